	.target	sm_90a

	.elftype	@"ET_EXEC"


//--------------------- .note.nv.tkinfo           --------------------------
	.section	.note.nv.tkinfo,"",@"SHT_NOTE"
	.sectionflags	@"SHF_NOTE_NV_TKINFO"
	.tkinfo
        /*0018*/ 	.word	0x00000002
        /*0030*/ 	.string	""
        /*0030*/ 	.string	"ptxas"
        /*0030*/ 	.string	"Cuda compilation tools, release 13.0, V13.0.88"
        /*0030*/ 	.string	"Build cuda_13.0.r13.0/compiler.36424714_0"
        /*0030*/ 	.string	"-arch sm_90a -m 64 "



//--------------------- .note.nv.cuinfo           --------------------------
	.section	.note.nv.cuinfo,"",@"SHT_NOTE"
	.sectionflags	@"SHF_NOTE_NV_CUINFO"
        /*0018*/ 	.short	0x0002
        /*001a*/ 	.short	0x005a
        /*001c*/ 	.short	0x0082
	.zero		2


//--------------------- .nv.info                  --------------------------
	.section	.nv.info,"",@"SHT_CUDA_INFO"
	.align	4


	//----- nvinfo : EIATTR_REGCOUNT
	.align		4
        /*0000*/ 	.byte	0x04, 0x2f
        /*0002*/ 	.short	(.L_20 - .L_19)
	.align		4
.L_19:
        /*0004*/ 	.word	index@(_ZN7cutlass13device_kernelIN5flash11enable_sm90INS1_16FlashAttnFwdSm90INS1_25CollectiveMainloopFwdSm90ILi2EN4cute5tupleIJNS5_1CILi1EEES8_S8_EEENS6_IJNS7_ILi64EEESA_SA_EEELi512ENS_10bfloat16_tEfNS_4arch4Sm90ELb1ELb0ELb1ELb1ELb1ELb1ELb1ELb0ELb0ELb1ELb0ELb0EEENS1_21CollectiveEpilogueFwdINS6_IJSA_NS7_ILi512EEESA_EEES9_SC_SE_Li256ELb1ELb1ELb0ELb0EEENS1_36VarlenDynamicPersistentTileSchedulerILi64ELi64ELi256ELi128ELb0ELb1ELb1ELb1ELb1ELb1EEEEEEEEEvNT_6ParamsE)
        /*0008*/ 	.word	0x000000a8


	//----- nvinfo : EIATTR_FRAME_SIZE
	.align		4
.L_20:
        /*000c*/ 	.byte	0x04, 0x11
        /*000e*/ 	.short	(.L_22 - .L_21)
	.align		4
.L_21:
        /*0010*/ 	.word	index@(_ZN7cutlass13device_kernelIN5flash11enable_sm90INS1_16FlashAttnFwdSm90INS1_25CollectiveMainloopFwdSm90ILi2EN4cute5tupleIJNS5_1CILi1EEES8_S8_EEENS6_IJNS7_ILi64EEESA_SA_EEELi512ENS_10bfloat16_tEfNS_4arch4Sm90ELb1ELb0ELb1ELb1ELb1ELb1ELb1ELb0ELb0ELb1ELb0ELb0EEENS1_21CollectiveEpilogueFwdINS6_IJSA_NS7_ILi512EEESA_EEES9_SC_SE_Li256ELb1ELb1ELb0ELb0EEENS1_36VarlenDynamicPersistentTileSchedulerILi64ELi64ELi256ELi128ELb0ELb1ELb1ELb1ELb1ELb1EEEEEEEEEvNT_6ParamsE)
        /*0014*/ 	.word	0x00000078


	//----- nvinfo : EIATTR_REGCOUNT
	.align		4
.L_22:
        /*0018*/ 	.byte	0x04, 0x2f
        /*001a*/ 	.short	(.L_24 - .L_23)
	.align		4
.L_23:
        /*001c*/ 	.word	index@(_ZN7cutlass13device_kernelIN5flash11enable_sm90INS1_16FlashAttnFwdSm90INS1_25CollectiveMainloopFwdSm90ILi2EN4cute5tupleIJNS5_1CILi1EEES8_S8_EEENS6_IJNS7_ILi64EEESA_SA_EEELi512ENS_10bfloat16_tEfNS_4arch4Sm90ELb1ELb0ELb1ELb1ELb1ELb0ELb1ELb0ELb0ELb1ELb0ELb0EEENS1_21CollectiveEpilogueFwdINS6_IJSA_NS7_ILi512EEESA_EEES9_SC_SE_Li256ELb1ELb1ELb0ELb0EEENS1_36VarlenDynamicPersistentTileSchedulerILi64ELi64ELi256ELi128ELb0ELb1ELb1ELb1ELb1ELb1EEEEEEEEEvNT_6ParamsE)
        /*0020*/ 	.word	0x000000a8


	//----- nvinfo : EIATTR_FRAME_SIZE
	.align		4
.L_24:
        /*0024*/ 	.byte	0x04, 0x11
        /*0026*/ 	.short	(.L_26 - .L_25)
	.align		4
.L_25:
        /*0028*/ 	.word	index@(_ZN7cutlass13device_kernelIN5flash11enable_sm90INS1_16FlashAttnFwdSm90INS1_25CollectiveMainloopFwdSm90ILi2EN4cute5tupleIJNS5_1CILi1EEES8_S8_EEENS6_IJNS7_ILi64EEESA_SA_EEELi512ENS_10bfloat16_tEfNS_4arch4Sm90ELb1ELb0ELb1ELb1ELb1ELb0ELb1ELb0ELb0ELb1ELb0ELb0EEENS1_21CollectiveEpilogueFwdINS6_IJSA_NS7_ILi512EEESA_EEES9_SC_SE_Li256ELb1ELb1ELb0ELb0EEENS1_36VarlenDynamicPersistentTileSchedulerILi64ELi64ELi256ELi128ELb0ELb1ELb1ELb1ELb1ELb1EEEEEEEEEvNT_6ParamsE)
        /*002c*/ 	.word	0x00000028


	//----- nvinfo : EIATTR_REGCOUNT
	.align		4
.L_26:
        /*0030*/ 	.byte	0x04, 0x2f
        /*0032*/ 	.short	(.L_28 - .L_27)
	.align		4
.L_27:
        /*0034*/ 	.word	index@(_ZN7cutlass13device_kernelIN5flash11enable_sm90INS1_16FlashAttnFwdSm90INS1_25CollectiveMainloopFwdSm90ILi2EN4cute5tupleIJNS5_1CILi1EEES8_S8_EEENS6_IJNS7_ILi64EEESA_SA_EEELi512ENS_10bfloat16_tEfNS_4arch4Sm90ELb1ELb0ELb1ELb1ELb1ELb1ELb0ELb0ELb0ELb1ELb0ELb0EEENS1_21CollectiveEpilogueFwdINS6_IJSA_NS7_ILi512EEESA_EEES9_SC_SE_Li256ELb1ELb1ELb0ELb0EEENS1_36VarlenDynamicPersistentTileSchedulerILi64ELi64ELi256ELi128ELb0ELb1ELb1ELb1ELb1ELb1EEEEEEEEEvNT_6ParamsE)
        /*0038*/ 	.word	0x000000a8


	//----- nvinfo : EIATTR_FRAME_SIZE
	.align		4
.L_28:
        /*003c*/ 	.byte	0x04, 0x11
        /*003e*/ 	.short	(.L_30 - .L_29)
	.align		4
.L_29:
        /*0040*/ 	.word	index@(_ZN7cutlass13device_kernelIN5flash11enable_sm90INS1_16FlashAttnFwdSm90INS1_25CollectiveMainloopFwdSm90ILi2EN4cute5tupleIJNS5_1CILi1EEES8_S8_EEENS6_IJNS7_ILi64EEESA_SA_EEELi512ENS_10bfloat16_tEfNS_4arch4Sm90ELb1ELb0ELb1ELb1ELb1ELb1ELb0ELb0ELb0ELb1ELb0ELb0EEENS1_21CollectiveEpilogueFwdINS6_IJSA_NS7_ILi512EEESA_EEES9_SC_SE_Li256ELb1ELb1ELb0ELb0EEENS1_36VarlenDynamicPersistentTileSchedulerILi64ELi64ELi256ELi128ELb0ELb1ELb1ELb1ELb1ELb1EEEEEEEEEvNT_6ParamsE)
        /*0044*/ 	.word	0x00000068


	//----- nvinfo : EIATTR_REGCOUNT
	.align		4
.L_30:
        /*0048*/ 	.byte	0x04, 0x2f
        /*004a*/ 	.short	(.L_32 - .L_31)
	.align		4
.L_31:
        /*004c*/ 	.word	index@(_ZN7cutlass13device_kernelIN5flash11enable_sm90INS1_16FlashAttnFwdSm90INS1_25CollectiveMainloopFwdSm90ILi2EN4cute5tupleIJNS5_1CILi1EEES8_S8_EEENS6_IJNS7_ILi64EEESA_SA_EEELi512ENS_10bfloat16_tEfNS_4arch4Sm90ELb1ELb0ELb1ELb1ELb1ELb0ELb0ELb0ELb0ELb1ELb0ELb0EEENS1_21CollectiveEpilogueFwdINS6_IJSA_NS7_ILi512EEESA_EEES9_SC_SE_Li256ELb1ELb1ELb0ELb0EEENS1_36VarlenDynamicPersistentTileSchedulerILi64ELi64ELi256ELi128ELb0ELb1ELb1ELb1ELb1ELb1EEEEEEEEEvNT_6ParamsE)
        /*0050*/ 	.word	0x000000a8


	//----- nvinfo : EIATTR_FRAME_SIZE
	.align		4
.L_32:
        /*0054*/ 	.byte	0x04, 0x11
        /*0056*/ 	.short	(.L_34 - .L_33)
	.align		4
.L_33:
        /*0058*/ 	.word	index@(_ZN7cutlass13device_kernelIN5flash11enable_sm90INS1_16FlashAttnFwdSm90INS1_25CollectiveMainloopFwdSm90ILi2EN4cute5tupleIJNS5_1CILi1EEES8_S8_EEENS6_IJNS7_ILi64EEESA_SA_EEELi512ENS_10bfloat16_tEfNS_4arch4Sm90ELb1ELb0ELb1ELb1ELb1ELb0ELb0ELb0ELb0ELb1ELb0ELb0EEENS1_21CollectiveEpilogueFwdINS6_IJSA_NS7_ILi512EEESA_EEES9_SC_SE_Li256ELb1ELb1ELb0ELb0EEENS1_36VarlenDynamicPersistentTileSchedulerILi64ELi64ELi256ELi128ELb0ELb1ELb1ELb1ELb1ELb1EEEEEEEEEvNT_6ParamsE)
        /*005c*/ 	.word	0x00000030


	//----- nvinfo : EIATTR_REGCOUNT
	.align		4
.L_34:
        /*0060*/ 	.byte	0x04, 0x2f
        /*0062*/ 	.short	(.L_36 - .L_35)
	.align		4
.L_35:
        /*0064*/ 	.word	index@(_ZN7cutlass13device_kernelIN5flash11enable_sm90INS1_16FlashAttnFwdSm90INS1_25CollectiveMainloopFwdSm90ILi2EN4cute5tupleIJNS5_1CILi1EEES8_S8_EEENS6_IJNS7_ILi64EEESA_SA_EEELi512ENS_10bfloat16_tEfNS_4arch4Sm90ELb1ELb0ELb1ELb0ELb1ELb0ELb1ELb0ELb0ELb1ELb0ELb0EEENS1_21CollectiveEpilogueFwdINS6_IJSA_NS7_ILi512EEESA_EEES9_SC_SE_Li256ELb0ELb1ELb0ELb0EEENS1_30DynamicPersistentTileSchedulerILi256ELi128ELb0ELb1ELb1EEEEEEEEEvNT_6ParamsE)
        /*0068*/ 	.word	0x000000a8


	//----- nvinfo : EIATTR_FRAME_SIZE
	.align		4
.L_36:
        /*006c*/ 	.byte	0x04, 0x11
        /*006e*/ 	.short	(.L_38 - .L_37)
	.align		4
.L_37:
        /*0070*/ 	.word	index@(_ZN7cutlass13device_kernelIN5flash11enable_sm90INS1_16FlashAttnFwdSm90INS1_25CollectiveMainloopFwdSm90ILi2EN4cute5tupleIJNS5_1CILi1EEES8_S8_EEENS6_IJNS7_ILi64EEESA_SA_EEELi512ENS_10bfloat16_tEfNS_4arch4Sm90ELb1ELb0ELb1ELb0ELb1ELb0ELb1ELb0ELb0ELb1ELb0ELb0EEENS1_21CollectiveEpilogueFwdINS6_IJSA_NS7_ILi512EEESA_EEES9_SC_SE_Li256ELb0ELb1ELb0ELb0EEENS1_30DynamicPersistentTileSchedulerILi256ELi128ELb0ELb1ELb1EEEEEEEEEvNT_6ParamsE)
        /*0074*/ 	.word	0x00000018


	//----- nvinfo : EIATTR_REGCOUNT
	.align		4
.L_38:
        /*0078*/ 	.byte	0x04, 0x2f
        /*007a*/ 	.short	(.L_40 - .L_39)
	.align		4
.L_39:
        /*007c*/ 	.word	index@(_ZN7cutlass13device_kernelIN5flash11enable_sm90INS1_16FlashAttnFwdSm90INS1_25CollectiveMainloopFwdSm90ILi2EN4cute5tupleIJNS5_1CILi1EEES8_S8_EEENS6_IJNS7_ILi64EEESA_SA_EEELi512ENS_10bfloat16_tEfNS_4arch4Sm90ELb1ELb0ELb1ELb0ELb1ELb0ELb0ELb0ELb0ELb1ELb0ELb0EEENS1_21CollectiveEpilogueFwdINS6_IJSA_NS7_ILi512EEESA_EEES9_SC_SE_Li256ELb0ELb1ELb0ELb0EEENS1_30DynamicPersistentTileSchedulerILi256ELi128ELb0ELb1ELb1EEEEEEEEEvNT_6ParamsE)
        /*0080*/ 	.word	0x000000a8


	//----- nvinfo : EIATTR_FRAME_SIZE
	.align		4
.L_40:
        /*0084*/ 	.byte	0x04, 0x11
        /*0086*/ 	.short	(.L_42 - .L_41)
	.align		4
.L_41:
        /*0088*/ 	.word	index@(_ZN7cutlass13device_kernelIN5flash11enable_sm90INS1_16FlashAttnFwdSm90INS1_25CollectiveMainloopFwdSm90ILi2EN4cute5tupleIJNS5_1CILi1EEES8_S8_EEENS6_IJNS7_ILi64EEESA_SA_EEELi512ENS_10bfloat16_tEfNS_4arch4Sm90ELb1ELb0ELb1ELb0ELb1ELb0ELb0ELb0ELb0ELb1ELb0ELb0EEENS1_21CollectiveEpilogueFwdINS6_IJSA_NS7_ILi512EEESA_EEES9_SC_SE_Li256ELb0ELb1ELb0ELb0EEENS1_30DynamicPersistentTileSchedulerILi256ELi128ELb0ELb1ELb1EEEEEEEEEvNT_6ParamsE)
        /*008c*/ 	.word	0x00000010


	//----- nvinfo : EIATTR_REGCOUNT
	.align		4
.L_42:
        /*0090*/ 	.byte	0x04, 0x2f
        /*0092*/ 	.short	(.L_44 - .L_43)
	.align		4
.L_43:
        /*0094*/ 	.word	index@(_ZN7cutlass13device_kernelIN5flash11enable_sm90INS1_16FlashAttnFwdSm90INS1_25CollectiveMainloopFwdSm90ILi2EN4cute5tupleIJNS5_1CILi1EEES8_S8_EEENS6_IJNS7_ILi64EEESA_SA_EEELi512ENS_10bfloat16_tEfNS_4arch4Sm90ELb0ELb1ELb1ELb1ELb1ELb1ELb1ELb0ELb0ELb1ELb0ELb0EEENS1_21CollectiveEpilogueFwdINS6_IJSA_NS7_ILi512EEESA_EEES9_SC_SE_Li256ELb1ELb1ELb0ELb0EEENS1_36VarlenDynamicPersistentTileSchedulerILi64ELi64ELi256ELi128ELb0ELb1ELb1ELb1ELb0ELb1EEEEEEEEEvNT_6ParamsE)
        /*0098*/ 	.word	0x000000a8


	//----- nvinfo : EIATTR_FRAME_SIZE
	.align		4
.L_44:
        /*009c*/ 	.byte	0x04, 0x11
        /*009e*/ 	.short	(.L_46 - .L_45)
	.align		4
.L_45:
        /*00a0*/ 	.word	index@($_ZN7cutlass13device_kernelIN5flash11enable_sm90INS1_16FlashAttnFwdSm90INS1_25CollectiveMainloopFwdSm90ILi2EN4cute5tupleIJNS5_1CILi1EEES8_S8_EEENS6_IJNS7_ILi64EEESA_SA_EEELi512ENS_10bfloat16_tEfNS_4arch4Sm90ELb0ELb1ELb1ELb1ELb1ELb1ELb1ELb0ELb0ELb1ELb0ELb0EEENS1_21CollectiveEpilogueFwdINS6_IJSA_NS7_ILi512EEESA_EEES9_SC_SE_Li256ELb1ELb1ELb0ELb0EEENS1_36VarlenDynamicPersistentTileSchedulerILi64ELi64ELi256ELi128ELb0ELb1ELb1ELb1ELb0ELb1EEEEEEEEEvNT_6ParamsE$_ZZN5flash25CollectiveMainloopFwdSm90ILi2EN4cute5tupleIJNS1_1CILi1EEES4_S4_EEENS2_IJNS3_ILi64EEES6_S6_EEELi512EN7cutlass10bfloat16_tEfNS8_4arch4Sm90ELb0ELb1ELb1ELb1ELb1ELb1ELb1ELb0ELb0ELb1ELb0ELb0EE3mmaINS_16FlashAttnFwdSm90ISC_NS_21CollectiveEpilogueFwdINS2_IJS6_NS3_ILi512EEES6_EEES5_S9_SB_Li256ELb1ELb1ELb0ELb0EEENS_36VarlenDynamicPersistentTileSchedulerILi64ELi64ELi256ELi128ELb0ELb1ELb1ELb1ELb0ELb1EEEE13SharedStorageENS1_6TensorINS1_11ArrayEngineIfLm128EEENS1_6LayoutINS2_IJNS2_IJNS3_ILi2EEESR_NS3_ILi32EEEEEES4_S4_EEENS2_IJNS2_IJS4_SR_NS3_ILi4EEEEEENS3_ILi0EEESX_EEEEEEENS_7SoftmaxILi2ELi0EEEEEbRKNSC_6ParamsENS8_13PipelineAsyncILi2EEES17_RNS8_13PipelineStateILj2EEERT0_RT1_iRiRKNS_16SeqlenInfoQKNewKILb1ELb1EEENS2_IJiiiiEEERT_ENKUliT_T0_T1_E_clIZSD_ISM_S10_S12_EbS15_S17_S17_S1A_S1C_S1E_iS1F_S1J_S1K_S1M_EUlRS1N_iE0_NS3_ILb1EEES1U_EEDaiS1N_S1O_S1P_)
        /*00a4*/ 	.word	0x00000460


	//----- nvinfo : EIATTR_FRAME_SIZE
	.align		4
.L_46:
        /*00a8*/ 	.byte	0x04, 0x11
        /*00aa*/ 	.short	(.L_48 - .L_47)
	.align		4
.L_47:
        /*00ac*/ 	.word	index@(_ZN7cutlass13device_kernelIN5flash11enable_sm90INS1_16FlashAttnFwdSm90INS1_25CollectiveMainloopFwdSm90ILi2EN4cute5tupleIJNS5_1CILi1EEES8_S8_EEENS6_IJNS7_ILi64EEESA_SA_EEELi512ENS_10bfloat16_tEfNS_4arch4Sm90ELb0ELb1ELb1ELb1ELb1ELb1ELb1ELb0ELb0ELb1ELb0ELb0EEENS1_21CollectiveEpilogueFwdINS6_IJSA_NS7_ILi512EEESA_EEES9_SC_SE_Li256ELb1ELb1ELb0ELb0EEENS1_36VarlenDynamicPersistentTileSchedulerILi64ELi64ELi256ELi128ELb0ELb1ELb1ELb1ELb0ELb1EEEEEEEEEvNT_6ParamsE)
        /*00b0*/ 	.word	0x00000460


	//----- nvinfo : EIATTR_REGCOUNT
	.align		4
.L_48:
        /*00b4*/ 	.byte	0x04, 0x2f
        /*00b6*/ 	.short	(.L_50 - .L_49)
	.align		4
.L_49:
        /*00b8*/ 	.word	index@(_ZN7cutlass13device_kernelIN5flash11enable_sm90INS1_16FlashAttnFwdSm90INS1_25CollectiveMainloopFwdSm90ILi2EN4cute5tupleIJNS5_1CILi1EEES8_S8_EEENS6_IJNS7_ILi64EEESA_SA_EEELi512ENS_10bfloat16_tEfNS_4arch4Sm90ELb0ELb1ELb1ELb1ELb1ELb0ELb1ELb0ELb0ELb1ELb0ELb0EEENS1_21CollectiveEpilogueFwdINS6_IJSA_NS7_ILi512EEESA_EEES9_SC_SE_Li256ELb1ELb1ELb0ELb0EEENS1_36VarlenDynamicPersistentTileSchedulerILi64ELi64ELi256ELi128ELb0ELb1ELb1ELb1ELb0ELb1EEEEEEEEEvNT_6ParamsE)
        /*00bc*/ 	.word	0x000000a8


	//----- nvinfo : EIATTR_FRAME_SIZE
	.align		4
.L_50:
        /*00c0*/ 	.byte	0x04, 0x11
        /*00c2*/ 	.short	(.L_52 - .L_51)
	.align		4
.L_51:
        /*00c4*/ 	.word	index@($_ZN7cutlass13device_kernelIN5flash11enable_sm90INS1_16FlashAttnFwdSm90INS1_25CollectiveMainloopFwdSm90ILi2EN4cute5tupleIJNS5_1CILi1EEES8_S8_EEENS6_IJNS7_ILi64EEESA_SA_EEELi512ENS_10bfloat16_tEfNS_4arch4Sm90ELb0ELb1ELb1ELb1ELb1ELb0ELb1ELb0ELb0ELb1ELb0ELb0EEENS1_21CollectiveEpilogueFwdINS6_IJSA_NS7_ILi512EEESA_EEES9_SC_SE_Li256ELb1ELb1ELb0ELb0EEENS1_36VarlenDynamicPersistentTileSchedulerILi64ELi64ELi256ELi128ELb0ELb1ELb1ELb1ELb0ELb1EEEEEEEEEvNT_6ParamsE$_ZZN5flash25CollectiveMainloopFwdSm90ILi2EN4cute5tupleIJNS1_1CILi1EEES4_S4_EEENS2_IJNS3_ILi64EEES6_S6_EEELi512EN7cutlass10bfloat16_tEfNS8_4arch4Sm90ELb0ELb1ELb1ELb1ELb1ELb0ELb1ELb0ELb0ELb1ELb0ELb0EE3mmaINS_16FlashAttnFwdSm90ISC_NS_21CollectiveEpilogueFwdINS2_IJS6_NS3_ILi512EEES6_EEES5_S9_SB_Li256ELb1ELb1ELb0ELb0EEENS_36VarlenDynamicPersistentTileSchedulerILi64ELi64ELi256ELi128ELb0ELb1ELb1ELb1ELb0ELb1EEEE13SharedStorageENS1_6TensorINS1_11ArrayEngineIfLm128EEENS1_6LayoutINS2_IJNS2_IJNS3_ILi2EEESR_NS3_ILi32EEEEEES4_S4_EEENS2_IJNS2_IJS4_SR_NS3_ILi4EEEEEENS3_ILi0EEESX_EEEEEEENS_7SoftmaxILi2ELi0EEEEEbRKNSC_6ParamsENS8_13PipelineAsyncILi2EEES17_RNS8_13PipelineStateILj2EEERT0_RT1_iRiRKNS_16SeqlenInfoQKNewKILb1ELb0EEENS2_IJiiiiEEERT_ENKUliT_T0_T1_E_clIZSD_ISM_S10_S12_EbS15_S17_S17_S1A_S1C_S1E_iS1F_S1J_S1K_S1M_EUlRS1N_iE1_NS3_ILb0EEENS3_ILb1EEEEEDaiS1N_S1O_S1P_)
        /*00c8*/ 	.word	0x00000450


	//----- nvinfo : EIATTR_FRAME_SIZE
	.align		4
.L_52:
        /*00cc*/ 	.byte	0x04, 0x11
        /*00ce*/ 	.short	(.L_54 - .L_53)
	.align		4
.L_53:
        /*00d0*/ 	.word	index@(_ZN7cutlass13device_kernelIN5flash11enable_sm90INS1_16FlashAttnFwdSm90INS1_25CollectiveMainloopFwdSm90ILi2EN4cute5tupleIJNS5_1CILi1EEES8_S8_EEENS6_IJNS7_ILi64EEESA_SA_EEELi512ENS_10bfloat16_tEfNS_4arch4Sm90ELb0ELb1ELb1ELb1ELb1ELb0ELb1ELb0ELb0ELb1ELb0ELb0EEENS1_21CollectiveEpilogueFwdINS6_IJSA_NS7_ILi512EEESA_EEES9_SC_SE_Li256ELb1ELb1ELb0ELb0EEENS1_36VarlenDynamicPersistentTileSchedulerILi64ELi64ELi256ELi128ELb0ELb1ELb1ELb1ELb0ELb1EEEEEEEEEvNT_6ParamsE)
        /*00d4*/ 	.word	0x00000450


	//----- nvinfo : EIATTR_REGCOUNT
	.align		4
.L_54:
        /*00d8*/ 	.byte	0x04, 0x2f
        /*00da*/ 	.short	(.L_56 - .L_55)
	.align		4
.L_55:
        /*00dc*/ 	.word	index@(_ZN7cutlass13device_kernelIN5flash11enable_sm90INS1_16FlashAttnFwdSm90INS1_25CollectiveMainloopFwdSm90ILi2EN4cute5tupleIJNS5_1CILi1EEES8_S8_EEENS6_IJNS7_ILi64EEESA_SA_EEELi512ENS_10bfloat16_tEfNS_4arch4Sm90ELb0ELb1ELb1ELb1ELb1ELb1ELb0ELb0ELb0ELb1ELb0ELb0EEENS1_21CollectiveEpilogueFwdINS6_IJSA_NS7_ILi512EEESA_EEES9_SC_SE_Li256ELb1ELb1ELb0ELb0EEENS1_36VarlenDynamicPersistentTileSchedulerILi64ELi64ELi256ELi128ELb0ELb1ELb1ELb1ELb0ELb1EEEEEEEEEvNT_6ParamsE)
        /*00e0*/ 	.word	0x000000a8


	//----- nvinfo : EIATTR_FRAME_SIZE
	.align		4
.L_56:
        /*00e4*/ 	.byte	0x04, 0x11
        /*00e6*/ 	.short	(.L_58 - .L_57)
	.align		4
.L_57:
        /*00e8*/ 	.word	index@(_ZN7cutlass13device_kernelIN5flash11enable_sm90INS1_16FlashAttnFwdSm90INS1_25CollectiveMainloopFwdSm90ILi2EN4cute5tupleIJNS5_1CILi1EEES8_S8_EEENS6_IJNS7_ILi64EEESA_SA_EEELi512ENS_10bfloat16_tEfNS_4arch4Sm90ELb0ELb1ELb1ELb1ELb1ELb1ELb0ELb0ELb0ELb1ELb0ELb0EEENS1_21CollectiveEpilogueFwdINS6_IJSA_NS7_ILi512EEESA_EEES9_SC_SE_Li256ELb1ELb1ELb0ELb0EEENS1_36VarlenDynamicPersistentTileSchedulerILi64ELi64ELi256ELi128ELb0ELb1ELb1ELb1ELb0ELb1EEEEEEEEEvNT_6ParamsE)
        /*00ec*/ 	.word	0x00000068


	//----- nvinfo : EIATTR_REGCOUNT
	.align		4
.L_58:
        /*00f0*/ 	.byte	0x04, 0x2f
        /*00f2*/ 	.short	(.L_60 - .L_59)
	.align		4
.L_59:
        /*00f4*/ 	.word	index@(_ZN7cutlass13device_kernelIN5flash11enable_sm90INS1_16FlashAttnFwdSm90INS1_25CollectiveMainloopFwdSm90ILi2EN4cute5tupleIJNS5_1CILi1EEES8_S8_EEENS6_IJNS7_ILi64EEESA_SA_EEELi512ENS_10bfloat16_tEfNS_4arch4Sm90ELb0ELb1ELb1ELb1ELb1ELb0ELb0ELb0ELb0ELb1ELb0ELb0EEENS1_21CollectiveEpilogueFwdINS6_IJSA_NS7_ILi512EEESA_EEES9_SC_SE_Li256ELb1ELb1ELb0ELb0EEENS1_36VarlenDynamicPersistentTileSchedulerILi64ELi64ELi256ELi128ELb0ELb1ELb1ELb1ELb0ELb1EEEEEEEEEvNT_6ParamsE)
        /*00f8*/ 	.word	0x000000a8


	//----- nvinfo : EIATTR_FRAME_SIZE
	.align		4
.L_60:
        /*00fc*/ 	.byte	0x04, 0x11
        /*00fe*/ 	.short	(.L_62 - .L_61)
	.align		4
.L_61:
        /*0100*/ 	.word	index@(_ZN7cutlass13device_kernelIN5flash11enable_sm90INS1_16FlashAttnFwdSm90INS1_25CollectiveMainloopFwdSm90ILi2EN4cute5tupleIJNS5_1CILi1EEES8_S8_EEENS6_IJNS7_ILi64EEESA_SA_EEELi512ENS_10bfloat16_tEfNS_4arch4Sm90ELb0ELb1ELb1ELb1ELb1ELb0ELb0ELb0ELb0ELb1ELb0ELb0EEENS1_21CollectiveEpilogueFwdINS6_IJSA_NS7_ILi512EEESA_EEES9_SC_SE_Li256ELb1ELb1ELb0ELb0EEENS1_36VarlenDynamicPersistentTileSchedulerILi64ELi64ELi256ELi128ELb0ELb1ELb1ELb1ELb0ELb1EEEEEEEEEvNT_6ParamsE)
        /*0104*/ 	.word	0x00000020


	//----- nvinfo : EIATTR_REGCOUNT
	.align		4
.L_62:
        /*0108*/ 	.byte	0x04, 0x2f
        /*010a*/ 	.short	(.L_64 - .L_63)
	.align		4
.L_63:
        /*010c*/ 	.word	index@(_ZN7cutlass13device_kernelIN5flash11enable_sm90INS1_16FlashAttnFwdSm90INS1_25CollectiveMainloopFwdSm90ILi2EN4cute5tupleIJNS5_1CILi1EEES8_S8_EEENS6_IJNS7_ILi64EEESA_SA_EEELi512ENS_10bfloat16_tEfNS_4arch4Sm90ELb0ELb1ELb1ELb0ELb1ELb0ELb1ELb0ELb0ELb1ELb0ELb0EEENS1_21CollectiveEpilogueFwdINS6_IJSA_NS7_ILi512EEESA_EEES9_SC_SE_Li256ELb0ELb1ELb0ELb0EEENS1_30DynamicPersistentTileSchedulerILi256ELi128ELb0ELb1ELb1EEEEEEEEEvNT_6ParamsE)
        /*0110*/ 	.word	0x000000a8


	//----- nvinfo : EIATTR_FRAME_SIZE
	.align		4
.L_64:
        /*0114*/ 	.byte	0x04, 0x11
        /*0116*/ 	.short	(.L_66 - .L_65)
	.align		4
.L_65:
        /*0118*/ 	.word	index@($_ZN7cutlass13device_kernelIN5flash11enable_sm90INS1_16FlashAttnFwdSm90INS1_25CollectiveMainloopFwdSm90ILi2EN4cute5tupleIJNS5_1CILi1EEES8_S8_EEENS6_IJNS7_ILi64EEESA_SA_EEELi512ENS_10bfloat16_tEfNS_4arch4Sm90ELb0ELb1ELb1ELb0ELb1ELb0ELb1ELb0ELb0ELb1ELb0ELb0EEENS1_21CollectiveEpilogueFwdINS6_IJSA_NS7_ILi512EEESA_EEES9_SC_SE_Li256ELb0ELb1ELb0ELb0EEENS1_30DynamicPersistentTileSchedulerILi256ELi128ELb0ELb1ELb1EEEEEEEEEvNT_6ParamsE$_ZZN5flash25CollectiveMainloopFwdSm90ILi2EN4cute5tupleIJNS1_1CILi1EEES4_S4_EEENS2_IJNS3_ILi64EEES6_S6_EEELi512EN7cutlass10bfloat16_tEfNS8_4arch4Sm90ELb0ELb1ELb1ELb0ELb1ELb0ELb1ELb0ELb0ELb1ELb0ELb0EE3mmaINS_16FlashAttnFwdSm90ISC_NS_21CollectiveEpilogueFwdINS2_IJS6_NS3_ILi512EEES6_EEES5_S9_SB_Li256ELb0ELb1ELb0ELb0EEENS_30DynamicPersistentTileSchedulerILi256ELi128ELb0ELb1ELb1EEEE13SharedStorageENS1_6TensorINS1_11ArrayEngineIfLm128EEENS1_6LayoutINS2_IJNS2_IJNS3_ILi2EEESR_NS3_ILi32EEEEEES4_S4_EEENS2_IJNS2_IJS4_SR_NS3_ILi4EEEEEENS3_ILi0EEESX_EEEEEEENS_7SoftmaxILi2ELi0EEEEEbRKNSC_6ParamsENS8_13PipelineAsyncILi2EEES17_RNS8_13PipelineStateILj2EEERT0_RT1_iRiRKNS_16SeqlenInfoQKNewKILb0ELb0EEENS2_IJiiiiEEERT_ENKUliT_T0_T1_E_clIZSD_ISM_S10_S12_EbS15_S17_S17_S1A_S1C_S1E_iS1F_S1J_S1K_S1M_EUlRS1N_iE1_NS3_ILb0EEENS3_ILb1EEEEEDaiS1N_S1O_S1P_)
        /*011c*/ 	.word	0x00000450


	//----- nvinfo : EIATTR_FRAME_SIZE
	.align		4
.L_66:
        /*0120*/ 	.byte	0x04, 0x11
        /*0122*/ 	.short	(.L_68 - .L_67)
	.align		4
.L_67:
        /*0124*/ 	.word	index@(_ZN7cutlass13device_kernelIN5flash11enable_sm90INS1_16FlashAttnFwdSm90INS1_25CollectiveMainloopFwdSm90ILi2EN4cute5tupleIJNS5_1CILi1EEES8_S8_EEENS6_IJNS7_ILi64EEESA_SA_EEELi512ENS_10bfloat16_tEfNS_4arch4Sm90ELb0ELb1ELb1ELb0ELb1ELb0ELb1ELb0ELb0ELb1ELb0ELb0EEENS1_21CollectiveEpilogueFwdINS6_IJSA_NS7_ILi512EEESA_EEES9_SC_SE_Li256ELb0ELb1ELb0ELb0EEENS1_30DynamicPersistentTileSchedulerILi256ELi128ELb0ELb1ELb1EEEEEEEEEvNT_6ParamsE)
        /*0128*/ 	.word	0x00000450


	//----- nvinfo : EIATTR_REGCOUNT
	.align		4
.L_68:
        /*012c*/ 	.byte	0x04, 0x2f
        /*012e*/ 	.short	(.L_70 - .L_69)
	.align		4
.L_69:
        /*0130*/ 	.word	index@(_ZN7cutlass13device_kernelIN5flash11enable_sm90INS1_16FlashAttnFwdSm90INS1_25CollectiveMainloopFwdSm90ILi2EN4cute5tupleIJNS5_1CILi1EEES8_S8_EEENS6_IJNS7_ILi64EEESA_SA_EEELi512ENS_10bfloat16_tEfNS_4arch4Sm90ELb0ELb1ELb1ELb0ELb1ELb0ELb0ELb0ELb0ELb1ELb0ELb0EEENS1_21CollectiveEpilogueFwdINS6_IJSA_NS7_ILi512EEESA_EEES9_SC_SE_Li256ELb0ELb1ELb0ELb0EEENS1_30DynamicPersistentTileSchedulerILi256ELi128ELb0ELb1ELb1EEEEEEEEEvNT_6ParamsE)
        /*0134*/ 	.word	0x000000a8


	//----- nvinfo : EIATTR_FRAME_SIZE
	.align		4
.L_70:
        /*0138*/ 	.byte	0x04, 0x11
        /*013a*/ 	.short	(.L_72 - .L_71)
	.align		4
.L_71:
        /*013c*/ 	.word	index@(_ZN7cutlass13device_kernelIN5flash11enable_sm90INS1_16FlashAttnFwdSm90INS1_25CollectiveMainloopFwdSm90ILi2EN4cute5tupleIJNS5_1CILi1EEES8_S8_EEENS6_IJNS7_ILi64EEESA_SA_EEELi512ENS_10bfloat16_tEfNS_4arch4Sm90ELb0ELb1ELb1ELb0ELb1ELb0ELb0ELb0ELb0ELb1ELb0ELb0EEENS1_21CollectiveEpilogueFwdINS6_IJSA_NS7_ILi512EEESA_EEES9_SC_SE_Li256ELb0ELb1ELb0ELb0EEENS1_30DynamicPersistentTileSchedulerILi256ELi128ELb0ELb1ELb1EEEEEEEEEvNT_6ParamsE)
        /*0140*/ 	.word	0x00000010


	//----- nvinfo : EIATTR_REGCOUNT
	.align		4
.L_72:
        /*0144*/ 	.byte	0x04, 0x2f
        /*0146*/ 	.short	(.L_74 - .L_73)
	.align		4
.L_73:
        /*0148*/ 	.word	index@(_ZN7cutlass13device_kernelIN5flash11enable_sm90INS1_16FlashAttnFwdSm90INS1_25CollectiveMainloopFwdSm90ILi2EN4cute5tupleIJNS5_1CILi1EEES8_S8_EEENS6_IJNS7_ILi64EEESA_SA_EEELi512ENS_10bfloat16_tEfNS_4arch4Sm90ELb0ELb0ELb1ELb1ELb1ELb1ELb1ELb0ELb0ELb1ELb0ELb0EEENS1_21CollectiveEpilogueFwdINS6_IJSA_NS7_ILi512EEESA_EEES9_SC_SE_Li256ELb1ELb1ELb0ELb0EEENS1_36VarlenDynamicPersistentTileSchedulerILi64ELi64ELi256ELi128ELb0ELb1ELb1ELb0ELb1ELb1EEEEEEEEEvNT_6ParamsE)
        /*014c*/ 	.word	0x000000a8


	//----- nvinfo : EIATTR_FRAME_SIZE
	.align		4
.L_74:
        /*0150*/ 	.byte	0x04, 0x11
        /*0152*/ 	.short	(.L_76 - .L_75)
	.align		4
.L_75:
        /*0154*/ 	.word	index@(_ZN7cutlass13device_kernelIN5flash11enable_sm90INS1_16FlashAttnFwdSm90INS1_25CollectiveMainloopFwdSm90ILi2EN4cute5tupleIJNS5_1CILi1EEES8_S8_EEENS6_IJNS7_ILi64EEESA_SA_EEELi512ENS_10bfloat16_tEfNS_4arch4Sm90ELb0ELb0ELb1ELb1ELb1ELb1ELb1ELb0ELb0ELb1ELb0ELb0EEENS1_21CollectiveEpilogueFwdINS6_IJSA_NS7_ILi512EEESA_EEES9_SC_SE_Li256ELb1ELb1ELb0ELb0EEENS1_36VarlenDynamicPersistentTileSchedulerILi64ELi64ELi256ELi128ELb0ELb1ELb1ELb0ELb1ELb1EEEEEEEEEvNT_6ParamsE)
        /*0158*/ 	.word	0x00000070


	//----- nvinfo : EIATTR_REGCOUNT
	.align		4
.L_76:
        /*015c*/ 	.byte	0x04, 0x2f
        /*015e*/ 	.short	(.L_78 - .L_77)
	.align		4
.L_77:
        /*0160*/ 	.word	index@(_ZN7cutlass13device_kernelIN5flash11enable_sm90INS1_16FlashAttnFwdSm90INS1_25CollectiveMainloopFwdSm90ILi2EN4cute5tupleIJNS5_1CILi1EEES8_S8_EEENS6_IJNS7_ILi64EEESA_SA_EEELi512ENS_10bfloat16_tEfNS_4arch4Sm90ELb0ELb0ELb1ELb1ELb1ELb0ELb1ELb0ELb0ELb1ELb0ELb0EEENS1_21CollectiveEpilogueFwdINS6_IJSA_NS7_ILi512EEESA_EEES9_SC_SE_Li256ELb1ELb1ELb0ELb0EEENS1_36VarlenDynamicPersistentTileSchedulerILi64ELi64ELi256ELi128ELb0ELb1ELb1ELb0ELb1ELb1EEEEEEEEEvNT_6ParamsE)
        /*0164*/ 	.word	0x000000a8


	//----- nvinfo : EIATTR_FRAME_SIZE
	.align		4
.L_78:
        /*0168*/ 	.byte	0x04, 0x11
        /*016a*/ 	.short	(.L_80 - .L_79)
	.align		4
.L_79:
        /*016c*/ 	.word	index@(_ZN7cutlass13device_kernelIN5flash11enable_sm90INS1_16FlashAttnFwdSm90INS1_25CollectiveMainloopFwdSm90ILi2EN4cute5tupleIJNS5_1CILi1EEES8_S8_EEENS6_IJNS7_ILi64EEESA_SA_EEELi512ENS_10bfloat16_tEfNS_4arch4Sm90ELb0ELb0ELb1ELb1ELb1ELb0ELb1ELb0ELb0ELb1ELb0ELb0EEENS1_21CollectiveEpilogueFwdINS6_IJSA_NS7_ILi512EEESA_EEES9_SC_SE_Li256ELb1ELb1ELb0ELb0EEENS1_36VarlenDynamicPersistentTileSchedulerILi64ELi64ELi256ELi128ELb0ELb1ELb1ELb0ELb1ELb1EEEEEEEEEvNT_6ParamsE)
        /*0170*/ 	.word	0x00000030


	//----- nvinfo : EIATTR_REGCOUNT
	.align		4
.L_80:
        /*0174*/ 	.byte	0x04, 0x2f
        /*0176*/ 	.short	(.L_82 - .L_81)
	.align		4
.L_81:
        /*0178*/ 	.word	index@(_ZN7cutlass13device_kernelIN5flash11enable_sm90INS1_16FlashAttnFwdSm90INS1_25CollectiveMainloopFwdSm90ILi2EN4cute5tupleIJNS5_1CILi1EEES8_S8_EEENS6_IJNS7_ILi64EEESA_SA_EEELi512ENS_10bfloat16_tEfNS_4arch4Sm90ELb0ELb0ELb1ELb1ELb1ELb1ELb0ELb0ELb0ELb1ELb0ELb0EEENS1_21CollectiveEpilogueFwdINS6_IJSA_NS7_ILi512EEESA_EEES9_SC_SE_Li256ELb1ELb1ELb0ELb0EEENS1_36VarlenDynamicPersistentTileSchedulerILi64ELi64ELi256ELi128ELb0ELb1ELb1ELb0ELb1ELb1EEEEEEEEEvNT_6ParamsE)
        /*017c*/ 	.word	0x000000a8


	//----- nvinfo : EIATTR_FRAME_SIZE
	.align		4
.L_82:
        /*0180*/ 	.byte	0x04, 0x11
        /*0182*/ 	.short	(.L_84 - .L_83)
	.align		4
.L_83:
        /*0184*/ 	.word	index@(_ZN7cutlass13device_kernelIN5flash11enable_sm90INS1_16FlashAttnFwdSm90INS1_25CollectiveMainloopFwdSm90ILi2EN4cute5tupleIJNS5_1CILi1EEES8_S8_EEENS6_IJNS7_ILi64EEESA_SA_EEELi512ENS_10bfloat16_tEfNS_4arch4Sm90ELb0ELb0ELb1ELb1ELb1ELb1ELb0ELb0ELb0ELb1ELb0ELb0EEENS1_21CollectiveEpilogueFwdINS6_IJSA_NS7_ILi512EEESA_EEES9_SC_SE_Li256ELb1ELb1ELb0ELb0EEENS1_36VarlenDynamicPersistentTileSchedulerILi64ELi64ELi256ELi128ELb0ELb1ELb1ELb0ELb1ELb1EEEEEEEEEvNT_6ParamsE)
        /*0188*/ 	.word	0x00000060


	//----- nvinfo : EIATTR_REGCOUNT
	.align		4
.L_84:
        /*018c*/ 	.byte	0x04, 0x2f
        /*018e*/ 	.short	(.L_86 - .L_85)
	.align		4
.L_85:
        /*0190*/ 	.word	index@(_ZN7cutlass13device_kernelIN5flash11enable_sm90INS1_16FlashAttnFwdSm90INS1_25CollectiveMainloopFwdSm90ILi2EN4cute5tupleIJNS5_1CILi1EEES8_S8_EEENS6_IJNS7_ILi64EEESA_SA_EEELi512ENS_10bfloat16_tEfNS_4arch4Sm90ELb0ELb0ELb1ELb1ELb1ELb0ELb0ELb0ELb0ELb1ELb0ELb0EEENS1_21CollectiveEpilogueFwdINS6_IJSA_NS7_ILi512EEESA_EEES9_SC_SE_Li256ELb1ELb1ELb0ELb0EEENS1_36VarlenDynamicPersistentTileSchedulerILi64ELi64ELi256ELi128ELb0ELb1ELb1ELb0ELb1ELb1EEEEEEEEEvNT_6ParamsE)
        /*0194*/ 	.word	0x000000a8


	//----- nvinfo : EIATTR_FRAME_SIZE
	.align		4
.L_86:
        /*0198*/ 	.byte	0x04, 0x11
        /*019a*/ 	.short	(.L_88 - .L_87)
	.align		4
.L_87:
        /*019c*/ 	.word	index@(_ZN7cutlass13device_kernelIN5flash11enable_sm90INS1_16FlashAttnFwdSm90INS1_25CollectiveMainloopFwdSm90ILi2EN4cute5tupleIJNS5_1CILi1EEES8_S8_EEENS6_IJNS7_ILi64EEESA_SA_EEELi512ENS_10bfloat16_tEfNS_4arch4Sm90ELb0ELb0ELb1ELb1ELb1ELb0ELb0ELb0ELb0ELb1ELb0ELb0EEENS1_21CollectiveEpilogueFwdINS6_IJSA_NS7_ILi512EEESA_EEES9_SC_SE_Li256ELb1ELb1ELb0ELb0EEENS1_36VarlenDynamicPersistentTileSchedulerILi64ELi64ELi256ELi128ELb0ELb1ELb1ELb0ELb1ELb1EEEEEEEEEvNT_6ParamsE)
        /*01a0*/ 	.word	0x00000038


	//----- nvinfo : EIATTR_REGCOUNT
	.align		4
.L_88:
        /*01a4*/ 	.byte	0x04, 0x2f
        /*01a6*/ 	.short	(.L_90 - .L_89)
	.align		4
.L_89:
        /*01a8*/ 	.word	index@(_ZN7cutlass13device_kernelIN5flash11enable_sm90INS1_16FlashAttnFwdSm90INS1_25CollectiveMainloopFwdSm90ILi2EN4cute5tupleIJNS5_1CILi1EEES8_S8_EEENS6_IJNS7_ILi64EEESA_SA_EEELi512ENS_10bfloat16_tEfNS_4arch4Sm90ELb0ELb0ELb1ELb0ELb1ELb0ELb1ELb0ELb0ELb1ELb0ELb0EEENS1_21CollectiveEpilogueFwdINS6_IJSA_NS7_ILi512EEESA_EEES9_SC_SE_Li256ELb0ELb1ELb0ELb0EEENS1_29StaticPersistentTileSchedulerILb0EEEEEEEEEvNT_6ParamsE)
        /*01ac*/ 	.word	0x000000a8


	//----- nvinfo : EIATTR_FRAME_SIZE
	.align		4
.L_90:
        /*01b0*/ 	.byte	0x04, 0x11
        /*01b2*/ 	.short	(.L_92 - .L_91)
	.align		4
.L_91:
        /*01b4*/ 	.word	index@(_ZN7cutlass13device_kernelIN5flash11enable_sm90INS1_16FlashAttnFwdSm90INS1_25CollectiveMainloopFwdSm90ILi2EN4cute5tupleIJNS5_1CILi1EEES8_S8_EEENS6_IJNS7_ILi64EEESA_SA_EEELi512ENS_10bfloat16_tEfNS_4arch4Sm90ELb0ELb0ELb1ELb0ELb1ELb0ELb1ELb0ELb0ELb1ELb0ELb0EEENS1_21CollectiveEpilogueFwdINS6_IJSA_NS7_ILi512EEESA_EEES9_SC_SE_Li256ELb0ELb1ELb0ELb0EEENS1_29StaticPersistentTileSchedulerILb0EEEEEEEEEvNT_6ParamsE)
        /*01b8*/ 	.word	0x00000030


	//----- nvinfo : EIATTR_REGCOUNT
	.align		4
.L_92:
        /*01bc*/ 	.byte	0x04, 0x2f
        /*01be*/ 	.short	(.L_94 - .L_93)
	.align		4
.L_93:
        /*01c0*/ 	.word	index@(_ZN7cutlass13device_kernelIN5flash11enable_sm90INS1_16FlashAttnFwdSm90INS1_25CollectiveMainloopFwdSm90ILi2EN4cute5tupleIJNS5_1CILi1EEES8_S8_EEENS6_IJNS7_ILi64EEESA_SA_EEELi512ENS_10bfloat16_tEfNS_4arch4Sm90ELb0ELb0ELb1ELb0ELb1ELb0ELb0ELb0ELb0ELb1ELb0ELb0EEENS1_21CollectiveEpilogueFwdINS6_IJSA_NS7_ILi512EEESA_EEES9_SC_SE_Li256ELb0ELb1ELb0ELb0EEENS1_29StaticPersistentTileSchedulerILb0EEEEEEEEEvNT_6ParamsE)
        /*01c4*/ 	.word	0x000000a8


	//----- nvinfo : EIATTR_FRAME_SIZE
	.align		4
.L_94:
        /*01c8*/ 	.byte	0x04, 0x11
        /*01ca*/ 	.short	(.L_96 - .L_95)
	.align		4
.L_95:
        /*01cc*/ 	.word	index@(_ZN7cutlass13device_kernelIN5flash11enable_sm90INS1_16FlashAttnFwdSm90INS1_25CollectiveMainloopFwdSm90ILi2EN4cute5tupleIJNS5_1CILi1EEES8_S8_EEENS6_IJNS7_ILi64EEESA_SA_EEELi512ENS_10bfloat16_tEfNS_4arch4Sm90ELb0ELb0ELb1ELb0ELb1ELb0ELb0ELb0ELb0ELb1ELb0ELb0EEENS1_21CollectiveEpilogueFwdINS6_IJSA_NS7_ILi512EEESA_EEES9_SC_SE_Li256ELb0ELb1ELb0ELb0EEENS1_29StaticPersistentTileSchedulerILb0EEEEEEEEEvNT_6ParamsE)
        /*01d0*/ 	.word	0x00000030


	//----- nvinfo : EIATTR_MIN_STACK_SIZE
	.align		4
.L_96:
        /*01d4*/ 	.byte	0x04, 0x12
        /*01d6*/ 	.short	(.L_98 - .L_97)
	.align		4
.L_97:
        /*01d8*/ 	.word	index@(_ZN7cutlass13device_kernelIN5flash11enable_sm90INS1_16FlashAttnFwdSm90INS1_25CollectiveMainloopFwdSm90ILi2EN4cute5tupleIJNS5_1CILi1EEES8_S8_EEENS6_IJNS7_ILi64EEESA_SA_EEELi512ENS_10bfloat16_tEfNS_4arch4Sm90ELb0ELb0ELb1ELb0ELb1ELb0ELb0ELb0ELb0ELb1ELb0ELb0EEENS1_21CollectiveEpilogueFwdINS6_IJSA_NS7_ILi512EEESA_EEES9_SC_SE_Li256ELb0ELb1ELb0ELb0EEENS1_29StaticPersistentTileSchedulerILb0EEEEEEEEEvNT_6ParamsE)
        /*01dc*/ 	.word	0x00000030


	//----- nvinfo : EIATTR_MIN_STACK_SIZE
	.align		4
.L_98:
        /*01e0*/ 	.byte	0x04, 0x12
        /*01e2*/ 	.short	(.L_100 - .L_99)
	.align		4
.L_99:
        /*01e4*/ 	.word	index@(_ZN7cutlass13device_kernelIN5flash11enable_sm90INS1_16FlashAttnFwdSm90INS1_25CollectiveMainloopFwdSm90ILi2EN4cute5tupleIJNS5_1CILi1EEES8_S8_EEENS6_IJNS7_ILi64EEESA_SA_EEELi512ENS_10bfloat16_tEfNS_4arch4Sm90ELb0ELb0ELb1ELb0ELb1ELb0ELb1ELb0ELb0ELb1ELb0ELb0EEENS1_21CollectiveEpilogueFwdINS6_IJSA_NS7_ILi512EEESA_EEES9_SC_SE_Li256ELb0ELb1ELb0ELb0EEENS1_29StaticPersistentTileSchedulerILb0EEEEEEEEEvNT_6ParamsE)
        /*01e8*/ 	.word	0x00000030


	//----- nvinfo : EIATTR_MIN_STACK_SIZE
	.align		4
.L_100:
        /*01ec*/ 	.byte	0x04, 0x12
        /*01ee*/ 	.short	(.L_102 - .L_101)
	.align		4
.L_101:
        /*01f0*/ 	.word	index@(_ZN7cutlass13device_kernelIN5flash11enable_sm90INS1_16FlashAttnFwdSm90INS1_25CollectiveMainloopFwdSm90ILi2EN4cute5tupleIJNS5_1CILi1EEES8_S8_EEENS6_IJNS7_ILi64EEESA_SA_EEELi512ENS_10bfloat16_tEfNS_4arch4Sm90ELb0ELb0ELb1ELb1ELb1ELb0ELb0ELb0ELb0ELb1ELb0ELb0EEENS1_21CollectiveEpilogueFwdINS6_IJSA_NS7_ILi512EEESA_EEES9_SC_SE_Li256ELb1ELb1ELb0ELb0EEENS1_36VarlenDynamicPersistentTileSchedulerILi64ELi64ELi256ELi128ELb0ELb1ELb1ELb0ELb1ELb1EEEEEEEEEvNT_6ParamsE)
        /*01f4*/ 	.word	0x00000038


	//----- nvinfo : EIATTR_MIN_STACK_SIZE
	.align		4
.L_102:
        /*01f8*/ 	.byte	0x04, 0x12
        /*01fa*/ 	.short	(.L_104 - .L_103)
	.align		4
.L_103:
        /*01fc*/ 	.word	index@(_ZN7cutlass13device_kernelIN5flash11enable_sm90INS1_16FlashAttnFwdSm90INS1_25CollectiveMainloopFwdSm90ILi2EN4cute5tupleIJNS5_1CILi1EEES8_S8_EEENS6_IJNS7_ILi64EEESA_SA_EEELi512ENS_10bfloat16_tEfNS_4arch4Sm90ELb0ELb0ELb1ELb1ELb1ELb1ELb0ELb0ELb0ELb1ELb0ELb0EEENS1_21CollectiveEpilogueFwdINS6_IJSA_NS7_ILi512EEESA_EEES9_SC_SE_Li256ELb1ELb1ELb0ELb0EEENS1_36VarlenDynamicPersistentTileSchedulerILi64ELi64ELi256ELi128ELb0ELb1ELb1ELb0ELb1ELb1EEEEEEEEEvNT_6ParamsE)
        /*0200*/ 	.word	0x00000060


	//----- nvinfo : EIATTR_MIN_STACK_SIZE
	.align		4
.L_104:
        /*0204*/ 	.byte	0x04, 0x12
        /*0206*/ 	.short	(.L_106 - .L_105)
	.align		4
.L_105:
        /*0208*/ 	.word	index@(_ZN7cutlass13device_kernelIN5flash11enable_sm90INS1_16FlashAttnFwdSm90INS1_25CollectiveMainloopFwdSm90ILi2EN4cute5tupleIJNS5_1CILi1EEES8_S8_EEENS6_IJNS7_ILi64EEESA_SA_EEELi512ENS_10bfloat16_tEfNS_4arch4Sm90ELb0ELb0ELb1ELb1ELb1ELb0ELb1ELb0ELb0ELb1ELb0ELb0EEENS1_21CollectiveEpilogueFwdINS6_IJSA_NS7_ILi512EEESA_EEES9_SC_SE_Li256ELb1ELb1ELb0ELb0EEENS1_36VarlenDynamicPersistentTileSchedulerILi64ELi64ELi256ELi128ELb0ELb1ELb1ELb0ELb1ELb1EEEEEEEEEvNT_6ParamsE)
        /*020c*/ 	.word	0x00000030


	//----- nvinfo : EIATTR_MIN_STACK_SIZE
	.align		4
.L_106:
        /*0210*/ 	.byte	0x04, 0x12
        /*0212*/ 	.short	(.L_108 - .L_107)
	.align		4
.L_107:
        /*0214*/ 	.word	index@(_ZN7cutlass13device_kernelIN5flash11enable_sm90INS1_16FlashAttnFwdSm90INS1_25CollectiveMainloopFwdSm90ILi2EN4cute5tupleIJNS5_1CILi1EEES8_S8_EEENS6_IJNS7_ILi64EEESA_SA_EEELi512ENS_10bfloat16_tEfNS_4arch4Sm90ELb0ELb0ELb1ELb1ELb1ELb1ELb1ELb0ELb0ELb1ELb0ELb0EEENS1_21CollectiveEpilogueFwdINS6_IJSA_NS7_ILi512EEESA_EEES9_SC_SE_Li256ELb1ELb1ELb0ELb0EEENS1_36VarlenDynamicPersistentTileSchedulerILi64ELi64ELi256ELi128ELb0ELb1ELb1ELb0ELb1ELb1EEEEEEEEEvNT_6ParamsE)
        /*0218*/ 	.word	0x00000070


	//----- nvinfo : EIATTR_MIN_STACK_SIZE
	.align		4
.L_108:
        /*021c*/ 	.byte	0x04, 0x12
        /*021e*/ 	.short	(.L_110 - .L_109)
	.align		4
.L_109:
        /*0220*/ 	.word	index@(_ZN7cutlass13device_kernelIN5flash11enable_sm90INS1_16FlashAttnFwdSm90INS1_25CollectiveMainloopFwdSm90ILi2EN4cute5tupleIJNS5_1CILi1EEES8_S8_EEENS6_IJNS7_ILi64EEESA_SA_EEELi512ENS_10bfloat16_tEfNS_4arch4Sm90ELb0ELb1ELb1ELb0ELb1ELb0ELb0ELb0ELb0ELb1ELb0ELb0EEENS1_21CollectiveEpilogueFwdINS6_IJSA_NS7_ILi512EEESA_EEES9_SC_SE_Li256ELb0ELb1ELb0ELb0EEENS1_30DynamicPersistentTileSchedulerILi256ELi128ELb0ELb1ELb1EEEEEEEEEvNT_6ParamsE)
        /*0224*/ 	.word	0x00000010


	//----- nvinfo : EIATTR_MIN_STACK_SIZE
	.align		4
.L_110:
        /*0228*/ 	.byte	0x04, 0x12
        /*022a*/ 	.short	(.L_112 - .L_111)
	.align		4
.L_111:
        /*022c*/ 	.word	index@(_ZN7cutlass13device_kernelIN5flash11enable_sm90INS1_16FlashAttnFwdSm90INS1_25CollectiveMainloopFwdSm90ILi2EN4cute5tupleIJNS5_1CILi1EEES8_S8_EEENS6_IJNS7_ILi64EEESA_SA_EEELi512ENS_10bfloat16_tEfNS_4arch4Sm90ELb0ELb1ELb1ELb0ELb1ELb0ELb1ELb0ELb0ELb1ELb0ELb0EEENS1_21CollectiveEpilogueFwdINS6_IJSA_NS7_ILi512EEESA_EEES9_SC_SE_Li256ELb0ELb1ELb0ELb0EEENS1_30DynamicPersistentTileSchedulerILi256ELi128ELb0ELb1ELb1EEEEEEEEEvNT_6ParamsE)
        /*0230*/ 	.word	0x00000450


	//----- nvinfo : EIATTR_MIN_STACK_SIZE
	.align		4
.L_112:
        /*0234*/ 	.byte	0x04, 0x12
        /*0236*/ 	.short	(.L_114 - .L_113)
	.align		4
.L_113:
        /*0238*/ 	.word	index@(_ZN7cutlass13device_kernelIN5flash11enable_sm90INS1_16FlashAttnFwdSm90INS1_25CollectiveMainloopFwdSm90ILi2EN4cute5tupleIJNS5_1CILi1EEES8_S8_EEENS6_IJNS7_ILi64EEESA_SA_EEELi512ENS_10bfloat16_tEfNS_4arch4Sm90ELb0ELb1ELb1ELb1ELb1ELb0ELb0ELb0ELb0ELb1ELb0ELb0EEENS1_21CollectiveEpilogueFwdINS6_IJSA_NS7_ILi512EEESA_EEES9_SC_SE_Li256ELb1ELb1ELb0ELb0EEENS1_36VarlenDynamicPersistentTileSchedulerILi64ELi64ELi256ELi128ELb0ELb1ELb1ELb1ELb0ELb1EEEEEEEEEvNT_6ParamsE)
        /*023c*/ 	.word	0x00000020


	//----- nvinfo : EIATTR_MIN_STACK_SIZE
	.align		4
.L_114:
        /*0240*/ 	.byte	0x04, 0x12
        /*0242*/ 	.short	(.L_116 - .L_115)
	.align		4
.L_115:
        /*0244*/ 	.word	index@(_ZN7cutlass13device_kernelIN5flash11enable_sm90INS1_16FlashAttnFwdSm90INS1_25CollectiveMainloopFwdSm90ILi2EN4cute5tupleIJNS5_1CILi1EEES8_S8_EEENS6_IJNS7_ILi64EEESA_SA_EEELi512ENS_10bfloat16_tEfNS_4arch4Sm90ELb0ELb1ELb1ELb1ELb1ELb1ELb0ELb0ELb0ELb1ELb0ELb0EEENS1_21CollectiveEpilogueFwdINS6_IJSA_NS7_ILi512EEESA_EEES9_SC_SE_Li256ELb1ELb1ELb0ELb0EEENS1_36VarlenDynamicPersistentTileSchedulerILi64ELi64ELi256ELi128ELb0ELb1ELb1ELb1ELb0ELb1EEEEEEEEEvNT_6ParamsE)
        /*0248*/ 	.word	0x00000068


	//----- nvinfo : EIATTR_MIN_STACK_SIZE
	.align		4
.L_116:
        /*024c*/ 	.byte	0x04, 0x12
        /*024e*/ 	.short	(.L_118 - .L_117)
	.align		4
.L_117:
        /*0250*/ 	.word	index@(_ZN7cutlass13device_kernelIN5flash11enable_sm90INS1_16FlashAttnFwdSm90INS1_25CollectiveMainloopFwdSm90ILi2EN4cute5tupleIJNS5_1CILi1EEES8_S8_EEENS6_IJNS7_ILi64EEESA_SA_EEELi512ENS_10bfloat16_tEfNS_4arch4Sm90ELb0ELb1ELb1ELb1ELb1ELb0ELb1ELb0ELb0ELb1ELb0ELb0EEENS1_21CollectiveEpilogueFwdINS6_IJSA_NS7_ILi512EEESA_EEES9_SC_SE_Li256ELb1ELb1ELb0ELb0EEENS1_36VarlenDynamicPersistentTileSchedulerILi64ELi64ELi256ELi128ELb0ELb1ELb1ELb1ELb0ELb1EEEEEEEEEvNT_6ParamsE)
        /*0254*/ 	.word	0x00000450


	//----- nvinfo : EIATTR_MIN_STACK_SIZE
	.align		4
.L_118:
        /*0258*/ 	.byte	0x04, 0x12
        /*025a*/ 	.short	(.L_120 - .L_119)
	.align		4
.L_119:
        /*025c*/ 	.word	index@(_ZN7cutlass13device_kernelIN5flash11enable_sm90INS1_16FlashAttnFwdSm90INS1_25CollectiveMainloopFwdSm90ILi2EN4cute5tupleIJNS5_1CILi1EEES8_S8_EEENS6_IJNS7_ILi64EEESA_SA_EEELi512ENS_10bfloat16_tEfNS_4arch4Sm90ELb0ELb1ELb1ELb1ELb1ELb1ELb1ELb0ELb0ELb1ELb0ELb0EEENS1_21CollectiveEpilogueFwdINS6_IJSA_NS7_ILi512EEESA_EEES9_SC_SE_Li256ELb1ELb1ELb0ELb0EEENS1_36VarlenDynamicPersistentTileSchedulerILi64ELi64ELi256ELi128ELb0ELb1ELb1ELb1ELb0ELb1EEEEEEEEEvNT_6ParamsE)
        /*0260*/ 	.word	0x00000460


	//----- nvinfo : EIATTR_MIN_STACK_SIZE
	.align		4
.L_120:
        /*0264*/ 	.byte	0x04, 0x12
        /*0266*/ 	.short	(.L_122 - .L_121)
	.align		4
.L_121:
        /*0268*/ 	.word	index@(_ZN7cutlass13device_kernelIN5flash11enable_sm90INS1_16FlashAttnFwdSm90INS1_25CollectiveMainloopFwdSm90ILi2EN4cute5tupleIJNS5_1CILi1EEES8_S8_EEENS6_IJNS7_ILi64EEESA_SA_EEELi512ENS_10bfloat16_tEfNS_4arch4Sm90ELb1ELb0ELb1ELb0ELb1ELb0ELb0ELb0ELb0ELb1ELb0ELb0EEENS1_21CollectiveEpilogueFwdINS6_IJSA_NS7_ILi512EEESA_EEES9_SC_SE_Li256ELb0ELb1ELb0ELb0EEENS1_30DynamicPersistentTileSchedulerILi256ELi128ELb0ELb1ELb1EEEEEEEEEvNT_6ParamsE)
        /*026c*/ 	.word	0x00000010


	//----- nvinfo : EIATTR_MIN_STACK_SIZE
	.align		4
.L_122:
        /*0270*/ 	.byte	0x04, 0x12
        /*0272*/ 	.short	(.L_124 - .L_123)
	.align		4
.L_123:
        /*0274*/ 	.word	index@(_ZN7cutlass13device_kernelIN5flash11enable_sm90INS1_16FlashAttnFwdSm90INS1_25CollectiveMainloopFwdSm90ILi2EN4cute5tupleIJNS5_1CILi1EEES8_S8_EEENS6_IJNS7_ILi64EEESA_SA_EEELi512ENS_10bfloat16_tEfNS_4arch4Sm90ELb1ELb0ELb1ELb0ELb1ELb0ELb1ELb0ELb0ELb1ELb0ELb0EEENS1_21CollectiveEpilogueFwdINS6_IJSA_NS7_ILi512EEESA_EEES9_SC_SE_Li256ELb0ELb1ELb0ELb0EEENS1_30DynamicPersistentTileSchedulerILi256ELi128ELb0ELb1ELb1EEEEEEEEEvNT_6ParamsE)
        /*0278*/ 	.word	0x00000018


	//----- nvinfo : EIATTR_MIN_STACK_SIZE
	.align		4
.L_124:
        /*027c*/ 	.byte	0x04, 0x12
        /*027e*/ 	.short	(.L_126 - .L_125)
	.align		4
.L_125:
        /*0280*/ 	.word	index@(_ZN7cutlass13device_kernelIN5flash11enable_sm90INS1_16FlashAttnFwdSm90INS1_25CollectiveMainloopFwdSm90ILi2EN4cute5tupleIJNS5_1CILi1EEES8_S8_EEENS6_IJNS7_ILi64EEESA_SA_EEELi512ENS_10bfloat16_tEfNS_4arch4Sm90ELb1ELb0ELb1ELb1ELb1ELb0ELb0ELb0ELb0ELb1ELb0ELb0EEENS1_21CollectiveEpilogueFwdINS6_IJSA_NS7_ILi512EEESA_EEES9_SC_SE_Li256ELb1ELb1ELb0ELb0EEENS1_36VarlenDynamicPersistentTileSchedulerILi64ELi64ELi256ELi128ELb0ELb1ELb1ELb1ELb1ELb1EEEEEEEEEvNT_6ParamsE)
        /*0284*/ 	.word	0x00000030


	//----- nvinfo : EIATTR_MIN_STACK_SIZE
	.align		4
.L_126:
        /*0288*/ 	.byte	0x04, 0x12
        /*028a*/ 	.short	(.L_128 - .L_127)
	.align		4
.L_127:
        /*028c*/ 	.word	index@(_ZN7cutlass13device_kernelIN5flash11enable_sm90INS1_16FlashAttnFwdSm90INS1_25CollectiveMainloopFwdSm90ILi2EN4cute5tupleIJNS5_1CILi1EEES8_S8_EEENS6_IJNS7_ILi64EEESA_SA_EEELi512ENS_10bfloat16_tEfNS_4arch4Sm90ELb1ELb0ELb1ELb1ELb1ELb1ELb0ELb0ELb0ELb1ELb0ELb0EEENS1_21CollectiveEpilogueFwdINS6_IJSA_NS7_ILi512EEESA_EEES9_SC_SE_Li256ELb1ELb1ELb0ELb0EEENS1_36VarlenDynamicPersistentTileSchedulerILi64ELi64ELi256ELi128ELb0ELb1ELb1ELb1ELb1ELb1EEEEEEEEEvNT_6ParamsE)
        /*0290*/ 	.word	0x00000068


	//----- nvinfo : EIATTR_MIN_STACK_SIZE
	.align		4
.L_128:
        /*0294*/ 	.byte	0x04, 0x12
        /*0296*/ 	.short	(.L_130 - .L_129)
	.align		4
.L_129:
        /*0298*/ 	.word	index@(_ZN7cutlass13device_kernelIN5flash11enable_sm90INS1_16FlashAttnFwdSm90INS1_25CollectiveMainloopFwdSm90ILi2EN4cute5tupleIJNS5_1CILi1EEES8_S8_EEENS6_IJNS7_ILi64EEESA_SA_EEELi512ENS_10bfloat16_tEfNS_4arch4Sm90ELb1ELb0ELb1ELb1ELb1ELb0ELb1ELb0ELb0ELb1ELb0ELb0EEENS1_21CollectiveEpilogueFwdINS6_IJSA_NS7_ILi512EEESA_EEES9_SC_SE_Li256ELb1ELb1ELb0ELb0EEENS1_36VarlenDynamicPersistentTileSchedulerILi64ELi64ELi256ELi128ELb0ELb1ELb1ELb1ELb1ELb1EEEEEEEEEvNT_6ParamsE)
        /*029c*/ 	.word	0x00000028


	//----- nvinfo : EIATTR_MIN_STACK_SIZE
	.align		4
.L_130:
        /*02a0*/ 	.byte	0x04, 0x12
        /*02a2*/ 	.short	(.L_132 - .L_131)
	.align		4
.L_131:
        /*02a4*/ 	.word	index@(_ZN7cutlass13device_kernelIN5flash11enable_sm90INS1_16FlashAttnFwdSm90INS1_25CollectiveMainloopFwdSm90ILi2EN4cute5tupleIJNS5_1CILi1EEES8_S8_EEENS6_IJNS7_ILi64EEESA_SA_EEELi512ENS_10bfloat16_tEfNS_4arch4Sm90ELb1ELb0ELb1ELb1ELb1ELb1ELb1ELb0ELb0ELb1ELb0ELb0EEENS1_21CollectiveEpilogueFwdINS6_IJSA_NS7_ILi512EEESA_EEES9_SC_SE_Li256ELb1ELb1ELb0ELb0EEENS1_36VarlenDynamicPersistentTileSchedulerILi64ELi64ELi256ELi128ELb0ELb1ELb1ELb1ELb1ELb1EEEEEEEEEvNT_6ParamsE)
        /*02a8*/ 	.word	0x00000078
.L_132:


//--------------------- .nv.compat                --------------------------
	.section	.nv.compat,"",@"SHT_CUDA_COMPAT_INFO"
	.align	4
        /*0000*/ 	.byte	0x02, 0x09, 0x01, 0x00, 0x02, 0x02, 0x04, 0x00, 0x02, 0x05, 0x05, 0x00, 0x03, 0x07, 0x01, 0x01
        /*0010*/ 	.byte	0x02, 0x03, 0x01, 0x00, 0x02, 0x06, 0x01, 0x00, 0x04, 0x0b, 0x08, 0x00, 0x00, 0x00, 0x00, 0x00
        /*0020*/ 	.byte	0x00, 0x00, 0x00, 0x00


//--------------------- .nv.info._ZN7cutlass13device_kernelIN5flash11enable_sm90INS1_16FlashAttnFwdSm90INS1_25CollectiveMainloopFwdSm90ILi2EN4cute5tupleIJNS5_1CILi1EEES8_S8_EEENS6_IJNS7_ILi64EEESA_SA_EEELi512ENS_10bfloat16_tEfNS_4arch4Sm90ELb0ELb0ELb1ELb0ELb1ELb0ELb0ELb0ELb0ELb1ELb0ELb0EEENS1_21CollectiveEpilogueFwdINS6_IJSA_NS7_ILi512EEESA_EEES9_SC_SE_Li256ELb0ELb1ELb0ELb0EEENS1_29StaticPersistentTileSchedulerILb0EEEEEEEEEvNT_6ParamsE --------------------------
	.section	.nv.info._ZN7cutlass13device_kernelIN5flash11enable_sm90INS1_16FlashAttnFwdSm90INS1_25CollectiveMainloopFwdSm90ILi2EN4cute5tupleIJNS5_1CILi1EEES8_S8_EEENS6_IJNS7_ILi64EEESA_SA_EEELi512ENS_10bfloat16_tEfNS_4arch4Sm90ELb0ELb0ELb1ELb0ELb1ELb0ELb0ELb0ELb0ELb1ELb0ELb0EEENS1_21CollectiveEpilogueFwdINS6_IJSA_NS7_ILi512EEESA_EEES9_SC_SE_Li256ELb0ELb1ELb0ELb0EEENS1_29StaticPersistentTileSchedulerILb0EEEEEEEEEvNT_6ParamsE,"",@"SHT_CUDA_INFO"
	.sectionflags	@""
	.align	4


	//----- nvinfo : EIATTR_CUDA_API_VERSION
	.align		4
        /*0000*/ 	.byte	0x04, 0x37
        /*0002*/ 	.short	(.L_134 - .L_133)
.L_133:
        /*0004*/ 	.word	0x00000082


	//----- nvinfo : EIATTR_KPARAM_INFO
	.align		4
.L_134:
        /*0008*/ 	.byte	0x04, 0x17
        /*000a*/ 	.short	(.L_136 - .L_135)
.L_135:
        /*000c*/ 	.word	0x00000000
        /*0010*/ 	.short	0x0000
        /*0012*/ 	.short	0x0070
        /*0014*/ 	.byte	0x00, 0xf0, 0x01, 0x28


	//----- nvinfo : EIATTR_SPARSE_MMA_MASK
	.align		4
.L_136:
        /*0018*/ 	.byte	0x03, 0x50
        /*001a*/ 	.short	0x0000


	//----- nvinfo : EIATTR_MAXREG_COUNT
	.align		4
        /*001c*/ 	.byte	0x03, 0x1b
        /*001e*/ 	.short	0x00a8


	//----- nvinfo : EIATTR_NUM_BARRIERS
	.align		4
        /*0020*/ 	.byte	0x02, 0x4c
        /*0022*/ 	.byte	0x10
	.zero		1


	//----- nvinfo : EIATTR_EXTERNS
	.align		4
        /*0024*/ 	.byte	0x04, 0x0f
        /*0026*/ 	.short	(.L_138 - .L_137)


	//   ....[0]....
	.align		4
.L_137:
        /*0028*/ 	.word	index@(__assertfail)


	//----- nvinfo : EIATTR_ANNOTATIONS
	.align		4
.L_138:
        /*002c*/ 	.byte	0x04, 0x55
        /*002e*/ 	.short	(.L_140 - .L_139)


	//   ....[0]....
.L_139:
        /*0030*/ 	.word	0x00000001
        /*0034*/ 	.byte	0x40, 0x90, 0x00, 0x00, 0x01, 0x00, 0x00, 0x00, 0x70, 0x90, 0x00, 0x00, 0x01, 0x00, 0x00, 0x00
        /* <DEDUP_REMOVED lines=12> */
        /*0104*/ 	.byte	0x70, 0xc7, 0x00, 0x00


	//----- nvinfo : EIATTR_MERCURY_ISA_VERSION
	.align		4
.L_140:
        /*0108*/ 	.byte	0x03, 0x5f
        /*010a*/ 	.short	0x0101


	//----- nvinfo : EIATTR_INT_WARP_WIDE_INSTR_OFFSETS
	.align		4
        /*010c*/ 	.byte	0x04, 0x31
        /*010e*/ 	.short	(.L_142 - .L_141)


	//   ....[0]....
.L_141:
        /*0110*/ 	.word	0x000000c0


	//   ....[1]....
        /*0114*/ 	.word	0x000000d0


	//   ....[2]....
        /*0118*/ 	.word	0x00000170


	//----- nvinfo : EIATTR_COOP_GROUP_MASK_REGIDS
	.align		4
.L_142:
        /*011c*/ 	.byte	0x04, 0x29
        /*011e*/ 	.short	(.L_144 - .L_143)


	//   ....[0]....
.L_143:
        /*0120*/ 	.word	0xffffffff


	//   ....[1]....
        /*0124*/ 	.word	0xffffffff


	//   ....[2]....
        /*0128*/ 	.word	0xffffffff


	//   ....[3]....
        /*012c*/ 	.word	0xffffffff


	//   ....[4]....
        /*0130*/ 	.word	0xffffffff


	//   ....[5]....
        /*0134*/ 	.word	0xffffffff


	//   ....[6]....
        /*0138*/ 	.word	0xffffffff


	//   ....[7]....
        /*013c*/ 	.word	0xffffffff


	//   ....[8]....
        /*0140*/ 	.word	0xffffffff


	//   ....[9]....
        /*0144*/ 	.word	0xffffffff


	//   ....[10]....
        /*0148*/ 	.word	0xffffffff


	//   ....[11]....
        /*014c*/ 	.word	0xffffffff


	//   ....[12]....
        /*0150*/ 	.word	0xffffffff


	//   ....[13]....
        /*0154*/ 	.word	0xffffffff


	//   ....[14]....
        /*0158*/ 	.word	0xffffffff


	//   ....[15]....
        /*015c*/ 	.word	0xffffffff


	//   ....[16]....
        /*0160*/ 	.word	0xffffffff


	//   ....[17]....
        /*0164*/ 	.word	0xffffffff


	//   ....[18]....
        /*0168*/ 	.word	0xffffffff


	//   ....[19]....
        /*016c*/ 	.word	0xffffffff


	//   ....[20]....
        /*0170*/ 	.word	0xffffffff


	//   ....[21]....
        /*0174*/ 	.word	0xffffffff


	//   ....[22]....
        /*0178*/ 	.word	0xffffffff


	//   ....[23]....
        /*017c*/ 	.word	0xffffffff


	//   ....[24]....
        /*0180*/ 	.word	0xffffffff


	//   ....[25]....
        /*0184*/ 	.word	0xffffffff


	//   ....[26]....
        /*0188*/ 	.word	0xffffffff


	//   ....[27]....
        /*018c*/ 	.word	0xffffffff


	//   ....[28]....
        /*0190*/ 	.word	0xffffffff


	//   ....[29]....
        /*0194*/ 	.word	0xffffffff


	//   ....[30]....
        /*0198*/ 	.word	0xffffffff


	//   ....[31]....
        /*019c*/ 	.word	0xffffffff


	//   ....[32]....
        /*01a0*/ 	.word	0xffffffff


	//   ....[33]....
        /*01a4*/ 	.word	0xffffffff


	//   ....[34]....
        /*01a8*/ 	.word	0xffffffff


	//   ....[35]....
        /*01ac*/ 	.word	0xffffffff


	//   ....[36]....
        /*01b0*/ 	.word	0xffffffff


	//   ....[37]....
        /*01b4*/ 	.word	0xffffffff


	//   ....[38]....
        /*01b8*/ 	.word	0xffffffff


	//   ....[39]....
        /*01bc*/ 	.word	0xffffffff


	//   ....[40]....
        /*01c0*/ 	.word	0xffffffff


	//   ....[41]....
        /*01c4*/ 	.word	0xffffffff


	//   ....[42]....
        /*01c8*/ 	.word	0xffffffff


	//   ....[43]....
        /*01cc*/ 	.word	0xffffffff


	//   ....[44]....
        /*01d0*/ 	.word	0xffffffff


	//   ....[45]....
        /*01d4*/ 	.word	0xffffffff


	//   ....[46]....
        /*01d8*/ 	.word	0xffffffff


	//   ....[47]....
        /*01dc*/ 	.word	0xffffffff


	//   ....[48]....
        /*01e0*/ 	.word	0xffffffff


	//   ....[49]....
        /*01e4*/ 	.word	0xffffffff


	//   ....[50]....
        /*01e8*/ 	.word	0xffffffff


	//   ....[51]....
        /*01ec*/ 	.word	0xffffffff


	//   ....[52]....
        /*01f0*/ 	.word	0xffffffff


	//   ....[53]....
        /*01f4*/ 	.word	0xffffffff


	//   ....[54]....
        /*01f8*/ 	.word	0xffffffff


	//   ....[55]....
        /*01fc*/ 	.word	0xffffffff


	//   ....[56]....
        /*0200*/ 	.word	0xffffffff


	//   ....[57]....
        /*0204*/ 	.word	0xffffffff


	//   ....[58]....
        /*0208*/ 	.word	0xffffffff


	//   ....[59]....
        /*020c*/ 	.word	0xffffffff


	//   ....[60]....
        /*0210*/ 	.word	0xffffffff


	//   ....[61]....
        /*0214*/ 	.word	0xffffffff


	//   ....[62]....
        /*0218*/ 	.word	0xffffffff


	//   ....[63]....
        /*021c*/ 	.word	0xffffffff


	//   ....[64]....
        /*0220*/ 	.word	0xffffffff


	//   ....[65]....
        /*0224*/ 	.word	0xffffffff


	//   ....[66]....
        /*0228*/ 	.word	0xffffffff


	//   ....[67]....
        /*022c*/ 	.word	0xffffffff


	//   ....[68]....
        /*0230*/ 	.word	0xffffffff


	//   ....[69]....
        /*0234*/ 	.word	0xffffffff


	//   ....[70]....
        /*0238*/ 	.word	0xffffffff


	//   ....[71]....
        /*023c*/ 	.word	0xffffffff


	//   ....[72]....
        /*0240*/ 	.word	0x0500000f


	//   ....[73]....
        /*0244*/ 	.word	0x0500000f


	//   ....[74]....
        /*0248*/ 	.word	0x0500000f


	//   ....[75]....
        /*024c*/ 	.word	0x0500000f


	//   ....[76]....
        /*0250*/ 	.word	0x0500000f


	//   ....[77]....
        /*0254*/ 	.word	0x0500000f


	//   ....[78]....
        /*0258*/ 	.word	0x0500000f


	//   ....[79]....
        /*025c*/ 	.word	0x0500000f


	//   ....[80]....
        /*0260*/ 	.word	0x0500000f


	//   ....[81]....
        /*0264*/ 	.word	0x0500000f


	//   ....[82]....
        /*0268*/ 	.word	0x0500000f


	//   ....[83]....
        /*026c*/ 	.word	0x0500000f


	//   ....[84]....
        /*0270*/ 	.word	0x0500000f


	//   ....[85]....
        /*0274*/ 	.word	0x0500000f


	//   ....[86]....
        /*0278*/ 	.word	0x0500000f


	//   ....[87]....
        /*027c*/ 	.word	0x0500000f


	//   ....[88]....
        /*0280*/ 	.word	0x0500000f


	//   ....[89]....
        /*0284*/ 	.word	0x0500000f


	//   ....[90]....
        /*0288*/ 	.word	0x0500000f


	//   ....[91]....
        /*028c*/ 	.word	0x0500000f


	//   ....[92]....
        /*0290*/ 	.word	0x0500000f


	//   ....[93]....
        /*0294*/ 	.word	0x0500000f


	//   ....[94]....
        /*0298*/ 	.word	0x0500000f


	//   ....[95]....
        /*029c*/ 	.word	0x0500000f


	//   ....[96]....
        /*02a0*/ 	.word	0x0500000f


	//   ....[97]....
        /*02a4*/ 	.word	0x0500000f


	//   ....[98]....
        /*02a8*/ 	.word	0x0500000f


	//   ....[99]....
        /*02ac*/ 	.word	0x0500000f


	//   ....[100]....
        /*02b0*/ 	.word	0x0500000f


	//   ....[101]....
        /*02b4*/ 	.word	0x0500000f


	//   ....[102]....
        /*02b8*/ 	.word	0x0500000f


	//   ....[103]....
        /*02bc*/ 	.word	0x0500000f


	//   ....[104]....
        /*02c0*/ 	.word	0x0500000f


	//   ....[105]....
        /*02c4*/ 	.word	0x0500000f


	//   ....[106]....
        /*02c8*/ 	.word	0x0500000f


	//   ....[107]....
        /*02cc*/ 	.word	0x0500000f


	//   ....[108]....
        /*02d0*/ 	.word	0x0500000f


	//   ....[109]....
        /*02d4*/ 	.word	0x0500000f


	//   ....[110]....
        /*02d8*/ 	.word	0x0500000f


	//   ....[111]....
        /*02dc*/ 	.word	0x0500000f


	//   ....[112]....
        /*02e0*/ 	.word	0x0500000f


	//   ....[113]....
        /*02e4*/ 	.word	0x0500000f


	//----- nvinfo : EIATTR_COOP_GROUP_INSTR_OFFSETS
	.align		4
.L_144:
        /*02e8*/ 	.byte	0x04, 0x28
        /*02ea*/ 	.short	(.L_146 - .L_145)


	//   ....[0]....
.L_145:
        /*02ec*/ 	.word	0x00000070


	//   ....[1]....
        /*02f0*/ 	.word	0x000000b0


	//   ....[2]....
        /*02f4*/ 	.word	0x00000290


	//   ....[3]....
        /*02f8*/ 	.word	0x000003f0


	//   ....[4]....
        /*02fc*/ 	.word	0x00000510


	//   ....[5]....
        /*0300*/ 	.word	0x00000670


	//   ....[6]....
        /*0304*/ 	.word	0x000010e0


	//   ....[7]....
        /*0308*/ 	.word	0x000029c0


	//   ....[8]....
        /*030c*/ 	.word	0x00003790


	//   ....[9]....
        /*0310*/ 	.word	0x00003820


	//   ....[10]....
        /*0314*/ 	.word	0x00003a20


	//   ....[11]....
        /*0318*/ 	.word	0x00003b00


	//   ....[12]....
        /*031c*/ 	.word	0x00004370


	//   ....[13]....
        /*0320*/ 	.word	0x00004ba0


	//   ....[14]....
        /*0324*/ 	.word	0x00004c40


	//   ....[15]....
        /*0328*/ 	.word	0x00004f00


	//   ....[16]....
        /*032c*/ 	.word	0x00005040


	//   ....[17]....
        /*0330*/ 	.word	0x000060c0


	//   ....[18]....
        /*0334*/ 	.word	0x00006170


	//   ....[19]....
        /*0338*/ 	.word	0x000061a0


	//   ....[20]....
        /*033c*/ 	.word	0x00006200


	//   ....[21]....
        /*0340*/ 	.word	0x00006240


	//   ....[22]....
        /*0344*/ 	.word	0x00007540


	//   ....[23]....
        /*0348*/ 	.word	0x00007fa0


	//   ....[24]....
        /*034c*/ 	.word	0x00007fd0


	//   ....[25]....
        /*0350*/ 	.word	0x00007ff0


	//   ....[26]....
        /*0354*/ 	.word	0x00008010


	//   ....[27]....
        /*0358*/ 	.word	0x00008630


	//   ....[28]....
        /*035c*/ 	.word	0x00008650


	//   ....[29]....
        /*0360*/ 	.word	0x000088a0


	//   ....[30]....
        /*0364*/ 	.word	0x000088d0


	//   ....[31]....
        /*0368*/ 	.word	0x0000a300


	//   ....[32]....
        /*036c*/ 	.word	0x0000a330


	//   ....[33]....
        /*0370*/ 	.word	0x0000a350


	//   ....[34]....
        /*0374*/ 	.word	0x0000a390


	//   ....[35]....
        /*0378*/ 	.word	0x0000a400


	//   ....[36]....
        /*037c*/ 	.word	0x0000a420


	//   ....[37]....
        /*0380*/ 	.word	0x0000a440


	//   ....[38]....
        /*0384*/ 	.word	0x0000a460


	//   ....[39]....
        /*0388*/ 	.word	0x0000aa90


	//   ....[40]....
        /*038c*/ 	.word	0x0000aab0


	//   ....[41]....
        /*0390*/ 	.word	0x0000aad0


	//   ....[42]....
        /*0394*/ 	.word	0x0000ab20


	//   ....[43]....
        /*0398*/ 	.word	0x0000ab70


	//   ....[44]....
        /*039c*/ 	.word	0x0000ab90


	//   ....[45]....
        /*03a0*/ 	.word	0x0000abc0


	//   ....[46]....
        /*03a4*/ 	.word	0x0000abe0


	//   ....[47]....
        /*03a8*/ 	.word	0x0000b0b0


	//   ....[48]....
        /*03ac*/ 	.word	0x0000b0e0


	//   ....[49]....
        /*03b0*/ 	.word	0x0000b1c0


	//   ....[50]....
        /*03b4*/ 	.word	0x0000b1f0


	//   ....[51]....
        /*03b8*/ 	.word	0x0000b2a0


	//   ....[52]....
        /*03bc*/ 	.word	0x0000b2d0


	//   ....[53]....
        /*03c0*/ 	.word	0x0000b5e0


	//   ....[54]....
        /*03c4*/ 	.word	0x0000b650


	//   ....[55]....
        /*03c8*/ 	.word	0x0000bd00


	//   ....[56]....
        /*03cc*/ 	.word	0x0000bd20


	//   ....[57]....
        /*03d0*/ 	.word	0x0000bd30


	//   ....[58]....
        /*03d4*/ 	.word	0x0000bd40


	//   ....[59]....
        /*03d8*/ 	.word	0x0000bd60


	//   ....[60]....
        /*03dc*/ 	.word	0x0000bdc0


	//   ....[61]....
        /*03e0*/ 	.word	0x0000bdd0


	//   ....[62]....
        /*03e4*/ 	.word	0x0000bde0


	//   ....[63]....
        /*03e8*/ 	.word	0x0000c140


	//   ....[64]....
        /*03ec*/ 	.word	0x0000c170


	//   ....[65]....
        /*03f0*/ 	.word	0x0000c1c0


	//   ....[66]....
        /*03f4*/ 	.word	0x0000c1e0


	//   ....[67]....
        /*03f8*/ 	.word	0x0000c270


	//   ....[68]....
        /*03fc*/ 	.word	0x0000c290


	//   ....[69]....
        /*0400*/ 	.word	0x0000c2b0


	//   ....[70]....
        /*0404*/ 	.word	0x0000c2d0


	//   ....[71]....
        /*0408*/ 	.word	0x0000c870


	//   ....[72]....
        /*040c*/ 	.word	0x0000ce00


	//   ....[73]....
        /*0410*/ 	.word	0x0000cef0


	//   ....[74]....
        /*0414*/ 	.word	0x0000cf90


	//   ....[75]....
        /*0418*/ 	.word	0x0000d000


	//   ....[76]....
        /*041c*/ 	.word	0x0000d0e0


	//   ....[77]....
        /*0420*/ 	.word	0x0000d150


	//   ....[78]....
        /*0424*/ 	.word	0x0000d220


	//   ....[79]....
        /*0428*/ 	.word	0x0000d290


	//   ....[80]....
        /*042c*/ 	.word	0x0000d350


	//   ....[81]....
        /*0430*/ 	.word	0x0000d3e0


	//   ....[82]....
        /*0434*/ 	.word	0x0000d450


	//   ....[83]....
        /*0438*/ 	.word	0x0000d4d0


	//   ....[84]....
        /*043c*/ 	.word	0x0000d570


	//   ....[85]....
        /*0440*/ 	.word	0x0000d5d0


	//   ....[86]....
        /*0444*/ 	.word	0x0000d690


	//   ....[87]....
        /*0448*/ 	.word	0x0000d6f0


	//   ....[88]....
        /*044c*/ 	.word	0x0000d790


	//   ....[89]....
        /*0450*/ 	.word	0x0000d8d0


	//   ....[90]....
        /*0454*/ 	.word	0x0000d9b0


	//   ....[91]....
        /*0458*/ 	.word	0x0000db30


	//   ....[92]....
        /*045c*/ 	.word	0x0000dc70


	//   ....[93]....
        /*0460*/ 	.word	0x0000dd80


	//   ....[94]....
        /*0464*/ 	.word	0x0000dec0


	//   ....[95]....
        /*0468*/ 	.word	0x0000dfd0


	//   ....[96]....
        /*046c*/ 	.word	0x0000e0a0


	//   ....[97]....
        /*0470*/ 	.word	0x0000e180


	//   ....[98]....
        /*0474*/ 	.word	0x0000e220


	//   ....[99]....
        /*0478*/ 	.word	0x0000e280


	//   ....[100]....
        /*047c*/ 	.word	0x0000e320


	//   ....[101]....
        /*0480*/ 	.word	0x0000e380


	//   ....[102]....
        /*0484*/ 	.word	0x0000e430


	//   ....[103]....
        /*0488*/ 	.word	0x0000e490


	//   ....[104]....
        /*048c*/ 	.word	0x0000e540


	//   ....[105]....
        /*0490*/ 	.word	0x0000e620


	//   ....[106]....
        /*0494*/ 	.word	0x0000e6e0


	//   ....[107]....
        /*0498*/ 	.word	0x0000e7c0


	//   ....[108]....
        /*049c*/ 	.word	0x0000e8d0


	//   ....[109]....
        /*04a0*/ 	.word	0x0000e9e0


	//   ....[110]....
        /*04a4*/ 	.word	0x0000eac0


	//   ....[111]....
        /*04a8*/ 	.word	0x0000ebc0


	//   ....[112]....
        /*04ac*/ 	.word	0x0000ec90


	//   ....[113]....
        /*04b0*/ 	.word	0x0000eda0


	//----- nvinfo : EIATTR_REG_RECONFIG
	.align		4
.L_146:
        /*04b4*/ 	.byte	0x01, 0x54
	.zero		2


	//----- nvinfo : EIATTR_SYSCALL_OFFSETS
	.align		4
        /*04b8*/ 	.byte	0x04, 0x46
        /*04ba*/ 	.short	(.L_148 - .L_147)


	//   ....[0]....
.L_147:
        /*04bc*/ 	.word	0x00002b80


	//   ....[1]....
        /*04c0*/ 	.word	0x00009bb0


	//   ....[2]....
        /*04c4*/ 	.word	0x00009cf0


	//   ....[3]....
        /*04c8*/ 	.word	0x00009de0


	//   ....[4]....
        /*04cc*/ 	.word	0x0000a790


	//----- nvinfo : EIATTR_MBARRIER_INSTR_OFFSETS
	.align		4
.L_148:
        /*04d0*/ 	.byte	0x04, 0x39
        /*04d2*/ 	.short	(.L_150 - .L_149)


	//   ....[0]....
.L_149:
        /*04d4*/ 	.word	0x00000180
        /*04d8*/ 	.word	0x000000ff
        /*04dc*/ 	.word	0x00028c00
        /*04e0*/ 	.short	0x0100
        /*04e2*/ 	.byte	0x08
	.zero		1


	//   ....[1]....
        /*04e4*/ 	.word	0x00000190
        /*04e8*/ 	.word	0x000000ff
        /*04ec*/ 	.word	0x00028c20
        /*04f0*/ 	.short	0x0100
        /*04f2*/ 	.byte	0x08
	.zero		1


	//   ....[2]....
        /*04f4*/ 	.word	0x00000240
        /*04f8*/ 	.word	0x000000ff
        /*04fc*/ 	.word	0x00028c30
        /*0500*/ 	.short	0x0100
        /*0502*/ 	.byte	0x06
	.zero		1


	//   ....[3]....
        /*0504*/ 	.word	0x00000250
        /*0508*/ 	.word	0x000000ff
        /*050c*/ 	.word	0x00028c40
        /*0510*/ 	.short	0x0100
        /*0512*/ 	.byte	0x06
	.zero		1


	//   ....[4]....
        /*0514*/ 	.word	0x00000260
        /*0518*/ 	.word	0x000000ff
        /*051c*/ 	.word	0x00028c38
        /*0520*/ 	.short	0x0100
        /*0522*/ 	.byte	0x06
	.zero		1


	//   ....[5]....
        /*0524*/ 	.word	0x00000270
        /*0528*/ 	.word	0x000000ff
        /*052c*/ 	.word	0x00028c48
        /*0530*/ 	.short	0x0100
        /*0532*/ 	.byte	0x06
	.zero		1


	//   ....[6]....
        /*0534*/ 	.word	0x000003a0
        /*0538*/ 	.word	0x000000ff
        /*053c*/ 	.word	0x00028c50
        /*0540*/ 	.short	0x0100
        /*0542*/ 	.byte	0x08
	.zero		1


	//   ....[7]....
        /*0544*/ 	.word	0x000003b0
        /*0548*/ 	.word	0x000000ff
        /*054c*/ 	.word	0x00028c60
        /*0550*/ 	.short	0x0100
        /*0552*/ 	.byte	0x08
	.zero		1


	//   ....[8]....
        /*0554*/ 	.word	0x000003c0
        /*0558*/ 	.word	0x000000ff
        /*055c*/ 	.word	0x00028c58
        /*0560*/ 	.short	0x0100
        /*0562*/ 	.byte	0x08
	.zero		1


	//   ....[9]....
        /*0564*/ 	.word	0x000003d0
        /*0568*/ 	.word	0x000000ff
        /*056c*/ 	.word	0x00028c68
        /*0570*/ 	.short	0x0100
        /*0572*/ 	.byte	0x08
	.zero		1


	//   ....[10]....
        /*0574*/ 	.word	0x000004c0
        /*0578*/ 	.word	0x000000ff
        /*057c*/ 	.word	0x00028c70
        /*0580*/ 	.short	0x0100
        /*0582*/ 	.byte	0x06
	.zero		1


	//   ....[11]....
        /*0584*/ 	.word	0x000004d0
        /*0588*/ 	.word	0x000000ff
        /*058c*/ 	.word	0x00028c80
        /*0590*/ 	.short	0x0100
        /*0592*/ 	.byte	0x06
	.zero		1


	//   ....[12]....
        /*0594*/ 	.word	0x000004e0
        /*0598*/ 	.word	0x000000ff
        /*059c*/ 	.word	0x00028c78
        /*05a0*/ 	.short	0x0100
        /*05a2*/ 	.byte	0x06
	.zero		1


	//   ....[13]....
        /*05a4*/ 	.word	0x000004f0
        /*05a8*/ 	.word	0x000000ff
        /*05ac*/ 	.word	0x00028c88
        /*05b0*/ 	.short	0x0100
        /*05b2*/ 	.byte	0x06
	.zero		1


	//   ....[14]....
        /*05b4*/ 	.word	0x00000620
        /*05b8*/ 	.word	0x000000ff
        /*05bc*/ 	.word	0x00028c90
        /*05c0*/ 	.short	0x0100
        /*05c2*/ 	.byte	0x08
	.zero		1


	//   ....[15]....
        /*05c4*/ 	.word	0x00000630
        /*05c8*/ 	.word	0x000000ff
        /*05cc*/ 	.word	0x00028ca0
        /*05d0*/ 	.short	0x0100
        /*05d2*/ 	.byte	0x08
	.zero		1


	//   ....[16]....
        /*05d4*/ 	.word	0x00000640
        /*05d8*/ 	.word	0x000000ff
        /*05dc*/ 	.word	0x00028c98
        /*05e0*/ 	.short	0x0100
        /*05e2*/ 	.byte	0x08
	.zero		1


	//   ....[17]....
        /*05e4*/ 	.word	0x00000650
        /*05e8*/ 	.word	0x000000ff
        /*05ec*/ 	.word	0x00028ca8
        /*05f0*/ 	.short	0x0100
        /*05f2*/ 	.byte	0x08
	.zero		1


	//   ....[18]....
        /*05f4*/ 	.word	0x00000790
        /*05f8*/ 	.word	0x000000ff
        /*05fc*/ 	.word	0x00028cb0
        /*0600*/ 	.short	0x0100
        /*0602*/ 	.byte	0x08
	.zero		1


	//   ....[19]....
        /*0604*/ 	.word	0x000007a0
        /*0608*/ 	.word	0x000000ff
        /*060c*/ 	.word	0x00028cc0
        /*0610*/ 	.short	0x0100
        /*0612*/ 	.byte	0x08
	.zero		1


	//   ....[20]....
        /*0614*/ 	.word	0x000007b0
        /*0618*/ 	.word	0x000000ff
        /*061c*/ 	.word	0x00028cb8
        /*0620*/ 	.short	0x0100
        /*0622*/ 	.byte	0x08
	.zero		1


	//   ....[21]....
        /*0624*/ 	.word	0x000007c0
        /*0628*/ 	.word	0x000000ff
        /*062c*/ 	.word	0x00028cc8
        /*0630*/ 	.short	0x0100
        /*0632*/ 	.byte	0x08
	.zero		1


	//   ....[22]....
        /*0634*/ 	.word	0x000011f0
        /*0638*/ 	.word	0x000000ff
        /*063c*/ 	.word	0x00028c50
        /*0640*/ 	.short	0x010a
        /*0642*/ 	.byte	0x10
	.zero		1


	//   ....[23]....
        /*0644*/ 	.word	0x000014d0
        /*0648*/ 	.word	0x000000ff
        /*064c*/ 	.word	0x00000000
        /*0650*/ 	.short	0x0101
        /*0652*/ 	.byte	0x06
	.zero		1


	//   ....[24]....
        /*0654*/ 	.word	0x00001e10
        /*0658*/ 	.word	0x000000ff
        /*065c*/ 	.word	0x00028c50
        /*0660*/ 	.short	0x010a
        /*0662*/ 	.byte	0x06
	.zero		1


	//   ....[25]....
        /*0664*/ 	.word	0x00001e50
        /*0668*/ 	.word	0x000000ff
        /*066c*/ 	.word	0x00028c50
        /*0670*/ 	.short	0x010a
        /*0672*/ 	.byte	0x06
	.zero		1


	//   ....[26]....
        /*0674*/ 	.word	0x000020b0
        /*0678*/ 	.word	0x000000ff
        /*067c*/ 	.word	0x00000000
        /*0680*/ 	.short	0x0101
        /*0682*/ 	.byte	0x06
	.zero		1


	//   ....[27]....
        /*0684*/ 	.word	0x00002c00
        /*0688*/ 	.word	0x000000ff
        /*068c*/ 	.word	0x00028c00
        /*0690*/ 	.short	0x010a
        /*0692*/ 	.byte	0x2a
	.zero		1


	//   ....[28]....
        /*0694*/ 	.word	0x00002c80
        /*0698*/ 	.word	0x00000007
        /*069c*/ 	.word	0x00028c30
        /*06a0*/ 	.short	0x010a
        /*06a2*/ 	.byte	0x3f
	.zero		1


	//   ....[29]....
        /*06a4*/ 	.word	0x00002cc0
        /*06a8*/ 	.word	0x00000007
        /*06ac*/ 	.word	0x00028c30
        /*06b0*/ 	.short	0x010a
        /*06b2*/ 	.byte	0x3f
	.zero		1


	//   ....[30]....
        /*06b4*/ 	.word	0x000033f0
        /*06b8*/ 	.word	0x000000ff
        /*06bc*/ 	.word	0x00000000
        /*06c0*/ 	.short	0x0101
        /*06c2*/ 	.byte	0x06
	.zero		1


	//   ....[31]....
        /*06c4*/ 	.word	0x00004120
        /*06c8*/ 	.word	0x00000007
        /*06cc*/ 	.word	0x00028c50
        /*06d0*/ 	.short	0x010a
        /*06d2*/ 	.byte	0x3f
	.zero		1


	//   ....[32]....
        /*06d4*/ 	.word	0x00004170
        /*06d8*/ 	.word	0x00000007
        /*06dc*/ 	.word	0x00028c50
        /*06e0*/ 	.short	0x010a
        /*06e2*/ 	.byte	0x3f
	.zero		1


	//   ....[33]....
        /*06e4*/ 	.word	0x00004400
        /*06e8*/ 	.word	0x000000ff
        /*06ec*/ 	.word	0x00000000
        /*06f0*/ 	.short	0x0101
        /*06f2*/ 	.byte	0x06
	.zero		1


	//   ....[34]....
        /*06f4*/ 	.word	0x00004550
        /*06f8*/ 	.word	0x000000ff
        /*06fc*/ 	.word	0x00028c30
        /*0700*/ 	.short	0x010a
        /*0702*/ 	.byte	0x15
	.zero		1


	//   ....[35]....
        /*0704*/ 	.word	0x00004590
        /*0708*/ 	.word	0x000000ff
        /*070c*/ 	.word	0x00028c30
        /*0710*/ 	.short	0x010a
        /*0712*/ 	.byte	0x15
	.zero		1


	//   ....[36]....
        /*0714*/ 	.word	0x000049a0
        /*0718*/ 	.word	0x000000ff
        /*071c*/ 	.word	0x00000000
        /*0720*/ 	.short	0x0101
        /*0722*/ 	.byte	0x06
	.zero		1


	//   ....[37]....
        /*0724*/ 	.word	0x00005e80
        /*0728*/ 	.word	0x000000ff
        /*072c*/ 	.word	0x00028c50
        /*0730*/ 	.short	0x010a
        /*0732*/ 	.byte	0x15
	.zero		1


	//   ....[38]....
        /*0734*/ 	.word	0x00005ec0
        /*0738*/ 	.word	0x000000ff
        /*073c*/ 	.word	0x00028c50
        /*0740*/ 	.short	0x010a
        /*0742*/ 	.byte	0x15
	.zero		1


	//   ....[39]....
        /*0744*/ 	.word	0x00006150
        /*0748*/ 	.word	0x000000ff
        /*074c*/ 	.word	0x00000000
        /*0750*/ 	.short	0x0101
        /*0752*/ 	.byte	0x15
	.zero		1


	//   ....[40]....
        /*0754*/ 	.word	0x00008660
        /*0758*/ 	.word	0x000000ff
        /*075c*/ 	.word	0x00000000
        /*0760*/ 	.short	0x0101
        /*0762*/ 	.byte	0x04
	.zero		1


	//   ....[41]....
        /*0764*/ 	.word	0x0000a100
        /*0768*/ 	.word	0x00000013
        /*076c*/ 	.word	0x00028c40
        /*0770*/ 	.short	0x010a
        /*0772*/ 	.byte	0x3f
	.zero		1


	//   ....[42]....
        /*0774*/ 	.word	0x0000a570
        /*0778*/ 	.word	0x00000013
        /*077c*/ 	.word	0x00028c30
        /*0780*/ 	.short	0x0107
        /*0782*/ 	.byte	0x3f
	.zero		1


	//   ....[43]....
        /*0784*/ 	.word	0x0000a630
        /*0788*/ 	.word	0x00000013
        /*078c*/ 	.word	0x00028c30
        /*0790*/ 	.short	0x0101
        /*0792*/ 	.byte	0x3f
	.zero		1


	//   ....[44]....
        /*0794*/ 	.word	0x0000aca0
        /*0798*/ 	.word	0x000000ff
        /*079c*/ 	.word	0x00028c00
        /*07a0*/ 	.short	0x0107
        /*07a2*/ 	.byte	0x27
	.zero		1


	//   ....[45]....
        /*07a4*/ 	.word	0x0000ad00
        /*07a8*/ 	.word	0x000000ff
        /*07ac*/ 	.word	0x00028c00
        /*07b0*/ 	.short	0x0101
        /*07b2*/ 	.byte	0x27
	.zero		1


	//   ....[46]....
        /*07b4*/ 	.word	0x0000ad20
        /*07b8*/ 	.word	0x000000ff
        /*07bc*/ 	.word	0x00028c20
        /*07c0*/ 	.short	0x010a
        /*07c2*/ 	.byte	0x27
	.zero		1


	//   ....[47]....
        /*07c4*/ 	.word	0x0000adb0
        /*07c8*/ 	.word	0x00000013
        /*07cc*/ 	.word	0x00028c60
        /*07d0*/ 	.short	0x010a
        /*07d2*/ 	.byte	0x3f
	.zero		1


	//   ....[48]....
        /*07d4*/ 	.word	0x0000b7e0
        /*07d8*/ 	.word	0x00000013
        /*07dc*/ 	.word	0x00028c50
        /*07e0*/ 	.short	0x0107
        /*07e2*/ 	.byte	0x3f
	.zero		1


	//   ....[49]....
        /*07e4*/ 	.word	0x0000b8c0
        /*07e8*/ 	.word	0x00000013
        /*07ec*/ 	.word	0x00028c50
        /*07f0*/ 	.short	0x0101
        /*07f2*/ 	.byte	0x3f
	.zero		1


	//   ....[50]....
        /*07f4*/ 	.word	0x0000bb60
        /*07f8*/ 	.word	0x00000009
        /*07fc*/ 	.word	0x00028c40
        /*0800*/ 	.short	0x010a
        /*0802*/ 	.byte	0x3f
	.zero		1


	//   ....[51]....
        /*0804*/ 	.word	0x0000be90
        /*0808*/ 	.word	0x00000009
        /*080c*/ 	.word	0x00028c30
        /*0810*/ 	.short	0x0107
        /*0812*/ 	.byte	0x3f
	.zero		1


	//   ....[52]....
        /*0814*/ 	.word	0x0000bf50
        /*0818*/ 	.word	0x00000009
        /*081c*/ 	.word	0x00028c30
        /*0820*/ 	.short	0x0101
        /*0822*/ 	.byte	0x3f
	.zero		1


	//   ....[53]....
        /*0824*/ 	.word	0x0000bf80
        /*0828*/ 	.word	0x00000009
        /*082c*/ 	.word	0x00028c60
        /*0830*/ 	.short	0x010a
        /*0832*/ 	.byte	0x3f
	.zero		1


	//   ....[54]....
        /*0834*/ 	.word	0x0000c590
        /*0838*/ 	.word	0x00000009
        /*083c*/ 	.word	0x00028c50
        /*0840*/ 	.short	0x0107
        /*0842*/ 	.byte	0x3f
	.zero		1


	//   ....[55]....
        /*0844*/ 	.word	0x0000c670
        /*0848*/ 	.word	0x00000009
        /*084c*/ 	.word	0x00028c50
        /*0850*/ 	.short	0x0101
        /*0852*/ 	.byte	0x3f
	.zero		1


	//   ....[56]....
        /*0854*/ 	.word	0x0000c7f0
        /*0858*/ 	.word	0x00000004
        /*085c*/ 	.word	0x00028c20
        /*0860*/ 	.short	0x010a
        /*0862*/ 	.byte	0x3f
	.zero		1


	//   ....[57]....
        /*0864*/ 	.word	0x0000c970
        /*0868*/ 	.word	0x00000005
        /*086c*/ 	.word	0x00028c40
        /*0870*/ 	.short	0x010a
        /*0872*/ 	.byte	0x3f
	.zero		1


	//   ....[58]....
        /*0874*/ 	.word	0x0000ca10
        /*0878*/ 	.word	0x00000011
        /*087c*/ 	.word	0x00028c40
        /*0880*/ 	.short	0x010a
        /*0882*/ 	.byte	0x3f
	.zero		1


	//   ....[59]....
        /*0884*/ 	.word	0x0000ca50
        /*0888*/ 	.word	0x00000005
        /*088c*/ 	.word	0x00028c60
        /*0890*/ 	.short	0x010a
        /*0892*/ 	.byte	0x3f
	.zero		1


	//   ....[60]....
        /*0894*/ 	.word	0x0000ca90
        /*0898*/ 	.word	0x00000011
        /*089c*/ 	.word	0x00028c60
        /*08a0*/ 	.short	0x010a
        /*08a2*/ 	.byte	0x3f
	.zero		1


	//   ....[61]....
        /*08a4*/ 	.word	0x0000cb00
        /*08a8*/ 	.word	0x00000003
        /*08ac*/ 	.word	0x00028c50
        /*08b0*/ 	.short	0x010a
        /*08b2*/ 	.byte	0x3f
	.zero		1


	//   ....[62]....
        /*08b4*/ 	.word	0x0000cb60
        /*08b8*/ 	.word	0x00000004
        /*08bc*/ 	.word	0x00028c50
        /*08c0*/ 	.short	0x010a
        /*08c2*/ 	.byte	0x3f
	.zero		1


	//   ....[63]....
        /*08c4*/ 	.word	0x0000cbc0
        /*08c8*/ 	.word	0x00000003
        /*08cc*/ 	.word	0x00028c00
        /*08d0*/ 	.short	0x010a
        /*08d2*/ 	.byte	0x3f
	.zero		1


	//   ....[64]....
        /*08d4*/ 	.word	0x0000cc10
        /*08d8*/ 	.word	0x00000007
        /*08dc*/ 	.word	0x00028c30
        /*08e0*/ 	.short	0x010a
        /*08e2*/ 	.byte	0x3f
	.zero		1


	//   ....[65]....
        /*08e4*/ 	.word	0x0000cc60
        /*08e8*/ 	.word	0x00000007
        /*08ec*/ 	.word	0x00028c50
        /*08f0*/ 	.short	0x010a
        /*08f2*/ 	.byte	0x3f
	.zero		1


	//   ....[66]....
        /*08f4*/ 	.word	0x0000ccc0
        /*08f8*/ 	.word	0x00000004
        /*08fc*/ 	.word	0x00028c30
        /*0900*/ 	.short	0x010a
        /*0902*/ 	.byte	0x3f
	.zero		1


	//   ....[67]....
        /*0904*/ 	.word	0x0000cd20
        /*0908*/ 	.word	0x00000008
        /*090c*/ 	.word	0x00028c50
        /*0910*/ 	.short	0x010a
        /*0912*/ 	.byte	0x3f
	.zero		1


	//   ....[68]....
        /*0914*/ 	.word	0x0000ce40
        /*0918*/ 	.word	0x00000013
        /*091c*/ 	.word	0x00028c40
        /*0920*/ 	.short	0x010a
        /*0922*/ 	.byte	0x3f
	.zero		1


	//   ....[69]....
        /*0924*/ 	.word	0x0000d7d0
        /*0928*/ 	.word	0x00000003
        /*092c*/ 	.word	0x00028c20
        /*0930*/ 	.short	0x010a
        /*0932*/ 	.byte	0x3f
	.zero		1


	//   ....[70]....
        /*0934*/ 	.word	0x0000d820
        /*0938*/ 	.word	0x00000013
        /*093c*/ 	.word	0x00028c60
        /*0940*/ 	.short	0x010a
        /*0942*/ 	.byte	0x3f
	.zero		1


	//   ....[71]....
        /*0944*/ 	.word	0x0000e0d0
        /*0948*/ 	.word	0x00000009
        /*094c*/ 	.word	0x00028c40
        /*0950*/ 	.short	0x010a
        /*0952*/ 	.byte	0x3f
	.zero		1


	//   ....[72]....
        /*0954*/ 	.word	0x0000e570
        /*0958*/ 	.word	0x00000009
        /*095c*/ 	.word	0x00028c60
        /*0960*/ 	.short	0x010a
        /*0962*/ 	.byte	0x3f
	.zero		1


	//   ....[73]....
        /*0964*/ 	.word	0x0000ecc0
        /*0968*/ 	.word	0x00000004
        /*096c*/ 	.word	0x00028c20
        /*0970*/ 	.short	0x010a
        /*0972*/ 	.byte	0x3f
	.zero		1


	//   ....[74]....
        /*0974*/ 	.word	0x0000ee60
        /*0978*/ 	.word	0x00000005
        /*097c*/ 	.word	0x00028c40
        /*0980*/ 	.short	0x010a
        /*0982*/ 	.byte	0x3f
	.zero		1


	//   ....[75]....
        /*0984*/ 	.word	0x0000eeb0
        /*0988*/ 	.word	0x00000011
        /*098c*/ 	.word	0x00028c40
        /*0990*/ 	.short	0x010a
        /*0992*/ 	.byte	0x3f
	.zero		1


	//   ....[76]....
        /*0994*/ 	.word	0x0000ef00
        /*0998*/ 	.word	0x00000005
        /*099c*/ 	.word	0x00028c60
        /*09a0*/ 	.short	0x010a
        /*09a2*/ 	.byte	0x3f
	.zero		1


	//----- nvinfo : EIATTR_NUM_MBARRIERS
	.align		4
.L_150:
        /*09a4*/ 	.byte	0x03, 0x38
        /*09a6*/ 	.short	0x0016


	//----- nvinfo : EIATTR_EXIT_INSTR_OFFSETS
	.align		4
        /*09a8*/ 	.byte	0x04, 0x1c
        /*09aa*/ 	.short	(.L_152 - .L_151)


	//   ....[0]....
.L_151:
        /*09ac*/ 	.word	0x00000920


	//   ....[1]....
        /*09b0*/ 	.word	0x00008b20


	//   ....[2]....
        /*09b4*/ 	.word	0x0000cae0


	//----- nvinfo : EIATTR_MAX_THREADS
	.align		4
.L_152:
        /*09b8*/ 	.byte	0x04, 0x05
        /*09ba*/ 	.short	(.L_154 - .L_153)
.L_153:
        /*09bc*/ 	.word	0x00000180
        /*09c0*/ 	.word	0x00000001
        /*09c4*/ 	.word	0x00000001


	//----- nvinfo : EIATTR_CRS_STACK_SIZE
	.align		4
.L_154:
        /*09c8*/ 	.byte	0x04, 0x1e
        /*09ca*/ 	.short	(.L_156 - .L_155)
.L_155:
        /*09cc*/ 	.word	0x00000000


	//----- nvinfo : EIATTR_CBANK_PARAM_SIZE
	.align		4
.L_156:
        /*09d0*/ 	.byte	0x03, 0x19
        /*09d2*/ 	.short	0x0a70


	//----- nvinfo : EIATTR_PARAM_CBANK
	.align		4
        /*09d4*/ 	.byte	0x04, 0x0a
        /*09d6*/ 	.short	(.L_158 - .L_157)
	.align		4
.L_157:
        /*09d8*/ 	.word	index@(.nv.constant0._ZN7cutlass13device_kernelIN5flash11enable_sm90INS1_16FlashAttnFwdSm90INS1_25CollectiveMainloopFwdSm90ILi2EN4cute5tupleIJNS5_1CILi1EEES8_S8_EEENS6_IJNS7_ILi64EEESA_SA_EEELi512ENS_10bfloat16_tEfNS_4arch4Sm90ELb0ELb0ELb1ELb0ELb1ELb0ELb0ELb0ELb0ELb1ELb0ELb0EEENS1_21CollectiveEpilogueFwdINS6_IJSA_NS7_ILi512EEESA_EEES9_SC_SE_Li256ELb0ELb1ELb0ELb0EEENS1_29StaticPersistentTileSchedulerILb0EEEEEEEEEvNT_6ParamsE)
        /*09dc*/ 	.short	0x0210
        /*09de*/ 	.short	0x0a70


	//----- nvinfo : EIATTR_SW_WAR
	.align		4
.L_158:
        /*09e0*/ 	.byte	0x04, 0x36
        /*09e2*/ 	.short	(.L_160 - .L_159)
.L_159:
        /*09e4*/ 	.word	0x00000008
.L_160:


//--------------------- .nv.info._ZN7cutlass13device_kernelIN5flash11enable_sm90INS1_16FlashAttnFwdSm90INS1_25CollectiveMainloopFwdSm90ILi2EN4cute5tupleIJNS5_1CILi1EEES8_S8_EEENS6_IJNS7_ILi64EEESA_SA_EEELi512ENS_10bfloat16_tEfNS_4arch4Sm90ELb0ELb0ELb1ELb0ELb1ELb0ELb1ELb0ELb0ELb1ELb0ELb0EEENS1_21CollectiveEpilogueFwdINS6_IJSA_NS7_ILi512EEESA_EEES9_SC_SE_Li256ELb0ELb1ELb0ELb0EEENS1_29StaticPersistentTileSchedulerILb0EEEEEEEEEvNT_6ParamsE --------------------------
	.section	.nv.info._ZN7cutlass13device_kernelIN5flash11enable_sm90INS1_16FlashAttnFwdSm90INS1_25CollectiveMainloopFwdSm90ILi2EN4cute5tupleIJNS5_1CILi1EEES8_S8_EEENS6_IJNS7_ILi64EEESA_SA_EEELi512ENS_10bfloat16_tEfNS_4arch4Sm90ELb0ELb0ELb1ELb0ELb1ELb0ELb1ELb0ELb0ELb1ELb0ELb0EEENS1_21CollectiveEpilogueFwdINS6_IJSA_NS7_ILi512EEESA_EEES9_SC_SE_Li256ELb0ELb1ELb0ELb0EEENS1_29StaticPersistentTileSchedulerILb0EEEEEEEEEvNT_6ParamsE,"",@"SHT_CUDA_INFO"
	.sectionflags	@""
	.align	4


	//----- nvinfo : EIATTR_CUDA_API_VERSION
	.align		4
        /*0000*/ 	.byte	0x04, 0x37
        /*0002*/ 	.short	(.L_162 - .L_161)
.L_161:
        /*0004*/ 	.word	0x00000082


	//----- nvinfo : EIATTR_KPARAM_INFO
	.align		4
.L_162:
        /*0008*/ 	.byte	0x04, 0x17
        /*000a*/ 	.short	(.L_164 - .L_163)
.L_163:
        /*000c*/ 	.word	0x00000000
        /*0010*/ 	.short	0x0000
        /*0012*/ 	.short	0x0070
        /*0014*/ 	.byte	0x00, 0xf0, 0x01, 0x2c


	//----- nvinfo : EIATTR_SPARSE_MMA_MASK
	.align		4
.L_164:
        /*0018*/ 	.byte	0x03, 0x50
        /*001a*/ 	.short	0x0000


	//----- nvinfo : EIATTR_MAXREG_COUNT
	.align		4
        /*001c*/ 	.byte	0x03, 0x1b
        /*001e*/ 	.short	0x00a8


	//----- nvinfo : EIATTR_NUM_BARRIERS
	.align		4
        /*0020*/ 	.byte	0x02, 0x4c
        /*0022*/ 	.byte	0x10
	.zero		1


	//----- nvinfo : EIATTR_EXTERNS
	.align		4
        /*0024*/ 	.byte	0x04, 0x0f
        /*0026*/ 	.short	(.L_166 - .L_165)


	//   ....[0]....
	.align		4
.L_165:
        /*0028*/ 	.word	index@(__assertfail)


	//----- nvinfo : EIATTR_ANNOTATIONS
	.align		4
.L_166:
        /*002c*/ 	.byte	0x04, 0x55
        /*002e*/ 	.short	(.L_168 - .L_167)


	//   ....[0]....
.L_167:
        /* <DEDUP_REMOVED lines=17> */


	//----- nvinfo : EIATTR_MERCURY_ISA_VERSION
	.align		4
.L_168:
        /*0128*/ 	.byte	0x03, 0x5f
        /*012a*/ 	.short	0x0101


	//----- nvinfo : EIATTR_INT_WARP_WIDE_INSTR_OFFSETS
	.align		4
        /*012c*/ 	.byte	0x04, 0x31
        /*012e*/ 	.short	(.L_170 - .L_169)


	//   ....[0]....
.L_169:
        /*0130*/ 	.word	0x000000d0


	//   ....[1]....
        /*0134*/ 	.word	0x000000e0


	//   ....[2]....
        /*0138*/ 	.word	0x000000f0


	//   ....[3]....
        /*013c*/ 	.word	0x00000190


	//----- nvinfo : EIATTR_COOP_GROUP_MASK_REGIDS
	.align		4
.L_170:
        /*0140*/ 	.byte	0x04, 0x29
        /*0142*/ 	.short	(.L_172 - .L_171)


	//   ....[0]....
.L_171:
        /*0144*/ 	.word	0xffffffff


	//   ....[1]....
        /*0148*/ 	.word	0xffffffff


	//   ....[2]....
        /*014c*/ 	.word	0xffffffff


	//   ....[3]....
        /*0150*/ 	.word	0xffffffff


	//   ....[4]....
        /*0154*/ 	.word	0xffffffff


	//   ....[5]....
        /*0158*/ 	.word	0xffffffff


	//   ....[6]....
        /*015c*/ 	.word	0xffffffff


	//   ....[7]....
        /*0160*/ 	.word	0xffffffff


	//   ....[8]....
        /*0164*/ 	.word	0xffffffff


	//   ....[9]....
        /*0168*/ 	.word	0xffffffff


	//   ....[10]....
        /*016c*/ 	.word	0xffffffff


	//   ....[11]....
        /*0170*/ 	.word	0xffffffff


	//   ....[12]....
        /*0174*/ 	.word	0xffffffff


	//   ....[13]....
        /*0178*/ 	.word	0xffffffff


	//   ....[14]....
        /*017c*/ 	.word	0xffffffff


	//   ....[15]....
        /*0180*/ 	.word	0xffffffff


	//   ....[16]....
        /*0184*/ 	.word	0xffffffff


	//   ....[17]....
        /*0188*/ 	.word	0xffffffff


	//   ....[18]....
        /*018c*/ 	.word	0xffffffff


	//   ....[19]....
        /*0190*/ 	.word	0xffffffff


	//   ....[20]....
        /*0194*/ 	.word	0xffffffff


	//   ....[21]....
        /*0198*/ 	.word	0xffffffff


	//   ....[22]....
        /*019c*/ 	.word	0xffffffff


	//   ....[23]....
        /*01a0*/ 	.word	0xffffffff


	//   ....[24]....
        /*01a4*/ 	.word	0xffffffff


	//   ....[25]....
        /*01a8*/ 	.word	0xffffffff


	//   ....[26]....
        /*01ac*/ 	.word	0xffffffff


	//   ....[27]....
        /*01b0*/ 	.word	0xffffffff


	//   ....[28]....
        /*01b4*/ 	.word	0xffffffff


	//   ....[29]....
        /*01b8*/ 	.word	0xffffffff


	//   ....[30]....
        /*01bc*/ 	.word	0xffffffff


	//   ....[31]....
        /*01c0*/ 	.word	0xffffffff


	//   ....[32]....
        /*01c4*/ 	.word	0xffffffff


	//   ....[33]....
        /*01c8*/ 	.word	0xffffffff


	//   ....[34]....
        /*01cc*/ 	.word	0xffffffff


	//   ....[35]....
        /*01d0*/ 	.word	0xffffffff


	//   ....[36]....
        /*01d4*/ 	.word	0xffffffff


	//   ....[37]....
        /*01d8*/ 	.word	0xffffffff


	//   ....[38]....
        /*01dc*/ 	.word	0xffffffff


	//   ....[39]....
        /*01e0*/ 	.word	0xffffffff


	//   ....[40]....
        /*01e4*/ 	.word	0xffffffff


	//   ....[41]....
        /*01e8*/ 	.word	0xffffffff


	//   ....[42]....
        /*01ec*/ 	.word	0xffffffff


	//   ....[43]....
        /*01f0*/ 	.word	0xffffffff


	//   ....[44]....
        /*01f4*/ 	.word	0xffffffff


	//   ....[45]....
        /*01f8*/ 	.word	0xffffffff


	//   ....[46]....
        /*01fc*/ 	.word	0xffffffff


	//   ....[47]....
        /*0200*/ 	.word	0xffffffff


	//   ....[48]....
        /*0204*/ 	.word	0xffffffff


	//   ....[49]....
        /*0208*/ 	.word	0xffffffff


	//   ....[50]....
        /*020c*/ 	.word	0xffffffff


	//   ....[51]....
        /*0210*/ 	.word	0xffffffff


	//   ....[52]....
        /*0214*/ 	.word	0xffffffff


	//   ....[53]....
        /*0218*/ 	.word	0xffffffff


	//   ....[54]....
        /*021c*/ 	.word	0xffffffff


	//   ....[55]....
        /*0220*/ 	.word	0xffffffff


	//   ....[56]....
        /*0224*/ 	.word	0xffffffff


	//   ....[57]....
        /*0228*/ 	.word	0xffffffff


	//   ....[58]....
        /*022c*/ 	.word	0xffffffff


	//   ....[59]....
        /*0230*/ 	.word	0xffffffff


	//   ....[60]....
        /*0234*/ 	.word	0xffffffff


	//   ....[61]....
        /*0238*/ 	.word	0xffffffff


	//   ....[62]....
        /*023c*/ 	.word	0xffffffff


	//   ....[63]....
        /*0240*/ 	.word	0xffffffff


	//   ....[64]....
        /*0244*/ 	.word	0xffffffff


	//   ....[65]....
        /*0248*/ 	.word	0xffffffff


	//   ....[66]....
        /*024c*/ 	.word	0xffffffff


	//   ....[67]....
        /*0250*/ 	.word	0xffffffff


	//   ....[68]....
        /*0254*/ 	.word	0xffffffff


	//   ....[69]....
        /*0258*/ 	.word	0xffffffff


	//   ....[70]....
        /*025c*/ 	.word	0xffffffff


	//   ....[71]....
        /*0260*/ 	.word	0xffffffff


	//   ....[72]....
        /*0264*/ 	.word	0xffffffff


	//   ....[73]....
        /*0268*/ 	.word	0xffffffff


	//   ....[74]....
        /*026c*/ 	.word	0xffffffff


	//   ....[75]....
        /*0270*/ 	.word	0xffffffff


	//   ....[76]....
        /*0274*/ 	.word	0xffffffff


	//   ....[77]....
        /*0278*/ 	.word	0xffffffff


	//   ....[78]....
        /*027c*/ 	.word	0xffffffff


	//   ....[79]....
        /*0280*/ 	.word	0xffffffff


	//   ....[80]....
        /*0284*/ 	.word	0xffffffff


	//   ....[81]....
        /*0288*/ 	.word	0xffffffff


	//   ....[82]....
        /*028c*/ 	.word	0x0500000f


	//   ....[83]....
        /*0290*/ 	.word	0x0500000f


	//   ....[84]....
        /*0294*/ 	.word	0x0500000f


	//   ....[85]....
        /*0298*/ 	.word	0x0500000f


	//   ....[86]....
        /*029c*/ 	.word	0x0500000f


	//   ....[87]....
        /*02a0*/ 	.word	0x0500000f


	//   ....[88]....
        /*02a4*/ 	.word	0x0500000f


	//   ....[89]....
        /*02a8*/ 	.word	0x0500000f


	//   ....[90]....
        /*02ac*/ 	.word	0x0500000f


	//   ....[91]....
        /*02b0*/ 	.word	0x0500000f


	//   ....[92]....
        /*02b4*/ 	.word	0x0500000f


	//   ....[93]....
        /*02b8*/ 	.word	0x0500000f


	//   ....[94]....
        /*02bc*/ 	.word	0x0500000f


	//   ....[95]....
        /*02c0*/ 	.word	0x0500000f


	//   ....[96]....
        /*02c4*/ 	.word	0x0500000f


	//   ....[97]....
        /*02c8*/ 	.word	0x0500000f


	//   ....[98]....
        /*02cc*/ 	.word	0x0500000f


	//   ....[99]....
        /*02d0*/ 	.word	0x0500000f


	//   ....[100]....
        /*02d4*/ 	.word	0x0500000f


	//   ....[101]....
        /*02d8*/ 	.word	0x0500000f


	//   ....[102]....
        /*02dc*/ 	.word	0x0500000f


	//   ....[103]....
        /*02e0*/ 	.word	0x0500000f


	//   ....[104]....
        /*02e4*/ 	.word	0x0500000f


	//   ....[105]....
        /*02e8*/ 	.word	0x0500000f


	//   ....[106]....
        /*02ec*/ 	.word	0x0500000f


	//   ....[107]....
        /*02f0*/ 	.word	0x0500000f


	//   ....[108]....
        /*02f4*/ 	.word	0x0500000f


	//   ....[109]....
        /*02f8*/ 	.word	0x0500000f


	//   ....[110]....
        /*02fc*/ 	.word	0x0500000f


	//   ....[111]....
        /*0300*/ 	.word	0x0500000f


	//   ....[112]....
        /*0304*/ 	.word	0x0500000f


	//   ....[113]....
        /*0308*/ 	.word	0x0500000f


	//   ....[114]....
        /*030c*/ 	.word	0x0500000f


	//   ....[115]....
        /*0310*/ 	.word	0x0500000f


	//   ....[116]....
        /*0314*/ 	.word	0x0500000f


	//   ....[117]....
        /*0318*/ 	.word	0x0500000f


	//   ....[118]....
        /*031c*/ 	.word	0x0500000f


	//   ....[119]....
        /*0320*/ 	.word	0x0500000f


	//   ....[120]....
        /*0324*/ 	.word	0x0500000f


	//   ....[121]....
        /*0328*/ 	.word	0x0500000f


	//   ....[122]....
        /*032c*/ 	.word	0x0500000f


	//   ....[123]....
        /*0330*/ 	.word	0x0500000f


	//   ....[124]....
        /*0334*/ 	.word	0x0500000f


	//   ....[125]....
        /*0338*/ 	.word	0x0500000f


	//   ....[126]....
        /*033c*/ 	.word	0x0500000f


	//   ....[127]....
        /*0340*/ 	.word	0x0500000f


	//   ....[128]....
        /*0344*/ 	.word	0x0500000f


	//   ....[129]....
        /*0348*/ 	.word	0x0500000f


	//   ....[130]....
        /*034c*/ 	.word	0x0500000f


	//   ....[131]....
        /*0350*/ 	.word	0x0500000f


	//----- nvinfo : EIATTR_COOP_GROUP_INSTR_OFFSETS
	.align		4
.L_172:
        /*0354*/ 	.byte	0x04, 0x28
        /*0356*/ 	.short	(.L_174 - .L_173)


	//   ....[0]....
.L_173:
        /*0358*/ 	.word	0x00000080


	//   ....[1]....
        /*035c*/ 	.word	0x00000090


	//   ....[2]....
        /*0360*/ 	.word	0x000002c0


	//   ....[3]....
        /*0364*/ 	.word	0x00000420


	//   ....[4]....
        /*0368*/ 	.word	0x00000540


	//   ....[5]....
        /*036c*/ 	.word	0x000006a0


	//   ....[6]....
        /*0370*/ 	.word	0x000010b0


	//   ....[7]....
        /*0374*/ 	.word	0x00002810


	//   ....[8]....
        /*0378*/ 	.word	0x00002fb0


	//   ....[9]....
        /*037c*/ 	.word	0x00004780


	//   ....[10]....
        /*0380*/ 	.word	0x00004800


	//   ....[11]....
        /*0384*/ 	.word	0x00004a70


	//   ....[12]....
        /*0388*/ 	.word	0x00004b00


	//   ....[13]....
        /*038c*/ 	.word	0x000052e0


	//   ....[14]....
        /*0390*/ 	.word	0x00005890


	//   ....[15]....
        /*0394*/ 	.word	0x00006d40


	//   ....[16]....
        /*0398*/ 	.word	0x00006df0


	//   ....[17]....
        /*039c*/ 	.word	0x000070e0


	//   ....[18]....
        /*03a0*/ 	.word	0x000072a0


	//   ....[19]....
        /*03a4*/ 	.word	0x000081a0


	//   ....[20]....
        /*03a8*/ 	.word	0x00008250


	//   ....[21]....
        /*03ac*/ 	.word	0x00008280


	//   ....[22]....
        /*03b0*/ 	.word	0x00008340


	//   ....[23]....
        /*03b4*/ 	.word	0x00008360


	//   ....[24]....
        /*03b8*/ 	.word	0x000093b0


	//   ....[25]....
        /*03bc*/ 	.word	0x0000a020


	//   ....[26]....
        /*03c0*/ 	.word	0x0000a060


	//   ....[27]....
        /*03c4*/ 	.word	0x0000a080


	//   ....[28]....
        /*03c8*/ 	.word	0x0000a0a0


	//   ....[29]....
        /*03cc*/ 	.word	0x0000a6d0


	//   ....[30]....
        /*03d0*/ 	.word	0x0000a6f0


	//   ....[31]....
        /*03d4*/ 	.word	0x0000a930


	//   ....[32]....
        /*03d8*/ 	.word	0x0000a960


	//   ....[33]....
        /*03dc*/ 	.word	0x0000c640


	//   ....[34]....
        /*03e0*/ 	.word	0x0000c670


	//   ....[35]....
        /*03e4*/ 	.word	0x0000c710


	//   ....[36]....
        /*03e8*/ 	.word	0x0000c730


	//   ....[37]....
        /*03ec*/ 	.word	0x0000c7a0


	//   ....[38]....
        /*03f0*/ 	.word	0x0000c7c0


	//   ....[39]....
        /*03f4*/ 	.word	0x0000c7d0


	//   ....[40]....
        /*03f8*/ 	.word	0x0000c7e0


	//   ....[41]....
        /*03fc*/ 	.word	0x0000ce80


	//   ....[42]....
        /*0400*/ 	.word	0x0000ceb0


	//   ....[43]....
        /*0404*/ 	.word	0x0000cf70


	//   ....[44]....
        /*0408*/ 	.word	0x0000cf80


	//   ....[45]....
        /*040c*/ 	.word	0x0000d010


	//   ....[46]....
        /*0410*/ 	.word	0x0000d020


	//   ....[47]....
        /*0414*/ 	.word	0x0000d040


	//   ....[48]....
        /*0418*/ 	.word	0x0000d080


	//   ....[49]....
        /*041c*/ 	.word	0x0000d5e0


	//   ....[50]....
        /*0420*/ 	.word	0x0000d610


	//   ....[51]....
        /*0424*/ 	.word	0x0000d620


	//   ....[52]....
        /*0428*/ 	.word	0x0000d640


	//   ....[53]....
        /*042c*/ 	.word	0x0000d7b0


	//   ....[54]....
        /*0430*/ 	.word	0x0000d7f0


	//   ....[55]....
        /*0434*/ 	.word	0x0000d810


	//   ....[56]....
        /*0438*/ 	.word	0x0000d8e0


	//   ....[57]....
        /*043c*/ 	.word	0x0000de00


	//   ....[58]....
        /*0440*/ 	.word	0x0000de30


	//   ....[59]....
        /*0444*/ 	.word	0x0000de60


	//   ....[60]....
        /*0448*/ 	.word	0x0000df20


	//   ....[61]....
        /*044c*/ 	.word	0x0000df60


	//   ....[62]....
        /*0450*/ 	.word	0x0000df80


	//   ....[63]....
        /*0454*/ 	.word	0x0000dfa0


	//   ....[64]....
        /*0458*/ 	.word	0x0000e330


	//   ....[65]....
        /*045c*/ 	.word	0x0000eb90


	//   ....[66]....
        /*0460*/ 	.word	0x0000ebb0


	//   ....[67]....
        /*0464*/ 	.word	0x0000ec00


	//   ....[68]....
        /*0468*/ 	.word	0x0000ec10


	//   ....[69]....
        /*046c*/ 	.word	0x0000ec50


	//   ....[70]....
        /*0470*/ 	.word	0x0000ec60


	//   ....[71]....
        /*0474*/ 	.word	0x0000ec70


	//   ....[72]....
        /*0478*/ 	.word	0x0000ecb0


	//   ....[73]....
        /*047c*/ 	.word	0x0000efe0


	//   ....[74]....
        /*0480*/ 	.word	0x0000f010


	//   ....[75]....
        /*0484*/ 	.word	0x0000f040


	//   ....[76]....
        /*0488*/ 	.word	0x0000f080


	//   ....[77]....
        /*048c*/ 	.word	0x0000f0a0


	//   ....[78]....
        /*0490*/ 	.word	0x0000f160


	//   ....[79]....
        /*0494*/ 	.word	0x0000f180


	//   ....[80]....
        /*0498*/ 	.word	0x0000f200


	//   ....[81]....
        /*049c*/ 	.word	0x0000f740


	//   ....[82]....
        /*04a0*/ 	.word	0x0000fc60


	//   ....[83]....
        /*04a4*/ 	.word	0x0000fd50


	//   ....[84]....
        /*04a8*/ 	.word	0x0000fdf0


	//   ....[85]....
        /*04ac*/ 	.word	0x0000fe60


	//   ....[86]....
        /*04b0*/ 	.word	0x0000ff50


	//   ....[87]....
        /*04b4*/ 	.word	0x0000ffc0


	//   ....[88]....
        /*04b8*/ 	.word	0x000100b0


	//   ....[89]....
        /*04bc*/ 	.word	0x00010120


	//   ....[90]....
        /*04c0*/ 	.word	0x000101c0


	//   ....[91]....
        /*04c4*/ 	.word	0x000102b0


	//   ....[92]....
        /*04c8*/ 	.word	0x00010330


	//   ....[93]....
        /*04cc*/ 	.word	0x00010390


	//   ....[94]....
        /*04d0*/ 	.word	0x00010480


	//   ....[95]....
        /*04d4*/ 	.word	0x00010500


	//   ....[96]....
        /*04d8*/ 	.word	0x000105e0


	//   ....[97]....
        /*04dc*/ 	.word	0x00010650


	//   ....[98]....
        /*04e0*/ 	.word	0x00010710


	//   ....[99]....
        /*04e4*/ 	.word	0x000107b0


	//   ....[100]....
        /*04e8*/ 	.word	0x00010860


	//   ....[101]....
        /*04ec*/ 	.word	0x000109a0


	//   ....[102]....
        /*04f0*/ 	.word	0x00010a90


	//   ....[103]....
        /*04f4*/ 	.word	0x00010c40


	//   ....[104]....
        /*04f8*/ 	.word	0x00010c90


	//   ....[105]....
        /*04fc*/ 	.word	0x00010da0


	//   ....[106]....
        /*0500*/ 	.word	0x00010e80


	//   ....[107]....
        /*0504*/ 	.word	0x00011000


	//   ....[108]....
        /*0508*/ 	.word	0x000110f0


	//   ....[109]....
        /*050c*/ 	.word	0x00011250


	//   ....[110]....
        /*0510*/ 	.word	0x00011390


	//   ....[111]....
        /*0514*/ 	.word	0x000114a0


	//   ....[112]....
        /*0518*/ 	.word	0x000115e0


	//   ....[113]....
        /*051c*/ 	.word	0x000116e0


	//   ....[114]....
        /*0520*/ 	.word	0x000117b0


	//   ....[115]....
        /*0524*/ 	.word	0x00011890


	//   ....[116]....
        /*0528*/ 	.word	0x00011930


	//   ....[117]....
        /*052c*/ 	.word	0x00011990


	//   ....[118]....
        /*0530*/ 	.word	0x00011a40


	//   ....[119]....
        /*0534*/ 	.word	0x00011aa0


	//   ....[120]....
        /*0538*/ 	.word	0x00011b50


	//   ....[121]....
        /*053c*/ 	.word	0x00011bb0


	//   ....[122]....
        /*0540*/ 	.word	0x00011c60


	//   ....[123]....
        /*0544*/ 	.word	0x00011d50


	//   ....[124]....
        /*0548*/ 	.word	0x00011e20


	//   ....[125]....
        /*054c*/ 	.word	0x00011ef0


	//   ....[126]....
        /*0550*/ 	.word	0x00012000


	//   ....[127]....
        /*0554*/ 	.word	0x00012120


	//   ....[128]....
        /*0558*/ 	.word	0x00012200


	//   ....[129]....
        /*055c*/ 	.word	0x00012300


	//   ....[130]....
        /*0560*/ 	.word	0x000123d0


	//   ....[131]....
        /*0564*/ 	.word	0x000124e0


	//----- nvinfo : EIATTR_REG_RECONFIG
	.align		4
.L_174:
        /*0568*/ 	.byte	0x01, 0x54
	.zero		2


	//----- nvinfo : EIATTR_SYSCALL_OFFSETS
	.align		4
        /*056c*/ 	.byte	0x04, 0x46
        /*056e*/ 	.short	(.L_176 - .L_175)


	//   ....[0]....
.L_175:
        /*0570*/ 	.word	0x00002a10


	//   ....[1]....
        /*0574*/ 	.word	0x0000bee0


	//   ....[2]....
        /*0578*/ 	.word	0x0000c020


	//   ....[3]....
        /*057c*/ 	.word	0x0000c110


	//   ....[4]....
        /*0580*/ 	.word	0x0000cb20


	//   ....[5]....
        /*0584*/ 	.word	0x0000d2c0


	//----- nvinfo : EIATTR_MBARRIER_INSTR_OFFSETS
	.align		4
.L_176:
        /*0588*/ 	.byte	0x04, 0x39
        /*058a*/ 	.short	(.L_178 - .L_177)


	//   ....[0]....
.L_177:
        /*058c*/ 	.word	0x000001a0
        /*0590*/ 	.word	0x000000ff
        /*0594*/ 	.word	0x00038800
        /*0598*/ 	.short	0x0100
        /*059a*/ 	.byte	0x08
	.zero		1


	//   ....[1]....
        /*059c*/ 	.word	0x000001b0
        /*05a0*/ 	.word	0x000000ff
        /*05a4*/ 	.word	0x00038810
        /*05a8*/ 	.short	0x0100
        /*05aa*/ 	.byte	0x08
	.zero		1


	//   ....[2]....
        /*05ac*/ 	.word	0x000001c0
        /*05b0*/ 	.word	0x000000ff
        /*05b4*/ 	.word	0x00038820
        /*05b8*/ 	.short	0x0100
        /*05ba*/ 	.byte	0x08
	.zero		1


	//   ....[3]....
        /*05bc*/ 	.word	0x00000270
        /*05c0*/ 	.word	0x000000ff
        /*05c4*/ 	.word	0x00038830
        /*05c8*/ 	.short	0x0100
        /*05ca*/ 	.byte	0x06
	.zero		1


	//   ....[4]....
        /*05cc*/ 	.word	0x00000280
        /*05d0*/ 	.word	0x000000ff
        /*05d4*/ 	.word	0x00038840
        /*05d8*/ 	.short	0x0100
        /*05da*/ 	.byte	0x06
	.zero		1


	//   ....[5]....
        /*05dc*/ 	.word	0x00000290
        /*05e0*/ 	.word	0x000000ff
        /*05e4*/ 	.word	0x00038838
        /*05e8*/ 	.short	0x0100
        /*05ea*/ 	.byte	0x06
	.zero		1


	//   ....[6]....
        /*05ec*/ 	.word	0x000002a0
        /*05f0*/ 	.word	0x000000ff
        /*05f4*/ 	.word	0x00038848
        /*05f8*/ 	.short	0x0100
        /*05fa*/ 	.byte	0x06
	.zero		1


	//   ....[7]....
        /*05fc*/ 	.word	0x000003d0
        /*0600*/ 	.word	0x000000ff
        /*0604*/ 	.word	0x00038850
        /*0608*/ 	.short	0x0100
        /*060a*/ 	.byte	0x08
	.zero		1


	//   ....[8]....
        /*060c*/ 	.word	0x000003e0
        /*0610*/ 	.word	0x000000ff
        /*0614*/ 	.word	0x00038860
        /*0618*/ 	.short	0x0100
        /*061a*/ 	.byte	0x08
	.zero		1


	//   ....[9]....
        /*061c*/ 	.word	0x000003f0
        /*0620*/ 	.word	0x000000ff
        /*0624*/ 	.word	0x00038858
        /*0628*/ 	.short	0x0100
        /*062a*/ 	.byte	0x08
	.zero		1


	//   ....[10]....
        /*062c*/ 	.word	0x00000400
        /*0630*/ 	.word	0x000000ff
        /*0634*/ 	.word	0x00038868
        /*0638*/ 	.short	0x0100
        /*063a*/ 	.byte	0x08
	.zero		1


	//   ....[11]....
        /*063c*/ 	.word	0x000004f0
        /*0640*/ 	.word	0x000000ff
        /*0644*/ 	.word	0x00038870
        /*0648*/ 	.short	0x0100
        /*064a*/ 	.byte	0x06
	.zero		1


	//   ....[12]....
        /*064c*/ 	.word	0x00000500
        /*0650*/ 	.word	0x000000ff
        /*0654*/ 	.word	0x00038880
        /*0658*/ 	.short	0x0100
        /*065a*/ 	.byte	0x06
	.zero		1


	//   ....[13]....
        /*065c*/ 	.word	0x00000510
        /*0660*/ 	.word	0x000000ff
        /*0664*/ 	.word	0x00038878
        /*0668*/ 	.short	0x0100
        /*066a*/ 	.byte	0x06
	.zero		1


	//   ....[14]....
        /*066c*/ 	.word	0x00000520
        /*0670*/ 	.word	0x000000ff
        /*0674*/ 	.word	0x00038888
        /*0678*/ 	.short	0x0100
        /*067a*/ 	.byte	0x06
	.zero		1


	//   ....[15]....
        /*067c*/ 	.word	0x00000650
        /*0680*/ 	.word	0x000000ff
        /*0684*/ 	.word	0x00038890
        /*0688*/ 	.short	0x0100
        /*068a*/ 	.byte	0x08
	.zero		1


	//   ....[16]....
        /*068c*/ 	.word	0x00000660
        /*0690*/ 	.word	0x000000ff
        /*0694*/ 	.word	0x000388a0
        /*0698*/ 	.short	0x0100
        /*069a*/ 	.byte	0x08
	.zero		1


	//   ....[17]....
        /*069c*/ 	.word	0x00000670
        /*06a0*/ 	.word	0x000000ff
        /*06a4*/ 	.word	0x00038898
        /*06a8*/ 	.short	0x0100
        /*06aa*/ 	.byte	0x08
	.zero		1


	//   ....[18]....
        /*06ac*/ 	.word	0x00000680
        /*06b0*/ 	.word	0x000000ff
        /*06b4*/ 	.word	0x000388a8
        /*06b8*/ 	.short	0x0100
        /*06ba*/ 	.byte	0x08
	.zero		1


	//   ....[19]....
        /*06bc*/ 	.word	0x000007b0
        /*06c0*/ 	.word	0x000000ff
        /*06c4*/ 	.word	0x000388b0
        /*06c8*/ 	.short	0x0100
        /*06ca*/ 	.byte	0x08
	.zero		1


	//   ....[20]....
        /*06cc*/ 	.word	0x000007c0
        /*06d0*/ 	.word	0x000000ff
        /*06d4*/ 	.word	0x000388c0
        /*06d8*/ 	.short	0x0100
        /*06da*/ 	.byte	0x08
	.zero		1


	//   ....[21]....
        /*06dc*/ 	.word	0x000007d0
        /*06e0*/ 	.word	0x000000ff
        /*06e4*/ 	.word	0x000388b8
        /*06e8*/ 	.short	0x0100
        /*06ea*/ 	.byte	0x08
	.zero		1


	//   ....[22]....
        /*06ec*/ 	.word	0x000007e0
        /*06f0*/ 	.word	0x000000ff
        /*06f4*/ 	.word	0x000388c8
        /*06f8*/ 	.short	0x0100
        /*06fa*/ 	.byte	0x08
	.zero		1


	//   ....[23]....
        /*06fc*/ 	.word	0x00001400
        /*0700*/ 	.word	0x000000ff
        /*0704*/ 	.word	0x00000000
        /*0708*/ 	.short	0x0101
        /*070a*/ 	.byte	0x06
	.zero		1


	//   ....[24]....
        /*070c*/ 	.word	0x00001f00
        /*0710*/ 	.word	0x000000ff
        /*0714*/ 	.word	0x00000000
        /*0718*/ 	.short	0x0101
        /*071a*/ 	.byte	0x06
	.zero		1


	//   ....[25]....
        /*071c*/ 	.word	0x00002a70
        /*0720*/ 	.word	0x000000ff
        /*0724*/ 	.word	0x00038800
        /*0728*/ 	.short	0x010a
        /*072a*/ 	.byte	0x26
	.zero		1


	//   ....[26]....
        /*072c*/ 	.word	0x00002ae0
        /*0730*/ 	.word	0x00000003
        /*0734*/ 	.word	0x00038830
        /*0738*/ 	.short	0x010a
        /*073a*/ 	.byte	0x3f
	.zero		1


	//   ....[27]....
        /*073c*/ 	.word	0x00002b20
        /*0740*/ 	.word	0x00000003
        /*0744*/ 	.word	0x00038830
        /*0748*/ 	.short	0x010a
        /*074a*/ 	.byte	0x3f
	.zero		1


	//   ....[28]....
        /*074c*/ 	.word	0x00002da0
        /*0750*/ 	.word	0x000000ff
        /*0754*/ 	.word	0x00038810
        /*0758*/ 	.short	0x010a
        /*075a*/ 	.byte	0x26
	.zero		1


	//   ....[29]....
        /*075c*/ 	.word	0x00002de0
        /*0760*/ 	.word	0x00000003
        /*0764*/ 	.word	0x00038850
        /*0768*/ 	.short	0x010a
        /*076a*/ 	.byte	0x3f
	.zero		1


	//   ....[30]....
        /*076c*/ 	.word	0x00002e20
        /*0770*/ 	.word	0x00000003
        /*0774*/ 	.word	0x00038850
        /*0778*/ 	.short	0x010a
        /*077a*/ 	.byte	0x3f
	.zero		1


	//   ....[31]....
        /*077c*/ 	.word	0x00004ab0
        /*0780*/ 	.word	0x000000ff
        /*0784*/ 	.word	0x00000000
        /*0788*/ 	.short	0x0101
        /*078a*/ 	.byte	0x07
	.zero		1


	//   ....[32]....
        /*078c*/ 	.word	0x00005360
        /*0790*/ 	.word	0x000000ff
        /*0794*/ 	.word	0x00000000
        /*0798*/ 	.short	0x0101
        /*079a*/ 	.byte	0x07
	.zero		1


	//   ....[33]....
        /*079c*/ 	.word	0x00005470
        /*07a0*/ 	.word	0x000000ff
        /*07a4*/ 	.word	0x00038830
        /*07a8*/ 	.short	0x010a
        /*07aa*/ 	.byte	0x07
	.zero		1


	//   ....[34]....
        /*07ac*/ 	.word	0x000054b0
        /*07b0*/ 	.word	0x000000ff
        /*07b4*/ 	.word	0x00038830
        /*07b8*/ 	.short	0x010a
        /*07ba*/ 	.byte	0x07
	.zero		1


	//   ....[35]....
        /*07bc*/ 	.word	0x000056c0
        /*07c0*/ 	.word	0x000000ff
        /*07c4*/ 	.word	0x00038850
        /*07c8*/ 	.short	0x010a
        /*07ca*/ 	.byte	0x07
	.zero		1


	//   ....[36]....
        /*07cc*/ 	.word	0x00005700
        /*07d0*/ 	.word	0x000000ff
        /*07d4*/ 	.word	0x00038850
        /*07d8*/ 	.short	0x010a
        /*07da*/ 	.byte	0x07
	.zero		1


	//   ....[37]....
        /*07dc*/ 	.word	0x00006bc0
        /*07e0*/ 	.word	0x000000ff
        /*07e4*/ 	.word	0x00000000
        /*07e8*/ 	.short	0x0101
        /*07ea*/ 	.byte	0x0b
	.zero		1


	//   ....[38]....
        /*07ec*/ 	.word	0x00008230
        /*07f0*/ 	.word	0x000000ff
        /*07f4*/ 	.word	0x00000000
        /*07f8*/ 	.short	0x0101
        /*07fa*/ 	.byte	0x07
	.zero		1


	//   ....[39]....
        /*07fc*/ 	.word	0x0000a6e0
        /*0800*/ 	.word	0x000000ff
        /*0804*/ 	.word	0x00000000
        /*0808*/ 	.short	0x0101
        /*080a*/ 	.byte	0x04
	.zero		1


	//   ....[40]....
        /*080c*/ 	.word	0x0000c430
        /*0810*/ 	.word	0x00000019
        /*0814*/ 	.word	0x00038840
        /*0818*/ 	.short	0x010a
        /*081a*/ 	.byte	0x3f
	.zero		1


	//   ....[41]....
        /*081c*/ 	.word	0x0000c8e0
        /*0820*/ 	.word	0x00000019
        /*0824*/ 	.word	0x00038830
        /*0828*/ 	.short	0x0107
        /*082a*/ 	.byte	0x3f
	.zero		1


	//   ....[42]....
        /*082c*/ 	.word	0x0000c9a0
        /*0830*/ 	.word	0x00000019
        /*0834*/ 	.word	0x00038830
        /*0838*/ 	.short	0x0101
        /*083a*/ 	.byte	0x3f
	.zero		1


	//   ....[43]....
        /*083c*/ 	.word	0x0000d140
        /*0840*/ 	.word	0x000000ff
        /*0844*/ 	.word	0x00038800
        /*0848*/ 	.short	0x0107
        /*084a*/ 	.byte	0x25
	.zero		1


	//   ....[44]....
        /*084c*/ 	.word	0x0000d190
        /*0850*/ 	.word	0x000000ff
        /*0854*/ 	.word	0x00038800
        /*0858*/ 	.short	0x0101
        /*085a*/ 	.byte	0x25
	.zero		1


	//   ....[45]....
        /*085c*/ 	.word	0x0000db00
        /*0860*/ 	.word	0x000000ff
        /*0864*/ 	.word	0x00038810
        /*0868*/ 	.short	0x0107
        /*086a*/ 	.byte	0x25
	.zero		1


	//   ....[46]....
        /*086c*/ 	.word	0x0000db60
        /*0870*/ 	.word	0x000000ff
        /*0874*/ 	.word	0x00038810
        /*0878*/ 	.short	0x0101
        /*087a*/ 	.byte	0x25
	.zero		1


	//   ....[47]....
        /*087c*/ 	.word	0x0000db80
        /*0880*/ 	.word	0x000000ff
        /*0884*/ 	.word	0x00038820
        /*0888*/ 	.short	0x010a
        /*088a*/ 	.byte	0x25
	.zero		1


	//   ....[48]....
        /*088c*/ 	.word	0x0000dc10
        /*0890*/ 	.word	0x00000019
        /*0894*/ 	.word	0x00038860
        /*0898*/ 	.short	0x010a
        /*089a*/ 	.byte	0x3f
	.zero		1


	//   ....[49]....
        /*089c*/ 	.word	0x0000e670
        /*08a0*/ 	.word	0x00000019
        /*08a4*/ 	.word	0x00038850
        /*08a8*/ 	.short	0x0107
        /*08aa*/ 	.byte	0x3f
	.zero		1


	//   ....[50]....
        /*08ac*/ 	.word	0x0000e750
        /*08b0*/ 	.word	0x00000019
        /*08b4*/ 	.word	0x00038850
        /*08b8*/ 	.short	0x0101
        /*08ba*/ 	.byte	0x3f
	.zero		1


	//   ....[51]....
        /*08bc*/ 	.word	0x0000e9f0
        /*08c0*/ 	.word	0x00000008
        /*08c4*/ 	.word	0x00038840
        /*08c8*/ 	.short	0x010a
        /*08ca*/ 	.byte	0x3f
	.zero		1


	//   ....[52]....
        /*08cc*/ 	.word	0x0000ed30
        /*08d0*/ 	.word	0x00000008
        /*08d4*/ 	.word	0x00038830
        /*08d8*/ 	.short	0x0107
        /*08da*/ 	.byte	0x3f
	.zero		1


	//   ....[53]....
        /*08dc*/ 	.word	0x0000edf0
        /*08e0*/ 	.word	0x00000008
        /*08e4*/ 	.word	0x00038830
        /*08e8*/ 	.short	0x0101
        /*08ea*/ 	.byte	0x3f
	.zero		1


	//   ....[54]....
        /*08ec*/ 	.word	0x0000ee20
        /*08f0*/ 	.word	0x00000008
        /*08f4*/ 	.word	0x00038860
        /*08f8*/ 	.short	0x010a
        /*08fa*/ 	.byte	0x3f
	.zero		1


	//   ....[55]....
        /*08fc*/ 	.word	0x0000f460
        /*0900*/ 	.word	0x00000008
        /*0904*/ 	.word	0x00038850
        /*0908*/ 	.short	0x0107
        /*090a*/ 	.byte	0x3f
	.zero		1


	//   ....[56]....
        /*090c*/ 	.word	0x0000f530
        /*0910*/ 	.word	0x00000008
        /*0914*/ 	.word	0x00038850
        /*0918*/ 	.short	0x0101
        /*091a*/ 	.byte	0x3f
	.zero		1


	//   ....[57]....
        /*091c*/ 	.word	0x0000f6c0
        /*0920*/ 	.word	0x00000005
        /*0924*/ 	.word	0x00038820
        /*0928*/ 	.short	0x010a
        /*092a*/ 	.byte	0x3f
	.zero		1


	//   ....[58]....
        /*092c*/ 	.word	0x0000f830
        /*0930*/ 	.word	0x00000003
        /*0934*/ 	.word	0x00038840
        /*0938*/ 	.short	0x010a
        /*093a*/ 	.byte	0x3f
	.zero		1


	//   ....[59]....
        /*093c*/ 	.word	0x0000f8d0
        /*0940*/ 	.word	0x00000005
        /*0944*/ 	.word	0x00038840
        /*0948*/ 	.short	0x010a
        /*094a*/ 	.byte	0x3f
	.zero		1


	//   ....[60]....
        /*094c*/ 	.word	0x0000f910
        /*0950*/ 	.word	0x00000003
        /*0954*/ 	.word	0x00038860
        /*0958*/ 	.short	0x010a
        /*095a*/ 	.byte	0x3f
	.zero		1


	//   ....[61]....
        /*095c*/ 	.word	0x0000f950
        /*0960*/ 	.word	0x00000005
        /*0964*/ 	.word	0x00038860
        /*0968*/ 	.short	0x010a
        /*096a*/ 	.byte	0x3f
	.zero		1


	//   ....[62]....
        /*096c*/ 	.word	0x0000f9c0
        /*0970*/ 	.word	0x00000003
        /*0974*/ 	.word	0x00038800
        /*0978*/ 	.short	0x010a
        /*097a*/ 	.byte	0x3f
	.zero		1


	//   ....[63]....
        /*097c*/ 	.word	0x0000fa10
        /*0980*/ 	.word	0x00000003
        /*0984*/ 	.word	0x00038830
        /*0988*/ 	.short	0x010a
        /*098a*/ 	.byte	0x3f
	.zero		1


	//   ....[64]....
        /*098c*/ 	.word	0x0000fa70
        /*0990*/ 	.word	0x00000005
        /*0994*/ 	.word	0x00038810
        /*0998*/ 	.short	0x010a
        /*099a*/ 	.byte	0x3f
	.zero		1


	//   ....[65]....
        /*099c*/ 	.word	0x0000fac0
        /*09a0*/ 	.word	0x00000003
        /*09a4*/ 	.word	0x00038850
        /*09a8*/ 	.short	0x010a
        /*09aa*/ 	.byte	0x3f
	.zero		1


	//   ....[66]....
        /*09ac*/ 	.word	0x0000fb20
        /*09b0*/ 	.word	0x00000005
        /*09b4*/ 	.word	0x00038830
        /*09b8*/ 	.short	0x010a
        /*09ba*/ 	.byte	0x3f
	.zero		1


	//   ....[67]....
        /*09bc*/ 	.word	0x0000fb80
        /*09c0*/ 	.word	0x00000005
        /*09c4*/ 	.word	0x00038850
        /*09c8*/ 	.short	0x010a
        /*09ca*/ 	.byte	0x3f
	.zero		1


	//   ....[68]....
        /*09cc*/ 	.word	0x0000fca0
        /*09d0*/ 	.word	0x00000019
        /*09d4*/ 	.word	0x00038840
        /*09d8*/ 	.short	0x010a
        /*09da*/ 	.byte	0x3f
	.zero		1


	//   ....[69]....
        /*09dc*/ 	.word	0x00010f00
        /*09e0*/ 	.word	0x00000003
        /*09e4*/ 	.word	0x00038820
        /*09e8*/ 	.short	0x010a
        /*09ea*/ 	.byte	0x3f
	.zero		1


	//   ....[70]....
        /*09ec*/ 	.word	0x00010f50
        /*09f0*/ 	.word	0x00000019
        /*09f4*/ 	.word	0x00038860
        /*09f8*/ 	.short	0x010a
        /*09fa*/ 	.byte	0x3f
	.zero		1


	//   ....[71]....
        /*09fc*/ 	.word	0x000117e0
        /*0a00*/ 	.word	0x00000008
        /*0a04*/ 	.word	0x00038840
        /*0a08*/ 	.short	0x010a
        /*0a0a*/ 	.byte	0x3f
	.zero		1


	//   ....[72]....
        /*0a0c*/ 	.word	0x00011ca0
        /*0a10*/ 	.word	0x00000008
        /*0a14*/ 	.word	0x00038860
        /*0a18*/ 	.short	0x010a
        /*0a1a*/ 	.byte	0x3f
	.zero		1


	//   ....[73]....
        /*0a1c*/ 	.word	0x00012400
        /*0a20*/ 	.word	0x00000005
        /*0a24*/ 	.word	0x00038820
        /*0a28*/ 	.short	0x010a
        /*0a2a*/ 	.byte	0x3f
	.zero		1


	//   ....[74]....
        /*0a2c*/ 	.word	0x000125a0
        /*0a30*/ 	.word	0x00000003
        /*0a34*/ 	.word	0x00038840
        /*0a38*/ 	.short	0x010a
        /*0a3a*/ 	.byte	0x3f
	.zero		1


	//   ....[75]....
        /*0a3c*/ 	.word	0x000125f0
        /*0a40*/ 	.word	0x00000005
        /*0a44*/ 	.word	0x00038840
        /*0a48*/ 	.short	0x010a
        /*0a4a*/ 	.byte	0x3f
	.zero		1


	//   ....[76]....
        /*0a4c*/ 	.word	0x00012640
        /*0a50*/ 	.word	0x00000003
        /*0a54*/ 	.word	0x00038860
        /*0a58*/ 	.short	0x010a
        /*0a5a*/ 	.byte	0x3f
	.zero		1


	//----- nvinfo : EIATTR_NUM_MBARRIERS
	.align		4
.L_178:
        /*0a5c*/ 	.byte	0x03, 0x38
        /*0a5e*/ 	.short	0x0017


	//----- nvinfo : EIATTR_EXIT_INSTR_OFFSETS
	.align		4
        /*0a60*/ 	.byte	0x04, 0x1c
        /*0a62*/ 	.short	(.L_180 - .L_179)


	//   ....[0]....
.L_179:
        /*0a64*/ 	.word	0x00000930


	//   ....[1]....
        /*0a68*/ 	.word	0x0000abb0


	//   ....[2]....
        /*0a6c*/ 	.word	0x0000f9a0


	//----- nvinfo : EIATTR_MAX_THREADS
	.align		4
.L_180:
        /*0a70*/ 	.byte	0x04, 0x05
        /*0a72*/ 	.short	(.L_182 - .L_181)
.L_181:
        /*0a74*/ 	.word	0x00000180
        /*0a78*/ 	.word	0x00000001
        /*0a7c*/ 	.word	0x00000001


	//----- nvinfo : EIATTR_CRS_STACK_SIZE
	.align		4
.L_182:
        /*0a80*/ 	.byte	0x04, 0x1e
        /*0a82*/ 	.short	(.L_184 - .L_183)
.L_183:
        /*0a84*/ 	.word	0x00000000


	//----- nvinfo : EIATTR_CBANK_PARAM_SIZE
	.align		4
.L_184:
        /*0a88*/ 	.byte	0x03, 0x19
        /*0a8a*/ 	.short	0x0b70


	//----- nvinfo : EIATTR_PARAM_CBANK
	.align		4
        /*0a8c*/ 	.byte	0x04, 0x0a
        /*0a8e*/ 	.short	(.L_186 - .L_185)
	.align		4
.L_185:
        /*0a90*/ 	.word	index@(.nv.constant0._ZN7cutlass13device_kernelIN5flash11enable_sm90INS1_16FlashAttnFwdSm90INS1_25CollectiveMainloopFwdSm90ILi2EN4cute5tupleIJNS5_1CILi1EEES8_S8_EEENS6_IJNS7_ILi64EEESA_SA_EEELi512ENS_10bfloat16_tEfNS_4arch4Sm90ELb0ELb0ELb1ELb0ELb1ELb0ELb1ELb0ELb0ELb1ELb0ELb0EEENS1_21CollectiveEpilogueFwdINS6_IJSA_NS7_ILi512EEESA_EEES9_SC_SE_Li256ELb0ELb1ELb0ELb0EEENS1_29StaticPersistentTileSchedulerILb0EEEEEEEEEvNT_6ParamsE)
        /*0a94*/ 	.short	0x0210
        /*0a96*/ 	.short	0x0b70


	//----- nvinfo : EIATTR_SW_WAR
	.align		4
.L_186:
        /*0a98*/ 	.byte	0x04, 0x36
        /*0a9a*/ 	.short	(.L_188 - .L_187)
.L_187:
        /*0a9c*/ 	.word	0x00000008
.L_188:


//--------------------- .nv.info._ZN7cutlass13device_kernelIN5flash11enable_sm90INS1_16FlashAttnFwdSm90INS1_25CollectiveMainloopFwdSm90ILi2EN4cute5tupleIJNS5_1CILi1EEES8_S8_EEENS6_IJNS7_ILi64EEESA_SA_EEELi512ENS_10bfloat16_tEfNS_4arch4Sm90ELb0ELb0ELb1ELb1ELb1ELb0ELb0ELb0ELb0ELb1ELb0ELb0EEENS1_21CollectiveEpilogueFwdINS6_IJSA_NS7_ILi512EEESA_EEES9_SC_SE_Li256ELb1ELb1ELb0ELb0EEENS1_36VarlenDynamicPersistentTileSchedulerILi64ELi64ELi256ELi128ELb0ELb1ELb1ELb0ELb1ELb1EEEEEEEEEvNT_6ParamsE --------------------------
	.section	.nv.info._ZN7cutlass13device_kernelIN5flash11enable_sm90INS1_16FlashAttnFwdSm90INS1_25CollectiveMainloopFwdSm90ILi2EN4cute5tupleIJNS5_1CILi1EEES8_S8_EEENS6_IJNS7_ILi64EEESA_SA_EEELi512ENS_10bfloat16_tEfNS_4arch4Sm90ELb0ELb0ELb1ELb1ELb1ELb0ELb0ELb0ELb0ELb1ELb0ELb0EEENS1_21CollectiveEpilogueFwdINS6_IJSA_NS7_ILi512EEESA_EEES9_SC_SE_Li256ELb1ELb1ELb0ELb0EEENS1_36VarlenDynamicPersistentTileSchedulerILi64ELi64ELi256ELi128ELb0ELb1ELb1ELb0ELb1ELb1EEEEEEEEEvNT_6ParamsE,"",@"SHT_CUDA_INFO"
	.sectionflags	@""
	.align	4


	//----- nvinfo : EIATTR_CUDA_API_VERSION
	.align		4
        /*0000*/ 	.byte	0x04, 0x37
        /*0002*/ 	.short	(.L_190 - .L_189)
.L_189:
        /*0004*/ 	.word	0x00000082


	//----- nvinfo : EIATTR_KPARAM_INFO
	.align		4
.L_190:
        /*0008*/ 	.byte	0x04, 0x17
        /*000a*/ 	.short	(.L_192 - .L_191)
.L_191:
        /*000c*/ 	.word	0x00000000
        /*0010*/ 	.short	0x0000
        /*0012*/ 	.short	0x0070
        /*0014*/ 	.byte	0x00, 0xf0, 0x01, 0x2a


	//----- nvinfo : EIATTR_SPARSE_MMA_MASK
	.align		4
.L_192:
        /*0018*/ 	.byte	0x03, 0x50
        /*001a*/ 	.short	0x0000


	//----- nvinfo : EIATTR_MAXREG_COUNT
	.align		4
        /*001c*/ 	.byte	0x03, 0x1b
        /*001e*/ 	.short	0x00a8


	//----- nvinfo : EIATTR_NUM_BARRIERS
	.align		4
        /*0020*/ 	.byte	0x02, 0x4c
        /*0022*/ 	.byte	0x10
	.zero		1


	//----- nvinfo : EIATTR_EXTERNS
	.align		4
        /*0024*/ 	.byte	0x04, 0x0f
        /*0026*/ 	.short	(.L_194 - .L_193)


	//   ....[0]....
	.align		4
.L_193:
        /*0028*/ 	.word	index@(__assertfail)


	//----- nvinfo : EIATTR_ANNOTATIONS
	.align		4
.L_194:
        /*002c*/ 	.byte	0x04, 0x55
        /*002e*/ 	.short	(.L_196 - .L_195)


	//   ....[0]....
.L_195:
        /* <DEDUP_REMOVED lines=18> */
        /*0144*/ 	.byte	0x80, 0xf3, 0x00, 0x00, 0x01, 0x00, 0x00, 0x00, 0x30, 0x06, 0x01, 0x00


	//----- nvinfo : EIATTR_MERCURY_ISA_VERSION
	.align		4
.L_196:
        /*0150*/ 	.byte	0x03, 0x5f
        /*0152*/ 	.short	0x0101


	//----- nvinfo : EIATTR_UNUSED_LOAD_BYTE_OFFSET
	.align		4
        /*0154*/ 	.byte	0x04, 0x44
        /*0156*/ 	.short	(.L_198 - .L_197)


	//   ....[0]....
.L_197:
        /*0158*/ 	.word	0x00000950
        /*015c*/ 	.word	0x0000fff0


	//   ....[1]....
        /*0160*/ 	.word	0x00007380
        /*0164*/ 	.word	0x0000fff0


	//----- nvinfo : EIATTR_INT_WARP_WIDE_INSTR_OFFSETS
	.align		4
.L_198:
        /*0168*/ 	.byte	0x04, 0x31
        /*016a*/ 	.short	(.L_200 - .L_199)


	//   ....[0]....
.L_199:
        /*016c*/ 	.word	0x000000c0


	//   ....[1]....
        /*0170*/ 	.word	0x000000d0


	//   ....[2]....
        /*0174*/ 	.word	0x00000170


	//   ....[3]....
        /*0178*/ 	.word	0x0000b390


	//   ....[4]....
        /*017c*/ 	.word	0x0000b420


	//   ....[5]....
        /*0180*/ 	.word	0x0000e8b0


	//   ....[6]....
        /*0184*/ 	.word	0x0000e940


	//----- nvinfo : EIATTR_COOP_GROUP_MASK_REGIDS
	.align		4
.L_200:
        /*0188*/ 	.byte	0x04, 0x29
        /*018a*/ 	.short	(.L_202 - .L_201)


	//   ....[0]....
.L_201:
        /*018c*/ 	.word	0xffffffff


	//   ....[1]....
        /*0190*/ 	.word	0xffffffff


	//   ....[2]....
        /*0194*/ 	.word	0xffffffff


	//   ....[3]....
        /*0198*/ 	.word	0xffffffff


	//   ....[4]....
        /*019c*/ 	.word	0xffffffff


	//   ....[5]....
        /*01a0*/ 	.word	0xffffffff


	//   ....[6]....
        /*01a4*/ 	.word	0xffffffff


	//   ....[7]....
        /*01a8*/ 	.word	0xffffffff


	//   ....[8]....
        /*01ac*/ 	.word	0xffffffff


	//   ....[9]....
        /*01b0*/ 	.word	0xffffffff


	//   ....[10]....
        /*01b4*/ 	.word	0xffffffff


	//   ....[11]....
        /*01b8*/ 	.word	0xffffffff


	//   ....[12]....
        /*01bc*/ 	.word	0xffffffff


	//   ....[13]....
        /*01c0*/ 	.word	0xffffffff


	//   ....[14]....
        /*01c4*/ 	.word	0xffffffff


	//   ....[15]....
        /*01c8*/ 	.word	0xffffffff


	//   ....[16]....
        /*01cc*/ 	.word	0xffffffff


	//   ....[17]....
        /*01d0*/ 	.word	0xffffffff


	//   ....[18]....
        /*01d4*/ 	.word	0xffffffff


	//   ....[19]....
        /*01d8*/ 	.word	0xffffffff


	//   ....[20]....
        /*01dc*/ 	.word	0xffffffff


	//   ....[21]....
        /*01e0*/ 	.word	0xffffffff


	//   ....[22]....
        /*01e4*/ 	.word	0xffffffff


	//   ....[23]....
        /*01e8*/ 	.word	0xffffffff


	//   ....[24]....
        /*01ec*/ 	.word	0xffffffff


	//   ....[25]....
        /*01f0*/ 	.word	0xffffffff


	//   ....[26]....
        /*01f4*/ 	.word	0xffffffff


	//   ....[27]....
        /*01f8*/ 	.word	0xffffffff


	//   ....[28]....
        /*01fc*/ 	.word	0xffffffff


	//   ....[29]....
        /*0200*/ 	.word	0xffffffff


	//   ....[30]....
        /*0204*/ 	.word	0xffffffff


	//   ....[31]....
        /*0208*/ 	.word	0xffffffff


	//   ....[32]....
        /*020c*/ 	.word	0xffffffff


	//   ....[33]....
        /*0210*/ 	.word	0xffffffff


	//   ....[34]....
        /*0214*/ 	.word	0xffffffff


	//   ....[35]....
        /*0218*/ 	.word	0xffffffff


	//   ....[36]....
        /*021c*/ 	.word	0xffffffff


	//   ....[37]....
        /*0220*/ 	.word	0xffffffff


	//   ....[38]....
        /*0224*/ 	.word	0xffffffff


	//   ....[39]....
        /*0228*/ 	.word	0xffffffff


	//   ....[40]....
        /*022c*/ 	.word	0xffffffff


	//   ....[41]....
        /*0230*/ 	.word	0xffffffff


	//   ....[42]....
        /*0234*/ 	.word	0xffffffff


	//   ....[43]....
        /*0238*/ 	.word	0xffffffff


	//   ....[44]....
        /*023c*/ 	.word	0xffffffff


	//   ....[45]....
        /*0240*/ 	.word	0xffffffff


	//   ....[46]....
        /*0244*/ 	.word	0xffffffff


	//   ....[47]....
        /*0248*/ 	.word	0xffffffff


	//   ....[48]....
        /*024c*/ 	.word	0xffffffff


	//   ....[49]....
        /*0250*/ 	.word	0xffffffff


	//   ....[50]....
        /*0254*/ 	.word	0xffffffff


	//   ....[51]....
        /*0258*/ 	.word	0xffffffff


	//   ....[52]....
        /*025c*/ 	.word	0xffffffff


	//   ....[53]....
        /*0260*/ 	.word	0xffffffff


	//   ....[54]....
        /*0264*/ 	.word	0xffffffff


	//   ....[55]....
        /*0268*/ 	.word	0xffffffff


	//   ....[56]....
        /*026c*/ 	.word	0xffffffff


	//   ....[57]....
        /*0270*/ 	.word	0xffffffff


	//   ....[58]....
        /*0274*/ 	.word	0xffffffff


	//   ....[59]....
        /*0278*/ 	.word	0xffffffff


	//   ....[60]....
        /*027c*/ 	.word	0xffffffff


	//   ....[61]....
        /*0280*/ 	.word	0xffffffff


	//   ....[62]....
        /*0284*/ 	.word	0xffffffff


	//   ....[63]....
        /*0288*/ 	.word	0xffffffff


	//   ....[64]....
        /*028c*/ 	.word	0xffffffff


	//   ....[65]....
        /*0290*/ 	.word	0xffffffff


	//   ....[66]....
        /*0294*/ 	.word	0xffffffff


	//   ....[67]....
        /*0298*/ 	.word	0xffffffff


	//   ....[68]....
        /*029c*/ 	.word	0xffffffff


	//   ....[69]....
        /*02a0*/ 	.word	0xffffffff


	//   ....[70]....
        /*02a4*/ 	.word	0xffffffff


	//   ....[71]....
        /*02a8*/ 	.word	0xffffffff


	//   ....[72]....
        /*02ac*/ 	.word	0xffffffff


	//   ....[73]....
        /*02b0*/ 	.word	0xffffffff


	//   ....[74]....
        /*02b4*/ 	.word	0xffffffff


	//   ....[75]....
        /*02b8*/ 	.word	0xffffffff


	//   ....[76]....
        /*02bc*/ 	.word	0xffffffff


	//   ....[77]....
        /*02c0*/ 	.word	0xffffffff


	//   ....[78]....
        /*02c4*/ 	.word	0xffffffff


	//   ....[79]....
        /*02c8*/ 	.word	0xffffffff


	//   ....[80]....
        /*02cc*/ 	.word	0xffffffff


	//   ....[81]....
        /*02d0*/ 	.word	0xffffffff


	//   ....[82]....
        /*02d4*/ 	.word	0xffffffff


	//   ....[83]....
        /*02d8*/ 	.word	0xffffffff


	//   ....[84]....
        /*02dc*/ 	.word	0xffffffff


	//   ....[85]....
        /*02e0*/ 	.word	0xffffffff


	//   ....[86]....
        /*02e4*/ 	.word	0xffffffff


	//   ....[87]....
        /*02e8*/ 	.word	0xffffffff


	//   ....[88]....
        /*02ec*/ 	.word	0xffffffff


	//   ....[89]....
        /*02f0*/ 	.word	0xffffffff


	//   ....[90]....
        /*02f4*/ 	.word	0xffffffff


	//   ....[91]....
        /*02f8*/ 	.word	0xffffffff


	//   ....[92]....
        /*02fc*/ 	.word	0xffffffff


	//   ....[93]....
        /*0300*/ 	.word	0xffffffff


	//   ....[94]....
        /*0304*/ 	.word	0xffffffff


	//   ....[95]....
        /*0308*/ 	.word	0xffffffff


	//   ....[96]....
        /*030c*/ 	.word	0xffffffff


	//   ....[97]....
        /*0310*/ 	.word	0xffffffff


	//   ....[98]....
        /*0314*/ 	.word	0xffffffff


	//   ....[99]....
        /*0318*/ 	.word	0xffffffff


	//   ....[100]....
        /*031c*/ 	.word	0xffffffff


	//   ....[101]....
        /*0320*/ 	.word	0xffffffff


	//   ....[102]....
        /*0324*/ 	.word	0xffffffff


	//   ....[103]....
        /*0328*/ 	.word	0xffffffff


	//   ....[104]....
        /*032c*/ 	.word	0xffffffff


	//   ....[105]....
        /*0330*/ 	.word	0xffffffff


	//   ....[106]....
        /*0334*/ 	.word	0xffffffff


	//   ....[107]....
        /*0338*/ 	.word	0xffffffff


	//   ....[108]....
        /*033c*/ 	.word	0xffffffff


	//   ....[109]....
        /*0340*/ 	.word	0x0500000f


	//   ....[110]....
        /*0344*/ 	.word	0x0500000f


	//   ....[111]....
        /*0348*/ 	.word	0x0500000f


	//   ....[112]....
        /*034c*/ 	.word	0x0500000f


	//   ....[113]....
        /*0350*/ 	.word	0x0500000f


	//   ....[114]....
        /*0354*/ 	.word	0x0500000f


	//   ....[115]....
        /*0358*/ 	.word	0x0500000f


	//   ....[116]....
        /*035c*/ 	.word	0x0500000f


	//   ....[117]....
        /*0360*/ 	.word	0x0500000f


	//   ....[118]....
        /*0364*/ 	.word	0x0500000f


	//   ....[119]....
        /*0368*/ 	.word	0x0500000f


	//   ....[120]....
        /*036c*/ 	.word	0x0500000f


	//   ....[121]....
        /*0370*/ 	.word	0x0500000f


	//   ....[122]....
        /*0374*/ 	.word	0x0500000f


	//   ....[123]....
        /*0378*/ 	.word	0x0500000f


	//   ....[124]....
        /*037c*/ 	.word	0x0500000f


	//   ....[125]....
        /*0380*/ 	.word	0x0500000f


	//   ....[126]....
        /*0384*/ 	.word	0x0500000f


	//   ....[127]....
        /*0388*/ 	.word	0x0500000f


	//   ....[128]....
        /*038c*/ 	.word	0x0500000f


	//   ....[129]....
        /*0390*/ 	.word	0x0500000f


	//   ....[130]....
        /*0394*/ 	.word	0x0500000f


	//   ....[131]....
        /*0398*/ 	.word	0x0500000f


	//   ....[132]....
        /*039c*/ 	.word	0x0500000f


	//   ....[133]....
        /*03a0*/ 	.word	0x0500000f


	//   ....[134]....
        /*03a4*/ 	.word	0x0500000f


	//   ....[135]....
        /*03a8*/ 	.word	0x0500000f


	//   ....[136]....
        /*03ac*/ 	.word	0x0500000f


	//   ....[137]....
        /*03b0*/ 	.word	0x0500000f


	//   ....[138]....
        /*03b4*/ 	.word	0x0500000f


	//   ....[139]....
        /*03b8*/ 	.word	0x0500000f


	//   ....[140]....
        /*03bc*/ 	.word	0x0500000f


	//   ....[141]....
        /*03c0*/ 	.word	0x0500000f


	//   ....[142]....
        /*03c4*/ 	.word	0x0500000f


	//   ....[143]....
        /*03c8*/ 	.word	0x0500000f


	//   ....[144]....
        /*03cc*/ 	.word	0x0500000f


	//   ....[145]....
        /*03d0*/ 	.word	0x0500000f


	//   ....[146]....
        /*03d4*/ 	.word	0x0500000f


	//   ....[147]....
        /*03d8*/ 	.word	0x0500000f


	//   ....[148]....
        /*03dc*/ 	.word	0x0500000f


	//   ....[149]....
        /*03e0*/ 	.word	0x0500000f


	//   ....[150]....
        /*03e4*/ 	.word	0x0500000f


	//   ....[151]....
        /*03e8*/ 	.word	0x0500000f


	//   ....[152]....
        /*03ec*/ 	.word	0x0500000f


	//   ....[153]....
        /*03f0*/ 	.word	0x0500000f


	//   ....[154]....
        /*03f4*/ 	.word	0x0500000f


	//   ....[155]....
        /*03f8*/ 	.word	0x0500000f


	//   ....[156]....
        /*03fc*/ 	.word	0x0500000f


	//   ....[157]....
        /*0400*/ 	.word	0x0500000f


	//   ....[158]....
        /*0404*/ 	.word	0x0500000f


	//   ....[159]....
        /*0408*/ 	.word	0x0500000f


	//   ....[160]....
        /*040c*/ 	.word	0x0500000f


	//   ....[161]....
        /*0410*/ 	.word	0x0500000f


	//   ....[162]....
        /*0414*/ 	.word	0x0500000f


	//   ....[163]....
        /*0418*/ 	.word	0x0500000f


	//   ....[164]....
        /*041c*/ 	.word	0x0500000f


	//   ....[165]....
        /*0420*/ 	.word	0x0500000f


	//   ....[166]....
        /*0424*/ 	.word	0x0500000f


	//   ....[167]....
        /*0428*/ 	.word	0x0500000f


	//----- nvinfo : EIATTR_COOP_GROUP_INSTR_OFFSETS
	.align		4
.L_202:
        /*042c*/ 	.byte	0x04, 0x28
        /*042e*/ 	.short	(.L_204 - .L_203)


	//   ....[0]....
.L_203:
        /*0430*/ 	.word	0x00000070


	//   ....[1]....
        /*0434*/ 	.word	0x000000b0


	//   ....[2]....
        /*0438*/ 	.word	0x00000290


	//   ....[3]....
        /*043c*/ 	.word	0x000003f0


	//   ....[4]....
        /*0440*/ 	.word	0x00000510


	//   ....[5]....
        /*0444*/ 	.word	0x00000670


	//   ....[6]....
        /*0448*/ 	.word	0x000017c0


	//   ....[7]....
        /*044c*/ 	.word	0x000030d0


	//   ....[8]....
        /*0450*/ 	.word	0x00003ea0


	//   ....[9]....
        /*0454*/ 	.word	0x00003f30


	//   ....[10]....
        /*0458*/ 	.word	0x00004130


	//   ....[11]....
        /*045c*/ 	.word	0x00004210


	//   ....[12]....
        /*0460*/ 	.word	0x00004a80


	//   ....[13]....
        /*0464*/ 	.word	0x000052b0


	//   ....[14]....
        /*0468*/ 	.word	0x00005330


	//   ....[15]....
        /*046c*/ 	.word	0x00005630


	//   ....[16]....
        /*0470*/ 	.word	0x000057f0


	//   ....[17]....
        /*0474*/ 	.word	0x000067d0


	//   ....[18]....
        /*0478*/ 	.word	0x00006880


	//   ....[19]....
        /*047c*/ 	.word	0x000068c0


	//   ....[20]....
        /*0480*/ 	.word	0x00006940


	//   ....[21]....
        /*0484*/ 	.word	0x00006970


	//   ....[22]....
        /*0488*/ 	.word	0x000082c0


	//   ....[23]....
        /*048c*/ 	.word	0x00008900


	//   ....[24]....
        /*0490*/ 	.word	0x00008940


	//   ....[25]....
        /*0494*/ 	.word	0x00008960


	//   ....[26]....
        /*0498*/ 	.word	0x00008980


	//   ....[27]....
        /*049c*/ 	.word	0x00009030


	//   ....[28]....
        /*04a0*/ 	.word	0x00009040


	//   ....[29]....
        /*04a4*/ 	.word	0x00009270


	//   ....[30]....
        /*04a8*/ 	.word	0x00009290


	//   ....[31]....
        /*04ac*/ 	.word	0x00009e60


	//   ....[32]....
        /*04b0*/ 	.word	0x00009e80


	//   ....[33]....
        /*04b4*/ 	.word	0x0000a0c0


	//   ....[34]....
        /*04b8*/ 	.word	0x0000a0e0


	//   ....[35]....
        /*04bc*/ 	.word	0x0000a390


	//   ....[36]....
        /*04c0*/ 	.word	0x0000a560


	//   ....[37]....
        /*04c4*/ 	.word	0x0000a590


	//   ....[38]....
        /*04c8*/ 	.word	0x0000a5c0


	//   ....[39]....
        /*04cc*/ 	.word	0x0000a5f0


	//   ....[40]....
        /*04d0*/ 	.word	0x0000a620


	//   ....[41]....
        /*04d4*/ 	.word	0x0000a650


	//   ....[42]....
        /*04d8*/ 	.word	0x0000a7a0


	//   ....[43]....
        /*04dc*/ 	.word	0x0000a7d0


	//   ....[44]....
        /*04e0*/ 	.word	0x0000a800


	//   ....[45]....
        /*04e4*/ 	.word	0x0000a830


	//   ....[46]....
        /*04e8*/ 	.word	0x0000a860


	//   ....[47]....
        /*04ec*/ 	.word	0x0000a890


	//   ....[48]....
        /*04f0*/ 	.word	0x0000a920


	//   ....[49]....
        /*04f4*/ 	.word	0x0000a950


	//   ....[50]....
        /*04f8*/ 	.word	0x0000a9d0


	//   ....[51]....
        /*04fc*/ 	.word	0x0000c120


	//   ....[52]....
        /*0500*/ 	.word	0x0000c140


	//   ....[53]....
        /*0504*/ 	.word	0x0000c1d0


	//   ....[54]....
        /*0508*/ 	.word	0x0000c1f0


	//   ....[55]....
        /*050c*/ 	.word	0x0000c270


	//   ....[56]....
        /*0510*/ 	.word	0x0000c290


	//   ....[57]....
        /*0514*/ 	.word	0x0000c2a0


	//   ....[58]....
        /*0518*/ 	.word	0x0000c2b0


	//   ....[59]....
        /*051c*/ 	.word	0x0000ca50


	//   ....[60]....
        /*0520*/ 	.word	0x0000ca80


	//   ....[61]....
        /*0524*/ 	.word	0x0000cb20


	//   ....[62]....
        /*0528*/ 	.word	0x0000cb40


	//   ....[63]....
        /*052c*/ 	.word	0x0000cbc0


	//   ....[64]....
        /*0530*/ 	.word	0x0000cbe0


	//   ....[65]....
        /*0534*/ 	.word	0x0000cbf0


	//   ....[66]....
        /*0538*/ 	.word	0x0000cc00


	//   ....[67]....
        /*053c*/ 	.word	0x0000d0a0


	//   ....[68]....
        /*0540*/ 	.word	0x0000d160


	//   ....[69]....
        /*0544*/ 	.word	0x0000d2b0


	//   ....[70]....
        /*0548*/ 	.word	0x0000d2f0


	//   ....[71]....
        /*054c*/ 	.word	0x0000d300


	//   ....[72]....
        /*0550*/ 	.word	0x0000d310


	//   ....[73]....
        /*0554*/ 	.word	0x0000d460


	//   ....[74]....
        /*0558*/ 	.word	0x0000d5b0


	//   ....[75]....
        /*055c*/ 	.word	0x0000ddc0


	//   ....[76]....
        /*0560*/ 	.word	0x0000dde0


	//   ....[77]....
        /*0564*/ 	.word	0x0000de30


	//   ....[78]....
        /*0568*/ 	.word	0x0000de40


	//   ....[79]....
        /*056c*/ 	.word	0x0000de80


	//   ....[80]....
        /*0570*/ 	.word	0x0000de90


	//   ....[81]....
        /*0574*/ 	.word	0x0000dea0


	//   ....[82]....
        /*0578*/ 	.word	0x0000dee0


	//   ....[83]....
        /*057c*/ 	.word	0x0000e200


	//   ....[84]....
        /*0580*/ 	.word	0x0000e240


	//   ....[85]....
        /*0584*/ 	.word	0x0000e260


	//   ....[86]....
        /*0588*/ 	.word	0x0000e280


	//   ....[87]....
        /*058c*/ 	.word	0x0000e2b0


	//   ....[88]....
        /*0590*/ 	.word	0x0000e2d0


	//   ....[89]....
        /*0594*/ 	.word	0x0000e3d0


	//   ....[90]....
        /*0598*/ 	.word	0x0000e520


	//   ....[91]....
        /*059c*/ 	.word	0x0000eb20


	//   ....[92]....
        /*05a0*/ 	.word	0x0000eb50


	//   ....[93]....
        /*05a4*/ 	.word	0x0000eb80


	//   ....[94]....
        /*05a8*/ 	.word	0x0000ebb0


	//   ....[95]....
        /*05ac*/ 	.word	0x0000ebe0


	//   ....[96]....
        /*05b0*/ 	.word	0x0000ec10


	//   ....[97]....
        /*05b4*/ 	.word	0x0000ec40


	//   ....[98]....
        /*05b8*/ 	.word	0x0000ec70


	//   ....[99]....
        /*05bc*/ 	.word	0x0000edf0


	//   ....[100]....
        /*05c0*/ 	.word	0x0000ee20


	//   ....[101]....
        /*05c4*/ 	.word	0x0000ee50


	//   ....[102]....
        /*05c8*/ 	.word	0x0000ee80


	//   ....[103]....
        /*05cc*/ 	.word	0x0000eeb0


	//   ....[104]....
        /*05d0*/ 	.word	0x0000eee0


	//   ....[105]....
        /*05d4*/ 	.word	0x0000efa0


	//   ....[106]....
        /*05d8*/ 	.word	0x0000efc0


	//   ....[107]....
        /*05dc*/ 	.word	0x0000f030


	//   ....[108]....
        /*05e0*/ 	.word	0x0000f4a0


	//   ....[109]....
        /*05e4*/ 	.word	0x0000fa20


	//   ....[110]....
        /*05e8*/ 	.word	0x0000fb10


	//   ....[111]....
        /*05ec*/ 	.word	0x0000fbb0


	//   ....[112]....
        /*05f0*/ 	.word	0x0000fc10


	//   ....[113]....
        /*05f4*/ 	.word	0x0000fd00


	//   ....[114]....
        /*05f8*/ 	.word	0x0000fd70


	//   ....[115]....
        /*05fc*/ 	.word	0x0000fe60


	//   ....[116]....
        /*0600*/ 	.word	0x0000fed0


	//   ....[117]....
        /*0604*/ 	.word	0x0000ff70


	//   ....[118]....
        /*0608*/ 	.word	0x00010060


	//   ....[119]....
        /*060c*/ 	.word	0x000100d0


	//   ....[120]....
        /*0610*/ 	.word	0x00010130


	//   ....[121]....
        /*0614*/ 	.word	0x00010220


	//   ....[122]....
        /*0618*/ 	.word	0x00010280


	//   ....[123]....
        /*061c*/ 	.word	0x00010380


	//   ....[124]....
        /*0620*/ 	.word	0x000103e0


	//   ....[125]....
        /*0624*/ 	.word	0x00010480


	//   ....[126]....
        /*0628*/ 	.word	0x00010600


	//   ....[127]....
        /*062c*/ 	.word	0x000106f0


	//   ....[128]....
        /*0630*/ 	.word	0x00010980


	//   ....[129]....
        /*0634*/ 	.word	0x000109d0


	//   ....[130]....
        /*0638*/ 	.word	0x00010ba0


	//   ....[131]....
        /*063c*/ 	.word	0x00010bf0


	//   ....[132]....
        /*0640*/ 	.word	0x00010dc0


	//   ....[133]....
        /*0644*/ 	.word	0x00010e10


	//   ....[134]....
        /*0648*/ 	.word	0x00010f00


	//   ....[135]....
        /*064c*/ 	.word	0x00010fa0


	//   ....[136]....
        /*0650*/ 	.word	0x00011000


	//   ....[137]....
        /*0654*/ 	.word	0x000110b0


	//   ....[138]....
        /*0658*/ 	.word	0x00011110


	//   ....[139]....
        /*065c*/ 	.word	0x000111c0


	//   ....[140]....
        /*0660*/ 	.word	0x00011220


	//   ....[141]....
        /*0664*/ 	.word	0x000112d0


	//   ....[142]....
        /*0668*/ 	.word	0x000113c0


	//   ....[143]....
        /*066c*/ 	.word	0x00011490


	//   ....[144]....
        /*0670*/ 	.word	0x000115b0


	//   ....[145]....
        /*0674*/ 	.word	0x000116b0


	//   ....[146]....
        /*0678*/ 	.word	0x000117e0


	//   ....[147]....
        /*067c*/ 	.word	0x000118c0


	//   ....[148]....
        /*0680*/ 	.word	0x000119c0


	//   ....[149]....
        /*0684*/ 	.word	0x00011aa0


	//   ....[150]....
        /*0688*/ 	.word	0x00011b30


	//   ....[151]....
        /*068c*/ 	.word	0x00011bd0


	//   ....[152]....
        /*0690*/ 	.word	0x00011cf0


	//   ....[153]....
        /*0694*/ 	.word	0x00011d60


	//   ....[154]....
        /*0698*/ 	.word	0x00011dd0


	//   ....[155]....
        /*069c*/ 	.word	0x00011e40


	//   ....[156]....
        /*06a0*/ 	.word	0x00011eb0


	//   ....[157]....
        /*06a4*/ 	.word	0x00011f30


	//   ....[158]....
        /*06a8*/ 	.word	0x00011fc0


	//   ....[159]....
        /*06ac*/ 	.word	0x00012050


	//   ....[160]....
        /*06b0*/ 	.word	0x000120c0


	//   ....[161]....
        /*06b4*/ 	.word	0x00012130


	//   ....[162]....
        /*06b8*/ 	.word	0x000121a0


	//   ....[163]....
        /*06bc*/ 	.word	0x00012220


	//   ....[164]....
        /*06c0*/ 	.word	0x00012290


	//   ....[165]....
        /*06c4*/ 	.word	0x00012330


	//   ....[166]....
        /*06c8*/ 	.word	0x000123c0


	//   ....[167]....
        /*06cc*/ 	.word	0x000124e0


	//----- nvinfo : EIATTR_REG_RECONFIG
	.align		4
.L_204:
        /*06d0*/ 	.byte	0x01, 0x54
	.zero		2


	//----- nvinfo : EIATTR_SYSCALL_OFFSETS
	.align		4
        /*06d4*/ 	.byte	0x04, 0x46
        /*06d6*/ 	.short	(.L_206 - .L_205)


	//   ....[0]....
.L_205:
        /*06d8*/ 	.word	0x00003290


	//   ....[1]....
        /*06dc*/ 	.word	0x0000b580


	//   ....[2]....
        /*06e0*/ 	.word	0x0000b6d0


	//   ....[3]....
        /*06e4*/ 	.word	0x0000b7c0


	//   ....[4]....
        /*06e8*/ 	.word	0x0000c6f0


	//----- nvinfo : EIATTR_MBARRIER_INSTR_OFFSETS
	.align		4
.L_206:
        /*06ec*/ 	.byte	0x04, 0x39
        /*06ee*/ 	.short	(.L_208 - .L_207)


	//   ....[0]....
.L_207:
        /*06f0*/ 	.word	0x00000180
        /*06f4*/ 	.word	0x000000ff
        /*06f8*/ 	.word	0x00028c00
        /*06fc*/ 	.short	0x0100
        /*06fe*/ 	.byte	0x08
	.zero		1


	//   ....[1]....
        /*0700*/ 	.word	0x00000190
        /*0704*/ 	.word	0x000000ff
        /*0708*/ 	.word	0x00028c20
        /*070c*/ 	.short	0x0100
        /*070e*/ 	.byte	0x08
	.zero		1


	//   ....[2]....
        /*0710*/ 	.word	0x00000240
        /*0714*/ 	.word	0x000000ff
        /*0718*/ 	.word	0x00028c30
        /*071c*/ 	.short	0x0100
        /*071e*/ 	.byte	0x06
	.zero		1


	//   ....[3]....
        /*0720*/ 	.word	0x00000250
        /*0724*/ 	.word	0x000000ff
        /*0728*/ 	.word	0x00028c40
        /*072c*/ 	.short	0x0100
        /*072e*/ 	.byte	0x06
	.zero		1


	//   ....[4]....
        /*0730*/ 	.word	0x00000260
        /*0734*/ 	.word	0x000000ff
        /*0738*/ 	.word	0x00028c38
        /*073c*/ 	.short	0x0100
        /*073e*/ 	.byte	0x06
	.zero		1


	//   ....[5]....
        /*0740*/ 	.word	0x00000270
        /*0744*/ 	.word	0x000000ff
        /*0748*/ 	.word	0x00028c48
        /*074c*/ 	.short	0x0100
        /*074e*/ 	.byte	0x06
	.zero		1


	//   ....[6]....
        /*0750*/ 	.word	0x000003a0
        /*0754*/ 	.word	0x000000ff
        /*0758*/ 	.word	0x00028c50
        /*075c*/ 	.short	0x0100
        /*075e*/ 	.byte	0x08
	.zero		1


	//   ....[7]....
        /*0760*/ 	.word	0x000003b0
        /*0764*/ 	.word	0x000000ff
        /*0768*/ 	.word	0x00028c60
        /*076c*/ 	.short	0x0100
        /*076e*/ 	.byte	0x08
	.zero		1


	//   ....[8]....
        /*0770*/ 	.word	0x000003c0
        /*0774*/ 	.word	0x000000ff
        /*0778*/ 	.word	0x00028c58
        /*077c*/ 	.short	0x0100
        /*077e*/ 	.byte	0x08
	.zero		1


	//   ....[9]....
        /*0780*/ 	.word	0x000003d0
        /*0784*/ 	.word	0x000000ff
        /*0788*/ 	.word	0x00028c68
        /*078c*/ 	.short	0x0100
        /*078e*/ 	.byte	0x08
	.zero		1


	//   ....[10]....
        /*0790*/ 	.word	0x000004c0
        /*0794*/ 	.word	0x000000ff
        /*0798*/ 	.word	0x00028c70
        /*079c*/ 	.short	0x0100
        /*079e*/ 	.byte	0x06
	.zero		1


	//   ....[11]....
        /*07a0*/ 	.word	0x000004d0
        /*07a4*/ 	.word	0x000000ff
        /*07a8*/ 	.word	0x00028c80
        /*07ac*/ 	.short	0x0100
        /*07ae*/ 	.byte	0x06
	.zero		1


	//   ....[12]....
        /*07b0*/ 	.word	0x000004e0
        /*07b4*/ 	.word	0x000000ff
        /*07b8*/ 	.word	0x00028c78
        /*07bc*/ 	.short	0x0100
        /*07be*/ 	.byte	0x06
	.zero		1


	//   ....[13]....
        /*07c0*/ 	.word	0x000004f0
        /*07c4*/ 	.word	0x000000ff
        /*07c8*/ 	.word	0x00028c88
        /*07cc*/ 	.short	0x0100
        /*07ce*/ 	.byte	0x06
	.zero		1


	//   ....[14]....
        /*07d0*/ 	.word	0x00000620
        /*07d4*/ 	.word	0x000000ff
        /*07d8*/ 	.word	0x00028c90
        /*07dc*/ 	.short	0x0100
        /*07de*/ 	.byte	0x08
	.zero		1


	//   ....[15]....
        /*07e0*/ 	.word	0x00000630
        /*07e4*/ 	.word	0x000000ff
        /*07e8*/ 	.word	0x00028ca0
        /*07ec*/ 	.short	0x0100
        /*07ee*/ 	.byte	0x08
	.zero		1


	//   ....[16]....
        /*07f0*/ 	.word	0x00000640
        /*07f4*/ 	.word	0x000000ff
        /*07f8*/ 	.word	0x00028c98
        /*07fc*/ 	.short	0x0100
        /*07fe*/ 	.byte	0x08
	.zero		1


	//   ....[17]....
        /*0800*/ 	.word	0x00000650
        /*0804*/ 	.word	0x000000ff
        /*0808*/ 	.word	0x00028ca8
        /*080c*/ 	.short	0x0100
        /*080e*/ 	.byte	0x08
	.zero		1


	//   ....[18]....
        /*0810*/ 	.word	0x00000790
        /*0814*/ 	.word	0x000000ff
        /*0818*/ 	.word	0x00028cb0
        /*081c*/ 	.short	0x0100
        /*081e*/ 	.byte	0x08
	.zero		1


	//   ....[19]....
        /*0820*/ 	.word	0x000007a0
        /*0824*/ 	.word	0x000000ff
        /*0828*/ 	.word	0x00028cc0
        /*082c*/ 	.short	0x0100
        /*082e*/ 	.byte	0x08
	.zero		1


	//   ....[20]....
        /*0830*/ 	.word	0x000007b0
        /*0834*/ 	.word	0x000000ff
        /*0838*/ 	.word	0x00028cb8
        /*083c*/ 	.short	0x0100
        /*083e*/ 	.byte	0x08
	.zero		1


	//   ....[21]....
        /*0840*/ 	.word	0x000007c0
        /*0844*/ 	.word	0x000000ff
        /*0848*/ 	.word	0x00028cc8
        /*084c*/ 	.short	0x0100
        /*084e*/ 	.byte	0x08
	.zero		1


	//   ....[22]....
        /*0850*/ 	.word	0x000018d0
        /*0854*/ 	.word	0x000000ff
        /*0858*/ 	.word	0x00028c50
        /*085c*/ 	.short	0x010a
        /*085e*/ 	.byte	0x10
	.zero		1


	//   ....[23]....
        /*0860*/ 	.word	0x00001bb0
        /*0864*/ 	.word	0x000000ff
        /*0868*/ 	.word	0x00000000
        /*086c*/ 	.short	0x0101
        /*086e*/ 	.byte	0x06
	.zero		1


	//   ....[24]....
        /*0870*/ 	.word	0x00002510
        /*0874*/ 	.word	0x000000ff
        /*0878*/ 	.word	0x00028c50
        /*087c*/ 	.short	0x010a
        /*087e*/ 	.byte	0x15
	.zero		1


	//   ....[25]....
        /*0880*/ 	.word	0x00002550
        /*0884*/ 	.word	0x000000ff
        /*0888*/ 	.word	0x00028c50
        /*088c*/ 	.short	0x010a
        /*088e*/ 	.byte	0x15
	.zero		1


	//   ....[26]....
        /*0890*/ 	.word	0x00002780
        /*0894*/ 	.word	0x000000ff
        /*0898*/ 	.word	0x00000000
        /*089c*/ 	.short	0x0101
        /*089e*/ 	.byte	0x06
	.zero		1


	//   ....[27]....
        /*08a0*/ 	.word	0x00003310
        /*08a4*/ 	.word	0x000000ff
        /*08a8*/ 	.word	0x00028c00
        /*08ac*/ 	.short	0x010a
        /*08ae*/ 	.byte	0x29
	.zero		1


	//   ....[28]....
        /*08b0*/ 	.word	0x00003390
        /*08b4*/ 	.word	0x00000007
        /*08b8*/ 	.word	0x00028c30
        /*08bc*/ 	.short	0x010a
        /*08be*/ 	.byte	0x3f
	.zero		1


	//   ....[29]....
        /*08c0*/ 	.word	0x000033d0
        /*08c4*/ 	.word	0x00000007
        /*08c8*/ 	.word	0x00028c30
        /*08cc*/ 	.short	0x010a
        /*08ce*/ 	.byte	0x3f
	.zero		1


	//   ....[30]....
        /*08d0*/ 	.word	0x00003b00
        /*08d4*/ 	.word	0x000000ff
        /*08d8*/ 	.word	0x00000000
        /*08dc*/ 	.short	0x0101
        /*08de*/ 	.byte	0x06
	.zero		1


	//   ....[31]....
        /*08e0*/ 	.word	0x00004830
        /*08e4*/ 	.word	0x00000007
        /*08e8*/ 	.word	0x00028c50
        /*08ec*/ 	.short	0x010a
        /*08ee*/ 	.byte	0x3f
	.zero		1


	//   ....[32]....
        /*08f0*/ 	.word	0x00004880
        /*08f4*/ 	.word	0x00000007
        /*08f8*/ 	.word	0x00028c50
        /*08fc*/ 	.short	0x010a
        /*08fe*/ 	.byte	0x3f
	.zero		1


	//   ....[33]....
        /*0900*/ 	.word	0x00004b10
        /*0904*/ 	.word	0x000000ff
        /*0908*/ 	.word	0x00000000
        /*090c*/ 	.short	0x0101
        /*090e*/ 	.byte	0x06
	.zero		1


	//   ....[34]....
        /*0910*/ 	.word	0x00004c60
        /*0914*/ 	.word	0x000000ff
        /*0918*/ 	.word	0x00028c30
        /*091c*/ 	.short	0x010a
        /*091e*/ 	.byte	0x15
	.zero		1


	//   ....[35]....
        /*0920*/ 	.word	0x00004ca0
        /*0924*/ 	.word	0x000000ff
        /*0928*/ 	.word	0x00028c30
        /*092c*/ 	.short	0x010a
        /*092e*/ 	.byte	0x15
	.zero		1


	//   ....[36]....
        /*0930*/ 	.word	0x00005100
        /*0934*/ 	.word	0x000000ff
        /*0938*/ 	.word	0x00000000
        /*093c*/ 	.short	0x0101
        /*093e*/ 	.byte	0x06
	.zero		1


	//   ....[37]....
        /*0940*/ 	.word	0x00006590
        /*0944*/ 	.word	0x000000ff
        /*0948*/ 	.word	0x00028c50
        /*094c*/ 	.short	0x010a
        /*094e*/ 	.byte	0x15
	.zero		1


	//   ....[38]....
        /*0950*/ 	.word	0x000065d0
        /*0954*/ 	.word	0x000000ff
        /*0958*/ 	.word	0x00028c50
        /*095c*/ 	.short	0x010a
        /*095e*/ 	.byte	0x15
	.zero		1


	//   ....[39]....
        /*0960*/ 	.word	0x00006860
        /*0964*/ 	.word	0x000000ff
        /*0968*/ 	.word	0x00000000
        /*096c*/ 	.short	0x0101
        /*096e*/ 	.byte	0x15
	.zero		1


	//   ....[40]....
        /*0970*/ 	.word	0x00009000
        /*0974*/ 	.word	0x000000ff
        /*0978*/ 	.word	0x00000000
        /*097c*/ 	.short	0x0101
        /*097e*/ 	.byte	0x04
	.zero		1


	//   ....[41]....
        /*0980*/ 	.word	0x0000bed0
        /*0984*/ 	.word	0x0000001b
        /*0988*/ 	.word	0x00028c40
        /*098c*/ 	.short	0x010a
        /*098e*/ 	.byte	0x3f
	.zero		1


	//   ....[42]....
        /*0990*/ 	.word	0x0000c3b0
        /*0994*/ 	.word	0x0000001b
        /*0998*/ 	.word	0x00028c30
        /*099c*/ 	.short	0x0107
        /*099e*/ 	.byte	0x3f
	.zero		1


	//   ....[43]....
        /*09a0*/ 	.word	0x0000c490
        /*09a4*/ 	.word	0x0000001b
        /*09a8*/ 	.word	0x00028c30
        /*09ac*/ 	.short	0x0101
        /*09ae*/ 	.byte	0x3f
	.zero		1


	//   ....[44]....
        /*09b0*/ 	.word	0x0000cd00
        /*09b4*/ 	.word	0x00000017
        /*09b8*/ 	.word	0x00028c00
        /*09bc*/ 	.short	0x0107
        /*09be*/ 	.byte	0x3f
	.zero		1


	//   ....[45]....
        /*09c0*/ 	.word	0x0000cdf0
        /*09c4*/ 	.word	0x00000017
        /*09c8*/ 	.word	0x00028c00
        /*09cc*/ 	.short	0x0101
        /*09ce*/ 	.byte	0x3f
	.zero		1


	//   ....[46]....
        /*09d0*/ 	.word	0x0000ce10
        /*09d4*/ 	.word	0x00000017
        /*09d8*/ 	.word	0x00028c20
        /*09dc*/ 	.short	0x010a
        /*09de*/ 	.byte	0x3f
	.zero		1


	//   ....[47]....
        /*09e0*/ 	.word	0x0000cea0
        /*09e4*/ 	.word	0x0000001b
        /*09e8*/ 	.word	0x00028c60
        /*09ec*/ 	.short	0x010a
        /*09ee*/ 	.byte	0x3f
	.zero		1


	//   ....[48]....
        /*09f0*/ 	.word	0x0000d7d0
        /*09f4*/ 	.word	0x0000001b
        /*09f8*/ 	.word	0x00028c50
        /*09fc*/ 	.short	0x0107
        /*09fe*/ 	.byte	0x3f
	.zero		1


	//   ....[49]....
        /*0a00*/ 	.word	0x0000d8a0
        /*0a04*/ 	.word	0x0000001b
        /*0a08*/ 	.word	0x00028c50
        /*0a0c*/ 	.short	0x0101
        /*0a0e*/ 	.byte	0x3f
	.zero		1


	//   ....[50]....
        /*0a10*/ 	.word	0x0000dc20
        /*0a14*/ 	.word	0x00000006
        /*0a18*/ 	.word	0x00028c40
        /*0a1c*/ 	.short	0x010a
        /*0a1e*/ 	.byte	0x3f
	.zero		1


	//   ....[51]....
        /*0a20*/ 	.word	0x0000df60
        /*0a24*/ 	.word	0x00000006
        /*0a28*/ 	.word	0x00028c30
        /*0a2c*/ 	.short	0x0107
        /*0a2e*/ 	.byte	0x3f
	.zero		1


	//   ....[52]....
        /*0a30*/ 	.word	0x0000e020
        /*0a34*/ 	.word	0x00000006
        /*0a38*/ 	.word	0x00028c30
        /*0a3c*/ 	.short	0x0101
        /*0a3e*/ 	.byte	0x3f
	.zero		1


	//   ....[53]....
        /*0a40*/ 	.word	0x0000e050
        /*0a44*/ 	.word	0x00000006
        /*0a48*/ 	.word	0x00028c60
        /*0a4c*/ 	.short	0x010a
        /*0a4e*/ 	.byte	0x3f
	.zero		1


	//   ....[54]....
        /*0a50*/ 	.word	0x0000e720
        /*0a54*/ 	.word	0x00000006
        /*0a58*/ 	.word	0x00028c50
        /*0a5c*/ 	.short	0x0107
        /*0a5e*/ 	.byte	0x3f
	.zero		1


	//   ....[55]....
        /*0a60*/ 	.word	0x0000e7e0
        /*0a64*/ 	.word	0x00000006
        /*0a68*/ 	.word	0x00028c50
        /*0a6c*/ 	.short	0x0101
        /*0a6e*/ 	.byte	0x3f
	.zero		1


	//   ....[56]....
        /*0a70*/ 	.word	0x0000f420
        /*0a74*/ 	.word	0x00000005
        /*0a78*/ 	.word	0x00028c20
        /*0a7c*/ 	.short	0x010a
        /*0a7e*/ 	.byte	0x3f
	.zero		1


	//   ....[57]....
        /*0a80*/ 	.word	0x0000f5a0
        /*0a84*/ 	.word	0x00000003
        /*0a88*/ 	.word	0x00028c40
        /*0a8c*/ 	.short	0x010a
        /*0a8e*/ 	.byte	0x3f
	.zero		1


	//   ....[58]....
        /*0a90*/ 	.word	0x0000f640
        /*0a94*/ 	.word	0x00000005
        /*0a98*/ 	.word	0x00028c40
        /*0a9c*/ 	.short	0x010a
        /*0a9e*/ 	.byte	0x3f
	.zero		1


	//   ....[59]....
        /*0aa0*/ 	.word	0x0000f680
        /*0aa4*/ 	.word	0x00000003
        /*0aa8*/ 	.word	0x00028c60
        /*0aac*/ 	.short	0x010a
        /*0aae*/ 	.byte	0x3f
	.zero		1


	//   ....[60]....
        /*0ab0*/ 	.word	0x0000f6c0
        /*0ab4*/ 	.word	0x00000005
        /*0ab8*/ 	.word	0x00028c60
        /*0abc*/ 	.short	0x010a
        /*0abe*/ 	.byte	0x3f
	.zero		1


	//   ....[61]....
        /*0ac0*/ 	.word	0x0000f730
        /*0ac4*/ 	.word	0x00000003
        /*0ac8*/ 	.word	0x00028c50
        /*0acc*/ 	.short	0x010a
        /*0ace*/ 	.byte	0x3f
	.zero		1


	//   ....[62]....
        /*0ad0*/ 	.word	0x0000f790
        /*0ad4*/ 	.word	0x00000004
        /*0ad8*/ 	.word	0x00028c50
        /*0adc*/ 	.short	0x010a
        /*0ade*/ 	.byte	0x3f
	.zero		1


	//   ....[63]....
        /*0ae0*/ 	.word	0x0000f7f0
        /*0ae4*/ 	.word	0x00000003
        /*0ae8*/ 	.word	0x00028c00
        /*0aec*/ 	.short	0x010a
        /*0aee*/ 	.byte	0x3f
	.zero		1


	//   ....[64]....
        /*0af0*/ 	.word	0x0000f840
        /*0af4*/ 	.word	0x00000007
        /*0af8*/ 	.word	0x00028c30
        /*0afc*/ 	.short	0x010a
        /*0afe*/ 	.byte	0x3f
	.zero		1


	//   ....[65]....
        /*0b00*/ 	.word	0x0000f890
        /*0b04*/ 	.word	0x00000007
        /*0b08*/ 	.word	0x00028c50
        /*0b0c*/ 	.short	0x010a
        /*0b0e*/ 	.byte	0x3f
	.zero		1


	//   ....[66]....
        /*0b10*/ 	.word	0x0000f8f0
        /*0b14*/ 	.word	0x00000004
        /*0b18*/ 	.word	0x00028c30
        /*0b1c*/ 	.short	0x010a
        /*0b1e*/ 	.byte	0x3f
	.zero		1


	//   ....[67]....
        /*0b20*/ 	.word	0x0000f950
        /*0b24*/ 	.word	0x00000008
        /*0b28*/ 	.word	0x00028c50
        /*0b2c*/ 	.short	0x010a
        /*0b2e*/ 	.byte	0x3f
	.zero		1


	//   ....[68]....
        /*0b30*/ 	.word	0x0000fa60
        /*0b34*/ 	.word	0x0000001b
        /*0b38*/ 	.word	0x00028c40
        /*0b3c*/ 	.short	0x010a
        /*0b3e*/ 	.byte	0x3f
	.zero		1


	//   ....[69]....
        /*0b40*/ 	.word	0x00010500
        /*0b44*/ 	.word	0x00000017
        /*0b48*/ 	.word	0x00028c20
        /*0b4c*/ 	.short	0x010a
        /*0b4e*/ 	.byte	0x3f
	.zero		1


	//   ....[70]....
        /*0b50*/ 	.word	0x00010550
        /*0b54*/ 	.word	0x0000001b
        /*0b58*/ 	.word	0x00028c60
        /*0b5c*/ 	.short	0x010a
        /*0b5e*/ 	.byte	0x3f
	.zero		1


	//   ....[71]....
        /*0b60*/ 	.word	0x00010e50
        /*0b64*/ 	.word	0x00000006
        /*0b68*/ 	.word	0x00028c40
        /*0b6c*/ 	.short	0x010a
        /*0b6e*/ 	.byte	0x3f
	.zero		1


	//   ....[72]....
        /*0b70*/ 	.word	0x00011310
        /*0b74*/ 	.word	0x00000006
        /*0b78*/ 	.word	0x00028c60
        /*0b7c*/ 	.short	0x010a
        /*0b7e*/ 	.byte	0x3f
	.zero		1


	//   ....[73]....
        /*0b80*/ 	.word	0x00012400
        /*0b84*/ 	.word	0x00000005
        /*0b88*/ 	.word	0x00028c20
        /*0b8c*/ 	.short	0x010a
        /*0b8e*/ 	.byte	0x3f
	.zero		1


	//   ....[74]....
        /*0b90*/ 	.word	0x000125a0
        /*0b94*/ 	.word	0x00000003
        /*0b98*/ 	.word	0x00028c40
        /*0b9c*/ 	.short	0x010a
        /*0b9e*/ 	.byte	0x3f
	.zero		1


	//   ....[75]....
        /*0ba0*/ 	.word	0x000125f0
        /*0ba4*/ 	.word	0x00000005
        /*0ba8*/ 	.word	0x00028c40
        /*0bac*/ 	.short	0x010a
        /*0bae*/ 	.byte	0x3f
	.zero		1


	//   ....[76]....
        /*0bb0*/ 	.word	0x00012640
        /*0bb4*/ 	.word	0x00000003
        /*0bb8*/ 	.word	0x00028c60
        /*0bbc*/ 	.short	0x010a
        /*0bbe*/ 	.byte	0x3f
	.zero		1


	//----- nvinfo : EIATTR_NUM_MBARRIERS
	.align		4
.L_208:
        /*0bc0*/ 	.byte	0x03, 0x38
        /*0bc2*/ 	.short	0x0016


	//----- nvinfo : EIATTR_EXIT_INSTR_OFFSETS
	.align		4
        /*0bc4*/ 	.byte	0x04, 0x1c
        /*0bc6*/ 	.short	(.L_210 - .L_209)


	//   ....[0]....
.L_209:
        /*0bc8*/ 	.word	0x00000980


	//   ....[1]....
        /*0bcc*/ 	.word	0x0000a340


	//   ....[2]....
        /*0bd0*/ 	.word	0x0000f710


	//----- nvinfo : EIATTR_MAX_THREADS
	.align		4
.L_210:
        /*0bd4*/ 	.byte	0x04, 0x05
        /*0bd6*/ 	.short	(.L_212 - .L_211)
.L_211:
        /*0bd8*/ 	.word	0x00000180
        /*0bdc*/ 	.word	0x00000001
        /*0be0*/ 	.word	0x00000001


	//----- nvinfo : EIATTR_CRS_STACK_SIZE
	.align		4
.L_212:
        /*0be4*/ 	.byte	0x04, 0x1e
        /*0be6*/ 	.short	(.L_214 - .L_213)
.L_213:
        /*0be8*/ 	.word	0x00000000


	//----- nvinfo : EIATTR_CBANK_PARAM_SIZE
	.align		4
.L_214:
        /*0bec*/ 	.byte	0x03, 0x19
        /*0bee*/ 	.short	0x0af0


	//----- nvinfo : EIATTR_PARAM_CBANK
	.align		4
        /*0bf0*/ 	.byte	0x04, 0x0a
        /*0bf2*/ 	.short	(.L_216 - .L_215)
	.align		4
.L_215:
        /*0bf4*/ 	.word	index@(.nv.constant0._ZN7cutlass13device_kernelIN5flash11enable_sm90INS1_16FlashAttnFwdSm90INS1_25CollectiveMainloopFwdSm90ILi2EN4cute5tupleIJNS5_1CILi1EEES8_S8_EEENS6_IJNS7_ILi64EEESA_SA_EEELi512ENS_10bfloat16_tEfNS_4arch4Sm90ELb0ELb0ELb1ELb1ELb1ELb0ELb0ELb0ELb0ELb1ELb0ELb0EEENS1_21CollectiveEpilogueFwdINS6_IJSA_NS7_ILi512EEESA_EEES9_SC_SE_Li256ELb1ELb1ELb0ELb0EEENS1_36VarlenDynamicPersistentTileSchedulerILi64ELi64ELi256ELi128ELb0ELb1ELb1ELb0ELb1ELb1EEEEEEEEEvNT_6ParamsE)
        /*0bf8*/ 	.short	0x0210
        /*0bfa*/ 	.short	0x0af0


	//----- nvinfo : EIATTR_SW_WAR
	.align		4
.L_216:
        /*0bfc*/ 	.byte	0x04, 0x36
        /*0bfe*/ 	.short	(.L_218 - .L_217)
.L_217:
        /*0c00*/ 	.word	0x00000008
.L_218:


//--------------------- .nv.info._ZN7cutlass13device_kernelIN5flash11enable_sm90INS1_16FlashAttnFwdSm90INS1_25CollectiveMainloopFwdSm90ILi2EN4cute5tupleIJNS5_1CILi1EEES8_S8_EEENS6_IJNS7_ILi64EEESA_SA_EEELi512ENS_10bfloat16_tEfNS_4arch4Sm90ELb0ELb0ELb1ELb1ELb1ELb1ELb0ELb0ELb0ELb1ELb0ELb0EEENS1_21CollectiveEpilogueFwdINS6_IJSA_NS7_ILi512EEESA_EEES9_SC_SE_Li256ELb1ELb1ELb0ELb0EEENS1_36VarlenDynamicPersistentTileSchedulerILi64ELi64ELi256ELi128ELb0ELb1ELb1ELb0ELb1ELb1EEEEEEEEEvNT_6ParamsE --------------------------
	.section	.nv.info._ZN7cutlass13device_kernelIN5flash11enable_sm90INS1_16FlashAttnFwdSm90INS1_25CollectiveMainloopFwdSm90ILi2EN4cute5tupleIJNS5_1CILi1EEES8_S8_EEENS6_IJNS7_ILi64EEESA_SA_EEELi512ENS_10bfloat16_tEfNS_4arch4Sm90ELb0ELb0ELb1ELb1ELb1ELb1ELb0ELb0ELb0ELb1ELb0ELb0EEENS1_21CollectiveEpilogueFwdINS6_IJSA_NS7_ILi512EEESA_EEES9_SC_SE_Li256ELb1ELb1ELb0ELb0EEENS1_36VarlenDynamicPersistentTileSchedulerILi64ELi64ELi256ELi128ELb0ELb1ELb1ELb0ELb1ELb1EEEEEEEEEvNT_6ParamsE,"",@"SHT_CUDA_INFO"
	.sectionflags	@""
	.align	4


	//----- nvinfo : EIATTR_CUDA_API_VERSION
	.align		4
        /*0000*/ 	.byte	0x04, 0x37
        /*0002*/ 	.short	(.L_220 - .L_219)
.L_219:
        /*0004*/ 	.word	0x00000082


	//----- nvinfo : EIATTR_KPARAM_INFO
	.align		4
.L_220:
        /*0008*/ 	.byte	0x04, 0x17
        /*000a*/ 	.short	(.L_222 - .L_221)
.L_221:
        /*000c*/ 	.word	0x00000000
        /*0010*/ 	.short	0x0000
        /*0012*/ 	.short	0x0070
        /*0014*/ 	.byte	0x00, 0xf0, 0x01, 0x2a


	//----- nvinfo : EIATTR_SPARSE_MMA_MASK
	.align		4
.L_222:
        /*0018*/ 	.byte	0x03, 0x50
        /*001a*/ 	.short	0x0000


	//----- nvinfo : EIATTR_MAXREG_COUNT
	.align		4
        /*001c*/ 	.byte	0x03, 0x1b
        /*001e*/ 	.short	0x00a8


	//----- nvinfo : EIATTR_NUM_BARRIERS
	.align		4
        /*0020*/ 	.byte	0x02, 0x4c
        /*0022*/ 	.byte	0x10
	.zero		1


	//----- nvinfo : EIATTR_EXTERNS
	.align		4
        /*0024*/ 	.byte	0x04, 0x0f
        /*0026*/ 	.short	(.L_224 - .L_223)


	//   ....[0]....
	.align		4
.L_223:
        /*0028*/ 	.word	index@(__assertfail)


	//----- nvinfo : EIATTR_ANNOTATIONS
	.align		4
.L_224:
        /*002c*/ 	.byte	0x04, 0x55
        /*002e*/ 	.short	(.L_226 - .L_225)


	//   ....[0]....
.L_225:
        /* <DEDUP_REMOVED lines=47> */


	//----- nvinfo : EIATTR_MERCURY_ISA_VERSION
	.align		4
.L_226:
        /*0310*/ 	.byte	0x03, 0x5f
        /*0312*/ 	.short	0x0101


	//----- nvinfo : EIATTR_UNUSED_LOAD_BYTE_OFFSET
	.align		4
        /*0314*/ 	.byte	0x04, 0x44
        /*0316*/ 	.short	(.L_228 - .L_227)


	//   ....[0]....
.L_227:
        /*0318*/ 	.word	0x00000a20
        /*031c*/ 	.word	0x0000fff0


	//   ....[1]....
        /*0320*/ 	.word	0x0000d360
        /*0324*/ 	.word	0x0000fff0


	//----- nvinfo : EIATTR_INT_WARP_WIDE_INSTR_OFFSETS
	.align		4
.L_228:
        /*0328*/ 	.byte	0x04, 0x31
        /*032a*/ 	.short	(.L_230 - .L_229)


	//   ....[0]....
.L_229:
        /*032c*/ 	.word	0x00000130


	//   ....[1]....
        /*0330*/ 	.word	0x00000170


	//   ....[2]....
        /*0334*/ 	.word	0x00000240


	//   ....[3]....
        /*0338*/ 	.word	0x00013190


	//   ....[4]....
        /*033c*/ 	.word	0x00013220


	//   ....[5]....
        /*0340*/ 	.word	0x000167c0


	//   ....[6]....
        /*0344*/ 	.word	0x00016850


	//----- nvinfo : EIATTR_COOP_GROUP_MASK_REGIDS
	.align		4
.L_230:
        /*0348*/ 	.byte	0x04, 0x29
        /*034a*/ 	.short	(.L_232 - .L_231)


	//   ....[0]....
.L_231:
        /*034c*/ 	.word	0xffffffff


	//   ....[1]....
        /*0350*/ 	.word	0xffffffff


	//   ....[2]....
        /*0354*/ 	.word	0xffffffff


	//   ....[3]....
        /*0358*/ 	.word	0xffffffff


	//   ....[4]....
        /*035c*/ 	.word	0xffffffff


	//   ....[5]....
        /*0360*/ 	.word	0xffffffff


	//   ....[6]....
        /*0364*/ 	.word	0xffffffff


	//   ....[7]....
        /*0368*/ 	.word	0xffffffff


	//   ....[8]....
        /*036c*/ 	.word	0xffffffff


	//   ....[9]....
        /*0370*/ 	.word	0xffffffff


	//   ....[10]....
        /*0374*/ 	.word	0xffffffff


	//   ....[11]....
        /*0378*/ 	.word	0xffffffff


	//   ....[12]....
        /*037c*/ 	.word	0xffffffff


	//   ....[13]....
        /*0380*/ 	.word	0xffffffff


	//   ....[14]....
        /*0384*/ 	.word	0xffffffff


	//   ....[15]....
        /*0388*/ 	.word	0xffffffff


	//   ....[16]....
        /*038c*/ 	.word	0xffffffff


	//   ....[17]....
        /*0390*/ 	.word	0xffffffff


	//   ....[18]....
        /*0394*/ 	.word	0xffffffff


	//   ....[19]....
        /*0398*/ 	.word	0xffffffff


	//   ....[20]....
        /*039c*/ 	.word	0xffffffff


	//   ....[21]....
        /*03a0*/ 	.word	0xffffffff


	//   ....[22]....
        /*03a4*/ 	.word	0xffffffff


	//   ....[23]....
        /*03a8*/ 	.word	0xffffffff


	//   ....[24]....
        /*03ac*/ 	.word	0xffffffff


	//   ....[25]....
        /*03b0*/ 	.word	0xffffffff


	//   ....[26]....
        /*03b4*/ 	.word	0xffffffff


	//   ....[27]....
        /*03b8*/ 	.word	0xffffffff


	//   ....[28]....
        /*03bc*/ 	.word	0xffffffff


	//   ....[29]....
        /*03c0*/ 	.word	0xffffffff


	//   ....[30]....
        /*03c4*/ 	.word	0xffffffff


	//   ....[31]....
        /*03c8*/ 	.word	0xffffffff


	//   ....[32]....
        /*03cc*/ 	.word	0xffffffff


	//   ....[33]....
        /*03d0*/ 	.word	0xffffffff


	//   ....[34]....
        /*03d4*/ 	.word	0xffffffff


	//   ....[35]....
        /*03d8*/ 	.word	0xffffffff


	//   ....[36]....
        /*03dc*/ 	.word	0xffffffff


	//   ....[37]....
        /*03e0*/ 	.word	0xffffffff


	//   ....[38]....
        /*03e4*/ 	.word	0xffffffff


	//   ....[39]....
        /*03e8*/ 	.word	0xffffffff


	//   ....[40]....
        /*03ec*/ 	.word	0xffffffff


	//   ....[41]....
        /*03f0*/ 	.word	0xffffffff


	//   ....[42]....
        /*03f4*/ 	.word	0xffffffff


	//   ....[43]....
        /*03f8*/ 	.word	0xffffffff


	//   ....[44]....
        /*03fc*/ 	.word	0xffffffff


	//   ....[45]....
        /*0400*/ 	.word	0xffffffff


	//   ....[46]....
        /*0404*/ 	.word	0xffffffff


	//   ....[47]....
        /*0408*/ 	.word	0xffffffff


	//   ....[48]....
        /*040c*/ 	.word	0xffffffff


	//   ....[49]....
        /*0410*/ 	.word	0xffffffff


	//   ....[50]....
        /*0414*/ 	.word	0xffffffff


	//   ....[51]....
        /*0418*/ 	.word	0xffffffff


	//   ....[52]....
        /*041c*/ 	.word	0xffffffff


	//   ....[53]....
        /*0420*/ 	.word	0xffffffff


	//   ....[54]....
        /*0424*/ 	.word	0xffffffff


	//   ....[55]....
        /*0428*/ 	.word	0xffffffff


	//   ....[56]....
        /*042c*/ 	.word	0xffffffff


	//   ....[57]....
        /*0430*/ 	.word	0xffffffff


	//   ....[58]....
        /*0434*/ 	.word	0xffffffff


	//   ....[59]....
        /*0438*/ 	.word	0xffffffff


	//   ....[60]....
        /*043c*/ 	.word	0xffffffff


	//   ....[61]....
        /*0440*/ 	.word	0xffffffff


	//   ....[62]....
        /*0444*/ 	.word	0xffffffff


	//   ....[63]....
        /*0448*/ 	.word	0xffffffff


	//   ....[64]....
        /*044c*/ 	.word	0xffffffff


	//   ....[65]....
        /*0450*/ 	.word	0xffffffff


	//   ....[66]....
        /*0454*/ 	.word	0xffffffff


	//   ....[67]....
        /*0458*/ 	.word	0xffffffff


	//   ....[68]....
        /*045c*/ 	.word	0xffffffff


	//   ....[69]....
        /*0460*/ 	.word	0xffffffff


	//   ....[70]....
        /*0464*/ 	.word	0xffffffff


	//   ....[71]....
        /*0468*/ 	.word	0xffffffff


	//   ....[72]....
        /*046c*/ 	.word	0xffffffff


	//   ....[73]....
        /*0470*/ 	.word	0xffffffff


	//   ....[74]....
        /*0474*/ 	.word	0xffffffff


	//   ....[75]....
        /*0478*/ 	.word	0xffffffff


	//   ....[76]....
        /*047c*/ 	.word	0xffffffff


	//   ....[77]....
        /*0480*/ 	.word	0xffffffff


	//   ....[78]....
        /*0484*/ 	.word	0xffffffff


	//   ....[79]....
        /*0488*/ 	.word	0xffffffff


	//   ....[80]....
        /*048c*/ 	.word	0xffffffff


	//   ....[81]....
        /*0490*/ 	.word	0xffffffff


	//   ....[82]....
        /*0494*/ 	.word	0xffffffff


	//   ....[83]....
        /*0498*/ 	.word	0xffffffff


	//   ....[84]....
        /*049c*/ 	.word	0xffffffff


	//   ....[85]....
        /*04a0*/ 	.word	0xffffffff


	//   ....[86]....
        /*04a4*/ 	.word	0xffffffff


	//   ....[87]....
        /*04a8*/ 	.word	0xffffffff


	//   ....[88]....
        /*04ac*/ 	.word	0xffffffff


	//   ....[89]....
        /*04b0*/ 	.word	0xffffffff


	//   ....[90]....
        /*04b4*/ 	.word	0xffffffff


	//   ....[91]....
        /*04b8*/ 	.word	0xffffffff


	//   ....[92]....
        /*04bc*/ 	.word	0xffffffff


	//   ....[93]....
        /*04c0*/ 	.word	0xffffffff


	//   ....[94]....
        /*04c4*/ 	.word	0xffffffff


	//   ....[95]....
        /*04c8*/ 	.word	0xffffffff


	//   ....[96]....
        /*04cc*/ 	.word	0xffffffff


	//   ....[97]....
        /*04d0*/ 	.word	0xffffffff


	//   ....[98]....
        /*04d4*/ 	.word	0xffffffff


	//   ....[99]....
        /*04d8*/ 	.word	0xffffffff


	//   ....[100]....
        /*04dc*/ 	.word	0xffffffff


	//   ....[101]....
        /*04e0*/ 	.word	0xffffffff


	//   ....[102]....
        /*04e4*/ 	.word	0xffffffff


	//   ....[103]....
        /*04e8*/ 	.word	0xffffffff


	//   ....[104]....
        /*04ec*/ 	.word	0xffffffff


	//   ....[105]....
        /*04f0*/ 	.word	0xffffffff


	//   ....[106]....
        /*04f4*/ 	.word	0xffffffff


	//   ....[107]....
        /*04f8*/ 	.word	0xffffffff


	//   ....[108]....
        /*04fc*/ 	.word	0xffffffff


	//   ....[109]....
        /*0500*/ 	.word	0xffffffff


	//   ....[110]....
        /*0504*/ 	.word	0xffffffff


	//   ....[111]....
        /*0508*/ 	.word	0xffffffff


	//   ....[112]....
        /*050c*/ 	.word	0xffffffff


	//   ....[113]....
        /*0510*/ 	.word	0xffffffff


	//   ....[114]....
        /*0514*/ 	.word	0xffffffff


	//   ....[115]....
        /*0518*/ 	.word	0xffffffff


	//   ....[116]....
        /*051c*/ 	.word	0xffffffff


	//   ....[117]....
        /*0520*/ 	.word	0xffffffff


	//   ....[118]....
        /*0524*/ 	.word	0xffffffff


	//   ....[119]....
        /*0528*/ 	.word	0xffffffff


	//   ....[120]....
        /*052c*/ 	.word	0xffffffff


	//   ....[121]....
        /*0530*/ 	.word	0xffffffff


	//   ....[122]....
        /*0534*/ 	.word	0xffffffff


	//   ....[123]....
        /*0538*/ 	.word	0xffffffff


	//   ....[124]....
        /*053c*/ 	.word	0xffffffff


	//   ....[125]....
        /*0540*/ 	.word	0xffffffff


	//   ....[126]....
        /*0544*/ 	.word	0xffffffff


	//   ....[127]....
        /*0548*/ 	.word	0x0500000f


	//   ....[128]....
        /*054c*/ 	.word	0x0500000f


	//   ....[129]....
        /*0550*/ 	.word	0x0500000f


	//   ....[130]....
        /*0554*/ 	.word	0x0500000f


	//   ....[131]....
        /*0558*/ 	.word	0x0500000f


	//   ....[132]....
        /*055c*/ 	.word	0x0500000f


	//   ....[133]....
        /*0560*/ 	.word	0x0500000f


	//   ....[134]....
        /*0564*/ 	.word	0x0500000f


	//   ....[135]....
        /*0568*/ 	.word	0x0500000f


	//   ....[136]....
        /*056c*/ 	.word	0x0500000f


	//   ....[137]....
        /*0570*/ 	.word	0x0500000f


	//   ....[138]....
        /*0574*/ 	.word	0x0500000f


	//   ....[139]....
        /*0578*/ 	.word	0x0500000f


	//   ....[140]....
        /*057c*/ 	.word	0x0500000f


	//   ....[141]....
        /*0580*/ 	.word	0x0500000f


	//   ....[142]....
        /*0584*/ 	.word	0x0500000f


	//   ....[143]....
        /*0588*/ 	.word	0x0500000f


	//   ....[144]....
        /*058c*/ 	.word	0x0500000f


	//   ....[145]....
        /*0590*/ 	.word	0x0500000f


	//   ....[146]....
        /*0594*/ 	.word	0x0500000f


	//   ....[147]....
        /*0598*/ 	.word	0x0500000f


	//   ....[148]....
        /*059c*/ 	.word	0x0500000f


	//   ....[149]....
        /*05a0*/ 	.word	0x0500000f


	//   ....[150]....
        /*05a4*/ 	.word	0x0500000f


	//   ....[151]....
        /*05a8*/ 	.word	0x0500000f


	//   ....[152]....
        /*05ac*/ 	.word	0x0500000f


	//   ....[153]....
        /*05b0*/ 	.word	0x0500000f


	//   ....[154]....
        /*05b4*/ 	.word	0x0500000f


	//   ....[155]....
        /*05b8*/ 	.word	0x0500000f


	//   ....[156]....
        /*05bc*/ 	.word	0x0500000f


	//   ....[157]....
        /*05c0*/ 	.word	0x0500000f


	//   ....[158]....
        /*05c4*/ 	.word	0x0500000f


	//   ....[159]....
        /*05c8*/ 	.word	0x0500000f


	//   ....[160]....
        /*05cc*/ 	.word	0x0500000f


	//   ....[161]....
        /*05d0*/ 	.word	0x0500000f


	//   ....[162]....
        /*05d4*/ 	.word	0x0500000f


	//   ....[163]....
        /*05d8*/ 	.word	0x0500000f


	//   ....[164]....
        /*05dc*/ 	.word	0x0500000f


	//   ....[165]....
        /*05e0*/ 	.word	0x0500000f


	//   ....[166]....
        /*05e4*/ 	.word	0x0500000f


	//   ....[167]....
        /*05e8*/ 	.word	0x0500000f


	//   ....[168]....
        /*05ec*/ 	.word	0x0500000f


	//   ....[169]....
        /*05f0*/ 	.word	0x0500000f


	//   ....[170]....
        /*05f4*/ 	.word	0x0500000f


	//   ....[171]....
        /*05f8*/ 	.word	0x0500000f


	//   ....[172]....
        /*05fc*/ 	.word	0x0500000f


	//   ....[173]....
        /*0600*/ 	.word	0x0500000f


	//   ....[174]....
        /*0604*/ 	.word	0x0500000f


	//   ....[175]....
        /*0608*/ 	.word	0x0500000f


	//   ....[176]....
        /*060c*/ 	.word	0x0500000f


	//   ....[177]....
        /*0610*/ 	.word	0x0500000f


	//   ....[178]....
        /*0614*/ 	.word	0x0500000f


	//   ....[179]....
        /*0618*/ 	.word	0x0500000f


	//   ....[180]....
        /*061c*/ 	.word	0x0500000f


	//   ....[181]....
        /*0620*/ 	.word	0x0500000f


	//   ....[182]....
        /*0624*/ 	.word	0x0500000f


	//   ....[183]....
        /*0628*/ 	.word	0x0500000f


	//   ....[184]....
        /*062c*/ 	.word	0x0500000f


	//   ....[185]....
        /*0630*/ 	.word	0x0500000f


	//   ....[186]....
        /*0634*/ 	.word	0x0500000f


	//   ....[187]....
        /*0638*/ 	.word	0x0500000f


	//   ....[188]....
        /*063c*/ 	.word	0x0500000f


	//   ....[189]....
        /*0640*/ 	.word	0x0500000f


	//   ....[190]....
        /*0644*/ 	.word	0x0500000f


	//   ....[191]....
        /*0648*/ 	.word	0x0500000f


	//   ....[192]....
        /*064c*/ 	.word	0x0500000f


	//   ....[193]....
        /*0650*/ 	.word	0x0500000f


	//   ....[194]....
        /*0654*/ 	.word	0x0500000f


	//   ....[195]....
        /*0658*/ 	.word	0x0500000f


	//   ....[196]....
        /*065c*/ 	.word	0x0500000f


	//   ....[197]....
        /*0660*/ 	.word	0x0500000f


	//   ....[198]....
        /*0664*/ 	.word	0x0500000f


	//   ....[199]....
        /*0668*/ 	.word	0x0500000f


	//   ....[200]....
        /*066c*/ 	.word	0x0500000f


	//----- nvinfo : EIATTR_COOP_GROUP_INSTR_OFFSETS
	.align		4
.L_232:
        /*0670*/ 	.byte	0x04, 0x28
        /*0672*/ 	.short	(.L_234 - .L_233)


	//   ....[0]....
.L_233:
        /*0674*/ 	.word	0x00000060


	//   ....[1]....
        /*0678*/ 	.word	0x00000140


	//   ....[2]....
        /*067c*/ 	.word	0x00000180


	//   ....[3]....
        /*0680*/ 	.word	0x00000370


	//   ....[4]....
        /*0684*/ 	.word	0x000004d0


	//   ....[5]....
        /*0688*/ 	.word	0x000005f0


	//   ....[6]....
        /*068c*/ 	.word	0x00000750


	//   ....[7]....
        /*0690*/ 	.word	0x00002a20


	//   ....[8]....
        /*0694*/ 	.word	0x00002a30


	//   ....[9]....
        /*0698*/ 	.word	0x000034a0


	//   ....[10]....
        /*069c*/ 	.word	0x000034b0


	//   ....[11]....
        /*06a0*/ 	.word	0x00003ea0


	//   ....[12]....
        /*06a4*/ 	.word	0x00003eb0


	//   ....[13]....
        /*06a8*/ 	.word	0x00004290


	//   ....[14]....
        /*06ac*/ 	.word	0x000042a0


	//   ....[15]....
        /*06b0*/ 	.word	0x00004f90


	//   ....[16]....
        /*06b4*/ 	.word	0x00006a70


	//   ....[17]....
        /*06b8*/ 	.word	0x00007030


	//   ....[18]....
        /*06bc*/ 	.word	0x00007040


	//   ....[19]....
        /*06c0*/ 	.word	0x00007050


	//   ....[20]....
        /*06c4*/ 	.word	0x00007060


	//   ....[21]....
        /*06c8*/ 	.word	0x00008050


	//   ....[22]....
        /*06cc*/ 	.word	0x00008060


	//   ....[23]....
        /*06d0*/ 	.word	0x00008070


	//   ....[24]....
        /*06d4*/ 	.word	0x00008080


	//   ....[25]....
        /*06d8*/ 	.word	0x00009c80


	//   ....[26]....
        /*06dc*/ 	.word	0x00009d30


	//   ....[27]....
        /*06e0*/ 	.word	0x00009ef0


	//   ....[28]....
        /*06e4*/ 	.word	0x00009f90


	//   ....[29]....
        /*06e8*/ 	.word	0x0000a900


	//   ....[30]....
        /*06ec*/ 	.word	0x0000b140


	//   ....[31]....
        /*06f0*/ 	.word	0x0000b190


	//   ....[32]....
        /*06f4*/ 	.word	0x0000ba90


	//   ....[33]....
        /*06f8*/ 	.word	0x0000bb00


	//   ....[34]....
        /*06fc*/ 	.word	0x0000c7a0


	//   ....[35]....
        /*0700*/ 	.word	0x0000c870


	//   ....[36]....
        /*0704*/ 	.word	0x0000c880


	//   ....[37]....
        /*0708*/ 	.word	0x0000c8c0


	//   ....[38]....
        /*070c*/ 	.word	0x0000c8d0


	//   ....[39]....
        /*0710*/ 	.word	0x0000e450


	//   ....[40]....
        /*0714*/ 	.word	0x0000e930


	//   ....[41]....
        /*0718*/ 	.word	0x0000e950


	//   ....[42]....
        /*071c*/ 	.word	0x0000e980


	//   ....[43]....
        /*0720*/ 	.word	0x0000e990


	//   ....[44]....
        /*0724*/ 	.word	0x0000f0d0


	//   ....[45]....
        /*0728*/ 	.word	0x0000f140


	//   ....[46]....
        /*072c*/ 	.word	0x0000f3c0


	//   ....[47]....
        /*0730*/ 	.word	0x0000f3e0


	//   ....[48]....
        /*0734*/ 	.word	0x00010090


	//   ....[49]....
        /*0738*/ 	.word	0x000100d0


	//   ....[50]....
        /*073c*/ 	.word	0x00010370


	//   ....[51]....
        /*0740*/ 	.word	0x00010390


	//   ....[52]....
        /*0744*/ 	.word	0x00010640


	//   ....[53]....
        /*0748*/ 	.word	0x000107f0


	//   ....[54]....
        /*074c*/ 	.word	0x00010820


	//   ....[55]....
        /*0750*/ 	.word	0x00010850


	//   ....[56]....
        /*0754*/ 	.word	0x00010880


	//   ....[57]....
        /*0758*/ 	.word	0x000108b0


	//   ....[58]....
        /*075c*/ 	.word	0x000108e0


	//   ....[59]....
        /*0760*/ 	.word	0x00010a50


	//   ....[60]....
        /*0764*/ 	.word	0x00010a80


	//   ....[61]....
        /*0768*/ 	.word	0x00010ab0


	//   ....[62]....
        /*076c*/ 	.word	0x00010ae0


	//   ....[63]....
        /*0770*/ 	.word	0x00010b10


	//   ....[64]....
        /*0774*/ 	.word	0x00010b40


	//   ....[65]....
        /*0778*/ 	.word	0x00010bd0


	//   ....[66]....
        /*077c*/ 	.word	0x00010c00


	//   ....[67]....
        /*0780*/ 	.word	0x00010c80


	//   ....[68]....
        /*0784*/ 	.word	0x000117b0


	//   ....[69]....
        /*0788*/ 	.word	0x00013f80


	//   ....[70]....
        /*078c*/ 	.word	0x00013fa0


	//   ....[71]....
        /*0790*/ 	.word	0x00014030


	//   ....[72]....
        /*0794*/ 	.word	0x00014050


	//   ....[73]....
        /*0798*/ 	.word	0x000140d0


	//   ....[74]....
        /*079c*/ 	.word	0x000140f0


	//   ....[75]....
        /*07a0*/ 	.word	0x00014100


	//   ....[76]....
        /*07a4*/ 	.word	0x00014110


	//   ....[77]....
        /*07a8*/ 	.word	0x00014930


	//   ....[78]....
        /*07ac*/ 	.word	0x00014960


	//   ....[79]....
        /*07b0*/ 	.word	0x00014a00


	//   ....[80]....
        /*07b4*/ 	.word	0x00014a20


	//   ....[81]....
        /*07b8*/ 	.word	0x00014aa0


	//   ....[82]....
        /*07bc*/ 	.word	0x00014ac0


	//   ....[83]....
        /*07c0*/ 	.word	0x00014ad0


	//   ....[84]....
        /*07c4*/ 	.word	0x00014b40


	//   ....[85]....
        /*07c8*/ 	.word	0x00014f90


	//   ....[86]....
        /*07cc*/ 	.word	0x00015050


	//   ....[87]....
        /*07d0*/ 	.word	0x000151a0


	//   ....[88]....
        /*07d4*/ 	.word	0x000151e0


	//   ....[89]....
        /*07d8*/ 	.word	0x000151f0


	//   ....[90]....
        /*07dc*/ 	.word	0x00015200


	//   ....[91]....
        /*07e0*/ 	.word	0x00015350


	//   ....[92]....
        /*07e4*/ 	.word	0x000154a0


	//   ....[93]....
        /*07e8*/ 	.word	0x00015cd0


	//   ....[94]....
        /*07ec*/ 	.word	0x00015cf0


	//   ....[95]....
        /*07f0*/ 	.word	0x00015d40


	//   ....[96]....
        /*07f4*/ 	.word	0x00015d50


	//   ....[97]....
        /*07f8*/ 	.word	0x00015d90


	//   ....[98]....
        /*07fc*/ 	.word	0x00015da0


	//   ....[99]....
        /*0800*/ 	.word	0x00015db0


	//   ....[100]....
        /*0804*/ 	.word	0x00015df0


	//   ....[101]....
        /*0808*/ 	.word	0x00016110


	//   ....[102]....
        /*080c*/ 	.word	0x00016150


	//   ....[103]....
        /*0810*/ 	.word	0x00016170


	//   ....[104]....
        /*0814*/ 	.word	0x00016190


	//   ....[105]....
        /*0818*/ 	.word	0x000161c0


	//   ....[106]....
        /*081c*/ 	.word	0x000161e0


	//   ....[107]....
        /*0820*/ 	.word	0x000162e0


	//   ....[108]....
        /*0824*/ 	.word	0x00016430


	//   ....[109]....
        /*0828*/ 	.word	0x00016a20


	//   ....[110]....
        /*082c*/ 	.word	0x00016a50


	//   ....[111]....
        /*0830*/ 	.word	0x00016a90


	//   ....[112]....
        /*0834*/ 	.word	0x00016ac0


	//   ....[113]....
        /*0838*/ 	.word	0x00016af0


	//   ....[114]....
        /*083c*/ 	.word	0x00016b20


	//   ....[115]....
        /*0840*/ 	.word	0x00016b50


	//   ....[116]....
        /*0844*/ 	.word	0x00016b80


	//   ....[117]....
        /*0848*/ 	.word	0x00016d00


	//   ....[118]....
        /*084c*/ 	.word	0x00016d30


	//   ....[119]....
        /*0850*/ 	.word	0x00016d60


	//   ....[120]....
        /*0854*/ 	.word	0x00016d90


	//   ....[121]....
        /*0858*/ 	.word	0x00016dc0


	//   ....[122]....
        /*085c*/ 	.word	0x00016df0


	//   ....[123]....
        /*0860*/ 	.word	0x00016eb0


	//   ....[124]....
        /*0864*/ 	.word	0x00016ed0


	//   ....[125]....
        /*0868*/ 	.word	0x00016f40


	//   ....[126]....
        /*086c*/ 	.word	0x000173b0


	//   ....[127]....
        /*0870*/ 	.word	0x000176c0


	//   ....[128]....
        /*0874*/ 	.word	0x00017750


	//   ....[129]....
        /*0878*/ 	.word	0x00017830


	//   ....[130]....
        /*087c*/ 	.word	0x000178c0


	//   ....[131]....
        /*0880*/ 	.word	0x000179a0


	//   ....[132]....
        /*0884*/ 	.word	0x00017a30


	//   ....[133]....
        /*0888*/ 	.word	0x00017bb0


	//   ....[134]....
        /*088c*/ 	.word	0x00017c40


	//   ....[135]....
        /*0890*/ 	.word	0x00017c90


	//   ....[136]....
        /*0894*/ 	.word	0x00017ce0


	//   ....[137]....
        /*0898*/ 	.word	0x00017dc0


	//   ....[138]....
        /*089c*/ 	.word	0x00017e50


	//   ....[139]....
        /*08a0*/ 	.word	0x00017ea0


	//   ....[140]....
        /*08a4*/ 	.word	0x00017ef0


	//   ....[141]....
        /*08a8*/ 	.word	0x00018140


	//   ....[142]....
        /*08ac*/ 	.word	0x00018420


	//   ....[143]....
        /*08b0*/ 	.word	0x00018510


	//   ....[144]....
        /*08b4*/ 	.word	0x000185b0


	//   ....[145]....
        /*08b8*/ 	.word	0x00018610


	//   ....[146]....
        /*08bc*/ 	.word	0x00018700


	//   ....[147]....
        /*08c0*/ 	.word	0x00018770


	//   ....[148]....
        /*08c4*/ 	.word	0x00018860


	//   ....[149]....
        /*08c8*/ 	.word	0x000188d0


	//   ....[150]....
        /*08cc*/ 	.word	0x00018970


	//   ....[151]....
        /*08d0*/ 	.word	0x00018a60


	//   ....[152]....
        /*08d4*/ 	.word	0x00018ad0


	//   ....[153]....
        /*08d8*/ 	.word	0x00018b30


	//   ....[154]....
        /*08dc*/ 	.word	0x00018c20


	//   ....[155]....
        /*08e0*/ 	.word	0x00018c80


	//   ....[156]....
        /*08e4*/ 	.word	0x00018d80


	//   ....[157]....
        /*08e8*/ 	.word	0x00018de0


	//   ....[158]....
        /*08ec*/ 	.word	0x00018ec0


	//   ....[159]....
        /*08f0*/ 	.word	0x00019000


	//   ....[160]....
        /*08f4*/ 	.word	0x00019100


	//   ....[161]....
        /*08f8*/ 	.word	0x00019380


	//   ....[162]....
        /*08fc*/ 	.word	0x000193d0


	//   ....[163]....
        /*0900*/ 	.word	0x000195a0


	//   ....[164]....
        /*0904*/ 	.word	0x000195f0


	//   ....[165]....
        /*0908*/ 	.word	0x000197c0


	//   ....[166]....
        /*090c*/ 	.word	0x00019810


	//   ....[167]....
        /*0910*/ 	.word	0x00019900


	//   ....[168]....
        /*0914*/ 	.word	0x000199a0


	//   ....[169]....
        /*0918*/ 	.word	0x00019a00


	//   ....[170]....
        /*091c*/ 	.word	0x00019ab0


	//   ....[171]....
        /*0920*/ 	.word	0x00019b10


	//   ....[172]....
        /*0924*/ 	.word	0x00019bc0


	//   ....[173]....
        /*0928*/ 	.word	0x00019c20


	//   ....[174]....
        /*092c*/ 	.word	0x00019cd0


	//   ....[175]....
        /*0930*/ 	.word	0x00019dc0


	//   ....[176]....
        /*0934*/ 	.word	0x00019e90


	//   ....[177]....
        /*0938*/ 	.word	0x00019fb0


	//   ....[178]....
        /*093c*/ 	.word	0x0001a0b0


	//   ....[179]....
        /*0940*/ 	.word	0x0001a1e0


	//   ....[180]....
        /*0944*/ 	.word	0x0001a2c0


	//   ....[181]....
        /*0948*/ 	.word	0x0001a3c0


	//   ....[182]....
        /*094c*/ 	.word	0x0001a4a0


	//   ....[183]....
        /*0950*/ 	.word	0x0001a530


	//   ....[184]....
        /*0954*/ 	.word	0x0001a5d0


	//   ....[185]....
        /*0958*/ 	.word	0x0001a6f0


	//   ....[186]....
        /*095c*/ 	.word	0x0001a760


	//   ....[187]....
        /*0960*/ 	.word	0x0001a7d0


	//   ....[188]....
        /*0964*/ 	.word	0x0001a840


	//   ....[189]....
        /*0968*/ 	.word	0x0001a8b0


	//   ....[190]....
        /*096c*/ 	.word	0x0001a930


	//   ....[191]....
        /*0970*/ 	.word	0x0001a9c0


	//   ....[192]....
        /*0974*/ 	.word	0x0001aa50


	//   ....[193]....
        /*0978*/ 	.word	0x0001aac0


	//   ....[194]....
        /*097c*/ 	.word	0x0001ab30


	//   ....[195]....
        /*0980*/ 	.word	0x0001aba0


	//   ....[196]....
        /*0984*/ 	.word	0x0001ac20


	//   ....[197]....
        /*0988*/ 	.word	0x0001ac90


	//   ....[198]....
        /*098c*/ 	.word	0x0001ad30


	//   ....[199]....
        /*0990*/ 	.word	0x0001adc0


	//   ....[200]....
        /*0994*/ 	.word	0x0001aee0


	//----- nvinfo : EIATTR_REG_RECONFIG
	.align		4
.L_234:
        /*0998*/ 	.byte	0x01, 0x54
	.zero		2


	//----- nvinfo : EIATTR_SYSCALL_OFFSETS
	.align		4
        /*099c*/ 	.byte	0x04, 0x46
        /*099e*/ 	.short	(.L_236 - .L_235)


	//   ....[0]....
.L_235:
        /*09a0*/ 	.word	0x00001ca0


	//   ....[1]....
        /*09a4*/ 	.word	0x00001df0


	//   ....[2]....
        /*09a8*/ 	.word	0x00006c10


	//   ....[3]....
        /*09ac*/ 	.word	0x00006fa0


	//   ....[4]....
        /*09b0*/ 	.word	0x00013380


	//   ....[5]....
        /*09b4*/ 	.word	0x000134d0


	//   ....[6]....
        /*09b8*/ 	.word	0x000135c0


	//   ....[7]....
        /*09bc*/ 	.word	0x00014570


	//----- nvinfo : EIATTR_MBARRIER_INSTR_OFFSETS
	.align		4
.L_236:
        /*09c0*/ 	.byte	0x04, 0x39
        /*09c2*/ 	.short	(.L_238 - .L_237)


	//   ....[0]....
.L_237:
        /*09c4*/ 	.word	0x00000260
        /*09c8*/ 	.word	0x000000ff
        /*09cc*/ 	.word	0x00028c00
        /*09d0*/ 	.short	0x0100
        /*09d2*/ 	.byte	0x08
	.zero		1


	//   ....[1]....
        /*09d4*/ 	.word	0x00000270
        /*09d8*/ 	.word	0x000000ff
        /*09dc*/ 	.word	0x00028c20
        /*09e0*/ 	.short	0x0100
        /*09e2*/ 	.byte	0x08
	.zero		1


	//   ....[2]....
        /*09e4*/ 	.word	0x00000320
        /*09e8*/ 	.word	0x000000ff
        /*09ec*/ 	.word	0x00028c30
        /*09f0*/ 	.short	0x0100
        /*09f2*/ 	.byte	0x06
	.zero		1


	//   ....[3]....
        /*09f4*/ 	.word	0x00000330
        /*09f8*/ 	.word	0x000000ff
        /*09fc*/ 	.word	0x00028c40
        /*0a00*/ 	.short	0x0100
        /*0a02*/ 	.byte	0x06
	.zero		1


	//   ....[4]....
        /*0a04*/ 	.word	0x00000340
        /*0a08*/ 	.word	0x000000ff
        /*0a0c*/ 	.word	0x00028c38
        /*0a10*/ 	.short	0x0100
        /*0a12*/ 	.byte	0x06
	.zero		1


	//   ....[5]....
        /*0a14*/ 	.word	0x00000350
        /*0a18*/ 	.word	0x000000ff
        /*0a1c*/ 	.word	0x00028c48
        /*0a20*/ 	.short	0x0100
        /*0a22*/ 	.byte	0x06
	.zero		1


	//   ....[6]....
        /*0a24*/ 	.word	0x00000480
        /*0a28*/ 	.word	0x000000ff
        /*0a2c*/ 	.word	0x00028c50
        /*0a30*/ 	.short	0x0100
        /*0a32*/ 	.byte	0x08
	.zero		1


	//   ....[7]....
        /*0a34*/ 	.word	0x00000490
        /*0a38*/ 	.word	0x000000ff
        /*0a3c*/ 	.word	0x00028c60
        /*0a40*/ 	.short	0x0100
        /*0a42*/ 	.byte	0x08
	.zero		1


	//   ....[8]....
        /*0a44*/ 	.word	0x000004a0
        /*0a48*/ 	.word	0x000000ff
        /*0a4c*/ 	.word	0x00028c58
        /*0a50*/ 	.short	0x0100
        /*0a52*/ 	.byte	0x08
	.zero		1


	//   ....[9]....
        /*0a54*/ 	.word	0x000004b0
        /*0a58*/ 	.word	0x000000ff
        /*0a5c*/ 	.word	0x00028c68
        /*0a60*/ 	.short	0x0100
        /*0a62*/ 	.byte	0x08
	.zero		1


	//   ....[10]....
        /*0a64*/ 	.word	0x000005a0
        /*0a68*/ 	.word	0x000000ff
        /*0a6c*/ 	.word	0x00028c70
        /*0a70*/ 	.short	0x0100
        /*0a72*/ 	.byte	0x06
	.zero		1


	//   ....[11]....
        /*0a74*/ 	.word	0x000005b0
        /*0a78*/ 	.word	0x000000ff
        /*0a7c*/ 	.word	0x00028c80
        /*0a80*/ 	.short	0x0100
        /*0a82*/ 	.byte	0x06
	.zero		1


	//   ....[12]....
        /*0a84*/ 	.word	0x000005c0
        /*0a88*/ 	.word	0x000000ff
        /*0a8c*/ 	.word	0x00028c78
        /*0a90*/ 	.short	0x0100
        /*0a92*/ 	.byte	0x06
	.zero		1


	//   ....[13]....
        /*0a94*/ 	.word	0x000005d0
        /*0a98*/ 	.word	0x000000ff
        /*0a9c*/ 	.word	0x00028c88
        /*0aa0*/ 	.short	0x0100
        /*0aa2*/ 	.byte	0x06
	.zero		1


	//   ....[14]....
        /*0aa4*/ 	.word	0x00000700
        /*0aa8*/ 	.word	0x000000ff
        /*0aac*/ 	.word	0x00028c90
        /*0ab0*/ 	.short	0x0100
        /*0ab2*/ 	.byte	0x08
	.zero		1


	//   ....[15]....
        /*0ab4*/ 	.word	0x00000710
        /*0ab8*/ 	.word	0x000000ff
        /*0abc*/ 	.word	0x00028ca0
        /*0ac0*/ 	.short	0x0100
        /*0ac2*/ 	.byte	0x08
	.zero		1


	//   ....[16]....
        /*0ac4*/ 	.word	0x00000720
        /*0ac8*/ 	.word	0x000000ff
        /*0acc*/ 	.word	0x00028c98
        /*0ad0*/ 	.short	0x0100
        /*0ad2*/ 	.byte	0x08
	.zero		1


	//   ....[17]....
        /*0ad4*/ 	.word	0x00000730
        /*0ad8*/ 	.word	0x000000ff
        /*0adc*/ 	.word	0x00028ca8
        /*0ae0*/ 	.short	0x0100
        /*0ae2*/ 	.byte	0x08
	.zero		1


	//   ....[18]....
        /*0ae4*/ 	.word	0x00000860
        /*0ae8*/ 	.word	0x000000ff
        /*0aec*/ 	.word	0x00028cb0
        /*0af0*/ 	.short	0x0100
        /*0af2*/ 	.byte	0x08
	.zero		1


	//   ....[19]....
        /*0af4*/ 	.word	0x00000870
        /*0af8*/ 	.word	0x000000ff
        /*0afc*/ 	.word	0x00028cc0
        /*0b00*/ 	.short	0x0100
        /*0b02*/ 	.byte	0x08
	.zero		1


	//   ....[20]....
        /*0b04*/ 	.word	0x00000880
        /*0b08*/ 	.word	0x000000ff
        /*0b0c*/ 	.word	0x00028cb8
        /*0b10*/ 	.short	0x0100
        /*0b12*/ 	.byte	0x08
	.zero		1


	//   ....[21]....
        /*0b14*/ 	.word	0x00000890
        /*0b18*/ 	.word	0x000000ff
        /*0b1c*/ 	.word	0x00028cc8
        /*0b20*/ 	.short	0x0100
        /*0b22*/ 	.byte	0x08
	.zero		1


	//   ....[22]....
        /*0b24*/ 	.word	0x000029d0
        /*0b28*/ 	.word	0x0000003f
        /*0b2c*/ 	.word	0x00028c90
        /*0b30*/ 	.short	0x010a
        /*0b32*/ 	.byte	0x3f
	.zero		1


	//   ....[23]....
        /*0b34*/ 	.word	0x00003450
        /*0b38*/ 	.word	0x0000003f
        /*0b3c*/ 	.word	0x00028c90
        /*0b40*/ 	.short	0x010a
        /*0b42*/ 	.byte	0x3f
	.zero		1


	//   ....[24]....
        /*0b44*/ 	.word	0x00003cf0
        /*0b48*/ 	.word	0x0000003f
        /*0b4c*/ 	.word	0x00028c90
        /*0b50*/ 	.short	0x010a
        /*0b52*/ 	.byte	0x3f
	.zero		1


	//   ....[25]....
        /*0b54*/ 	.word	0x000040d0
        /*0b58*/ 	.word	0x00000004
        /*0b5c*/ 	.word	0x00000000
        /*0b60*/ 	.short	0x0101
        /*0b62*/ 	.byte	0x3f
	.zero		1


	//   ....[26]....
        /*0b64*/ 	.word	0x00004110
        /*0b68*/ 	.word	0x0000003f
        /*0b6c*/ 	.word	0x00028cb0
        /*0b70*/ 	.short	0x010a
        /*0b72*/ 	.byte	0x3f
	.zero		1


	//   ....[27]....
        /*0b74*/ 	.word	0x00004970
        /*0b78*/ 	.word	0x0000003f
        /*0b7c*/ 	.word	0x00000000
        /*0b80*/ 	.short	0x0101
        /*0b82*/ 	.byte	0x3f
	.zero		1


	//   ....[28]....
        /*0b84*/ 	.word	0x00005080
        /*0b88*/ 	.word	0x00000003
        /*0b8c*/ 	.word	0x00028c50
        /*0b90*/ 	.short	0x010a
        /*0b92*/ 	.byte	0x3f
	.zero		1


	//   ....[29]....
        /*0b94*/ 	.word	0x00005430
        /*0b98*/ 	.word	0x0000000a
        /*0b9c*/ 	.word	0x00000000
        /*0ba0*/ 	.short	0x0101
        /*0ba2*/ 	.byte	0x3f
	.zero		1


	//   ....[30]....
        /*0ba4*/ 	.word	0x00005d60
        /*0ba8*/ 	.word	0x00000003
        /*0bac*/ 	.word	0x00028c50
        /*0bb0*/ 	.short	0x010a
        /*0bb2*/ 	.byte	0x3f
	.zero		1


	//   ....[31]....
        /*0bb4*/ 	.word	0x00005db0
        /*0bb8*/ 	.word	0x00000003
        /*0bbc*/ 	.word	0x00028c50
        /*0bc0*/ 	.short	0x010a
        /*0bc2*/ 	.byte	0x3f
	.zero		1


	//   ....[32]....
        /*0bc4*/ 	.word	0x000060c0
        /*0bc8*/ 	.word	0x0000000a
        /*0bcc*/ 	.word	0x00000000
        /*0bd0*/ 	.short	0x0101
        /*0bd2*/ 	.byte	0x3f
	.zero		1


	//   ....[33]....
        /*0bd4*/ 	.word	0x00006cb0
        /*0bd8*/ 	.word	0x00000002
        /*0bdc*/ 	.word	0x00028c00
        /*0be0*/ 	.short	0x010a
        /*0be2*/ 	.byte	0x3f
	.zero		1


	//   ....[34]....
        /*0be4*/ 	.word	0x00006d00
        /*0be8*/ 	.word	0x00000002
        /*0bec*/ 	.word	0x00028c00
        /*0bf0*/ 	.short	0x010a
        /*0bf2*/ 	.byte	0x3f
	.zero		1


	//   ....[35]....
        /*0bf4*/ 	.word	0x000072e0
        /*0bf8*/ 	.word	0x00000002
        /*0bfc*/ 	.word	0x00028c00
        /*0c00*/ 	.short	0x010a
        /*0c02*/ 	.byte	0x3f
	.zero		1


	//   ....[36]....
        /*0c04*/ 	.word	0x00008250
        /*0c08*/ 	.word	0x00000002
        /*0c0c*/ 	.word	0x00028c00
        /*0c10*/ 	.short	0x010a
        /*0c12*/ 	.byte	0x3f
	.zero		1


	//   ....[37]....
        /*0c14*/ 	.word	0x000090b0
        /*0c18*/ 	.word	0x0000000c
        /*0c1c*/ 	.word	0x00028c30
        /*0c20*/ 	.short	0x010a
        /*0c22*/ 	.byte	0x3f
	.zero		1


	//   ....[38]....
        /*0c24*/ 	.word	0x00009160
        /*0c28*/ 	.word	0x0000000c
        /*0c2c*/ 	.word	0x00028c30
        /*0c30*/ 	.short	0x010a
        /*0c32*/ 	.byte	0x3f
	.zero		1


	//   ....[39]....
        /*0c34*/ 	.word	0x0000a1f0
        /*0c38*/ 	.word	0x00000000
        /*0c3c*/ 	.word	0x00000000
        /*0c40*/ 	.short	0x0101
        /*0c42*/ 	.byte	0x3f
	.zero		1


	//   ....[40]....
        /*0c44*/ 	.word	0x0000a600
        /*0c48*/ 	.word	0x0000000c
        /*0c4c*/ 	.word	0x00028c50
        /*0c50*/ 	.short	0x010a
        /*0c52*/ 	.byte	0x3f
	.zero		1


	//   ....[41]....
        /*0c54*/ 	.word	0x0000a6a0
        /*0c58*/ 	.word	0x0000000c
        /*0c5c*/ 	.word	0x00028c50
        /*0c60*/ 	.short	0x010a
        /*0c62*/ 	.byte	0x3f
	.zero		1


	//   ....[42]....
        /*0c64*/ 	.word	0x0000a980
        /*0c68*/ 	.word	0x0000000c
        /*0c6c*/ 	.word	0x00000000
        /*0c70*/ 	.short	0x0101
        /*0c72*/ 	.byte	0x3f
	.zero		1


	//   ....[43]....
        /*0c74*/ 	.word	0x0000aaa0
        /*0c78*/ 	.word	0x0000000c
        /*0c7c*/ 	.word	0x00028c30
        /*0c80*/ 	.short	0x010a
        /*0c82*/ 	.byte	0x3f
	.zero		1


	//   ....[44]....
        /*0c84*/ 	.word	0x0000ab50
        /*0c88*/ 	.word	0x0000000c
        /*0c8c*/ 	.word	0x00028c30
        /*0c90*/ 	.short	0x010a
        /*0c92*/ 	.byte	0x3f
	.zero		1


	//   ....[45]....
        /*0c94*/ 	.word	0x0000b720
        /*0c98*/ 	.word	0x000000a6
        /*0c9c*/ 	.word	0x00000000
        /*0ca0*/ 	.short	0x0101
        /*0ca2*/ 	.byte	0x3f
	.zero		1


	//   ....[46]....
        /*0ca4*/ 	.word	0x0000c4d0
        /*0ca8*/ 	.word	0x0000000c
        /*0cac*/ 	.word	0x00028c50
        /*0cb0*/ 	.short	0x010a
        /*0cb2*/ 	.byte	0x3f
	.zero		1


	//   ....[47]....
        /*0cb4*/ 	.word	0x0000c520
        /*0cb8*/ 	.word	0x0000000c
        /*0cbc*/ 	.word	0x00028c50
        /*0cc0*/ 	.short	0x010a
        /*0cc2*/ 	.byte	0x3f
	.zero		1


	//   ....[48]....
        /*0cc4*/ 	.word	0x0000c830
        /*0cc8*/ 	.word	0x0000000c
        /*0ccc*/ 	.word	0x00000000
        /*0cd0*/ 	.short	0x0101
        /*0cd2*/ 	.byte	0x3f
	.zero		1


	//   ....[49]....
        /*0cd4*/ 	.word	0x0000f0b0
        /*0cd8*/ 	.word	0x00000000
        /*0cdc*/ 	.word	0x00000000
        /*0ce0*/ 	.short	0x0101
        /*0ce2*/ 	.byte	0x3f
	.zero		1


	//   ....[50]....
        /*0ce4*/ 	.word	0x00011890
        /*0ce8*/ 	.word	0x00000017
        /*0cec*/ 	.word	0x00028c20
        /*0cf0*/ 	.short	0x010a
        /*0cf2*/ 	.byte	0x3f
	.zero		1


	//   ....[51]....
        /*0cf4*/ 	.word	0x00011920
        /*0cf8*/ 	.word	0x00000003
        /*0cfc*/ 	.word	0x00028ca0
        /*0d00*/ 	.short	0x010a
        /*0d02*/ 	.byte	0x3f
	.zero		1


	//   ....[52]....
        /*0d04*/ 	.word	0x00011b70
        /*0d08*/ 	.word	0x00000003
        /*0d0c*/ 	.word	0x00028cc0
        /*0d10*/ 	.short	0x010a
        /*0d12*/ 	.byte	0x3f
	.zero		1


	//   ....[53]....
        /*0d14*/ 	.word	0x00012540
        /*0d18*/ 	.word	0x00000006
        /*0d1c*/ 	.word	0x00028ca0
        /*0d20*/ 	.short	0x010a
        /*0d22*/ 	.byte	0x3f
	.zero		1


	//   ....[54]....
        /*0d24*/ 	.word	0x00012780
        /*0d28*/ 	.word	0x00000006
        /*0d2c*/ 	.word	0x00028cc0
        /*0d30*/ 	.short	0x010a
        /*0d32*/ 	.byte	0x3f
	.zero		1


	//   ....[55]....
        /*0d34*/ 	.word	0x00013ce0
        /*0d38*/ 	.word	0x0000001b
        /*0d3c*/ 	.word	0x00028c40
        /*0d40*/ 	.short	0x010a
        /*0d42*/ 	.byte	0x3f
	.zero		1


	//   ....[56]....
        /*0d44*/ 	.word	0x00014210
        /*0d48*/ 	.word	0x0000001b
        /*0d4c*/ 	.word	0x00028c30
        /*0d50*/ 	.short	0x0107
        /*0d52*/ 	.byte	0x3f
	.zero		1


	//   ....[57]....
        /*0d54*/ 	.word	0x000142e0
        /*0d58*/ 	.word	0x0000001b
        /*0d5c*/ 	.word	0x00028c30
        /*0d60*/ 	.short	0x0101
        /*0d62*/ 	.byte	0x3f
	.zero		1


	//   ....[58]....
        /*0d64*/ 	.word	0x00014be0
        /*0d68*/ 	.word	0x00000017
        /*0d6c*/ 	.word	0x00028c00
        /*0d70*/ 	.short	0x0107
        /*0d72*/ 	.byte	0x3f
	.zero		1


	//   ....[59]....
        /*0d74*/ 	.word	0x00014cd0
        /*0d78*/ 	.word	0x00000017
        /*0d7c*/ 	.word	0x00028c00
        /*0d80*/ 	.short	0x0101
        /*0d82*/ 	.byte	0x3f
	.zero		1


	//   ....[60]....
        /*0d84*/ 	.word	0x00014cf0
        /*0d88*/ 	.word	0x00000017
        /*0d8c*/ 	.word	0x00028c20
        /*0d90*/ 	.short	0x010a
        /*0d92*/ 	.byte	0x3f
	.zero		1


	//   ....[61]....
        /*0d94*/ 	.word	0x00014d80
        /*0d98*/ 	.word	0x0000001b
        /*0d9c*/ 	.word	0x00028c60
        /*0da0*/ 	.short	0x010a
        /*0da2*/ 	.byte	0x3f
	.zero		1


	//   ....[62]....
        /*0da4*/ 	.word	0x000156c0
        /*0da8*/ 	.word	0x0000001b
        /*0dac*/ 	.word	0x00028c50
        /*0db0*/ 	.short	0x0107
        /*0db2*/ 	.byte	0x3f
	.zero		1


	//   ....[63]....
        /*0db4*/ 	.word	0x00015790
        /*0db8*/ 	.word	0x0000001b
        /*0dbc*/ 	.word	0x00028c50
        /*0dc0*/ 	.short	0x0101
        /*0dc2*/ 	.byte	0x3f
	.zero		1


	//   ....[64]....
        /*0dc4*/ 	.word	0x00015b30
        /*0dc8*/ 	.word	0x00000006
        /*0dcc*/ 	.word	0x00028c40
        /*0dd0*/ 	.short	0x010a
        /*0dd2*/ 	.byte	0x3f
	.zero		1


	//   ....[65]....
        /*0dd4*/ 	.word	0x00015e70
        /*0dd8*/ 	.word	0x00000006
        /*0ddc*/ 	.word	0x00028c30
        /*0de0*/ 	.short	0x0107
        /*0de2*/ 	.byte	0x3f
	.zero		1


	//   ....[66]....
        /*0de4*/ 	.word	0x00015f30
        /*0de8*/ 	.word	0x00000006
        /*0dec*/ 	.word	0x00028c30
        /*0df0*/ 	.short	0x0101
        /*0df2*/ 	.byte	0x3f
	.zero		1


	//   ....[67]....
        /*0df4*/ 	.word	0x00015f60
        /*0df8*/ 	.word	0x00000006
        /*0dfc*/ 	.word	0x00028c60
        /*0e00*/ 	.short	0x010a
        /*0e02*/ 	.byte	0x3f
	.zero		1


	//   ....[68]....
        /*0e04*/ 	.word	0x00016630
        /*0e08*/ 	.word	0x00000006
        /*0e0c*/ 	.word	0x00028c50
        /*0e10*/ 	.short	0x0107
        /*0e12*/ 	.byte	0x3f
	.zero		1


	//   ....[69]....
        /*0e14*/ 	.word	0x000166f0
        /*0e18*/ 	.word	0x00000006
        /*0e1c*/ 	.word	0x00028c50
        /*0e20*/ 	.short	0x0101
        /*0e22*/ 	.byte	0x3f
	.zero		1


	//   ....[70]....
        /*0e24*/ 	.word	0x00017330
        /*0e28*/ 	.word	0x00000004
        /*0e2c*/ 	.word	0x00028c20
        /*0e30*/ 	.short	0x010a
        /*0e32*/ 	.byte	0x3f
	.zero		1


	//   ....[71]....
        /*0e34*/ 	.word	0x00017490
        /*0e38*/ 	.word	0x00000005
        /*0e3c*/ 	.word	0x00028c40
        /*0e40*/ 	.short	0x010a
        /*0e42*/ 	.byte	0x3f
	.zero		1


	//   ....[72]....
        /*0e44*/ 	.word	0x00017530
        /*0e48*/ 	.word	0x00000019
        /*0e4c*/ 	.word	0x00028c40
        /*0e50*/ 	.short	0x010a
        /*0e52*/ 	.byte	0x3f
	.zero		1


	//   ....[73]....
        /*0e54*/ 	.word	0x00017570
        /*0e58*/ 	.word	0x00000005
        /*0e5c*/ 	.word	0x00028c60
        /*0e60*/ 	.short	0x010a
        /*0e62*/ 	.byte	0x3f
	.zero		1


	//   ....[74]....
        /*0e64*/ 	.word	0x000175b0
        /*0e68*/ 	.word	0x00000019
        /*0e6c*/ 	.word	0x00028c60
        /*0e70*/ 	.short	0x010a
        /*0e72*/ 	.byte	0x3f
	.zero		1


	//   ....[75]....
        /*0e74*/ 	.word	0x00017610
        /*0e78*/ 	.word	0x0000003f
        /*0e7c*/ 	.word	0x00028c90
        /*0e80*/ 	.short	0x010a
        /*0e82*/ 	.byte	0x3f
	.zero		1


	//   ....[76]....
        /*0e84*/ 	.word	0x00017780
        /*0e88*/ 	.word	0x0000003f
        /*0e8c*/ 	.word	0x00028c90
        /*0e90*/ 	.short	0x010a
        /*0e92*/ 	.byte	0x3f
	.zero		1


	//   ....[77]....
        /*0e94*/ 	.word	0x00017900
        /*0e98*/ 	.word	0x0000003f
        /*0e9c*/ 	.word	0x00028c90
        /*0ea0*/ 	.short	0x010a
        /*0ea2*/ 	.byte	0x3f
	.zero		1


	//   ....[78]....
        /*0ea4*/ 	.word	0x00017a60
        /*0ea8*/ 	.word	0x0000003f
        /*0eac*/ 	.word	0x00028cb0
        /*0eb0*/ 	.short	0x010a
        /*0eb2*/ 	.byte	0x3f
	.zero		1


	//   ....[79]....
        /*0eb4*/ 	.word	0x00017ab0
        /*0eb8*/ 	.word	0x00000003
        /*0ebc*/ 	.word	0x00028c50
        /*0ec0*/ 	.short	0x010a
        /*0ec2*/ 	.byte	0x3f
	.zero		1


	//   ....[80]....
        /*0ec4*/ 	.word	0x00017b00
        /*0ec8*/ 	.word	0x00000003
        /*0ecc*/ 	.word	0x00028c50
        /*0ed0*/ 	.short	0x010a
        /*0ed2*/ 	.byte	0x3f
	.zero		1


	//   ....[81]....
        /*0ed4*/ 	.word	0x00017d10
        /*0ed8*/ 	.word	0x00000002
        /*0edc*/ 	.word	0x00028c00
        /*0ee0*/ 	.short	0x010a
        /*0ee2*/ 	.byte	0x3f
	.zero		1


	//   ....[82]....
        /*0ee4*/ 	.word	0x00017f20
        /*0ee8*/ 	.word	0x00000002
        /*0eec*/ 	.word	0x00028c00
        /*0ef0*/ 	.short	0x010a
        /*0ef2*/ 	.byte	0x3f
	.zero		1


	//   ....[83]....
        /*0ef4*/ 	.word	0x00017f70
        /*0ef8*/ 	.word	0x0000000c
        /*0efc*/ 	.word	0x00028c30
        /*0f00*/ 	.short	0x010a
        /*0f02*/ 	.byte	0x3f
	.zero		1


	//   ....[84]....
        /*0f04*/ 	.word	0x00017fc0
        /*0f08*/ 	.word	0x0000000c
        /*0f0c*/ 	.word	0x00028c50
        /*0f10*/ 	.short	0x010a
        /*0f12*/ 	.byte	0x3f
	.zero		1


	//   ....[85]....
        /*0f14*/ 	.word	0x00018010
        /*0f18*/ 	.word	0x0000000c
        /*0f1c*/ 	.word	0x00028c30
        /*0f20*/ 	.short	0x010a
        /*0f22*/ 	.byte	0x3f
	.zero		1


	//   ....[86]....
        /*0f24*/ 	.word	0x00018060
        /*0f28*/ 	.word	0x0000000c
        /*0f2c*/ 	.word	0x00028c50
        /*0f30*/ 	.short	0x010a
        /*0f32*/ 	.byte	0x3f
	.zero		1


	//   ....[87]....
        /*0f34*/ 	.word	0x00018200
        /*0f38*/ 	.word	0x00000017
        /*0f3c*/ 	.word	0x00028c20
        /*0f40*/ 	.short	0x010a
        /*0f42*/ 	.byte	0x3f
	.zero		1


	//   ....[88]....
        /*0f44*/ 	.word	0x00018250
        /*0f48*/ 	.word	0x00000003
        /*0f4c*/ 	.word	0x00028ca0
        /*0f50*/ 	.short	0x010a
        /*0f52*/ 	.byte	0x3f
	.zero		1


	//   ....[89]....
        /*0f54*/ 	.word	0x000182a0
        /*0f58*/ 	.word	0x00000003
        /*0f5c*/ 	.word	0x00028cc0
        /*0f60*/ 	.short	0x010a
        /*0f62*/ 	.byte	0x3f
	.zero		1


	//   ....[90]....
        /*0f64*/ 	.word	0x000182f0
        /*0f68*/ 	.word	0x00000006
        /*0f6c*/ 	.word	0x00028ca0
        /*0f70*/ 	.short	0x010a
        /*0f72*/ 	.byte	0x3f
	.zero		1


	//   ....[91]....
        /*0f74*/ 	.word	0x00018340
        /*0f78*/ 	.word	0x00000006
        /*0f7c*/ 	.word	0x00028cc0
        /*0f80*/ 	.short	0x010a
        /*0f82*/ 	.byte	0x3f
	.zero		1


	//   ....[92]....
        /*0f84*/ 	.word	0x00018460
        /*0f88*/ 	.word	0x0000001b
        /*0f8c*/ 	.word	0x00028c40
        /*0f90*/ 	.short	0x010a
        /*0f92*/ 	.byte	0x3f
	.zero		1


	//   ....[93]....
        /*0f94*/ 	.word	0x00018f00
        /*0f98*/ 	.word	0x00000017
        /*0f9c*/ 	.word	0x00028c20
        /*0fa0*/ 	.short	0x010a
        /*0fa2*/ 	.byte	0x3f
	.zero		1


	//   ....[94]....
        /*0fa4*/ 	.word	0x00018f50
        /*0fa8*/ 	.word	0x0000001b
        /*0fac*/ 	.word	0x00028c60
        /*0fb0*/ 	.short	0x010a
        /*0fb2*/ 	.byte	0x3f
	.zero		1


	//   ....[95]....
        /*0fb4*/ 	.word	0x00019850
        /*0fb8*/ 	.word	0x00000006
        /*0fbc*/ 	.word	0x00028c40
        /*0fc0*/ 	.short	0x010a
        /*0fc2*/ 	.byte	0x3f
	.zero		1


	//   ....[96]....
        /*0fc4*/ 	.word	0x00019d10
        /*0fc8*/ 	.word	0x00000006
        /*0fcc*/ 	.word	0x00028c60
        /*0fd0*/ 	.short	0x010a
        /*0fd2*/ 	.byte	0x3f
	.zero		1


	//   ....[97]....
        /*0fd4*/ 	.word	0x0001ae00
        /*0fd8*/ 	.word	0x00000004
        /*0fdc*/ 	.word	0x00028c20
        /*0fe0*/ 	.short	0x010a
        /*0fe2*/ 	.byte	0x3f
	.zero		1


	//   ....[98]....
        /*0fe4*/ 	.word	0x0001afa0
        /*0fe8*/ 	.word	0x00000005
        /*0fec*/ 	.word	0x00028c40
        /*0ff0*/ 	.short	0x010a
        /*0ff2*/ 	.byte	0x3f
	.zero		1


	//   ....[99]....
        /*0ff4*/ 	.word	0x0001aff0
        /*0ff8*/ 	.word	0x00000019
        /*0ffc*/ 	.word	0x00028c40
        /*1000*/ 	.short	0x010a
        /*1002*/ 	.byte	0x3f
	.zero		1


	//   ....[100]....
        /*1004*/ 	.word	0x0001b040
        /*1008*/ 	.word	0x00000005
        /*100c*/ 	.word	0x00028c60
        /*1010*/ 	.short	0x010a
        /*1012*/ 	.byte	0x3f
	.zero		1


	//----- nvinfo : EIATTR_NUM_MBARRIERS
	.align		4
.L_238:
        /*1014*/ 	.byte	0x03, 0x38
        /*1016*/ 	.short	0x0016


	//----- nvinfo : EIATTR_EXIT_INSTR_OFFSETS
	.align		4
        /*1018*/ 	.byte	0x04, 0x1c
        /*101a*/ 	.short	(.L_240 - .L_239)


	//   ....[0]....
.L_239:
        /*101c*/ 	.word	0x00017600


	//----- nvinfo : EIATTR_MAX_THREADS
	.align		4
.L_240:
        /*1020*/ 	.byte	0x04, 0x05
        /*1022*/ 	.short	(.L_242 - .L_241)
.L_241:
        /*1024*/ 	.word	0x00000180
        /*1028*/ 	.word	0x00000001
        /*102c*/ 	.word	0x00000001


	//----- nvinfo : EIATTR_CRS_STACK_SIZE
	.align		4
.L_242:
        /*1030*/ 	.byte	0x04, 0x1e
        /*1032*/ 	.short	(.L_244 - .L_243)
.L_243:
        /*1034*/ 	.word	0x00000000


	//----- nvinfo : EIATTR_CBANK_PARAM_SIZE
	.align		4
.L_244:
        /*1038*/ 	.byte	0x03, 0x19
        /*103a*/ 	.short	0x0af0


	//----- nvinfo : EIATTR_PARAM_CBANK
	.align		4
        /*103c*/ 	.byte	0x04, 0x0a
        /*103e*/ 	.short	(.L_246 - .L_245)
	.align		4
.L_245:
        /*1040*/ 	.word	index@(.nv.constant0._ZN7cutlass13device_kernelIN5flash11enable_sm90INS1_16FlashAttnFwdSm90INS1_25CollectiveMainloopFwdSm90ILi2EN4cute5tupleIJNS5_1CILi1EEES8_S8_EEENS6_IJNS7_ILi64EEESA_SA_EEELi512ENS_10bfloat16_tEfNS_4arch4Sm90ELb0ELb0ELb1ELb1ELb1ELb1ELb0ELb0ELb0ELb1ELb0ELb0EEENS1_21CollectiveEpilogueFwdINS6_IJSA_NS7_ILi512EEESA_EEES9_SC_SE_Li256ELb1ELb1ELb0ELb0EEENS1_36VarlenDynamicPersistentTileSchedulerILi64ELi64ELi256ELi128ELb0ELb1ELb1ELb0ELb1ELb1EEEEEEEEEvNT_6ParamsE)
        /*1044*/ 	.short	0x0210
        /*1046*/ 	.short	0x0af0


	//----- nvinfo : EIATTR_SW_WAR
	.align		4
.L_246:
        /*1048*/ 	.byte	0x04, 0x36
        /*104a*/ 	.short	(.L_248 - .L_247)
.L_247:
        /*104c*/ 	.word	0x00000008
.L_248:


//--------------------- .nv.info._ZN7cutlass13device_kernelIN5flash11enable_sm90INS1_16FlashAttnFwdSm90INS1_25CollectiveMainloopFwdSm90ILi2EN4cute5tupleIJNS5_1CILi1EEES8_S8_EEENS6_IJNS7_ILi64EEESA_SA_EEELi512ENS_10bfloat16_tEfNS_4arch4Sm90ELb0ELb0ELb1ELb1ELb1ELb0ELb1ELb0ELb0ELb1ELb0ELb0EEENS1_21CollectiveEpilogueFwdINS6_IJSA_NS7_ILi512EEESA_EEES9_SC_SE_Li256ELb1ELb1ELb0ELb0EEENS1_36VarlenDynamicPersistentTileSchedulerILi64ELi64ELi256ELi128ELb0ELb1ELb1ELb0ELb1ELb1EEEEEEEEEvNT_6ParamsE --------------------------
	.section	.nv.info._ZN7cutlass13device_kernelIN5flash11enable_sm90INS1_16FlashAttnFwdSm90INS1_25CollectiveMainloopFwdSm90ILi2EN4cute5tupleIJNS5_1CILi1EEES8_S8_EEENS6_IJNS7_ILi64EEESA_SA_EEELi512ENS_10bfloat16_tEfNS_4arch4Sm90ELb0ELb0ELb1ELb1ELb1ELb0ELb1ELb0ELb0ELb1ELb0ELb0EEENS1_21CollectiveEpilogueFwdINS6_IJSA_NS7_ILi512EEESA_EEES9_SC_SE_Li256ELb1ELb1ELb0ELb0EEENS1_36VarlenDynamicPersistentTileSchedulerILi64ELi64ELi256ELi128ELb0ELb1ELb1ELb0ELb1ELb1EEEEEEEEEvNT_6ParamsE,"",@"SHT_CUDA_INFO"
	.sectionflags	@""
	.align	4


	//----- nvinfo : EIATTR_CUDA_API_VERSION
	.align		4
        /*0000*/ 	.byte	0x04, 0x37
        /*0002*/ 	.short	(.L_250 - .L_249)
.L_249:
        /*0004*/ 	.word	0x00000082


	//----- nvinfo : EIATTR_KPARAM_INFO
	.align		4
.L_250:
        /*0008*/ 	.byte	0x04, 0x17
        /*000a*/ 	.short	(.L_252 - .L_251)
.L_251:
        /*000c*/ 	.word	0x00000000
        /*0010*/ 	.short	0x0000
        /*0012*/ 	.short	0x0070
        /*0014*/ 	.byte	0x00, 0xf0, 0x01, 0x2e


	//----- nvinfo : EIATTR_SPARSE_MMA_MASK
	.align		4
.L_252:
        /*0018*/ 	.byte	0x03, 0x50
        /*001a*/ 	.short	0x0000


	//----- nvinfo : EIATTR_MAXREG_COUNT
	.align		4
        /*001c*/ 	.byte	0x03, 0x1b
        /*001e*/ 	.short	0x00a8


	//----- nvinfo : EIATTR_NUM_BARRIERS
	.align		4
        /*0020*/ 	.byte	0x02, 0x4c
        /*0022*/ 	.byte	0x10
	.zero		1


	//----- nvinfo : EIATTR_EXTERNS
	.align		4
        /*0024*/ 	.byte	0x04, 0x0f
        /*0026*/ 	.short	(.L_254 - .L_253)


	//   ....[0]....
	.align		4
.L_253:
        /*0028*/ 	.word	index@(__assertfail)


	//----- nvinfo : EIATTR_ANNOTATIONS
	.align		4
.L_254:
        /*002c*/ 	.byte	0x04, 0x55
        /*002e*/ 	.short	(.L_256 - .L_255)


	//   ....[0]....
.L_255:
        /* <DEDUP_REMOVED lines=18> */


	//----- nvinfo : EIATTR_MERCURY_ISA_VERSION
	.align		4
.L_256:
        /*0140*/ 	.byte	0x03, 0x5f
        /*0142*/ 	.short	0x0101


	//----- nvinfo : EIATTR_UNUSED_LOAD_BYTE_OFFSET
	.align		4
        /*0144*/ 	.byte	0x04, 0x44
        /*0146*/ 	.short	(.L_258 - .L_257)


	//   ....[0]....
.L_257:
        /*0148*/ 	.word	0x00000970
        /*014c*/ 	.word	0x0000fff0


	//   ....[1]....
        /*0150*/ 	.word	0x000092f0
        /*0154*/ 	.word	0x0000fff0


	//----- nvinfo : EIATTR_INT_WARP_WIDE_INSTR_OFFSETS
	.align		4
.L_258:
        /*0158*/ 	.byte	0x04, 0x31
        /*015a*/ 	.short	(.L_260 - .L_259)


	//   ....[0]....
.L_259:
        /*015c*/ 	.word	0x000000c0


	//   ....[1]....
        /*0160*/ 	.word	0x000000d0


	//   ....[2]....
        /*0164*/ 	.word	0x000000e0


	//   ....[3]....
        /*0168*/ 	.word	0x00000180


	//   ....[4]....
        /*016c*/ 	.word	0x0000d160


	//   ....[5]....
        /*0170*/ 	.word	0x0000d1f0


	//   ....[6]....
        /*0174*/ 	.word	0x00011550


	//   ....[7]....
        /*0178*/ 	.word	0x000115e0


	//----- nvinfo : EIATTR_COOP_GROUP_MASK_REGIDS
	.align		4
.L_260:
        /*017c*/ 	.byte	0x04, 0x29
        /*017e*/ 	.short	(.L_262 - .L_261)


	//   ....[0]....
.L_261:
        /*0180*/ 	.word	0xffffffff


	//   ....[1]....
        /*0184*/ 	.word	0xffffffff


	//   ....[2]....
        /*0188*/ 	.word	0xffffffff


	//   ....[3]....
        /*018c*/ 	.word	0xffffffff


	//   ....[4]....
        /*0190*/ 	.word	0xffffffff


	//   ....[5]....
        /*0194*/ 	.word	0xffffffff


	//   ....[6]....
        /*0198*/ 	.word	0xffffffff


	//   ....[7]....
        /*019c*/ 	.word	0xffffffff


	//   ....[8]....
        /*01a0*/ 	.word	0xffffffff


	//   ....[9]....
        /*01a4*/ 	.word	0xffffffff


	//   ....[10]....
        /*01a8*/ 	.word	0xffffffff


	//   ....[11]....
        /*01ac*/ 	.word	0xffffffff


	//   ....[12]....
        /*01b0*/ 	.word	0xffffffff


	//   ....[13]....
        /*01b4*/ 	.word	0xffffffff


	//   ....[14]....
        /*01b8*/ 	.word	0xffffffff


	//   ....[15]....
        /*01bc*/ 	.word	0xffffffff


	//   ....[16]....
        /*01c0*/ 	.word	0xffffffff


	//   ....[17]....
        /*01c4*/ 	.word	0xffffffff


	//   ....[18]....
        /*01c8*/ 	.word	0xffffffff


	//   ....[19]....
        /*01cc*/ 	.word	0xffffffff


	//   ....[20]....
        /*01d0*/ 	.word	0xffffffff


	//   ....[21]....
        /*01d4*/ 	.word	0xffffffff


	//   ....[22]....
        /*01d8*/ 	.word	0xffffffff


	//   ....[23]....
        /*01dc*/ 	.word	0xffffffff


	//   ....[24]....
        /*01e0*/ 	.word	0xffffffff


	//   ....[25]....
        /*01e4*/ 	.word	0xffffffff


	//   ....[26]....
        /*01e8*/ 	.word	0xffffffff


	//   ....[27]....
        /*01ec*/ 	.word	0xffffffff


	//   ....[28]....
        /*01f0*/ 	.word	0xffffffff


	//   ....[29]....
        /*01f4*/ 	.word	0xffffffff


	//   ....[30]....
        /*01f8*/ 	.word	0xffffffff


	//   ....[31]....
        /*01fc*/ 	.word	0xffffffff


	//   ....[32]....
        /*0200*/ 	.word	0xffffffff


	//   ....[33]....
        /*0204*/ 	.word	0xffffffff


	//   ....[34]....
        /*0208*/ 	.word	0xffffffff


	//   ....[35]....
        /*020c*/ 	.word	0xffffffff


	//   ....[36]....
        /*0210*/ 	.word	0xffffffff


	//   ....[37]....
        /*0214*/ 	.word	0xffffffff


	//   ....[38]....
        /*0218*/ 	.word	0xffffffff


	//   ....[39]....
        /*021c*/ 	.word	0xffffffff


	//   ....[40]....
        /*0220*/ 	.word	0xffffffff


	//   ....[41]....
        /*0224*/ 	.word	0xffffffff


	//   ....[42]....
        /*0228*/ 	.word	0xffffffff


	//   ....[43]....
        /*022c*/ 	.word	0xffffffff


	//   ....[44]....
        /*0230*/ 	.word	0xffffffff


	//   ....[45]....
        /*0234*/ 	.word	0xffffffff


	//   ....[46]....
        /*0238*/ 	.word	0xffffffff


	//   ....[47]....
        /*023c*/ 	.word	0xffffffff


	//   ....[48]....
        /*0240*/ 	.word	0xffffffff


	//   ....[49]....
        /*0244*/ 	.word	0xffffffff


	//   ....[50]....
        /*0248*/ 	.word	0xffffffff


	//   ....[51]....
        /*024c*/ 	.word	0xffffffff


	//   ....[52]....
        /*0250*/ 	.word	0xffffffff


	//   ....[53]....
        /*0254*/ 	.word	0xffffffff


	//   ....[54]....
        /*0258*/ 	.word	0xffffffff


	//   ....[55]....
        /*025c*/ 	.word	0xffffffff


	//   ....[56]....
        /*0260*/ 	.word	0xffffffff


	//   ....[57]....
        /*0264*/ 	.word	0xffffffff


	//   ....[58]....
        /*0268*/ 	.word	0xffffffff


	//   ....[59]....
        /*026c*/ 	.word	0xffffffff


	//   ....[60]....
        /*0270*/ 	.word	0xffffffff


	//   ....[61]....
        /*0274*/ 	.word	0xffffffff


	//   ....[62]....
        /*0278*/ 	.word	0xffffffff


	//   ....[63]....
        /*027c*/ 	.word	0xffffffff


	//   ....[64]....
        /*0280*/ 	.word	0xffffffff


	//   ....[65]....
        /*0284*/ 	.word	0xffffffff


	//   ....[66]....
        /*0288*/ 	.word	0xffffffff


	//   ....[67]....
        /*028c*/ 	.word	0xffffffff


	//   ....[68]....
        /*0290*/ 	.word	0xffffffff


	//   ....[69]....
        /*0294*/ 	.word	0xffffffff


	//   ....[70]....
        /*0298*/ 	.word	0xffffffff


	//   ....[71]....
        /*029c*/ 	.word	0xffffffff


	//   ....[72]....
        /*02a0*/ 	.word	0xffffffff


	//   ....[73]....
        /*02a4*/ 	.word	0xffffffff


	//   ....[74]....
        /*02a8*/ 	.word	0xffffffff


	//   ....[75]....
        /*02ac*/ 	.word	0xffffffff


	//   ....[76]....
        /*02b0*/ 	.word	0xffffffff


	//   ....[77]....
        /*02b4*/ 	.word	0xffffffff


	//   ....[78]....
        /*02b8*/ 	.word	0xffffffff


	//   ....[79]....
        /*02bc*/ 	.word	0xffffffff


	//   ....[80]....
        /*02c0*/ 	.word	0xffffffff


	//   ....[81]....
        /*02c4*/ 	.word	0xffffffff


	//   ....[82]....
        /*02c8*/ 	.word	0xffffffff


	//   ....[83]....
        /*02cc*/ 	.word	0xffffffff


	//   ....[84]....
        /*02d0*/ 	.word	0xffffffff


	//   ....[85]....
        /*02d4*/ 	.word	0xffffffff


	//   ....[86]....
        /*02d8*/ 	.word	0xffffffff


	//   ....[87]....
        /*02dc*/ 	.word	0xffffffff


	//   ....[88]....
        /*02e0*/ 	.word	0xffffffff


	//   ....[89]....
        /*02e4*/ 	.word	0xffffffff


	//   ....[90]....
        /*02e8*/ 	.word	0xffffffff


	//   ....[91]....
        /*02ec*/ 	.word	0xffffffff


	//   ....[92]....
        /*02f0*/ 	.word	0xffffffff


	//   ....[93]....
        /*02f4*/ 	.word	0xffffffff


	//   ....[94]....
        /*02f8*/ 	.word	0xffffffff


	//   ....[95]....
        /*02fc*/ 	.word	0xffffffff


	//   ....[96]....
        /*0300*/ 	.word	0xffffffff


	//   ....[97]....
        /*0304*/ 	.word	0xffffffff


	//   ....[98]....
        /*0308*/ 	.word	0xffffffff


	//   ....[99]....
        /*030c*/ 	.word	0xffffffff


	//   ....[100]....
        /*0310*/ 	.word	0xffffffff


	//   ....[101]....
        /*0314*/ 	.word	0xffffffff


	//   ....[102]....
        /*0318*/ 	.word	0xffffffff


	//   ....[103]....
        /*031c*/ 	.word	0xffffffff


	//   ....[104]....
        /*0320*/ 	.word	0xffffffff


	//   ....[105]....
        /*0324*/ 	.word	0xffffffff


	//   ....[106]....
        /*0328*/ 	.word	0xffffffff


	//   ....[107]....
        /*032c*/ 	.word	0xffffffff


	//   ....[108]....
        /*0330*/ 	.word	0xffffffff


	//   ....[109]....
        /*0334*/ 	.word	0xffffffff


	//   ....[110]....
        /*0338*/ 	.word	0xffffffff


	//   ....[111]....
        /*033c*/ 	.word	0xffffffff


	//   ....[112]....
        /*0340*/ 	.word	0xffffffff


	//   ....[113]....
        /*0344*/ 	.word	0xffffffff


	//   ....[114]....
        /*0348*/ 	.word	0xffffffff


	//   ....[115]....
        /*034c*/ 	.word	0xffffffff


	//   ....[116]....
        /*0350*/ 	.word	0xffffffff


	//   ....[117]....
        /*0354*/ 	.word	0xffffffff


	//   ....[118]....
        /*0358*/ 	.word	0xffffffff


	//   ....[119]....
        /*035c*/ 	.word	0x0500000f


	//   ....[120]....
        /*0360*/ 	.word	0x0500000f


	//   ....[121]....
        /*0364*/ 	.word	0x0500000f


	//   ....[122]....
        /*0368*/ 	.word	0x0500000f


	//   ....[123]....
        /*036c*/ 	.word	0x0500000f


	//   ....[124]....
        /*0370*/ 	.word	0x0500000f


	//   ....[125]....
        /*0374*/ 	.word	0x0500000f


	//   ....[126]....
        /*0378*/ 	.word	0x0500000f


	//   ....[127]....
        /*037c*/ 	.word	0x0500000f


	//   ....[128]....
        /*0380*/ 	.word	0x0500000f


	//   ....[129]....
        /*0384*/ 	.word	0x0500000f


	//   ....[130]....
        /*0388*/ 	.word	0x0500000f


	//   ....[131]....
        /*038c*/ 	.word	0x0500000f


	//   ....[132]....
        /*0390*/ 	.word	0x0500000f


	//   ....[133]....
        /*0394*/ 	.word	0x0500000f


	//   ....[134]....
        /*0398*/ 	.word	0x0500000f


	//   ....[135]....
        /*039c*/ 	.word	0x0500000f


	//   ....[136]....
        /*03a0*/ 	.word	0x0500000f


	//   ....[137]....
        /*03a4*/ 	.word	0x0500000f


	//   ....[138]....
        /*03a8*/ 	.word	0x0500000f


	//   ....[139]....
        /*03ac*/ 	.word	0x0500000f


	//   ....[140]....
        /*03b0*/ 	.word	0x0500000f


	//   ....[141]....
        /*03b4*/ 	.word	0x0500000f


	//   ....[142]....
        /*03b8*/ 	.word	0x0500000f


	//   ....[143]....
        /*03bc*/ 	.word	0x0500000f


	//   ....[144]....
        /*03c0*/ 	.word	0x0500000f


	//   ....[145]....
        /*03c4*/ 	.word	0x0500000f


	//   ....[146]....
        /*03c8*/ 	.word	0x0500000f


	//   ....[147]....
        /*03cc*/ 	.word	0x0500000f


	//   ....[148]....
        /*03d0*/ 	.word	0x0500000f


	//   ....[149]....
        /*03d4*/ 	.word	0x0500000f


	//   ....[150]....
        /*03d8*/ 	.word	0x0500000f


	//   ....[151]....
        /*03dc*/ 	.word	0x0500000f


	//   ....[152]....
        /*03e0*/ 	.word	0x0500000f


	//   ....[153]....
        /*03e4*/ 	.word	0x0500000f


	//   ....[154]....
        /*03e8*/ 	.word	0x0500000f


	//   ....[155]....
        /*03ec*/ 	.word	0x0500000f


	//   ....[156]....
        /*03f0*/ 	.word	0x0500000f


	//   ....[157]....
        /*03f4*/ 	.word	0x0500000f


	//   ....[158]....
        /*03f8*/ 	.word	0x0500000f


	//   ....[159]....
        /*03fc*/ 	.word	0x0500000f


	//   ....[160]....
        /*0400*/ 	.word	0x0500000f


	//   ....[161]....
        /*0404*/ 	.word	0x0500000f


	//   ....[162]....
        /*0408*/ 	.word	0x0500000f


	//   ....[163]....
        /*040c*/ 	.word	0x0500000f


	//   ....[164]....
        /*0410*/ 	.word	0x0500000f


	//   ....[165]....
        /*0414*/ 	.word	0x0500000f


	//   ....[166]....
        /*0418*/ 	.word	0x0500000f


	//   ....[167]....
        /*041c*/ 	.word	0x0500000f


	//   ....[168]....
        /*0420*/ 	.word	0x0500000f


	//   ....[169]....
        /*0424*/ 	.word	0x0500000f


	//   ....[170]....
        /*0428*/ 	.word	0x0500000f


	//   ....[171]....
        /*042c*/ 	.word	0x0500000f


	//   ....[172]....
        /*0430*/ 	.word	0x0500000f


	//   ....[173]....
        /*0434*/ 	.word	0x0500000f


	//   ....[174]....
        /*0438*/ 	.word	0x0500000f


	//   ....[175]....
        /*043c*/ 	.word	0x0500000f


	//   ....[176]....
        /*0440*/ 	.word	0x0500000f


	//   ....[177]....
        /*0444*/ 	.word	0x0500000f


	//   ....[178]....
        /*0448*/ 	.word	0x0500000f


	//   ....[179]....
        /*044c*/ 	.word	0x0500000f


	//   ....[180]....
        /*0450*/ 	.word	0x0500000f


	//   ....[181]....
        /*0454*/ 	.word	0x0500000f


	//   ....[182]....
        /*0458*/ 	.word	0x0500000f


	//   ....[183]....
        /*045c*/ 	.word	0x0500000f


	//   ....[184]....
        /*0460*/ 	.word	0x0500000f


	//   ....[185]....
        /*0464*/ 	.word	0x0500000f


	//----- nvinfo : EIATTR_COOP_GROUP_INSTR_OFFSETS
	.align		4
.L_262:
        /*0468*/ 	.byte	0x04, 0x28
        /*046a*/ 	.short	(.L_264 - .L_263)


	//   ....[0]....
.L_263:
        /*046c*/ 	.word	0x00000080


	//   ....[1]....
        /*0470*/ 	.word	0x00000090


	//   ....[2]....
        /*0474*/ 	.word	0x000002b0


	//   ....[3]....
        /*0478*/ 	.word	0x00000410


	//   ....[4]....
        /*047c*/ 	.word	0x00000530


	//   ....[5]....
        /*0480*/ 	.word	0x00000690


	//   ....[6]....
        /*0484*/ 	.word	0x000016e0


	//   ....[7]....
        /*0488*/ 	.word	0x00002e40


	//   ....[8]....
        /*048c*/ 	.word	0x000035b0


	//   ....[9]....
        /*0490*/ 	.word	0x00004dd0


	//   ....[10]....
        /*0494*/ 	.word	0x00004e60


	//   ....[11]....
        /*0498*/ 	.word	0x000050c0


	//   ....[12]....
        /*049c*/ 	.word	0x00005140


	//   ....[13]....
        /*04a0*/ 	.word	0x000058d0


	//   ....[14]....
        /*04a4*/ 	.word	0x00005e10


	//   ....[15]....
        /*04a8*/ 	.word	0x00007310


	//   ....[16]....
        /*04ac*/ 	.word	0x00007380


	//   ....[17]....
        /*04b0*/ 	.word	0x00007660


	//   ....[18]....
        /*04b4*/ 	.word	0x00007820


	//   ....[19]....
        /*04b8*/ 	.word	0x00008740


	//   ....[20]....
        /*04bc*/ 	.word	0x000087f0


	//   ....[21]....
        /*04c0*/ 	.word	0x00008830


	//   ....[22]....
        /*04c4*/ 	.word	0x000088d0


	//   ....[23]....
        /*04c8*/ 	.word	0x000088e0


	//   ....[24]....
        /*04cc*/ 	.word	0x0000a2e0


	//   ....[25]....
        /*04d0*/ 	.word	0x0000a7f0


	//   ....[26]....
        /*04d4*/ 	.word	0x0000a810


	//   ....[27]....
        /*04d8*/ 	.word	0x0000a840


	//   ....[28]....
        /*04dc*/ 	.word	0x0000a850


	//   ....[29]....
        /*04e0*/ 	.word	0x0000aed0


	//   ....[30]....
        /*04e4*/ 	.word	0x0000aee0


	//   ....[31]....
        /*04e8*/ 	.word	0x0000b110


	//   ....[32]....
        /*04ec*/ 	.word	0x0000b130


	//   ....[33]....
        /*04f0*/ 	.word	0x0000bc40


	//   ....[34]....
        /*04f4*/ 	.word	0x0000bc70


	//   ....[35]....
        /*04f8*/ 	.word	0x0000beb0


	//   ....[36]....
        /*04fc*/ 	.word	0x0000bed0


	//   ....[37]....
        /*0500*/ 	.word	0x0000c170


	//   ....[38]....
        /*0504*/ 	.word	0x0000c340


	//   ....[39]....
        /*0508*/ 	.word	0x0000c370


	//   ....[40]....
        /*050c*/ 	.word	0x0000c3a0


	//   ....[41]....
        /*0510*/ 	.word	0x0000c3d0


	//   ....[42]....
        /*0514*/ 	.word	0x0000c400


	//   ....[43]....
        /*0518*/ 	.word	0x0000c430


	//   ....[44]....
        /*051c*/ 	.word	0x0000c580


	//   ....[45]....
        /*0520*/ 	.word	0x0000c5b0


	//   ....[46]....
        /*0524*/ 	.word	0x0000c5e0


	//   ....[47]....
        /*0528*/ 	.word	0x0000c610


	//   ....[48]....
        /*052c*/ 	.word	0x0000c640


	//   ....[49]....
        /*0530*/ 	.word	0x0000c670


	//   ....[50]....
        /*0534*/ 	.word	0x0000c700


	//   ....[51]....
        /*0538*/ 	.word	0x0000c730


	//   ....[52]....
        /*053c*/ 	.word	0x0000c7b0


	//   ....[53]....
        /*0540*/ 	.word	0x0000df80


	//   ....[54]....
        /*0544*/ 	.word	0x0000dfa0


	//   ....[55]....
        /*0548*/ 	.word	0x0000e030


	//   ....[56]....
        /*054c*/ 	.word	0x0000e050


	//   ....[57]....
        /*0550*/ 	.word	0x0000e0d0


	//   ....[58]....
        /*0554*/ 	.word	0x0000e0f0


	//   ....[59]....
        /*0558*/ 	.word	0x0000e100


	//   ....[60]....
        /*055c*/ 	.word	0x0000e110


	//   ....[61]....
        /*0560*/ 	.word	0x0000e8a0


	//   ....[62]....
        /*0564*/ 	.word	0x0000e8e0


	//   ....[63]....
        /*0568*/ 	.word	0x0000e9a0


	//   ....[64]....
        /*056c*/ 	.word	0x0000e9c0


	//   ....[65]....
        /*0570*/ 	.word	0x0000ea60


	//   ....[66]....
        /*0574*/ 	.word	0x0000ea80


	//   ....[67]....
        /*0578*/ 	.word	0x0000ea90


	//   ....[68]....
        /*057c*/ 	.word	0x0000eb10


	//   ....[69]....
        /*0580*/ 	.word	0x0000f380


	//   ....[70]....
        /*0584*/ 	.word	0x0000f3a0


	//   ....[71]....
        /*0588*/ 	.word	0x0000f540


	//   ....[72]....
        /*058c*/ 	.word	0x0000f570


	//   ....[73]....
        /*0590*/ 	.word	0x0000f680


	//   ....[74]....
        /*0594*/ 	.word	0x0000f690


	//   ....[75]....
        /*0598*/ 	.word	0x0000f6c0


	//   ....[76]....
        /*059c*/ 	.word	0x0000f6d0


	//   ....[77]....
        /*05a0*/ 	.word	0x0000fd00


	//   ....[78]....
        /*05a4*/ 	.word	0x0000fd60


	//   ....[79]....
        /*05a8*/ 	.word	0x0000ff20


	//   ....[80]....
        /*05ac*/ 	.word	0x0000ff60


	//   ....[81]....
        /*05b0*/ 	.word	0x0000ff70


	//   ....[82]....
        /*05b4*/ 	.word	0x0000ff80


	//   ....[83]....
        /*05b8*/ 	.word	0x000100d0


	//   ....[84]....
        /*05bc*/ 	.word	0x00010220


	//   ....[85]....
        /*05c0*/ 	.word	0x00010a60


	//   ....[86]....
        /*05c4*/ 	.word	0x00010a80


	//   ....[87]....
        /*05c8*/ 	.word	0x00010ad0


	//   ....[88]....
        /*05cc*/ 	.word	0x00010ae0


	//   ....[89]....
        /*05d0*/ 	.word	0x00010b20


	//   ....[90]....
        /*05d4*/ 	.word	0x00010b30


	//   ....[91]....
        /*05d8*/ 	.word	0x00010b40


	//   ....[92]....
        /*05dc*/ 	.word	0x00010b80


	//   ....[93]....
        /*05e0*/ 	.word	0x00010ea0


	//   ....[94]....
        /*05e4*/ 	.word	0x00010ee0


	//   ....[95]....
        /*05e8*/ 	.word	0x00010f00


	//   ....[96]....
        /*05ec*/ 	.word	0x00010f20


	//   ....[97]....
        /*05f0*/ 	.word	0x00010f50


	//   ....[98]....
        /*05f4*/ 	.word	0x00010f70


	//   ....[99]....
        /*05f8*/ 	.word	0x00011070


	//   ....[100]....
        /*05fc*/ 	.word	0x000111c0


	//   ....[101]....
        /*0600*/ 	.word	0x000117c0


	//   ....[102]....
        /*0604*/ 	.word	0x000117f0


	//   ....[103]....
        /*0608*/ 	.word	0x00011820


	//   ....[104]....
        /*060c*/ 	.word	0x00011850


	//   ....[105]....
        /*0610*/ 	.word	0x00011880


	//   ....[106]....
        /*0614*/ 	.word	0x000118b0


	//   ....[107]....
        /*0618*/ 	.word	0x000118e0


	//   ....[108]....
        /*061c*/ 	.word	0x00011910


	//   ....[109]....
        /*0620*/ 	.word	0x00011a90


	//   ....[110]....
        /*0624*/ 	.word	0x00011ac0


	//   ....[111]....
        /*0628*/ 	.word	0x00011af0


	//   ....[112]....
        /*062c*/ 	.word	0x00011b20


	//   ....[113]....
        /*0630*/ 	.word	0x00011b50


	//   ....[114]....
        /*0634*/ 	.word	0x00011b80


	//   ....[115]....
        /*0638*/ 	.word	0x00011c40


	//   ....[116]....
        /*063c*/ 	.word	0x00011c60


	//   ....[117]....
        /*0640*/ 	.word	0x00011cd0


	//   ....[118]....
        /*0644*/ 	.word	0x00012140


	//   ....[119]....
        /*0648*/ 	.word	0x00012660


	//   ....[120]....
        /*064c*/ 	.word	0x00012750


	//   ....[121]....
        /*0650*/ 	.word	0x000127f0


	//   ....[122]....
        /*0654*/ 	.word	0x00012850


	//   ....[123]....
        /*0658*/ 	.word	0x00012940


	//   ....[124]....
        /*065c*/ 	.word	0x000129b0


	//   ....[125]....
        /*0660*/ 	.word	0x00012aa0


	//   ....[126]....
        /*0664*/ 	.word	0x00012b10


	//   ....[127]....
        /*0668*/ 	.word	0x00012bb0


	//   ....[128]....
        /*066c*/ 	.word	0x00012cb0


	//   ....[129]....
        /*0670*/ 	.word	0x00012d40


	//   ....[130]....
        /*0674*/ 	.word	0x00012da0


	//   ....[131]....
        /*0678*/ 	.word	0x00012e90


	//   ....[132]....
        /*067c*/ 	.word	0x00012f10


	//   ....[133]....
        /*0680*/ 	.word	0x00013010


	//   ....[134]....
        /*0684*/ 	.word	0x00013080


	//   ....[135]....
        /*0688*/ 	.word	0x00013160


	//   ....[136]....
        /*068c*/ 	.word	0x00013470


	//   ....[137]....
        /*0690*/ 	.word	0x00013530


	//   ....[138]....
        /*0694*/ 	.word	0x000137a0


	//   ....[139]....
        /*0698*/ 	.word	0x000137f0


	//   ....[140]....
        /*069c*/ 	.word	0x00013a00


	//   ....[141]....
        /*06a0*/ 	.word	0x00013a50


	//   ....[142]....
        /*06a4*/ 	.word	0x00013c00


	//   ....[143]....
        /*06a8*/ 	.word	0x00013c50


	//   ....[144]....
        /*06ac*/ 	.word	0x00013d90


	//   ....[145]....
        /*06b0*/ 	.word	0x00013e90


	//   ....[146]....
        /*06b4*/ 	.word	0x00014100


	//   ....[147]....
        /*06b8*/ 	.word	0x00014150


	//   ....[148]....
        /*06bc*/ 	.word	0x00014320


	//   ....[149]....
        /*06c0*/ 	.word	0x00014370


	//   ....[150]....
        /*06c4*/ 	.word	0x00014540


	//   ....[151]....
        /*06c8*/ 	.word	0x00014590


	//   ....[152]....
        /*06cc*/ 	.word	0x00014680


	//   ....[153]....
        /*06d0*/ 	.word	0x00014720


	//   ....[154]....
        /*06d4*/ 	.word	0x00014780


	//   ....[155]....
        /*06d8*/ 	.word	0x00014830


	//   ....[156]....
        /*06dc*/ 	.word	0x00014890


	//   ....[157]....
        /*06e0*/ 	.word	0x00014940


	//   ....[158]....
        /*06e4*/ 	.word	0x000149a0


	//   ....[159]....
        /*06e8*/ 	.word	0x00014a50


	//   ....[160]....
        /*06ec*/ 	.word	0x00014b40


	//   ....[161]....
        /*06f0*/ 	.word	0x00014c20


	//   ....[162]....
        /*06f4*/ 	.word	0x00014d30


	//   ....[163]....
        /*06f8*/ 	.word	0x00014e30


	//   ....[164]....
        /*06fc*/ 	.word	0x00014f60


	//   ....[165]....
        /*0700*/ 	.word	0x00015040


	//   ....[166]....
        /*0704*/ 	.word	0x00015140


	//   ....[167]....
        /*0708*/ 	.word	0x00015220


	//   ....[168]....
        /*070c*/ 	.word	0x000152b0


	//   ....[169]....
        /*0710*/ 	.word	0x00015350


	//   ....[170]....
        /*0714*/ 	.word	0x00015470


	//   ....[171]....
        /*0718*/ 	.word	0x000154e0


	//   ....[172]....
        /*071c*/ 	.word	0x00015550


	//   ....[173]....
        /*0720*/ 	.word	0x000155c0


	//   ....[174]....
        /*0724*/ 	.word	0x00015630


	//   ....[175]....
        /*0728*/ 	.word	0x000156b0


	//   ....[176]....
        /*072c*/ 	.word	0x00015740


	//   ....[177]....
        /*0730*/ 	.word	0x000157d0


	//   ....[178]....
        /*0734*/ 	.word	0x00015840


	//   ....[179]....
        /*0738*/ 	.word	0x000158b0


	//   ....[180]....
        /*073c*/ 	.word	0x00015920


	//   ....[181]....
        /*0740*/ 	.word	0x000159a0


	//   ....[182]....
        /*0744*/ 	.word	0x00015a10


	//   ....[183]....
        /*0748*/ 	.word	0x00015ab0


	//   ....[184]....
        /*074c*/ 	.word	0x00015b40


	//   ....[185]....
        /*0750*/ 	.word	0x00015c60


	//----- nvinfo : EIATTR_REG_RECONFIG
	.align		4
.L_264:
        /*0754*/ 	.byte	0x01, 0x54
	.zero		2


	//----- nvinfo : EIATTR_SYSCALL_OFFSETS
	.align		4
        /*0758*/ 	.byte	0x04, 0x46
        /*075a*/ 	.short	(.L_266 - .L_265)


	//   ....[0]....
.L_265:
        /*075c*/ 	.word	0x00003000


	//   ....[1]....
        /*0760*/ 	.word	0x0000d350


	//   ....[2]....
        /*0764*/ 	.word	0x0000d4a0


	//   ....[3]....
        /*0768*/ 	.word	0x0000d590


	//   ....[4]....
        /*076c*/ 	.word	0x0000e4b0


	//   ....[5]....
        /*0770*/ 	.word	0x0000ed90


	//----- nvinfo : EIATTR_MBARRIER_INSTR_OFFSETS
	.align		4
.L_266:
        /*0774*/ 	.byte	0x04, 0x39
        /*0776*/ 	.short	(.L_268 - .L_267)


	//   ....[0]....
.L_267:
        /*0778*/ 	.word	0x00000190
        /*077c*/ 	.word	0x000000ff
        /*0780*/ 	.word	0x00038800
        /*0784*/ 	.short	0x0100
        /*0786*/ 	.byte	0x08
	.zero		1


	//   ....[1]....
        /*0788*/ 	.word	0x000001a0
        /*078c*/ 	.word	0x000000ff
        /*0790*/ 	.word	0x00038810
        /*0794*/ 	.short	0x0100
        /*0796*/ 	.byte	0x08
	.zero		1


	//   ....[2]....
        /*0798*/ 	.word	0x000001b0
        /*079c*/ 	.word	0x000000ff
        /*07a0*/ 	.word	0x00038820
        /*07a4*/ 	.short	0x0100
        /*07a6*/ 	.byte	0x08
	.zero		1


	//   ....[3]....
        /*07a8*/ 	.word	0x00000260
        /*07ac*/ 	.word	0x000000ff
        /*07b0*/ 	.word	0x00038830
        /*07b4*/ 	.short	0x0100
        /*07b6*/ 	.byte	0x06
	.zero		1


	//   ....[4]....
        /*07b8*/ 	.word	0x00000270
        /*07bc*/ 	.word	0x000000ff
        /*07c0*/ 	.word	0x00038840
        /*07c4*/ 	.short	0x0100
        /*07c6*/ 	.byte	0x06
	.zero		1


	//   ....[5]....
        /*07c8*/ 	.word	0x00000280
        /*07cc*/ 	.word	0x000000ff
        /*07d0*/ 	.word	0x00038838
        /*07d4*/ 	.short	0x0100
        /*07d6*/ 	.byte	0x06
	.zero		1


	//   ....[6]....
        /*07d8*/ 	.word	0x00000290
        /*07dc*/ 	.word	0x000000ff
        /*07e0*/ 	.word	0x00038848
        /*07e4*/ 	.short	0x0100
        /*07e6*/ 	.byte	0x06
	.zero		1


	//   ....[7]....
        /*07e8*/ 	.word	0x000003c0
        /*07ec*/ 	.word	0x000000ff
        /*07f0*/ 	.word	0x00038850
        /*07f4*/ 	.short	0x0100
        /*07f6*/ 	.byte	0x08
	.zero		1


	//   ....[8]....
        /*07f8*/ 	.word	0x000003d0
        /*07fc*/ 	.word	0x000000ff
        /*0800*/ 	.word	0x00038860
        /*0804*/ 	.short	0x0100
        /*0806*/ 	.byte	0x08
	.zero		1


	//   ....[9]....
        /*0808*/ 	.word	0x000003e0
        /*080c*/ 	.word	0x000000ff
        /*0810*/ 	.word	0x00038858
        /*0814*/ 	.short	0x0100
        /*0816*/ 	.byte	0x08
	.zero		1


	//   ....[10]....
        /*0818*/ 	.word	0x000003f0
        /*081c*/ 	.word	0x000000ff
        /*0820*/ 	.word	0x00038868
        /*0824*/ 	.short	0x0100
        /*0826*/ 	.byte	0x08
	.zero		1


	//   ....[11]....
        /*0828*/ 	.word	0x000004e0
        /*082c*/ 	.word	0x000000ff
        /*0830*/ 	.word	0x00038870
        /*0834*/ 	.short	0x0100
        /*0836*/ 	.byte	0x06
	.zero		1


	//   ....[12]....
        /*0838*/ 	.word	0x000004f0
        /*083c*/ 	.word	0x000000ff
        /*0840*/ 	.word	0x00038880
        /*0844*/ 	.short	0x0100
        /*0846*/ 	.byte	0x06
	.zero		1


	//   ....[13]....
        /*0848*/ 	.word	0x00000500
        /*084c*/ 	.word	0x000000ff
        /*0850*/ 	.word	0x00038878
        /*0854*/ 	.short	0x0100
        /*0856*/ 	.byte	0x06
	.zero		1


	//   ....[14]....
        /*0858*/ 	.word	0x00000510
        /*085c*/ 	.word	0x000000ff
        /*0860*/ 	.word	0x00038888
        /*0864*/ 	.short	0x0100
        /*0866*/ 	.byte	0x06
	.zero		1


	//   ....[15]....
        /*0868*/ 	.word	0x00000640
        /*086c*/ 	.word	0x000000ff
        /*0870*/ 	.word	0x00038890
        /*0874*/ 	.short	0x0100
        /*0876*/ 	.byte	0x08
	.zero		1


	//   ....[16]....
        /*0878*/ 	.word	0x00000650
        /*087c*/ 	.word	0x000000ff
        /*0880*/ 	.word	0x000388a0
        /*0884*/ 	.short	0x0100
        /*0886*/ 	.byte	0x08
	.zero		1


	//   ....[17]....
        /*0888*/ 	.word	0x00000660
        /*088c*/ 	.word	0x000000ff
        /*0890*/ 	.word	0x00038898
        /*0894*/ 	.short	0x0100
        /*0896*/ 	.byte	0x08
	.zero		1


	//   ....[18]....
        /*0898*/ 	.word	0x00000670
        /*089c*/ 	.word	0x000000ff
        /*08a0*/ 	.word	0x000388a8
        /*08a4*/ 	.short	0x0100
        /*08a6*/ 	.byte	0x08
	.zero		1


	//   ....[19]....
        /*08a8*/ 	.word	0x000007b0
        /*08ac*/ 	.word	0x000000ff
        /*08b0*/ 	.word	0x000388b0
        /*08b4*/ 	.short	0x0100
        /*08b6*/ 	.byte	0x08
	.zero		1


	//   ....[20]....
        /*08b8*/ 	.word	0x000007c0
        /*08bc*/ 	.word	0x000000ff
        /*08c0*/ 	.word	0x000388c0
        /*08c4*/ 	.short	0x0100
        /*08c6*/ 	.byte	0x08
	.zero		1


	//   ....[21]....
        /*08c8*/ 	.word	0x000007d0
        /*08cc*/ 	.word	0x000000ff
        /*08d0*/ 	.word	0x000388b8
        /*08d4*/ 	.short	0x0100
        /*08d6*/ 	.byte	0x08
	.zero		1


	//   ....[22]....
        /*08d8*/ 	.word	0x000007e0
        /*08dc*/ 	.word	0x000000ff
        /*08e0*/ 	.word	0x000388c8
        /*08e4*/ 	.short	0x0100
        /*08e6*/ 	.byte	0x08
	.zero		1


	//   ....[23]....
        /*08e8*/ 	.word	0x00001a40
        /*08ec*/ 	.word	0x000000ff
        /*08f0*/ 	.word	0x00000000
        /*08f4*/ 	.short	0x0101
        /*08f6*/ 	.byte	0x06
	.zero		1


	//   ....[24]....
        /*08f8*/ 	.word	0x00002510
        /*08fc*/ 	.word	0x000000ff
        /*0900*/ 	.word	0x00000000
        /*0904*/ 	.short	0x0101
        /*0906*/ 	.byte	0x06
	.zero		1


	//   ....[25]....
        /*0908*/ 	.word	0x00003070
        /*090c*/ 	.word	0x000000ff
        /*0910*/ 	.word	0x00038800
        /*0914*/ 	.short	0x010a
        /*0916*/ 	.byte	0x28
	.zero		1


	//   ....[26]....
        /*0918*/ 	.word	0x000030e0
        /*091c*/ 	.word	0x00000005
        /*0920*/ 	.word	0x00038830
        /*0924*/ 	.short	0x010a
        /*0926*/ 	.byte	0x3f
	.zero		1


	//   ....[27]....
        /*0928*/ 	.word	0x00003120
        /*092c*/ 	.word	0x00000005
        /*0930*/ 	.word	0x00038830
        /*0934*/ 	.short	0x010a
        /*0936*/ 	.byte	0x3f
	.zero		1


	//   ....[28]....
        /*0938*/ 	.word	0x000033a0
        /*093c*/ 	.word	0x000000ff
        /*0940*/ 	.word	0x00038810
        /*0944*/ 	.short	0x010a
        /*0946*/ 	.byte	0x28
	.zero		1


	//   ....[29]....
        /*0948*/ 	.word	0x000033e0
        /*094c*/ 	.word	0x00000005
        /*0950*/ 	.word	0x00038850
        /*0954*/ 	.short	0x010a
        /*0956*/ 	.byte	0x3f
	.zero		1


	//   ....[30]....
        /*0958*/ 	.word	0x00003420
        /*095c*/ 	.word	0x00000005
        /*0960*/ 	.word	0x00038850
        /*0964*/ 	.short	0x010a
        /*0966*/ 	.byte	0x3f
	.zero		1


	//   ....[31]....
        /*0968*/ 	.word	0x00004a30
        /*096c*/ 	.word	0x000000ff
        /*0970*/ 	.word	0x00000000
        /*0974*/ 	.short	0x0101
        /*0976*/ 	.byte	0x06
	.zero		1


	//   ....[32]....
        /*0978*/ 	.word	0x00005950
        /*097c*/ 	.word	0x000000ff
        /*0980*/ 	.word	0x00000000
        /*0984*/ 	.short	0x0101
        /*0986*/ 	.byte	0x06
	.zero		1


	//   ....[33]....
        /*0988*/ 	.word	0x00005a60
        /*098c*/ 	.word	0x000000ff
        /*0990*/ 	.word	0x00038830
        /*0994*/ 	.short	0x010a
        /*0996*/ 	.byte	0x06
	.zero		1


	//   ....[34]....
        /*0998*/ 	.word	0x00005aa0
        /*099c*/ 	.word	0x000000ff
        /*09a0*/ 	.word	0x00038830
        /*09a4*/ 	.short	0x010a
        /*09a6*/ 	.byte	0x06
	.zero		1


	//   ....[35]....
        /*09a8*/ 	.word	0x00005c80
        /*09ac*/ 	.word	0x000000ff
        /*09b0*/ 	.word	0x00038850
        /*09b4*/ 	.short	0x010a
        /*09b6*/ 	.byte	0x06
	.zero		1


	//   ....[36]....
        /*09b8*/ 	.word	0x00005cc0
        /*09bc*/ 	.word	0x000000ff
        /*09c0*/ 	.word	0x00038850
        /*09c4*/ 	.short	0x010a
        /*09c6*/ 	.byte	0x06
	.zero		1


	//   ....[37]....
        /*09c8*/ 	.word	0x00007170
        /*09cc*/ 	.word	0x000000ff
        /*09d0*/ 	.word	0x00000000
        /*09d4*/ 	.short	0x0101
        /*09d6*/ 	.byte	0x0a
	.zero		1


	//   ....[38]....
        /*09d8*/ 	.word	0x000087d0
        /*09dc*/ 	.word	0x000000ff
        /*09e0*/ 	.word	0x00000000
        /*09e4*/ 	.short	0x0101
        /*09e6*/ 	.byte	0x06
	.zero		1


	//   ....[39]....
        /*09e8*/ 	.word	0x0000ae90
        /*09ec*/ 	.word	0x000000ff
        /*09f0*/ 	.word	0x00000000
        /*09f4*/ 	.short	0x0101
        /*09f6*/ 	.byte	0x05
	.zero		1


	//   ....[40]....
        /*09f8*/ 	.word	0x0000dce0
        /*09fc*/ 	.word	0x0000001e
        /*0a00*/ 	.word	0x00038840
        /*0a04*/ 	.short	0x010a
        /*0a06*/ 	.byte	0x3f
	.zero		1


	//   ....[41]....
        /*0a08*/ 	.word	0x0000e210
        /*0a0c*/ 	.word	0x0000001e
        /*0a10*/ 	.word	0x00038830
        /*0a14*/ 	.short	0x0107
        /*0a16*/ 	.byte	0x3f
	.zero		1


	//   ....[42]....
        /*0a18*/ 	.word	0x0000e2f0
        /*0a1c*/ 	.word	0x0000001e
        /*0a20*/ 	.word	0x00038830
        /*0a24*/ 	.short	0x0101
        /*0a26*/ 	.byte	0x3f
	.zero		1


	//   ....[43]....
        /*0a28*/ 	.word	0x0000ebd0
        /*0a2c*/ 	.word	0x00000017
        /*0a30*/ 	.word	0x00038800
        /*0a34*/ 	.short	0x0107
        /*0a36*/ 	.byte	0x3f
	.zero		1


	//   ....[44]....
        /*0a38*/ 	.word	0x0000ec60
        /*0a3c*/ 	.word	0x00000017
        /*0a40*/ 	.word	0x00038800
        /*0a44*/ 	.short	0x0101
        /*0a46*/ 	.byte	0x3f
	.zero		1


	//   ....[45]....
        /*0a48*/ 	.word	0x0000f970
        /*0a4c*/ 	.word	0x00000017
        /*0a50*/ 	.word	0x00038810
        /*0a54*/ 	.short	0x0107
        /*0a56*/ 	.byte	0x3f
	.zero		1


	//   ....[46]....
        /*0a58*/ 	.word	0x0000fa70
        /*0a5c*/ 	.word	0x00000017
        /*0a60*/ 	.word	0x00038810
        /*0a64*/ 	.short	0x0101
        /*0a66*/ 	.byte	0x3f
	.zero		1


	//   ....[47]....
        /*0a68*/ 	.word	0x0000fa90
        /*0a6c*/ 	.word	0x00000017
        /*0a70*/ 	.word	0x00038820
        /*0a74*/ 	.short	0x010a
        /*0a76*/ 	.byte	0x3f
	.zero		1


	//   ....[48]....
        /*0a78*/ 	.word	0x0000fb20
        /*0a7c*/ 	.word	0x0000001e
        /*0a80*/ 	.word	0x00038860
        /*0a84*/ 	.short	0x010a
        /*0a86*/ 	.byte	0x3f
	.zero		1


	//   ....[49]....
        /*0a88*/ 	.word	0x00010440
        /*0a8c*/ 	.word	0x0000001e
        /*0a90*/ 	.word	0x00038850
        /*0a94*/ 	.short	0x0107
        /*0a96*/ 	.byte	0x3f
	.zero		1


	//   ....[50]....
        /*0a98*/ 	.word	0x00010510
        /*0a9c*/ 	.word	0x0000001e
        /*0aa0*/ 	.word	0x00038850
        /*0aa4*/ 	.short	0x0101
        /*0aa6*/ 	.byte	0x3f
	.zero		1


	//   ....[51]....
        /*0aa8*/ 	.word	0x000108c0
        /*0aac*/ 	.word	0x00000006
        /*0ab0*/ 	.word	0x00038840
        /*0ab4*/ 	.short	0x010a
        /*0ab6*/ 	.byte	0x3f
	.zero		1


	//   ....[52]....
        /*0ab8*/ 	.word	0x00010c00
        /*0abc*/ 	.word	0x00000006
        /*0ac0*/ 	.word	0x00038830
        /*0ac4*/ 	.short	0x0107
        /*0ac6*/ 	.byte	0x3f
	.zero		1


	//   ....[53]....
        /*0ac8*/ 	.word	0x00010cc0
        /*0acc*/ 	.word	0x00000006
        /*0ad0*/ 	.word	0x00038830
        /*0ad4*/ 	.short	0x0101
        /*0ad6*/ 	.byte	0x3f
	.zero		1


	//   ....[54]....
        /*0ad8*/ 	.word	0x00010cf0
        /*0adc*/ 	.word	0x00000006
        /*0ae0*/ 	.word	0x00038860
        /*0ae4*/ 	.short	0x010a
        /*0ae6*/ 	.byte	0x3f
	.zero		1


	//   ....[55]....
        /*0ae8*/ 	.word	0x000113c0
        /*0aec*/ 	.word	0x00000006
        /*0af0*/ 	.word	0x00038850
        /*0af4*/ 	.short	0x0107
        /*0af6*/ 	.byte	0x3f
	.zero		1


	//   ....[56]....
        /*0af8*/ 	.word	0x00011480
        /*0afc*/ 	.word	0x00000006
        /*0b00*/ 	.word	0x00038850
        /*0b04*/ 	.short	0x0101
        /*0b06*/ 	.byte	0x3f
	.zero		1


	//   ....[57]....
        /*0b08*/ 	.word	0x000120c0
        /*0b0c*/ 	.word	0x00000007
        /*0b10*/ 	.word	0x00038820
        /*0b14*/ 	.short	0x010a
        /*0b16*/ 	.byte	0x3f
	.zero		1


	//   ....[58]....
        /*0b18*/ 	.word	0x00012240
        /*0b1c*/ 	.word	0x00000005
        /*0b20*/ 	.word	0x00038840
        /*0b24*/ 	.short	0x010a
        /*0b26*/ 	.byte	0x3f
	.zero		1


	//   ....[59]....
        /*0b28*/ 	.word	0x000122e0
        /*0b2c*/ 	.word	0x00000003
        /*0b30*/ 	.word	0x00038840
        /*0b34*/ 	.short	0x010a
        /*0b36*/ 	.byte	0x3f
	.zero		1


	//   ....[60]....
        /*0b38*/ 	.word	0x00012320
        /*0b3c*/ 	.word	0x00000005
        /*0b40*/ 	.word	0x00038860
        /*0b44*/ 	.short	0x010a
        /*0b46*/ 	.byte	0x3f
	.zero		1


	//   ....[61]....
        /*0b48*/ 	.word	0x00012360
        /*0b4c*/ 	.word	0x00000003
        /*0b50*/ 	.word	0x00038860
        /*0b54*/ 	.short	0x010a
        /*0b56*/ 	.byte	0x3f
	.zero		1


	//   ....[62]....
        /*0b58*/ 	.word	0x000123d0
        /*0b5c*/ 	.word	0x00000000
        /*0b60*/ 	.word	0x00038800
        /*0b64*/ 	.short	0x010a
        /*0b66*/ 	.byte	0x3f
	.zero		1


	//   ....[63]....
        /*0b68*/ 	.word	0x00012420
        /*0b6c*/ 	.word	0x00000005
        /*0b70*/ 	.word	0x00038830
        /*0b74*/ 	.short	0x010a
        /*0b76*/ 	.byte	0x3f
	.zero		1


	//   ....[64]....
        /*0b78*/ 	.word	0x00012480
        /*0b7c*/ 	.word	0x00000006
        /*0b80*/ 	.word	0x00038810
        /*0b84*/ 	.short	0x010a
        /*0b86*/ 	.byte	0x3f
	.zero		1


	//   ....[65]....
        /*0b88*/ 	.word	0x000124d0
        /*0b8c*/ 	.word	0x00000005
        /*0b90*/ 	.word	0x00038850
        /*0b94*/ 	.short	0x010a
        /*0b96*/ 	.byte	0x3f
	.zero		1


	//   ....[66]....
        /*0b98*/ 	.word	0x00012530
        /*0b9c*/ 	.word	0x00000004
        /*0ba0*/ 	.word	0x00038830
        /*0ba4*/ 	.short	0x010a
        /*0ba6*/ 	.byte	0x3f
	.zero		1


	//   ....[67]....
        /*0ba8*/ 	.word	0x00012590
        /*0bac*/ 	.word	0x00000004
        /*0bb0*/ 	.word	0x00038850
        /*0bb4*/ 	.short	0x010a
        /*0bb6*/ 	.byte	0x3f
	.zero		1


	//   ....[68]....
        /*0bb8*/ 	.word	0x000126a0
        /*0bbc*/ 	.word	0x0000001e
        /*0bc0*/ 	.word	0x00038840
        /*0bc4*/ 	.short	0x010a
        /*0bc6*/ 	.byte	0x3f
	.zero		1


	//   ....[69]....
        /*0bc8*/ 	.word	0x00013c90
        /*0bcc*/ 	.word	0x00000017
        /*0bd0*/ 	.word	0x00038820
        /*0bd4*/ 	.short	0x010a
        /*0bd6*/ 	.byte	0x3f
	.zero		1


	//   ....[70]....
        /*0bd8*/ 	.word	0x00013ce0
        /*0bdc*/ 	.word	0x0000001e
        /*0be0*/ 	.word	0x00038860
        /*0be4*/ 	.short	0x010a
        /*0be6*/ 	.byte	0x3f
	.zero		1


	//   ....[71]....
        /*0be8*/ 	.word	0x000145d0
        /*0bec*/ 	.word	0x00000006
        /*0bf0*/ 	.word	0x00038840
        /*0bf4*/ 	.short	0x010a
        /*0bf6*/ 	.byte	0x3f
	.zero		1


	//   ....[72]....
        /*0bf8*/ 	.word	0x00014a90
        /*0bfc*/ 	.word	0x00000006
        /*0c00*/ 	.word	0x00038860
        /*0c04*/ 	.short	0x010a
        /*0c06*/ 	.byte	0x3f
	.zero		1


	//   ....[73]....
        /*0c08*/ 	.word	0x00015b80
        /*0c0c*/ 	.word	0x00000007
        /*0c10*/ 	.word	0x00038820
        /*0c14*/ 	.short	0x010a
        /*0c16*/ 	.byte	0x3f
	.zero		1


	//   ....[74]....
        /*0c18*/ 	.word	0x00015d20
        /*0c1c*/ 	.word	0x00000005
        /*0c20*/ 	.word	0x00038840
        /*0c24*/ 	.short	0x010a
        /*0c26*/ 	.byte	0x3f
	.zero		1


	//   ....[75]....
        /*0c28*/ 	.word	0x00015d70
        /*0c2c*/ 	.word	0x00000003
        /*0c30*/ 	.word	0x00038840
        /*0c34*/ 	.short	0x010a
        /*0c36*/ 	.byte	0x3f
	.zero		1


	//   ....[76]....
        /*0c38*/ 	.word	0x00015dc0
        /*0c3c*/ 	.word	0x00000005
        /*0c40*/ 	.word	0x00038860
        /*0c44*/ 	.short	0x010a
        /*0c46*/ 	.byte	0x3f
	.zero		1


	//----- nvinfo : EIATTR_NUM_MBARRIERS
	.align		4
.L_268:
        /*0c48*/ 	.byte	0x03, 0x38
        /*0c4a*/ 	.short	0x0017


	//----- nvinfo : EIATTR_EXIT_INSTR_OFFSETS
	.align		4
        /*0c4c*/ 	.byte	0x04, 0x1c
        /*0c4e*/ 	.short	(.L_270 - .L_269)


	//   ....[0]....
.L_269:
        /*0c50*/ 	.word	0x000009a0


	//   ....[1]....
        /*0c54*/ 	.word	0x0000c120


	//   ....[2]....
        /*0c58*/ 	.word	0x000123b0


	//----- nvinfo : EIATTR_MAX_THREADS
	.align		4
.L_270:
        /*0c5c*/ 	.byte	0x04, 0x05
        /*0c5e*/ 	.short	(.L_272 - .L_271)
.L_271:
        /*0c60*/ 	.word	0x00000180
        /*0c64*/ 	.word	0x00000001
        /*0c68*/ 	.word	0x00000001


	//----- nvinfo : EIATTR_CRS_STACK_SIZE
	.align		4
.L_272:
        /*0c6c*/ 	.byte	0x04, 0x1e
        /*0c6e*/ 	.short	(.L_274 - .L_273)
.L_273:
        /*0c70*/ 	.word	0x00000000


	//----- nvinfo : EIATTR_CBANK_PARAM_SIZE
	.align		4
.L_274:
        /*0c74*/ 	.byte	0x03, 0x19
        /*0c76*/ 	.short	0x0bf0


	//----- nvinfo : EIATTR_PARAM_CBANK
	.align		4
        /*0c78*/ 	.byte	0x04, 0x0a
        /*0c7a*/ 	.short	(.L_276 - .L_275)
	.align		4
.L_275:
        /*0c7c*/ 	.word	index@(.nv.constant0._ZN7cutlass13device_kernelIN5flash11enable_sm90INS1_16FlashAttnFwdSm90INS1_25CollectiveMainloopFwdSm90ILi2EN4cute5tupleIJNS5_1CILi1EEES8_S8_EEENS6_IJNS7_ILi64EEESA_SA_EEELi512ENS_10bfloat16_tEfNS_4arch4Sm90ELb0ELb0ELb1ELb1ELb1ELb0ELb1ELb0ELb0ELb1ELb0ELb0EEENS1_21CollectiveEpilogueFwdINS6_IJSA_NS7_ILi512EEESA_EEES9_SC_SE_Li256ELb1ELb1ELb0ELb0EEENS1_36VarlenDynamicPersistentTileSchedulerILi64ELi64ELi256ELi128ELb0ELb1ELb1ELb0ELb1ELb1EEEEEEEEEvNT_6ParamsE)
        /*0c80*/ 	.short	0x0210
        /*0c82*/ 	.short	0x0bf0


	//----- nvinfo : EIATTR_SW_WAR
	.align		4
.L_276:
        /*0c84*/ 	.byte	0x04, 0x36
        /*0c86*/ 	.short	(.L_278 - .L_277)
.L_277:
        /*0c88*/ 	.word	0x00000008
.L_278:


//--------------------- .nv.info._ZN7cutlass13device_kernelIN5flash11enable_sm90INS1_16FlashAttnFwdSm90INS1_25CollectiveMainloopFwdSm90ILi2EN4cute5tupleIJNS5_1CILi1EEES8_S8_EEENS6_IJNS7_ILi64EEESA_SA_EEELi512ENS_10bfloat16_tEfNS_4arch4Sm90ELb0ELb0ELb1ELb1ELb1ELb1ELb1ELb0ELb0ELb1ELb0ELb0EEENS1_21CollectiveEpilogueFwdINS6_IJSA_NS7_ILi512EEESA_EEES9_SC_SE_Li256ELb1ELb1ELb0ELb0EEENS1_36VarlenDynamicPersistentTileSchedulerILi64ELi64ELi256ELi128ELb0ELb1ELb1ELb0ELb1ELb1EEEEEEEEEvNT_6ParamsE --------------------------
	.section	.nv.info._ZN7cutlass13device_kernelIN5flash11enable_sm90INS1_16FlashAttnFwdSm90INS1_25CollectiveMainloopFwdSm90ILi2EN4cute5tupleIJNS5_1CILi1EEES8_S8_EEENS6_IJNS7_ILi64EEESA_SA_EEELi512ENS_10bfloat16_tEfNS_4arch4Sm90ELb0ELb0ELb1ELb1ELb1ELb1ELb1ELb0ELb0ELb1ELb0ELb0EEENS1_21CollectiveEpilogueFwdINS6_IJSA_NS7_ILi512EEESA_EEES9_SC_SE_Li256ELb1ELb1ELb0ELb0EEENS1_36VarlenDynamicPersistentTileSchedulerILi64ELi64ELi256ELi128ELb0ELb1ELb1ELb0ELb1ELb1EEEEEEEEEvNT_6ParamsE,"",@"SHT_CUDA_INFO"
	.sectionflags	@""
	.align	4


	//----- nvinfo : EIATTR_CUDA_API_VERSION
	.align		4
        /*0000*/ 	.byte	0x04, 0x37
        /*0002*/ 	.short	(.L_280 - .L_279)
.L_279:
        /*0004*/ 	.word	0x00000082


	//----- nvinfo : EIATTR_KPARAM_INFO
	.align		4
.L_280:
        /*0008*/ 	.byte	0x04, 0x17
        /*000a*/ 	.short	(.L_282 - .L_281)
.L_281:
        /*000c*/ 	.word	0x00000000
        /*0010*/ 	.short	0x0000
        /*0012*/ 	.short	0x0070
        /*0014*/ 	.byte	0x00, 0xf0, 0x01, 0x2e


	//----- nvinfo : EIATTR_SPARSE_MMA_MASK
	.align		4
.L_282:
        /*0018*/ 	.byte	0x03, 0x50
        /*001a*/ 	.short	0x0000


	//----- nvinfo : EIATTR_MAXREG_COUNT
	.align		4
        /*001c*/ 	.byte	0x03, 0x1b
        /*001e*/ 	.short	0x00a8


	//----- nvinfo : EIATTR_NUM_BARRIERS
	.align		4
        /*0020*/ 	.byte	0x02, 0x4c
        /*0022*/ 	.byte	0x10
	.zero		1


	//----- nvinfo : EIATTR_EXTERNS
	.align		4
        /*0024*/ 	.byte	0x04, 0x0f
        /*0026*/ 	.short	(.L_284 - .L_283)


	//   ....[0]....
	.align		4
.L_283:
        /*0028*/ 	.word	index@(__assertfail)


	//----- nvinfo : EIATTR_ANNOTATIONS
	.align		4
.L_284:
        /*002c*/ 	.byte	0x04, 0x55
        /*002e*/ 	.short	(.L_286 - .L_285)


	//   ....[0]....
.L_285:
        /* <DEDUP_REMOVED lines=64> */


	//----- nvinfo : EIATTR_MERCURY_ISA_VERSION
	.align		4
.L_286:
        /*0420*/ 	.byte	0x03, 0x5f
        /*0422*/ 	.short	0x0101


	//----- nvinfo : EIATTR_UNUSED_LOAD_BYTE_OFFSET
	.align		4
        /*0424*/ 	.byte	0x04, 0x44
        /*0426*/ 	.short	(.L_288 - .L_287)


	//   ....[0]....
.L_287:
        /*0428*/ 	.word	0x00000a50
        /*042c*/ 	.word	0x0000fff0


	//   ....[1]....
        /*0430*/ 	.word	0x00010510
        /*0434*/ 	.word	0x0000fff0


	//----- nvinfo : EIATTR_INT_WARP_WIDE_INSTR_OFFSETS
	.align		4
.L_288:
        /*0438*/ 	.byte	0x04, 0x31
        /*043a*/ 	.short	(.L_290 - .L_289)


	//   ....[0]....
.L_289:
        /*043c*/ 	.word	0x00000130


	//   ....[1]....
        /*0440*/ 	.word	0x00000170


	//   ....[2]....
        /*0444*/ 	.word	0x000001e0


	//   ....[3]....
        /*0448*/ 	.word	0x00000250


	//   ....[4]....
        /*044c*/ 	.word	0x00016350


	//   ....[5]....
        /*0450*/ 	.word	0x000163e0


	//   ....[6]....
        /*0454*/ 	.word	0x0001a8c0


	//   ....[7]....
        /*0458*/ 	.word	0x0001a950


	//----- nvinfo : EIATTR_COOP_GROUP_MASK_REGIDS
	.align		4
.L_290:
        /*045c*/ 	.byte	0x04, 0x29
        /*045e*/ 	.short	(.L_292 - .L_291)


	//   ....[0]....
.L_291:
        /*0460*/ 	.word	0xffffffff


	//   ....[1]....
        /*0464*/ 	.word	0xffffffff


	//   ....[2]....
        /*0468*/ 	.word	0xffffffff


	//   ....[3]....
        /*046c*/ 	.word	0xffffffff


	//   ....[4]....
        /*0470*/ 	.word	0xffffffff


	//   ....[5]....
        /*0474*/ 	.word	0xffffffff


	//   ....[6]....
        /*0478*/ 	.word	0xffffffff


	//   ....[7]....
        /*047c*/ 	.word	0xffffffff


	//   ....[8]....
        /*0480*/ 	.word	0xffffffff


	//   ....[9]....
        /*0484*/ 	.word	0xffffffff


	//   ....[10]....
        /*0488*/ 	.word	0xffffffff


	//   ....[11]....
        /*048c*/ 	.word	0xffffffff


	//   ....[12]....
        /*0490*/ 	.word	0xffffffff


	//   ....[13]....
        /*0494*/ 	.word	0xffffffff


	//   ....[14]....
        /*0498*/ 	.word	0xffffffff


	//   ....[15]....
        /*049c*/ 	.word	0xffffffff


	//   ....[16]....
        /*04a0*/ 	.word	0xffffffff


	//   ....[17]....
        /*04a4*/ 	.word	0xffffffff


	//   ....[18]....
        /*04a8*/ 	.word	0xffffffff


	//   ....[19]....
        /*04ac*/ 	.word	0xffffffff


	//   ....[20]....
        /*04b0*/ 	.word	0xffffffff


	//   ....[21]....
        /*04b4*/ 	.word	0xffffffff


	//   ....[22]....
        /*04b8*/ 	.word	0xffffffff


	//   ....[23]....
        /*04bc*/ 	.word	0xffffffff


	//   ....[24]....
        /*04c0*/ 	.word	0xffffffff


	//   ....[25]....
        /*04c4*/ 	.word	0xffffffff


	//   ....[26]....
        /*04c8*/ 	.word	0xffffffff


	//   ....[27]....
        /*04cc*/ 	.word	0xffffffff


	//   ....[28]....
        /*04d0*/ 	.word	0xffffffff


	//   ....[29]....
        /*04d4*/ 	.word	0xffffffff


	//   ....[30]....
        /*04d8*/ 	.word	0xffffffff


	//   ....[31]....
        /*04dc*/ 	.word	0xffffffff


	//   ....[32]....
        /*04e0*/ 	.word	0xffffffff


	//   ....[33]....
        /*04e4*/ 	.word	0xffffffff


	//   ....[34]....
        /*04e8*/ 	.word	0xffffffff


	//   ....[35]....
        /*04ec*/ 	.word	0xffffffff


	//   ....[36]....
        /*04f0*/ 	.word	0xffffffff


	//   ....[37]....
        /*04f4*/ 	.word	0xffffffff


	//   ....[38]....
        /*04f8*/ 	.word	0xffffffff


	//   ....[39]....
        /*04fc*/ 	.word	0xffffffff


	//   ....[40]....
        /*0500*/ 	.word	0xffffffff


	//   ....[41]....
        /*0504*/ 	.word	0xffffffff


	//   ....[42]....
        /*0508*/ 	.word	0xffffffff


	//   ....[43]....
        /*050c*/ 	.word	0xffffffff


	//   ....[44]....
        /*0510*/ 	.word	0xffffffff


	//   ....[45]....
        /*0514*/ 	.word	0xffffffff


	//   ....[46]....
        /*0518*/ 	.word	0xffffffff


	//   ....[47]....
        /*051c*/ 	.word	0xffffffff


	//   ....[48]....
        /*0520*/ 	.word	0xffffffff


	//   ....[49]....
        /*0524*/ 	.word	0xffffffff


	//   ....[50]....
        /*0528*/ 	.word	0xffffffff


	//   ....[51]....
        /*052c*/ 	.word	0xffffffff


	//   ....[52]....
        /*0530*/ 	.word	0xffffffff


	//   ....[53]....
        /*0534*/ 	.word	0xffffffff


	//   ....[54]....
        /*0538*/ 	.word	0xffffffff


	//   ....[55]....
        /*053c*/ 	.word	0xffffffff


	//   ....[56]....
        /*0540*/ 	.word	0xffffffff


	//   ....[57]....
        /*0544*/ 	.word	0xffffffff


	//   ....[58]....
        /*0548*/ 	.word	0xffffffff


	//   ....[59]....
        /*054c*/ 	.word	0xffffffff


	//   ....[60]....
        /*0550*/ 	.word	0xffffffff


	//   ....[61]....
        /*0554*/ 	.word	0xffffffff


	//   ....[62]....
        /*0558*/ 	.word	0xffffffff


	//   ....[63]....
        /*055c*/ 	.word	0xffffffff


	//   ....[64]....
        /*0560*/ 	.word	0xffffffff


	//   ....[65]....
        /*0564*/ 	.word	0xffffffff


	//   ....[66]....
        /*0568*/ 	.word	0xffffffff


	//   ....[67]....
        /*056c*/ 	.word	0xffffffff


	//   ....[68]....
        /*0570*/ 	.word	0xffffffff


	//   ....[69]....
        /*0574*/ 	.word	0xffffffff


	//   ....[70]....
        /*0578*/ 	.word	0xffffffff


	//   ....[71]....
        /*057c*/ 	.word	0xffffffff


	//   ....[72]....
        /*0580*/ 	.word	0xffffffff


	//   ....[73]....
        /*0584*/ 	.word	0xffffffff


	//   ....[74]....
        /*0588*/ 	.word	0xffffffff


	//   ....[75]....
        /*058c*/ 	.word	0xffffffff


	//   ....[76]....
        /*0590*/ 	.word	0xffffffff


	//   ....[77]....
        /*0594*/ 	.word	0xffffffff


	//   ....[78]....
        /*0598*/ 	.word	0xffffffff


	//   ....[79]....
        /*059c*/ 	.word	0xffffffff


	//   ....[80]....
        /*05a0*/ 	.word	0xffffffff


	//   ....[81]....
        /*05a4*/ 	.word	0xffffffff


	//   ....[82]....
        /*05a8*/ 	.word	0xffffffff


	//   ....[83]....
        /*05ac*/ 	.word	0xffffffff


	//   ....[84]....
        /*05b0*/ 	.word	0xffffffff


	//   ....[85]....
        /*05b4*/ 	.word	0xffffffff


	//   ....[86]....
        /*05b8*/ 	.word	0xffffffff


	//   ....[87]....
        /*05bc*/ 	.word	0xffffffff


	//   ....[88]....
        /*05c0*/ 	.word	0xffffffff


	//   ....[89]....
        /*05c4*/ 	.word	0xffffffff


	//   ....[90]....
        /*05c8*/ 	.word	0xffffffff


	//   ....[91]....
        /*05cc*/ 	.word	0xffffffff


	//   ....[92]....
        /*05d0*/ 	.word	0xffffffff


	//   ....[93]....
        /*05d4*/ 	.word	0xffffffff


	//   ....[94]....
        /*05d8*/ 	.word	0xffffffff


	//   ....[95]....
        /*05dc*/ 	.word	0xffffffff


	//   ....[96]....
        /*05e0*/ 	.word	0xffffffff


	//   ....[97]....
        /*05e4*/ 	.word	0xffffffff


	//   ....[98]....
        /*05e8*/ 	.word	0xffffffff


	//   ....[99]....
        /*05ec*/ 	.word	0xffffffff


	//   ....[100]....
        /*05f0*/ 	.word	0xffffffff


	//   ....[101]....
        /*05f4*/ 	.word	0xffffffff


	//   ....[102]....
        /*05f8*/ 	.word	0xffffffff


	//   ....[103]....
        /*05fc*/ 	.word	0xffffffff


	//   ....[104]....
        /*0600*/ 	.word	0xffffffff


	//   ....[105]....
        /*0604*/ 	.word	0xffffffff


	//   ....[106]....
        /*0608*/ 	.word	0xffffffff


	//   ....[107]....
        /*060c*/ 	.word	0xffffffff


	//   ....[108]....
        /*0610*/ 	.word	0xffffffff


	//   ....[109]....
        /*0614*/ 	.word	0xffffffff


	//   ....[110]....
        /*0618*/ 	.word	0xffffffff


	//   ....[111]....
        /*061c*/ 	.word	0xffffffff


	//   ....[112]....
        /*0620*/ 	.word	0xffffffff


	//   ....[113]....
        /*0624*/ 	.word	0xffffffff


	//   ....[114]....
        /*0628*/ 	.word	0xffffffff


	//   ....[115]....
        /*062c*/ 	.word	0xffffffff


	//   ....[116]....
        /*0630*/ 	.word	0xffffffff


	//   ....[117]....
        /*0634*/ 	.word	0xffffffff


	//   ....[118]....
        /*0638*/ 	.word	0xffffffff


	//   ....[119]....
        /*063c*/ 	.word	0xffffffff


	//   ....[120]....
        /*0640*/ 	.word	0xffffffff


	//   ....[121]....
        /*0644*/ 	.word	0xffffffff


	//   ....[122]....
        /*0648*/ 	.word	0xffffffff


	//   ....[123]....
        /*064c*/ 	.word	0xffffffff


	//   ....[124]....
        /*0650*/ 	.word	0xffffffff


	//   ....[125]....
        /*0654*/ 	.word	0xffffffff


	//   ....[126]....
        /*0658*/ 	.word	0xffffffff


	//   ....[127]....
        /*065c*/ 	.word	0xffffffff


	//   ....[128]....
        /*0660*/ 	.word	0xffffffff


	//   ....[129]....
        /*0664*/ 	.word	0xffffffff


	//   ....[130]....
        /*0668*/ 	.word	0xffffffff


	//   ....[131]....
        /*066c*/ 	.word	0xffffffff


	//   ....[132]....
        /*0670*/ 	.word	0xffffffff


	//   ....[133]....
        /*0674*/ 	.word	0xffffffff


	//   ....[134]....
        /*0678*/ 	.word	0xffffffff


	//   ....[135]....
        /*067c*/ 	.word	0xffffffff


	//   ....[136]....
        /*0680*/ 	.word	0xffffffff


	//   ....[137]....
        /*0684*/ 	.word	0x0500000f


	//   ....[138]....
        /*0688*/ 	.word	0x0500000f


	//   ....[139]....
        /*068c*/ 	.word	0x0500000f


	//   ....[140]....
        /*0690*/ 	.word	0x0500000f


	//   ....[141]....
        /*0694*/ 	.word	0x0500000f


	//   ....[142]....
        /*0698*/ 	.word	0x0500000f


	//   ....[143]....
        /*069c*/ 	.word	0x0500000f


	//   ....[144]....
        /*06a0*/ 	.word	0x0500000f


	//   ....[145]....
        /*06a4*/ 	.word	0x0500000f


	//   ....[146]....
        /*06a8*/ 	.word	0x0500000f


	//   ....[147]....
        /*06ac*/ 	.word	0x0500000f


	//   ....[148]....
        /*06b0*/ 	.word	0x0500000f


	//   ....[149]....
        /*06b4*/ 	.word	0x0500000f


	//   ....[150]....
        /*06b8*/ 	.word	0x0500000f


	//   ....[151]....
        /*06bc*/ 	.word	0x0500000f


	//   ....[152]....
        /*06c0*/ 	.word	0x0500000f


	//   ....[153]....
        /*06c4*/ 	.word	0x0500000f


	//   ....[154]....
        /*06c8*/ 	.word	0x0500000f


	//   ....[155]....
        /*06cc*/ 	.word	0x0500000f


	//   ....[156]....
        /*06d0*/ 	.word	0x0500000f


	//   ....[157]....
        /*06d4*/ 	.word	0x0500000f


	//   ....[158]....
        /*06d8*/ 	.word	0x0500000f


	//   ....[159]....
        /*06dc*/ 	.word	0x0500000f


	//   ....[160]....
        /*06e0*/ 	.word	0x0500000f


	//   ....[161]....
        /*06e4*/ 	.word	0x0500000f


	//   ....[162]....
        /*06e8*/ 	.word	0x0500000f


	//   ....[163]....
        /*06ec*/ 	.word	0x0500000f


	//   ....[164]....
        /*06f0*/ 	.word	0x0500000f


	//   ....[165]....
        /*06f4*/ 	.word	0x0500000f


	//   ....[166]....
        /*06f8*/ 	.word	0x0500000f


	//   ....[167]....
        /*06fc*/ 	.word	0x0500000f


	//   ....[168]....
        /*0700*/ 	.word	0x0500000f


	//   ....[169]....
        /*0704*/ 	.word	0x0500000f


	//   ....[170]....
        /*0708*/ 	.word	0x0500000f


	//   ....[171]....
        /*070c*/ 	.word	0x0500000f


	//   ....[172]....
        /*0710*/ 	.word	0x0500000f


	//   ....[173]....
        /*0714*/ 	.word	0x0500000f


	//   ....[174]....
        /*0718*/ 	.word	0x0500000f


	//   ....[175]....
        /*071c*/ 	.word	0x0500000f


	//   ....[176]....
        /*0720*/ 	.word	0x0500000f


	//   ....[177]....
        /*0724*/ 	.word	0x0500000f


	//   ....[178]....
        /*0728*/ 	.word	0x0500000f


	//   ....[179]....
        /*072c*/ 	.word	0x0500000f


	//   ....[180]....
        /*0730*/ 	.word	0x0500000f


	//   ....[181]....
        /*0734*/ 	.word	0x0500000f


	//   ....[182]....
        /*0738*/ 	.word	0x0500000f


	//   ....[183]....
        /*073c*/ 	.word	0x0500000f


	//   ....[184]....
        /*0740*/ 	.word	0x0500000f


	//   ....[185]....
        /*0744*/ 	.word	0x0500000f


	//   ....[186]....
        /*0748*/ 	.word	0x0500000f


	//   ....[187]....
        /*074c*/ 	.word	0x0500000f


	//   ....[188]....
        /*0750*/ 	.word	0x0500000f


	//   ....[189]....
        /*0754*/ 	.word	0x0500000f


	//   ....[190]....
        /*0758*/ 	.word	0x0500000f


	//   ....[191]....
        /*075c*/ 	.word	0x0500000f


	//   ....[192]....
        /*0760*/ 	.word	0x0500000f


	//   ....[193]....
        /*0764*/ 	.word	0x0500000f


	//   ....[194]....
        /*0768*/ 	.word	0x0500000f


	//   ....[195]....
        /*076c*/ 	.word	0x0500000f


	//   ....[196]....
        /*0770*/ 	.word	0x0500000f


	//   ....[197]....
        /*0774*/ 	.word	0x0500000f


	//   ....[198]....
        /*0778*/ 	.word	0x0500000f


	//   ....[199]....
        /*077c*/ 	.word	0x0500000f


	//   ....[200]....
        /*0780*/ 	.word	0x0500000f


	//   ....[201]....
        /*0784*/ 	.word	0x0500000f


	//   ....[202]....
        /*0788*/ 	.word	0x0500000f


	//   ....[203]....
        /*078c*/ 	.word	0x0500000f


	//   ....[204]....
        /*0790*/ 	.word	0x0500000f


	//   ....[205]....
        /*0794*/ 	.word	0x0500000f


	//   ....[206]....
        /*0798*/ 	.word	0x0500000f


	//   ....[207]....
        /*079c*/ 	.word	0x0500000f


	//   ....[208]....
        /*07a0*/ 	.word	0x0500000f


	//   ....[209]....
        /*07a4*/ 	.word	0x0500000f


	//   ....[210]....
        /*07a8*/ 	.word	0x0500000f


	//   ....[211]....
        /*07ac*/ 	.word	0x0500000f


	//   ....[212]....
        /*07b0*/ 	.word	0x0500000f


	//   ....[213]....
        /*07b4*/ 	.word	0x0500000f


	//   ....[214]....
        /*07b8*/ 	.word	0x0500000f


	//   ....[215]....
        /*07bc*/ 	.word	0x0500000f


	//   ....[216]....
        /*07c0*/ 	.word	0x0500000f


	//   ....[217]....
        /*07c4*/ 	.word	0x0500000f


	//   ....[218]....
        /*07c8*/ 	.word	0x0500000f


	//----- nvinfo : EIATTR_COOP_GROUP_INSTR_OFFSETS
	.align		4
.L_292:
        /*07cc*/ 	.byte	0x04, 0x28
        /*07ce*/ 	.short	(.L_294 - .L_293)


	//   ....[0]....
.L_293:
        /*07d0*/ 	.word	0x00000060


	//   ....[1]....
        /*07d4*/ 	.word	0x00000140


	//   ....[2]....
        /*07d8*/ 	.word	0x00000180


	//   ....[3]....
        /*07dc*/ 	.word	0x00000390


	//   ....[4]....
        /*07e0*/ 	.word	0x000004f0


	//   ....[5]....
        /*07e4*/ 	.word	0x00000610


	//   ....[6]....
        /*07e8*/ 	.word	0x00000770


	//   ....[7]....
        /*07ec*/ 	.word	0x00002ac0


	//   ....[8]....
        /*07f0*/ 	.word	0x00002ad0


	//   ....[9]....
        /*07f4*/ 	.word	0x00003540


	//   ....[10]....
        /*07f8*/ 	.word	0x00003550


	//   ....[11]....
        /*07fc*/ 	.word	0x00003f40


	//   ....[12]....
        /*0800*/ 	.word	0x00003f50


	//   ....[13]....
        /*0804*/ 	.word	0x00004330


	//   ....[14]....
        /*0808*/ 	.word	0x00004340


	//   ....[15]....
        /*080c*/ 	.word	0x00005170


	//   ....[16]....
        /*0810*/ 	.word	0x00006a20


	//   ....[17]....
        /*0814*/ 	.word	0x00006fe0


	//   ....[18]....
        /*0818*/ 	.word	0x00006ff0


	//   ....[19]....
        /*081c*/ 	.word	0x00007000


	//   ....[20]....
        /*0820*/ 	.word	0x00007010


	//   ....[21]....
        /*0824*/ 	.word	0x00008000


	//   ....[22]....
        /*0828*/ 	.word	0x00008010


	//   ....[23]....
        /*082c*/ 	.word	0x00008020


	//   ....[24]....
        /*0830*/ 	.word	0x00008030


	//   ....[25]....
        /*0834*/ 	.word	0x00009700


	//   ....[26]....
        /*0838*/ 	.word	0x0000b620


	//   ....[27]....
        /*083c*/ 	.word	0x0000b710


	//   ....[28]....
        /*0840*/ 	.word	0x0000b7d0


	//   ....[29]....
        /*0844*/ 	.word	0x0000b910


	//   ....[30]....
        /*0848*/ 	.word	0x0000c1d0


	//   ....[31]....
        /*084c*/ 	.word	0x0000c920


	//   ....[32]....
        /*0850*/ 	.word	0x0000e380


	//   ....[33]....
        /*0854*/ 	.word	0x0000e3d0


	//   ....[34]....
        /*0858*/ 	.word	0x0000ecb0


	//   ....[35]....
        /*085c*/ 	.word	0x0000ed50


	//   ....[36]....
        /*0860*/ 	.word	0x0000f940


	//   ....[37]....
        /*0864*/ 	.word	0x0000fa30


	//   ....[38]....
        /*0868*/ 	.word	0x0000fa40


	//   ....[39]....
        /*086c*/ 	.word	0x0000fa70


	//   ....[40]....
        /*0870*/ 	.word	0x0000fa80


	//   ....[41]....
        /*0874*/ 	.word	0x00011600


	//   ....[42]....
        /*0878*/ 	.word	0x00011ad0


	//   ....[43]....
        /*087c*/ 	.word	0x00011b00


	//   ....[44]....
        /*0880*/ 	.word	0x00011b30


	//   ....[45]....
        /*0884*/ 	.word	0x00011b40


	//   ....[46]....
        /*0888*/ 	.word	0x000122b0


	//   ....[47]....
        /*088c*/ 	.word	0x000122e0


	//   ....[48]....
        /*0890*/ 	.word	0x00012570


	//   ....[49]....
        /*0894*/ 	.word	0x00012590


	//   ....[50]....
        /*0898*/ 	.word	0x00013240


	//   ....[51]....
        /*089c*/ 	.word	0x00013280


	//   ....[52]....
        /*08a0*/ 	.word	0x00013520


	//   ....[53]....
        /*08a4*/ 	.word	0x00013540


	//   ....[54]....
        /*08a8*/ 	.word	0x000137f0


	//   ....[55]....
        /*08ac*/ 	.word	0x000139a0


	//   ....[56]....
        /*08b0*/ 	.word	0x000139d0


	//   ....[57]....
        /*08b4*/ 	.word	0x00013a00


	//   ....[58]....
        /*08b8*/ 	.word	0x00013a30


	//   ....[59]....
        /*08bc*/ 	.word	0x00013a60


	//   ....[60]....
        /*08c0*/ 	.word	0x00013a90


	//   ....[61]....
        /*08c4*/ 	.word	0x00013c00


	//   ....[62]....
        /*08c8*/ 	.word	0x00013c30


	//   ....[63]....
        /*08cc*/ 	.word	0x00013c60


	//   ....[64]....
        /*08d0*/ 	.word	0x00013c90


	//   ....[65]....
        /*08d4*/ 	.word	0x00013cc0


	//   ....[66]....
        /*08d8*/ 	.word	0x00013cf0


	//   ....[67]....
        /*08dc*/ 	.word	0x00013d80


	//   ....[68]....
        /*08e0*/ 	.word	0x00013db0


	//   ....[69]....
        /*08e4*/ 	.word	0x00013e30


	//   ....[70]....
        /*08e8*/ 	.word	0x00014970


	//   ....[71]....
        /*08ec*/ 	.word	0x00017140


	//   ....[72]....
        /*08f0*/ 	.word	0x00017160


	//   ....[73]....
        /*08f4*/ 	.word	0x000171f0


	//   ....[74]....
        /*08f8*/ 	.word	0x00017210


	//   ....[75]....
        /*08fc*/ 	.word	0x00017290


	//   ....[76]....
        /*0900*/ 	.word	0x000172b0


	//   ....[77]....
        /*0904*/ 	.word	0x000172c0


	//   ....[78]....
        /*0908*/ 	.word	0x000172d0


	//   ....[79]....
        /*090c*/ 	.word	0x00017aa0


	//   ....[80]....
        /*0910*/ 	.word	0x00017ad0


	//   ....[81]....
        /*0914*/ 	.word	0x00017b80


	//   ....[82]....
        /*0918*/ 	.word	0x00017b90


	//   ....[83]....
        /*091c*/ 	.word	0x00017ba0


	//   ....[84]....
        /*0920*/ 	.word	0x00017bb0


	//   ....[85]....
        /*0924*/ 	.word	0x00017c30


	//   ....[86]....
        /*0928*/ 	.word	0x00017c40


	//   ....[87]....
        /*092c*/ 	.word	0x000185b0


	//   ....[88]....
        /*0930*/ 	.word	0x00018640


	//   ....[89]....
        /*0934*/ 	.word	0x000186c0


	//   ....[90]....
        /*0938*/ 	.word	0x00018810


	//   ....[91]....
        /*093c*/ 	.word	0x00018870


	//   ....[92]....
        /*0940*/ 	.word	0x00018890


	//   ....[93]....
        /*0944*/ 	.word	0x000188a0


	//   ....[94]....
        /*0948*/ 	.word	0x00018b30


	//   ....[95]....
        /*094c*/ 	.word	0x00019090


	//   ....[96]....
        /*0950*/ 	.word	0x000190c0


	//   ....[97]....
        /*0954*/ 	.word	0x000192b0


	//   ....[98]....
        /*0958*/ 	.word	0x000192f0


	//   ....[99]....
        /*095c*/ 	.word	0x00019300


	//   ....[100]....
        /*0960*/ 	.word	0x00019310


	//   ....[101]....
        /*0964*/ 	.word	0x00019460


	//   ....[102]....
        /*0968*/ 	.word	0x000195b0


	//   ....[103]....
        /*096c*/ 	.word	0x00019dd0


	//   ....[104]....
        /*0970*/ 	.word	0x00019df0


	//   ....[105]....
        /*0974*/ 	.word	0x00019e40


	//   ....[106]....
        /*0978*/ 	.word	0x00019e50


	//   ....[107]....
        /*097c*/ 	.word	0x00019e90


	//   ....[108]....
        /*0980*/ 	.word	0x00019ea0


	//   ....[109]....
        /*0984*/ 	.word	0x00019eb0


	//   ....[110]....
        /*0988*/ 	.word	0x00019ef0


	//   ....[111]....
        /*098c*/ 	.word	0x0001a210


	//   ....[112]....
        /*0990*/ 	.word	0x0001a250


	//   ....[113]....
        /*0994*/ 	.word	0x0001a270


	//   ....[114]....
        /*0998*/ 	.word	0x0001a290


	//   ....[115]....
        /*099c*/ 	.word	0x0001a2c0


	//   ....[116]....
        /*09a0*/ 	.word	0x0001a2e0


	//   ....[117]....
        /*09a4*/ 	.word	0x0001a3e0


	//   ....[118]....
        /*09a8*/ 	.word	0x0001a530


	//   ....[119]....
        /*09ac*/ 	.word	0x0001ab20


	//   ....[120]....
        /*09b0*/ 	.word	0x0001ab50


	//   ....[121]....
        /*09b4*/ 	.word	0x0001ab90


	//   ....[122]....
        /*09b8*/ 	.word	0x0001abc0


	//   ....[123]....
        /*09bc*/ 	.word	0x0001abf0


	//   ....[124]....
        /*09c0*/ 	.word	0x0001ac20


	//   ....[125]....
        /*09c4*/ 	.word	0x0001ac50


	//   ....[126]....
        /*09c8*/ 	.word	0x0001ac80


	//   ....[127]....
        /*09cc*/ 	.word	0x0001ae00


	//   ....[128]....
        /*09d0*/ 	.word	0x0001ae30


	//   ....[129]....
        /*09d4*/ 	.word	0x0001ae60


	//   ....[130]....
        /*09d8*/ 	.word	0x0001ae90


	//   ....[131]....
        /*09dc*/ 	.word	0x0001aec0


	//   ....[132]....
        /*09e0*/ 	.word	0x0001aef0


	//   ....[133]....
        /*09e4*/ 	.word	0x0001afb0


	//   ....[134]....
        /*09e8*/ 	.word	0x0001afd0


	//   ....[135]....
        /*09ec*/ 	.word	0x0001b040


	//   ....[136]....
        /*09f0*/ 	.word	0x0001b4b0


	//   ....[137]....
        /*09f4*/ 	.word	0x0001b7d0


	//   ....[138]....
        /*09f8*/ 	.word	0x0001b860


	//   ....[139]....
        /*09fc*/ 	.word	0x0001b940


	//   ....[140]....
        /*0a00*/ 	.word	0x0001b9d0


	//   ....[141]....
        /*0a04*/ 	.word	0x0001bab0


	//   ....[142]....
        /*0a08*/ 	.word	0x0001bb40


	//   ....[143]....
        /*0a0c*/ 	.word	0x0001bc20


	//   ....[144]....
        /*0a10*/ 	.word	0x0001bcb0


	//   ....[145]....
        /*0a14*/ 	.word	0x0001bd00


	//   ....[146]....
        /*0a18*/ 	.word	0x0001bd50


	//   ....[147]....
        /*0a1c*/ 	.word	0x0001be30


	//   ....[148]....
        /*0a20*/ 	.word	0x0001bec0


	//   ....[149]....
        /*0a24*/ 	.word	0x0001bf10


	//   ....[150]....
        /*0a28*/ 	.word	0x0001bf60


	//   ....[151]....
        /*0a2c*/ 	.word	0x0001c200


	//   ....[152]....
        /*0a30*/ 	.word	0x0001c4e0


	//   ....[153]....
        /*0a34*/ 	.word	0x0001c5d0


	//   ....[154]....
        /*0a38*/ 	.word	0x0001c670


	//   ....[155]....
        /*0a3c*/ 	.word	0x0001c6d0


	//   ....[156]....
        /*0a40*/ 	.word	0x0001c7c0


	//   ....[157]....
        /*0a44*/ 	.word	0x0001c830


	//   ....[158]....
        /*0a48*/ 	.word	0x0001c920


	//   ....[159]....
        /*0a4c*/ 	.word	0x0001c990


	//   ....[160]....
        /*0a50*/ 	.word	0x0001ca30


	//   ....[161]....
        /*0a54*/ 	.word	0x0001cb20


	//   ....[162]....
        /*0a58*/ 	.word	0x0001cbc0


	//   ....[163]....
        /*0a5c*/ 	.word	0x0001cc20


	//   ....[164]....
        /*0a60*/ 	.word	0x0001cce0


	//   ....[165]....
        /*0a64*/ 	.word	0x0001cd40


	//   ....[166]....
        /*0a68*/ 	.word	0x0001cde0


	//   ....[167]....
        /*0a6c*/ 	.word	0x0001ce90


	//   ....[168]....
        /*0a70*/ 	.word	0x0001cf30


	//   ....[169]....
        /*0a74*/ 	.word	0x0001d260


	//   ....[170]....
        /*0a78*/ 	.word	0x0001d320


	//   ....[171]....
        /*0a7c*/ 	.word	0x0001d590


	//   ....[172]....
        /*0a80*/ 	.word	0x0001d610


	//   ....[173]....
        /*0a84*/ 	.word	0x0001d820


	//   ....[174]....
        /*0a88*/ 	.word	0x0001d870


	//   ....[175]....
        /*0a8c*/ 	.word	0x0001d9e0


	//   ....[176]....
        /*0a90*/ 	.word	0x0001da70


	//   ....[177]....
        /*0a94*/ 	.word	0x0001dbb0


	//   ....[178]....
        /*0a98*/ 	.word	0x0001dcb0


	//   ....[179]....
        /*0a9c*/ 	.word	0x0001df20


	//   ....[180]....
        /*0aa0*/ 	.word	0x0001df70


	//   ....[181]....
        /*0aa4*/ 	.word	0x0001e140


	//   ....[182]....
        /*0aa8*/ 	.word	0x0001e190


	//   ....[183]....
        /*0aac*/ 	.word	0x0001e360


	//   ....[184]....
        /*0ab0*/ 	.word	0x0001e3b0


	//   ....[185]....
        /*0ab4*/ 	.word	0x0001e4a0


	//   ....[186]....
        /*0ab8*/ 	.word	0x0001e540


	//   ....[187]....
        /*0abc*/ 	.word	0x0001e5a0


	//   ....[188]....
        /*0ac0*/ 	.word	0x0001e650


	//   ....[189]....
        /*0ac4*/ 	.word	0x0001e6b0


	//   ....[190]....
        /*0ac8*/ 	.word	0x0001e760


	//   ....[191]....
        /*0acc*/ 	.word	0x0001e7c0


	//   ....[192]....
        /*0ad0*/ 	.word	0x0001e870


	//   ....[193]....
        /*0ad4*/ 	.word	0x0001e960


	//   ....[194]....
        /*0ad8*/ 	.word	0x0001ea40


	//   ....[195]....
        /*0adc*/ 	.word	0x0001eb50


	//   ....[196]....
        /*0ae0*/ 	.word	0x0001ec50


	//   ....[197]....
        /*0ae4*/ 	.word	0x0001ed80


	//   ....[198]....
        /*0ae8*/ 	.word	0x0001ee60


	//   ....[199]....
        /*0aec*/ 	.word	0x0001ef60


	//   ....[200]....
        /*0af0*/ 	.word	0x0001f040


	//   ....[201]....
        /*0af4*/ 	.word	0x0001f0d0


	//   ....[202]....
        /*0af8*/ 	.word	0x0001f170


	//   ....[203]....
        /*0afc*/ 	.word	0x0001f290


	//   ....[204]....
        /*0b00*/ 	.word	0x0001f300


	//   ....[205]....
        /*0b04*/ 	.word	0x0001f370


	//   ....[206]....
        /*0b08*/ 	.word	0x0001f3e0


	//   ....[207]....
        /*0b0c*/ 	.word	0x0001f450


	//   ....[208]....
        /*0b10*/ 	.word	0x0001f4d0


	//   ....[209]....
        /*0b14*/ 	.word	0x0001f560


	//   ....[210]....
        /*0b18*/ 	.word	0x0001f5f0


	//   ....[211]....
        /*0b1c*/ 	.word	0x0001f660


	//   ....[212]....
        /*0b20*/ 	.word	0x0001f6d0


	//   ....[213]....
        /*0b24*/ 	.word	0x0001f740


	//   ....[214]....
        /*0b28*/ 	.word	0x0001f7c0


	//   ....[215]....
        /*0b2c*/ 	.word	0x0001f830


	//   ....[216]....
        /*0b30*/ 	.word	0x0001f8d0


	//   ....[217]....
        /*0b34*/ 	.word	0x0001f960


	//   ....[218]....
        /*0b38*/ 	.word	0x0001fa80


	//----- nvinfo : EIATTR_REG_RECONFIG
	.align		4
.L_294:
        /*0b3c*/ 	.byte	0x01, 0x54
	.zero		2


	//----- nvinfo : EIATTR_SYSCALL_OFFSETS
	.align		4
        /*0b40*/ 	.byte	0x04, 0x46
        /*0b42*/ 	.short	(.L_296 - .L_295)


	//   ....[0]....
.L_295:
        /*0b44*/ 	.word	0x00001d40


	//   ....[1]....
        /*0b48*/ 	.word	0x00001e90


	//   ....[2]....
        /*0b4c*/ 	.word	0x00006bc0


	//   ....[3]....
        /*0b50*/ 	.word	0x00006f50


	//   ....[4]....
        /*0b54*/ 	.word	0x00016540


	//   ....[5]....
        /*0b58*/ 	.word	0x00016690


	//   ....[6]....
        /*0b5c*/ 	.word	0x00016780


	//   ....[7]....
        /*0b60*/ 	.word	0x000176a0


	//   ....[8]....
        /*0b64*/ 	.word	0x00017f10


	//----- nvinfo : EIATTR_MBARRIER_INSTR_OFFSETS
	.align		4
.L_296:
        /*0b68*/ 	.byte	0x04, 0x39
        /*0b6a*/ 	.short	(.L_298 - .L_297)


	//   ....[0]....
.L_297:
        /*0b6c*/ 	.word	0x00000270
        /*0b70*/ 	.word	0x000000ff
        /*0b74*/ 	.word	0x00038800
        /*0b78*/ 	.short	0x0100
        /*0b7a*/ 	.byte	0x08
	.zero		1


	//   ....[1]....
        /*0b7c*/ 	.word	0x00000280
        /*0b80*/ 	.word	0x000000ff
        /*0b84*/ 	.word	0x00038810
        /*0b88*/ 	.short	0x0100
        /*0b8a*/ 	.byte	0x08
	.zero		1


	//   ....[2]....
        /*0b8c*/ 	.word	0x00000290
        /*0b90*/ 	.word	0x000000ff
        /*0b94*/ 	.word	0x00038820
        /*0b98*/ 	.short	0x0100
        /*0b9a*/ 	.byte	0x08
	.zero		1


	//   ....[3]....
        /*0b9c*/ 	.word	0x00000340
        /*0ba0*/ 	.word	0x000000ff
        /*0ba4*/ 	.word	0x00038830
        /*0ba8*/ 	.short	0x0100
        /*0baa*/ 	.byte	0x06
	.zero		1


	//   ....[4]....
        /*0bac*/ 	.word	0x00000350
        /*0bb0*/ 	.word	0x000000ff
        /*0bb4*/ 	.word	0x00038840
        /*0bb8*/ 	.short	0x0100
        /*0bba*/ 	.byte	0x06
	.zero		1


	//   ....[5]....
        /*0bbc*/ 	.word	0x00000360
        /*0bc0*/ 	.word	0x000000ff
        /*0bc4*/ 	.word	0x00038838
        /*0bc8*/ 	.short	0x0100
        /*0bca*/ 	.byte	0x06
	.zero		1


	//   ....[6]....
        /*0bcc*/ 	.word	0x00000370
        /*0bd0*/ 	.word	0x000000ff
        /*0bd4*/ 	.word	0x00038848
        /*0bd8*/ 	.short	0x0100
        /*0bda*/ 	.byte	0x06
	.zero		1


	//   ....[7]....
        /*0bdc*/ 	.word	0x000004a0
        /*0be0*/ 	.word	0x000000ff
        /*0be4*/ 	.word	0x00038850
        /*0be8*/ 	.short	0x0100
        /*0bea*/ 	.byte	0x08
	.zero		1


	//   ....[8]....
        /*0bec*/ 	.word	0x000004b0
        /*0bf0*/ 	.word	0x000000ff
        /*0bf4*/ 	.word	0x00038860
        /*0bf8*/ 	.short	0x0100
        /*0bfa*/ 	.byte	0x08
	.zero		1


	//   ....[9]....
        /*0bfc*/ 	.word	0x000004c0
        /*0c00*/ 	.word	0x000000ff
        /*0c04*/ 	.word	0x00038858
        /*0c08*/ 	.short	0x0100
        /*0c0a*/ 	.byte	0x08
	.zero		1


	//   ....[10]....
        /*0c0c*/ 	.word	0x000004d0
        /*0c10*/ 	.word	0x000000ff
        /*0c14*/ 	.word	0x00038868
        /*0c18*/ 	.short	0x0100
        /*0c1a*/ 	.byte	0x08
	.zero		1


	//   ....[11]....
        /*0c1c*/ 	.word	0x000005c0
        /*0c20*/ 	.word	0x000000ff
        /*0c24*/ 	.word	0x00038870
        /*0c28*/ 	.short	0x0100
        /*0c2a*/ 	.byte	0x06
	.zero		1


	//   ....[12]....
        /*0c2c*/ 	.word	0x000005d0
        /*0c30*/ 	.word	0x000000ff
        /*0c34*/ 	.word	0x00038880
        /*0c38*/ 	.short	0x0100
        /*0c3a*/ 	.byte	0x06
	.zero		1


	//   ....[13]....
        /*0c3c*/ 	.word	0x000005e0
        /*0c40*/ 	.word	0x000000ff
        /*0c44*/ 	.word	0x00038878
        /*0c48*/ 	.short	0x0100
        /*0c4a*/ 	.byte	0x06
	.zero		1


	//   ....[14]....
        /*0c4c*/ 	.word	0x000005f0
        /*0c50*/ 	.word	0x000000ff
        /*0c54*/ 	.word	0x00038888
        /*0c58*/ 	.short	0x0100
        /*0c5a*/ 	.byte	0x06
	.zero		1


	//   ....[15]....
        /*0c5c*/ 	.word	0x00000720
        /*0c60*/ 	.word	0x000000ff
        /*0c64*/ 	.word	0x00038890
        /*0c68*/ 	.short	0x0100
        /*0c6a*/ 	.byte	0x08
	.zero		1


	//   ....[16]....
        /*0c6c*/ 	.word	0x00000730
        /*0c70*/ 	.word	0x000000ff
        /*0c74*/ 	.word	0x000388a0
        /*0c78*/ 	.short	0x0100
        /*0c7a*/ 	.byte	0x08
	.zero		1


	//   ....[17]....
        /*0c7c*/ 	.word	0x00000740
        /*0c80*/ 	.word	0x000000ff
        /*0c84*/ 	.word	0x00038898
        /*0c88*/ 	.short	0x0100
        /*0c8a*/ 	.byte	0x08
	.zero		1


	//   ....[18]....
        /*0c8c*/ 	.word	0x00000750
        /*0c90*/ 	.word	0x000000ff
        /*0c94*/ 	.word	0x000388a8
        /*0c98*/ 	.short	0x0100
        /*0c9a*/ 	.byte	0x08
	.zero		1


	//   ....[19]....
        /*0c9c*/ 	.word	0x00000880
        /*0ca0*/ 	.word	0x000000ff
        /*0ca4*/ 	.word	0x000388b0
        /*0ca8*/ 	.short	0x0100
        /*0caa*/ 	.byte	0x08
	.zero		1


	//   ....[20]....
        /*0cac*/ 	.word	0x00000890
        /*0cb0*/ 	.word	0x000000ff
        /*0cb4*/ 	.word	0x000388c0
        /*0cb8*/ 	.short	0x0100
        /*0cba*/ 	.byte	0x08
	.zero		1


	//   ....[21]....
        /*0cbc*/ 	.word	0x000008a0
        /*0cc0*/ 	.word	0x000000ff
        /*0cc4*/ 	.word	0x000388b8
        /*0cc8*/ 	.short	0x0100
        /*0cca*/ 	.byte	0x08
	.zero		1


	//   ....[22]....
        /*0ccc*/ 	.word	0x000008b0
        /*0cd0*/ 	.word	0x000000ff
        /*0cd4*/ 	.word	0x000388c8
        /*0cd8*/ 	.short	0x0100
        /*0cda*/ 	.byte	0x08
	.zero		1


	//   ....[23]....
        /*0cdc*/ 	.word	0x00002a70
        /*0ce0*/ 	.word	0x0000003f
        /*0ce4*/ 	.word	0x00038890
        /*0ce8*/ 	.short	0x010a
        /*0cea*/ 	.byte	0x3f
	.zero		1


	//   ....[24]....
        /*0cec*/ 	.word	0x000034f0
        /*0cf0*/ 	.word	0x0000003f
        /*0cf4*/ 	.word	0x00038890
        /*0cf8*/ 	.short	0x010a
        /*0cfa*/ 	.byte	0x3f
	.zero		1


	//   ....[25]....
        /*0cfc*/ 	.word	0x00003d90
        /*0d00*/ 	.word	0x0000003f
        /*0d04*/ 	.word	0x00038890
        /*0d08*/ 	.short	0x010a
        /*0d0a*/ 	.byte	0x3f
	.zero		1


	//   ....[26]....
        /*0d0c*/ 	.word	0x00004170
        /*0d10*/ 	.word	0x00000004
        /*0d14*/ 	.word	0x00000000
        /*0d18*/ 	.short	0x0101
        /*0d1a*/ 	.byte	0x3f
	.zero		1


	//   ....[27]....
        /*0d1c*/ 	.word	0x000041b0
        /*0d20*/ 	.word	0x0000003f
        /*0d24*/ 	.word	0x000388b0
        /*0d28*/ 	.short	0x010a
        /*0d2a*/ 	.byte	0x3f
	.zero		1


	//   ....[28]....
        /*0d2c*/ 	.word	0x00004a70
        /*0d30*/ 	.word	0x0000003f
        /*0d34*/ 	.word	0x00000000
        /*0d38*/ 	.short	0x0101
        /*0d3a*/ 	.byte	0x3f
	.zero		1


	//   ....[29]....
        /*0d3c*/ 	.word	0x000054c0
        /*0d40*/ 	.word	0x00000003
        /*0d44*/ 	.word	0x00000000
        /*0d48*/ 	.short	0x0101
        /*0d4a*/ 	.byte	0x3f
	.zero		1


	//   ....[30]....
        /*0d4c*/ 	.word	0x00006090
        /*0d50*/ 	.word	0x00000003
        /*0d54*/ 	.word	0x00000000
        /*0d58*/ 	.short	0x0101
        /*0d5a*/ 	.byte	0x3f
	.zero		1


	//   ....[31]....
        /*0d5c*/ 	.word	0x00006c60
        /*0d60*/ 	.word	0x00000002
        /*0d64*/ 	.word	0x00038800
        /*0d68*/ 	.short	0x010a
        /*0d6a*/ 	.byte	0x3f
	.zero		1


	//   ....[32]....
        /*0d6c*/ 	.word	0x00006cb0
        /*0d70*/ 	.word	0x00000002
        /*0d74*/ 	.word	0x00038800
        /*0d78*/ 	.short	0x010a
        /*0d7a*/ 	.byte	0x3f
	.zero		1


	//   ....[33]....
        /*0d7c*/ 	.word	0x00007290
        /*0d80*/ 	.word	0x00000002
        /*0d84*/ 	.word	0x00038800
        /*0d88*/ 	.short	0x010a
        /*0d8a*/ 	.byte	0x3f
	.zero		1


	//   ....[34]....
        /*0d8c*/ 	.word	0x00008200
        /*0d90*/ 	.word	0x00000002
        /*0d94*/ 	.word	0x00038800
        /*0d98*/ 	.short	0x010a
        /*0d9a*/ 	.byte	0x3f
	.zero		1


	//   ....[35]....
        /*0d9c*/ 	.word	0x00009060
        /*0da0*/ 	.word	0x0000000b
        /*0da4*/ 	.word	0x00038830
        /*0da8*/ 	.short	0x010a
        /*0daa*/ 	.byte	0x3f
	.zero		1


	//   ....[36]....
        /*0dac*/ 	.word	0x00009110
        /*0db0*/ 	.word	0x0000000b
        /*0db4*/ 	.word	0x00038830
        /*0db8*/ 	.short	0x010a
        /*0dba*/ 	.byte	0x3f
	.zero		1


	//   ....[37]....
        /*0dbc*/ 	.word	0x00009420
        /*0dc0*/ 	.word	0x00000002
        /*0dc4*/ 	.word	0x00038810
        /*0dc8*/ 	.short	0x010a
        /*0dca*/ 	.byte	0x3f
	.zero		1


	//   ....[38]....
        /*0dcc*/ 	.word	0x00009470
        /*0dd0*/ 	.word	0x0000000b
        /*0dd4*/ 	.word	0x00038850
        /*0dd8*/ 	.short	0x010a
        /*0dda*/ 	.byte	0x3f
	.zero		1


	//   ....[39]....
        /*0ddc*/ 	.word	0x00009520
        /*0de0*/ 	.word	0x0000000b
        /*0de4*/ 	.word	0x00038850
        /*0de8*/ 	.short	0x010a
        /*0dea*/ 	.byte	0x3f
	.zero		1


	//   ....[40]....
        /*0dec*/ 	.word	0x0000bbb0
        /*0df0*/ 	.word	0x0000000a
        /*0df4*/ 	.word	0x00000000
        /*0df8*/ 	.short	0x0101
        /*0dfa*/ 	.byte	0x3f
	.zero		1


	//   ....[41]....
        /*0dfc*/ 	.word	0x0000c270
        /*0e00*/ 	.word	0x0000000b
        /*0e04*/ 	.word	0x00000000
        /*0e08*/ 	.short	0x0101
        /*0e0a*/ 	.byte	0x3f
	.zero		1


	//   ....[42]....
        /*0e0c*/ 	.word	0x0000c390
        /*0e10*/ 	.word	0x0000000c
        /*0e14*/ 	.word	0x00038830
        /*0e18*/ 	.short	0x010a
        /*0e1a*/ 	.byte	0x3f
	.zero		1


	//   ....[43]....
        /*0e1c*/ 	.word	0x0000c440
        /*0e20*/ 	.word	0x0000000c
        /*0e24*/ 	.word	0x00038830
        /*0e28*/ 	.short	0x010a
        /*0e2a*/ 	.byte	0x3f
	.zero		1


	//   ....[44]....
        /*0e2c*/ 	.word	0x0000c6b0
        /*0e30*/ 	.word	0x0000000c
        /*0e34*/ 	.word	0x00038850
        /*0e38*/ 	.short	0x010a
        /*0e3a*/ 	.byte	0x3f
	.zero		1


	//   ....[45]....
        /*0e3c*/ 	.word	0x0000c720
        /*0e40*/ 	.word	0x0000000c
        /*0e44*/ 	.word	0x00038850
        /*0e48*/ 	.short	0x010a
        /*0e4a*/ 	.byte	0x3f
	.zero		1


	//   ....[46]....
        /*0e4c*/ 	.word	0x0000e770
        /*0e50*/ 	.word	0x000000a9
        /*0e54*/ 	.word	0x00000000
        /*0e58*/ 	.short	0x0101
        /*0e5a*/ 	.byte	0x3f
	.zero		1


	//   ....[47]....
        /*0e5c*/ 	.word	0x0000f9d0
        /*0e60*/ 	.word	0x0000000c
        /*0e64*/ 	.word	0x00000000
        /*0e68*/ 	.short	0x0101
        /*0e6a*/ 	.byte	0x3f
	.zero		1


	//   ....[48]....
        /*0e6c*/ 	.word	0x00012290
        /*0e70*/ 	.word	0x00000000
        /*0e74*/ 	.word	0x00000000
        /*0e78*/ 	.short	0x0101
        /*0e7a*/ 	.byte	0x3f
	.zero		1


	//   ....[49]....
        /*0e7c*/ 	.word	0x00014a50
        /*0e80*/ 	.word	0x00000017
        /*0e84*/ 	.word	0x00038820
        /*0e88*/ 	.short	0x010a
        /*0e8a*/ 	.byte	0x3f
	.zero		1


	//   ....[50]....
        /*0e8c*/ 	.word	0x00014ae0
        /*0e90*/ 	.word	0x00000003
        /*0e94*/ 	.word	0x000388a0
        /*0e98*/ 	.short	0x010a
        /*0e9a*/ 	.byte	0x3f
	.zero		1


	//   ....[51]....
        /*0e9c*/ 	.word	0x00014d30
        /*0ea0*/ 	.word	0x00000003
        /*0ea4*/ 	.word	0x000388c0
        /*0ea8*/ 	.short	0x010a
        /*0eaa*/ 	.byte	0x3f
	.zero		1


	//   ....[52]....
        /*0eac*/ 	.word	0x00015700
        /*0eb0*/ 	.word	0x00000006
        /*0eb4*/ 	.word	0x000388a0
        /*0eb8*/ 	.short	0x010a
        /*0eba*/ 	.byte	0x3f
	.zero		1


	//   ....[53]....
        /*0ebc*/ 	.word	0x00015940
        /*0ec0*/ 	.word	0x00000006
        /*0ec4*/ 	.word	0x000388c0
        /*0ec8*/ 	.short	0x010a
        /*0eca*/ 	.byte	0x3f
	.zero		1


	//   ....[54]....
        /*0ecc*/ 	.word	0x00016e90
        /*0ed0*/ 	.word	0x0000001b
        /*0ed4*/ 	.word	0x00038840
        /*0ed8*/ 	.short	0x010a
        /*0eda*/ 	.byte	0x3f
	.zero		1


	//   ....[55]....
        /*0edc*/ 	.word	0x000173d0
        /*0ee0*/ 	.word	0x0000001b
        /*0ee4*/ 	.word	0x00038830
        /*0ee8*/ 	.short	0x0107
        /*0eea*/ 	.byte	0x3f
	.zero		1


	//   ....[56]....
        /*0eec*/ 	.word	0x000174a0
        /*0ef0*/ 	.word	0x0000001b
        /*0ef4*/ 	.word	0x00038830
        /*0ef8*/ 	.short	0x0101
        /*0efa*/ 	.byte	0x3f
	.zero		1


	//   ....[57]....
        /*0efc*/ 	.word	0x00017d50
        /*0f00*/ 	.word	0x00000017
        /*0f04*/ 	.word	0x00038800
        /*0f08*/ 	.short	0x0107
        /*0f0a*/ 	.byte	0x3f
	.zero		1


	//   ....[58]....
        /*0f0c*/ 	.word	0x00017de0
        /*0f10*/ 	.word	0x00000017
        /*0f14*/ 	.word	0x00038800
        /*0f18*/ 	.short	0x0101
        /*0f1a*/ 	.byte	0x3f
	.zero		1


	//   ....[59]....
        /*0f1c*/ 	.word	0x00018cf0
        /*0f20*/ 	.word	0x00000017
        /*0f24*/ 	.word	0x00038810
        /*0f28*/ 	.short	0x0107
        /*0f2a*/ 	.byte	0x3f
	.zero		1


	//   ....[60]....
        /*0f2c*/ 	.word	0x00018df0
        /*0f30*/ 	.word	0x00000017
        /*0f34*/ 	.word	0x00038810
        /*0f38*/ 	.short	0x0101
        /*0f3a*/ 	.byte	0x3f
	.zero		1


	//   ....[61]....
        /*0f3c*/ 	.word	0x00018e10
        /*0f40*/ 	.word	0x00000017
        /*0f44*/ 	.word	0x00038820
        /*0f48*/ 	.short	0x010a
        /*0f4a*/ 	.byte	0x3f
	.zero		1


	//   ....[62]....
        /*0f4c*/ 	.word	0x00018ea0
        /*0f50*/ 	.word	0x0000001b
        /*0f54*/ 	.word	0x00038860
        /*0f58*/ 	.short	0x010a
        /*0f5a*/ 	.byte	0x3f
	.zero		1


	//   ....[63]....
        /*0f5c*/ 	.word	0x000197d0
        /*0f60*/ 	.word	0x0000001b
        /*0f64*/ 	.word	0x00038850
        /*0f68*/ 	.short	0x0107
        /*0f6a*/ 	.byte	0x3f
	.zero		1


	//   ....[64]....
        /*0f6c*/ 	.word	0x000198a0
        /*0f70*/ 	.word	0x0000001b
        /*0f74*/ 	.word	0x00038850
        /*0f78*/ 	.short	0x0101
        /*0f7a*/ 	.byte	0x3f
	.zero		1


	//   ....[65]....
        /*0f7c*/ 	.word	0x00019c30
        /*0f80*/ 	.word	0x00000006
        /*0f84*/ 	.word	0x00038840
        /*0f88*/ 	.short	0x010a
        /*0f8a*/ 	.byte	0x3f
	.zero		1


	//   ....[66]....
        /*0f8c*/ 	.word	0x00019f70
        /*0f90*/ 	.word	0x00000006
        /*0f94*/ 	.word	0x00038830
        /*0f98*/ 	.short	0x0107
        /*0f9a*/ 	.byte	0x3f
	.zero		1


	//   ....[67]....
        /*0f9c*/ 	.word	0x0001a030
        /*0fa0*/ 	.word	0x00000006
        /*0fa4*/ 	.word	0x00038830
        /*0fa8*/ 	.short	0x0101
        /*0faa*/ 	.byte	0x3f
	.zero		1


	//   ....[68]....
        /*0fac*/ 	.word	0x0001a060
        /*0fb0*/ 	.word	0x00000006
        /*0fb4*/ 	.word	0x00038860
        /*0fb8*/ 	.short	0x010a
        /*0fba*/ 	.byte	0x3f
	.zero		1


	//   ....[69]....
        /*0fbc*/ 	.word	0x0001a730
        /*0fc0*/ 	.word	0x00000006
        /*0fc4*/ 	.word	0x00038850
        /*0fc8*/ 	.short	0x0107
        /*0fca*/ 	.byte	0x3f
	.zero		1


	//   ....[70]....
        /*0fcc*/ 	.word	0x0001a7f0
        /*0fd0*/ 	.word	0x00000006
        /*0fd4*/ 	.word	0x00038850
        /*0fd8*/ 	.short	0x0101
        /*0fda*/ 	.byte	0x3f
	.zero		1


	//   ....[71]....
        /*0fdc*/ 	.word	0x0001b430
        /*0fe0*/ 	.word	0x00000004
        /*0fe4*/ 	.word	0x00038820
        /*0fe8*/ 	.short	0x010a
        /*0fea*/ 	.byte	0x3f
	.zero		1


	//   ....[72]....
        /*0fec*/ 	.word	0x0001b5a0
        /*0ff0*/ 	.word	0x00000005
        /*0ff4*/ 	.word	0x00038840
        /*0ff8*/ 	.short	0x010a
        /*0ffa*/ 	.byte	0x3f
	.zero		1


	//   ....[73]....
        /*0ffc*/ 	.word	0x0001b640
        /*1000*/ 	.word	0x00000019
        /*1004*/ 	.word	0x00038840
        /*1008*/ 	.short	0x010a
        /*100a*/ 	.byte	0x3f
	.zero		1


	//   ....[74]....
        /*100c*/ 	.word	0x0001b680
        /*1010*/ 	.word	0x00000005
        /*1014*/ 	.word	0x00038860
        /*1018*/ 	.short	0x010a
        /*101a*/ 	.byte	0x3f
	.zero		1


	//   ....[75]....
        /*101c*/ 	.word	0x0001b6c0
        /*1020*/ 	.word	0x00000019
        /*1024*/ 	.word	0x00038860
        /*1028*/ 	.short	0x010a
        /*102a*/ 	.byte	0x3f
	.zero		1


	//   ....[76]....
        /*102c*/ 	.word	0x0001b720
        /*1030*/ 	.word	0x0000003f
        /*1034*/ 	.word	0x00038890
        /*1038*/ 	.short	0x010a
        /*103a*/ 	.byte	0x3f
	.zero		1


	//   ....[77]....
        /*103c*/ 	.word	0x0001b890
        /*1040*/ 	.word	0x0000003f
        /*1044*/ 	.word	0x00038890
        /*1048*/ 	.short	0x010a
        /*104a*/ 	.byte	0x3f
	.zero		1


	//   ....[78]....
        /*104c*/ 	.word	0x0001ba10
        /*1050*/ 	.word	0x0000003f
        /*1054*/ 	.word	0x00038890
        /*1058*/ 	.short	0x010a
        /*105a*/ 	.byte	0x3f
	.zero		1


	//   ....[79]....
        /*105c*/ 	.word	0x0001bb70
        /*1060*/ 	.word	0x0000003f
        /*1064*/ 	.word	0x000388b0
        /*1068*/ 	.short	0x010a
        /*106a*/ 	.byte	0x3f
	.zero		1


	//   ....[80]....
        /*106c*/ 	.word	0x0001bd80
        /*1070*/ 	.word	0x00000002
        /*1074*/ 	.word	0x00038800
        /*1078*/ 	.short	0x010a
        /*107a*/ 	.byte	0x3f
	.zero		1


	//   ....[81]....
        /*107c*/ 	.word	0x0001bf90
        /*1080*/ 	.word	0x00000002
        /*1084*/ 	.word	0x00038800
        /*1088*/ 	.short	0x010a
        /*108a*/ 	.byte	0x3f
	.zero		1


	//   ....[82]....
        /*108c*/ 	.word	0x0001bfe0
        /*1090*/ 	.word	0x0000000b
        /*1094*/ 	.word	0x00038830
        /*1098*/ 	.short	0x010a
        /*109a*/ 	.byte	0x3f
	.zero		1


	//   ....[83]....
        /*109c*/ 	.word	0x0001c030
        /*10a0*/ 	.word	0x00000002
        /*10a4*/ 	.word	0x00038810
        /*10a8*/ 	.short	0x010a
        /*10aa*/ 	.byte	0x3f
	.zero		1


	//   ....[84]....
        /*10ac*/ 	.word	0x0001c080
        /*10b0*/ 	.word	0x0000000b
        /*10b4*/ 	.word	0x00038850
        /*10b8*/ 	.short	0x010a
        /*10ba*/ 	.byte	0x3f
	.zero		1


	//   ....[85]....
        /*10bc*/ 	.word	0x0001c0d0
        /*10c0*/ 	.word	0x0000000c
        /*10c4*/ 	.word	0x00038830
        /*10c8*/ 	.short	0x010a
        /*10ca*/ 	.byte	0x3f
	.zero		1


	//   ....[86]....
        /*10cc*/ 	.word	0x0001c120
        /*10d0*/ 	.word	0x0000000c
        /*10d4*/ 	.word	0x00038850
        /*10d8*/ 	.short	0x010a
        /*10da*/ 	.byte	0x3f
	.zero		1


	//   ....[87]....
        /*10dc*/ 	.word	0x0001c2c0
        /*10e0*/ 	.word	0x00000017
        /*10e4*/ 	.word	0x00038820
        /*10e8*/ 	.short	0x010a
        /*10ea*/ 	.byte	0x3f
	.zero		1


	//   ....[88]....
        /*10ec*/ 	.word	0x0001c310
        /*10f0*/ 	.word	0x00000003
        /*10f4*/ 	.word	0x000388a0
        /*10f8*/ 	.short	0x010a
        /*10fa*/ 	.byte	0x3f
	.zero		1


	//   ....[89]....
        /*10fc*/ 	.word	0x0001c360
        /*1100*/ 	.word	0x00000003
        /*1104*/ 	.word	0x000388c0
        /*1108*/ 	.short	0x010a
        /*110a*/ 	.byte	0x3f
	.zero		1


	//   ....[90]....
        /*110c*/ 	.word	0x0001c3b0
        /*1110*/ 	.word	0x00000006
        /*1114*/ 	.word	0x000388a0
        /*1118*/ 	.short	0x010a
        /*111a*/ 	.byte	0x3f
	.zero		1


	//   ....[91]....
        /*111c*/ 	.word	0x0001c400
        /*1120*/ 	.word	0x00000006
        /*1124*/ 	.word	0x000388c0
        /*1128*/ 	.short	0x010a
        /*112a*/ 	.byte	0x3f
	.zero		1


	//   ....[92]....
        /*112c*/ 	.word	0x0001c520
        /*1130*/ 	.word	0x0000001b
        /*1134*/ 	.word	0x00038840
        /*1138*/ 	.short	0x010a
        /*113a*/ 	.byte	0x3f
	.zero		1


	//   ....[93]....
        /*113c*/ 	.word	0x0001dab0
        /*1140*/ 	.word	0x00000017
        /*1144*/ 	.word	0x00038820
        /*1148*/ 	.short	0x010a
        /*114a*/ 	.byte	0x3f
	.zero		1


	//   ....[94]....
        /*114c*/ 	.word	0x0001db00
        /*1150*/ 	.word	0x0000001b
        /*1154*/ 	.word	0x00038860
        /*1158*/ 	.short	0x010a
        /*115a*/ 	.byte	0x3f
	.zero		1


	//   ....[95]....
        /*115c*/ 	.word	0x0001e3f0
        /*1160*/ 	.word	0x00000006
        /*1164*/ 	.word	0x00038840
        /*1168*/ 	.short	0x010a
        /*116a*/ 	.byte	0x3f
	.zero		1


	//   ....[96]....
        /*116c*/ 	.word	0x0001e8b0
        /*1170*/ 	.word	0x00000006
        /*1174*/ 	.word	0x00038860
        /*1178*/ 	.short	0x010a
        /*117a*/ 	.byte	0x3f
	.zero		1


	//   ....[97]....
        /*117c*/ 	.word	0x0001f9a0
        /*1180*/ 	.word	0x00000004
        /*1184*/ 	.word	0x00038820
        /*1188*/ 	.short	0x010a
        /*118a*/ 	.byte	0x3f
	.zero		1


	//   ....[98]....
        /*118c*/ 	.word	0x0001fb40
        /*1190*/ 	.word	0x00000005
        /*1194*/ 	.word	0x00038840
        /*1198*/ 	.short	0x010a
        /*119a*/ 	.byte	0x3f
	.zero		1


	//   ....[99]....
        /*119c*/ 	.word	0x0001fb90
        /*11a0*/ 	.word	0x00000019
        /*11a4*/ 	.word	0x00038840
        /*11a8*/ 	.short	0x010a
        /*11aa*/ 	.byte	0x3f
	.zero		1


	//   ....[100]....
        /*11ac*/ 	.word	0x0001fbe0
        /*11b0*/ 	.word	0x00000005
        /*11b4*/ 	.word	0x00038860
        /*11b8*/ 	.short	0x010a
        /*11ba*/ 	.byte	0x3f
	.zero		1


	//----- nvinfo : EIATTR_NUM_MBARRIERS
	.align		4
.L_298:
        /*11bc*/ 	.byte	0x03, 0x38
        /*11be*/ 	.short	0x0017


	//----- nvinfo : EIATTR_EXIT_INSTR_OFFSETS
	.align		4
        /*11c0*/ 	.byte	0x04, 0x1c
        /*11c2*/ 	.short	(.L_300 - .L_299)


	//   ....[0]....
.L_299:
        /*11c4*/ 	.word	0x0001b710


	//----- nvinfo : EIATTR_MAX_THREADS
	.align		4
.L_300:
        /*11c8*/ 	.byte	0x04, 0x05
        /*11ca*/ 	.short	(.L_302 - .L_301)
.L_301:
        /*11cc*/ 	.word	0x00000180
        /*11d0*/ 	.word	0x00000001
        /*11d4*/ 	.word	0x00000001


	//----- nvinfo : EIATTR_CRS_STACK_SIZE
	.align		4
.L_302:
        /*11d8*/ 	.byte	0x04, 0x1e
        /*11da*/ 	.short	(.L_304 - .L_303)
.L_303:
        /*11dc*/ 	.word	0x00000000


	//----- nvinfo : EIATTR_CBANK_PARAM_SIZE
	.align		4
.L_304:
        /*11e0*/ 	.byte	0x03, 0x19
        /*11e2*/ 	.short	0x0bf0


	//----- nvinfo : EIATTR_PARAM_CBANK
	.align		4
        /*11e4*/ 	.byte	0x04, 0x0a
        /*11e6*/ 	.short	(.L_306 - .L_305)
	.align		4
.L_305:
        /*11e8*/ 	.word	index@(.nv.constant0._ZN7cutlass13device_kernelIN5flash11enable_sm90INS1_16FlashAttnFwdSm90INS1_25CollectiveMainloopFwdSm90ILi2EN4cute5tupleIJNS5_1CILi1EEES8_S8_EEENS6_IJNS7_ILi64EEESA_SA_EEELi512ENS_10bfloat16_tEfNS_4arch4Sm90ELb0ELb0ELb1ELb1ELb1ELb1ELb1ELb0ELb0ELb1ELb0ELb0EEENS1_21CollectiveEpilogueFwdINS6_IJSA_NS7_ILi512EEESA_EEES9_SC_SE_Li256ELb1ELb1ELb0ELb0EEENS1_36VarlenDynamicPersistentTileSchedulerILi64ELi64ELi256ELi128ELb0ELb1ELb1ELb0ELb1ELb1EEEEEEEEEvNT_6ParamsE)
        /*11ec*/ 	.short	0x0210
        /*11ee*/ 	.short	0x0bf0


	//----- nvinfo : EIATTR_SW_WAR
	.align		4
.L_306:
        /*11f0*/ 	.byte	0x04, 0x36
        /*11f2*/ 	.short	(.L_308 - .L_307)
.L_307:
        /*11f4*/ 	.word	0x00000008
.L_308:


//--------------------- .nv.info._ZN7cutlass13device_kernelIN5flash11enable_sm90INS1_16FlashAttnFwdSm90INS1_25CollectiveMainloopFwdSm90ILi2EN4cute5tupleIJNS5_1CILi1EEES8_S8_EEENS6_IJNS7_ILi64EEESA_SA_EEELi512ENS_10bfloat16_tEfNS_4arch4Sm90ELb0ELb1ELb1ELb0ELb1ELb0ELb0ELb0ELb0ELb1ELb0ELb0EEENS1_21CollectiveEpilogueFwdINS6_IJSA_NS7_ILi512EEESA_EEES9_SC_SE_Li256ELb0ELb1ELb0ELb0EEENS1_30DynamicPersistentTileSchedulerILi256ELi128ELb0ELb1ELb1EEEEEEEEEvNT_6ParamsE --------------------------
	.section	.nv.info._ZN7cutlass13device_kernelIN5flash11enable_sm90INS1_16FlashAttnFwdSm90INS1_25CollectiveMainloopFwdSm90ILi2EN4cute5tupleIJNS5_1CILi1EEES8_S8_EEENS6_IJNS7_ILi64EEESA_SA_EEELi512ENS_10bfloat16_tEfNS_4arch4Sm90ELb0ELb1ELb1ELb0ELb1ELb0ELb0ELb0ELb0ELb1ELb0ELb0EEENS1_21CollectiveEpilogueFwdINS6_IJSA_NS7_ILi512EEESA_EEES9_SC_SE_Li256ELb0ELb1ELb0ELb0EEENS1_30DynamicPersistentTileSchedulerILi256ELi128ELb0ELb1ELb1EEEEEEEEEvNT_6ParamsE,"",@"SHT_CUDA_INFO"
	.sectionflags	@""
	.align	4


	//----- nvinfo : EIATTR_CUDA_API_VERSION
	.align		4
        /*0000*/ 	.byte	0x04, 0x37
        /*0002*/ 	.short	(.L_310 - .L_309)
.L_309:
        /*0004*/ 	.word	0x00000082


	//----- nvinfo : EIATTR_KPARAM_INFO
	.align		4
.L_310:
        /*0008*/ 	.byte	0x04, 0x17
        /*000a*/ 	.short	(.L_312 - .L_311)
.L_311:
        /*000c*/ 	.word	0x00000000
        /*0010*/ 	.short	0x0000
        /*0012*/ 	.short	0x0070
        /*0014*/ 	.byte	0x00, 0xf0, 0x01, 0x2a


	//----- nvinfo : EIATTR_SPARSE_MMA_MASK
	.align		4
.L_312:
        /*0018*/ 	.byte	0x03, 0x50
        /*001a*/ 	.short	0x0000


	//----- nvinfo : EIATTR_MAXREG_COUNT
	.align		4
        /*001c*/ 	.byte	0x03, 0x1b
        /*001e*/ 	.short	0x00a8


	//----- nvinfo : EIATTR_NUM_BARRIERS
	.align		4
        /*0020*/ 	.byte	0x02, 0x4c
        /*0022*/ 	.byte	0x10
	.zero		1


	//----- nvinfo : EIATTR_EXTERNS
	.align		4
        /*0024*/ 	.byte	0x04, 0x0f
        /*0026*/ 	.short	(.L_314 - .L_313)


	//   ....[0]....
	.align		4
.L_313:
        /*0028*/ 	.word	index@(__assertfail)


	//----- nvinfo : EIATTR_ANNOTATIONS
	.align		4
.L_314:
        /*002c*/ 	.byte	0x04, 0x55
        /*002e*/ 	.short	(.L_316 - .L_315)


	//   ....[0]....
.L_315:
        /*0030*/ 	.word	0x00000001
        /*0034*/ 	.byte	0x20, 0x0a, 0x01, 0x00, 0x01, 0x00, 0x00, 0x00, 0x30, 0x0b, 0x01, 0x00, 0x01, 0x00, 0x00, 0x00
        /*0044*/ 	.byte	0x20, 0x0f, 0x01, 0x00, 0x01, 0x00, 0x00, 0x00, 0x80, 0x21, 0x01, 0x00, 0x01, 0x00, 0x00, 0x00
        /*0054*/ 	.byte	0x40, 0x27, 0x01, 0x00, 0x01, 0x00, 0x00, 0x00, 0x20, 0x2d, 0x01, 0x00, 0x01, 0x00, 0x00, 0x00
        /*0064*/ 	.byte	0x40, 0x2d, 0x01, 0x00, 0x01, 0x00, 0x00, 0x00, 0x80, 0x2e, 0x01, 0x00, 0x01, 0x00, 0x00, 0x00
        /*0074*/ 	.byte	0x30, 0x49, 0x01, 0x00


	//----- nvinfo : EIATTR_MERCURY_ISA_VERSION
	.align		4
.L_316:
        /*0078*/ 	.byte	0x03, 0x5f
        /*007a*/ 	.short	0x0101


	//----- nvinfo : EIATTR_INT_WARP_WIDE_INSTR_OFFSETS
	.align		4
        /*007c*/ 	.byte	0x04, 0x31
        /*007e*/ 	.short	(.L_318 - .L_317)


	//   ....[0]....
.L_317:
        /*0080*/ 	.word	0x000000c0


	//   ....[1]....
        /*0084*/ 	.word	0x000000d0


	//   ....[2]....
        /*0088*/ 	.word	0x00000170


	//   ....[3]....
        /*008c*/ 	.word	0x000118a0


	//   ....[4]....
        /*0090*/ 	.word	0x00011930


	//   ....[5]....
        /*0094*/ 	.word	0x000146c0


	//   ....[6]....
        /*0098*/ 	.word	0x00014750


	//----- nvinfo : EIATTR_COOP_GROUP_MASK_REGIDS
	.align		4
.L_318:
        /*009c*/ 	.byte	0x04, 0x29
        /*009e*/ 	.short	(.L_320 - .L_319)


	//   ....[0]....
.L_319:
        /*00a0*/ 	.word	0xffffffff


	//   ....[1]....
        /*00a4*/ 	.word	0xffffffff


	//   ....[2]....
        /*00a8*/ 	.word	0xffffffff


	//   ....[3]....
        /*00ac*/ 	.word	0xffffffff


	//   ....[4]....
        /*00b0*/ 	.word	0xffffffff


	//   ....[5]....
        /*00b4*/ 	.word	0xffffffff


	//   ....[6]....
        /*00b8*/ 	.word	0xffffffff


	//   ....[7]....
        /*00bc*/ 	.word	0xffffffff


	//   ....[8]....
        /*00c0*/ 	.word	0xffffffff


	//   ....[9]....
        /*00c4*/ 	.word	0xffffffff


	//   ....[10]....
        /*00c8*/ 	.word	0xffffffff


	//   ....[11]....
        /*00cc*/ 	.word	0xffffffff


	//   ....[12]....
        /*00d0*/ 	.word	0xffffffff


	//   ....[13]....
        /*00d4*/ 	.word	0xffffffff


	//   ....[14]....
        /*00d8*/ 	.word	0xffffffff


	//   ....[15]....
        /*00dc*/ 	.word	0xffffffff


	//   ....[16]....
        /*00e0*/ 	.word	0xffffffff


	//   ....[17]....
        /*00e4*/ 	.word	0xffffffff


	//   ....[18]....
        /*00e8*/ 	.word	0xffffffff


	//   ....[19]....
        /*00ec*/ 	.word	0xffffffff


	//   ....[20]....
        /*00f0*/ 	.word	0xffffffff


	//   ....[21]....
        /*00f4*/ 	.word	0xffffffff


	//   ....[22]....
        /*00f8*/ 	.word	0xffffffff


	//   ....[23]....
        /*00fc*/ 	.word	0xffffffff


	//   ....[24]....
        /*0100*/ 	.word	0xffffffff


	//   ....[25]....
        /*0104*/ 	.word	0xffffffff


	//   ....[26]....
        /*0108*/ 	.word	0xffffffff


	//   ....[27]....
        /*010c*/ 	.word	0xffffffff


	//   ....[28]....
        /*0110*/ 	.word	0xffffffff


	//   ....[29]....
        /*0114*/ 	.word	0xffffffff


	//   ....[30]....
        /*0118*/ 	.word	0xffffffff


	//   ....[31]....
        /*011c*/ 	.word	0xffffffff


	//   ....[32]....
        /*0120*/ 	.word	0xffffffff


	//   ....[33]....
        /*0124*/ 	.word	0xffffffff


	//   ....[34]....
        /*0128*/ 	.word	0xffffffff


	//   ....[35]....
        /*012c*/ 	.word	0xffffffff


	//   ....[36]....
        /*0130*/ 	.word	0xffffffff


	//   ....[37]....
        /*0134*/ 	.word	0xffffffff


	//   ....[38]....
        /*0138*/ 	.word	0xffffffff


	//   ....[39]....
        /*013c*/ 	.word	0xffffffff


	//   ....[40]....
        /*0140*/ 	.word	0xffffffff


	//   ....[41]....
        /*0144*/ 	.word	0xffffffff


	//   ....[42]....
        /*0148*/ 	.word	0xffffffff


	//   ....[43]....
        /*014c*/ 	.word	0xffffffff


	//   ....[44]....
        /*0150*/ 	.word	0xffffffff


	//   ....[45]....
        /*0154*/ 	.word	0xffffffff


	//   ....[46]....
        /*0158*/ 	.word	0xffffffff


	//   ....[47]....
        /*015c*/ 	.word	0xffffffff


	//   ....[48]....
        /*0160*/ 	.word	0xffffffff


	//   ....[49]....
        /*0164*/ 	.word	0xffffffff


	//   ....[50]....
        /*0168*/ 	.word	0xffffffff


	//   ....[51]....
        /*016c*/ 	.word	0xffffffff


	//   ....[52]....
        /*0170*/ 	.word	0xffffffff


	//   ....[53]....
        /*0174*/ 	.word	0xffffffff


	//   ....[54]....
        /*0178*/ 	.word	0xffffffff


	//   ....[55]....
        /*017c*/ 	.word	0xffffffff


	//   ....[56]....
        /*0180*/ 	.word	0xffffffff


	//   ....[57]....
        /*0184*/ 	.word	0xffffffff


	//   ....[58]....
        /*0188*/ 	.word	0xffffffff


	//   ....[59]....
        /*018c*/ 	.word	0xffffffff


	//   ....[60]....
        /*0190*/ 	.word	0xffffffff


	//   ....[61]....
        /*0194*/ 	.word	0xffffffff


	//   ....[62]....
        /*0198*/ 	.word	0xffffffff


	//   ....[63]....
        /*019c*/ 	.word	0xffffffff


	//   ....[64]....
        /*01a0*/ 	.word	0xffffffff


	//   ....[65]....
        /*01a4*/ 	.word	0xffffffff


	//   ....[66]....
        /*01a8*/ 	.word	0xffffffff


	//   ....[67]....
        /*01ac*/ 	.word	0xffffffff


	//   ....[68]....
        /*01b0*/ 	.word	0xffffffff


	//   ....[69]....
        /*01b4*/ 	.word	0xffffffff


	//   ....[70]....
        /*01b8*/ 	.word	0xffffffff


	//   ....[71]....
        /*01bc*/ 	.word	0xffffffff


	//   ....[72]....
        /*01c0*/ 	.word	0xffffffff


	//   ....[73]....
        /*01c4*/ 	.word	0xffffffff


	//   ....[74]....
        /*01c8*/ 	.word	0xffffffff


	//   ....[75]....
        /*01cc*/ 	.word	0xffffffff


	//   ....[76]....
        /*01d0*/ 	.word	0xffffffff


	//   ....[77]....
        /*01d4*/ 	.word	0xffffffff


	//   ....[78]....
        /*01d8*/ 	.word	0xffffffff


	//   ....[79]....
        /*01dc*/ 	.word	0xffffffff


	//   ....[80]....
        /*01e0*/ 	.word	0xffffffff


	//   ....[81]....
        /*01e4*/ 	.word	0xffffffff


	//   ....[82]....
        /*01e8*/ 	.word	0xffffffff


	//   ....[83]....
        /*01ec*/ 	.word	0xffffffff


	//   ....[84]....
        /*01f0*/ 	.word	0xffffffff


	//   ....[85]....
        /*01f4*/ 	.word	0xffffffff


	//   ....[86]....
        /*01f8*/ 	.word	0xffffffff


	//   ....[87]....
        /*01fc*/ 	.word	0xffffffff


	//   ....[88]....
        /*0200*/ 	.word	0xffffffff


	//   ....[89]....
        /*0204*/ 	.word	0xffffffff


	//   ....[90]....
        /*0208*/ 	.word	0xffffffff


	//   ....[91]....
        /*020c*/ 	.word	0xffffffff


	//   ....[92]....
        /*0210*/ 	.word	0xffffffff


	//   ....[93]....
        /*0214*/ 	.word	0xffffffff


	//   ....[94]....
        /*0218*/ 	.word	0x0500000f


	//   ....[95]....
        /*021c*/ 	.word	0x0500000f


	//   ....[96]....
        /*0220*/ 	.word	0x0500000f


	//   ....[97]....
        /*0224*/ 	.word	0x0500000f


	//   ....[98]....
        /*0228*/ 	.word	0x0500000f


	//   ....[99]....
        /*022c*/ 	.word	0x0500000f


	//   ....[100]....
        /*0230*/ 	.word	0x0500000f


	//   ....[101]....
        /*0234*/ 	.word	0x0500000f


	//   ....[102]....
        /*0238*/ 	.word	0x0500000f


	//   ....[103]....
        /*023c*/ 	.word	0x0500000f


	//   ....[104]....
        /*0240*/ 	.word	0x0500000f


	//   ....[105]....
        /*0244*/ 	.word	0x0500000f


	//   ....[106]....
        /*0248*/ 	.word	0x0500000f


	//   ....[107]....
        /*024c*/ 	.word	0x0500000f


	//   ....[108]....
        /*0250*/ 	.word	0x0500000f


	//   ....[109]....
        /*0254*/ 	.word	0x0500000f


	//   ....[110]....
        /*0258*/ 	.word	0x0500000f


	//   ....[111]....
        /*025c*/ 	.word	0x0500000f


	//   ....[112]....
        /*0260*/ 	.word	0x0500000f


	//   ....[113]....
        /*0264*/ 	.word	0x0500000f


	//   ....[114]....
        /*0268*/ 	.word	0x0500000f


	//   ....[115]....
        /*026c*/ 	.word	0x0500000f


	//   ....[116]....
        /*0270*/ 	.word	0x0500000f


	//   ....[117]....
        /*0274*/ 	.word	0x0500000f


	//   ....[118]....
        /*0278*/ 	.word	0x0500000f


	//   ....[119]....
        /*027c*/ 	.word	0x0500000f


	//   ....[120]....
        /*0280*/ 	.word	0x0500000f


	//   ....[121]....
        /*0284*/ 	.word	0x0500000f


	//   ....[122]....
        /*0288*/ 	.word	0x0500000f


	//   ....[123]....
        /*028c*/ 	.word	0x0500000f


	//   ....[124]....
        /*0290*/ 	.word	0x0500000f


	//   ....[125]....
        /*0294*/ 	.word	0x0500000f


	//   ....[126]....
        /*0298*/ 	.word	0x0500000f


	//   ....[127]....
        /*029c*/ 	.word	0x0500000f


	//   ....[128]....
        /*02a0*/ 	.word	0x0500000f


	//   ....[129]....
        /*02a4*/ 	.word	0x0500000f


	//   ....[130]....
        /*02a8*/ 	.word	0x0500000f


	//   ....[131]....
        /*02ac*/ 	.word	0x0500000f


	//   ....[132]....
        /*02b0*/ 	.word	0x0500000f


	//   ....[133]....
        /*02b4*/ 	.word	0x0500000f


	//   ....[134]....
        /*02b8*/ 	.word	0x0500000f


	//   ....[135]....
        /*02bc*/ 	.word	0x0500000f


	//   ....[136]....
        /*02c0*/ 	.word	0x0500000f


	//----- nvinfo : EIATTR_COOP_GROUP_INSTR_OFFSETS
	.align		4
.L_320:
        /*02c4*/ 	.byte	0x04, 0x28
        /*02c6*/ 	.short	(.L_322 - .L_321)


	//   ....[0]....
.L_321:
        /*02c8*/ 	.word	0x00000070


	//   ....[1]....
        /*02cc*/ 	.word	0x000000b0


	//   ....[2]....
        /*02d0*/ 	.word	0x00000290


	//   ....[3]....
        /*02d4*/ 	.word	0x000003f0


	//   ....[4]....
        /*02d8*/ 	.word	0x00000510


	//   ....[5]....
        /*02dc*/ 	.word	0x00000670


	//   ....[6]....
        /*02e0*/ 	.word	0x00001b50


	//   ....[7]....
        /*02e4*/ 	.word	0x00003cc0


	//   ....[8]....
        /*02e8*/ 	.word	0x00004430


	//   ....[9]....
        /*02ec*/ 	.word	0x00004a40


	//   ....[10]....
        /*02f0*/ 	.word	0x00005360


	//   ....[11]....
        /*02f4*/ 	.word	0x00005480


	//   ....[12]....
        /*02f8*/ 	.word	0x000057f0


	//   ....[13]....
        /*02fc*/ 	.word	0x00005870


	//   ....[14]....
        /*0300*/ 	.word	0x000060e0


	//   ....[15]....
        /*0304*/ 	.word	0x000068c0


	//   ....[16]....
        /*0308*/ 	.word	0x00006e10


	//   ....[17]....
        /*030c*/ 	.word	0x00007510


	//   ....[18]....
        /*0310*/ 	.word	0x00007610


	//   ....[19]....
        /*0314*/ 	.word	0x00007990


	//   ....[20]....
        /*0318*/ 	.word	0x00007a60


	//   ....[21]....
        /*031c*/ 	.word	0x00008b70


	//   ....[22]....
        /*0320*/ 	.word	0x000095c0


	//   ....[23]....
        /*0324*/ 	.word	0x00009650


	//   ....[24]....
        /*0328*/ 	.word	0x00009910


	//   ....[25]....
        /*032c*/ 	.word	0x00009ad0


	//   ....[26]....
        /*0330*/ 	.word	0x0000aae0


	//   ....[27]....
        /*0334*/ 	.word	0x0000b090


	//   ....[28]....
        /*0338*/ 	.word	0x0000b5d0


	//   ....[29]....
        /*033c*/ 	.word	0x0000bcc0


	//   ....[30]....
        /*0340*/ 	.word	0x0000bdc0


	//   ....[31]....
        /*0344*/ 	.word	0x0000c180


	//   ....[32]....
        /*0348*/ 	.word	0x0000c2a0


	//   ....[33]....
        /*034c*/ 	.word	0x0000d330


	//   ....[34]....
        /*0350*/ 	.word	0x0000d400


	//   ....[35]....
        /*0354*/ 	.word	0x0000d440


	//   ....[36]....
        /*0358*/ 	.word	0x0000d4d0


	//   ....[37]....
        /*035c*/ 	.word	0x0000d510


	//   ....[38]....
        /*0360*/ 	.word	0x0000e7b0


	//   ....[39]....
        /*0364*/ 	.word	0x0000f220


	//   ....[40]....
        /*0368*/ 	.word	0x0000f250


	//   ....[41]....
        /*036c*/ 	.word	0x0000f280


	//   ....[42]....
        /*0370*/ 	.word	0x0000f2a0


	//   ....[43]....
        /*0374*/ 	.word	0x0000f8f0


	//   ....[44]....
        /*0378*/ 	.word	0x0000f900


	//   ....[45]....
        /*037c*/ 	.word	0x0000fb30


	//   ....[46]....
        /*0380*/ 	.word	0x0000fb50


	//   ....[47]....
        /*0384*/ 	.word	0x000104d0


	//   ....[48]....
        /*0388*/ 	.word	0x00010500


	//   ....[49]....
        /*038c*/ 	.word	0x00010740


	//   ....[50]....
        /*0390*/ 	.word	0x00010760


	//   ....[51]....
        /*0394*/ 	.word	0x00010a50


	//   ....[52]....
        /*0398*/ 	.word	0x000122e0


	//   ....[53]....
        /*039c*/ 	.word	0x00012300


	//   ....[54]....
        /*03a0*/ 	.word	0x00012340


	//   ....[55]....
        /*03a4*/ 	.word	0x00012370


	//   ....[56]....
        /*03a8*/ 	.word	0x000123c0


	//   ....[57]....
        /*03ac*/ 	.word	0x000123f0


	//   ....[58]....
        /*03b0*/ 	.word	0x00012410


	//   ....[59]....
        /*03b4*/ 	.word	0x00012450


	//   ....[60]....
        /*03b8*/ 	.word	0x00012a80


	//   ....[61]....
        /*03bc*/ 	.word	0x00012aa0


	//   ....[62]....
        /*03c0*/ 	.word	0x00012b00


	//   ....[63]....
        /*03c4*/ 	.word	0x00012b40


	//   ....[64]....
        /*03c8*/ 	.word	0x00012b80


	//   ....[65]....
        /*03cc*/ 	.word	0x00012bb0


	//   ....[66]....
        /*03d0*/ 	.word	0x00012bc0


	//   ....[67]....
        /*03d4*/ 	.word	0x00012c00


	//   ....[68]....
        /*03d8*/ 	.word	0x00013060


	//   ....[69]....
        /*03dc*/ 	.word	0x00013090


	//   ....[70]....
        /*03e0*/ 	.word	0x000130c0


	//   ....[71]....
        /*03e4*/ 	.word	0x00013120


	//   ....[72]....
        /*03e8*/ 	.word	0x00013270


	//   ....[73]....
        /*03ec*/ 	.word	0x00013290


	//   ....[74]....
        /*03f0*/ 	.word	0x000132a0


	//   ....[75]....
        /*03f4*/ 	.word	0x000133f0


	//   ....[76]....
        /*03f8*/ 	.word	0x00013c50


	//   ....[77]....
        /*03fc*/ 	.word	0x00013c70


	//   ....[78]....
        /*0400*/ 	.word	0x00013c90


	//   ....[79]....
        /*0404*/ 	.word	0x00013cc0


	//   ....[80]....
        /*0408*/ 	.word	0x00013ce0


	//   ....[81]....
        /*040c*/ 	.word	0x00013d10


	//   ....[82]....
        /*0410*/ 	.word	0x00013d30


	//   ....[83]....
        /*0414*/ 	.word	0x00013d40


	//   ....[84]....
        /*0418*/ 	.word	0x00014080


	//   ....[85]....
        /*041c*/ 	.word	0x000140c0


	//   ....[86]....
        /*0420*/ 	.word	0x000140f0


	//   ....[87]....
        /*0424*/ 	.word	0x00014130


	//   ....[88]....
        /*0428*/ 	.word	0x00014150


	//   ....[89]....
        /*042c*/ 	.word	0x00014200


	//   ....[90]....
        /*0430*/ 	.word	0x00014220


	//   ....[91]....
        /*0434*/ 	.word	0x00014230


	//   ....[92]....
        /*0438*/ 	.word	0x00014870


	//   ....[93]....
        /*043c*/ 	.word	0x00014a50


	//   ....[94]....
        /*0440*/ 	.word	0x00015150


	//   ....[95]....
        /*0444*/ 	.word	0x00015230


	//   ....[96]....
        /*0448*/ 	.word	0x000152d0


	//   ....[97]....
        /*044c*/ 	.word	0x00015350


	//   ....[98]....
        /*0450*/ 	.word	0x00015400


	//   ....[99]....
        /*0454*/ 	.word	0x00015480


	//   ....[100]....
        /*0458*/ 	.word	0x00015530


	//   ....[101]....
        /*045c*/ 	.word	0x000155b0


	//   ....[102]....
        /*0460*/ 	.word	0x00015640


	//   ....[103]....
        /*0464*/ 	.word	0x000156d0


	//   ....[104]....
        /*0468*/ 	.word	0x00015740


	//   ....[105]....
        /*046c*/ 	.word	0x000157c0


	//   ....[106]....
        /*0470*/ 	.word	0x00015870


	//   ....[107]....
        /*0474*/ 	.word	0x000158f0


	//   ....[108]....
        /*0478*/ 	.word	0x00015990


	//   ....[109]....
        /*047c*/ 	.word	0x00015a10


	//   ....[110]....
        /*0480*/ 	.word	0x00015aa0


	//   ....[111]....
        /*0484*/ 	.word	0x00015bd0


	//   ....[112]....
        /*0488*/ 	.word	0x00015cd0


	//   ....[113]....
        /*048c*/ 	.word	0x00015ef0


	//   ....[114]....
        /*0490*/ 	.word	0x00015f40


	//   ....[115]....
        /*0494*/ 	.word	0x00016100


	//   ....[116]....
        /*0498*/ 	.word	0x00016150


	//   ....[117]....
        /*049c*/ 	.word	0x00016310


	//   ....[118]....
        /*04a0*/ 	.word	0x00016360


	//   ....[119]....
        /*04a4*/ 	.word	0x00016440


	//   ....[120]....
        /*04a8*/ 	.word	0x000164e0


	//   ....[121]....
        /*04ac*/ 	.word	0x00016540


	//   ....[122]....
        /*04b0*/ 	.word	0x000165e0


	//   ....[123]....
        /*04b4*/ 	.word	0x00016640


	//   ....[124]....
        /*04b8*/ 	.word	0x000166e0


	//   ....[125]....
        /*04bc*/ 	.word	0x00016740


	//   ....[126]....
        /*04c0*/ 	.word	0x000167e0


	//   ....[127]....
        /*04c4*/ 	.word	0x000168c0


	//   ....[128]....
        /*04c8*/ 	.word	0x00016990


	//   ....[129]....
        /*04cc*/ 	.word	0x00016a80


	//   ....[130]....
        /*04d0*/ 	.word	0x00016b90


	//   ....[131]....
        /*04d4*/ 	.word	0x00016ca0


	//   ....[132]....
        /*04d8*/ 	.word	0x00016d80


	//   ....[133]....
        /*04dc*/ 	.word	0x00016e90


	//   ....[134]....
        /*04e0*/ 	.word	0x00016f70


	//   ....[135]....
        /*04e4*/ 	.word	0x00017000


	//   ....[136]....
        /*04e8*/ 	.word	0x00017120


	//----- nvinfo : EIATTR_REG_RECONFIG
	.align		4
.L_322:
        /*04ec*/ 	.byte	0x01, 0x54
	.zero		2


	//----- nvinfo : EIATTR_SYSCALL_OFFSETS
	.align		4
        /*04f0*/ 	.byte	0x04, 0x46
        /*04f2*/ 	.short	(.L_324 - .L_323)


	//   ....[0]....
.L_323:
        /*04f4*/ 	.word	0x00003e90


	//   ....[1]....
        /*04f8*/ 	.word	0x00011a90


	//   ....[2]....
        /*04fc*/ 	.word	0x00011be0


	//   ....[3]....
        /*0500*/ 	.word	0x00011cd0


	//   ....[4]....
        /*0504*/ 	.word	0x00012720


	//----- nvinfo : EIATTR_MBARRIER_INSTR_OFFSETS
	.align		4
.L_324:
        /*0508*/ 	.byte	0x04, 0x39
        /*050a*/ 	.short	(.L_326 - .L_325)


	//   ....[0]....
.L_325:
        /*050c*/ 	.word	0x00000180
        /*0510*/ 	.word	0x000000ff
        /*0514*/ 	.word	0x00028c00
        /*0518*/ 	.short	0x0100
        /*051a*/ 	.byte	0x08
	.zero		1


	//   ....[1]....
        /*051c*/ 	.word	0x00000190
        /*0520*/ 	.word	0x000000ff
        /*0524*/ 	.word	0x00028c20
        /*0528*/ 	.short	0x0100
        /*052a*/ 	.byte	0x08
	.zero		1


	//   ....[2]....
        /*052c*/ 	.word	0x00000240
        /*0530*/ 	.word	0x000000ff
        /*0534*/ 	.word	0x00028c30
        /*0538*/ 	.short	0x0100
        /*053a*/ 	.byte	0x06
	.zero		1


	//   ....[3]....
        /*053c*/ 	.word	0x00000250
        /*0540*/ 	.word	0x000000ff
        /*0544*/ 	.word	0x00028c40
        /*0548*/ 	.short	0x0100
        /*054a*/ 	.byte	0x06
	.zero		1


	//   ....[4]....
        /*054c*/ 	.word	0x00000260
        /*0550*/ 	.word	0x000000ff
        /*0554*/ 	.word	0x00028c38
        /*0558*/ 	.short	0x0100
        /*055a*/ 	.byte	0x06
	.zero		1


	//   ....[5]....
        /*055c*/ 	.word	0x00000270
        /*0560*/ 	.word	0x000000ff
        /*0564*/ 	.word	0x00028c48
        /*0568*/ 	.short	0x0100
        /*056a*/ 	.byte	0x06
	.zero		1


	//   ....[6]....
        /*056c*/ 	.word	0x000003a0
        /*0570*/ 	.word	0x000000ff
        /*0574*/ 	.word	0x00028c50
        /*0578*/ 	.short	0x0100
        /*057a*/ 	.byte	0x08
	.zero		1


	//   ....[7]....
        /*057c*/ 	.word	0x000003b0
        /*0580*/ 	.word	0x000000ff
        /*0584*/ 	.word	0x00028c60
        /*0588*/ 	.short	0x0100
        /*058a*/ 	.byte	0x08
	.zero		1


	//   ....[8]....
        /*058c*/ 	.word	0x000003c0
        /*0590*/ 	.word	0x000000ff
        /*0594*/ 	.word	0x00028c58
        /*0598*/ 	.short	0x0100
        /*059a*/ 	.byte	0x08
	.zero		1


	//   ....[9]....
        /*059c*/ 	.word	0x000003d0
        /*05a0*/ 	.word	0x000000ff
        /*05a4*/ 	.word	0x00028c68
        /*05a8*/ 	.short	0x0100
        /*05aa*/ 	.byte	0x08
	.zero		1


	//   ....[10]....
        /*05ac*/ 	.word	0x000004c0
        /*05b0*/ 	.word	0x000000ff
        /*05b4*/ 	.word	0x00028c70
        /*05b8*/ 	.short	0x0100
        /*05ba*/ 	.byte	0x06
	.zero		1


	//   ....[11]....
        /*05bc*/ 	.word	0x000004d0
        /*05c0*/ 	.word	0x000000ff
        /*05c4*/ 	.word	0x00028c80
        /*05c8*/ 	.short	0x0100
        /*05ca*/ 	.byte	0x06
	.zero		1


	//   ....[12]....
        /*05cc*/ 	.word	0x000004e0
        /*05d0*/ 	.word	0x000000ff
        /*05d4*/ 	.word	0x00028c78
        /*05d8*/ 	.short	0x0100
        /*05da*/ 	.byte	0x06
	.zero		1


	//   ....[13]....
        /*05dc*/ 	.word	0x000004f0
        /*05e0*/ 	.word	0x000000ff
        /*05e4*/ 	.word	0x00028c88
        /*05e8*/ 	.short	0x0100
        /*05ea*/ 	.byte	0x06
	.zero		1


	//   ....[14]....
        /*05ec*/ 	.word	0x00000620
        /*05f0*/ 	.word	0x000000ff
        /*05f4*/ 	.word	0x00028c90
        /*05f8*/ 	.short	0x0100
        /*05fa*/ 	.byte	0x08
	.zero		1


	//   ....[15]....
        /*05fc*/ 	.word	0x00000630
        /*0600*/ 	.word	0x000000ff
        /*0604*/ 	.word	0x00028ca0
        /*0608*/ 	.short	0x0100
        /*060a*/ 	.byte	0x08
	.zero		1


	//   ....[16]....
        /*060c*/ 	.word	0x00000640
        /*0610*/ 	.word	0x000000ff
        /*0614*/ 	.word	0x00028c98
        /*0618*/ 	.short	0x0100
        /*061a*/ 	.byte	0x08
	.zero		1


	//   ....[17]....
        /*061c*/ 	.word	0x00000650
        /*0620*/ 	.word	0x000000ff
        /*0624*/ 	.word	0x00028ca8
        /*0628*/ 	.short	0x0100
        /*062a*/ 	.byte	0x08
	.zero		1


	//   ....[18]....
        /*062c*/ 	.word	0x00000790
        /*0630*/ 	.word	0x000000ff
        /*0634*/ 	.word	0x00028cb0
        /*0638*/ 	.short	0x0100
        /*063a*/ 	.byte	0x08
	.zero		1


	//   ....[19]....
        /*063c*/ 	.word	0x000007a0
        /*0640*/ 	.word	0x000000ff
        /*0644*/ 	.word	0x00028cc0
        /*0648*/ 	.short	0x0100
        /*064a*/ 	.byte	0x08
	.zero		1


	//   ....[20]....
        /*064c*/ 	.word	0x000007b0
        /*0650*/ 	.word	0x000000ff
        /*0654*/ 	.word	0x00028cb8
        /*0658*/ 	.short	0x0100
        /*065a*/ 	.byte	0x08
	.zero		1


	//   ....[21]....
        /*065c*/ 	.word	0x000007c0
        /*0660*/ 	.word	0x000000ff
        /*0664*/ 	.word	0x00028cc8
        /*0668*/ 	.short	0x0100
        /*066a*/ 	.byte	0x08
	.zero		1


	//   ....[22]....
        /*066c*/ 	.word	0x00001c60
        /*0670*/ 	.word	0x000000ff
        /*0674*/ 	.word	0x00028c50
        /*0678*/ 	.short	0x010a
        /*067a*/ 	.byte	0x15
	.zero		1


	//   ....[23]....
        /*067c*/ 	.word	0x00001f20
        /*0680*/ 	.word	0x000000ff
        /*0684*/ 	.word	0x00000000
        /*0688*/ 	.short	0x0101
        /*068a*/ 	.byte	0x06
	.zero		1


	//   ....[24]....
        /*068c*/ 	.word	0x00002860
        /*0690*/ 	.word	0x000000ff
        /*0694*/ 	.word	0x00028c50
        /*0698*/ 	.short	0x010a
        /*069a*/ 	.byte	0x15
	.zero		1


	//   ....[25]....
        /*069c*/ 	.word	0x000028a0
        /*06a0*/ 	.word	0x000000ff
        /*06a4*/ 	.word	0x00028c50
        /*06a8*/ 	.short	0x010a
        /*06aa*/ 	.byte	0x15
	.zero		1


	//   ....[26]....
        /*06ac*/ 	.word	0x00002a80
        /*06b0*/ 	.word	0x000000ff
        /*06b4*/ 	.word	0x00000000
        /*06b8*/ 	.short	0x0101
        /*06ba*/ 	.byte	0x06
	.zero		1


	//   ....[27]....
        /*06bc*/ 	.word	0x00003f10
        /*06c0*/ 	.word	0x000000ff
        /*06c4*/ 	.word	0x00028c00
        /*06c8*/ 	.short	0x010a
        /*06ca*/ 	.byte	0x2a
	.zero		1


	//   ....[28]....
        /*06cc*/ 	.word	0x00003f90
        /*06d0*/ 	.word	0x00000007
        /*06d4*/ 	.word	0x00028c30
        /*06d8*/ 	.short	0x010a
        /*06da*/ 	.byte	0x3f
	.zero		1


	//   ....[29]....
        /*06dc*/ 	.word	0x00003fd0
        /*06e0*/ 	.word	0x00000007
        /*06e4*/ 	.word	0x00028c30
        /*06e8*/ 	.short	0x010a
        /*06ea*/ 	.byte	0x3f
	.zero		1


	//   ....[30]....
        /*06ec*/ 	.word	0x000045a0
        /*06f0*/ 	.word	0x000000ff
        /*06f4*/ 	.word	0x00000000
        /*06f8*/ 	.short	0x0101
        /*06fa*/ 	.byte	0x06
	.zero		1


	//   ....[31]....
        /*06fc*/ 	.word	0x00005ea0
        /*0700*/ 	.word	0x00000007
        /*0704*/ 	.word	0x00028c50
        /*0708*/ 	.short	0x010a
        /*070a*/ 	.byte	0x3f
	.zero		1


	//   ....[32]....
        /*070c*/ 	.word	0x00005ee0
        /*0710*/ 	.word	0x00000007
        /*0714*/ 	.word	0x00028c50
        /*0718*/ 	.short	0x010a
        /*071a*/ 	.byte	0x3f
	.zero		1


	//   ....[33]....
        /*071c*/ 	.word	0x00006200
        /*0720*/ 	.word	0x000000ff
        /*0724*/ 	.word	0x00000000
        /*0728*/ 	.short	0x0101
        /*072a*/ 	.byte	0x0b
	.zero		1


	//   ....[34]....
        /*072c*/ 	.word	0x00006520
        /*0730*/ 	.word	0x000000ff
        /*0734*/ 	.word	0x00028c30
        /*0738*/ 	.short	0x010a
        /*073a*/ 	.byte	0x15
	.zero		1


	//   ....[35]....
        /*073c*/ 	.word	0x00006560
        /*0740*/ 	.word	0x000000ff
        /*0744*/ 	.word	0x00028c30
        /*0748*/ 	.short	0x010a
        /*074a*/ 	.byte	0x15
	.zero		1


	//   ....[36]....
        /*074c*/ 	.word	0x00006a20
        /*0750*/ 	.word	0x000000ff
        /*0754*/ 	.word	0x00000000
        /*0758*/ 	.short	0x0101
        /*075a*/ 	.byte	0x06
	.zero		1


	//   ....[37]....
        /*075c*/ 	.word	0x00008930
        /*0760*/ 	.word	0x000000ff
        /*0764*/ 	.word	0x00028c50
        /*0768*/ 	.short	0x010a
        /*076a*/ 	.byte	0x15
	.zero		1


	//   ....[38]....
        /*076c*/ 	.word	0x00008970
        /*0770*/ 	.word	0x000000ff
        /*0774*/ 	.word	0x00028c50
        /*0778*/ 	.short	0x010a
        /*077a*/ 	.byte	0x15
	.zero		1


	//   ....[39]....
        /*077c*/ 	.word	0x00008c20
        /*0780*/ 	.word	0x000000ff
        /*0784*/ 	.word	0x00000000
        /*0788*/ 	.short	0x0101
        /*078a*/ 	.byte	0x15
	.zero		1


	//   ....[40]....
        /*078c*/ 	.word	0x00008fb0
        /*0790*/ 	.word	0x000000ff
        /*0794*/ 	.word	0x00028c30
        /*0798*/ 	.short	0x010a
        /*079a*/ 	.byte	0x15
	.zero		1


	//   ....[41]....
        /*079c*/ 	.word	0x00008ff0
        /*07a0*/ 	.word	0x000000ff
        /*07a4*/ 	.word	0x00028c30
        /*07a8*/ 	.short	0x010a
        /*07aa*/ 	.byte	0x15
	.zero		1


	//   ....[42]....
        /*07ac*/ 	.word	0x00009410
        /*07b0*/ 	.word	0x000000ff
        /*07b4*/ 	.word	0x00000000
        /*07b8*/ 	.short	0x0101
        /*07ba*/ 	.byte	0x06
	.zero		1


	//   ....[43]....
        /*07bc*/ 	.word	0x0000a8a0
        /*07c0*/ 	.word	0x000000ff
        /*07c4*/ 	.word	0x00028c50
        /*07c8*/ 	.short	0x010a
        /*07ca*/ 	.byte	0x15
	.zero		1


	//   ....[44]....
        /*07cc*/ 	.word	0x0000a8e0
        /*07d0*/ 	.word	0x000000ff
        /*07d4*/ 	.word	0x00028c50
        /*07d8*/ 	.short	0x010a
        /*07da*/ 	.byte	0x15
	.zero		1


	//   ....[45]....
        /*07dc*/ 	.word	0x0000ab70
        /*07e0*/ 	.word	0x000000ff
        /*07e4*/ 	.word	0x00000000
        /*07e8*/ 	.short	0x0101
        /*07ea*/ 	.byte	0x15
	.zero		1


	//   ....[46]....
        /*07ec*/ 	.word	0x0000acf0
        /*07f0*/ 	.word	0x000000ff
        /*07f4*/ 	.word	0x00028c30
        /*07f8*/ 	.short	0x010a
        /*07fa*/ 	.byte	0x14
	.zero		1


	//   ....[47]....
        /*07fc*/ 	.word	0x0000ad30
        /*0800*/ 	.word	0x000000ff
        /*0804*/ 	.word	0x00028c30
        /*0808*/ 	.short	0x010a
        /*080a*/ 	.byte	0x14
	.zero		1


	//   ....[48]....
        /*080c*/ 	.word	0x0000b1d0
        /*0810*/ 	.word	0x000000ff
        /*0814*/ 	.word	0x00000000
        /*0818*/ 	.short	0x0101
        /*081a*/ 	.byte	0x06
	.zero		1


	//   ....[49]....
        /*081c*/ 	.word	0x0000d0f0
        /*0820*/ 	.word	0x000000ff
        /*0824*/ 	.word	0x00028c50
        /*0828*/ 	.short	0x010a
        /*082a*/ 	.byte	0x14
	.zero		1


	//   ....[50]....
        /*082c*/ 	.word	0x0000d130
        /*0830*/ 	.word	0x000000ff
        /*0834*/ 	.word	0x00028c50
        /*0838*/ 	.short	0x010a
        /*083a*/ 	.byte	0x14
	.zero		1


	//   ....[51]....
        /*083c*/ 	.word	0x0000d3e0
        /*0840*/ 	.word	0x000000ff
        /*0844*/ 	.word	0x00000000
        /*0848*/ 	.short	0x0101
        /*084a*/ 	.byte	0x14
	.zero		1


	//   ....[52]....
        /*084c*/ 	.word	0x0000f8c0
        /*0850*/ 	.word	0x000000ff
        /*0854*/ 	.word	0x00000000
        /*0858*/ 	.short	0x0101
        /*085a*/ 	.byte	0x05
	.zero		1


	//   ....[53]....
        /*085c*/ 	.word	0x000120d0
        /*0860*/ 	.word	0x00000019
        /*0864*/ 	.word	0x00028c40
        /*0868*/ 	.short	0x010a
        /*086a*/ 	.byte	0x3f
	.zero		1


	//   ....[54]....
        /*086c*/ 	.word	0x00012500
        /*0870*/ 	.word	0x00000019
        /*0874*/ 	.word	0x00028c30
        /*0878*/ 	.short	0x0107
        /*087a*/ 	.byte	0x3f
	.zero		1


	//   ....[55]....
        /*087c*/ 	.word	0x000125d0
        /*0880*/ 	.word	0x00000019
        /*0884*/ 	.word	0x00028c30
        /*0888*/ 	.short	0x0101
        /*088a*/ 	.byte	0x3f
	.zero		1


	//   ....[56]....
        /*088c*/ 	.word	0x00012cb0
        /*0890*/ 	.word	0x00000011
        /*0894*/ 	.word	0x00028c00
        /*0898*/ 	.short	0x0107
        /*089a*/ 	.byte	0x3f
	.zero		1


	//   ....[57]....
        /*089c*/ 	.word	0x00012da0
        /*08a0*/ 	.word	0x00000011
        /*08a4*/ 	.word	0x00028c00
        /*08a8*/ 	.short	0x0101
        /*08aa*/ 	.byte	0x3f
	.zero		1


	//   ....[58]....
        /*08ac*/ 	.word	0x00012dc0
        /*08b0*/ 	.word	0x00000011
        /*08b4*/ 	.word	0x00028c20
        /*08b8*/ 	.short	0x010a
        /*08ba*/ 	.byte	0x3f
	.zero		1


	//   ....[59]....
        /*08bc*/ 	.word	0x00012e50
        /*08c0*/ 	.word	0x00000019
        /*08c4*/ 	.word	0x00028c60
        /*08c8*/ 	.short	0x010a
        /*08ca*/ 	.byte	0x3f
	.zero		1


	//   ....[60]....
        /*08cc*/ 	.word	0x000136b0
        /*08d0*/ 	.word	0x00000019
        /*08d4*/ 	.word	0x00028c50
        /*08d8*/ 	.short	0x0107
        /*08da*/ 	.byte	0x3f
	.zero		1


	//   ....[61]....
        /*08dc*/ 	.word	0x00013780
        /*08e0*/ 	.word	0x00000019
        /*08e4*/ 	.word	0x00028c50
        /*08e8*/ 	.short	0x0101
        /*08ea*/ 	.byte	0x3f
	.zero		1


	//   ....[62]....
        /*08ec*/ 	.word	0x00013ab0
        /*08f0*/ 	.word	0x00000008
        /*08f4*/ 	.word	0x00028c40
        /*08f8*/ 	.short	0x010a
        /*08fa*/ 	.byte	0x3f
	.zero		1


	//   ....[63]....
        /*08fc*/ 	.word	0x00013de0
        /*0900*/ 	.word	0x00000008
        /*0904*/ 	.word	0x00028c30
        /*0908*/ 	.short	0x0107
        /*090a*/ 	.byte	0x3f
	.zero		1


	//   ....[64]....
        /*090c*/ 	.word	0x00013ea0
        /*0910*/ 	.word	0x00000008
        /*0914*/ 	.word	0x00028c30
        /*0918*/ 	.short	0x0101
        /*091a*/ 	.byte	0x3f
	.zero		1


	//   ....[65]....
        /*091c*/ 	.word	0x00013ed0
        /*0920*/ 	.word	0x00000008
        /*0924*/ 	.word	0x00028c60
        /*0928*/ 	.short	0x010a
        /*092a*/ 	.byte	0x3f
	.zero		1


	//   ....[66]....
        /*092c*/ 	.word	0x00014530
        /*0930*/ 	.word	0x00000008
        /*0934*/ 	.word	0x00028c50
        /*0938*/ 	.short	0x0107
        /*093a*/ 	.byte	0x3f
	.zero		1


	//   ....[67]....
        /*093c*/ 	.word	0x000145f0
        /*0940*/ 	.word	0x00000008
        /*0944*/ 	.word	0x00028c50
        /*0948*/ 	.short	0x0101
        /*094a*/ 	.byte	0x3f
	.zero		1


	//   ....[68]....
        /*094c*/ 	.word	0x000149d0
        /*0950*/ 	.word	0x00000007
        /*0954*/ 	.word	0x00028c20
        /*0958*/ 	.short	0x010a
        /*095a*/ 	.byte	0x3f
	.zero		1


	//   ....[69]....
        /*095c*/ 	.word	0x00014b50
        /*0960*/ 	.word	0x00000005
        /*0964*/ 	.word	0x00028c40
        /*0968*/ 	.short	0x010a
        /*096a*/ 	.byte	0x3f
	.zero		1


	//   ....[70]....
        /*096c*/ 	.word	0x00014bf0
        /*0970*/ 	.word	0x00000003
        /*0974*/ 	.word	0x00028c40
        /*0978*/ 	.short	0x010a
        /*097a*/ 	.byte	0x3f
	.zero		1


	//   ....[71]....
        /*097c*/ 	.word	0x00014c30
        /*0980*/ 	.word	0x00000005
        /*0984*/ 	.word	0x00028c60
        /*0988*/ 	.short	0x010a
        /*098a*/ 	.byte	0x3f
	.zero		1


	//   ....[72]....
        /*098c*/ 	.word	0x00014c70
        /*0990*/ 	.word	0x00000003
        /*0994*/ 	.word	0x00028c60
        /*0998*/ 	.short	0x010a
        /*099a*/ 	.byte	0x3f
	.zero		1


	//   ....[73]....
        /*099c*/ 	.word	0x00014ce0
        /*09a0*/ 	.word	0x00000003
        /*09a4*/ 	.word	0x00028c50
        /*09a8*/ 	.short	0x010a
        /*09aa*/ 	.byte	0x3f
	.zero		1


	//   ....[74]....
        /*09ac*/ 	.word	0x00014d40
        /*09b0*/ 	.word	0x00000003
        /*09b4*/ 	.word	0x00028c50
        /*09b8*/ 	.short	0x010a
        /*09ba*/ 	.byte	0x3f
	.zero		1


	//   ....[75]....
        /*09bc*/ 	.word	0x00014da0
        /*09c0*/ 	.word	0x00000003
        /*09c4*/ 	.word	0x00028c00
        /*09c8*/ 	.short	0x010a
        /*09ca*/ 	.byte	0x3f
	.zero		1


	//   ....[76]....
        /*09cc*/ 	.word	0x00014df0
        /*09d0*/ 	.word	0x00000007
        /*09d4*/ 	.word	0x00028c30
        /*09d8*/ 	.short	0x010a
        /*09da*/ 	.byte	0x3f
	.zero		1


	//   ....[77]....
        /*09dc*/ 	.word	0x00014e40
        /*09e0*/ 	.word	0x00000007
        /*09e4*/ 	.word	0x00028c50
        /*09e8*/ 	.short	0x010a
        /*09ea*/ 	.byte	0x3f
	.zero		1


	//   ....[78]....
        /*09ec*/ 	.word	0x00014ea0
        /*09f0*/ 	.word	0x00000006
        /*09f4*/ 	.word	0x00028c30
        /*09f8*/ 	.short	0x010a
        /*09fa*/ 	.byte	0x3f
	.zero		1


	//   ....[79]....
        /*09fc*/ 	.word	0x00014f00
        /*0a00*/ 	.word	0x0000000a
        /*0a04*/ 	.word	0x00028c50
        /*0a08*/ 	.short	0x010a
        /*0a0a*/ 	.byte	0x3f
	.zero		1


	//   ....[80]....
        /*0a0c*/ 	.word	0x00014f60
        /*0a10*/ 	.word	0x00000005
        /*0a14*/ 	.word	0x00028c30
        /*0a18*/ 	.short	0x010a
        /*0a1a*/ 	.byte	0x3f
	.zero		1


	//   ....[81]....
        /*0a1c*/ 	.word	0x00014fc0
        /*0a20*/ 	.word	0x0000000b
        /*0a24*/ 	.word	0x00028c50
        /*0a28*/ 	.short	0x010a
        /*0a2a*/ 	.byte	0x3f
	.zero		1


	//   ....[82]....
        /*0a2c*/ 	.word	0x00015020
        /*0a30*/ 	.word	0x00000006
        /*0a34*/ 	.word	0x00028c30
        /*0a38*/ 	.short	0x010a
        /*0a3a*/ 	.byte	0x3f
	.zero		1


	//   ....[83]....
        /*0a3c*/ 	.word	0x00015080
        /*0a40*/ 	.word	0x0000000a
        /*0a44*/ 	.word	0x00028c50
        /*0a48*/ 	.short	0x010a
        /*0a4a*/ 	.byte	0x3f
	.zero		1


	//   ....[84]....
        /*0a4c*/ 	.word	0x00015180
        /*0a50*/ 	.word	0x00000019
        /*0a54*/ 	.word	0x00028c40
        /*0a58*/ 	.short	0x010a
        /*0a5a*/ 	.byte	0x3f
	.zero		1


	//   ....[85]....
        /*0a5c*/ 	.word	0x00015ad0
        /*0a60*/ 	.word	0x00000011
        /*0a64*/ 	.word	0x00028c20
        /*0a68*/ 	.short	0x010a
        /*0a6a*/ 	.byte	0x3f
	.zero		1


	//   ....[86]....
        /*0a6c*/ 	.word	0x00015b20
        /*0a70*/ 	.word	0x00000019
        /*0a74*/ 	.word	0x00028c60
        /*0a78*/ 	.short	0x010a
        /*0a7a*/ 	.byte	0x3f
	.zero		1


	//   ....[87]....
        /*0a7c*/ 	.word	0x00016390
        /*0a80*/ 	.word	0x00000008
        /*0a84*/ 	.word	0x00028c40
        /*0a88*/ 	.short	0x010a
        /*0a8a*/ 	.byte	0x3f
	.zero		1


	//   ....[88]....
        /*0a8c*/ 	.word	0x00016810
        /*0a90*/ 	.word	0x00000008
        /*0a94*/ 	.word	0x00028c60
        /*0a98*/ 	.short	0x010a
        /*0a9a*/ 	.byte	0x3f
	.zero		1


	//   ....[89]....
        /*0a9c*/ 	.word	0x00017040
        /*0aa0*/ 	.word	0x00000007
        /*0aa4*/ 	.word	0x00028c20
        /*0aa8*/ 	.short	0x010a
        /*0aaa*/ 	.byte	0x3f
	.zero		1


	//   ....[90]....
        /*0aac*/ 	.word	0x000171e0
        /*0ab0*/ 	.word	0x00000005
        /*0ab4*/ 	.word	0x00028c40
        /*0ab8*/ 	.short	0x010a
        /*0aba*/ 	.byte	0x3f
	.zero		1


	//   ....[91]....
        /*0abc*/ 	.word	0x00017230
        /*0ac0*/ 	.word	0x00000003
        /*0ac4*/ 	.word	0x00028c40
        /*0ac8*/ 	.short	0x010a
        /*0aca*/ 	.byte	0x3f
	.zero		1


	//   ....[92]....
        /*0acc*/ 	.word	0x00017280
        /*0ad0*/ 	.word	0x00000005
        /*0ad4*/ 	.word	0x00028c60
        /*0ad8*/ 	.short	0x010a
        /*0ada*/ 	.byte	0x3f
	.zero		1


	//----- nvinfo : EIATTR_NUM_MBARRIERS
	.align		4
.L_326:
        /*0adc*/ 	.byte	0x03, 0x38
        /*0ade*/ 	.short	0x0016


	//----- nvinfo : EIATTR_EXIT_INSTR_OFFSETS
	.align		4
        /*0ae0*/ 	.byte	0x04, 0x1c
        /*0ae2*/ 	.short	(.L_328 - .L_327)


	//   ....[0]....
.L_327:
        /*0ae4*/ 	.word	0x00000930


	//   ....[1]....
        /*0ae8*/ 	.word	0x000109c0


	//   ....[2]....
        /*0aec*/ 	.word	0x00014cc0


	//----- nvinfo : EIATTR_MAX_THREADS
	.align		4
.L_328:
        /*0af0*/ 	.byte	0x04, 0x05
        /*0af2*/ 	.short	(.L_330 - .L_329)
.L_329:
        /*0af4*/ 	.word	0x00000180
        /*0af8*/ 	.word	0x00000001
        /*0afc*/ 	.word	0x00000001


	//----- nvinfo : EIATTR_CRS_STACK_SIZE
	.align		4
.L_330:
        /*0b00*/ 	.byte	0x04, 0x1e
        /*0b02*/ 	.short	(.L_332 - .L_331)
.L_331:
        /*0b04*/ 	.word	0x00000000


	//----- nvinfo : EIATTR_CBANK_PARAM_SIZE
	.align		4
.L_332:
        /*0b08*/ 	.byte	0x03, 0x19
        /*0b0a*/ 	.short	0x0af0


	//----- nvinfo : EIATTR_PARAM_CBANK
	.align		4
        /*0b0c*/ 	.byte	0x04, 0x0a
        /*0b0e*/ 	.short	(.L_334 - .L_333)
	.align		4
.L_333:
        /*0b10*/ 	.word	index@(.nv.constant0._ZN7cutlass13device_kernelIN5flash11enable_sm90INS1_16FlashAttnFwdSm90INS1_25CollectiveMainloopFwdSm90ILi2EN4cute5tupleIJNS5_1CILi1EEES8_S8_EEENS6_IJNS7_ILi64EEESA_SA_EEELi512ENS_10bfloat16_tEfNS_4arch4Sm90ELb0ELb1ELb1ELb0ELb1ELb0ELb0ELb0ELb0ELb1ELb0ELb0EEENS1_21CollectiveEpilogueFwdINS6_IJSA_NS7_ILi512EEESA_EEES9_SC_SE_Li256ELb0ELb1ELb0ELb0EEENS1_30DynamicPersistentTileSchedulerILi256ELi128ELb0ELb1ELb1EEEEEEEEEvNT_6ParamsE)
        /*0b14*/ 	.short	0x0210
        /*0b16*/ 	.short	0x0af0


	//----- nvinfo : EIATTR_SW_WAR
	.align		4
.L_334:
        /*0b18*/ 	.byte	0x04, 0x36
        /*0b1a*/ 	.short	(.L_336 - .L_335)
.L_335:
        /*0b1c*/ 	.word	0x00000008
.L_336:


//--------------------- .nv.info._ZN7cutlass13device_kernelIN5flash11enable_sm90INS1_16FlashAttnFwdSm90INS1_25CollectiveMainloopFwdSm90ILi2EN4cute5tupleIJNS5_1CILi1EEES8_S8_EEENS6_IJNS7_ILi64EEESA_SA_EEELi512ENS_10bfloat16_tEfNS_4arch4Sm90ELb0ELb1ELb1ELb0ELb1ELb0ELb1ELb0ELb0ELb1ELb0ELb0EEENS1_21CollectiveEpilogueFwdINS6_IJSA_NS7_ILi512EEESA_EEES9_SC_SE_Li256ELb0ELb1ELb0ELb0EEENS1_30DynamicPersistentTileSchedulerILi256ELi128ELb0ELb1ELb1EEEEEEEEEvNT_6ParamsE --------------------------
	.section	.nv.info._ZN7cutlass13device_kernelIN5flash11enable_sm90INS1_16FlashAttnFwdSm90INS1_25CollectiveMainloopFwdSm90ILi2EN4cute5tupleIJNS5_1CILi1EEES8_S8_EEENS6_IJNS7_ILi64EEESA_SA_EEELi512ENS_10bfloat16_tEfNS_4arch4Sm90ELb0ELb1ELb1ELb0ELb1ELb0ELb1ELb0ELb0ELb1ELb0ELb0EEENS1_21CollectiveEpilogueFwdINS6_IJSA_NS7_ILi512EEESA_EEES9_SC_SE_Li256ELb0ELb1ELb0ELb0EEENS1_30DynamicPersistentTileSchedulerILi256ELi128ELb0ELb1ELb1EEEEEEEEEvNT_6ParamsE,"",@"SHT_CUDA_INFO"
	.sectionflags	@""
	.align	4


	//----- nvinfo : EIATTR_CUDA_API_VERSION
	.align		4
        /*0000*/ 	.byte	0x04, 0x37
        /*0002*/ 	.short	(.L_338 - .L_337)
.L_337:
        /*0004*/ 	.word	0x00000082


	//----- nvinfo : EIATTR_KPARAM_INFO
	.align		4
.L_338:
        /*0008*/ 	.byte	0x04, 0x17
        /*000a*/ 	.short	(.L_340 - .L_339)
.L_339:
        /*000c*/ 	.word	0x00000000
        /*0010*/ 	.short	0x0000
        /*0012*/ 	.short	0x0070
        /*0014*/ 	.byte	0x00, 0xf0, 0x01, 0x2e


	//----- nvinfo : EIATTR_SPARSE_MMA_MASK
	.align		4
.L_340:
        /*0018*/ 	.byte	0x03, 0x50
        /*001a*/ 	.short	0x0000


	//----- nvinfo : EIATTR_MAXREG_COUNT
	.align		4
        /*001c*/ 	.byte	0x03, 0x1b
        /*001e*/ 	.short	0x00a8


	//----- nvinfo : EIATTR_NUM_BARRIERS
	.align		4
        /*0020*/ 	.byte	0x02, 0x4c
        /*0022*/ 	.byte	0x10
	.zero		1


	//----- nvinfo : EIATTR_EXTERNS
	.align		4
        /*0024*/ 	.byte	0x04, 0x0f
        /*0026*/ 	.short	(.L_342 - .L_341)


	//   ....[0]....
	.align		4
.L_341:
        /*0028*/ 	.word	index@(__assertfail)


	//----- nvinfo : EIATTR_ANNOTATIONS
	.align		4
.L_342:
        /*002c*/ 	.byte	0x04, 0x55
        /*002e*/ 	.short	(.L_344 - .L_343)


	//   ....[0]....
.L_343:
        /* <DEDUP_REMOVED lines=12> */


	//----- nvinfo : EIATTR_MERCURY_ISA_VERSION
	.align		4
.L_344:
        /*00d8*/ 	.byte	0x03, 0x5f
        /*00da*/ 	.short	0x0101


	//----- nvinfo : EIATTR_INT_WARP_WIDE_INSTR_OFFSETS
	.align		4
        /*00dc*/ 	.byte	0x04, 0x31
        /*00de*/ 	.short	(.L_346 - .L_345)


	//   ....[0]....
.L_345:
        /*00e0*/ 	.word	0x000000c0


	//   ....[1]....
        /*00e4*/ 	.word	0x000000d0


	//   ....[2]....
        /*00e8*/ 	.word	0x000000e0


	//   ....[3]....
        /*00ec*/ 	.word	0x00000180


	//   ....[4]....
        /*00f0*/ 	.word	0x00026020


	//   ....[5]....
        /*00f4*/ 	.word	0x000260b0


	//   ....[6]....
        /*00f8*/ 	.word	0x000299c0


	//   ....[7]....
        /*00fc*/ 	.word	0x00029a50


	//----- nvinfo : EIATTR_COOP_GROUP_MASK_REGIDS
	.align		4
.L_346:
        /*0100*/ 	.byte	0x04, 0x29
        /*0102*/ 	.short	(.L_348 - .L_347)


	//   ....[0]....
.L_347:
        /*0104*/ 	.word	0xffffffff


	//   ....[1]....
        /*0108*/ 	.word	0xffffffff


	//   ....[2]....
        /*010c*/ 	.word	0xffffffff


	//   ....[3]....
        /*0110*/ 	.word	0xffffffff


	//   ....[4]....
        /*0114*/ 	.word	0xffffffff


	//   ....[5]....
        /*0118*/ 	.word	0xffffffff


	//   ....[6]....
        /*011c*/ 	.word	0xffffffff


	//   ....[7]....
        /*0120*/ 	.word	0xffffffff


	//   ....[8]....
        /*0124*/ 	.word	0xffffffff


	//   ....[9]....
        /*0128*/ 	.word	0xffffffff


	//   ....[10]....
        /*012c*/ 	.word	0xffffffff


	//   ....[11]....
        /*0130*/ 	.word	0xffffffff


	//   ....[12]....
        /*0134*/ 	.word	0xffffffff


	//   ....[13]....
        /*0138*/ 	.word	0xffffffff


	//   ....[14]....
        /*013c*/ 	.word	0xffffffff


	//   ....[15]....
        /*0140*/ 	.word	0xffffffff


	//   ....[16]....
        /*0144*/ 	.word	0xffffffff


	//   ....[17]....
        /*0148*/ 	.word	0xffffffff


	//   ....[18]....
        /*014c*/ 	.word	0xffffffff


	//   ....[19]....
        /*0150*/ 	.word	0xffffffff


	//   ....[20]....
        /*0154*/ 	.word	0xffffffff


	//   ....[21]....
        /*0158*/ 	.word	0xffffffff


	//   ....[22]....
        /*015c*/ 	.word	0xffffffff


	//   ....[23]....
        /*0160*/ 	.word	0xffffffff


	//   ....[24]....
        /*0164*/ 	.word	0xffffffff


	//   ....[25]....
        /*0168*/ 	.word	0xffffffff


	//   ....[26]....
        /*016c*/ 	.word	0xffffffff


	//   ....[27]....
        /*0170*/ 	.word	0xffffffff


	//   ....[28]....
        /*0174*/ 	.word	0xffffffff


	//   ....[29]....
        /*0178*/ 	.word	0xffffffff


	//   ....[30]....
        /*017c*/ 	.word	0xffffffff


	//   ....[31]....
        /*0180*/ 	.word	0xffffffff


	//   ....[32]....
        /*0184*/ 	.word	0xffffffff


	//   ....[33]....
        /*0188*/ 	.word	0xffffffff


	//   ....[34]....
        /*018c*/ 	.word	0xffffffff


	//   ....[35]....
        /*0190*/ 	.word	0xffffffff


	//   ....[36]....
        /*0194*/ 	.word	0xffffffff


	//   ....[37]....
        /*0198*/ 	.word	0xffffffff


	//   ....[38]....
        /*019c*/ 	.word	0xffffffff


	//   ....[39]....
        /*01a0*/ 	.word	0xffffffff


	//   ....[40]....
        /*01a4*/ 	.word	0xffffffff


	//   ....[41]....
        /*01a8*/ 	.word	0xffffffff


	//   ....[42]....
        /*01ac*/ 	.word	0xffffffff


	//   ....[43]....
        /*01b0*/ 	.word	0xffffffff


	//   ....[44]....
        /*01b4*/ 	.word	0xffffffff


	//   ....[45]....
        /*01b8*/ 	.word	0xffffffff


	//   ....[46]....
        /*01bc*/ 	.word	0xffffffff


	//   ....[47]....
        /*01c0*/ 	.word	0xffffffff


	//   ....[48]....
        /*01c4*/ 	.word	0xffffffff


	//   ....[49]....
        /*01c8*/ 	.word	0xffffffff


	//   ....[50]....
        /*01cc*/ 	.word	0xffffffff


	//   ....[51]....
        /*01d0*/ 	.word	0xffffffff


	//   ....[52]....
        /*01d4*/ 	.word	0xffffffff


	//   ....[53]....
        /*01d8*/ 	.word	0xffffffff


	//   ....[54]....
        /*01dc*/ 	.word	0xffffffff


	//   ....[55]....
        /*01e0*/ 	.word	0xffffffff


	//   ....[56]....
        /*01e4*/ 	.word	0xffffffff


	//   ....[57]....
        /*01e8*/ 	.word	0xffffffff


	//   ....[58]....
        /*01ec*/ 	.word	0xffffffff


	//   ....[59]....
        /*01f0*/ 	.word	0xffffffff


	//   ....[60]....
        /*01f4*/ 	.word	0xffffffff


	//   ....[61]....
        /*01f8*/ 	.word	0xffffffff


	//   ....[62]....
        /*01fc*/ 	.word	0xffffffff


	//   ....[63]....
        /*0200*/ 	.word	0xffffffff


	//   ....[64]....
        /*0204*/ 	.word	0xffffffff


	//   ....[65]....
        /*0208*/ 	.word	0xffffffff


	//   ....[66]....
        /*020c*/ 	.word	0xffffffff


	//   ....[67]....
        /*0210*/ 	.word	0xffffffff


	//   ....[68]....
        /*0214*/ 	.word	0xffffffff


	//   ....[69]....
        /*0218*/ 	.word	0xffffffff


	//   ....[70]....
        /*021c*/ 	.word	0xffffffff


	//   ....[71]....
        /*0220*/ 	.word	0xffffffff


	//   ....[72]....
        /*0224*/ 	.word	0xffffffff


	//   ....[73]....
        /*0228*/ 	.word	0xffffffff


	//   ....[74]....
        /*022c*/ 	.word	0xffffffff


	//   ....[75]....
        /*0230*/ 	.word	0xffffffff


	//   ....[76]....
        /*0234*/ 	.word	0xffffffff


	//   ....[77]....
        /*0238*/ 	.word	0xffffffff


	//   ....[78]....
        /*023c*/ 	.word	0xffffffff


	//   ....[79]....
        /*0240*/ 	.word	0xffffffff


	//   ....[80]....
        /*0244*/ 	.word	0xffffffff


	//   ....[81]....
        /*0248*/ 	.word	0xffffffff


	//   ....[82]....
        /*024c*/ 	.word	0xffffffff


	//   ....[83]....
        /*0250*/ 	.word	0xffffffff


	//   ....[84]....
        /*0254*/ 	.word	0xffffffff


	//   ....[85]....
        /*0258*/ 	.word	0xffffffff


	//   ....[86]....
        /*025c*/ 	.word	0xffffffff


	//   ....[87]....
        /*0260*/ 	.word	0xffffffff


	//   ....[88]....
        /*0264*/ 	.word	0xffffffff


	//   ....[89]....
        /*0268*/ 	.word	0xffffffff


	//   ....[90]....
        /*026c*/ 	.word	0xffffffff


	//   ....[91]....
        /*0270*/ 	.word	0xffffffff


	//   ....[92]....
        /*0274*/ 	.word	0xffffffff


	//   ....[93]....
        /*0278*/ 	.word	0xffffffff


	//   ....[94]....
        /*027c*/ 	.word	0xffffffff


	//   ....[95]....
        /*0280*/ 	.word	0xffffffff


	//   ....[96]....
        /*0284*/ 	.word	0xffffffff


	//   ....[97]....
        /*0288*/ 	.word	0xffffffff


	//   ....[98]....
        /*028c*/ 	.word	0x0500000f


	//   ....[99]....
        /*0290*/ 	.word	0x0500000f


	//   ....[100]....
        /*0294*/ 	.word	0x0500000f


	//   ....[101]....
        /*0298*/ 	.word	0x0500000f


	//   ....[102]....
        /*029c*/ 	.word	0x0500000f


	//   ....[103]....
        /*02a0*/ 	.word	0x0500000f


	//   ....[104]....
        /*02a4*/ 	.word	0x0500000f


	//   ....[105]....
        /*02a8*/ 	.word	0x0500000f


	//   ....[106]....
        /*02ac*/ 	.word	0x0500000f


	//   ....[107]....
        /*02b0*/ 	.word	0x0500000f


	//   ....[108]....
        /*02b4*/ 	.word	0x0500000f


	//   ....[109]....
        /*02b8*/ 	.word	0x0500000f


	//   ....[110]....
        /*02bc*/ 	.word	0x0500000f


	//   ....[111]....
        /*02c0*/ 	.word	0x0500000f


	//   ....[112]....
        /*02c4*/ 	.word	0x0500000f


	//   ....[113]....
        /*02c8*/ 	.word	0x0500000f


	//   ....[114]....
        /*02cc*/ 	.word	0x0500000f


	//   ....[115]....
        /*02d0*/ 	.word	0x0500000f


	//   ....[116]....
        /*02d4*/ 	.word	0x0500000f


	//   ....[117]....
        /*02d8*/ 	.word	0x0500000f


	//   ....[118]....
        /*02dc*/ 	.word	0x0500000f


	//   ....[119]....
        /*02e0*/ 	.word	0x0500000f


	//   ....[120]....
        /*02e4*/ 	.word	0x0500000f


	//   ....[121]....
        /*02e8*/ 	.word	0x0500000f


	//   ....[122]....
        /*02ec*/ 	.word	0x0500000f


	//   ....[123]....
        /*02f0*/ 	.word	0x0500000f


	//   ....[124]....
        /*02f4*/ 	.word	0x0500000f


	//   ....[125]....
        /*02f8*/ 	.word	0x0500000f


	//   ....[126]....
        /*02fc*/ 	.word	0x0500000f


	//   ....[127]....
        /*0300*/ 	.word	0x0500000f


	//   ....[128]....
        /*0304*/ 	.word	0x0500000f


	//   ....[129]....
        /*0308*/ 	.word	0x0500000f


	//   ....[130]....
        /*030c*/ 	.word	0x0500000f


	//   ....[131]....
        /*0310*/ 	.word	0x0500000f


	//   ....[132]....
        /*0314*/ 	.word	0x0500000f


	//   ....[133]....
        /*0318*/ 	.word	0x0500000f


	//   ....[134]....
        /*031c*/ 	.word	0x0500000f


	//   ....[135]....
        /*0320*/ 	.word	0x0500000f


	//   ....[136]....
        /*0324*/ 	.word	0x0500000f


	//   ....[137]....
        /*0328*/ 	.word	0x0500000f


	//   ....[138]....
        /*032c*/ 	.word	0x0500000f


	//   ....[139]....
        /*0330*/ 	.word	0x0500000f


	//   ....[140]....
        /*0334*/ 	.word	0x0500000f


	//   ....[141]....
        /*0338*/ 	.word	0x0500000f


	//   ....[142]....
        /*033c*/ 	.word	0x0500000f


	//   ....[143]....
        /*0340*/ 	.word	0x0500000f


	//   ....[144]....
        /*0344*/ 	.word	0x0500000f


	//   ....[145]....
        /*0348*/ 	.word	0x0500000f


	//   ....[146]....
        /*034c*/ 	.word	0x0500000f


	//   ....[147]....
        /*0350*/ 	.word	0x0500000f


	//   ....[148]....
        /*0354*/ 	.word	0x0500000f


	//   ....[149]....
        /*0358*/ 	.word	0xffffffff


	//   ....[150]....
        /*035c*/ 	.word	0xffffffff


	//   ....[151]....
        /*0360*/ 	.word	0xffffffff


	//   ....[152]....
        /*0364*/ 	.word	0xffffffff


	//   ....[153]....
        /*0368*/ 	.word	0xffffffff


	//   ....[154]....
        /*036c*/ 	.word	0xffffffff


	//   ....[155]....
        /*0370*/ 	.word	0xffffffff


	//   ....[156]....
        /*0374*/ 	.word	0xffffffff


	//----- nvinfo : EIATTR_COOP_GROUP_INSTR_OFFSETS
	.align		4
.L_348:
        /*0378*/ 	.byte	0x04, 0x28
        /*037a*/ 	.short	(.L_350 - .L_349)


	//   ....[0]....
.L_349:
        /*037c*/ 	.word	0x00000080


	//   ....[1]....
        /*0380*/ 	.word	0x00000090


	//   ....[2]....
        /*0384*/ 	.word	0x000002b0


	//   ....[3]....
        /*0388*/ 	.word	0x00000410


	//   ....[4]....
        /*038c*/ 	.word	0x00000530


	//   ....[5]....
        /*0390*/ 	.word	0x00000690


	//   ....[6]....
        /*0394*/ 	.word	0x000021c0


	//   ....[7]....
        /*0398*/ 	.word	0x00009c50


	//   ....[8]....
        /*039c*/ 	.word	0x0000bd40


	//   ....[9]....
        /*03a0*/ 	.word	0x0000d020


	//   ....[10]....
        /*03a4*/ 	.word	0x0000d5a0


	//   ....[11]....
        /*03a8*/ 	.word	0x0000e2e0


	//   ....[12]....
        /*03ac*/ 	.word	0x0000e3d0


	//   ....[13]....
        /*03b0*/ 	.word	0x0000e820


	//   ....[14]....
        /*03b4*/ 	.word	0x0000e8f0


	//   ....[15]....
        /*03b8*/ 	.word	0x00011450


	//   ....[16]....
        /*03bc*/ 	.word	0x00012db0


	//   ....[17]....
        /*03c0*/ 	.word	0x00014450


	//   ....[18]....
        /*03c4*/ 	.word	0x00014490


	//   ....[19]....
        /*03c8*/ 	.word	0x000144d0


	//   ....[20]....
        /*03cc*/ 	.word	0x000144f0


	//   ....[21]....
        /*03d0*/ 	.word	0x00018b70


	//   ....[22]....
        /*03d4*/ 	.word	0x00019f30


	//   ....[23]....
        /*03d8*/ 	.word	0x0001b250


	//   ....[24]....
        /*03dc*/ 	.word	0x0001b7c0


	//   ....[25]....
        /*03e0*/ 	.word	0x0001c3b0


	//   ....[26]....
        /*03e4*/ 	.word	0x0001c400


	//   ....[27]....
        /*03e8*/ 	.word	0x0001c440


	//   ....[28]....
        /*03ec*/ 	.word	0x0001c460


	//   ....[29]....
        /*03f0*/ 	.word	0x00020b60


	//   ....[30]....
        /*03f4*/ 	.word	0x00020cf0


	//   ....[31]....
        /*03f8*/ 	.word	0x00020d10


	//   ....[32]....
        /*03fc*/ 	.word	0x00020d50


	//   ....[33]....
        /*0400*/ 	.word	0x00020d70


	//   ....[34]....
        /*0404*/ 	.word	0x00022710


	//   ....[35]....
        /*0408*/ 	.word	0x000236e0


	//   ....[36]....
        /*040c*/ 	.word	0x00023710


	//   ....[37]....
        /*0410*/ 	.word	0x00023750


	//   ....[38]....
        /*0414*/ 	.word	0x00023760


	//   ....[39]....
        /*0418*/ 	.word	0x00023dc0


	//   ....[40]....
        /*041c*/ 	.word	0x00023dd0


	//   ....[41]....
        /*0420*/ 	.word	0x00024000


	//   ....[42]....
        /*0424*/ 	.word	0x00024020


	//   ....[43]....
        /*0428*/ 	.word	0x000249d0


	//   ....[44]....
        /*042c*/ 	.word	0x000249f0


	//   ....[45]....
        /*0430*/ 	.word	0x00024c30


	//   ....[46]....
        /*0434*/ 	.word	0x00024c50


	//   ....[47]....
        /*0438*/ 	.word	0x00024f40


	//   ....[48]....
        /*043c*/ 	.word	0x00026ac0


	//   ....[49]....
        /*0440*/ 	.word	0x00026ae0


	//   ....[50]....
        /*0444*/ 	.word	0x00026b00


	//   ....[51]....
        /*0448*/ 	.word	0x00026b50


	//   ....[52]....
        /*044c*/ 	.word	0x00026b80


	//   ....[53]....
        /*0450*/ 	.word	0x00026bd0


	//   ....[54]....
        /*0454*/ 	.word	0x00026c00


	//   ....[55]....
        /*0458*/ 	.word	0x00026c10


	//   ....[56]....
        /*045c*/ 	.word	0x000272b0


	//   ....[57]....
        /*0460*/ 	.word	0x000272e0


	//   ....[58]....
        /*0464*/ 	.word	0x00027330


	//   ....[59]....
        /*0468*/ 	.word	0x00027390


	//   ....[60]....
        /*046c*/ 	.word	0x000273b0


	//   ....[61]....
        /*0470*/ 	.word	0x00027430


	//   ....[62]....
        /*0474*/ 	.word	0x00027450


	//   ....[63]....
        /*0478*/ 	.word	0x00027470


	//   ....[64]....
        /*047c*/ 	.word	0x00027ac0


	//   ....[65]....
        /*0480*/ 	.word	0x00027af0


	//   ....[66]....
        /*0484*/ 	.word	0x00027b00


	//   ....[67]....
        /*0488*/ 	.word	0x00027ba0


	//   ....[68]....
        /*048c*/ 	.word	0x00027cb0


	//   ....[69]....
        /*0490*/ 	.word	0x00027cc0


	//   ....[70]....
        /*0494*/ 	.word	0x00027cd0


	//   ....[71]....
        /*0498*/ 	.word	0x00027de0


	//   ....[72]....
        /*049c*/ 	.word	0x00028370


	//   ....[73]....
        /*04a0*/ 	.word	0x000283a0


	//   ....[74]....
        /*04a4*/ 	.word	0x000283d0


	//   ....[75]....
        /*04a8*/ 	.word	0x00028430


	//   ....[76]....
        /*04ac*/ 	.word	0x00028580


	//   ....[77]....
        /*04b0*/ 	.word	0x000285a0


	//   ....[78]....
        /*04b4*/ 	.word	0x000285b0


	//   ....[79]....
        /*04b8*/ 	.word	0x00028700


	//   ....[80]....
        /*04bc*/ 	.word	0x00028f50


	//   ....[81]....
        /*04c0*/ 	.word	0x00028f70


	//   ....[82]....
        /*04c4*/ 	.word	0x00028f90


	//   ....[83]....
        /*04c8*/ 	.word	0x00028fc0


	//   ....[84]....
        /*04cc*/ 	.word	0x00028fd0


	//   ....[85]....
        /*04d0*/ 	.word	0x00029010


	//   ....[86]....
        /*04d4*/ 	.word	0x00029020


	//   ....[87]....
        /*04d8*/ 	.word	0x00029030


	//   ....[88]....
        /*04dc*/ 	.word	0x00029370


	//   ....[89]....
        /*04e0*/ 	.word	0x000293b0


	//   ....[90]....
        /*04e4*/ 	.word	0x000293d0


	//   ....[91]....
        /*04e8*/ 	.word	0x00029430


	//   ....[92]....
        /*04ec*/ 	.word	0x00029460


	//   ....[93]....
        /*04f0*/ 	.word	0x00029510


	//   ....[94]....
        /*04f4*/ 	.word	0x00029530


	//   ....[95]....
        /*04f8*/ 	.word	0x00029540


	//   ....[96]....
        /*04fc*/ 	.word	0x00029b70


	//   ....[97]....
        /*0500*/ 	.word	0x00029d50


	//   ....[98]....
        /*0504*/ 	.word	0x0002a2f0


	//   ....[99]....
        /*0508*/ 	.word	0x0002a3d0


	//   ....[100]....
        /*050c*/ 	.word	0x0002a470


	//   ....[101]....
        /*0510*/ 	.word	0x0002a4d0


	//   ....[102]....
        /*0514*/ 	.word	0x0002a590


	//   ....[103]....
        /*0518*/ 	.word	0x0002a600


	//   ....[104]....
        /*051c*/ 	.word	0x0002a6c0


	//   ....[105]....
        /*0520*/ 	.word	0x0002a730


	//   ....[106]....
        /*0524*/ 	.word	0x0002a7e0


	//   ....[107]....
        /*0528*/ 	.word	0x0002a880


	//   ....[108]....
        /*052c*/ 	.word	0x0002a900


	//   ....[109]....
        /*0530*/ 	.word	0x0002a960


	//   ....[110]....
        /*0534*/ 	.word	0x0002aa40


	//   ....[111]....
        /*0538*/ 	.word	0x0002aab0


	//   ....[112]....
        /*053c*/ 	.word	0x0002ab90


	//   ....[113]....
        /*0540*/ 	.word	0x0002abf0


	//   ....[114]....
        /*0544*/ 	.word	0x0002aca0


	//   ....[115]....
        /*0548*/ 	.word	0x0002ad30


	//   ....[116]....
        /*054c*/ 	.word	0x0002add0


	//   ....[117]....
        /*0550*/ 	.word	0x0002aef0


	//   ....[118]....
        /*0554*/ 	.word	0x0002afe0


	//   ....[119]....
        /*0558*/ 	.word	0x0002b190


	//   ....[120]....
        /*055c*/ 	.word	0x0002b1e0


	//   ....[121]....
        /*0560*/ 	.word	0x0002b2f0


	//   ....[122]....
        /*0564*/ 	.word	0x0002b3d0


	//   ....[123]....
        /*0568*/ 	.word	0x0002b540


	//   ....[124]....
        /*056c*/ 	.word	0x0002b640


	//   ....[125]....
        /*0570*/ 	.word	0x0002b860


	//   ....[126]....
        /*0574*/ 	.word	0x0002b8b0


	//   ....[127]....
        /*0578*/ 	.word	0x0002ba70


	//   ....[128]....
        /*057c*/ 	.word	0x0002bac0


	//   ....[129]....
        /*0580*/ 	.word	0x0002bc80


	//   ....[130]....
        /*0584*/ 	.word	0x0002bcd0


	//   ....[131]....
        /*0588*/ 	.word	0x0002bdb0


	//   ....[132]....
        /*058c*/ 	.word	0x0002be50


	//   ....[133]....
        /*0590*/ 	.word	0x0002beb0


	//   ....[134]....
        /*0594*/ 	.word	0x0002bf50


	//   ....[135]....
        /*0598*/ 	.word	0x0002bfb0


	//   ....[136]....
        /*059c*/ 	.word	0x0002c060


	//   ....[137]....
        /*05a0*/ 	.word	0x0002c0c0


	//   ....[138]....
        /*05a4*/ 	.word	0x0002c170


	//   ....[139]....
        /*05a8*/ 	.word	0x0002c250


	//   ....[140]....
        /*05ac*/ 	.word	0x0002c330


	//   ....[141]....
        /*05b0*/ 	.word	0x0002c410


	//   ....[142]....
        /*05b4*/ 	.word	0x0002c520


	//   ....[143]....
        /*05b8*/ 	.word	0x0002c630


	//   ....[144]....
        /*05bc*/ 	.word	0x0002c710


	//   ....[145]....
        /*05c0*/ 	.word	0x0002c820


	//   ....[146]....
        /*05c4*/ 	.word	0x0002c900


	//   ....[147]....
        /*05c8*/ 	.word	0x0002c990


	//   ....[148]....
        /*05cc*/ 	.word	0x0002cab0


	//   ....[149]....
        /*05d0*/ 	.word	0x0002eab0


	//   ....[150]....
        /*05d4*/ 	.word	0x00030280


	//   ....[151]....
        /*05d8*/ 	.word	0x00030890


	//   ....[152]....
        /*05dc*/ 	.word	0x000315d0


	//   ....[153]....
        /*05e0*/ 	.word	0x00031620


	//   ....[154]....
        /*05e4*/ 	.word	0x00031680


	//   ....[155]....
        /*05e8*/ 	.word	0x000316a0


	//   ....[156]....
        /*05ec*/ 	.word	0x0003e7c0


	//----- nvinfo : EIATTR_REG_RECONFIG
	.align		4
.L_350:
        /*05f0*/ 	.byte	0x01, 0x54
	.zero		2


	//----- nvinfo : EIATTR_SYSCALL_OFFSETS
	.align		4
        /*05f4*/ 	.byte	0x04, 0x46
        /*05f6*/ 	.short	(.L_352 - .L_351)


	//   ....[0]....
.L_351:
        /*05f8*/ 	.word	0x0000a200


	//   ....[1]....
        /*05fc*/ 	.word	0x00026210


	//   ....[2]....
        /*0600*/ 	.word	0x00026360


	//   ....[3]....
        /*0604*/ 	.word	0x00026450


	//   ....[4]....
        /*0608*/ 	.word	0x00026f00


	//   ....[5]....
        /*060c*/ 	.word	0x00027790


	//----- nvinfo : EIATTR_MBARRIER_INSTR_OFFSETS
	.align		4
.L_352:
        /*0610*/ 	.byte	0x04, 0x39
        /*0612*/ 	.short	(.L_354 - .L_353)


	//   ....[0]....
.L_353:
        /*0614*/ 	.word	0x00000190
        /*0618*/ 	.word	0x000000ff
        /*061c*/ 	.word	0x00038800
        /*0620*/ 	.short	0x0100
        /*0622*/ 	.byte	0x08
	.zero		1


	//   ....[1]....
        /*0624*/ 	.word	0x000001a0
        /*0628*/ 	.word	0x000000ff
        /*062c*/ 	.word	0x00038810
        /*0630*/ 	.short	0x0100
        /*0632*/ 	.byte	0x08
	.zero		1


	//   ....[2]....
        /*0634*/ 	.word	0x000001b0
        /*0638*/ 	.word	0x000000ff
        /*063c*/ 	.word	0x00038820
        /*0640*/ 	.short	0x0100
        /*0642*/ 	.byte	0x08
	.zero		1


	//   ....[3]....
        /*0644*/ 	.word	0x00000260
        /*0648*/ 	.word	0x000000ff
        /*064c*/ 	.word	0x00038830
        /*0650*/ 	.short	0x0100
        /*0652*/ 	.byte	0x06
	.zero		1


	//   ....[4]....
        /*0654*/ 	.word	0x00000270
        /*0658*/ 	.word	0x000000ff
        /*065c*/ 	.word	0x00038840
        /*0660*/ 	.short	0x0100
        /*0662*/ 	.byte	0x06
	.zero		1


	//   ....[5]....
        /*0664*/ 	.word	0x00000280
        /*0668*/ 	.word	0x000000ff
        /*066c*/ 	.word	0x00038838
        /*0670*/ 	.short	0x0100
        /*0672*/ 	.byte	0x06
	.zero		1


	//   ....[6]....
        /*0674*/ 	.word	0x00000290
        /*0678*/ 	.word	0x000000ff
        /*067c*/ 	.word	0x00038848
        /*0680*/ 	.short	0x0100
        /*0682*/ 	.byte	0x06
	.zero		1


	//   ....[7]....
        /*0684*/ 	.word	0x000003c0
        /*0688*/ 	.word	0x000000ff
        /*068c*/ 	.word	0x00038850
        /*0690*/ 	.short	0x0100
        /*0692*/ 	.byte	0x08
	.zero		1


	//   ....[8]....
        /*0694*/ 	.word	0x000003d0
        /*0698*/ 	.word	0x000000ff
        /*069c*/ 	.word	0x00038860
        /*06a0*/ 	.short	0x0100
        /*06a2*/ 	.byte	0x08
	.zero		1


	//   ....[9]....
        /*06a4*/ 	.word	0x000003e0
        /*06a8*/ 	.word	0x000000ff
        /*06ac*/ 	.word	0x00038858
        /*06b0*/ 	.short	0x0100
        /*06b2*/ 	.byte	0x08
	.zero		1


	//   ....[10]....
        /*06b4*/ 	.word	0x000003f0
        /*06b8*/ 	.word	0x000000ff
        /*06bc*/ 	.word	0x00038868
        /*06c0*/ 	.short	0x0100
        /*06c2*/ 	.byte	0x08
	.zero		1


	//   ....[11]....
        /*06c4*/ 	.word	0x000004e0
        /*06c8*/ 	.word	0x000000ff
        /*06cc*/ 	.word	0x00038870
        /*06d0*/ 	.short	0x0100
        /*06d2*/ 	.byte	0x06
	.zero		1


	//   ....[12]....
        /*06d4*/ 	.word	0x000004f0
        /*06d8*/ 	.word	0x000000ff
        /*06dc*/ 	.word	0x00038880
        /*06e0*/ 	.short	0x0100
        /*06e2*/ 	.byte	0x06
	.zero		1


	//   ....[13]....
        /*06e4*/ 	.word	0x00000500
        /*06e8*/ 	.word	0x000000ff
        /*06ec*/ 	.word	0x00038878
        /*06f0*/ 	.short	0x0100
        /*06f2*/ 	.byte	0x06
	.zero		1


	//   ....[14]....
        /*06f4*/ 	.word	0x00000510
        /*06f8*/ 	.word	0x000000ff
        /*06fc*/ 	.word	0x00038888
        /*0700*/ 	.short	0x0100
        /*0702*/ 	.byte	0x06
	.zero		1


	//   ....[15]....
        /*0704*/ 	.word	0x00000640
        /*0708*/ 	.word	0x000000ff
        /*070c*/ 	.word	0x00038890
        /*0710*/ 	.short	0x0100
        /*0712*/ 	.byte	0x08
	.zero		1


	//   ....[16]....
        /*0714*/ 	.word	0x00000650
        /*0718*/ 	.word	0x000000ff
        /*071c*/ 	.word	0x000388a0
        /*0720*/ 	.short	0x0100
        /*0722*/ 	.byte	0x08
	.zero		1


	//   ....[17]....
        /*0724*/ 	.word	0x00000660
        /*0728*/ 	.word	0x000000ff
        /*072c*/ 	.word	0x00038898
        /*0730*/ 	.short	0x0100
        /*0732*/ 	.byte	0x08
	.zero		1


	//   ....[18]....
        /*0734*/ 	.word	0x00000670
        /*0738*/ 	.word	0x000000ff
        /*073c*/ 	.word	0x000388a8
        /*0740*/ 	.short	0x0100
        /*0742*/ 	.byte	0x08
	.zero		1


	//   ....[19]....
        /*0744*/ 	.word	0x000007d0
        /*0748*/ 	.word	0x000000ff
        /*074c*/ 	.word	0x000388b0
        /*0750*/ 	.short	0x0100
        /*0752*/ 	.byte	0x08
	.zero		1


	//   ....[20]....
        /*0754*/ 	.word	0x000007e0
        /*0758*/ 	.word	0x000000ff
        /*075c*/ 	.word	0x000388c0
        /*0760*/ 	.short	0x0100
        /*0762*/ 	.byte	0x08
	.zero		1


	//   ....[21]....
        /*0764*/ 	.word	0x000007f0
        /*0768*/ 	.word	0x000000ff
        /*076c*/ 	.word	0x000388b8
        /*0770*/ 	.short	0x0100
        /*0772*/ 	.byte	0x08
	.zero		1


	//   ....[22]....
        /*0774*/ 	.word	0x00000800
        /*0778*/ 	.word	0x000000ff
        /*077c*/ 	.word	0x000388c8
        /*0780*/ 	.short	0x0100
        /*0782*/ 	.byte	0x08
	.zero		1


	//   ....[23]....
        /*0784*/ 	.word	0x00004570
        /*0788*/ 	.word	0x00000004
        /*078c*/ 	.word	0x00000000
        /*0790*/ 	.short	0x0101
        /*0792*/ 	.byte	0x3f
	.zero		1


	//   ....[24]....
        /*0794*/ 	.word	0x00008300
        /*0798*/ 	.word	0x00000006
        /*079c*/ 	.word	0x00000000
        /*07a0*/ 	.short	0x0101
        /*07a2*/ 	.byte	0x3f
	.zero		1


	//   ....[25]....
        /*07a4*/ 	.word	0x0000a720
        /*07a8*/ 	.word	0x000000ff
        /*07ac*/ 	.word	0x00038800
        /*07b0*/ 	.short	0x010a
        /*07b2*/ 	.byte	0x2c
	.zero		1


	//   ....[26]....
        /*07b4*/ 	.word	0x0000aba0
        /*07b8*/ 	.word	0x00000014
        /*07bc*/ 	.word	0x00000000
        /*07c0*/ 	.short	0x010a
        /*07c2*/ 	.byte	0x3f
	.zero		1


	//   ....[27]....
        /*07c4*/ 	.word	0x0000ac00
        /*07c8*/ 	.word	0x00000014
        /*07cc*/ 	.word	0x00000000
        /*07d0*/ 	.short	0x010a
        /*07d2*/ 	.byte	0x3f
	.zero		1


	//   ....[28]....
        /*07d4*/ 	.word	0x0000afb0
        /*07d8*/ 	.word	0x000000ff
        /*07dc*/ 	.word	0x00038810
        /*07e0*/ 	.short	0x010a
        /*07e2*/ 	.byte	0x2c
	.zero		1


	//   ....[29]....
        /*07e4*/ 	.word	0x0000b0b0
        /*07e8*/ 	.word	0x0000000c
        /*07ec*/ 	.word	0x00000000
        /*07f0*/ 	.short	0x010a
        /*07f2*/ 	.byte	0x3f
	.zero		1


	//   ....[30]....
        /*07f4*/ 	.word	0x0000b110
        /*07f8*/ 	.word	0x0000000c
        /*07fc*/ 	.word	0x00000000
        /*0800*/ 	.short	0x010a
        /*0802*/ 	.byte	0x3f
	.zero		1


	//   ....[31]....
        /*0804*/ 	.word	0x0000cd00
        /*0808*/ 	.word	0x00000003
        /*080c*/ 	.word	0x00000000
        /*0810*/ 	.short	0x0101
        /*0812*/ 	.byte	0x3f
	.zero		1


	//   ....[32]....
        /*0814*/ 	.word	0x00011560
        /*0818*/ 	.word	0x00000000
        /*081c*/ 	.word	0x00000000
        /*0820*/ 	.short	0x0101
        /*0822*/ 	.byte	0x3f
	.zero		1


	//   ....[33]....
        /*0824*/ 	.word	0x00011cd0
        /*0828*/ 	.word	0x00000006
        /*082c*/ 	.word	0x00000000
        /*0830*/ 	.short	0x010a
        /*0832*/ 	.byte	0x3f
	.zero		1


	//   ....[34]....
        /*0834*/ 	.word	0x00011d70
        /*0838*/ 	.word	0x00000008
        /*083c*/ 	.word	0x00000000
        /*0840*/ 	.short	0x010a
        /*0842*/ 	.byte	0x3f
	.zero		1


	//   ....[35]....
        /*0844*/ 	.word	0x00012190
        /*0848*/ 	.word	0x0000000e
        /*084c*/ 	.word	0x00000000
        /*0850*/ 	.short	0x010a
        /*0852*/ 	.byte	0x3f
	.zero		1


	//   ....[36]....
        /*0854*/ 	.word	0x000121f0
        /*0858*/ 	.word	0x0000000e
        /*085c*/ 	.word	0x00000000
        /*0860*/ 	.short	0x010a
        /*0862*/ 	.byte	0x3f
	.zero		1


	//   ....[37]....
        /*0864*/ 	.word	0x00013de0
        /*0868*/ 	.word	0x00000003
        /*086c*/ 	.word	0x00000000
        /*0870*/ 	.short	0x0101
        /*0872*/ 	.byte	0x3f
	.zero		1


	//   ....[38]....
        /*0874*/ 	.word	0x00018c80
        /*0878*/ 	.word	0x00000003
        /*087c*/ 	.word	0x00000000
        /*0880*/ 	.short	0x0101
        /*0882*/ 	.byte	0x3f
	.zero		1


	//   ....[39]....
        /*0884*/ 	.word	0x00018e50
        /*0888*/ 	.word	0x00000006
        /*088c*/ 	.word	0x00000000
        /*0890*/ 	.short	0x010a
        /*0892*/ 	.byte	0x3f
	.zero		1


	//   ....[40]....
        /*0894*/ 	.word	0x00018ef0
        /*0898*/ 	.word	0x00000008
        /*089c*/ 	.word	0x00000000
        /*08a0*/ 	.short	0x010a
        /*08a2*/ 	.byte	0x3f
	.zero		1


	//   ....[41]....
        /*08a4*/ 	.word	0x00019310
        /*08a8*/ 	.word	0x0000000e
        /*08ac*/ 	.word	0x00000000
        /*08b0*/ 	.short	0x010a
        /*08b2*/ 	.byte	0x3f
	.zero		1


	//   ....[42]....
        /*08b4*/ 	.word	0x00019370
        /*08b8*/ 	.word	0x0000000e
        /*08bc*/ 	.word	0x00000000
        /*08c0*/ 	.short	0x010a
        /*08c2*/ 	.byte	0x3f
	.zero		1


	//   ....[43]....
        /*08c4*/ 	.word	0x0001af60
        /*08c8*/ 	.word	0x00000003
        /*08cc*/ 	.word	0x00000000
        /*08d0*/ 	.short	0x0101
        /*08d2*/ 	.byte	0x3f
	.zero		1


	//   ....[44]....
        /*08d4*/ 	.word	0x00020c70
        /*08d8*/ 	.word	0x00000003
        /*08dc*/ 	.word	0x00000000
        /*08e0*/ 	.short	0x0101
        /*08e2*/ 	.byte	0x3f
	.zero		1


	//   ....[45]....
        /*08e4*/ 	.word	0x00023da0
        /*08e8*/ 	.word	0x000000ff
        /*08ec*/ 	.word	0x00000000
        /*08f0*/ 	.short	0x0101
        /*08f2*/ 	.byte	0x05
	.zero		1


	//   ....[46]....
        /*08f4*/ 	.word	0x00026870
        /*08f8*/ 	.word	0x0000001b
        /*08fc*/ 	.word	0x00038840
        /*0900*/ 	.short	0x010a
        /*0902*/ 	.byte	0x3f
	.zero		1


	//   ....[47]....
        /*0904*/ 	.word	0x00026ce0
        /*0908*/ 	.word	0x0000001b
        /*090c*/ 	.word	0x00038830
        /*0910*/ 	.short	0x0107
        /*0912*/ 	.byte	0x3f
	.zero		1


	//   ....[48]....
        /*0914*/ 	.word	0x00026d90
        /*0918*/ 	.word	0x0000001b
        /*091c*/ 	.word	0x00038830
        /*0920*/ 	.short	0x0101
        /*0922*/ 	.byte	0x3f
	.zero		1


	//   ....[49]....
        /*0924*/ 	.word	0x00027560
        /*0928*/ 	.word	0x00000011
        /*092c*/ 	.word	0x00038800
        /*0930*/ 	.short	0x0107
        /*0932*/ 	.byte	0x3f
	.zero		1


	//   ....[50]....
        /*0934*/ 	.word	0x00027600
        /*0938*/ 	.word	0x00000011
        /*093c*/ 	.word	0x00038800
        /*0940*/ 	.short	0x0101
        /*0942*/ 	.byte	0x3f
	.zero		1


	//   ....[51]....
        /*0944*/ 	.word	0x00027fc0
        /*0948*/ 	.word	0x00000011
        /*094c*/ 	.word	0x00038810
        /*0950*/ 	.short	0x0107
        /*0952*/ 	.byte	0x3f
	.zero		1


	//   ....[52]....
        /*0954*/ 	.word	0x000280b0
        /*0958*/ 	.word	0x00000011
        /*095c*/ 	.word	0x00038810
        /*0960*/ 	.short	0x0101
        /*0962*/ 	.byte	0x3f
	.zero		1


	//   ....[53]....
        /*0964*/ 	.word	0x000280d0
        /*0968*/ 	.word	0x00000011
        /*096c*/ 	.word	0x00038820
        /*0970*/ 	.short	0x010a
        /*0972*/ 	.byte	0x3f
	.zero		1


	//   ....[54]....
        /*0974*/ 	.word	0x00028150
        /*0978*/ 	.word	0x0000001b
        /*097c*/ 	.word	0x00038860
        /*0980*/ 	.short	0x010a
        /*0982*/ 	.byte	0x3f
	.zero		1


	//   ....[55]....
        /*0984*/ 	.word	0x000289c0
        /*0988*/ 	.word	0x0000001b
        /*098c*/ 	.word	0x00038850
        /*0990*/ 	.short	0x0107
        /*0992*/ 	.byte	0x3f
	.zero		1


	//   ....[56]....
        /*0994*/ 	.word	0x00028a80
        /*0998*/ 	.word	0x0000001b
        /*099c*/ 	.word	0x00038850
        /*09a0*/ 	.short	0x0101
        /*09a2*/ 	.byte	0x3f
	.zero		1


	//   ....[57]....
        /*09a4*/ 	.word	0x00028db0
        /*09a8*/ 	.word	0x00000008
        /*09ac*/ 	.word	0x00038840
        /*09b0*/ 	.short	0x010a
        /*09b2*/ 	.byte	0x3f
	.zero		1


	//   ....[58]....
        /*09b4*/ 	.word	0x000290e0
        /*09b8*/ 	.word	0x00000008
        /*09bc*/ 	.word	0x00038830
        /*09c0*/ 	.short	0x0107
        /*09c2*/ 	.byte	0x3f
	.zero		1


	//   ....[59]....
        /*09c4*/ 	.word	0x00029190
        /*09c8*/ 	.word	0x00000008
        /*09cc*/ 	.word	0x00038830
        /*09d0*/ 	.short	0x0101
        /*09d2*/ 	.byte	0x3f
	.zero		1


	//   ....[60]....
        /*09d4*/ 	.word	0x000291c0
        /*09d8*/ 	.word	0x00000008
        /*09dc*/ 	.word	0x00038860
        /*09e0*/ 	.short	0x010a
        /*09e2*/ 	.byte	0x3f
	.zero		1


	//   ....[61]....
        /*09e4*/ 	.word	0x00029840
        /*09e8*/ 	.word	0x00000008
        /*09ec*/ 	.word	0x00038850
        /*09f0*/ 	.short	0x0107
        /*09f2*/ 	.byte	0x3f
	.zero		1


	//   ....[62]....
        /*09f4*/ 	.word	0x000298f0
        /*09f8*/ 	.word	0x00000008
        /*09fc*/ 	.word	0x00038850
        /*0a00*/ 	.short	0x0101
        /*0a02*/ 	.byte	0x3f
	.zero		1


	//   ....[63]....
        /*0a04*/ 	.word	0x00029cd0
        /*0a08*/ 	.word	0x00000005
        /*0a0c*/ 	.word	0x00038820
        /*0a10*/ 	.short	0x010a
        /*0a12*/ 	.byte	0x3f
	.zero		1


	//   ....[64]....
        /*0a14*/ 	.word	0x00029e50
        /*0a18*/ 	.word	0x00000003
        /*0a1c*/ 	.word	0x00038840
        /*0a20*/ 	.short	0x010a
        /*0a22*/ 	.byte	0x3f
	.zero		1


	//   ....[65]....
        /*0a24*/ 	.word	0x00029ef0
        /*0a28*/ 	.word	0x00000005
        /*0a2c*/ 	.word	0x00038840
        /*0a30*/ 	.short	0x010a
        /*0a32*/ 	.byte	0x3f
	.zero		1


	//   ....[66]....
        /*0a34*/ 	.word	0x00029f30
        /*0a38*/ 	.word	0x00000003
        /*0a3c*/ 	.word	0x00038860
        /*0a40*/ 	.short	0x010a
        /*0a42*/ 	.byte	0x3f
	.zero		1


	//   ....[67]....
        /*0a44*/ 	.word	0x00029f70
        /*0a48*/ 	.word	0x00000005
        /*0a4c*/ 	.word	0x00038860
        /*0a50*/ 	.short	0x010a
        /*0a52*/ 	.byte	0x3f
	.zero		1


	//   ....[68]....
        /*0a54*/ 	.word	0x00029fe0
        /*0a58*/ 	.word	0x00000003
        /*0a5c*/ 	.word	0x00038800
        /*0a60*/ 	.short	0x010a
        /*0a62*/ 	.byte	0x3f
	.zero		1


	//   ....[69]....
        /*0a64*/ 	.word	0x0002a030
        /*0a68*/ 	.word	0x00000014
        /*0a6c*/ 	.word	0x00000000
        /*0a70*/ 	.short	0x010a
        /*0a72*/ 	.byte	0x3f
	.zero		1


	//   ....[70]....
        /*0a74*/ 	.word	0x0002a090
        /*0a78*/ 	.word	0x00000004
        /*0a7c*/ 	.word	0x00038810
        /*0a80*/ 	.short	0x010a
        /*0a82*/ 	.byte	0x3f
	.zero		1


	//   ....[71]....
        /*0a84*/ 	.word	0x0002a0e0
        /*0a88*/ 	.word	0x0000000c
        /*0a8c*/ 	.word	0x00000000
        /*0a90*/ 	.short	0x010a
        /*0a92*/ 	.byte	0x3f
	.zero		1


	//   ....[72]....
        /*0a94*/ 	.word	0x0002a130
        /*0a98*/ 	.word	0x00000008
        /*0a9c*/ 	.word	0x00000000
        /*0aa0*/ 	.short	0x010a
        /*0aa2*/ 	.byte	0x3f
	.zero		1


	//   ....[73]....
        /*0aa4*/ 	.word	0x0002a180
        /*0aa8*/ 	.word	0x0000000e
        /*0aac*/ 	.word	0x00000000
        /*0ab0*/ 	.short	0x010a
        /*0ab2*/ 	.byte	0x3f
	.zero		1


	//   ....[74]....
        /*0ab4*/ 	.word	0x0002a1d0
        /*0ab8*/ 	.word	0x00000008
        /*0abc*/ 	.word	0x00000000
        /*0ac0*/ 	.short	0x010a
        /*0ac2*/ 	.byte	0x3f
	.zero		1


	//   ....[75]....
        /*0ac4*/ 	.word	0x0002a220
        /*0ac8*/ 	.word	0x0000000e
        /*0acc*/ 	.word	0x00000000
        /*0ad0*/ 	.short	0x010a
        /*0ad2*/ 	.byte	0x3f
	.zero		1


	//   ....[76]....
        /*0ad4*/ 	.word	0x0002a320
        /*0ad8*/ 	.word	0x0000001b
        /*0adc*/ 	.word	0x00038840
        /*0ae0*/ 	.short	0x010a
        /*0ae2*/ 	.byte	0x3f
	.zero		1


	//   ....[77]....
        /*0ae4*/ 	.word	0x0002b440
        /*0ae8*/ 	.word	0x00000011
        /*0aec*/ 	.word	0x00038820
        /*0af0*/ 	.short	0x010a
        /*0af2*/ 	.byte	0x3f
	.zero		1


	//   ....[78]....
        /*0af4*/ 	.word	0x0002b490
        /*0af8*/ 	.word	0x0000001b
        /*0afc*/ 	.word	0x00038860
        /*0b00*/ 	.short	0x010a
        /*0b02*/ 	.byte	0x3f
	.zero		1


	//   ....[79]....
        /*0b04*/ 	.word	0x0002bd00
        /*0b08*/ 	.word	0x00000008
        /*0b0c*/ 	.word	0x00038840
        /*0b10*/ 	.short	0x010a
        /*0b12*/ 	.byte	0x3f
	.zero		1


	//   ....[80]....
        /*0b14*/ 	.word	0x0002c1a0
        /*0b18*/ 	.word	0x00000008
        /*0b1c*/ 	.word	0x00038860
        /*0b20*/ 	.short	0x010a
        /*0b22*/ 	.byte	0x3f
	.zero		1


	//   ....[81]....
        /*0b24*/ 	.word	0x0002c9d0
        /*0b28*/ 	.word	0x00000005
        /*0b2c*/ 	.word	0x00038820
        /*0b30*/ 	.short	0x010a
        /*0b32*/ 	.byte	0x3f
	.zero		1


	//   ....[82]....
        /*0b34*/ 	.word	0x0002cb70
        /*0b38*/ 	.word	0x00000003
        /*0b3c*/ 	.word	0x00038840
        /*0b40*/ 	.short	0x010a
        /*0b42*/ 	.byte	0x3f
	.zero		1


	//   ....[83]....
        /*0b44*/ 	.word	0x0002cbc0
        /*0b48*/ 	.word	0x00000005
        /*0b4c*/ 	.word	0x00038840
        /*0b50*/ 	.short	0x010a
        /*0b52*/ 	.byte	0x3f
	.zero		1


	//   ....[84]....
        /*0b54*/ 	.word	0x0002cc10
        /*0b58*/ 	.word	0x00000003
        /*0b5c*/ 	.word	0x00038860
        /*0b60*/ 	.short	0x010a
        /*0b62*/ 	.byte	0x3f
	.zero		1


	//   ....[85]....
        /*0b64*/ 	.word	0x0002cfd0
        /*0b68*/ 	.word	0x0000001a
        /*0b6c*/ 	.word	0x00000000
        /*0b70*/ 	.short	0x010a
        /*0b72*/ 	.byte	0x3f
	.zero		1


	//   ....[86]....
        /*0b74*/ 	.word	0x0002d110
        /*0b78*/ 	.word	0x0000000b
        /*0b7c*/ 	.word	0x00000000
        /*0b80*/ 	.short	0x010a
        /*0b82*/ 	.byte	0x3f
	.zero		1


	//   ....[87]....
        /*0b84*/ 	.word	0x0002d770
        /*0b88*/ 	.word	0x0000003a
        /*0b8c*/ 	.word	0x00000000
        /*0b90*/ 	.short	0x010a
        /*0b92*/ 	.byte	0x3f
	.zero		1


	//   ....[88]....
        /*0b94*/ 	.word	0x0002d8b0
        /*0b98*/ 	.word	0x00000038
        /*0b9c*/ 	.word	0x00000000
        /*0ba0*/ 	.short	0x010a
        /*0ba2*/ 	.byte	0x3f
	.zero		1


	//   ....[89]....
        /*0ba4*/ 	.word	0x0002fdd0
        /*0ba8*/ 	.word	0x0000000b
        /*0bac*/ 	.word	0x00000000
        /*0bb0*/ 	.short	0x0101
        /*0bb2*/ 	.byte	0x3f
	.zero		1


	//   ....[90]....
        /*0bb4*/ 	.word	0x0003e970
        /*0bb8*/ 	.word	0x00000007
        /*0bbc*/ 	.word	0x00000000
        /*0bc0*/ 	.short	0x0101
        /*0bc2*/ 	.byte	0x3f
	.zero		1


	//   ....[91]....
        /*0bc4*/ 	.word	0x0003e990
        /*0bc8*/ 	.word	0x0000000b
        /*0bcc*/ 	.word	0x00000000
        /*0bd0*/ 	.short	0x010a
        /*0bd2*/ 	.byte	0x3f
	.zero		1


	//   ....[92]....
        /*0bd4*/ 	.word	0x0003e9e0
        /*0bd8*/ 	.word	0x00000038
        /*0bdc*/ 	.word	0x00000000
        /*0be0*/ 	.short	0x010a
        /*0be2*/ 	.byte	0x3f
	.zero		1


	//----- nvinfo : EIATTR_NUM_MBARRIERS
	.align		4
.L_354:
        /*0be4*/ 	.byte	0x03, 0x38
        /*0be6*/ 	.short	0x0017


	//----- nvinfo : EIATTR_EXIT_INSTR_OFFSETS
	.align		4
        /*0be8*/ 	.byte	0x04, 0x1c
        /*0bea*/ 	.short	(.L_356 - .L_355)


	//   ....[0]....
.L_355:
        /*0bec*/ 	.word	0x00000a40


	//   ....[1]....
        /*0bf0*/ 	.word	0x00024eb0


	//   ....[2]....
        /*0bf4*/ 	.word	0x00029fc0


	//----- nvinfo : EIATTR_MAX_THREADS
	.align		4
.L_356:
        /*0bf8*/ 	.byte	0x04, 0x05
        /*0bfa*/ 	.short	(.L_358 - .L_357)
.L_357:
        /*0bfc*/ 	.word	0x00000180
        /*0c00*/ 	.word	0x00000001
        /*0c04*/ 	.word	0x00000001


	//----- nvinfo : EIATTR_CRS_STACK_SIZE
	.align		4
.L_358:
        /*0c08*/ 	.byte	0x04, 0x1e
        /*0c0a*/ 	.short	(.L_360 - .L_359)
.L_359:
        /*0c0c*/ 	.word	0x00000000


	//----- nvinfo : EIATTR_CBANK_PARAM_SIZE
	.align		4
.L_360:
        /*0c10*/ 	.byte	0x03, 0x19
        /*0c12*/ 	.short	0x0bf0


	//----- nvinfo : EIATTR_PARAM_CBANK
	.align		4
        /*0c14*/ 	.byte	0x04, 0x0a
        /*0c16*/ 	.short	(.L_362 - .L_361)
	.align		4
.L_361:
        /*0c18*/ 	.word	index@(.nv.constant0._ZN7cutlass13device_kernelIN5flash11enable_sm90INS1_16FlashAttnFwdSm90INS1_25CollectiveMainloopFwdSm90ILi2EN4cute5tupleIJNS5_1CILi1EEES8_S8_EEENS6_IJNS7_ILi64EEESA_SA_EEELi512ENS_10bfloat16_tEfNS_4arch4Sm90ELb0ELb1ELb1ELb0ELb1ELb0ELb1ELb0ELb0ELb1ELb0ELb0EEENS1_21CollectiveEpilogueFwdINS6_IJSA_NS7_ILi512EEESA_EEES9_SC_SE_Li256ELb0ELb1ELb0ELb0EEENS1_30DynamicPersistentTileSchedulerILi256ELi128ELb0ELb1ELb1EEEEEEEEEvNT_6ParamsE)
        /*0c1c*/ 	.short	0x0210
        /*0c1e*/ 	.short	0x0bf0


	//----- nvinfo : EIATTR_SW_WAR
	.align		4
.L_362:
        /*0c20*/ 	.byte	0x04, 0x36
        /*0c22*/ 	.short	(.L_364 - .L_363)
.L_363:
        /*0c24*/ 	.word	0x00000008
.L_364:


//--------------------- .nv.info._ZN7cutlass13device_kernelIN5flash11enable_sm90INS1_16FlashAttnFwdSm90INS1_25CollectiveMainloopFwdSm90ILi2EN4cute5tupleIJNS5_1CILi1EEES8_S8_EEENS6_IJNS7_ILi64EEESA_SA_EEELi512ENS_10bfloat16_tEfNS_4arch4Sm90ELb0ELb1ELb1ELb1ELb1ELb0ELb0ELb0ELb0ELb1ELb0ELb0EEENS1_21CollectiveEpilogueFwdINS6_IJSA_NS7_ILi512EEESA_EEES9_SC_SE_Li256ELb1ELb1ELb0ELb0EEENS1_36VarlenDynamicPersistentTileSchedulerILi64ELi64ELi256ELi128ELb0ELb1ELb1ELb1ELb0ELb1EEEEEEEEEvNT_6ParamsE --------------------------
	.section	.nv.info._ZN7cutlass13device_kernelIN5flash11enable_sm90INS1_16FlashAttnFwdSm90INS1_25CollectiveMainloopFwdSm90ILi2EN4cute5tupleIJNS5_1CILi1EEES8_S8_EEENS6_IJNS7_ILi64EEESA_SA_EEELi512ENS_10bfloat16_tEfNS_4arch4Sm90ELb0ELb1ELb1ELb1ELb1ELb0ELb0ELb0ELb0ELb1ELb0ELb0EEENS1_21CollectiveEpilogueFwdINS6_IJSA_NS7_ILi512EEESA_EEES9_SC_SE_Li256ELb1ELb1ELb0ELb0EEENS1_36VarlenDynamicPersistentTileSchedulerILi64ELi64ELi256ELi128ELb0ELb1ELb1ELb1ELb0ELb1EEEEEEEEEvNT_6ParamsE,"",@"SHT_CUDA_INFO"
	.sectionflags	@""
	.align	4


	//----- nvinfo : EIATTR_CUDA_API_VERSION
	.align		4
        /*0000*/ 	.byte	0x04, 0x37
        /*0002*/ 	.short	(.L_366 - .L_365)
.L_365:
        /*0004*/ 	.word	0x00000082


	//----- nvinfo : EIATTR_KPARAM_INFO
	.align		4
.L_366:
        /*0008*/ 	.byte	0x04, 0x17
        /*000a*/ 	.short	(.L_368 - .L_367)
.L_367:
        /*000c*/ 	.word	0x00000000
        /*0010*/ 	.short	0x0000
        /*0012*/ 	.short	0x0070
        /*0014*/ 	.byte	0x00, 0xf0, 0x01, 0x2a


	//----- nvinfo : EIATTR_SPARSE_MMA_MASK
	.align		4
.L_368:
        /*0018*/ 	.byte	0x03, 0x50
        /*001a*/ 	.short	0x0000


	//----- nvinfo : EIATTR_MAXREG_COUNT
	.align		4
        /*001c*/ 	.byte	0x03, 0x1b
        /*001e*/ 	.short	0x00a8


	//----- nvinfo : EIATTR_NUM_BARRIERS
	.align		4
        /*0020*/ 	.byte	0x02, 0x4c
        /*0022*/ 	.byte	0x10
	.zero		1


	//----- nvinfo : EIATTR_EXTERNS
	.align		4
        /*0024*/ 	.byte	0x04, 0x0f
        /*0026*/ 	.short	(.L_370 - .L_369)


	//   ....[0]....
	.align		4
.L_369:
        /*0028*/ 	.word	index@(__assertfail)


	//----- nvinfo : EIATTR_ANNOTATIONS
	.align		4
.L_370:
        /*002c*/ 	.byte	0x04, 0x55
        /*002e*/ 	.short	(.L_372 - .L_371)


	//   ....[0]....
.L_371:
        /* <DEDUP_REMOVED lines=10> */


	//----- nvinfo : EIATTR_MERCURY_ISA_VERSION
	.align		4
.L_372:
        /*00b8*/ 	.byte	0x03, 0x5f
        /*00ba*/ 	.short	0x0101


	//----- nvinfo : EIATTR_UNUSED_LOAD_BYTE_OFFSET
	.align		4
        /*00bc*/ 	.byte	0x04, 0x44
        /*00be*/ 	.short	(.L_374 - .L_373)


	//   ....[0]....
.L_373:
        /*00c0*/ 	.word	0x00000940
        /*00c4*/ 	.word	0x0000fff0


	//   ....[1]....
        /*00c8*/ 	.word	0x0000df70
        /*00cc*/ 	.word	0x0000fff0


	//----- nvinfo : EIATTR_INT_WARP_WIDE_INSTR_OFFSETS
	.align		4
.L_374:
        /*00d0*/ 	.byte	0x04, 0x31
        /*00d2*/ 	.short	(.L_376 - .L_375)


	//   ....[0]....
.L_375:
        /*00d4*/ 	.word	0x000000c0


	//   ....[1]....
        /*00d8*/ 	.word	0x000000d0


	//   ....[2]....
        /*00dc*/ 	.word	0x00000170


	//   ....[3]....
        /*00e0*/ 	.word	0x000124c0


	//   ....[4]....
        /*00e4*/ 	.word	0x00012550


	//   ....[5]....
        /*00e8*/ 	.word	0x00015a10


	//   ....[6]....
        /*00ec*/ 	.word	0x00015aa0


	//----- nvinfo : EIATTR_COOP_GROUP_MASK_REGIDS
	.align		4
.L_376:
        /*00f0*/ 	.byte	0x04, 0x29
        /*00f2*/ 	.short	(.L_378 - .L_377)


	//   ....[0]....
.L_377:
        /*00f4*/ 	.word	0xffffffff


	//   ....[1]....
        /*00f8*/ 	.word	0xffffffff


	//   ....[2]....
        /*00fc*/ 	.word	0xffffffff


	//   ....[3]....
        /*0100*/ 	.word	0xffffffff


	//   ....[4]....
        /*0104*/ 	.word	0xffffffff


	//   ....[5]....
        /*0108*/ 	.word	0xffffffff


	//   ....[6]....
        /*010c*/ 	.word	0xffffffff


	//   ....[7]....
        /*0110*/ 	.word	0xffffffff


	//   ....[8]....
        /*0114*/ 	.word	0xffffffff


	//   ....[9]....
        /*0118*/ 	.word	0xffffffff


	//   ....[10]....
        /*011c*/ 	.word	0xffffffff


	//   ....[11]....
        /*0120*/ 	.word	0xffffffff


	//   ....[12]....
        /*0124*/ 	.word	0xffffffff


	//   ....[13]....
        /*0128*/ 	.word	0xffffffff


	//   ....[14]....
        /*012c*/ 	.word	0xffffffff


	//   ....[15]....
        /*0130*/ 	.word	0xffffffff


	//   ....[16]....
        /*0134*/ 	.word	0xffffffff


	//   ....[17]....
        /*0138*/ 	.word	0xffffffff


	//   ....[18]....
        /*013c*/ 	.word	0xffffffff


	//   ....[19]....
        /*0140*/ 	.word	0xffffffff


	//   ....[20]....
        /*0144*/ 	.word	0xffffffff


	//   ....[21]....
        /*0148*/ 	.word	0xffffffff


	//   ....[22]....
        /*014c*/ 	.word	0xffffffff


	//   ....[23]....
        /*0150*/ 	.word	0xffffffff


	//   ....[24]....
        /*0154*/ 	.word	0xffffffff


	//   ....[25]....
        /*0158*/ 	.word	0xffffffff


	//   ....[26]....
        /*015c*/ 	.word	0xffffffff


	//   ....[27]....
        /*0160*/ 	.word	0xffffffff


	//   ....[28]....
        /*0164*/ 	.word	0xffffffff


	//   ....[29]....
        /*0168*/ 	.word	0xffffffff


	//   ....[30]....
        /*016c*/ 	.word	0xffffffff


	//   ....[31]....
        /*0170*/ 	.word	0xffffffff


	//   ....[32]....
        /*0174*/ 	.word	0xffffffff


	//   ....[33]....
        /*0178*/ 	.word	0xffffffff


	//   ....[34]....
        /*017c*/ 	.word	0xffffffff


	//   ....[35]....
        /*0180*/ 	.word	0xffffffff


	//   ....[36]....
        /*0184*/ 	.word	0xffffffff


	//   ....[37]....
        /*0188*/ 	.word	0xffffffff


	//   ....[38]....
        /*018c*/ 	.word	0xffffffff


	//   ....[39]....
        /*0190*/ 	.word	0xffffffff


	//   ....[40]....
        /*0194*/ 	.word	0xffffffff


	//   ....[41]....
        /*0198*/ 	.word	0xffffffff


	//   ....[42]....
        /*019c*/ 	.word	0xffffffff


	//   ....[43]....
        /*01a0*/ 	.word	0xffffffff


	//   ....[44]....
        /*01a4*/ 	.word	0xffffffff


	//   ....[45]....
        /*01a8*/ 	.word	0xffffffff


	//   ....[46]....
        /*01ac*/ 	.word	0xffffffff


	//   ....[47]....
        /*01b0*/ 	.word	0xffffffff


	//   ....[48]....
        /*01b4*/ 	.word	0xffffffff


	//   ....[49]....
        /*01b8*/ 	.word	0xffffffff


	//   ....[50]....
        /*01bc*/ 	.word	0xffffffff


	//   ....[51]....
        /*01c0*/ 	.word	0xffffffff


	//   ....[52]....
        /*01c4*/ 	.word	0xffffffff


	//   ....[53]....
        /*01c8*/ 	.word	0xffffffff


	//   ....[54]....
        /*01cc*/ 	.word	0xffffffff


	//   ....[55]....
        /*01d0*/ 	.word	0xffffffff


	//   ....[56]....
        /*01d4*/ 	.word	0xffffffff


	//   ....[57]....
        /*01d8*/ 	.word	0xffffffff


	//   ....[58]....
        /*01dc*/ 	.word	0xffffffff


	//   ....[59]....
        /*01e0*/ 	.word	0xffffffff


	//   ....[60]....
        /*01e4*/ 	.word	0xffffffff


	//   ....[61]....
        /*01e8*/ 	.word	0xffffffff


	//   ....[62]....
        /*01ec*/ 	.word	0xffffffff


	//   ....[63]....
        /*01f0*/ 	.word	0xffffffff


	//   ....[64]....
        /*01f4*/ 	.word	0xffffffff


	//   ....[65]....
        /*01f8*/ 	.word	0xffffffff


	//   ....[66]....
        /*01fc*/ 	.word	0xffffffff


	//   ....[67]....
        /*0200*/ 	.word	0xffffffff


	//   ....[68]....
        /*0204*/ 	.word	0xffffffff


	//   ....[69]....
        /*0208*/ 	.word	0xffffffff


	//   ....[70]....
        /*020c*/ 	.word	0xffffffff


	//   ....[71]....
        /*0210*/ 	.word	0xffffffff


	//   ....[72]....
        /*0214*/ 	.word	0xffffffff


	//   ....[73]....
        /*0218*/ 	.word	0xffffffff


	//   ....[74]....
        /*021c*/ 	.word	0xffffffff


	//   ....[75]....
        /*0220*/ 	.word	0xffffffff


	//   ....[76]....
        /*0224*/ 	.word	0xffffffff


	//   ....[77]....
        /*0228*/ 	.word	0xffffffff


	//   ....[78]....
        /*022c*/ 	.word	0xffffffff


	//   ....[79]....
        /*0230*/ 	.word	0xffffffff


	//   ....[80]....
        /*0234*/ 	.word	0xffffffff


	//   ....[81]....
        /*0238*/ 	.word	0xffffffff


	//   ....[82]....
        /*023c*/ 	.word	0xffffffff


	//   ....[83]....
        /*0240*/ 	.word	0xffffffff


	//   ....[84]....
        /*0244*/ 	.word	0xffffffff


	//   ....[85]....
        /*0248*/ 	.word	0xffffffff


	//   ....[86]....
        /*024c*/ 	.word	0xffffffff


	//   ....[87]....
        /*0250*/ 	.word	0xffffffff


	//   ....[88]....
        /*0254*/ 	.word	0xffffffff


	//   ....[89]....
        /*0258*/ 	.word	0xffffffff


	//   ....[90]....
        /*025c*/ 	.word	0xffffffff


	//   ....[91]....
        /*0260*/ 	.word	0xffffffff


	//   ....[92]....
        /*0264*/ 	.word	0xffffffff


	//   ....[93]....
        /*0268*/ 	.word	0xffffffff


	//   ....[94]....
        /*026c*/ 	.word	0xffffffff


	//   ....[95]....
        /*0270*/ 	.word	0xffffffff


	//   ....[96]....
        /*0274*/ 	.word	0xffffffff


	//   ....[97]....
        /*0278*/ 	.word	0xffffffff


	//   ....[98]....
        /*027c*/ 	.word	0xffffffff


	//   ....[99]....
        /*0280*/ 	.word	0xffffffff


	//   ....[100]....
        /*0284*/ 	.word	0xffffffff


	//   ....[101]....
        /*0288*/ 	.word	0xffffffff


	//   ....[102]....
        /*028c*/ 	.word	0xffffffff


	//   ....[103]....
        /*0290*/ 	.word	0xffffffff


	//   ....[104]....
        /*0294*/ 	.word	0xffffffff


	//   ....[105]....
        /*0298*/ 	.word	0xffffffff


	//   ....[106]....
        /*029c*/ 	.word	0xffffffff


	//   ....[107]....
        /*02a0*/ 	.word	0xffffffff


	//   ....[108]....
        /*02a4*/ 	.word	0xffffffff


	//   ....[109]....
        /*02a8*/ 	.word	0xffffffff


	//   ....[110]....
        /*02ac*/ 	.word	0xffffffff


	//   ....[111]....
        /*02b0*/ 	.word	0xffffffff


	//   ....[112]....
        /*02b4*/ 	.word	0xffffffff


	//   ....[113]....
        /*02b8*/ 	.word	0xffffffff


	//   ....[114]....
        /*02bc*/ 	.word	0xffffffff


	//   ....[115]....
        /*02c0*/ 	.word	0xffffffff


	//   ....[116]....
        /*02c4*/ 	.word	0xffffffff


	//   ....[117]....
        /*02c8*/ 	.word	0xffffffff


	//   ....[118]....
        /*02cc*/ 	.word	0xffffffff


	//   ....[119]....
        /*02d0*/ 	.word	0xffffffff


	//   ....[120]....
        /*02d4*/ 	.word	0xffffffff


	//   ....[121]....
        /*02d8*/ 	.word	0xffffffff


	//   ....[122]....
        /*02dc*/ 	.word	0xffffffff


	//   ....[123]....
        /*02e0*/ 	.word	0xffffffff


	//   ....[124]....
        /*02e4*/ 	.word	0xffffffff


	//   ....[125]....
        /*02e8*/ 	.word	0x0500000f


	//   ....[126]....
        /*02ec*/ 	.word	0x0500000f


	//   ....[127]....
        /*02f0*/ 	.word	0x0500000f


	//   ....[128]....
        /*02f4*/ 	.word	0x0500000f


	//   ....[129]....
        /*02f8*/ 	.word	0x0500000f


	//   ....[130]....
        /*02fc*/ 	.word	0x0500000f


	//   ....[131]....
        /*0300*/ 	.word	0x0500000f


	//   ....[132]....
        /*0304*/ 	.word	0x0500000f


	//   ....[133]....
        /*0308*/ 	.word	0x0500000f


	//   ....[134]....
        /*030c*/ 	.word	0x0500000f


	//   ....[135]....
        /*0310*/ 	.word	0x0500000f


	//   ....[136]....
        /*0314*/ 	.word	0x0500000f


	//   ....[137]....
        /*0318*/ 	.word	0x0500000f


	//   ....[138]....
        /*031c*/ 	.word	0x0500000f


	//   ....[139]....
        /*0320*/ 	.word	0x0500000f


	//   ....[140]....
        /*0324*/ 	.word	0x0500000f


	//   ....[141]....
        /*0328*/ 	.word	0x0500000f


	//   ....[142]....
        /*032c*/ 	.word	0x0500000f


	//   ....[143]....
        /*0330*/ 	.word	0x0500000f


	//   ....[144]....
        /*0334*/ 	.word	0x0500000f


	//   ....[145]....
        /*0338*/ 	.word	0x0500000f


	//   ....[146]....
        /*033c*/ 	.word	0x0500000f


	//   ....[147]....
        /*0340*/ 	.word	0x0500000f


	//   ....[148]....
        /*0344*/ 	.word	0x0500000f


	//   ....[149]....
        /*0348*/ 	.word	0x0500000f


	//   ....[150]....
        /*034c*/ 	.word	0x0500000f


	//   ....[151]....
        /*0350*/ 	.word	0x0500000f


	//   ....[152]....
        /*0354*/ 	.word	0x0500000f


	//   ....[153]....
        /*0358*/ 	.word	0x0500000f


	//   ....[154]....
        /*035c*/ 	.word	0x0500000f


	//   ....[155]....
        /*0360*/ 	.word	0x0500000f


	//   ....[156]....
        /*0364*/ 	.word	0x0500000f


	//   ....[157]....
        /*0368*/ 	.word	0x0500000f


	//   ....[158]....
        /*036c*/ 	.word	0x0500000f


	//   ....[159]....
        /*0370*/ 	.word	0x0500000f


	//   ....[160]....
        /*0374*/ 	.word	0x0500000f


	//   ....[161]....
        /*0378*/ 	.word	0x0500000f


	//   ....[162]....
        /*037c*/ 	.word	0x0500000f


	//   ....[163]....
        /*0380*/ 	.word	0x0500000f


	//   ....[164]....
        /*0384*/ 	.word	0x0500000f


	//   ....[165]....
        /*0388*/ 	.word	0x0500000f


	//   ....[166]....
        /*038c*/ 	.word	0x0500000f


	//   ....[167]....
        /*0390*/ 	.word	0x0500000f


	//   ....[168]....
        /*0394*/ 	.word	0x0500000f


	//   ....[169]....
        /*0398*/ 	.word	0x0500000f


	//   ....[170]....
        /*039c*/ 	.word	0x0500000f


	//   ....[171]....
        /*03a0*/ 	.word	0x0500000f


	//   ....[172]....
        /*03a4*/ 	.word	0x0500000f


	//   ....[173]....
        /*03a8*/ 	.word	0x0500000f


	//   ....[174]....
        /*03ac*/ 	.word	0x0500000f


	//   ....[175]....
        /*03b0*/ 	.word	0x0500000f


	//   ....[176]....
        /*03b4*/ 	.word	0x0500000f


	//   ....[177]....
        /*03b8*/ 	.word	0x0500000f


	//   ....[178]....
        /*03bc*/ 	.word	0x0500000f


	//   ....[179]....
        /*03c0*/ 	.word	0x0500000f


	//   ....[180]....
        /*03c4*/ 	.word	0x0500000f


	//   ....[181]....
        /*03c8*/ 	.word	0x0500000f


	//   ....[182]....
        /*03cc*/ 	.word	0x0500000f


	//   ....[183]....
        /*03d0*/ 	.word	0x0500000f


	//----- nvinfo : EIATTR_COOP_GROUP_INSTR_OFFSETS
	.align		4
.L_378:
        /*03d4*/ 	.byte	0x04, 0x28
        /*03d6*/ 	.short	(.L_380 - .L_379)


	//   ....[0]....
.L_379:
        /*03d8*/ 	.word	0x00000070


	//   ....[1]....
        /*03dc*/ 	.word	0x000000b0


	//   ....[2]....
        /*03e0*/ 	.word	0x00000290


	//   ....[3]....
        /*03e4*/ 	.word	0x000003f0


	//   ....[4]....
        /*03e8*/ 	.word	0x00000510


	//   ....[5]....
        /*03ec*/ 	.word	0x00000670


	//   ....[6]....
        /*03f0*/ 	.word	0x00001cc0


	//   ....[7]....
        /*03f4*/ 	.word	0x00003df0


	//   ....[8]....
        /*03f8*/ 	.word	0x00004560


	//   ....[9]....
        /*03fc*/ 	.word	0x00004fa0


	//   ....[10]....
        /*0400*/ 	.word	0x000055a0


	//   ....[11]....
        /*0404*/ 	.word	0x00005650


	//   ....[12]....
        /*0408*/ 	.word	0x000058c0


	//   ....[13]....
        /*040c*/ 	.word	0x00005930


	//   ....[14]....
        /*0410*/ 	.word	0x000061d0


	//   ....[15]....
        /*0414*/ 	.word	0x00006970


	//   ....[16]....
        /*0418*/ 	.word	0x00006ea0


	//   ....[17]....
        /*041c*/ 	.word	0x000075a0


	//   ....[18]....
        /*0420*/ 	.word	0x000076a0


	//   ....[19]....
        /*0424*/ 	.word	0x00007a50


	//   ....[20]....
        /*0428*/ 	.word	0x00007b70


	//   ....[21]....
        /*042c*/ 	.word	0x00008c00


	//   ....[22]....
        /*0430*/ 	.word	0x00009660


	//   ....[23]....
        /*0434*/ 	.word	0x00009710


	//   ....[24]....
        /*0438*/ 	.word	0x000099a0


	//   ....[25]....
        /*043c*/ 	.word	0x00009b60


	//   ....[26]....
        /*0440*/ 	.word	0x0000ab80


	//   ....[27]....
        /*0444*/ 	.word	0x0000b110


	//   ....[28]....
        /*0448*/ 	.word	0x0000b640


	//   ....[29]....
        /*044c*/ 	.word	0x0000bd30


	//   ....[30]....
        /*0450*/ 	.word	0x0000be30


	//   ....[31]....
        /*0454*/ 	.word	0x0000c1f0


	//   ....[32]....
        /*0458*/ 	.word	0x0000c310


	//   ....[33]....
        /*045c*/ 	.word	0x0000d3a0


	//   ....[34]....
        /*0460*/ 	.word	0x0000d470


	//   ....[35]....
        /*0464*/ 	.word	0x0000d4b0


	//   ....[36]....
        /*0468*/ 	.word	0x0000d550


	//   ....[37]....
        /*046c*/ 	.word	0x0000d580


	//   ....[38]....
        /*0470*/ 	.word	0x0000ee90


	//   ....[39]....
        /*0474*/ 	.word	0x0000f4d0


	//   ....[40]....
        /*0478*/ 	.word	0x0000f500


	//   ....[41]....
        /*047c*/ 	.word	0x0000f520


	//   ....[42]....
        /*0480*/ 	.word	0x0000f540


	//   ....[43]....
        /*0484*/ 	.word	0x0000fbc0


	//   ....[44]....
        /*0488*/ 	.word	0x0000fbe0


	//   ....[45]....
        /*048c*/ 	.word	0x0000fe10


	//   ....[46]....
        /*0490*/ 	.word	0x0000fe30


	//   ....[47]....
        /*0494*/ 	.word	0x000109d0


	//   ....[48]....
        /*0498*/ 	.word	0x00010a00


	//   ....[49]....
        /*049c*/ 	.word	0x00010c40


	//   ....[50]....
        /*04a0*/ 	.word	0x00010c60


	//   ....[51]....
        /*04a4*/ 	.word	0x00010f20


	//   ....[52]....
        /*04a8*/ 	.word	0x000110d0


	//   ....[53]....
        /*04ac*/ 	.word	0x00011100


	//   ....[54]....
        /*04b0*/ 	.word	0x00011130


	//   ....[55]....
        /*04b4*/ 	.word	0x00011160


	//   ....[56]....
        /*04b8*/ 	.word	0x00011190


	//   ....[57]....
        /*04bc*/ 	.word	0x000111c0


	//   ....[58]....
        /*04c0*/ 	.word	0x00011310


	//   ....[59]....
        /*04c4*/ 	.word	0x00011340


	//   ....[60]....
        /*04c8*/ 	.word	0x00011370


	//   ....[61]....
        /*04cc*/ 	.word	0x000113a0


	//   ....[62]....
        /*04d0*/ 	.word	0x000113d0


	//   ....[63]....
        /*04d4*/ 	.word	0x00011400


	//   ....[64]....
        /*04d8*/ 	.word	0x00011490


	//   ....[65]....
        /*04dc*/ 	.word	0x000114f0


	//   ....[66]....
        /*04e0*/ 	.word	0x00011580


	//   ....[67]....
        /*04e4*/ 	.word	0x000132e0


	//   ....[68]....
        /*04e8*/ 	.word	0x00013300


	//   ....[69]....
        /*04ec*/ 	.word	0x00013390


	//   ....[70]....
        /*04f0*/ 	.word	0x000133b0


	//   ....[71]....
        /*04f4*/ 	.word	0x00013430


	//   ....[72]....
        /*04f8*/ 	.word	0x00013450


	//   ....[73]....
        /*04fc*/ 	.word	0x00013460


	//   ....[74]....
        /*0500*/ 	.word	0x00013470


	//   ....[75]....
        /*0504*/ 	.word	0x00013bb0


	//   ....[76]....
        /*0508*/ 	.word	0x00013be0


	//   ....[77]....
        /*050c*/ 	.word	0x00013c80


	//   ....[78]....
        /*0510*/ 	.word	0x00013ca0


	//   ....[79]....
        /*0514*/ 	.word	0x00013d20


	//   ....[80]....
        /*0518*/ 	.word	0x00013d40


	//   ....[81]....
        /*051c*/ 	.word	0x00013d50


	//   ....[82]....
        /*0520*/ 	.word	0x00013d60


	//   ....[83]....
        /*0524*/ 	.word	0x000141d0


	//   ....[84]....
        /*0528*/ 	.word	0x00014200


	//   ....[85]....
        /*052c*/ 	.word	0x000143f0


	//   ....[86]....
        /*0530*/ 	.word	0x00014430


	//   ....[87]....
        /*0534*/ 	.word	0x00014440


	//   ....[88]....
        /*0538*/ 	.word	0x00014450


	//   ....[89]....
        /*053c*/ 	.word	0x000145a0


	//   ....[90]....
        /*0540*/ 	.word	0x000146f0


	//   ....[91]....
        /*0544*/ 	.word	0x00014f20


	//   ....[92]....
        /*0548*/ 	.word	0x00014f40


	//   ....[93]....
        /*054c*/ 	.word	0x00014f90


	//   ....[94]....
        /*0550*/ 	.word	0x00014fa0


	//   ....[95]....
        /*0554*/ 	.word	0x00014fe0


	//   ....[96]....
        /*0558*/ 	.word	0x00014ff0


	//   ....[97]....
        /*055c*/ 	.word	0x00015000


	//   ....[98]....
        /*0560*/ 	.word	0x00015040


	//   ....[99]....
        /*0564*/ 	.word	0x00015360


	//   ....[100]....
        /*0568*/ 	.word	0x000153a0


	//   ....[101]....
        /*056c*/ 	.word	0x000153c0


	//   ....[102]....
        /*0570*/ 	.word	0x000153e0


	//   ....[103]....
        /*0574*/ 	.word	0x00015410


	//   ....[104]....
        /*0578*/ 	.word	0x00015430


	//   ....[105]....
        /*057c*/ 	.word	0x00015530


	//   ....[106]....
        /*0580*/ 	.word	0x00015680


	//   ....[107]....
        /*0584*/ 	.word	0x00015c80


	//   ....[108]....
        /*0588*/ 	.word	0x00015cd0


	//   ....[109]....
        /*058c*/ 	.word	0x00015d00


	//   ....[110]....
        /*0590*/ 	.word	0x00015d30


	//   ....[111]....
        /*0594*/ 	.word	0x00015d40


	//   ....[112]....
        /*0598*/ 	.word	0x00015d70


	//   ....[113]....
        /*059c*/ 	.word	0x00015da0


	//   ....[114]....
        /*05a0*/ 	.word	0x00015dd0


	//   ....[115]....
        /*05a4*/ 	.word	0x00015f50


	//   ....[116]....
        /*05a8*/ 	.word	0x00015f80


	//   ....[117]....
        /*05ac*/ 	.word	0x00015fb0


	//   ....[118]....
        /*05b0*/ 	.word	0x00015fe0


	//   ....[119]....
        /*05b4*/ 	.word	0x00016010


	//   ....[120]....
        /*05b8*/ 	.word	0x00016040


	//   ....[121]....
        /*05bc*/ 	.word	0x00016100


	//   ....[122]....
        /*05c0*/ 	.word	0x00016120


	//   ....[123]....
        /*05c4*/ 	.word	0x00016190


	//   ....[124]....
        /*05c8*/ 	.word	0x00016830


	//   ....[125]....
        /*05cc*/ 	.word	0x00016f40


	//   ....[126]....
        /*05d0*/ 	.word	0x00017030


	//   ....[127]....
        /*05d4*/ 	.word	0x000170d0


	//   ....[128]....
        /*05d8*/ 	.word	0x00017130


	//   ....[129]....
        /*05dc*/ 	.word	0x00017220


	//   ....[130]....
        /*05e0*/ 	.word	0x00017290


	//   ....[131]....
        /*05e4*/ 	.word	0x00017380


	//   ....[132]....
        /*05e8*/ 	.word	0x000173f0


	//   ....[133]....
        /*05ec*/ 	.word	0x00017490


	//   ....[134]....
        /*05f0*/ 	.word	0x00017580


	//   ....[135]....
        /*05f4*/ 	.word	0x000175f0


	//   ....[136]....
        /*05f8*/ 	.word	0x00017650


	//   ....[137]....
        /*05fc*/ 	.word	0x00017740


	//   ....[138]....
        /*0600*/ 	.word	0x000177a0


	//   ....[139]....
        /*0604*/ 	.word	0x000178a0


	//   ....[140]....
        /*0608*/ 	.word	0x00017900


	//   ....[141]....
        /*060c*/ 	.word	0x000179e0


	//   ....[142]....
        /*0610*/ 	.word	0x00017b20


	//   ....[143]....
        /*0614*/ 	.word	0x00017c20


	//   ....[144]....
        /*0618*/ 	.word	0x00017e90


	//   ....[145]....
        /*061c*/ 	.word	0x00017ee0


	//   ....[146]....
        /*0620*/ 	.word	0x000180b0


	//   ....[147]....
        /*0624*/ 	.word	0x00018100


	//   ....[148]....
        /*0628*/ 	.word	0x000182d0


	//   ....[149]....
        /*062c*/ 	.word	0x00018320


	//   ....[150]....
        /*0630*/ 	.word	0x00018410


	//   ....[151]....
        /*0634*/ 	.word	0x000184b0


	//   ....[152]....
        /*0638*/ 	.word	0x00018510


	//   ....[153]....
        /*063c*/ 	.word	0x000185c0


	//   ....[154]....
        /*0640*/ 	.word	0x00018620


	//   ....[155]....
        /*0644*/ 	.word	0x000186d0


	//   ....[156]....
        /*0648*/ 	.word	0x00018730


	//   ....[157]....
        /*064c*/ 	.word	0x000187e0


	//   ....[158]....
        /*0650*/ 	.word	0x000188d0


	//   ....[159]....
        /*0654*/ 	.word	0x000189a0


	//   ....[160]....
        /*0658*/ 	.word	0x00018ac0


	//   ....[161]....
        /*065c*/ 	.word	0x00018bc0


	//   ....[162]....
        /*0660*/ 	.word	0x00018cf0


	//   ....[163]....
        /*0664*/ 	.word	0x00018dd0


	//   ....[164]....
        /*0668*/ 	.word	0x00018ed0


	//   ....[165]....
        /*066c*/ 	.word	0x00018fb0


	//   ....[166]....
        /*0670*/ 	.word	0x00019040


	//   ....[167]....
        /*0674*/ 	.word	0x000190e0


	//   ....[168]....
        /*0678*/ 	.word	0x00019200


	//   ....[169]....
        /*067c*/ 	.word	0x00019270


	//   ....[170]....
        /*0680*/ 	.word	0x000192e0


	//   ....[171]....
        /*0684*/ 	.word	0x00019350


	//   ....[172]....
        /*0688*/ 	.word	0x000193c0


	//   ....[173]....
        /*068c*/ 	.word	0x00019440


	//   ....[174]....
        /*0690*/ 	.word	0x000194d0


	//   ....[175]....
        /*0694*/ 	.word	0x00019560


	//   ....[176]....
        /*0698*/ 	.word	0x000195d0


	//   ....[177]....
        /*069c*/ 	.word	0x00019640


	//   ....[178]....
        /*06a0*/ 	.word	0x000196b0


	//   ....[179]....
        /*06a4*/ 	.word	0x00019730


	//   ....[180]....
        /*06a8*/ 	.word	0x000197a0


	//   ....[181]....
        /*06ac*/ 	.word	0x00019840


	//   ....[182]....
        /*06b0*/ 	.word	0x000198d0


	//   ....[183]....
        /*06b4*/ 	.word	0x000199f0


	//----- nvinfo : EIATTR_REG_RECONFIG
	.align		4
.L_380:
        /*06b8*/ 	.byte	0x01, 0x54
	.zero		2


	//----- nvinfo : EIATTR_SYSCALL_OFFSETS
	.align		4
        /*06bc*/ 	.byte	0x04, 0x46
        /*06be*/ 	.short	(.L_382 - .L_381)


	//   ....[0]....
.L_381:
        /*06c0*/ 	.word	0x00003fc0


	//   ....[1]....
        /*06c4*/ 	.word	0x000126b0


	//   ....[2]....
        /*06c8*/ 	.word	0x00012800


	//   ....[3]....
        /*06cc*/ 	.word	0x000128f0


	//   ....[4]....
        /*06d0*/ 	.word	0x00013790


	//----- nvinfo : EIATTR_MBARRIER_INSTR_OFFSETS
	.align		4
.L_382:
        /*06d4*/ 	.byte	0x04, 0x39
        /*06d6*/ 	.short	(.L_384 - .L_383)


	//   ....[0]....
.L_383:
        /*06d8*/ 	.word	0x00000180
        /*06dc*/ 	.word	0x000000ff
        /*06e0*/ 	.word	0x00028c00
        /*06e4*/ 	.short	0x0100
        /*06e6*/ 	.byte	0x08
	.zero		1


	//   ....[1]....
        /*06e8*/ 	.word	0x00000190
        /*06ec*/ 	.word	0x000000ff
        /*06f0*/ 	.word	0x00028c20
        /*06f4*/ 	.short	0x0100
        /*06f6*/ 	.byte	0x08
	.zero		1


	//   ....[2]....
        /*06f8*/ 	.word	0x00000240
        /*06fc*/ 	.word	0x000000ff
        /*0700*/ 	.word	0x00028c30
        /*0704*/ 	.short	0x0100
        /*0706*/ 	.byte	0x06
	.zero		1


	//   ....[3]....
        /*0708*/ 	.word	0x00000250
        /*070c*/ 	.word	0x000000ff
        /*0710*/ 	.word	0x00028c40
        /*0714*/ 	.short	0x0100
        /*0716*/ 	.byte	0x06
	.zero		1


	//   ....[4]....
        /*0718*/ 	.word	0x00000260
        /*071c*/ 	.word	0x000000ff
        /*0720*/ 	.word	0x00028c38
        /*0724*/ 	.short	0x0100
        /*0726*/ 	.byte	0x06
	.zero		1


	//   ....[5]....
        /*0728*/ 	.word	0x00000270
        /*072c*/ 	.word	0x000000ff
        /*0730*/ 	.word	0x00028c48
        /*0734*/ 	.short	0x0100
        /*0736*/ 	.byte	0x06
	.zero		1


	//   ....[6]....
        /*0738*/ 	.word	0x000003a0
        /*073c*/ 	.word	0x000000ff
        /*0740*/ 	.word	0x00028c50
        /*0744*/ 	.short	0x0100
        /*0746*/ 	.byte	0x08
	.zero		1


	//   ....[7]....
        /*0748*/ 	.word	0x000003b0
        /*074c*/ 	.word	0x000000ff
        /*0750*/ 	.word	0x00028c60
        /*0754*/ 	.short	0x0100
        /*0756*/ 	.byte	0x08
	.zero		1


	//   ....[8]....
        /*0758*/ 	.word	0x000003c0
        /*075c*/ 	.word	0x000000ff
        /*0760*/ 	.word	0x00028c58
        /*0764*/ 	.short	0x0100
        /*0766*/ 	.byte	0x08
	.zero		1


	//   ....[9]....
        /*0768*/ 	.word	0x000003d0
        /*076c*/ 	.word	0x000000ff
        /*0770*/ 	.word	0x00028c68
        /*0774*/ 	.short	0x0100
        /*0776*/ 	.byte	0x08
	.zero		1


	//   ....[10]....
        /*0778*/ 	.word	0x000004c0
        /*077c*/ 	.word	0x000000ff
        /*0780*/ 	.word	0x00028c70
        /*0784*/ 	.short	0x0100
        /*0786*/ 	.byte	0x06
	.zero		1


	//   ....[11]....
        /*0788*/ 	.word	0x000004d0
        /*078c*/ 	.word	0x000000ff
        /*0790*/ 	.word	0x00028c80
        /*0794*/ 	.short	0x0100
        /*0796*/ 	.byte	0x06
	.zero		1


	//   ....[12]....
        /*0798*/ 	.word	0x000004e0
        /*079c*/ 	.word	0x000000ff
        /*07a0*/ 	.word	0x00028c78
        /*07a4*/ 	.short	0x0100
        /*07a6*/ 	.byte	0x06
	.zero		1


	//   ....[13]....
        /*07a8*/ 	.word	0x000004f0
        /*07ac*/ 	.word	0x000000ff
        /*07b0*/ 	.word	0x00028c88
        /*07b4*/ 	.short	0x0100
        /*07b6*/ 	.byte	0x06
	.zero		1


	//   ....[14]....
        /*07b8*/ 	.word	0x00000620
        /*07bc*/ 	.word	0x000000ff
        /*07c0*/ 	.word	0x00028c90
        /*07c4*/ 	.short	0x0100
        /*07c6*/ 	.byte	0x08
	.zero		1


	//   ....[15]....
        /*07c8*/ 	.word	0x00000630
        /*07cc*/ 	.word	0x000000ff
        /*07d0*/ 	.word	0x00028ca0
        /*07d4*/ 	.short	0x0100
        /*07d6*/ 	.byte	0x08
	.zero		1


	//   ....[16]....
        /*07d8*/ 	.word	0x00000640
        /*07dc*/ 	.word	0x000000ff
        /*07e0*/ 	.word	0x00028c98
        /*07e4*/ 	.short	0x0100
        /*07e6*/ 	.byte	0x08
	.zero		1


	//   ....[17]....
        /*07e8*/ 	.word	0x00000650
        /*07ec*/ 	.word	0x000000ff
        /*07f0*/ 	.word	0x00028ca8
        /*07f4*/ 	.short	0x0100
        /*07f6*/ 	.byte	0x08
	.zero		1


	//   ....[18]....
        /*07f8*/ 	.word	0x00000790
        /*07fc*/ 	.word	0x000000ff
        /*0800*/ 	.word	0x00028cb0
        /*0804*/ 	.short	0x0100
        /*0806*/ 	.byte	0x08
	.zero		1


	//   ....[19]....
        /*0808*/ 	.word	0x000007a0
        /*080c*/ 	.word	0x000000ff
        /*0810*/ 	.word	0x00028cc0
        /*0814*/ 	.short	0x0100
        /*0816*/ 	.byte	0x08
	.zero		1


	//   ....[20]....
        /*0818*/ 	.word	0x000007b0
        /*081c*/ 	.word	0x000000ff
        /*0820*/ 	.word	0x00028cb8
        /*0824*/ 	.short	0x0100
        /*0826*/ 	.byte	0x08
	.zero		1


	//   ....[21]....
        /*0828*/ 	.word	0x000007c0
        /*082c*/ 	.word	0x000000ff
        /*0830*/ 	.word	0x00028cc8
        /*0834*/ 	.short	0x0100
        /*0836*/ 	.byte	0x08
	.zero		1


	//   ....[22]....
        /*0838*/ 	.word	0x00001dd0
        /*083c*/ 	.word	0x000000ff
        /*0840*/ 	.word	0x00028c50
        /*0844*/ 	.short	0x010a
        /*0846*/ 	.byte	0x15
	.zero		1


	//   ....[23]....
        /*0848*/ 	.word	0x00002090
        /*084c*/ 	.word	0x000000ff
        /*0850*/ 	.word	0x00000000
        /*0854*/ 	.short	0x0101
        /*0856*/ 	.byte	0x06
	.zero		1


	//   ....[24]....
        /*0858*/ 	.word	0x000029d0
        /*085c*/ 	.word	0x000000ff
        /*0860*/ 	.word	0x00028c50
        /*0864*/ 	.short	0x010a
        /*0866*/ 	.byte	0x15
	.zero		1


	//   ....[25]....
        /*0868*/ 	.word	0x00002a10
        /*086c*/ 	.word	0x000000ff
        /*0870*/ 	.word	0x00028c50
        /*0874*/ 	.short	0x010a
        /*0876*/ 	.byte	0x15
	.zero		1


	//   ....[26]....
        /*0878*/ 	.word	0x00002bf0
        /*087c*/ 	.word	0x000000ff
        /*0880*/ 	.word	0x00000000
        /*0884*/ 	.short	0x0101
        /*0886*/ 	.byte	0x06
	.zero		1


	//   ....[27]....
        /*0888*/ 	.word	0x00004040
        /*088c*/ 	.word	0x000000ff
        /*0890*/ 	.word	0x00028c00
        /*0894*/ 	.short	0x010a
        /*0896*/ 	.byte	0x29
	.zero		1


	//   ....[28]....
        /*0898*/ 	.word	0x000040c0
        /*089c*/ 	.word	0x00000007
        /*08a0*/ 	.word	0x00028c30
        /*08a4*/ 	.short	0x010a
        /*08a6*/ 	.byte	0x3f
	.zero		1


	//   ....[29]....
        /*08a8*/ 	.word	0x00004100
        /*08ac*/ 	.word	0x00000007
        /*08b0*/ 	.word	0x00028c30
        /*08b4*/ 	.short	0x010a
        /*08b6*/ 	.byte	0x3f
	.zero		1


	//   ....[30]....
        /*08b8*/ 	.word	0x000046b0
        /*08bc*/ 	.word	0x000000ff
        /*08c0*/ 	.word	0x00000000
        /*08c4*/ 	.short	0x0101
        /*08c6*/ 	.byte	0x06
	.zero		1


	//   ....[31]....
        /*08c8*/ 	.word	0x00005f90
        /*08cc*/ 	.word	0x00000007
        /*08d0*/ 	.word	0x00028c50
        /*08d4*/ 	.short	0x010a
        /*08d6*/ 	.byte	0x3f
	.zero		1


	//   ....[32]....
        /*08d8*/ 	.word	0x00005fd0
        /*08dc*/ 	.word	0x00000007
        /*08e0*/ 	.word	0x00028c50
        /*08e4*/ 	.short	0x010a
        /*08e6*/ 	.byte	0x3f
	.zero		1


	//   ....[33]....
        /*08e8*/ 	.word	0x000062b0
        /*08ec*/ 	.word	0x000000ff
        /*08f0*/ 	.word	0x00000000
        /*08f4*/ 	.short	0x0101
        /*08f6*/ 	.byte	0x0b
	.zero		1


	//   ....[34]....
        /*08f8*/ 	.word	0x000065d0
        /*08fc*/ 	.word	0x000000ff
        /*0900*/ 	.word	0x00028c30
        /*0904*/ 	.short	0x010a
        /*0906*/ 	.byte	0x16
	.zero		1


	//   ....[35]....
        /*0908*/ 	.word	0x00006610
        /*090c*/ 	.word	0x000000ff
        /*0910*/ 	.word	0x00028c30
        /*0914*/ 	.short	0x010a
        /*0916*/ 	.byte	0x16
	.zero		1


	//   ....[36]....
        /*0918*/ 	.word	0x00006ab0
        /*091c*/ 	.word	0x000000ff
        /*0920*/ 	.word	0x00000000
        /*0924*/ 	.short	0x0101
        /*0926*/ 	.byte	0x06
	.zero		1


	//   ....[37]....
        /*0928*/ 	.word	0x000089c0
        /*092c*/ 	.word	0x000000ff
        /*0930*/ 	.word	0x00028c50
        /*0934*/ 	.short	0x010a
        /*0936*/ 	.byte	0x16
	.zero		1


	//   ....[38]....
        /*0938*/ 	.word	0x00008a00
        /*093c*/ 	.word	0x000000ff
        /*0940*/ 	.word	0x00028c50
        /*0944*/ 	.short	0x010a
        /*0946*/ 	.byte	0x16
	.zero		1


	//   ....[39]....
        /*0948*/ 	.word	0x00008cb0
        /*094c*/ 	.word	0x000000ff
        /*0950*/ 	.word	0x00000000
        /*0954*/ 	.short	0x0101
        /*0956*/ 	.byte	0x16
	.zero		1


	//   ....[40]....
        /*0958*/ 	.word	0x00009050
        /*095c*/ 	.word	0x000000ff
        /*0960*/ 	.word	0x00028c30
        /*0964*/ 	.short	0x010a
        /*0966*/ 	.byte	0x16
	.zero		1


	//   ....[41]....
        /*0968*/ 	.word	0x00009090
        /*096c*/ 	.word	0x000000ff
        /*0970*/ 	.word	0x00028c30
        /*0974*/ 	.short	0x010a
        /*0976*/ 	.byte	0x16
	.zero		1


	//   ....[42]....
        /*0978*/ 	.word	0x000094b0
        /*097c*/ 	.word	0x000000ff
        /*0980*/ 	.word	0x00000000
        /*0984*/ 	.short	0x0101
        /*0986*/ 	.byte	0x06
	.zero		1


	//   ....[43]....
        /*0988*/ 	.word	0x0000a940
        /*098c*/ 	.word	0x000000ff
        /*0990*/ 	.word	0x00028c50
        /*0994*/ 	.short	0x010a
        /*0996*/ 	.byte	0x16
	.zero		1


	//   ....[44]....
        /*0998*/ 	.word	0x0000a980
        /*099c*/ 	.word	0x000000ff
        /*09a0*/ 	.word	0x00028c50
        /*09a4*/ 	.short	0x010a
        /*09a6*/ 	.byte	0x16
	.zero		1


	//   ....[45]....
        /*09a8*/ 	.word	0x0000ac10
        /*09ac*/ 	.word	0x000000ff
        /*09b0*/ 	.word	0x00000000
        /*09b4*/ 	.short	0x0101
        /*09b6*/ 	.byte	0x16
	.zero		1


	//   ....[46]....
        /*09b8*/ 	.word	0x0000ad70
        /*09bc*/ 	.word	0x000000ff
        /*09c0*/ 	.word	0x00028c30
        /*09c4*/ 	.short	0x010a
        /*09c6*/ 	.byte	0x14
	.zero		1


	//   ....[47]....
        /*09c8*/ 	.word	0x0000adb0
        /*09cc*/ 	.word	0x000000ff
        /*09d0*/ 	.word	0x00028c30
        /*09d4*/ 	.short	0x010a
        /*09d6*/ 	.byte	0x14
	.zero		1


	//   ....[48]....
        /*09d8*/ 	.word	0x0000b250
        /*09dc*/ 	.word	0x000000ff
        /*09e0*/ 	.word	0x00000000
        /*09e4*/ 	.short	0x0101
        /*09e6*/ 	.byte	0x06
	.zero		1


	//   ....[49]....
        /*09e8*/ 	.word	0x0000d160
        /*09ec*/ 	.word	0x000000ff
        /*09f0*/ 	.word	0x00028c50
        /*09f4*/ 	.short	0x010a
        /*09f6*/ 	.byte	0x14
	.zero		1


	//   ....[50]....
        /*09f8*/ 	.word	0x0000d1a0
        /*09fc*/ 	.word	0x000000ff
        /*0a00*/ 	.word	0x00028c50
        /*0a04*/ 	.short	0x010a
        /*0a06*/ 	.byte	0x14
	.zero		1


	//   ....[51]....
        /*0a08*/ 	.word	0x0000d450
        /*0a0c*/ 	.word	0x000000ff
        /*0a10*/ 	.word	0x00000000
        /*0a14*/ 	.short	0x0101
        /*0a16*/ 	.byte	0x14
	.zero		1


	//   ....[52]....
        /*0a18*/ 	.word	0x0000fbd0
        /*0a1c*/ 	.word	0x000000ff
        /*0a20*/ 	.word	0x00000000
        /*0a24*/ 	.short	0x0101
        /*0a26*/ 	.byte	0x04
	.zero		1


	//   ....[53]....
        /*0a28*/ 	.word	0x000130a0
        /*0a2c*/ 	.word	0x0000001b
        /*0a30*/ 	.word	0x00028c40
        /*0a34*/ 	.short	0x010a
        /*0a36*/ 	.byte	0x3f
	.zero		1


	//   ....[54]....
        /*0a38*/ 	.word	0x00013570
        /*0a3c*/ 	.word	0x0000001b
        /*0a40*/ 	.word	0x00028c30
        /*0a44*/ 	.short	0x0107
        /*0a46*/ 	.byte	0x3f
	.zero		1


	//   ....[55]....
        /*0a48*/ 	.word	0x00013640
        /*0a4c*/ 	.word	0x0000001b
        /*0a50*/ 	.word	0x00028c30
        /*0a54*/ 	.short	0x0101
        /*0a56*/ 	.byte	0x3f
	.zero		1


	//   ....[56]....
        /*0a58*/ 	.word	0x00013e60
        /*0a5c*/ 	.word	0x00000017
        /*0a60*/ 	.word	0x00028c00
        /*0a64*/ 	.short	0x0107
        /*0a66*/ 	.byte	0x3f
	.zero		1


	//   ....[57]....
        /*0a68*/ 	.word	0x00013f50
        /*0a6c*/ 	.word	0x00000017
        /*0a70*/ 	.word	0x00028c00
        /*0a74*/ 	.short	0x0101
        /*0a76*/ 	.byte	0x3f
	.zero		1


	//   ....[58]....
        /*0a78*/ 	.word	0x00013f70
        /*0a7c*/ 	.word	0x00000017
        /*0a80*/ 	.word	0x00028c20
        /*0a84*/ 	.short	0x010a
        /*0a86*/ 	.byte	0x3f
	.zero		1


	//   ....[59]....
        /*0a88*/ 	.word	0x00014000
        /*0a8c*/ 	.word	0x0000001b
        /*0a90*/ 	.word	0x00028c60
        /*0a94*/ 	.short	0x010a
        /*0a96*/ 	.byte	0x3f
	.zero		1


	//   ....[60]....
        /*0a98*/ 	.word	0x00014910
        /*0a9c*/ 	.word	0x0000001b
        /*0aa0*/ 	.word	0x00028c50
        /*0aa4*/ 	.short	0x0107
        /*0aa6*/ 	.byte	0x3f
	.zero		1


	//   ....[61]....
        /*0aa8*/ 	.word	0x000149e0
        /*0aac*/ 	.word	0x0000001b
        /*0ab0*/ 	.word	0x00028c50
        /*0ab4*/ 	.short	0x0101
        /*0ab6*/ 	.byte	0x3f
	.zero		1


	//   ....[62]....
        /*0ab8*/ 	.word	0x00014d80
        /*0abc*/ 	.word	0x00000006
        /*0ac0*/ 	.word	0x00028c40
        /*0ac4*/ 	.short	0x010a
        /*0ac6*/ 	.byte	0x3f
	.zero		1


	//   ....[63]....
        /*0ac8*/ 	.word	0x000150c0
        /*0acc*/ 	.word	0x00000006
        /*0ad0*/ 	.word	0x00028c30
        /*0ad4*/ 	.short	0x0107
        /*0ad6*/ 	.byte	0x3f
	.zero		1


	//   ....[64]....
        /*0ad8*/ 	.word	0x00015180
        /*0adc*/ 	.word	0x00000006
        /*0ae0*/ 	.word	0x00028c30
        /*0ae4*/ 	.short	0x0101
        /*0ae6*/ 	.byte	0x3f
	.zero		1


	//   ....[65]....
        /*0ae8*/ 	.word	0x000151b0
        /*0aec*/ 	.word	0x00000006
        /*0af0*/ 	.word	0x00028c60
        /*0af4*/ 	.short	0x010a
        /*0af6*/ 	.byte	0x3f
	.zero		1


	//   ....[66]....
        /*0af8*/ 	.word	0x00015880
        /*0afc*/ 	.word	0x00000006
        /*0b00*/ 	.word	0x00028c50
        /*0b04*/ 	.short	0x0107
        /*0b06*/ 	.byte	0x3f
	.zero		1


	//   ....[67]....
        /*0b08*/ 	.word	0x00015940
        /*0b0c*/ 	.word	0x00000006
        /*0b10*/ 	.word	0x00028c50
        /*0b14*/ 	.short	0x0101
        /*0b16*/ 	.byte	0x3f
	.zero		1


	//   ....[68]....
        /*0b18*/ 	.word	0x000167b0
        /*0b1c*/ 	.word	0x00000005
        /*0b20*/ 	.word	0x00028c20
        /*0b24*/ 	.short	0x010a
        /*0b26*/ 	.byte	0x3f
	.zero		1


	//   ....[69]....
        /*0b28*/ 	.word	0x00016930
        /*0b2c*/ 	.word	0x00000003
        /*0b30*/ 	.word	0x00028c40
        /*0b34*/ 	.short	0x010a
        /*0b36*/ 	.byte	0x3f
	.zero		1


	//   ....[70]....
        /*0b38*/ 	.word	0x000169d0
        /*0b3c*/ 	.word	0x00000005
        /*0b40*/ 	.word	0x00028c40
        /*0b44*/ 	.short	0x010a
        /*0b46*/ 	.byte	0x3f
	.zero		1


	//   ....[71]....
        /*0b48*/ 	.word	0x00016a10
        /*0b4c*/ 	.word	0x00000003
        /*0b50*/ 	.word	0x00028c60
        /*0b54*/ 	.short	0x010a
        /*0b56*/ 	.byte	0x3f
	.zero		1


	//   ....[72]....
        /*0b58*/ 	.word	0x00016a50
        /*0b5c*/ 	.word	0x00000005
        /*0b60*/ 	.word	0x00028c60
        /*0b64*/ 	.short	0x010a
        /*0b66*/ 	.byte	0x3f
	.zero		1


	//   ....[73]....
        /*0b68*/ 	.word	0x00016ac0
        /*0b6c*/ 	.word	0x00000006
        /*0b70*/ 	.word	0x00028c50
        /*0b74*/ 	.short	0x010a
        /*0b76*/ 	.byte	0x3f
	.zero		1


	//   ....[74]....
        /*0b78*/ 	.word	0x00016b20
        /*0b7c*/ 	.word	0x00000005
        /*0b80*/ 	.word	0x00028c50
        /*0b84*/ 	.short	0x010a
        /*0b86*/ 	.byte	0x3f
	.zero		1


	//   ....[75]....
        /*0b88*/ 	.word	0x00016b80
        /*0b8c*/ 	.word	0x00000003
        /*0b90*/ 	.word	0x00028c00
        /*0b94*/ 	.short	0x010a
        /*0b96*/ 	.byte	0x3f
	.zero		1


	//   ....[76]....
        /*0b98*/ 	.word	0x00016bd0
        /*0b9c*/ 	.word	0x00000007
        /*0ba0*/ 	.word	0x00028c30
        /*0ba4*/ 	.short	0x010a
        /*0ba6*/ 	.byte	0x3f
	.zero		1


	//   ....[77]....
        /*0ba8*/ 	.word	0x00016c20
        /*0bac*/ 	.word	0x00000007
        /*0bb0*/ 	.word	0x00028c50
        /*0bb4*/ 	.short	0x010a
        /*0bb6*/ 	.byte	0x3f
	.zero		1


	//   ....[78]....
        /*0bb8*/ 	.word	0x00016c80
        /*0bbc*/ 	.word	0x00000006
        /*0bc0*/ 	.word	0x00028c30
        /*0bc4*/ 	.short	0x010a
        /*0bc6*/ 	.byte	0x3f
	.zero		1


	//   ....[79]....
        /*0bc8*/ 	.word	0x00016ce0
        /*0bcc*/ 	.word	0x0000000a
        /*0bd0*/ 	.word	0x00028c50
        /*0bd4*/ 	.short	0x010a
        /*0bd6*/ 	.byte	0x3f
	.zero		1


	//   ....[80]....
        /*0bd8*/ 	.word	0x00016d40
        /*0bdc*/ 	.word	0x00000006
        /*0be0*/ 	.word	0x00028c30
        /*0be4*/ 	.short	0x010a
        /*0be6*/ 	.byte	0x3f
	.zero		1


	//   ....[81]....
        /*0be8*/ 	.word	0x00016da0
        /*0bec*/ 	.word	0x0000000a
        /*0bf0*/ 	.word	0x00028c50
        /*0bf4*/ 	.short	0x010a
        /*0bf6*/ 	.byte	0x3f
	.zero		1


	//   ....[82]....
        /*0bf8*/ 	.word	0x00016e00
        /*0bfc*/ 	.word	0x00000006
        /*0c00*/ 	.word	0x00028c30
        /*0c04*/ 	.short	0x010a
        /*0c06*/ 	.byte	0x3f
	.zero		1


	//   ....[83]....
        /*0c08*/ 	.word	0x00016e60
        /*0c0c*/ 	.word	0x0000000a
        /*0c10*/ 	.word	0x00028c50
        /*0c14*/ 	.short	0x010a
        /*0c16*/ 	.byte	0x3f
	.zero		1


	//   ....[84]....
        /*0c18*/ 	.word	0x00016f80
        /*0c1c*/ 	.word	0x0000001b
        /*0c20*/ 	.word	0x00028c40
        /*0c24*/ 	.short	0x010a
        /*0c26*/ 	.byte	0x3f
	.zero		1


	//   ....[85]....
        /*0c28*/ 	.word	0x00017a20
        /*0c2c*/ 	.word	0x00000017
        /*0c30*/ 	.word	0x00028c20
        /*0c34*/ 	.short	0x010a
        /*0c36*/ 	.byte	0x3f
	.zero		1


	//   ....[86]....
        /*0c38*/ 	.word	0x00017a70
        /*0c3c*/ 	.word	0x0000001b
        /*0c40*/ 	.word	0x00028c60
        /*0c44*/ 	.short	0x010a
        /*0c46*/ 	.byte	0x3f
	.zero		1


	//   ....[87]....
        /*0c48*/ 	.word	0x00018360
        /*0c4c*/ 	.word	0x00000006
        /*0c50*/ 	.word	0x00028c40
        /*0c54*/ 	.short	0x010a
        /*0c56*/ 	.byte	0x3f
	.zero		1


	//   ....[88]....
        /*0c58*/ 	.word	0x00018820
        /*0c5c*/ 	.word	0x00000006
        /*0c60*/ 	.word	0x00028c60
        /*0c64*/ 	.short	0x010a
        /*0c66*/ 	.byte	0x3f
	.zero		1


	//   ....[89]....
        /*0c68*/ 	.word	0x00019910
        /*0c6c*/ 	.word	0x00000005
        /*0c70*/ 	.word	0x00028c20
        /*0c74*/ 	.short	0x010a
        /*0c76*/ 	.byte	0x3f
	.zero		1


	//   ....[90]....
        /*0c78*/ 	.word	0x00019ab0
        /*0c7c*/ 	.word	0x00000003
        /*0c80*/ 	.word	0x00028c40
        /*0c84*/ 	.short	0x010a
        /*0c86*/ 	.byte	0x3f
	.zero		1


	//   ....[91]....
        /*0c88*/ 	.word	0x00019b00
        /*0c8c*/ 	.word	0x00000005
        /*0c90*/ 	.word	0x00028c40
        /*0c94*/ 	.short	0x010a
        /*0c96*/ 	.byte	0x3f
	.zero		1


	//   ....[92]....
        /*0c98*/ 	.word	0x00019b50
        /*0c9c*/ 	.word	0x00000003
        /*0ca0*/ 	.word	0x00028c60
        /*0ca4*/ 	.short	0x010a
        /*0ca6*/ 	.byte	0x3f
	.zero		1


	//----- nvinfo : EIATTR_NUM_MBARRIERS
	.align		4
.L_384:
        /*0ca8*/ 	.byte	0x03, 0x38
        /*0caa*/ 	.short	0x0016


	//----- nvinfo : EIATTR_EXIT_INSTR_OFFSETS
	.align		4
        /*0cac*/ 	.byte	0x04, 0x1c
        /*0cae*/ 	.short	(.L_386 - .L_385)


	//   ....[0]....
.L_385:
        /*0cb0*/ 	.word	0x00000970


	//   ....[1]....
        /*0cb4*/ 	.word	0x00010ec0


	//   ....[2]....
        /*0cb8*/ 	.word	0x00016aa0


	//----- nvinfo : EIATTR_MAX_THREADS
	.align		4
.L_386:
        /*0cbc*/ 	.byte	0x04, 0x05
        /*0cbe*/ 	.short	(.L_388 - .L_387)
.L_387:
        /*0cc0*/ 	.word	0x00000180
        /*0cc4*/ 	.word	0x00000001
        /*0cc8*/ 	.word	0x00000001


	//----- nvinfo : EIATTR_CRS_STACK_SIZE
	.align		4
.L_388:
        /*0ccc*/ 	.byte	0x04, 0x1e
        /*0cce*/ 	.short	(.L_390 - .L_389)
.L_389:
        /*0cd0*/ 	.word	0x00000000


	//----- nvinfo : EIATTR_CBANK_PARAM_SIZE
	.align		4
.L_390:
        /*0cd4*/ 	.byte	0x03, 0x19
        /*0cd6*/ 	.short	0x0af0


	//----- nvinfo : EIATTR_PARAM_CBANK
	.align		4
        /*0cd8*/ 	.byte	0x04, 0x0a
        /*0cda*/ 	.short	(.L_392 - .L_391)
	.align		4
.L_391:
        /*0cdc*/ 	.word	index@(.nv.constant0._ZN7cutlass13device_kernelIN5flash11enable_sm90INS1_16FlashAttnFwdSm90INS1_25CollectiveMainloopFwdSm90ILi2EN4cute5tupleIJNS5_1CILi1EEES8_S8_EEENS6_IJNS7_ILi64EEESA_SA_EEELi512ENS_10bfloat16_tEfNS_4arch4Sm90ELb0ELb1ELb1ELb1ELb1ELb0ELb0ELb0ELb0ELb1ELb0ELb0EEENS1_21CollectiveEpilogueFwdINS6_IJSA_NS7_ILi512EEESA_EEES9_SC_SE_Li256ELb1ELb1ELb0ELb0EEENS1_36VarlenDynamicPersistentTileSchedulerILi64ELi64ELi256ELi128ELb0ELb1ELb1ELb1ELb0ELb1EEEEEEEEEvNT_6ParamsE)
        /*0ce0*/ 	.short	0x0210
        /*0ce2*/ 	.short	0x0af0


	//----- nvinfo : EIATTR_SW_WAR
	.align		4
.L_392:
        /*0ce4*/ 	.byte	0x04, 0x36
        /*0ce6*/ 	.short	(.L_394 - .L_393)
.L_393:
        /*0ce8*/ 	.word	0x00000008
.L_394:


//--------------------- .nv.info._ZN7cutlass13device_kernelIN5flash11enable_sm90INS1_16FlashAttnFwdSm90INS1_25CollectiveMainloopFwdSm90ILi2EN4cute5tupleIJNS5_1CILi1EEES8_S8_EEENS6_IJNS7_ILi64EEESA_SA_EEELi512ENS_10bfloat16_tEfNS_4arch4Sm90ELb0ELb1ELb1ELb1ELb1ELb1ELb0ELb0ELb0ELb1ELb0ELb0EEENS1_21CollectiveEpilogueFwdINS6_IJSA_NS7_ILi512EEESA_EEES9_SC_SE_Li256ELb1ELb1ELb0ELb0EEENS1_36VarlenDynamicPersistentTileSchedulerILi64ELi64ELi256ELi128ELb0ELb1ELb1ELb1ELb0ELb1EEEEEEEEEvNT_6ParamsE --------------------------
	.section	.nv.info._ZN7cutlass13device_kernelIN5flash11enable_sm90INS1_16FlashAttnFwdSm90INS1_25CollectiveMainloopFwdSm90ILi2EN4cute5tupleIJNS5_1CILi1EEES8_S8_EEENS6_IJNS7_ILi64EEESA_SA_EEELi512ENS_10bfloat16_tEfNS_4arch4Sm90ELb0ELb1ELb1ELb1ELb1ELb1ELb0ELb0ELb0ELb1ELb0ELb0EEENS1_21CollectiveEpilogueFwdINS6_IJSA_NS7_ILi512EEESA_EEES9_SC_SE_Li256ELb1ELb1ELb0ELb0EEENS1_36VarlenDynamicPersistentTileSchedulerILi64ELi64ELi256ELi128ELb0ELb1ELb1ELb1ELb0ELb1EEEEEEEEEvNT_6ParamsE,"",@"SHT_CUDA_INFO"
	.sectionflags	@""
	.align	4


	//----- nvinfo : EIATTR_CUDA_API_VERSION
	.align		4
        /*0000*/ 	.byte	0x04, 0x37
        /*0002*/ 	.short	(.L_396 - .L_395)
.L_395:
        /*0004*/ 	.word	0x00000082


	//----- nvinfo : EIATTR_KPARAM_INFO
	.align		4
.L_396:
        /*0008*/ 	.byte	0x04, 0x17
        /*000a*/ 	.short	(.L_398 - .L_397)
.L_397:
        /*000c*/ 	.word	0x00000000
        /*0010*/ 	.short	0x0000
        /*0012*/ 	.short	0x0070
        /*0014*/ 	.byte	0x00, 0xf0, 0x01, 0x2a


	//----- nvinfo : EIATTR_SPARSE_MMA_MASK
	.align		4
.L_398:
        /*0018*/ 	.byte	0x03, 0x50
        /*001a*/ 	.short	0x0000


	//----- nvinfo : EIATTR_MAXREG_COUNT
	.align		4
        /*001c*/ 	.byte	0x03, 0x1b
        /*001e*/ 	.short	0x00a8


	//----- nvinfo : EIATTR_NUM_BARRIERS
	.align		4
        /*0020*/ 	.byte	0x02, 0x4c
        /*0022*/ 	.byte	0x10
	.zero		1


	//----- nvinfo : EIATTR_EXTERNS
	.align		4
        /*0024*/ 	.byte	0x04, 0x0f
        /*0026*/ 	.short	(.L_400 - .L_399)


	//   ....[0]....
	.align		4
.L_399:
        /*0028*/ 	.word	index@(__assertfail)


	//----- nvinfo : EIATTR_ANNOTATIONS
	.align		4
.L_400:
        /*002c*/ 	.byte	0x04, 0x55
        /*002e*/ 	.short	(.L_402 - .L_401)


	//   ....[0]....
.L_401:
        /* <DEDUP_REMOVED lines=48> */


	//----- nvinfo : EIATTR_MERCURY_ISA_VERSION
	.align		4
.L_402:
        /*0318*/ 	.byte	0x03, 0x5f
        /*031a*/ 	.short	0x0101


	//----- nvinfo : EIATTR_UNUSED_LOAD_BYTE_OFFSET
	.align		4
        /*031c*/ 	.byte	0x04, 0x44
        /*031e*/ 	.short	(.L_404 - .L_403)


	//   ....[0]....
.L_403:
        /*0320*/ 	.word	0x00000a20
        /*0324*/ 	.word	0x0000fff0


	//   ....[1]....
        /*0328*/ 	.word	0x00015670
        /*032c*/ 	.word	0x0000fff0


	//----- nvinfo : EIATTR_INT_WARP_WIDE_INSTR_OFFSETS
	.align		4
.L_404:
        /*0330*/ 	.byte	0x04, 0x31
        /*0332*/ 	.short	(.L_406 - .L_405)


	//   ....[0]....
.L_405:
        /*0334*/ 	.word	0x00000130


	//   ....[1]....
        /*0338*/ 	.word	0x00000170


	//   ....[2]....
        /*033c*/ 	.word	0x000001e0


	//   ....[3]....
        /*0340*/ 	.word	0x0001bdf0


	//   ....[4]....
        /*0344*/ 	.word	0x0001be80


	//   ....[5]....
        /*0348*/ 	.word	0x0001f3f0


	//   ....[6]....
        /*034c*/ 	.word	0x0001f480


	//----- nvinfo : EIATTR_COOP_GROUP_MASK_REGIDS
	.align		4
.L_406:
        /*0350*/ 	.byte	0x04, 0x29
        /*0352*/ 	.short	(.L_408 - .L_407)


	//   ....[0]....
.L_407:
        /*0354*/ 	.word	0xffffffff


	//   ....[1]....
        /*0358*/ 	.word	0xffffffff


	//   ....[2]....
        /*035c*/ 	.word	0xffffffff


	//   ....[3]....
        /*0360*/ 	.word	0xffffffff


	//   ....[4]....
        /*0364*/ 	.word	0xffffffff


	//   ....[5]....
        /*0368*/ 	.word	0xffffffff


	//   ....[6]....
        /*036c*/ 	.word	0xffffffff


	//   ....[7]....
        /*0370*/ 	.word	0xffffffff


	//   ....[8]....
        /*0374*/ 	.word	0xffffffff


	//   ....[9]....
        /*0378*/ 	.word	0xffffffff


	//   ....[10]....
        /*037c*/ 	.word	0xffffffff


	//   ....[11]....
        /*0380*/ 	.word	0xffffffff


	//   ....[12]....
        /*0384*/ 	.word	0xffffffff


	//   ....[13]....
        /*0388*/ 	.word	0xffffffff


	//   ....[14]....
        /*038c*/ 	.word	0xffffffff


	//   ....[15]....
        /*0390*/ 	.word	0xffffffff


	//   ....[16]....
        /*0394*/ 	.word	0xffffffff


	//   ....[17]....
        /*0398*/ 	.word	0xffffffff


	//   ....[18]....
        /*039c*/ 	.word	0xffffffff


	//   ....[19]....
        /*03a0*/ 	.word	0xffffffff


	//   ....[20]....
        /*03a4*/ 	.word	0xffffffff


	//   ....[21]....
        /*03a8*/ 	.word	0xffffffff


	//   ....[22]....
        /*03ac*/ 	.word	0xffffffff


	//   ....[23]....
        /*03b0*/ 	.word	0xffffffff


	//   ....[24]....
        /*03b4*/ 	.word	0xffffffff


	//   ....[25]....
        /*03b8*/ 	.word	0xffffffff


	//   ....[26]....
        /*03bc*/ 	.word	0xffffffff


	//   ....[27]....
        /*03c0*/ 	.word	0xffffffff


	//   ....[28]....
        /*03c4*/ 	.word	0xffffffff


	//   ....[29]....
        /*03c8*/ 	.word	0xffffffff


	//   ....[30]....
        /*03cc*/ 	.word	0xffffffff


	//   ....[31]....
        /*03d0*/ 	.word	0xffffffff


	//   ....[32]....
        /*03d4*/ 	.word	0xffffffff


	//   ....[33]....
        /*03d8*/ 	.word	0xffffffff


	//   ....[34]....
        /*03dc*/ 	.word	0xffffffff


	//   ....[35]....
        /*03e0*/ 	.word	0xffffffff


	//   ....[36]....
        /*03e4*/ 	.word	0xffffffff


	//   ....[37]....
        /*03e8*/ 	.word	0xffffffff


	//   ....[38]....
        /*03ec*/ 	.word	0xffffffff


	//   ....[39]....
        /*03f0*/ 	.word	0xffffffff


	//   ....[40]....
        /*03f4*/ 	.word	0xffffffff


	//   ....[41]....
        /*03f8*/ 	.word	0xffffffff


	//   ....[42]....
        /*03fc*/ 	.word	0xffffffff


	//   ....[43]....
        /*0400*/ 	.word	0xffffffff


	//   ....[44]....
        /*0404*/ 	.word	0xffffffff


	//   ....[45]....
        /*0408*/ 	.word	0xffffffff


	//   ....[46]....
        /*040c*/ 	.word	0xffffffff


	//   ....[47]....
        /*0410*/ 	.word	0xffffffff


	//   ....[48]....
        /*0414*/ 	.word	0xffffffff


	//   ....[49]....
        /*0418*/ 	.word	0xffffffff


	//   ....[50]....
        /*041c*/ 	.word	0xffffffff


	//   ....[51]....
        /*0420*/ 	.word	0xffffffff


	//   ....[52]....
        /*0424*/ 	.word	0xffffffff


	//   ....[53]....
        /*0428*/ 	.word	0xffffffff


	//   ....[54]....
        /*042c*/ 	.word	0xffffffff


	//   ....[55]....
        /*0430*/ 	.word	0xffffffff


	//   ....[56]....
        /*0434*/ 	.word	0xffffffff


	//   ....[57]....
        /*0438*/ 	.word	0xffffffff


	//   ....[58]....
        /*043c*/ 	.word	0xffffffff


	//   ....[59]....
        /*0440*/ 	.word	0xffffffff


	//   ....[60]....
        /*0444*/ 	.word	0xffffffff


	//   ....[61]....
        /*0448*/ 	.word	0xffffffff


	//   ....[62]....
        /*044c*/ 	.word	0xffffffff


	//   ....[63]....
        /*0450*/ 	.word	0xffffffff


	//   ....[64]....
        /*0454*/ 	.word	0xffffffff


	//   ....[65]....
        /*0458*/ 	.word	0xffffffff


	//   ....[66]....
        /*045c*/ 	.word	0xffffffff


	//   ....[67]....
        /*0460*/ 	.word	0xffffffff


	//   ....[68]....
        /*0464*/ 	.word	0xffffffff


	//   ....[69]....
        /*0468*/ 	.word	0xffffffff


	//   ....[70]....
        /*046c*/ 	.word	0xffffffff


	//   ....[71]....
        /*0470*/ 	.word	0xffffffff


	//   ....[72]....
        /*0474*/ 	.word	0xffffffff


	//   ....[73]....
        /*0478*/ 	.word	0xffffffff


	//   ....[74]....
        /*047c*/ 	.word	0xffffffff


	//   ....[75]....
        /*0480*/ 	.word	0xffffffff


	//   ....[76]....
        /*0484*/ 	.word	0xffffffff


	//   ....[77]....
        /*0488*/ 	.word	0xffffffff


	//   ....[78]....
        /*048c*/ 	.word	0xffffffff


	//   ....[79]....
        /*0490*/ 	.word	0xffffffff


	//   ....[80]....
        /*0494*/ 	.word	0xffffffff


	//   ....[81]....
        /*0498*/ 	.word	0xffffffff


	//   ....[82]....
        /*049c*/ 	.word	0xffffffff


	//   ....[83]....
        /*04a0*/ 	.word	0xffffffff


	//   ....[84]....
        /*04a4*/ 	.word	0xffffffff


	//   ....[85]....
        /*04a8*/ 	.word	0xffffffff


	//   ....[86]....
        /*04ac*/ 	.word	0xffffffff


	//   ....[87]....
        /*04b0*/ 	.word	0xffffffff


	//   ....[88]....
        /*04b4*/ 	.word	0xffffffff


	//   ....[89]....
        /*04b8*/ 	.word	0xffffffff


	//   ....[90]....
        /*04bc*/ 	.word	0xffffffff


	//   ....[91]....
        /*04c0*/ 	.word	0xffffffff


	//   ....[92]....
        /*04c4*/ 	.word	0xffffffff


	//   ....[93]....
        /*04c8*/ 	.word	0xffffffff


	//   ....[94]....
        /*04cc*/ 	.word	0xffffffff


	//   ....[95]....
        /*04d0*/ 	.word	0xffffffff


	//   ....[96]....
        /*04d4*/ 	.word	0xffffffff


	//   ....[97]....
        /*04d8*/ 	.word	0xffffffff


	//   ....[98]....
        /*04dc*/ 	.word	0xffffffff


	//   ....[99]....
        /*04e0*/ 	.word	0xffffffff


	//   ....[100]....
        /*04e4*/ 	.word	0xffffffff


	//   ....[101]....
        /*04e8*/ 	.word	0xffffffff


	//   ....[102]....
        /*04ec*/ 	.word	0xffffffff


	//   ....[103]....
        /*04f0*/ 	.word	0xffffffff


	//   ....[104]....
        /*04f4*/ 	.word	0xffffffff


	//   ....[105]....
        /*04f8*/ 	.word	0xffffffff


	//   ....[106]....
        /*04fc*/ 	.word	0xffffffff


	//   ....[107]....
        /*0500*/ 	.word	0xffffffff


	//   ....[108]....
        /*0504*/ 	.word	0xffffffff


	//   ....[109]....
        /*0508*/ 	.word	0xffffffff


	//   ....[110]....
        /*050c*/ 	.word	0xffffffff


	//   ....[111]....
        /*0510*/ 	.word	0xffffffff


	//   ....[112]....
        /*0514*/ 	.word	0xffffffff


	//   ....[113]....
        /*0518*/ 	.word	0xffffffff


	//   ....[114]....
        /*051c*/ 	.word	0xffffffff


	//   ....[115]....
        /*0520*/ 	.word	0xffffffff


	//   ....[116]....
        /*0524*/ 	.word	0xffffffff


	//   ....[117]....
        /*0528*/ 	.word	0xffffffff


	//   ....[118]....
        /*052c*/ 	.word	0xffffffff


	//   ....[119]....
        /*0530*/ 	.word	0xffffffff


	//   ....[120]....
        /*0534*/ 	.word	0xffffffff


	//   ....[121]....
        /*0538*/ 	.word	0xffffffff


	//   ....[122]....
        /*053c*/ 	.word	0xffffffff


	//   ....[123]....
        /*0540*/ 	.word	0xffffffff


	//   ....[124]....
        /*0544*/ 	.word	0xffffffff


	//   ....[125]....
        /*0548*/ 	.word	0xffffffff


	//   ....[126]....
        /*054c*/ 	.word	0xffffffff


	//   ....[127]....
        /*0550*/ 	.word	0xffffffff


	//   ....[128]....
        /*0554*/ 	.word	0xffffffff


	//   ....[129]....
        /*0558*/ 	.word	0xffffffff


	//   ....[130]....
        /*055c*/ 	.word	0xffffffff


	//   ....[131]....
        /*0560*/ 	.word	0xffffffff


	//   ....[132]....
        /*0564*/ 	.word	0xffffffff


	//   ....[133]....
        /*0568*/ 	.word	0xffffffff


	//   ....[134]....
        /*056c*/ 	.word	0xffffffff


	//   ....[135]....
        /*0570*/ 	.word	0xffffffff


	//   ....[136]....
        /*0574*/ 	.word	0xffffffff


	//   ....[137]....
        /*0578*/ 	.word	0xffffffff


	//   ....[138]....
        /*057c*/ 	.word	0xffffffff


	//   ....[139]....
        /*0580*/ 	.word	0xffffffff


	//   ....[140]....
        /*0584*/ 	.word	0xffffffff


	//   ....[141]....
        /*0588*/ 	.word	0xffffffff


	//   ....[142]....
        /*058c*/ 	.word	0xffffffff


	//   ....[143]....
        /*0590*/ 	.word	0xffffffff


	//   ....[144]....
        /*0594*/ 	.word	0xffffffff


	//   ....[145]....
        /*0598*/ 	.word	0xffffffff


	//   ....[146]....
        /*059c*/ 	.word	0xffffffff


	//   ....[147]....
        /*05a0*/ 	.word	0xffffffff


	//   ....[148]....
        /*05a4*/ 	.word	0xffffffff


	//   ....[149]....
        /*05a8*/ 	.word	0xffffffff


	//   ....[150]....
        /*05ac*/ 	.word	0xffffffff


	//   ....[151]....
        /*05b0*/ 	.word	0x0500000f


	//   ....[152]....
        /*05b4*/ 	.word	0x0500000f


	//   ....[153]....
        /*05b8*/ 	.word	0x0500000f


	//   ....[154]....
        /*05bc*/ 	.word	0x0500000f


	//   ....[155]....
        /*05c0*/ 	.word	0x0500000f


	//   ....[156]....
        /*05c4*/ 	.word	0x0500000f


	//   ....[157]....
        /*05c8*/ 	.word	0x0500000f


	//   ....[158]....
        /*05cc*/ 	.word	0x0500000f


	//   ....[159]....
        /*05d0*/ 	.word	0x0500000f


	//   ....[160]....
        /*05d4*/ 	.word	0x0500000f


	//   ....[161]....
        /*05d8*/ 	.word	0x0500000f


	//   ....[162]....
        /*05dc*/ 	.word	0x0500000f


	//   ....[163]....
        /*05e0*/ 	.word	0x0500000f


	//   ....[164]....
        /*05e4*/ 	.word	0x0500000f


	//   ....[165]....
        /*05e8*/ 	.word	0x0500000f


	//   ....[166]....
        /*05ec*/ 	.word	0x0500000f


	//   ....[167]....
        /*05f0*/ 	.word	0x0500000f


	//   ....[168]....
        /*05f4*/ 	.word	0x0500000f


	//   ....[169]....
        /*05f8*/ 	.word	0x0500000f


	//   ....[170]....
        /*05fc*/ 	.word	0x0500000f


	//   ....[171]....
        /*0600*/ 	.word	0x0500000f


	//   ....[172]....
        /*0604*/ 	.word	0x0500000f


	//   ....[173]....
        /*0608*/ 	.word	0x0500000f


	//   ....[174]....
        /*060c*/ 	.word	0x0500000f


	//   ....[175]....
        /*0610*/ 	.word	0x0500000f


	//   ....[176]....
        /*0614*/ 	.word	0x0500000f


	//   ....[177]....
        /*0618*/ 	.word	0x0500000f


	//   ....[178]....
        /*061c*/ 	.word	0x0500000f


	//   ....[179]....
        /*0620*/ 	.word	0x0500000f


	//   ....[180]....
        /*0624*/ 	.word	0x0500000f


	//   ....[181]....
        /*0628*/ 	.word	0x0500000f


	//   ....[182]....
        /*062c*/ 	.word	0x0500000f


	//   ....[183]....
        /*0630*/ 	.word	0x0500000f


	//   ....[184]....
        /*0634*/ 	.word	0x0500000f


	//   ....[185]....
        /*0638*/ 	.word	0x0500000f


	//   ....[186]....
        /*063c*/ 	.word	0x0500000f


	//   ....[187]....
        /*0640*/ 	.word	0x0500000f


	//   ....[188]....
        /*0644*/ 	.word	0x0500000f


	//   ....[189]....
        /*0648*/ 	.word	0x0500000f


	//   ....[190]....
        /*064c*/ 	.word	0x0500000f


	//   ....[191]....
        /*0650*/ 	.word	0x0500000f


	//   ....[192]....
        /*0654*/ 	.word	0x0500000f


	//   ....[193]....
        /*0658*/ 	.word	0x0500000f


	//   ....[194]....
        /*065c*/ 	.word	0x0500000f


	//   ....[195]....
        /*0660*/ 	.word	0x0500000f


	//   ....[196]....
        /*0664*/ 	.word	0x0500000f


	//   ....[197]....
        /*0668*/ 	.word	0x0500000f


	//   ....[198]....
        /*066c*/ 	.word	0x0500000f


	//   ....[199]....
        /*0670*/ 	.word	0x0500000f


	//   ....[200]....
        /*0674*/ 	.word	0x0500000f


	//   ....[201]....
        /*0678*/ 	.word	0x0500000f


	//   ....[202]....
        /*067c*/ 	.word	0x0500000f


	//   ....[203]....
        /*0680*/ 	.word	0x0500000f


	//   ....[204]....
        /*0684*/ 	.word	0x0500000f


	//   ....[205]....
        /*0688*/ 	.word	0x0500000f


	//   ....[206]....
        /*068c*/ 	.word	0x0500000f


	//   ....[207]....
        /*0690*/ 	.word	0x0500000f


	//   ....[208]....
        /*0694*/ 	.word	0x0500000f


	//   ....[209]....
        /*0698*/ 	.word	0x0500000f


	//   ....[210]....
        /*069c*/ 	.word	0x0500000f


	//   ....[211]....
        /*06a0*/ 	.word	0x0500000f


	//   ....[212]....
        /*06a4*/ 	.word	0x0500000f


	//   ....[213]....
        /*06a8*/ 	.word	0x0500000f


	//   ....[214]....
        /*06ac*/ 	.word	0x0500000f


	//   ....[215]....
        /*06b0*/ 	.word	0x0500000f


	//   ....[216]....
        /*06b4*/ 	.word	0x0500000f


	//   ....[217]....
        /*06b8*/ 	.word	0x0500000f


	//   ....[218]....
        /*06bc*/ 	.word	0x0500000f


	//   ....[219]....
        /*06c0*/ 	.word	0x0500000f


	//   ....[220]....
        /*06c4*/ 	.word	0x0500000f


	//   ....[221]....
        /*06c8*/ 	.word	0x0500000f


	//   ....[222]....
        /*06cc*/ 	.word	0x0500000f


	//   ....[223]....
        /*06d0*/ 	.word	0x0500000f


	//   ....[224]....
        /*06d4*/ 	.word	0x0500000f


	//   ....[225]....
        /*06d8*/ 	.word	0x0500000f


	//   ....[226]....
        /*06dc*/ 	.word	0x0500000f


	//   ....[227]....
        /*06e0*/ 	.word	0x0500000f


	//   ....[228]....
        /*06e4*/ 	.word	0x0500000f


	//   ....[229]....
        /*06e8*/ 	.word	0x0500000f


	//   ....[230]....
        /*06ec*/ 	.word	0x0500000f


	//   ....[231]....
        /*06f0*/ 	.word	0x0500000f


	//   ....[232]....
        /*06f4*/ 	.word	0x0500000f


	//----- nvinfo : EIATTR_COOP_GROUP_INSTR_OFFSETS
	.align		4
.L_408:
        /*06f8*/ 	.byte	0x04, 0x28
        /*06fa*/ 	.short	(.L_410 - .L_409)


	//   ....[0]....
.L_409:
        /*06fc*/ 	.word	0x00000060


	//   ....[1]....
        /*0700*/ 	.word	0x00000140


	//   ....[2]....
        /*0704*/ 	.word	0x00000190


	//   ....[3]....
        /*0708*/ 	.word	0x00000380


	//   ....[4]....
        /*070c*/ 	.word	0x000004e0


	//   ....[5]....
        /*0710*/ 	.word	0x00000600


	//   ....[6]....
        /*0714*/ 	.word	0x00000760


	//   ....[7]....
        /*0718*/ 	.word	0x00002e90


	//   ....[8]....
        /*071c*/ 	.word	0x00002ea0


	//   ....[9]....
        /*0720*/ 	.word	0x00003920


	//   ....[10]....
        /*0724*/ 	.word	0x00003930


	//   ....[11]....
        /*0728*/ 	.word	0x00004390


	//   ....[12]....
        /*072c*/ 	.word	0x000043a0


	//   ....[13]....
        /*0730*/ 	.word	0x00004770


	//   ....[14]....
        /*0734*/ 	.word	0x00004790


	//   ....[15]....
        /*0738*/ 	.word	0x00005900


	//   ....[16]....
        /*073c*/ 	.word	0x00007cc0


	//   ....[17]....
        /*0740*/ 	.word	0x00008450


	//   ....[18]....
        /*0744*/ 	.word	0x00008460


	//   ....[19]....
        /*0748*/ 	.word	0x00008470


	//   ....[20]....
        /*074c*/ 	.word	0x00008480


	//   ....[21]....
        /*0750*/ 	.word	0x00008780


	//   ....[22]....
        /*0754*/ 	.word	0x00008790


	//   ....[23]....
        /*0758*/ 	.word	0x000087a0


	//   ....[24]....
        /*075c*/ 	.word	0x000087b0


	//   ....[25]....
        /*0760*/ 	.word	0x00009b60


	//   ....[26]....
        /*0764*/ 	.word	0x00009b80


	//   ....[27]....
        /*0768*/ 	.word	0x00009b90


	//   ....[28]....
        /*076c*/ 	.word	0x00009ba0


	//   ....[29]....
        /*0770*/ 	.word	0x00009c90


	//   ....[30]....
        /*0774*/ 	.word	0x00009cb0


	//   ....[31]....
        /*0778*/ 	.word	0x00009d40


	//   ....[32]....
        /*077c*/ 	.word	0x00009d70


	//   ....[33]....
        /*0780*/ 	.word	0x0000b770


	//   ....[34]....
        /*0784*/ 	.word	0x0000bfd0


	//   ....[35]....
        /*0788*/ 	.word	0x0000c4e0


	//   ....[36]....
        /*078c*/ 	.word	0x0000c5e0


	//   ....[37]....
        /*0790*/ 	.word	0x0000c8f0


	//   ....[38]....
        /*0794*/ 	.word	0x0000c9a0


	//   ....[39]....
        /*0798*/ 	.word	0x0000d2b0


	//   ....[40]....
        /*079c*/ 	.word	0x0000dc10


	//   ....[41]....
        /*07a0*/ 	.word	0x0000e000


	//   ....[42]....
        /*07a4*/ 	.word	0x0000e830


	//   ....[43]....
        /*07a8*/ 	.word	0x0000e930


	//   ....[44]....
        /*07ac*/ 	.word	0x0000eda0


	//   ....[45]....
        /*07b0*/ 	.word	0x0000edf0


	//   ....[46]....
        /*07b4*/ 	.word	0x0000ffa0


	//   ....[47]....
        /*07b8*/ 	.word	0x00010ad0


	//   ....[48]....
        /*07bc*/ 	.word	0x00010b20


	//   ....[49]....
        /*07c0*/ 	.word	0x00011490


	//   ....[50]....
        /*07c4*/ 	.word	0x000114e0


	//   ....[51]....
        /*07c8*/ 	.word	0x00012130


	//   ....[52]....
        /*07cc*/ 	.word	0x00012880


	//   ....[53]....
        /*07d0*/ 	.word	0x00012cb0


	//   ....[54]....
        /*07d4*/ 	.word	0x00013380


	//   ....[55]....
        /*07d8*/ 	.word	0x00013430


	//   ....[56]....
        /*07dc*/ 	.word	0x00013a60


	//   ....[57]....
        /*07e0*/ 	.word	0x00013c30


	//   ....[58]....
        /*07e4*/ 	.word	0x00014a80


	//   ....[59]....
        /*07e8*/ 	.word	0x00014b80


	//   ....[60]....
        /*07ec*/ 	.word	0x00014b90


	//   ....[61]....
        /*07f0*/ 	.word	0x00014bd0


	//   ....[62]....
        /*07f4*/ 	.word	0x00014be0


	//   ....[63]....
        /*07f8*/ 	.word	0x000166f0


	//   ....[64]....
        /*07fc*/ 	.word	0x00016bd0


	//   ....[65]....
        /*0800*/ 	.word	0x00016c00


	//   ....[66]....
        /*0804*/ 	.word	0x00016c30


	//   ....[67]....
        /*0808*/ 	.word	0x00016c40


	//   ....[68]....
        /*080c*/ 	.word	0x00017390


	//   ....[69]....
        /*0810*/ 	.word	0x000173d0


	//   ....[70]....
        /*0814*/ 	.word	0x00017670


	//   ....[71]....
        /*0818*/ 	.word	0x00017690


	//   ....[72]....
        /*081c*/ 	.word	0x00018300


	//   ....[73]....
        /*0820*/ 	.word	0x00018340


	//   ....[74]....
        /*0824*/ 	.word	0x000185e0


	//   ....[75]....
        /*0828*/ 	.word	0x00018600


	//   ....[76]....
        /*082c*/ 	.word	0x000188b0


	//   ....[77]....
        /*0830*/ 	.word	0x00018a60


	//   ....[78]....
        /*0834*/ 	.word	0x00018a90


	//   ....[79]....
        /*0838*/ 	.word	0x00018ac0


	//   ....[80]....
        /*083c*/ 	.word	0x00018af0


	//   ....[81]....
        /*0840*/ 	.word	0x00018b20


	//   ....[82]....
        /*0844*/ 	.word	0x00018b50


	//   ....[83]....
        /*0848*/ 	.word	0x00018cc0


	//   ....[84]....
        /*084c*/ 	.word	0x00018cf0


	//   ....[85]....
        /*0850*/ 	.word	0x00018d20


	//   ....[86]....
        /*0854*/ 	.word	0x00018d50


	//   ....[87]....
        /*0858*/ 	.word	0x00018d80


	//   ....[88]....
        /*085c*/ 	.word	0x00018db0


	//   ....[89]....
        /*0860*/ 	.word	0x00018e40


	//   ....[90]....
        /*0864*/ 	.word	0x00018ea0


	//   ....[91]....
        /*0868*/ 	.word	0x00018f30


	//   ....[92]....
        /*086c*/ 	.word	0x0001a000


	//   ....[93]....
        /*0870*/ 	.word	0x0001cbd0


	//   ....[94]....
        /*0874*/ 	.word	0x0001cbf0


	//   ....[95]....
        /*0878*/ 	.word	0x0001cc80


	//   ....[96]....
        /*087c*/ 	.word	0x0001cca0


	//   ....[97]....
        /*0880*/ 	.word	0x0001cd20


	//   ....[98]....
        /*0884*/ 	.word	0x0001cd40


	//   ....[99]....
        /*0888*/ 	.word	0x0001cd50


	//   ....[100]....
        /*088c*/ 	.word	0x0001cd60


	//   ....[101]....
        /*0890*/ 	.word	0x0001d570


	//   ....[102]....
        /*0894*/ 	.word	0x0001d5a0


	//   ....[103]....
        /*0898*/ 	.word	0x0001d640


	//   ....[104]....
        /*089c*/ 	.word	0x0001d660


	//   ....[105]....
        /*08a0*/ 	.word	0x0001d6e0


	//   ....[106]....
        /*08a4*/ 	.word	0x0001d700


	//   ....[107]....
        /*08a8*/ 	.word	0x0001d710


	//   ....[108]....
        /*08ac*/ 	.word	0x0001d780


	//   ....[109]....
        /*08b0*/ 	.word	0x0001dbd0


	//   ....[110]....
        /*08b4*/ 	.word	0x0001dc90


	//   ....[111]....
        /*08b8*/ 	.word	0x0001dde0


	//   ....[112]....
        /*08bc*/ 	.word	0x0001de20


	//   ....[113]....
        /*08c0*/ 	.word	0x0001de30


	//   ....[114]....
        /*08c4*/ 	.word	0x0001de40


	//   ....[115]....
        /*08c8*/ 	.word	0x0001df90


	//   ....[116]....
        /*08cc*/ 	.word	0x0001e0e0


	//   ....[117]....
        /*08d0*/ 	.word	0x0001e900


	//   ....[118]....
        /*08d4*/ 	.word	0x0001e920


	//   ....[119]....
        /*08d8*/ 	.word	0x0001e970


	//   ....[120]....
        /*08dc*/ 	.word	0x0001e980


	//   ....[121]....
        /*08e0*/ 	.word	0x0001e9c0


	//   ....[122]....
        /*08e4*/ 	.word	0x0001e9d0


	//   ....[123]....
        /*08e8*/ 	.word	0x0001e9e0


	//   ....[124]....
        /*08ec*/ 	.word	0x0001ea20


	//   ....[125]....
        /*08f0*/ 	.word	0x0001ed40


	//   ....[126]....
        /*08f4*/ 	.word	0x0001ed80


	//   ....[127]....
        /*08f8*/ 	.word	0x0001eda0


	//   ....[128]....
        /*08fc*/ 	.word	0x0001edc0


	//   ....[129]....
        /*0900*/ 	.word	0x0001edf0


	//   ....[130]....
        /*0904*/ 	.word	0x0001ee10


	//   ....[131]....
        /*0908*/ 	.word	0x0001ef10


	//   ....[132]....
        /*090c*/ 	.word	0x0001f060


	//   ....[133]....
        /*0910*/ 	.word	0x0001f660


	//   ....[134]....
        /*0914*/ 	.word	0x0001f6b0


	//   ....[135]....
        /*0918*/ 	.word	0x0001f6e0


	//   ....[136]....
        /*091c*/ 	.word	0x0001f710


	//   ....[137]....
        /*0920*/ 	.word	0x0001f720


	//   ....[138]....
        /*0924*/ 	.word	0x0001f750


	//   ....[139]....
        /*0928*/ 	.word	0x0001f780


	//   ....[140]....
        /*092c*/ 	.word	0x0001f7b0


	//   ....[141]....
        /*0930*/ 	.word	0x0001f930


	//   ....[142]....
        /*0934*/ 	.word	0x0001f960


	//   ....[143]....
        /*0938*/ 	.word	0x0001f990


	//   ....[144]....
        /*093c*/ 	.word	0x0001f9c0


	//   ....[145]....
        /*0940*/ 	.word	0x0001f9f0


	//   ....[146]....
        /*0944*/ 	.word	0x0001fa20


	//   ....[147]....
        /*0948*/ 	.word	0x0001fae0


	//   ....[148]....
        /*094c*/ 	.word	0x0001fb00


	//   ....[149]....
        /*0950*/ 	.word	0x0001fb70


	//   ....[150]....
        /*0954*/ 	.word	0x00020210


	//   ....[151]....
        /*0958*/ 	.word	0x00020530


	//   ....[152]....
        /*095c*/ 	.word	0x000205c0


	//   ....[153]....
        /*0960*/ 	.word	0x000206a0


	//   ....[154]....
        /*0964*/ 	.word	0x00020730


	//   ....[155]....
        /*0968*/ 	.word	0x00020810


	//   ....[156]....
        /*096c*/ 	.word	0x000208a0


	//   ....[157]....
        /*0970*/ 	.word	0x00020a20


	//   ....[158]....
        /*0974*/ 	.word	0x00020ab0


	//   ....[159]....
        /*0978*/ 	.word	0x00020b00


	//   ....[160]....
        /*097c*/ 	.word	0x00020b50


	//   ....[161]....
        /*0980*/ 	.word	0x00020be0


	//   ....[162]....
        /*0984*/ 	.word	0x00020c70


	//   ....[163]....
        /*0988*/ 	.word	0x00020cc0


	//   ....[164]....
        /*098c*/ 	.word	0x00020d10


	//   ....[165]....
        /*0990*/ 	.word	0x00020e00


	//   ....[166]....
        /*0994*/ 	.word	0x00020eb0


	//   ....[167]....
        /*0998*/ 	.word	0x00020f30


	//   ....[168]....
        /*099c*/ 	.word	0x00020fa0


	//   ....[169]....
        /*09a0*/ 	.word	0x000210d0


	//   ....[170]....
        /*09a4*/ 	.word	0x000211f0


	//   ....[171]....
        /*09a8*/ 	.word	0x000212c0


	//   ....[172]....
        /*09ac*/ 	.word	0x00021310


	//   ....[173]....
        /*09b0*/ 	.word	0x000216a0


	//   ....[174]....
        /*09b4*/ 	.word	0x00021980


	//   ....[175]....
        /*09b8*/ 	.word	0x00021a70


	//   ....[176]....
        /*09bc*/ 	.word	0x00021b10


	//   ....[177]....
        /*09c0*/ 	.word	0x00021b70


	//   ....[178]....
        /*09c4*/ 	.word	0x00021c60


	//   ....[179]....
        /*09c8*/ 	.word	0x00021cd0


	//   ....[180]....
        /*09cc*/ 	.word	0x00021dc0


	//   ....[181]....
        /*09d0*/ 	.word	0x00021e30


	//   ....[182]....
        /*09d4*/ 	.word	0x00021ed0


	//   ....[183]....
        /*09d8*/ 	.word	0x00021fc0


	//   ....[184]....
        /*09dc*/ 	.word	0x00022030


	//   ....[185]....
        /*09e0*/ 	.word	0x00022090


	//   ....[186]....
        /*09e4*/ 	.word	0x00022180


	//   ....[187]....
        /*09e8*/ 	.word	0x000221e0


	//   ....[188]....
        /*09ec*/ 	.word	0x000222e0


	//   ....[189]....
        /*09f0*/ 	.word	0x00022340


	//   ....[190]....
        /*09f4*/ 	.word	0x00022420


	//   ....[191]....
        /*09f8*/ 	.word	0x00022560


	//   ....[192]....
        /*09fc*/ 	.word	0x00022640


	//   ....[193]....
        /*0a00*/ 	.word	0x000228e0


	//   ....[194]....
        /*0a04*/ 	.word	0x00022930


	//   ....[195]....
        /*0a08*/ 	.word	0x00022b00


	//   ....[196]....
        /*0a0c*/ 	.word	0x00022b50


	//   ....[197]....
        /*0a10*/ 	.word	0x00022d20


	//   ....[198]....
        /*0a14*/ 	.word	0x00022d70


	//   ....[199]....
        /*0a18*/ 	.word	0x00022e60


	//   ....[200]....
        /*0a1c*/ 	.word	0x00022f00


	//   ....[201]....
        /*0a20*/ 	.word	0x00022f60


	//   ....[202]....
        /*0a24*/ 	.word	0x00023010


	//   ....[203]....
        /*0a28*/ 	.word	0x00023070


	//   ....[204]....
        /*0a2c*/ 	.word	0x00023120


	//   ....[205]....
        /*0a30*/ 	.word	0x00023180


	//   ....[206]....
        /*0a34*/ 	.word	0x00023230


	//   ....[207]....
        /*0a38*/ 	.word	0x00023320


	//   ....[208]....
        /*0a3c*/ 	.word	0x00023400


	//   ....[209]....
        /*0a40*/ 	.word	0x00023510


	//   ....[210]....
        /*0a44*/ 	.word	0x00023610


	//   ....[211]....
        /*0a48*/ 	.word	0x00023740


	//   ....[212]....
        /*0a4c*/ 	.word	0x00023820


	//   ....[213]....
        /*0a50*/ 	.word	0x00023920


	//   ....[214]....
        /*0a54*/ 	.word	0x00023a00


	//   ....[215]....
        /*0a58*/ 	.word	0x00023a90


	//   ....[216]....
        /*0a5c*/ 	.word	0x00023b30


	//   ....[217]....
        /*0a60*/ 	.word	0x00023c50


	//   ....[218]....
        /*0a64*/ 	.word	0x00023cc0


	//   ....[219]....
        /*0a68*/ 	.word	0x00023d30


	//   ....[220]....
        /*0a6c*/ 	.word	0x00023da0


	//   ....[221]....
        /*0a70*/ 	.word	0x00023e10


	//   ....[222]....
        /*0a74*/ 	.word	0x00023e90


	//   ....[223]....
        /*0a78*/ 	.word	0x00023f20


	//   ....[224]....
        /*0a7c*/ 	.word	0x00023fb0


	//   ....[225]....
        /*0a80*/ 	.word	0x00024020


	//   ....[226]....
        /*0a84*/ 	.word	0x00024090


	//   ....[227]....
        /*0a88*/ 	.word	0x00024100


	//   ....[228]....
        /*0a8c*/ 	.word	0x00024180


	//   ....[229]....
        /*0a90*/ 	.word	0x000241f0


	//   ....[230]....
        /*0a94*/ 	.word	0x00024290


	//   ....[231]....
        /*0a98*/ 	.word	0x00024320


	//   ....[232]....
        /*0a9c*/ 	.word	0x00024440


	//----- nvinfo : EIATTR_REG_RECONFIG
	.align		4
.L_410:
        /*0aa0*/ 	.byte	0x01, 0x54
	.zero		2


	//----- nvinfo : EIATTR_SYSCALL_OFFSETS
	.align		4
        /*0aa4*/ 	.byte	0x04, 0x46
        /*0aa6*/ 	.short	(.L_412 - .L_411)


	//   ....[0]....
.L_411:
        /*0aa8*/ 	.word	0x000020b0


	//   ....[1]....
        /*0aac*/ 	.word	0x00002200


	//   ....[2]....
        /*0ab0*/ 	.word	0x00007e70


	//   ....[3]....
        /*0ab4*/ 	.word	0x000081a0


	//   ....[4]....
        /*0ab8*/ 	.word	0x0001bfe0


	//   ....[5]....
        /*0abc*/ 	.word	0x0001c130


	//   ....[6]....
        /*0ac0*/ 	.word	0x0001c220


	//   ....[7]....
        /*0ac4*/ 	.word	0x0001d1b0


	//----- nvinfo : EIATTR_MBARRIER_INSTR_OFFSETS
	.align		4
.L_412:
        /*0ac8*/ 	.byte	0x04, 0x39
        /*0aca*/ 	.short	(.L_414 - .L_413)


	//   ....[0]....
.L_413:
        /*0acc*/ 	.word	0x00000270
        /*0ad0*/ 	.word	0x000000ff
        /*0ad4*/ 	.word	0x00028c00
        /*0ad8*/ 	.short	0x0100
        /*0ada*/ 	.byte	0x08
	.zero		1


	//   ....[1]....
        /*0adc*/ 	.word	0x00000280
        /*0ae0*/ 	.word	0x000000ff
        /*0ae4*/ 	.word	0x00028c20
        /*0ae8*/ 	.short	0x0100
        /*0aea*/ 	.byte	0x08
	.zero		1


	//   ....[2]....
        /*0aec*/ 	.word	0x00000330
        /*0af0*/ 	.word	0x000000ff
        /*0af4*/ 	.word	0x00028c30
        /*0af8*/ 	.short	0x0100
        /*0afa*/ 	.byte	0x06
	.zero		1


	//   ....[3]....
        /*0afc*/ 	.word	0x00000340
        /*0b00*/ 	.word	0x000000ff
        /*0b04*/ 	.word	0x00028c40
        /*0b08*/ 	.short	0x0100
        /*0b0a*/ 	.byte	0x06
	.zero		1


	//   ....[4]....
        /*0b0c*/ 	.word	0x00000350
        /*0b10*/ 	.word	0x000000ff
        /*0b14*/ 	.word	0x00028c38
        /*0b18*/ 	.short	0x0100
        /*0b1a*/ 	.byte	0x06
	.zero		1


	//   ....[5]....
        /*0b1c*/ 	.word	0x00000360
        /*0b20*/ 	.word	0x000000ff
        /*0b24*/ 	.word	0x00028c48
        /*0b28*/ 	.short	0x0100
        /*0b2a*/ 	.byte	0x06
	.zero		1


	//   ....[6]....
        /*0b2c*/ 	.word	0x00000490
        /*0b30*/ 	.word	0x000000ff
        /*0b34*/ 	.word	0x00028c50
        /*0b38*/ 	.short	0x0100
        /*0b3a*/ 	.byte	0x08
	.zero		1


	//   ....[7]....
        /*0b3c*/ 	.word	0x000004a0
        /*0b40*/ 	.word	0x000000ff
        /*0b44*/ 	.word	0x00028c60
        /*0b48*/ 	.short	0x0100
        /*0b4a*/ 	.byte	0x08
	.zero		1


	//   ....[8]....
        /*0b4c*/ 	.word	0x000004b0
        /*0b50*/ 	.word	0x000000ff
        /*0b54*/ 	.word	0x00028c58
        /*0b58*/ 	.short	0x0100
        /*0b5a*/ 	.byte	0x08
	.zero		1


	//   ....[9]....
        /*0b5c*/ 	.word	0x000004c0
        /*0b60*/ 	.word	0x000000ff
        /*0b64*/ 	.word	0x00028c68
        /*0b68*/ 	.short	0x0100
        /*0b6a*/ 	.byte	0x08
	.zero		1


	//   ....[10]....
        /*0b6c*/ 	.word	0x000005b0
        /*0b70*/ 	.word	0x000000ff
        /*0b74*/ 	.word	0x00028c70
        /*0b78*/ 	.short	0x0100
        /*0b7a*/ 	.byte	0x06
	.zero		1


	//   ....[11]....
        /*0b7c*/ 	.word	0x000005c0
        /*0b80*/ 	.word	0x000000ff
        /*0b84*/ 	.word	0x00028c80
        /*0b88*/ 	.short	0x0100
        /*0b8a*/ 	.byte	0x06
	.zero		1


	//   ....[12]....
        /*0b8c*/ 	.word	0x000005d0
        /*0b90*/ 	.word	0x000000ff
        /*0b94*/ 	.word	0x00028c78
        /*0b98*/ 	.short	0x0100
        /*0b9a*/ 	.byte	0x06
	.zero		1


	//   ....[13]....
        /*0b9c*/ 	.word	0x000005e0
        /*0ba0*/ 	.word	0x000000ff
        /*0ba4*/ 	.word	0x00028c88
        /*0ba8*/ 	.short	0x0100
        /*0baa*/ 	.byte	0x06
	.zero		1


	//   ....[14]....
        /*0bac*/ 	.word	0x00000710
        /*0bb0*/ 	.word	0x000000ff
        /*0bb4*/ 	.word	0x00028c90
        /*0bb8*/ 	.short	0x0100
        /*0bba*/ 	.byte	0x08
	.zero		1


	//   ....[15]....
        /*0bbc*/ 	.word	0x00000720
        /*0bc0*/ 	.word	0x000000ff
        /*0bc4*/ 	.word	0x00028ca0
        /*0bc8*/ 	.short	0x0100
        /*0bca*/ 	.byte	0x08
	.zero		1


	//   ....[16]....
        /*0bcc*/ 	.word	0x00000730
        /*0bd0*/ 	.word	0x000000ff
        /*0bd4*/ 	.word	0x00028c98
        /*0bd8*/ 	.short	0x0100
        /*0bda*/ 	.byte	0x08
	.zero		1


	//   ....[17]....
        /*0bdc*/ 	.word	0x00000740
        /*0be0*/ 	.word	0x000000ff
        /*0be4*/ 	.word	0x00028ca8
        /*0be8*/ 	.short	0x0100
        /*0bea*/ 	.byte	0x08
	.zero		1


	//   ....[18]....
        /*0bec*/ 	.word	0x00000870
        /*0bf0*/ 	.word	0x000000ff
        /*0bf4*/ 	.word	0x00028cb0
        /*0bf8*/ 	.short	0x0100
        /*0bfa*/ 	.byte	0x08
	.zero		1


	//   ....[19]....
        /*0bfc*/ 	.word	0x00000880
        /*0c00*/ 	.word	0x000000ff
        /*0c04*/ 	.word	0x00028cc0
        /*0c08*/ 	.short	0x0100
        /*0c0a*/ 	.byte	0x08
	.zero		1


	//   ....[20]....
        /*0c0c*/ 	.word	0x00000890
        /*0c10*/ 	.word	0x000000ff
        /*0c14*/ 	.word	0x00028cb8
        /*0c18*/ 	.short	0x0100
        /*0c1a*/ 	.byte	0x08
	.zero		1


	//   ....[21]....
        /*0c1c*/ 	.word	0x000008a0
        /*0c20*/ 	.word	0x000000ff
        /*0c24*/ 	.word	0x00028cc8
        /*0c28*/ 	.short	0x0100
        /*0c2a*/ 	.byte	0x08
	.zero		1


	//   ....[22]....
        /*0c2c*/ 	.word	0x00002e40
        /*0c30*/ 	.word	0x0000003e
        /*0c34*/ 	.word	0x00028c90
        /*0c38*/ 	.short	0x010a
        /*0c3a*/ 	.byte	0x3f
	.zero		1


	//   ....[23]....
        /*0c3c*/ 	.word	0x000038d0
        /*0c40*/ 	.word	0x0000003e
        /*0c44*/ 	.word	0x00028c90
        /*0c48*/ 	.short	0x010a
        /*0c4a*/ 	.byte	0x3f
	.zero		1


	//   ....[24]....
        /*0c4c*/ 	.word	0x000041e0
        /*0c50*/ 	.word	0x0000003e
        /*0c54*/ 	.word	0x00028c90
        /*0c58*/ 	.short	0x010a
        /*0c5a*/ 	.byte	0x3f
	.zero		1


	//   ....[25]....
        /*0c5c*/ 	.word	0x000045c0
        /*0c60*/ 	.word	0x00000004
        /*0c64*/ 	.word	0x00000000
        /*0c68*/ 	.short	0x0101
        /*0c6a*/ 	.byte	0x3f
	.zero		1


	//   ....[26]....
        /*0c6c*/ 	.word	0x00004600
        /*0c70*/ 	.word	0x0000003e
        /*0c74*/ 	.word	0x00028cb0
        /*0c78*/ 	.short	0x010a
        /*0c7a*/ 	.byte	0x3f
	.zero		1


	//   ....[27]....
        /*0c7c*/ 	.word	0x00004f10
        /*0c80*/ 	.word	0x0000003e
        /*0c84*/ 	.word	0x00000000
        /*0c88*/ 	.short	0x0101
        /*0c8a*/ 	.byte	0x3f
	.zero		1


	//   ....[28]....
        /*0c8c*/ 	.word	0x00005a20
        /*0c90*/ 	.word	0x00000003
        /*0c94*/ 	.word	0x00028c50
        /*0c98*/ 	.short	0x010a
        /*0c9a*/ 	.byte	0x3f
	.zero		1


	//   ....[29]....
        /*0c9c*/ 	.word	0x00005df0
        /*0ca0*/ 	.word	0x0000000e
        /*0ca4*/ 	.word	0x00000000
        /*0ca8*/ 	.short	0x0101
        /*0caa*/ 	.byte	0x3f
	.zero		1


	//   ....[30]....
        /*0cac*/ 	.word	0x00006710
        /*0cb0*/ 	.word	0x00000005
        /*0cb4*/ 	.word	0x00028c50
        /*0cb8*/ 	.short	0x010a
        /*0cba*/ 	.byte	0x3f
	.zero		1


	//   ....[31]....
        /*0cbc*/ 	.word	0x00006760
        /*0cc0*/ 	.word	0x00000005
        /*0cc4*/ 	.word	0x00028c50
        /*0cc8*/ 	.short	0x010a
        /*0cca*/ 	.byte	0x3f
	.zero		1


	//   ....[32]....
        /*0ccc*/ 	.word	0x00006a50
        /*0cd0*/ 	.word	0x0000000e
        /*0cd4*/ 	.word	0x00000000
        /*0cd8*/ 	.short	0x0101
        /*0cda*/ 	.byte	0x3f
	.zero		1


	//   ....[33]....
        /*0cdc*/ 	.word	0x00007f10
        /*0ce0*/ 	.word	0x00000002
        /*0ce4*/ 	.word	0x00028c00
        /*0ce8*/ 	.short	0x010a
        /*0cea*/ 	.byte	0x3f
	.zero		1


	//   ....[34]....
        /*0cec*/ 	.word	0x00007f60
        /*0cf0*/ 	.word	0x00000002
        /*0cf4*/ 	.word	0x00028c00
        /*0cf8*/ 	.short	0x010a
        /*0cfa*/ 	.byte	0x3f
	.zero		1


	//   ....[35]....
        /*0cfc*/ 	.word	0x00008a20
        /*0d00*/ 	.word	0x00000002
        /*0d04*/ 	.word	0x00028c00
        /*0d08*/ 	.short	0x010a
        /*0d0a*/ 	.byte	0x3f
	.zero		1


	//   ....[36]....
        /*0d0c*/ 	.word	0x00009ff0
        /*0d10*/ 	.word	0x00000002
        /*0d14*/ 	.word	0x00028c00
        /*0d18*/ 	.short	0x010a
        /*0d1a*/ 	.byte	0x3f
	.zero		1


	//   ....[37]....
        /*0d1c*/ 	.word	0x0000b000
        /*0d20*/ 	.word	0x0000000c
        /*0d24*/ 	.word	0x00028c30
        /*0d28*/ 	.short	0x010a
        /*0d2a*/ 	.byte	0x3f
	.zero		1


	//   ....[38]....
        /*0d2c*/ 	.word	0x0000b0b0
        /*0d30*/ 	.word	0x0000000c
        /*0d34*/ 	.word	0x00028c30
        /*0d38*/ 	.short	0x010a
        /*0d3a*/ 	.byte	0x3f
	.zero		1


	//   ....[39]....
        /*0d3c*/ 	.word	0x0000b7b0
        /*0d40*/ 	.word	0x0000001e
        /*0d44*/ 	.word	0x00000000
        /*0d48*/ 	.short	0x0101
        /*0d4a*/ 	.byte	0x3f
	.zero		1


	//   ....[40]....
        /*0d4c*/ 	.word	0x0000cfa0
        /*0d50*/ 	.word	0x0000000c
        /*0d54*/ 	.word	0x00028c50
        /*0d58*/ 	.short	0x010a
        /*0d5a*/ 	.byte	0x3f
	.zero		1


	//   ....[41]....
        /*0d5c*/ 	.word	0x0000d050
        /*0d60*/ 	.word	0x0000000c
        /*0d64*/ 	.word	0x00028c50
        /*0d68*/ 	.short	0x010a
        /*0d6a*/ 	.byte	0x3f
	.zero		1


	//   ....[42]....
        /*0d6c*/ 	.word	0x0000d340
        /*0d70*/ 	.word	0x0000000c
        /*0d74*/ 	.word	0x00000000
        /*0d78*/ 	.short	0x0101
        /*0d7a*/ 	.byte	0x3f
	.zero		1


	//   ....[43]....
        /*0d7c*/ 	.word	0x0000d660
        /*0d80*/ 	.word	0x00000015
        /*0d84*/ 	.word	0x00028c30
        /*0d88*/ 	.short	0x010a
        /*0d8a*/ 	.byte	0x3f
	.zero		1


	//   ....[44]....
        /*0d8c*/ 	.word	0x0000d6d0
        /*0d90*/ 	.word	0x00000015
        /*0d94*/ 	.word	0x00028c30
        /*0d98*/ 	.short	0x010a
        /*0d9a*/ 	.byte	0x3f
	.zero		1


	//   ....[45]....
        /*0d9c*/ 	.word	0x0000dcc0
        /*0da0*/ 	.word	0x00000098
        /*0da4*/ 	.word	0x00000000
        /*0da8*/ 	.short	0x0101
        /*0daa*/ 	.byte	0x3f
	.zero		1


	//   ....[46]....
        /*0dac*/ 	.word	0x0000fce0
        /*0db0*/ 	.word	0x00000015
        /*0db4*/ 	.word	0x00028c50
        /*0db8*/ 	.short	0x010a
        /*0dba*/ 	.byte	0x3f
	.zero		1


	//   ....[47]....
        /*0dbc*/ 	.word	0x0000fd30
        /*0dc0*/ 	.word	0x00000015
        /*0dc4*/ 	.word	0x00028c50
        /*0dc8*/ 	.short	0x010a
        /*0dca*/ 	.byte	0x3f
	.zero		1


	//   ....[48]....
        /*0dcc*/ 	.word	0x00010050
        /*0dd0*/ 	.word	0x00000015
        /*0dd4*/ 	.word	0x00000000
        /*0dd8*/ 	.short	0x0101
        /*0dda*/ 	.byte	0x3f
	.zero		1


	//   ....[49]....
        /*0ddc*/ 	.word	0x00010460
        /*0de0*/ 	.word	0x0000000c
        /*0de4*/ 	.word	0x00028c30
        /*0de8*/ 	.short	0x010a
        /*0dea*/ 	.byte	0x3f
	.zero		1


	//   ....[50]....
        /*0dec*/ 	.word	0x000104d0
        /*0df0*/ 	.word	0x0000000c
        /*0df4*/ 	.word	0x00028c30
        /*0df8*/ 	.short	0x010a
        /*0dfa*/ 	.byte	0x3f
	.zero		1


	//   ....[51]....
        /*0dfc*/ 	.word	0x000111a0
        /*0e00*/ 	.word	0x000000a0
        /*0e04*/ 	.word	0x00000000
        /*0e08*/ 	.short	0x0101
        /*0e0a*/ 	.byte	0x3f
	.zero		1


	//   ....[52]....
        /*0e0c*/ 	.word	0x00011e70
        /*0e10*/ 	.word	0x0000000c
        /*0e14*/ 	.word	0x00028c50
        /*0e18*/ 	.short	0x010a
        /*0e1a*/ 	.byte	0x3f
	.zero		1


	//   ....[53]....
        /*0e1c*/ 	.word	0x00011ec0
        /*0e20*/ 	.word	0x0000000c
        /*0e24*/ 	.word	0x00028c50
        /*0e28*/ 	.short	0x010a
        /*0e2a*/ 	.byte	0x3f
	.zero		1


	//   ....[54]....
        /*0e2c*/ 	.word	0x000121c0
        /*0e30*/ 	.word	0x0000000c
        /*0e34*/ 	.word	0x00000000
        /*0e38*/ 	.short	0x0101
        /*0e3a*/ 	.byte	0x3f
	.zero		1


	//   ....[55]....
        /*0e3c*/ 	.word	0x00012310
        /*0e40*/ 	.word	0x00000015
        /*0e44*/ 	.word	0x00028c30
        /*0e48*/ 	.short	0x010a
        /*0e4a*/ 	.byte	0x3f
	.zero		1


	//   ....[56]....
        /*0e4c*/ 	.word	0x00012380
        /*0e50*/ 	.word	0x00000015
        /*0e54*/ 	.word	0x00028c30
        /*0e58*/ 	.short	0x010a
        /*0e5a*/ 	.byte	0x3f
	.zero		1


	//   ....[57]....
        /*0e5c*/ 	.word	0x00012910
        /*0e60*/ 	.word	0x00000098
        /*0e64*/ 	.word	0x00000000
        /*0e68*/ 	.short	0x0101
        /*0e6a*/ 	.byte	0x3f
	.zero		1


	//   ....[58]....
        /*0e6c*/ 	.word	0x000147c0
        /*0e70*/ 	.word	0x00000015
        /*0e74*/ 	.word	0x00028c50
        /*0e78*/ 	.short	0x010a
        /*0e7a*/ 	.byte	0x3f
	.zero		1


	//   ....[59]....
        /*0e7c*/ 	.word	0x00014810
        /*0e80*/ 	.word	0x00000015
        /*0e84*/ 	.word	0x00028c50
        /*0e88*/ 	.short	0x010a
        /*0e8a*/ 	.byte	0x3f
	.zero		1


	//   ....[60]....
        /*0e8c*/ 	.word	0x00014b20
        /*0e90*/ 	.word	0x00000015
        /*0e94*/ 	.word	0x00000000
        /*0e98*/ 	.short	0x0101
        /*0e9a*/ 	.byte	0x3f
	.zero		1


	//   ....[61]....
        /*0e9c*/ 	.word	0x00017370
        /*0ea0*/ 	.word	0x00000000
        /*0ea4*/ 	.word	0x00000000
        /*0ea8*/ 	.short	0x0101
        /*0eaa*/ 	.byte	0x3f
	.zero		1


	//   ....[62]....
        /*0eac*/ 	.word	0x0001a0e0
        /*0eb0*/ 	.word	0x00000017
        /*0eb4*/ 	.word	0x00028c20
        /*0eb8*/ 	.short	0x010a
        /*0eba*/ 	.byte	0x3f
	.zero		1


	//   ....[63]....
        /*0ebc*/ 	.word	0x0001a170
        /*0ec0*/ 	.word	0x0000000c
        /*0ec4*/ 	.word	0x00028ca0
        /*0ec8*/ 	.short	0x010a
        /*0eca*/ 	.byte	0x3f
	.zero		1


	//   ....[64]....
        /*0ecc*/ 	.word	0x0001a3c0
        /*0ed0*/ 	.word	0x0000000c
        /*0ed4*/ 	.word	0x00028cc0
        /*0ed8*/ 	.short	0x010a
        /*0eda*/ 	.byte	0x3f
	.zero		1


	//   ....[65]....
        /*0edc*/ 	.word	0x0001ad90
        /*0ee0*/ 	.word	0x0000000a
        /*0ee4*/ 	.word	0x00028ca0
        /*0ee8*/ 	.short	0x010a
        /*0eea*/ 	.byte	0x3f
	.zero		1


	//   ....[66]....
        /*0eec*/ 	.word	0x0001afd0
        /*0ef0*/ 	.word	0x0000000a
        /*0ef4*/ 	.word	0x00028cc0
        /*0ef8*/ 	.short	0x010a
        /*0efa*/ 	.byte	0x3f
	.zero		1


	//   ....[67]....
        /*0efc*/ 	.word	0x0001c980
        /*0f00*/ 	.word	0x0000001b
        /*0f04*/ 	.word	0x00028c40
        /*0f08*/ 	.short	0x010a
        /*0f0a*/ 	.byte	0x3f
	.zero		1


	//   ....[68]....
        /*0f0c*/ 	.word	0x0001ce60
        /*0f10*/ 	.word	0x0000001b
        /*0f14*/ 	.word	0x00028c30
        /*0f18*/ 	.short	0x0107
        /*0f1a*/ 	.byte	0x3f
	.zero		1


	//   ....[69]....
        /*0f1c*/ 	.word	0x0001cf30
        /*0f20*/ 	.word	0x0000001b
        /*0f24*/ 	.word	0x00028c30
        /*0f28*/ 	.short	0x0101
        /*0f2a*/ 	.byte	0x3f
	.zero		1


	//   ....[70]....
        /*0f2c*/ 	.word	0x0001d820
        /*0f30*/ 	.word	0x00000017
        /*0f34*/ 	.word	0x00028c00
        /*0f38*/ 	.short	0x0107
        /*0f3a*/ 	.byte	0x3f
	.zero		1


	//   ....[71]....
        /*0f3c*/ 	.word	0x0001d910
        /*0f40*/ 	.word	0x00000017
        /*0f44*/ 	.word	0x00028c00
        /*0f48*/ 	.short	0x0101
        /*0f4a*/ 	.byte	0x3f
	.zero		1


	//   ....[72]....
        /*0f4c*/ 	.word	0x0001d930
        /*0f50*/ 	.word	0x00000017
        /*0f54*/ 	.word	0x00028c20
        /*0f58*/ 	.short	0x010a
        /*0f5a*/ 	.byte	0x3f
	.zero		1


	//   ....[73]....
        /*0f5c*/ 	.word	0x0001d9c0
        /*0f60*/ 	.word	0x0000001b
        /*0f64*/ 	.word	0x00028c60
        /*0f68*/ 	.short	0x010a
        /*0f6a*/ 	.byte	0x3f
	.zero		1


	//   ....[74]....
        /*0f6c*/ 	.word	0x0001e300
        /*0f70*/ 	.word	0x0000001b
        /*0f74*/ 	.word	0x00028c50
        /*0f78*/ 	.short	0x0107
        /*0f7a*/ 	.byte	0x3f
	.zero		1


	//   ....[75]....
        /*0f7c*/ 	.word	0x0001e3d0
        /*0f80*/ 	.word	0x0000001b
        /*0f84*/ 	.word	0x00028c50
        /*0f88*/ 	.short	0x0101
        /*0f8a*/ 	.byte	0x3f
	.zero		1


	//   ....[76]....
        /*0f8c*/ 	.word	0x0001e760
        /*0f90*/ 	.word	0x00000006
        /*0f94*/ 	.word	0x00028c40
        /*0f98*/ 	.short	0x010a
        /*0f9a*/ 	.byte	0x3f
	.zero		1


	//   ....[77]....
        /*0f9c*/ 	.word	0x0001eaa0
        /*0fa0*/ 	.word	0x00000006
        /*0fa4*/ 	.word	0x00028c30
        /*0fa8*/ 	.short	0x0107
        /*0faa*/ 	.byte	0x3f
	.zero		1


	//   ....[78]....
        /*0fac*/ 	.word	0x0001eb60
        /*0fb0*/ 	.word	0x00000006
        /*0fb4*/ 	.word	0x00028c30
        /*0fb8*/ 	.short	0x0101
        /*0fba*/ 	.byte	0x3f
	.zero		1


	//   ....[79]....
        /*0fbc*/ 	.word	0x0001eb90
        /*0fc0*/ 	.word	0x00000006
        /*0fc4*/ 	.word	0x00028c60
        /*0fc8*/ 	.short	0x010a
        /*0fca*/ 	.byte	0x3f
	.zero		1


	//   ....[80]....
        /*0fcc*/ 	.word	0x0001f260
        /*0fd0*/ 	.word	0x00000006
        /*0fd4*/ 	.word	0x00028c50
        /*0fd8*/ 	.short	0x0107
        /*0fda*/ 	.byte	0x3f
	.zero		1


	//   ....[81]....
        /*0fdc*/ 	.word	0x0001f320
        /*0fe0*/ 	.word	0x00000006
        /*0fe4*/ 	.word	0x00028c50
        /*0fe8*/ 	.short	0x0101
        /*0fea*/ 	.byte	0x3f
	.zero		1


	//   ....[82]....
        /*0fec*/ 	.word	0x00020190
        /*0ff0*/ 	.word	0x00000004
        /*0ff4*/ 	.word	0x00028c20
        /*0ff8*/ 	.short	0x010a
        /*0ffa*/ 	.byte	0x3f
	.zero		1


	//   ....[83]....
        /*0ffc*/ 	.word	0x00020300
        /*1000*/ 	.word	0x00000005
        /*1004*/ 	.word	0x00028c40
        /*1008*/ 	.short	0x010a
        /*100a*/ 	.byte	0x3f
	.zero		1


	//   ....[84]....
        /*100c*/ 	.word	0x000203a0
        /*1010*/ 	.word	0x00000019
        /*1014*/ 	.word	0x00028c40
        /*1018*/ 	.short	0x010a
        /*101a*/ 	.byte	0x3f
	.zero		1


	//   ....[85]....
        /*101c*/ 	.word	0x000203e0
        /*1020*/ 	.word	0x00000005
        /*1024*/ 	.word	0x00028c60
        /*1028*/ 	.short	0x010a
        /*102a*/ 	.byte	0x3f
	.zero		1


	//   ....[86]....
        /*102c*/ 	.word	0x00020420
        /*1030*/ 	.word	0x00000019
        /*1034*/ 	.word	0x00028c60
        /*1038*/ 	.short	0x010a
        /*103a*/ 	.byte	0x3f
	.zero		1


	//   ....[87]....
        /*103c*/ 	.word	0x00020480
        /*1040*/ 	.word	0x0000003e
        /*1044*/ 	.word	0x00028c90
        /*1048*/ 	.short	0x010a
        /*104a*/ 	.byte	0x3f
	.zero		1


	//   ....[88]....
        /*104c*/ 	.word	0x000205f0
        /*1050*/ 	.word	0x0000003e
        /*1054*/ 	.word	0x00028c90
        /*1058*/ 	.short	0x010a
        /*105a*/ 	.byte	0x3f
	.zero		1


	//   ....[89]....
        /*105c*/ 	.word	0x00020770
        /*1060*/ 	.word	0x0000003e
        /*1064*/ 	.word	0x00028c90
        /*1068*/ 	.short	0x010a
        /*106a*/ 	.byte	0x3f
	.zero		1


	//   ....[90]....
        /*106c*/ 	.word	0x000208d0
        /*1070*/ 	.word	0x0000003e
        /*1074*/ 	.word	0x00028cb0
        /*1078*/ 	.short	0x010a
        /*107a*/ 	.byte	0x3f
	.zero		1


	//   ....[91]....
        /*107c*/ 	.word	0x00020920
        /*1080*/ 	.word	0x00000003
        /*1084*/ 	.word	0x00028c50
        /*1088*/ 	.short	0x010a
        /*108a*/ 	.byte	0x3f
	.zero		1


	//   ....[92]....
        /*108c*/ 	.word	0x00020970
        /*1090*/ 	.word	0x00000005
        /*1094*/ 	.word	0x00028c50
        /*1098*/ 	.short	0x010a
        /*109a*/ 	.byte	0x3f
	.zero		1


	//   ....[93]....
        /*109c*/ 	.word	0x00020d40
        /*10a0*/ 	.word	0x00000002
        /*10a4*/ 	.word	0x00028c00
        /*10a8*/ 	.short	0x010a
        /*10aa*/ 	.byte	0x3f
	.zero		1


	//   ....[94]....
        /*10ac*/ 	.word	0x00021340
        /*10b0*/ 	.word	0x00000002
        /*10b4*/ 	.word	0x00028c00
        /*10b8*/ 	.short	0x010a
        /*10ba*/ 	.byte	0x3f
	.zero		1


	//   ....[95]....
        /*10bc*/ 	.word	0x00021390
        /*10c0*/ 	.word	0x0000000c
        /*10c4*/ 	.word	0x00028c30
        /*10c8*/ 	.short	0x010a
        /*10ca*/ 	.byte	0x3f
	.zero		1


	//   ....[96]....
        /*10cc*/ 	.word	0x000213e0
        /*10d0*/ 	.word	0x0000000c
        /*10d4*/ 	.word	0x00028c50
        /*10d8*/ 	.short	0x010a
        /*10da*/ 	.byte	0x3f
	.zero		1


	//   ....[97]....
        /*10dc*/ 	.word	0x00021430
        /*10e0*/ 	.word	0x00000015
        /*10e4*/ 	.word	0x00028c30
        /*10e8*/ 	.short	0x010a
        /*10ea*/ 	.byte	0x3f
	.zero		1


	//   ....[98]....
        /*10ec*/ 	.word	0x00021480
        /*10f0*/ 	.word	0x00000015
        /*10f4*/ 	.word	0x00028c50
        /*10f8*/ 	.short	0x010a
        /*10fa*/ 	.byte	0x3f
	.zero		1


	//   ....[99]....
        /*10fc*/ 	.word	0x000214d0
        /*1100*/ 	.word	0x0000000c
        /*1104*/ 	.word	0x00028c30
        /*1108*/ 	.short	0x010a
        /*110a*/ 	.byte	0x3f
	.zero		1


	//   ....[100]....
        /*110c*/ 	.word	0x00021520
        /*1110*/ 	.word	0x0000000c
        /*1114*/ 	.word	0x00028c50
        /*1118*/ 	.short	0x010a
        /*111a*/ 	.byte	0x3f
	.zero		1


	//   ....[101]....
        /*111c*/ 	.word	0x00021570
        /*1120*/ 	.word	0x00000015
        /*1124*/ 	.word	0x00028c30
        /*1128*/ 	.short	0x010a
        /*112a*/ 	.byte	0x3f
	.zero		1


	//   ....[102]....
        /*112c*/ 	.word	0x000215c0
        /*1130*/ 	.word	0x00000015
        /*1134*/ 	.word	0x00028c50
        /*1138*/ 	.short	0x010a
        /*113a*/ 	.byte	0x3f
	.zero		1


	//   ....[103]....
        /*113c*/ 	.word	0x00021760
        /*1140*/ 	.word	0x00000017
        /*1144*/ 	.word	0x00028c20
        /*1148*/ 	.short	0x010a
        /*114a*/ 	.byte	0x3f
	.zero		1


	//   ....[104]....
        /*114c*/ 	.word	0x000217b0
        /*1150*/ 	.word	0x0000000c
        /*1154*/ 	.word	0x00028ca0
        /*1158*/ 	.short	0x010a
        /*115a*/ 	.byte	0x3f
	.zero		1


	//   ....[105]....
        /*115c*/ 	.word	0x00021800
        /*1160*/ 	.word	0x0000000c
        /*1164*/ 	.word	0x00028cc0
        /*1168*/ 	.short	0x010a
        /*116a*/ 	.byte	0x3f
	.zero		1


	//   ....[106]....
        /*116c*/ 	.word	0x00021850
        /*1170*/ 	.word	0x0000000a
        /*1174*/ 	.word	0x00028ca0
        /*1178*/ 	.short	0x010a
        /*117a*/ 	.byte	0x3f
	.zero		1


	//   ....[107]....
        /*117c*/ 	.word	0x000218a0
        /*1180*/ 	.word	0x0000000a
        /*1184*/ 	.word	0x00028cc0
        /*1188*/ 	.short	0x010a
        /*118a*/ 	.byte	0x3f
	.zero		1


	//   ....[108]....
        /*118c*/ 	.word	0x000219c0
        /*1190*/ 	.word	0x0000001b
        /*1194*/ 	.word	0x00028c40
        /*1198*/ 	.short	0x010a
        /*119a*/ 	.byte	0x3f
	.zero		1


	//   ....[109]....
        /*119c*/ 	.word	0x00022460
        /*11a0*/ 	.word	0x00000017
        /*11a4*/ 	.word	0x00028c20
        /*11a8*/ 	.short	0x010a
        /*11aa*/ 	.byte	0x3f
	.zero		1


	//   ....[110]....
        /*11ac*/ 	.word	0x000224b0
        /*11b0*/ 	.word	0x0000001b
        /*11b4*/ 	.word	0x00028c60
        /*11b8*/ 	.short	0x010a
        /*11ba*/ 	.byte	0x3f
	.zero		1


	//   ....[111]....
        /*11bc*/ 	.word	0x00022db0
        /*11c0*/ 	.word	0x00000006
        /*11c4*/ 	.word	0x00028c40
        /*11c8*/ 	.short	0x010a
        /*11ca*/ 	.byte	0x3f
	.zero		1


	//   ....[112]....
        /*11cc*/ 	.word	0x00023270
        /*11d0*/ 	.word	0x00000006
        /*11d4*/ 	.word	0x00028c60
        /*11d8*/ 	.short	0x010a
        /*11da*/ 	.byte	0x3f
	.zero		1


	//   ....[113]....
        /*11dc*/ 	.word	0x00024360
        /*11e0*/ 	.word	0x00000004
        /*11e4*/ 	.word	0x00028c20
        /*11e8*/ 	.short	0x010a
        /*11ea*/ 	.byte	0x3f
	.zero		1


	//   ....[114]....
        /*11ec*/ 	.word	0x00024500
        /*11f0*/ 	.word	0x00000005
        /*11f4*/ 	.word	0x00028c40
        /*11f8*/ 	.short	0x010a
        /*11fa*/ 	.byte	0x3f
	.zero		1


	//   ....[115]....
        /*11fc*/ 	.word	0x00024550
        /*1200*/ 	.word	0x00000019
        /*1204*/ 	.word	0x00028c40
        /*1208*/ 	.short	0x010a
        /*120a*/ 	.byte	0x3f
	.zero		1


	//   ....[116]....
        /*120c*/ 	.word	0x000245a0
        /*1210*/ 	.word	0x00000005
        /*1214*/ 	.word	0x00028c60
        /*1218*/ 	.short	0x010a
        /*121a*/ 	.byte	0x3f
	.zero		1


	//----- nvinfo : EIATTR_NUM_MBARRIERS
	.align		4
.L_414:
        /*121c*/ 	.byte	0x03, 0x38
        /*121e*/ 	.short	0x0016


	//----- nvinfo : EIATTR_EXIT_INSTR_OFFSETS
	.align		4
        /*1220*/ 	.byte	0x04, 0x1c
        /*1222*/ 	.short	(.L_416 - .L_415)


	//   ....[0]....
.L_415:
        /*1224*/ 	.word	0x00020470


	//----- nvinfo : EIATTR_MAX_THREADS
	.align		4
.L_416:
        /*1228*/ 	.byte	0x04, 0x05
        /*122a*/ 	.short	(.L_418 - .L_417)
.L_417:
        /*122c*/ 	.word	0x00000180
        /*1230*/ 	.word	0x00000001
        /*1234*/ 	.word	0x00000001


	//----- nvinfo : EIATTR_CRS_STACK_SIZE
	.align		4
.L_418:
        /*1238*/ 	.byte	0x04, 0x1e
        /*123a*/ 	.short	(.L_420 - .L_419)
.L_419:
        /*123c*/ 	.word	0x00000000


	//----- nvinfo : EIATTR_CBANK_PARAM_SIZE
	.align		4
.L_420:
        /*1240*/ 	.byte	0x03, 0x19
        /*1242*/ 	.short	0x0af0


	//----- nvinfo : EIATTR_PARAM_CBANK
	.align		4
        /*1244*/ 	.byte	0x04, 0x0a
        /*1246*/ 	.short	(.L_422 - .L_421)
	.align		4
.L_421:
        /*1248*/ 	.word	index@(.nv.constant0._ZN7cutlass13device_kernelIN5flash11enable_sm90INS1_16FlashAttnFwdSm90INS1_25CollectiveMainloopFwdSm90ILi2EN4cute5tupleIJNS5_1CILi1EEES8_S8_EEENS6_IJNS7_ILi64EEESA_SA_EEELi512ENS_10bfloat16_tEfNS_4arch4Sm90ELb0ELb1ELb1ELb1ELb1ELb1ELb0ELb0ELb0ELb1ELb0ELb0EEENS1_21CollectiveEpilogueFwdINS6_IJSA_NS7_ILi512EEESA_EEES9_SC_SE_Li256ELb1ELb1ELb0ELb0EEENS1_36VarlenDynamicPersistentTileSchedulerILi64ELi64ELi256ELi128ELb0ELb1ELb1ELb1ELb0ELb1EEEEEEEEEvNT_6ParamsE)
        /*124c*/ 	.short	0x0210
        /*124e*/ 	.short	0x0af0


	//----- nvinfo : EIATTR_SW_WAR
	.align		4
.L_422:
        /*1250*/ 	.byte	0x04, 0x36
        /*1252*/ 	.short	(.L_424 - .L_423)
.L_423:
        /*1254*/ 	.word	0x00000008
.L_424:


//--------------------- .nv.info._ZN7cutlass13device_kernelIN5flash11enable_sm90INS1_16FlashAttnFwdSm90INS1_25CollectiveMainloopFwdSm90ILi2EN4cute5tupleIJNS5_1CILi1EEES8_S8_EEENS6_IJNS7_ILi64EEESA_SA_EEELi512ENS_10bfloat16_tEfNS_4arch4Sm90ELb0ELb1ELb1ELb1ELb1ELb0ELb1ELb0ELb0ELb1ELb0ELb0EEENS1_21CollectiveEpilogueFwdINS6_IJSA_NS7_ILi512EEESA_EEES9_SC_SE_Li256ELb1ELb1ELb0ELb0EEENS1_36VarlenDynamicPersistentTileSchedulerILi64ELi64ELi256ELi128ELb0ELb1ELb1ELb1ELb0ELb1EEEEEEEEEvNT_6ParamsE --------------------------
	.section	.nv.info._ZN7cutlass13device_kernelIN5flash11enable_sm90INS1_16FlashAttnFwdSm90INS1_25CollectiveMainloopFwdSm90ILi2EN4cute5tupleIJNS5_1CILi1EEES8_S8_EEENS6_IJNS7_ILi64EEESA_SA_EEELi512ENS_10bfloat16_tEfNS_4arch4Sm90ELb0ELb1ELb1ELb1ELb1ELb0ELb1ELb0ELb0ELb1ELb0ELb0EEENS1_21CollectiveEpilogueFwdINS6_IJSA_NS7_ILi512EEESA_EEES9_SC_SE_Li256ELb1ELb1ELb0ELb0EEENS1_36VarlenDynamicPersistentTileSchedulerILi64ELi64ELi256ELi128ELb0ELb1ELb1ELb1ELb0ELb1EEEEEEEEEvNT_6ParamsE,"",@"SHT_CUDA_INFO"
	.sectionflags	@""
	.align	4


	//----- nvinfo : EIATTR_CUDA_API_VERSION
	.align		4
        /*0000*/ 	.byte	0x04, 0x37
        /*0002*/ 	.short	(.L_426 - .L_425)
.L_425:
        /*0004*/ 	.word	0x00000082


	//----- nvinfo : EIATTR_KPARAM_INFO
	.align		4
.L_426:
        /*0008*/ 	.byte	0x04, 0x17
        /*000a*/ 	.short	(.L_428 - .L_427)
.L_427:
        /*000c*/ 	.word	0x00000000
        /*0010*/ 	.short	0x0000
        /*0012*/ 	.short	0x0070
        /*0014*/ 	.byte	0x00, 0xf0, 0x01, 0x2e


	//----- nvinfo : EIATTR_SPARSE_MMA_MASK
	.align		4
.L_428:
        /*0018*/ 	.byte	0x03, 0x50
        /*001a*/ 	.short	0x0000


	//----- nvinfo : EIATTR_MAXREG_COUNT
	.align		4
        /*001c*/ 	.byte	0x03, 0x1b
        /*001e*/ 	.short	0x00a8


	//----- nvinfo : EIATTR_NUM_BARRIERS
	.align		4
        /*0020*/ 	.byte	0x02, 0x4c
        /*0022*/ 	.byte	0x10
	.zero		1


	//----- nvinfo : EIATTR_EXTERNS
	.align		4
        /*0024*/ 	.byte	0x04, 0x0f
        /*0026*/ 	.short	(.L_430 - .L_429)


	//   ....[0]....
	.align		4
.L_429:
        /*0028*/ 	.word	index@(__assertfail)


	//----- nvinfo : EIATTR_ANNOTATIONS
	.align		4
.L_430:
        /*002c*/ 	.byte	0x04, 0x55
        /*002e*/ 	.short	(.L_432 - .L_431)


	//   ....[0]....
.L_431:
        /* <DEDUP_REMOVED lines=19> */


	//----- nvinfo : EIATTR_MERCURY_ISA_VERSION
	.align		4
.L_432:
        /*0148*/ 	.byte	0x03, 0x5f
        /*014a*/ 	.short	0x0101


	//----- nvinfo : EIATTR_UNUSED_LOAD_BYTE_OFFSET
	.align		4
        /*014c*/ 	.byte	0x04, 0x44
        /*014e*/ 	.short	(.L_434 - .L_433)


	//   ....[0]....
.L_433:
        /*0150*/ 	.word	0x00000a70
        /*0154*/ 	.word	0x0000fff0


	//   ....[1]....
        /*0158*/ 	.word	0x000222e0
        /*015c*/ 	.word	0x0000fff0


	//----- nvinfo : EIATTR_INT_WARP_WIDE_INSTR_OFFSETS
	.align		4
.L_434:
        /*0160*/ 	.byte	0x04, 0x31
        /*0162*/ 	.short	(.L_436 - .L_435)


	//   ....[0]....
.L_435:
        /*0164*/ 	.word	0x000000c0


	//   ....[1]....
        /*0168*/ 	.word	0x000000d0


	//   ....[2]....
        /*016c*/ 	.word	0x000000e0


	//   ....[3]....
        /*0170*/ 	.word	0x00000180


	//   ....[4]....
        /*0174*/ 	.word	0x00026ad0


	//   ....[5]....
        /*0178*/ 	.word	0x00026b60


	//   ....[6]....
        /*017c*/ 	.word	0x0002ae30


	//   ....[7]....
        /*0180*/ 	.word	0x0002aec0


	//----- nvinfo : EIATTR_COOP_GROUP_MASK_REGIDS
	.align		4
.L_436:
        /*0184*/ 	.byte	0x04, 0x29
        /*0186*/ 	.short	(.L_438 - .L_437)


	//   ....[0]....
.L_437:
        /*0188*/ 	.word	0xffffffff


	//   ....[1]....
        /*018c*/ 	.word	0xffffffff


	//   ....[2]....
        /*0190*/ 	.word	0xffffffff


	//   ....[3]....
        /*0194*/ 	.word	0xffffffff


	//   ....[4]....
        /*0198*/ 	.word	0xffffffff


	//   ....[5]....
        /*019c*/ 	.word	0xffffffff


	//   ....[6]....
        /*01a0*/ 	.word	0xffffffff


	//   ....[7]....
        /*01a4*/ 	.word	0xffffffff


	//   ....[8]....
        /*01a8*/ 	.word	0xffffffff


	//   ....[9]....
        /*01ac*/ 	.word	0xffffffff


	//   ....[10]....
        /*01b0*/ 	.word	0xffffffff


	//   ....[11]....
        /*01b4*/ 	.word	0xffffffff


	//   ....[12]....
        /*01b8*/ 	.word	0xffffffff


	//   ....[13]....
        /*01bc*/ 	.word	0xffffffff


	//   ....[14]....
        /*01c0*/ 	.word	0xffffffff


	//   ....[15]....
        /*01c4*/ 	.word	0xffffffff


	//   ....[16]....
        /*01c8*/ 	.word	0xffffffff


	//   ....[17]....
        /*01cc*/ 	.word	0xffffffff


	//   ....[18]....
        /*01d0*/ 	.word	0xffffffff


	//   ....[19]....
        /*01d4*/ 	.word	0xffffffff


	//   ....[20]....
        /*01d8*/ 	.word	0xffffffff


	//   ....[21]....
        /*01dc*/ 	.word	0xffffffff


	//   ....[22]....
        /*01e0*/ 	.word	0xffffffff


	//   ....[23]....
        /*01e4*/ 	.word	0xffffffff


	//   ....[24]....
        /*01e8*/ 	.word	0xffffffff


	//   ....[25]....
        /*01ec*/ 	.word	0xffffffff


	//   ....[26]....
        /*01f0*/ 	.word	0xffffffff


	//   ....[27]....
        /*01f4*/ 	.word	0xffffffff


	//   ....[28]....
        /*01f8*/ 	.word	0xffffffff


	//   ....[29]....
        /*01fc*/ 	.word	0xffffffff


	//   ....[30]....
        /*0200*/ 	.word	0xffffffff


	//   ....[31]....
        /*0204*/ 	.word	0xffffffff


	//   ....[32]....
        /*0208*/ 	.word	0xffffffff


	//   ....[33]....
        /*020c*/ 	.word	0xffffffff


	//   ....[34]....
        /*0210*/ 	.word	0xffffffff


	//   ....[35]....
        /*0214*/ 	.word	0xffffffff


	//   ....[36]....
        /*0218*/ 	.word	0xffffffff


	//   ....[37]....
        /*021c*/ 	.word	0xffffffff


	//   ....[38]....
        /*0220*/ 	.word	0xffffffff


	//   ....[39]....
        /*0224*/ 	.word	0xffffffff


	//   ....[40]....
        /*0228*/ 	.word	0xffffffff


	//   ....[41]....
        /*022c*/ 	.word	0xffffffff


	//   ....[42]....
        /*0230*/ 	.word	0xffffffff


	//   ....[43]....
        /*0234*/ 	.word	0xffffffff


	//   ....[44]....
        /*0238*/ 	.word	0xffffffff


	//   ....[45]....
        /*023c*/ 	.word	0xffffffff


	//   ....[46]....
        /*0240*/ 	.word	0xffffffff


	//   ....[47]....
        /*0244*/ 	.word	0xffffffff


	//   ....[48]....
        /*0248*/ 	.word	0xffffffff


	//   ....[49]....
        /*024c*/ 	.word	0xffffffff


	//   ....[50]....
        /*0250*/ 	.word	0xffffffff


	//   ....[51]....
        /*0254*/ 	.word	0xffffffff


	//   ....[52]....
        /*0258*/ 	.word	0xffffffff


	//   ....[53]....
        /*025c*/ 	.word	0xffffffff


	//   ....[54]....
        /*0260*/ 	.word	0xffffffff


	//   ....[55]....
        /*0264*/ 	.word	0xffffffff


	//   ....[56]....
        /*0268*/ 	.word	0xffffffff


	//   ....[57]....
        /*026c*/ 	.word	0xffffffff


	//   ....[58]....
        /*0270*/ 	.word	0xffffffff


	//   ....[59]....
        /*0274*/ 	.word	0xffffffff


	//   ....[60]....
        /*0278*/ 	.word	0xffffffff


	//   ....[61]....
        /*027c*/ 	.word	0xffffffff


	//   ....[62]....
        /*0280*/ 	.word	0xffffffff


	//   ....[63]....
        /*0284*/ 	.word	0xffffffff


	//   ....[64]....
        /*0288*/ 	.word	0xffffffff


	//   ....[65]....
        /*028c*/ 	.word	0xffffffff


	//   ....[66]....
        /*0290*/ 	.word	0xffffffff


	//   ....[67]....
        /*0294*/ 	.word	0xffffffff


	//   ....[68]....
        /*0298*/ 	.word	0xffffffff


	//   ....[69]....
        /*029c*/ 	.word	0xffffffff


	//   ....[70]....
        /*02a0*/ 	.word	0xffffffff


	//   ....[71]....
        /*02a4*/ 	.word	0xffffffff


	//   ....[72]....
        /*02a8*/ 	.word	0xffffffff


	//   ....[73]....
        /*02ac*/ 	.word	0xffffffff


	//   ....[74]....
        /*02b0*/ 	.word	0xffffffff


	//   ....[75]....
        /*02b4*/ 	.word	0xffffffff


	//   ....[76]....
        /*02b8*/ 	.word	0xffffffff


	//   ....[77]....
        /*02bc*/ 	.word	0xffffffff


	//   ....[78]....
        /*02c0*/ 	.word	0xffffffff


	//   ....[79]....
        /*02c4*/ 	.word	0xffffffff


	//   ....[80]....
        /*02c8*/ 	.word	0xffffffff


	//   ....[81]....
        /*02cc*/ 	.word	0xffffffff


	//   ....[82]....
        /*02d0*/ 	.word	0xffffffff


	//   ....[83]....
        /*02d4*/ 	.word	0xffffffff


	//   ....[84]....
        /*02d8*/ 	.word	0xffffffff


	//   ....[85]....
        /*02dc*/ 	.word	0xffffffff


	//   ....[86]....
        /*02e0*/ 	.word	0xffffffff


	//   ....[87]....
        /*02e4*/ 	.word	0xffffffff


	//   ....[88]....
        /*02e8*/ 	.word	0xffffffff


	//   ....[89]....
        /*02ec*/ 	.word	0xffffffff


	//   ....[90]....
        /*02f0*/ 	.word	0xffffffff


	//   ....[91]....
        /*02f4*/ 	.word	0xffffffff


	//   ....[92]....
        /*02f8*/ 	.word	0xffffffff


	//   ....[93]....
        /*02fc*/ 	.word	0xffffffff


	//   ....[94]....
        /*0300*/ 	.word	0xffffffff


	//   ....[95]....
        /*0304*/ 	.word	0xffffffff


	//   ....[96]....
        /*0308*/ 	.word	0xffffffff


	//   ....[97]....
        /*030c*/ 	.word	0xffffffff


	//   ....[98]....
        /*0310*/ 	.word	0xffffffff


	//   ....[99]....
        /*0314*/ 	.word	0xffffffff


	//   ....[100]....
        /*0318*/ 	.word	0xffffffff


	//   ....[101]....
        /*031c*/ 	.word	0xffffffff


	//   ....[102]....
        /*0320*/ 	.word	0xffffffff


	//   ....[103]....
        /*0324*/ 	.word	0xffffffff


	//   ....[104]....
        /*0328*/ 	.word	0xffffffff


	//   ....[105]....
        /*032c*/ 	.word	0xffffffff


	//   ....[106]....
        /*0330*/ 	.word	0xffffffff


	//   ....[107]....
        /*0334*/ 	.word	0xffffffff


	//   ....[108]....
        /*0338*/ 	.word	0xffffffff


	//   ....[109]....
        /*033c*/ 	.word	0xffffffff


	//   ....[110]....
        /*0340*/ 	.word	0xffffffff


	//   ....[111]....
        /*0344*/ 	.word	0xffffffff


	//   ....[112]....
        /*0348*/ 	.word	0xffffffff


	//   ....[113]....
        /*034c*/ 	.word	0xffffffff


	//   ....[114]....
        /*0350*/ 	.word	0xffffffff


	//   ....[115]....
        /*0354*/ 	.word	0xffffffff


	//   ....[116]....
        /*0358*/ 	.word	0xffffffff


	//   ....[117]....
        /*035c*/ 	.word	0xffffffff


	//   ....[118]....
        /*0360*/ 	.word	0xffffffff


	//   ....[119]....
        /*0364*/ 	.word	0xffffffff


	//   ....[120]....
        /*0368*/ 	.word	0xffffffff


	//   ....[121]....
        /*036c*/ 	.word	0xffffffff


	//   ....[122]....
        /*0370*/ 	.word	0xffffffff


	//   ....[123]....
        /*0374*/ 	.word	0xffffffff


	//   ....[124]....
        /*0378*/ 	.word	0xffffffff


	//   ....[125]....
        /*037c*/ 	.word	0xffffffff


	//   ....[126]....
        /*0380*/ 	.word	0xffffffff


	//   ....[127]....
        /*0384*/ 	.word	0xffffffff


	//   ....[128]....
        /*0388*/ 	.word	0xffffffff


	//   ....[129]....
        /*038c*/ 	.word	0x0500000f


	//   ....[130]....
        /*0390*/ 	.word	0x0500000f


	//   ....[131]....
        /*0394*/ 	.word	0x0500000f


	//   ....[132]....
        /*0398*/ 	.word	0x0500000f


	//   ....[133]....
        /*039c*/ 	.word	0x0500000f


	//   ....[134]....
        /*03a0*/ 	.word	0x0500000f


	//   ....[135]....
        /*03a4*/ 	.word	0x0500000f


	//   ....[136]....
        /*03a8*/ 	.word	0x0500000f


	//   ....[137]....
        /*03ac*/ 	.word	0x0500000f


	//   ....[138]....
        /*03b0*/ 	.word	0x0500000f


	//   ....[139]....
        /*03b4*/ 	.word	0x0500000f


	//   ....[140]....
        /*03b8*/ 	.word	0x0500000f


	//   ....[141]....
        /*03bc*/ 	.word	0x0500000f


	//   ....[142]....
        /*03c0*/ 	.word	0x0500000f


	//   ....[143]....
        /*03c4*/ 	.word	0x0500000f


	//   ....[144]....
        /*03c8*/ 	.word	0x0500000f


	//   ....[145]....
        /*03cc*/ 	.word	0x0500000f


	//   ....[146]....
        /*03d0*/ 	.word	0x0500000f


	//   ....[147]....
        /*03d4*/ 	.word	0x0500000f


	//   ....[148]....
        /*03d8*/ 	.word	0x0500000f


	//   ....[149]....
        /*03dc*/ 	.word	0x0500000f


	//   ....[150]....
        /*03e0*/ 	.word	0x0500000f


	//   ....[151]....
        /*03e4*/ 	.word	0x0500000f


	//   ....[152]....
        /*03e8*/ 	.word	0x0500000f


	//   ....[153]....
        /*03ec*/ 	.word	0x0500000f


	//   ....[154]....
        /*03f0*/ 	.word	0x0500000f


	//   ....[155]....
        /*03f4*/ 	.word	0x0500000f


	//   ....[156]....
        /*03f8*/ 	.word	0x0500000f


	//   ....[157]....
        /*03fc*/ 	.word	0x0500000f


	//   ....[158]....
        /*0400*/ 	.word	0x0500000f


	//   ....[159]....
        /*0404*/ 	.word	0x0500000f


	//   ....[160]....
        /*0408*/ 	.word	0x0500000f


	//   ....[161]....
        /*040c*/ 	.word	0x0500000f


	//   ....[162]....
        /*0410*/ 	.word	0x0500000f


	//   ....[163]....
        /*0414*/ 	.word	0x0500000f


	//   ....[164]....
        /*0418*/ 	.word	0x0500000f


	//   ....[165]....
        /*041c*/ 	.word	0x0500000f


	//   ....[166]....
        /*0420*/ 	.word	0x0500000f


	//   ....[167]....
        /*0424*/ 	.word	0x0500000f


	//   ....[168]....
        /*0428*/ 	.word	0x0500000f


	//   ....[169]....
        /*042c*/ 	.word	0x0500000f


	//   ....[170]....
        /*0430*/ 	.word	0x0500000f


	//   ....[171]....
        /*0434*/ 	.word	0x0500000f


	//   ....[172]....
        /*0438*/ 	.word	0x0500000f


	//   ....[173]....
        /*043c*/ 	.word	0x0500000f


	//   ....[174]....
        /*0440*/ 	.word	0x0500000f


	//   ....[175]....
        /*0444*/ 	.word	0x0500000f


	//   ....[176]....
        /*0448*/ 	.word	0x0500000f


	//   ....[177]....
        /*044c*/ 	.word	0x0500000f


	//   ....[178]....
        /*0450*/ 	.word	0x0500000f


	//   ....[179]....
        /*0454*/ 	.word	0x0500000f


	//   ....[180]....
        /*0458*/ 	.word	0x0500000f


	//   ....[181]....
        /*045c*/ 	.word	0x0500000f


	//   ....[182]....
        /*0460*/ 	.word	0x0500000f


	//   ....[183]....
        /*0464*/ 	.word	0x0500000f


	//   ....[184]....
        /*0468*/ 	.word	0x0500000f


	//   ....[185]....
        /*046c*/ 	.word	0x0500000f


	//   ....[186]....
        /*0470*/ 	.word	0x0500000f


	//   ....[187]....
        /*0474*/ 	.word	0x0500000f


	//   ....[188]....
        /*0478*/ 	.word	0x0500000f


	//   ....[189]....
        /*047c*/ 	.word	0x0500000f


	//   ....[190]....
        /*0480*/ 	.word	0x0500000f


	//   ....[191]....
        /*0484*/ 	.word	0x0500000f


	//   ....[192]....
        /*0488*/ 	.word	0x0500000f


	//   ....[193]....
        /*048c*/ 	.word	0x0500000f


	//   ....[194]....
        /*0490*/ 	.word	0x0500000f


	//   ....[195]....
        /*0494*/ 	.word	0x0500000f


	//   ....[196]....
        /*0498*/ 	.word	0xffffffff


	//   ....[197]....
        /*049c*/ 	.word	0xffffffff


	//   ....[198]....
        /*04a0*/ 	.word	0xffffffff


	//   ....[199]....
        /*04a4*/ 	.word	0xffffffff


	//   ....[200]....
        /*04a8*/ 	.word	0xffffffff


	//   ....[201]....
        /*04ac*/ 	.word	0xffffffff


	//   ....[202]....
        /*04b0*/ 	.word	0xffffffff


	//   ....[203]....
        /*04b4*/ 	.word	0xffffffff


	//----- nvinfo : EIATTR_COOP_GROUP_INSTR_OFFSETS
	.align		4
.L_438:
        /*04b8*/ 	.byte	0x04, 0x28
        /*04ba*/ 	.short	(.L_440 - .L_439)


	//   ....[0]....
.L_439:
        /*04bc*/ 	.word	0x00000080


	//   ....[1]....
        /*04c0*/ 	.word	0x00000090


	//   ....[2]....
        /*04c4*/ 	.word	0x000002b0


	//   ....[3]....
        /*04c8*/ 	.word	0x00000410


	//   ....[4]....
        /*04cc*/ 	.word	0x00000530


	//   ....[5]....
        /*04d0*/ 	.word	0x00000690


	//   ....[6]....
        /*04d4*/ 	.word	0x00002320


	//   ....[7]....
        /*04d8*/ 	.word	0x00009d50


	//   ....[8]....
        /*04dc*/ 	.word	0x0000be40


	//   ....[9]....
        /*04e0*/ 	.word	0x0000d120


	//   ....[10]....
        /*04e4*/ 	.word	0x0000d6a0


	//   ....[11]....
        /*04e8*/ 	.word	0x0000e3e0


	//   ....[12]....
        /*04ec*/ 	.word	0x0000e4d0


	//   ....[13]....
        /*04f0*/ 	.word	0x0000e920


	//   ....[14]....
        /*04f4*/ 	.word	0x0000e9f0


	//   ....[15]....
        /*04f8*/ 	.word	0x00011540


	//   ....[16]....
        /*04fc*/ 	.word	0x00012ea0


	//   ....[17]....
        /*0500*/ 	.word	0x00014540


	//   ....[18]....
        /*0504*/ 	.word	0x00014580


	//   ....[19]....
        /*0508*/ 	.word	0x000145c0


	//   ....[20]....
        /*050c*/ 	.word	0x000145e0


	//   ....[21]....
        /*0510*/ 	.word	0x00018c60


	//   ....[22]....
        /*0514*/ 	.word	0x0001a040


	//   ....[23]....
        /*0518*/ 	.word	0x0001b360


	//   ....[24]....
        /*051c*/ 	.word	0x0001b8d0


	//   ....[25]....
        /*0520*/ 	.word	0x0001c4c0


	//   ....[26]....
        /*0524*/ 	.word	0x0001c510


	//   ....[27]....
        /*0528*/ 	.word	0x0001c550


	//   ....[28]....
        /*052c*/ 	.word	0x0001c570


	//   ....[29]....
        /*0530*/ 	.word	0x00020c70


	//   ....[30]....
        /*0534*/ 	.word	0x00020e20


	//   ....[31]....
        /*0538*/ 	.word	0x00020e40


	//   ....[32]....
        /*053c*/ 	.word	0x00020e80


	//   ....[33]....
        /*0540*/ 	.word	0x00020ea0


	//   ....[34]....
        /*0544*/ 	.word	0x00023400


	//   ....[35]....
        /*0548*/ 	.word	0x00023a60


	//   ....[36]....
        /*054c*/ 	.word	0x00023a80


	//   ....[37]....
        /*0550*/ 	.word	0x00023ab0


	//   ....[38]....
        /*0554*/ 	.word	0x00023ac0


	//   ....[39]....
        /*0558*/ 	.word	0x00024160


	//   ....[40]....
        /*055c*/ 	.word	0x00024170


	//   ....[41]....
        /*0560*/ 	.word	0x000243a0


	//   ....[42]....
        /*0564*/ 	.word	0x000243c0


	//   ....[43]....
        /*0568*/ 	.word	0x00024f80


	//   ....[44]....
        /*056c*/ 	.word	0x00024fc0


	//   ....[45]....
        /*0570*/ 	.word	0x00025200


	//   ....[46]....
        /*0574*/ 	.word	0x00025220


	//   ....[47]....
        /*0578*/ 	.word	0x000254d0


	//   ....[48]....
        /*057c*/ 	.word	0x000256a0


	//   ....[49]....
        /*0580*/ 	.word	0x000256d0


	//   ....[50]....
        /*0584*/ 	.word	0x00025700


	//   ....[51]....
        /*0588*/ 	.word	0x00025730


	//   ....[52]....
        /*058c*/ 	.word	0x00025760


	//   ....[53]....
        /*0590*/ 	.word	0x00025790


	//   ....[54]....
        /*0594*/ 	.word	0x000258e0


	//   ....[55]....
        /*0598*/ 	.word	0x00025910


	//   ....[56]....
        /*059c*/ 	.word	0x00025940


	//   ....[57]....
        /*05a0*/ 	.word	0x00025970


	//   ....[58]....
        /*05a4*/ 	.word	0x000259a0


	//   ....[59]....
        /*05a8*/ 	.word	0x000259d0


	//   ....[60]....
        /*05ac*/ 	.word	0x00025a60


	//   ....[61]....
        /*05b0*/ 	.word	0x00025ac0


	//   ....[62]....
        /*05b4*/ 	.word	0x00025b50


	//   ....[63]....
        /*05b8*/ 	.word	0x000278c0


	//   ....[64]....
        /*05bc*/ 	.word	0x000278e0


	//   ....[65]....
        /*05c0*/ 	.word	0x00027970


	//   ....[66]....
        /*05c4*/ 	.word	0x00027990


	//   ....[67]....
        /*05c8*/ 	.word	0x00027a10


	//   ....[68]....
        /*05cc*/ 	.word	0x00027a30


	//   ....[69]....
        /*05d0*/ 	.word	0x00027a40


	//   ....[70]....
        /*05d4*/ 	.word	0x00027a50


	//   ....[71]....
        /*05d8*/ 	.word	0x000281f0


	//   ....[72]....
        /*05dc*/ 	.word	0x00028230


	//   ....[73]....
        /*05e0*/ 	.word	0x000282e0


	//   ....[74]....
        /*05e4*/ 	.word	0x000282f0


	//   ....[75]....
        /*05e8*/ 	.word	0x00028380


	//   ....[76]....
        /*05ec*/ 	.word	0x00028390


	//   ....[77]....
        /*05f0*/ 	.word	0x000283b0


	//   ....[78]....
        /*05f4*/ 	.word	0x000283f0


	//   ....[79]....
        /*05f8*/ 	.word	0x00028c70


	//   ....[80]....
        /*05fc*/ 	.word	0x00028c90


	//   ....[81]....
        /*0600*/ 	.word	0x00028e30


	//   ....[82]....
        /*0604*/ 	.word	0x00028e60


	//   ....[83]....
        /*0608*/ 	.word	0x00028f70


	//   ....[84]....
        /*060c*/ 	.word	0x00028f80


	//   ....[85]....
        /*0610*/ 	.word	0x00028fb0


	//   ....[86]....
        /*0614*/ 	.word	0x00028fc0


	//   ....[87]....
        /*0618*/ 	.word	0x000295f0


	//   ....[88]....
        /*061c*/ 	.word	0x00029650


	//   ....[89]....
        /*0620*/ 	.word	0x00029810


	//   ....[90]....
        /*0624*/ 	.word	0x00029850


	//   ....[91]....
        /*0628*/ 	.word	0x00029860


	//   ....[92]....
        /*062c*/ 	.word	0x00029870


	//   ....[93]....
        /*0630*/ 	.word	0x000299c0


	//   ....[94]....
        /*0634*/ 	.word	0x00029b10


	//   ....[95]....
        /*0638*/ 	.word	0x0002a340


	//   ....[96]....
        /*063c*/ 	.word	0x0002a360


	//   ....[97]....
        /*0640*/ 	.word	0x0002a3b0


	//   ....[98]....
        /*0644*/ 	.word	0x0002a3c0


	//   ....[99]....
        /*0648*/ 	.word	0x0002a400


	//   ....[100]....
        /*064c*/ 	.word	0x0002a410


	//   ....[101]....
        /*0650*/ 	.word	0x0002a420


	//   ....[102]....
        /*0654*/ 	.word	0x0002a460


	//   ....[103]....
        /*0658*/ 	.word	0x0002a780


	//   ....[104]....
        /*065c*/ 	.word	0x0002a7c0


	//   ....[105]....
        /*0660*/ 	.word	0x0002a7e0


	//   ....[106]....
        /*0664*/ 	.word	0x0002a800


	//   ....[107]....
        /*0668*/ 	.word	0x0002a830


	//   ....[108]....
        /*066c*/ 	.word	0x0002a850


	//   ....[109]....
        /*0670*/ 	.word	0x0002a950


	//   ....[110]....
        /*0674*/ 	.word	0x0002aaa0


	//   ....[111]....
        /*0678*/ 	.word	0x0002b0a0


	//   ....[112]....
        /*067c*/ 	.word	0x0002b0f0


	//   ....[113]....
        /*0680*/ 	.word	0x0002b120


	//   ....[114]....
        /*0684*/ 	.word	0x0002b150


	//   ....[115]....
        /*0688*/ 	.word	0x0002b160


	//   ....[116]....
        /*068c*/ 	.word	0x0002b190


	//   ....[117]....
        /*0690*/ 	.word	0x0002b1c0


	//   ....[118]....
        /*0694*/ 	.word	0x0002b1f0


	//   ....[119]....
        /*0698*/ 	.word	0x0002b370


	//   ....[120]....
        /*069c*/ 	.word	0x0002b3a0


	//   ....[121]....
        /*06a0*/ 	.word	0x0002b3d0


	//   ....[122]....
        /*06a4*/ 	.word	0x0002b400


	//   ....[123]....
        /*06a8*/ 	.word	0x0002b430


	//   ....[124]....
        /*06ac*/ 	.word	0x0002b460


	//   ....[125]....
        /*06b0*/ 	.word	0x0002b520


	//   ....[126]....
        /*06b4*/ 	.word	0x0002b540


	//   ....[127]....
        /*06b8*/ 	.word	0x0002b5b0


	//   ....[128]....
        /*06bc*/ 	.word	0x0002bc50


	//   ....[129]....
        /*06c0*/ 	.word	0x0002c1f0


	//   ....[130]....
        /*06c4*/ 	.word	0x0002c2e0


	//   ....[131]....
        /*06c8*/ 	.word	0x0002c380


	//   ....[132]....
        /*06cc*/ 	.word	0x0002c3e0


	//   ....[133]....
        /*06d0*/ 	.word	0x0002c4d0


	//   ....[134]....
        /*06d4*/ 	.word	0x0002c540


	//   ....[135]....
        /*06d8*/ 	.word	0x0002c630


	//   ....[136]....
        /*06dc*/ 	.word	0x0002c6a0


	//   ....[137]....
        /*06e0*/ 	.word	0x0002c740


	//   ....[138]....
        /*06e4*/ 	.word	0x0002c840


	//   ....[139]....
        /*06e8*/ 	.word	0x0002c8d0


	//   ....[140]....
        /*06ec*/ 	.word	0x0002c930


	//   ....[141]....
        /*06f0*/ 	.word	0x0002ca00


	//   ....[142]....
        /*06f4*/ 	.word	0x0002ca80


	//   ....[143]....
        /*06f8*/ 	.word	0x0002cb60


	//   ....[144]....
        /*06fc*/ 	.word	0x0002cbd0


	//   ....[145]....
        /*0700*/ 	.word	0x0002cc90


	//   ....[146]....
        /*0704*/ 	.word	0x0002cfa0


	//   ....[147]....
        /*0708*/ 	.word	0x0002d060


	//   ....[148]....
        /*070c*/ 	.word	0x0002d2d0


	//   ....[149]....
        /*0710*/ 	.word	0x0002d320


	//   ....[150]....
        /*0714*/ 	.word	0x0002d530


	//   ....[151]....
        /*0718*/ 	.word	0x0002d580


	//   ....[152]....
        /*071c*/ 	.word	0x0002d730


	//   ....[153]....
        /*0720*/ 	.word	0x0002d780


	//   ....[154]....
        /*0724*/ 	.word	0x0002d8c0


	//   ....[155]....
        /*0728*/ 	.word	0x0002d9c0


	//   ....[156]....
        /*072c*/ 	.word	0x0002dc30


	//   ....[157]....
        /*0730*/ 	.word	0x0002dc80


	//   ....[158]....
        /*0734*/ 	.word	0x0002de50


	//   ....[159]....
        /*0738*/ 	.word	0x0002dea0


	//   ....[160]....
        /*073c*/ 	.word	0x0002e070


	//   ....[161]....
        /*0740*/ 	.word	0x0002e0c0


	//   ....[162]....
        /*0744*/ 	.word	0x0002e1b0


	//   ....[163]....
        /*0748*/ 	.word	0x0002e250


	//   ....[164]....
        /*074c*/ 	.word	0x0002e2b0


	//   ....[165]....
        /*0750*/ 	.word	0x0002e360


	//   ....[166]....
        /*0754*/ 	.word	0x0002e3c0


	//   ....[167]....
        /*0758*/ 	.word	0x0002e470


	//   ....[168]....
        /*075c*/ 	.word	0x0002e4d0


	//   ....[169]....
        /*0760*/ 	.word	0x0002e580


	//   ....[170]....
        /*0764*/ 	.word	0x0002e670


	//   ....[171]....
        /*0768*/ 	.word	0x0002e750


	//   ....[172]....
        /*076c*/ 	.word	0x0002e860


	//   ....[173]....
        /*0770*/ 	.word	0x0002e960


	//   ....[174]....
        /*0774*/ 	.word	0x0002ea90


	//   ....[175]....
        /*0778*/ 	.word	0x0002eb70


	//   ....[176]....
        /*077c*/ 	.word	0x0002ec70


	//   ....[177]....
        /*0780*/ 	.word	0x0002ed50


	//   ....[178]....
        /*0784*/ 	.word	0x0002ede0


	//   ....[179]....
        /*0788*/ 	.word	0x0002ee80


	//   ....[180]....
        /*078c*/ 	.word	0x0002efa0


	//   ....[181]....
        /*0790*/ 	.word	0x0002f010


	//   ....[182]....
        /*0794*/ 	.word	0x0002f080


	//   ....[183]....
        /*0798*/ 	.word	0x0002f0f0


	//   ....[184]....
        /*079c*/ 	.word	0x0002f160


	//   ....[185]....
        /*07a0*/ 	.word	0x0002f1e0


	//   ....[186]....
        /*07a4*/ 	.word	0x0002f270


	//   ....[187]....
        /*07a8*/ 	.word	0x0002f300


	//   ....[188]....
        /*07ac*/ 	.word	0x0002f370


	//   ....[189]....
        /*07b0*/ 	.word	0x0002f3e0


	//   ....[190]....
        /*07b4*/ 	.word	0x0002f450


	//   ....[191]....
        /*07b8*/ 	.word	0x0002f4d0


	//   ....[192]....
        /*07bc*/ 	.word	0x0002f540


	//   ....[193]....
        /*07c0*/ 	.word	0x0002f5e0


	//   ....[194]....
        /*07c4*/ 	.word	0x0002f670


	//   ....[195]....
        /*07c8*/ 	.word	0x0002f790


	//   ....[196]....
        /*07cc*/ 	.word	0x00031790


	//   ....[197]....
        /*07d0*/ 	.word	0x00032f50


	//   ....[198]....
        /*07d4*/ 	.word	0x00033570


	//   ....[199]....
        /*07d8*/ 	.word	0x000342b0


	//   ....[200]....
        /*07dc*/ 	.word	0x000342f0


	//   ....[201]....
        /*07e0*/ 	.word	0x00034360


	//   ....[202]....
        /*07e4*/ 	.word	0x00034380


	//   ....[203]....
        /*07e8*/ 	.word	0x00041480


	//----- nvinfo : EIATTR_REG_RECONFIG
	.align		4
.L_440:
        /*07ec*/ 	.byte	0x01, 0x54
	.zero		2


	//----- nvinfo : EIATTR_SYSCALL_OFFSETS
	.align		4
        /*07f0*/ 	.byte	0x04, 0x46
        /*07f2*/ 	.short	(.L_442 - .L_441)


	//   ....[0]....
.L_441:
        /*07f4*/ 	.word	0x0000a300


	//   ....[1]....
        /*07f8*/ 	.word	0x00026cc0


	//   ....[2]....
        /*07fc*/ 	.word	0x00026e10


	//   ....[3]....
        /*0800*/ 	.word	0x00026f00


	//   ....[4]....
        /*0804*/ 	.word	0x00027df0


	//   ....[5]....
        /*0808*/ 	.word	0x00028680


	//----- nvinfo : EIATTR_MBARRIER_INSTR_OFFSETS
	.align		4
.L_442:
        /*080c*/ 	.byte	0x04, 0x39
        /*080e*/ 	.short	(.L_444 - .L_443)


	//   ....[0]....
.L_443:
        /*0810*/ 	.word	0x00000190
        /*0814*/ 	.word	0x000000ff
        /*0818*/ 	.word	0x00038800
        /*081c*/ 	.short	0x0100
        /*081e*/ 	.byte	0x08
	.zero		1


	//   ....[1]....
        /*0820*/ 	.word	0x000001a0
        /*0824*/ 	.word	0x000000ff
        /*0828*/ 	.word	0x00038810
        /*082c*/ 	.short	0x0100
        /*082e*/ 	.byte	0x08
	.zero		1


	//   ....[2]....
        /*0830*/ 	.word	0x000001b0
        /*0834*/ 	.word	0x000000ff
        /*0838*/ 	.word	0x00038820
        /*083c*/ 	.short	0x0100
        /*083e*/ 	.byte	0x08
	.zero		1


	//   ....[3]....
        /*0840*/ 	.word	0x00000260
        /*0844*/ 	.word	0x000000ff
        /*0848*/ 	.word	0x00038830
        /*084c*/ 	.short	0x0100
        /*084e*/ 	.byte	0x06
	.zero		1


	//   ....[4]....
        /*0850*/ 	.word	0x00000270
        /*0854*/ 	.word	0x000000ff
        /*0858*/ 	.word	0x00038840
        /*085c*/ 	.short	0x0100
        /*085e*/ 	.byte	0x06
	.zero		1


	//   ....[5]....
        /*0860*/ 	.word	0x00000280
        /*0864*/ 	.word	0x000000ff
        /*0868*/ 	.word	0x00038838
        /*086c*/ 	.short	0x0100
        /*086e*/ 	.byte	0x06
	.zero		1


	//   ....[6]....
        /*0870*/ 	.word	0x00000290
        /*0874*/ 	.word	0x000000ff
        /*0878*/ 	.word	0x00038848
        /*087c*/ 	.short	0x0100
        /*087e*/ 	.byte	0x06
	.zero		1


	//   ....[7]....
        /*0880*/ 	.word	0x000003c0
        /*0884*/ 	.word	0x000000ff
        /*0888*/ 	.word	0x00038850
        /*088c*/ 	.short	0x0100
        /*088e*/ 	.byte	0x08
	.zero		1


	//   ....[8]....
        /*0890*/ 	.word	0x000003d0
        /*0894*/ 	.word	0x000000ff
        /*0898*/ 	.word	0x00038860
        /*089c*/ 	.short	0x0100
        /*089e*/ 	.byte	0x08
	.zero		1


	//   ....[9]....
        /*08a0*/ 	.word	0x000003e0
        /*08a4*/ 	.word	0x000000ff
        /*08a8*/ 	.word	0x00038858
        /*08ac*/ 	.short	0x0100
        /*08ae*/ 	.byte	0x08
	.zero		1


	//   ....[10]....
        /*08b0*/ 	.word	0x000003f0
        /*08b4*/ 	.word	0x000000ff
        /*08b8*/ 	.word	0x00038868
        /*08bc*/ 	.short	0x0100
        /*08be*/ 	.byte	0x08
	.zero		1


	//   ....[11]....
        /*08c0*/ 	.word	0x000004e0
        /*08c4*/ 	.word	0x000000ff
        /*08c8*/ 	.word	0x00038870
        /*08cc*/ 	.short	0x0100
        /*08ce*/ 	.byte	0x06
	.zero		1


	//   ....[12]....
        /*08d0*/ 	.word	0x000004f0
        /*08d4*/ 	.word	0x000000ff
        /*08d8*/ 	.word	0x00038880
        /*08dc*/ 	.short	0x0100
        /*08de*/ 	.byte	0x06
	.zero		1


	//   ....[13]....
        /*08e0*/ 	.word	0x00000500
        /*08e4*/ 	.word	0x000000ff
        /*08e8*/ 	.word	0x00038878
        /*08ec*/ 	.short	0x0100
        /*08ee*/ 	.byte	0x06
	.zero		1


	//   ....[14]....
        /*08f0*/ 	.word	0x00000510
        /*08f4*/ 	.word	0x000000ff
        /*08f8*/ 	.word	0x00038888
        /*08fc*/ 	.short	0x0100
        /*08fe*/ 	.byte	0x06
	.zero		1


	//   ....[15]....
        /*0900*/ 	.word	0x00000640
        /*0904*/ 	.word	0x000000ff
        /*0908*/ 	.word	0x00038890
        /*090c*/ 	.short	0x0100
        /*090e*/ 	.byte	0x08
	.zero		1


	//   ....[16]....
        /*0910*/ 	.word	0x00000650
        /*0914*/ 	.word	0x000000ff
        /*0918*/ 	.word	0x000388a0
        /*091c*/ 	.short	0x0100
        /*091e*/ 	.byte	0x08
	.zero		1


	//   ....[17]....
        /*0920*/ 	.word	0x00000660
        /*0924*/ 	.word	0x000000ff
        /*0928*/ 	.word	0x00038898
        /*092c*/ 	.short	0x0100
        /*092e*/ 	.byte	0x08
	.zero		1


	//   ....[18]....
        /*0930*/ 	.word	0x00000670
        /*0934*/ 	.word	0x000000ff
        /*0938*/ 	.word	0x000388a8
        /*093c*/ 	.short	0x0100
        /*093e*/ 	.byte	0x08
	.zero		1


	//   ....[19]....
        /*0940*/ 	.word	0x000007b0
        /*0944*/ 	.word	0x000000ff
        /*0948*/ 	.word	0x000388b0
        /*094c*/ 	.short	0x0100
        /*094e*/ 	.byte	0x08
	.zero		1


	//   ....[20]....
        /*0950*/ 	.word	0x000007c0
        /*0954*/ 	.word	0x000000ff
        /*0958*/ 	.word	0x000388c0
        /*095c*/ 	.short	0x0100
        /*095e*/ 	.byte	0x08
	.zero		1


	//   ....[21]....
        /*0960*/ 	.word	0x000007d0
        /*0964*/ 	.word	0x000000ff
        /*0968*/ 	.word	0x000388b8
        /*096c*/ 	.short	0x0100
        /*096e*/ 	.byte	0x08
	.zero		1


	//   ....[22]....
        /*0970*/ 	.word	0x000007e0
        /*0974*/ 	.word	0x000000ff
        /*0978*/ 	.word	0x000388c8
        /*097c*/ 	.short	0x0100
        /*097e*/ 	.byte	0x08
	.zero		1


	//   ....[23]....
        /*0980*/ 	.word	0x000046d0
        /*0984*/ 	.word	0x00000004
        /*0988*/ 	.word	0x00000000
        /*098c*/ 	.short	0x0101
        /*098e*/ 	.byte	0x3f
	.zero		1


	//   ....[24]....
        /*0990*/ 	.word	0x00008460
        /*0994*/ 	.word	0x00000006
        /*0998*/ 	.word	0x00000000
        /*099c*/ 	.short	0x0101
        /*099e*/ 	.byte	0x3f
	.zero		1


	//   ....[25]....
        /*09a0*/ 	.word	0x0000a820
        /*09a4*/ 	.word	0x000000ff
        /*09a8*/ 	.word	0x00038800
        /*09ac*/ 	.short	0x010a
        /*09ae*/ 	.byte	0x2e
	.zero		1


	//   ....[26]....
        /*09b0*/ 	.word	0x0000aca0
        /*09b4*/ 	.word	0x00000014
        /*09b8*/ 	.word	0x00000000
        /*09bc*/ 	.short	0x010a
        /*09be*/ 	.byte	0x3f
	.zero		1


	//   ....[27]....
        /*09c0*/ 	.word	0x0000ad00
        /*09c4*/ 	.word	0x00000014
        /*09c8*/ 	.word	0x00000000
        /*09cc*/ 	.short	0x010a
        /*09ce*/ 	.byte	0x3f
	.zero		1


	//   ....[28]....
        /*09d0*/ 	.word	0x0000b0b0
        /*09d4*/ 	.word	0x000000ff
        /*09d8*/ 	.word	0x00038810
        /*09dc*/ 	.short	0x010a
        /*09de*/ 	.byte	0x2e
	.zero		1


	//   ....[29]....
        /*09e0*/ 	.word	0x0000b1b0
        /*09e4*/ 	.word	0x0000000c
        /*09e8*/ 	.word	0x00000000
        /*09ec*/ 	.short	0x010a
        /*09ee*/ 	.byte	0x3f
	.zero		1


	//   ....[30]....
        /*09f0*/ 	.word	0x0000b210
        /*09f4*/ 	.word	0x0000000c
        /*09f8*/ 	.word	0x00000000
        /*09fc*/ 	.short	0x010a
        /*09fe*/ 	.byte	0x3f
	.zero		1


	//   ....[31]....
        /*0a00*/ 	.word	0x0000ce00
        /*0a04*/ 	.word	0x00000003
        /*0a08*/ 	.word	0x00000000
        /*0a0c*/ 	.short	0x0101
        /*0a0e*/ 	.byte	0x3f
	.zero		1


	//   ....[32]....
        /*0a10*/ 	.word	0x00011650
        /*0a14*/ 	.word	0x00000000
        /*0a18*/ 	.word	0x00000000
        /*0a1c*/ 	.short	0x0101
        /*0a1e*/ 	.byte	0x3f
	.zero		1


	//   ....[33]....
        /*0a20*/ 	.word	0x00011dc0
        /*0a24*/ 	.word	0x00000006
        /*0a28*/ 	.word	0x00000000
        /*0a2c*/ 	.short	0x010a
        /*0a2e*/ 	.byte	0x3f
	.zero		1


	//   ....[34]....
        /*0a30*/ 	.word	0x00011e60
        /*0a34*/ 	.word	0x00000008
        /*0a38*/ 	.word	0x00000000
        /*0a3c*/ 	.short	0x010a
        /*0a3e*/ 	.byte	0x3f
	.zero		1


	//   ....[35]....
        /*0a40*/ 	.word	0x00012280
        /*0a44*/ 	.word	0x0000000e
        /*0a48*/ 	.word	0x00000000
        /*0a4c*/ 	.short	0x010a
        /*0a4e*/ 	.byte	0x3f
	.zero		1


	//   ....[36]....
        /*0a50*/ 	.word	0x000122e0
        /*0a54*/ 	.word	0x0000000e
        /*0a58*/ 	.word	0x00000000
        /*0a5c*/ 	.short	0x010a
        /*0a5e*/ 	.byte	0x3f
	.zero		1


	//   ....[37]....
        /*0a60*/ 	.word	0x00013ed0
        /*0a64*/ 	.word	0x00000003
        /*0a68*/ 	.word	0x00000000
        /*0a6c*/ 	.short	0x0101
        /*0a6e*/ 	.byte	0x3f
	.zero		1


	//   ....[38]....
        /*0a70*/ 	.word	0x00018d70
        /*0a74*/ 	.word	0x00000003
        /*0a78*/ 	.word	0x00000000
        /*0a7c*/ 	.short	0x0101
        /*0a7e*/ 	.byte	0x3f
	.zero		1


	//   ....[39]....
        /*0a80*/ 	.word	0x00018f60
        /*0a84*/ 	.word	0x00000006
        /*0a88*/ 	.word	0x00000000
        /*0a8c*/ 	.short	0x010a
        /*0a8e*/ 	.byte	0x3f
	.zero		1


	//   ....[40]....
        /*0a90*/ 	.word	0x00019000
        /*0a94*/ 	.word	0x00000008
        /*0a98*/ 	.word	0x00000000
        /*0a9c*/ 	.short	0x010a
        /*0a9e*/ 	.byte	0x3f
	.zero		1


	//   ....[41]....
        /*0aa0*/ 	.word	0x00019420
        /*0aa4*/ 	.word	0x0000000e
        /*0aa8*/ 	.word	0x00000000
        /*0aac*/ 	.short	0x010a
        /*0aae*/ 	.byte	0x3f
	.zero		1


	//   ....[42]....
        /*0ab0*/ 	.word	0x00019480
        /*0ab4*/ 	.word	0x0000000e
        /*0ab8*/ 	.word	0x00000000
        /*0abc*/ 	.short	0x010a
        /*0abe*/ 	.byte	0x3f
	.zero		1


	//   ....[43]....
        /*0ac0*/ 	.word	0x0001b070
        /*0ac4*/ 	.word	0x00000003
        /*0ac8*/ 	.word	0x00000000
        /*0acc*/ 	.short	0x0101
        /*0ace*/ 	.byte	0x3f
	.zero		1


	//   ....[44]....
        /*0ad0*/ 	.word	0x00020da0
        /*0ad4*/ 	.word	0x00000003
        /*0ad8*/ 	.word	0x00000000
        /*0adc*/ 	.short	0x0101
        /*0ade*/ 	.byte	0x3f
	.zero		1


	//   ....[45]....
        /*0ae0*/ 	.word	0x00024110
        /*0ae4*/ 	.word	0x000000ff
        /*0ae8*/ 	.word	0x00000000
        /*0aec*/ 	.short	0x0101
        /*0aee*/ 	.byte	0x04
	.zero		1


	//   ....[46]....
        /*0af0*/ 	.word	0x00027670
        /*0af4*/ 	.word	0x00000011
        /*0af8*/ 	.word	0x00038840
        /*0afc*/ 	.short	0x010a
        /*0afe*/ 	.byte	0x3f
	.zero		1


	//   ....[47]....
        /*0b00*/ 	.word	0x00027b50
        /*0b04*/ 	.word	0x00000011
        /*0b08*/ 	.word	0x00038830
        /*0b0c*/ 	.short	0x0107
        /*0b0e*/ 	.byte	0x3f
	.zero		1


	//   ....[48]....
        /*0b10*/ 	.word	0x00027c30
        /*0b14*/ 	.word	0x00000011
        /*0b18*/ 	.word	0x00038830
        /*0b1c*/ 	.short	0x0101
        /*0b1e*/ 	.byte	0x3f
	.zero		1


	//   ....[49]....
        /*0b20*/ 	.word	0x000284c0
        /*0b24*/ 	.word	0x00000017
        /*0b28*/ 	.word	0x00038800
        /*0b2c*/ 	.short	0x0107
        /*0b2e*/ 	.byte	0x3f
	.zero		1


	//   ....[50]....
        /*0b30*/ 	.word	0x00028550
        /*0b34*/ 	.word	0x00000017
        /*0b38*/ 	.word	0x00038800
        /*0b3c*/ 	.short	0x0101
        /*0b3e*/ 	.byte	0x3f
	.zero		1


	//   ....[51]....
        /*0b40*/ 	.word	0x00029260
        /*0b44*/ 	.word	0x00000017
        /*0b48*/ 	.word	0x00038810
        /*0b4c*/ 	.short	0x0107
        /*0b4e*/ 	.byte	0x3f
	.zero		1


	//   ....[52]....
        /*0b50*/ 	.word	0x00029360
        /*0b54*/ 	.word	0x00000017
        /*0b58*/ 	.word	0x00038810
        /*0b5c*/ 	.short	0x0101
        /*0b5e*/ 	.byte	0x3f
	.zero		1


	//   ....[53]....
        /*0b60*/ 	.word	0x00029380
        /*0b64*/ 	.word	0x00000017
        /*0b68*/ 	.word	0x00038820
        /*0b6c*/ 	.short	0x010a
        /*0b6e*/ 	.byte	0x3f
	.zero		1


	//   ....[54]....
        /*0b70*/ 	.word	0x00029410
        /*0b74*/ 	.word	0x00000011
        /*0b78*/ 	.word	0x00038860
        /*0b7c*/ 	.short	0x010a
        /*0b7e*/ 	.byte	0x3f
	.zero		1


	//   ....[55]....
        /*0b80*/ 	.word	0x00029d30
        /*0b84*/ 	.word	0x00000011
        /*0b88*/ 	.word	0x00038850
        /*0b8c*/ 	.short	0x0107
        /*0b8e*/ 	.byte	0x3f
	.zero		1


	//   ....[56]....
        /*0b90*/ 	.word	0x00029e00
        /*0b94*/ 	.word	0x00000011
        /*0b98*/ 	.word	0x00038850
        /*0b9c*/ 	.short	0x0101
        /*0b9e*/ 	.byte	0x3f
	.zero		1


	//   ....[57]....
        /*0ba0*/ 	.word	0x0002a1a0
        /*0ba4*/ 	.word	0x00000006
        /*0ba8*/ 	.word	0x00038840
        /*0bac*/ 	.short	0x010a
        /*0bae*/ 	.byte	0x3f
	.zero		1


	//   ....[58]....
        /*0bb0*/ 	.word	0x0002a4e0
        /*0bb4*/ 	.word	0x00000006
        /*0bb8*/ 	.word	0x00038830
        /*0bbc*/ 	.short	0x0107
        /*0bbe*/ 	.byte	0x3f
	.zero		1


	//   ....[59]....
        /*0bc0*/ 	.word	0x0002a5a0
        /*0bc4*/ 	.word	0x00000006
        /*0bc8*/ 	.word	0x00038830
        /*0bcc*/ 	.short	0x0101
        /*0bce*/ 	.byte	0x3f
	.zero		1


	//   ....[60]....
        /*0bd0*/ 	.word	0x0002a5d0
        /*0bd4*/ 	.word	0x00000006
        /*0bd8*/ 	.word	0x00038860
        /*0bdc*/ 	.short	0x010a
        /*0bde*/ 	.byte	0x3f
	.zero		1


	//   ....[61]....
        /*0be0*/ 	.word	0x0002aca0
        /*0be4*/ 	.word	0x00000006
        /*0be8*/ 	.word	0x00038850
        /*0bec*/ 	.short	0x0107
        /*0bee*/ 	.byte	0x3f
	.zero		1


	//   ....[62]....
        /*0bf0*/ 	.word	0x0002ad60
        /*0bf4*/ 	.word	0x00000006
        /*0bf8*/ 	.word	0x00038850
        /*0bfc*/ 	.short	0x0101
        /*0bfe*/ 	.byte	0x3f
	.zero		1


	//   ....[63]....
        /*0c00*/ 	.word	0x0002bbd0
        /*0c04*/ 	.word	0x00000007
        /*0c08*/ 	.word	0x00038820
        /*0c0c*/ 	.short	0x010a
        /*0c0e*/ 	.byte	0x3f
	.zero		1


	//   ....[64]....
        /*0c10*/ 	.word	0x0002bd50
        /*0c14*/ 	.word	0x00000005
        /*0c18*/ 	.word	0x00038840
        /*0c1c*/ 	.short	0x010a
        /*0c1e*/ 	.byte	0x3f
	.zero		1


	//   ....[65]....
        /*0c20*/ 	.word	0x0002bdf0
        /*0c24*/ 	.word	0x00000003
        /*0c28*/ 	.word	0x00038840
        /*0c2c*/ 	.short	0x010a
        /*0c2e*/ 	.byte	0x3f
	.zero		1


	//   ....[66]....
        /*0c30*/ 	.word	0x0002be30
        /*0c34*/ 	.word	0x00000005
        /*0c38*/ 	.word	0x00038860
        /*0c3c*/ 	.short	0x010a
        /*0c3e*/ 	.byte	0x3f
	.zero		1


	//   ....[67]....
        /*0c40*/ 	.word	0x0002be70
        /*0c44*/ 	.word	0x00000003
        /*0c48*/ 	.word	0x00038860
        /*0c4c*/ 	.short	0x010a
        /*0c4e*/ 	.byte	0x3f
	.zero		1


	//   ....[68]....
        /*0c50*/ 	.word	0x0002bee0
        /*0c54*/ 	.word	0x00000003
        /*0c58*/ 	.word	0x00038800
        /*0c5c*/ 	.short	0x010a
        /*0c5e*/ 	.byte	0x3f
	.zero		1


	//   ....[69]....
        /*0c60*/ 	.word	0x0002bf30
        /*0c64*/ 	.word	0x00000014
        /*0c68*/ 	.word	0x00000000
        /*0c6c*/ 	.short	0x010a
        /*0c6e*/ 	.byte	0x3f
	.zero		1


	//   ....[70]....
        /*0c70*/ 	.word	0x0002bf90
        /*0c74*/ 	.word	0x00000004
        /*0c78*/ 	.word	0x00038810
        /*0c7c*/ 	.short	0x010a
        /*0c7e*/ 	.byte	0x3f
	.zero		1


	//   ....[71]....
        /*0c80*/ 	.word	0x0002bfe0
        /*0c84*/ 	.word	0x0000000c
        /*0c88*/ 	.word	0x00000000
        /*0c8c*/ 	.short	0x010a
        /*0c8e*/ 	.byte	0x3f
	.zero		1


	//   ....[72]....
        /*0c90*/ 	.word	0x0002c030
        /*0c94*/ 	.word	0x00000008
        /*0c98*/ 	.word	0x00000000
        /*0c9c*/ 	.short	0x010a
        /*0c9e*/ 	.byte	0x3f
	.zero		1


	//   ....[73]....
        /*0ca0*/ 	.word	0x0002c080
        /*0ca4*/ 	.word	0x0000000e
        /*0ca8*/ 	.word	0x00000000
        /*0cac*/ 	.short	0x010a
        /*0cae*/ 	.byte	0x3f
	.zero		1


	//   ....[74]....
        /*0cb0*/ 	.word	0x0002c0d0
        /*0cb4*/ 	.word	0x00000008
        /*0cb8*/ 	.word	0x00000000
        /*0cbc*/ 	.short	0x010a
        /*0cbe*/ 	.byte	0x3f
	.zero		1


	//   ....[75]....
        /*0cc0*/ 	.word	0x0002c120
        /*0cc4*/ 	.word	0x0000000e
        /*0cc8*/ 	.word	0x00000000
        /*0ccc*/ 	.short	0x010a
        /*0cce*/ 	.byte	0x3f
	.zero		1


	//   ....[76]....
        /*0cd0*/ 	.word	0x0002c230
        /*0cd4*/ 	.word	0x00000011
        /*0cd8*/ 	.word	0x00038840
        /*0cdc*/ 	.short	0x010a
        /*0cde*/ 	.byte	0x3f
	.zero		1


	//   ....[77]....
        /*0ce0*/ 	.word	0x0002d7c0
        /*0ce4*/ 	.word	0x00000017
        /*0ce8*/ 	.word	0x00038820
        /*0cec*/ 	.short	0x010a
        /*0cee*/ 	.byte	0x3f
	.zero		1


	//   ....[78]....
        /*0cf0*/ 	.word	0x0002d810
        /*0cf4*/ 	.word	0x00000011
        /*0cf8*/ 	.word	0x00038860
        /*0cfc*/ 	.short	0x010a
        /*0cfe*/ 	.byte	0x3f
	.zero		1


	//   ....[79]....
        /*0d00*/ 	.word	0x0002e100
        /*0d04*/ 	.word	0x00000006
        /*0d08*/ 	.word	0x00038840
        /*0d0c*/ 	.short	0x010a
        /*0d0e*/ 	.byte	0x3f
	.zero		1


	//   ....[80]....
        /*0d10*/ 	.word	0x0002e5c0
        /*0d14*/ 	.word	0x00000006
        /*0d18*/ 	.word	0x00038860
        /*0d1c*/ 	.short	0x010a
        /*0d1e*/ 	.byte	0x3f
	.zero		1


	//   ....[81]....
        /*0d20*/ 	.word	0x0002f6b0
        /*0d24*/ 	.word	0x00000007
        /*0d28*/ 	.word	0x00038820
        /*0d2c*/ 	.short	0x010a
        /*0d2e*/ 	.byte	0x3f
	.zero		1


	//   ....[82]....
        /*0d30*/ 	.word	0x0002f850
        /*0d34*/ 	.word	0x00000005
        /*0d38*/ 	.word	0x00038840
        /*0d3c*/ 	.short	0x010a
        /*0d3e*/ 	.byte	0x3f
	.zero		1


	//   ....[83]....
        /*0d40*/ 	.word	0x0002f8a0
        /*0d44*/ 	.word	0x00000003
        /*0d48*/ 	.word	0x00038840
        /*0d4c*/ 	.short	0x010a
        /*0d4e*/ 	.byte	0x3f
	.zero		1


	//   ....[84]....
        /*0d50*/ 	.word	0x0002f8f0
        /*0d54*/ 	.word	0x00000005
        /*0d58*/ 	.word	0x00038860
        /*0d5c*/ 	.short	0x010a
        /*0d5e*/ 	.byte	0x3f
	.zero		1


	//   ....[85]....
        /*0d60*/ 	.word	0x0002fcb0
        /*0d64*/ 	.word	0x0000001a
        /*0d68*/ 	.word	0x00000000
        /*0d6c*/ 	.short	0x010a
        /*0d6e*/ 	.byte	0x3f
	.zero		1


	//   ....[86]....
        /*0d70*/ 	.word	0x0002fdf0
        /*0d74*/ 	.word	0x0000000b
        /*0d78*/ 	.word	0x00000000
        /*0d7c*/ 	.short	0x010a
        /*0d7e*/ 	.byte	0x3f
	.zero		1


	//   ....[87]....
        /*0d80*/ 	.word	0x00030450
        /*0d84*/ 	.word	0x0000003a
        /*0d88*/ 	.word	0x00000000
        /*0d8c*/ 	.short	0x010a
        /*0d8e*/ 	.byte	0x3f
	.zero		1


	//   ....[88]....
        /*0d90*/ 	.word	0x00030590
        /*0d94*/ 	.word	0x00000038
        /*0d98*/ 	.word	0x00000000
        /*0d9c*/ 	.short	0x010a
        /*0d9e*/ 	.byte	0x3f
	.zero		1


	//   ....[89]....
        /*0da0*/ 	.word	0x00032ab0
        /*0da4*/ 	.word	0x0000000b
        /*0da8*/ 	.word	0x00000000
        /*0dac*/ 	.short	0x0101
        /*0dae*/ 	.byte	0x3f
	.zero		1


	//   ....[90]....
        /*0db0*/ 	.word	0x00041630
        /*0db4*/ 	.word	0x00000007
        /*0db8*/ 	.word	0x00000000
        /*0dbc*/ 	.short	0x0101
        /*0dbe*/ 	.byte	0x3f
	.zero		1


	//   ....[91]....
        /*0dc0*/ 	.word	0x00041650
        /*0dc4*/ 	.word	0x0000000b
        /*0dc8*/ 	.word	0x00000000
        /*0dcc*/ 	.short	0x010a
        /*0dce*/ 	.byte	0x3f
	.zero		1


	//   ....[92]....
        /*0dd0*/ 	.word	0x000416a0
        /*0dd4*/ 	.word	0x00000038
        /*0dd8*/ 	.word	0x00000000
        /*0ddc*/ 	.short	0x010a
        /*0dde*/ 	.byte	0x3f
	.zero		1


	//----- nvinfo : EIATTR_NUM_MBARRIERS
	.align		4
.L_444:
        /*0de0*/ 	.byte	0x03, 0x38
        /*0de2*/ 	.short	0x0017


	//----- nvinfo : EIATTR_EXIT_INSTR_OFFSETS
	.align		4
        /*0de4*/ 	.byte	0x04, 0x1c
        /*0de6*/ 	.short	(.L_446 - .L_445)


	//   ....[0]....
.L_445:
        /*0de8*/ 	.word	0x00000aa0


	//   ....[1]....
        /*0dec*/ 	.word	0x00025480


	//   ....[2]....
        /*0df0*/ 	.word	0x0002bec0


	//----- nvinfo : EIATTR_MAX_THREADS
	.align		4
.L_446:
        /*0df4*/ 	.byte	0x04, 0x05
        /*0df6*/ 	.short	(.L_448 - .L_447)
.L_447:
        /*0df8*/ 	.word	0x00000180
        /*0dfc*/ 	.word	0x00000001
        /*0e00*/ 	.word	0x00000001


	//----- nvinfo : EIATTR_CRS_STACK_SIZE
	.align		4
.L_448:
        /*0e04*/ 	.byte	0x04, 0x1e
        /*0e06*/ 	.short	(.L_450 - .L_449)
.L_449:
        /*0e08*/ 	.word	0x00000000


	//----- nvinfo : EIATTR_CBANK_PARAM_SIZE
	.align		4
.L_450:
        /*0e0c*/ 	.byte	0x03, 0x19
        /*0e0e*/ 	.short	0x0bf0


	//----- nvinfo : EIATTR_PARAM_CBANK
	.align		4
        /*0e10*/ 	.byte	0x04, 0x0a
        /*0e12*/ 	.short	(.L_452 - .L_451)
	.align		4
.L_451:
        /*0e14*/ 	.word	index@(.nv.constant0._ZN7cutlass13device_kernelIN5flash11enable_sm90INS1_16FlashAttnFwdSm90INS1_25CollectiveMainloopFwdSm90ILi2EN4cute5tupleIJNS5_1CILi1EEES8_S8_EEENS6_IJNS7_ILi64EEESA_SA_EEELi512ENS_10bfloat16_tEfNS_4arch4Sm90ELb0ELb1ELb1ELb1ELb1ELb0ELb1ELb0ELb0ELb1ELb0ELb0EEENS1_21CollectiveEpilogueFwdINS6_IJSA_NS7_ILi512EEESA_EEES9_SC_SE_Li256ELb1ELb1ELb0ELb0EEENS1_36VarlenDynamicPersistentTileSchedulerILi64ELi64ELi256ELi128ELb0ELb1ELb1ELb1ELb0ELb1EEEEEEEEEvNT_6ParamsE)
        /*0e18*/ 	.short	0x0210
        /*0e1a*/ 	.short	0x0bf0


	//----- nvinfo : EIATTR_SW_WAR
	.align		4
.L_452:
        /*0e1c*/ 	.byte	0x04, 0x36
        /*0e1e*/ 	.short	(.L_454 - .L_453)
.L_453:
        /*0e20*/ 	.word	0x00000008
.L_454:


//--------------------- .nv.info._ZN7cutlass13device_kernelIN5flash11enable_sm90INS1_16FlashAttnFwdSm90INS1_25CollectiveMainloopFwdSm90ILi2EN4cute5tupleIJNS5_1CILi1EEES8_S8_EEENS6_IJNS7_ILi64EEESA_SA_EEELi512ENS_10bfloat16_tEfNS_4arch4Sm90ELb0ELb1ELb1ELb1ELb1ELb1ELb1ELb0ELb0ELb1ELb0ELb0EEENS1_21CollectiveEpilogueFwdINS6_IJSA_NS7_ILi512EEESA_EEES9_SC_SE_Li256ELb1ELb1ELb0ELb0EEENS1_36VarlenDynamicPersistentTileSchedulerILi64ELi64ELi256ELi128ELb0ELb1ELb1ELb1ELb0ELb1EEEEEEEEEvNT_6ParamsE --------------------------
	.section	.nv.info._ZN7cutlass13device_kernelIN5flash11enable_sm90INS1_16FlashAttnFwdSm90INS1_25CollectiveMainloopFwdSm90ILi2EN4cute5tupleIJNS5_1CILi1EEES8_S8_EEENS6_IJNS7_ILi64EEESA_SA_EEELi512ENS_10bfloat16_tEfNS_4arch4Sm90ELb0ELb1ELb1ELb1ELb1ELb1ELb1ELb0ELb0ELb1ELb0ELb0EEENS1_21CollectiveEpilogueFwdINS6_IJSA_NS7_ILi512EEESA_EEES9_SC_SE_Li256ELb1ELb1ELb0ELb0EEENS1_36VarlenDynamicPersistentTileSchedulerILi64ELi64ELi256ELi128ELb0ELb1ELb1ELb1ELb0ELb1EEEEEEEEEvNT_6ParamsE,"",@"SHT_CUDA_INFO"
	.sectionflags	@""
	.align	4


	//----- nvinfo : EIATTR_CUDA_API_VERSION
	.align		4
        /*0000*/ 	.byte	0x04, 0x37
        /*0002*/ 	.short	(.L_456 - .L_455)
.L_455:
        /*0004*/ 	.word	0x00000082


	//----- nvinfo : EIATTR_KPARAM_INFO
	.align		4
.L_456:
        /*0008*/ 	.byte	0x04, 0x17
        /*000a*/ 	.short	(.L_458 - .L_457)
.L_457:
        /*000c*/ 	.word	0x00000000
        /*0010*/ 	.short	0x0000
        /*0012*/ 	.short	0x0070
        /*0014*/ 	.byte	0x00, 0xf0, 0x01, 0x2e


	//----- nvinfo : EIATTR_SPARSE_MMA_MASK
	.align		4
.L_458:
        /*0018*/ 	.byte	0x03, 0x50
        /*001a*/ 	.short	0x0000


	//----- nvinfo : EIATTR_MAXREG_COUNT
	.align		4
        /*001c*/ 	.byte	0x03, 0x1b
        /*001e*/ 	.short	0x00a8


	//----- nvinfo : EIATTR_NUM_BARRIERS
	.align		4
        /*0020*/ 	.byte	0x02, 0x4c
        /*0022*/ 	.byte	0x10
	.zero		1


	//----- nvinfo : EIATTR_EXTERNS
	.align		4
        /*0024*/ 	.byte	0x04, 0x0f
        /*0026*/ 	.short	(.L_460 - .L_459)


	//   ....[0]....
	.align		4
.L_459:
        /*0028*/ 	.word	index@(__assertfail)


	//----- nvinfo : EIATTR_ANNOTATIONS
	.align		4
.L_460:
        /*002c*/ 	.byte	0x04, 0x55
        /*002e*/ 	.short	(.L_462 - .L_461)


	//   ....[0]....
.L_461:
        /* <DEDUP_REMOVED lines=44> */


	//----- nvinfo : EIATTR_MERCURY_ISA_VERSION
	.align		4
.L_462:
        /*02d8*/ 	.byte	0x03, 0x5f
        /*02da*/ 	.short	0x0101


	//----- nvinfo : EIATTR_UNUSED_LOAD_BYTE_OFFSET
	.align		4
        /*02dc*/ 	.byte	0x04, 0x44
        /*02de*/ 	.short	(.L_464 - .L_463)


	//   ....[0]....
.L_463:
        /*02e0*/ 	.word	0x00000ae0
        /*02e4*/ 	.word	0x0000fff0


	//   ....[1]....
        /*02e8*/ 	.word	0x0002a130
        /*02ec*/ 	.word	0x0000fff0


	//----- nvinfo : EIATTR_INT_WARP_WIDE_INSTR_OFFSETS
	.align		4
.L_464:
        /*02f0*/ 	.byte	0x04, 0x31
        /*02f2*/ 	.short	(.L_466 - .L_465)


	//   ....[0]....
.L_465:
        /*02f4*/ 	.word	0x00000180


	//   ....[1]....
        /*02f8*/ 	.word	0x000001c0


	//   ....[2]....
        /*02fc*/ 	.word	0x00000230


	//   ....[3]....
        /*0300*/ 	.word	0x000002a0


	//   ....[4]....
        /*0304*/ 	.word	0x00030700


	//   ....[5]....
        /*0308*/ 	.word	0x00030790


	//   ....[6]....
        /*030c*/ 	.word	0x00034c50


	//   ....[7]....
        /*0310*/ 	.word	0x00034ce0


	//----- nvinfo : EIATTR_COOP_GROUP_MASK_REGIDS
	.align		4
.L_466:
        /*0314*/ 	.byte	0x04, 0x29
        /*0316*/ 	.short	(.L_468 - .L_467)


	//   ....[0]....
.L_467:
        /*0318*/ 	.word	0xffffffff


	//   ....[1]....
        /*031c*/ 	.word	0xffffffff


	//   ....[2]....
        /*0320*/ 	.word	0xffffffff


	//   ....[3]....
        /*0324*/ 	.word	0xffffffff


	//   ....[4]....
        /*0328*/ 	.word	0xffffffff


	//   ....[5]....
        /*032c*/ 	.word	0xffffffff


	//   ....[6]....
        /*0330*/ 	.word	0xffffffff


	//   ....[7]....
        /*0334*/ 	.word	0xffffffff


	//   ....[8]....
        /*0338*/ 	.word	0xffffffff


	//   ....[9]....
        /*033c*/ 	.word	0xffffffff


	//   ....[10]....
        /*0340*/ 	.word	0xffffffff


	//   ....[11]....
        /*0344*/ 	.word	0xffffffff


	//   ....[12]....
        /*0348*/ 	.word	0xffffffff


	//   ....[13]....
        /*034c*/ 	.word	0xffffffff


	//   ....[14]....
        /*0350*/ 	.word	0xffffffff


	//   ....[15]....
        /*0354*/ 	.word	0xffffffff


	//   ....[16]....
        /*0358*/ 	.word	0xffffffff


	//   ....[17]....
        /*035c*/ 	.word	0xffffffff


	//   ....[18]....
        /*0360*/ 	.word	0xffffffff


	//   ....[19]....
        /*0364*/ 	.word	0xffffffff


	//   ....[20]....
        /*0368*/ 	.word	0xffffffff


	//   ....[21]....
        /*036c*/ 	.word	0xffffffff


	//   ....[22]....
        /*0370*/ 	.word	0xffffffff


	//   ....[23]....
        /*0374*/ 	.word	0xffffffff


	//   ....[24]....
        /*0378*/ 	.word	0xffffffff


	//   ....[25]....
        /*037c*/ 	.word	0xffffffff


	//   ....[26]....
        /*0380*/ 	.word	0xffffffff


	//   ....[27]....
        /*0384*/ 	.word	0xffffffff


	//   ....[28]....
        /*0388*/ 	.word	0xffffffff


	//   ....[29]....
        /*038c*/ 	.word	0xffffffff


	//   ....[30]....
        /*0390*/ 	.word	0xffffffff


	//   ....[31]....
        /*0394*/ 	.word	0xffffffff


	//   ....[32]....
        /*0398*/ 	.word	0xffffffff


	//   ....[33]....
        /*039c*/ 	.word	0xffffffff


	//   ....[34]....
        /*03a0*/ 	.word	0xffffffff


	//   ....[35]....
        /*03a4*/ 	.word	0xffffffff


	//   ....[36]....
        /*03a8*/ 	.word	0xffffffff


	//   ....[37]....
        /*03ac*/ 	.word	0xffffffff


	//   ....[38]....
        /*03b0*/ 	.word	0xffffffff


	//   ....[39]....
        /*03b4*/ 	.word	0xffffffff


	//   ....[40]....
        /*03b8*/ 	.word	0xffffffff


	//   ....[41]....
        /*03bc*/ 	.word	0xffffffff


	//   ....[42]....
        /*03c0*/ 	.word	0xffffffff


	//   ....[43]....
        /*03c4*/ 	.word	0xffffffff


	//   ....[44]....
        /*03c8*/ 	.word	0xffffffff


	//   ....[45]....
        /*03cc*/ 	.word	0xffffffff


	//   ....[46]....
        /*03d0*/ 	.word	0xffffffff


	//   ....[47]....
        /*03d4*/ 	.word	0xffffffff


	//   ....[48]....
        /*03d8*/ 	.word	0xffffffff


	//   ....[49]....
        /*03dc*/ 	.word	0xffffffff


	//   ....[50]....
        /*03e0*/ 	.word	0xffffffff


	//   ....[51]....
        /*03e4*/ 	.word	0xffffffff


	//   ....[52]....
        /*03e8*/ 	.word	0xffffffff


	//   ....[53]....
        /*03ec*/ 	.word	0xffffffff


	//   ....[54]....
        /*03f0*/ 	.word	0xffffffff


	//   ....[55]....
        /*03f4*/ 	.word	0xffffffff


	//   ....[56]....
        /*03f8*/ 	.word	0xffffffff


	//   ....[57]....
        /*03fc*/ 	.word	0xffffffff


	//   ....[58]....
        /*0400*/ 	.word	0xffffffff


	//   ....[59]....
        /*0404*/ 	.word	0xffffffff


	//   ....[60]....
        /*0408*/ 	.word	0xffffffff


	//   ....[61]....
        /*040c*/ 	.word	0xffffffff


	//   ....[62]....
        /*0410*/ 	.word	0xffffffff


	//   ....[63]....
        /*0414*/ 	.word	0xffffffff


	//   ....[64]....
        /*0418*/ 	.word	0xffffffff


	//   ....[65]....
        /*041c*/ 	.word	0xffffffff


	//   ....[66]....
        /*0420*/ 	.word	0xffffffff


	//   ....[67]....
        /*0424*/ 	.word	0xffffffff


	//   ....[68]....
        /*0428*/ 	.word	0xffffffff


	//   ....[69]....
        /*042c*/ 	.word	0xffffffff


	//   ....[70]....
        /*0430*/ 	.word	0xffffffff


	//   ....[71]....
        /*0434*/ 	.word	0xffffffff


	//   ....[72]....
        /*0438*/ 	.word	0xffffffff


	//   ....[73]....
        /*043c*/ 	.word	0xffffffff


	//   ....[74]....
        /*0440*/ 	.word	0xffffffff


	//   ....[75]....
        /*0444*/ 	.word	0xffffffff


	//   ....[76]....
        /*0448*/ 	.word	0xffffffff


	//   ....[77]....
        /*044c*/ 	.word	0xffffffff


	//   ....[78]....
        /*0450*/ 	.word	0xffffffff


	//   ....[79]....
        /*0454*/ 	.word	0xffffffff


	//   ....[80]....
        /*0458*/ 	.word	0xffffffff


	//   ....[81]....
        /*045c*/ 	.word	0xffffffff


	//   ....[82]....
        /*0460*/ 	.word	0xffffffff


	//   ....[83]....
        /*0464*/ 	.word	0xffffffff


	//   ....[84]....
        /*0468*/ 	.word	0xffffffff


	//   ....[85]....
        /*046c*/ 	.word	0xffffffff


	//   ....[86]....
        /*0470*/ 	.word	0xffffffff


	//   ....[87]....
        /*0474*/ 	.word	0xffffffff


	//   ....[88]....
        /*0478*/ 	.word	0xffffffff


	//   ....[89]....
        /*047c*/ 	.word	0xffffffff


	//   ....[90]....
        /*0480*/ 	.word	0xffffffff


	//   ....[91]....
        /*0484*/ 	.word	0xffffffff


	//   ....[92]....
        /*0488*/ 	.word	0xffffffff


	//   ....[93]....
        /*048c*/ 	.word	0xffffffff


	//   ....[94]....
        /*0490*/ 	.word	0xffffffff


	//   ....[95]....
        /*0494*/ 	.word	0xffffffff


	//   ....[96]....
        /*0498*/ 	.word	0xffffffff


	//   ....[97]....
        /*049c*/ 	.word	0xffffffff


	//   ....[98]....
        /*04a0*/ 	.word	0xffffffff


	//   ....[99]....
        /*04a4*/ 	.word	0xffffffff


	//   ....[100]....
        /*04a8*/ 	.word	0xffffffff


	//   ....[101]....
        /*04ac*/ 	.word	0xffffffff


	//   ....[102]....
        /*04b0*/ 	.word	0xffffffff


	//   ....[103]....
        /*04b4*/ 	.word	0xffffffff


	//   ....[104]....
        /*04b8*/ 	.word	0xffffffff


	//   ....[105]....
        /*04bc*/ 	.word	0xffffffff


	//   ....[106]....
        /*04c0*/ 	.word	0xffffffff


	//   ....[107]....
        /*04c4*/ 	.word	0xffffffff


	//   ....[108]....
        /*04c8*/ 	.word	0xffffffff


	//   ....[109]....
        /*04cc*/ 	.word	0xffffffff


	//   ....[110]....
        /*04d0*/ 	.word	0xffffffff


	//   ....[111]....
        /*04d4*/ 	.word	0xffffffff


	//   ....[112]....
        /*04d8*/ 	.word	0xffffffff


	//   ....[113]....
        /*04dc*/ 	.word	0xffffffff


	//   ....[114]....
        /*04e0*/ 	.word	0xffffffff


	//   ....[115]....
        /*04e4*/ 	.word	0xffffffff


	//   ....[116]....
        /*04e8*/ 	.word	0xffffffff


	//   ....[117]....
        /*04ec*/ 	.word	0xffffffff


	//   ....[118]....
        /*04f0*/ 	.word	0xffffffff


	//   ....[119]....
        /*04f4*/ 	.word	0xffffffff


	//   ....[120]....
        /*04f8*/ 	.word	0xffffffff


	//   ....[121]....
        /*04fc*/ 	.word	0xffffffff


	//   ....[122]....
        /*0500*/ 	.word	0xffffffff


	//   ....[123]....
        /*0504*/ 	.word	0xffffffff


	//   ....[124]....
        /*0508*/ 	.word	0xffffffff


	//   ....[125]....
        /*050c*/ 	.word	0xffffffff


	//   ....[126]....
        /*0510*/ 	.word	0xffffffff


	//   ....[127]....
        /*0514*/ 	.word	0xffffffff


	//   ....[128]....
        /*0518*/ 	.word	0xffffffff


	//   ....[129]....
        /*051c*/ 	.word	0xffffffff


	//   ....[130]....
        /*0520*/ 	.word	0xffffffff


	//   ....[131]....
        /*0524*/ 	.word	0xffffffff


	//   ....[132]....
        /*0528*/ 	.word	0xffffffff


	//   ....[133]....
        /*052c*/ 	.word	0xffffffff


	//   ....[134]....
        /*0530*/ 	.word	0xffffffff


	//   ....[135]....
        /*0534*/ 	.word	0xffffffff


	//   ....[136]....
        /*0538*/ 	.word	0xffffffff


	//   ....[137]....
        /*053c*/ 	.word	0xffffffff


	//   ....[138]....
        /*0540*/ 	.word	0xffffffff


	//   ....[139]....
        /*0544*/ 	.word	0xffffffff


	//   ....[140]....
        /*0548*/ 	.word	0xffffffff


	//   ....[141]....
        /*054c*/ 	.word	0xffffffff


	//   ....[142]....
        /*0550*/ 	.word	0xffffffff


	//   ....[143]....
        /*0554*/ 	.word	0xffffffff


	//   ....[144]....
        /*0558*/ 	.word	0xffffffff


	//   ....[145]....
        /*055c*/ 	.word	0xffffffff


	//   ....[146]....
        /*0560*/ 	.word	0xffffffff


	//   ....[147]....
        /*0564*/ 	.word	0xffffffff


	//   ....[148]....
        /*0568*/ 	.word	0xffffffff


	//   ....[149]....
        /*056c*/ 	.word	0xffffffff


	//   ....[150]....
        /*0570*/ 	.word	0xffffffff


	//   ....[151]....
        /*0574*/ 	.word	0xffffffff


	//   ....[152]....
        /*0578*/ 	.word	0xffffffff


	//   ....[153]....
        /*057c*/ 	.word	0xffffffff


	//   ....[154]....
        /*0580*/ 	.word	0xffffffff


	//   ....[155]....
        /*0584*/ 	.word	0x0500000f


	//   ....[156]....
        /*0588*/ 	.word	0x0500000f


	//   ....[157]....
        /*058c*/ 	.word	0x0500000f


	//   ....[158]....
        /*0590*/ 	.word	0x0500000f


	//   ....[159]....
        /*0594*/ 	.word	0x0500000f


	//   ....[160]....
        /*0598*/ 	.word	0x0500000f


	//   ....[161]....
        /*059c*/ 	.word	0x0500000f


	//   ....[162]....
        /*05a0*/ 	.word	0x0500000f


	//   ....[163]....
        /*05a4*/ 	.word	0x0500000f


	//   ....[164]....
        /*05a8*/ 	.word	0x0500000f


	//   ....[165]....
        /*05ac*/ 	.word	0x0500000f


	//   ....[166]....
        /*05b0*/ 	.word	0x0500000f


	//   ....[167]....
        /*05b4*/ 	.word	0x0500000f


	//   ....[168]....
        /*05b8*/ 	.word	0x0500000f


	//   ....[169]....
        /*05bc*/ 	.word	0x0500000f


	//   ....[170]....
        /*05c0*/ 	.word	0x0500000f


	//   ....[171]....
        /*05c4*/ 	.word	0x0500000f


	//   ....[172]....
        /*05c8*/ 	.word	0x0500000f


	//   ....[173]....
        /*05cc*/ 	.word	0x0500000f


	//   ....[174]....
        /*05d0*/ 	.word	0x0500000f


	//   ....[175]....
        /*05d4*/ 	.word	0x0500000f


	//   ....[176]....
        /*05d8*/ 	.word	0x0500000f


	//   ....[177]....
        /*05dc*/ 	.word	0x0500000f


	//   ....[178]....
        /*05e0*/ 	.word	0x0500000f


	//   ....[179]....
        /*05e4*/ 	.word	0x0500000f


	//   ....[180]....
        /*05e8*/ 	.word	0x0500000f


	//   ....[181]....
        /*05ec*/ 	.word	0x0500000f


	//   ....[182]....
        /*05f0*/ 	.word	0x0500000f


	//   ....[183]....
        /*05f4*/ 	.word	0x0500000f


	//   ....[184]....
        /*05f8*/ 	.word	0x0500000f


	//   ....[185]....
        /*05fc*/ 	.word	0x0500000f


	//   ....[186]....
        /*0600*/ 	.word	0x0500000f


	//   ....[187]....
        /*0604*/ 	.word	0x0500000f


	//   ....[188]....
        /*0608*/ 	.word	0x0500000f


	//   ....[189]....
        /*060c*/ 	.word	0x0500000f


	//   ....[190]....
        /*0610*/ 	.word	0x0500000f


	//   ....[191]....
        /*0614*/ 	.word	0x0500000f


	//   ....[192]....
        /*0618*/ 	.word	0x0500000f


	//   ....[193]....
        /*061c*/ 	.word	0x0500000f


	//   ....[194]....
        /*0620*/ 	.word	0x0500000f


	//   ....[195]....
        /*0624*/ 	.word	0x0500000f


	//   ....[196]....
        /*0628*/ 	.word	0x0500000f


	//   ....[197]....
        /*062c*/ 	.word	0x0500000f


	//   ....[198]....
        /*0630*/ 	.word	0x0500000f


	//   ....[199]....
        /*0634*/ 	.word	0x0500000f


	//   ....[200]....
        /*0638*/ 	.word	0x0500000f


	//   ....[201]....
        /*063c*/ 	.word	0x0500000f


	//   ....[202]....
        /*0640*/ 	.word	0x0500000f


	//   ....[203]....
        /*0644*/ 	.word	0x0500000f


	//   ....[204]....
        /*0648*/ 	.word	0x0500000f


	//   ....[205]....
        /*064c*/ 	.word	0x0500000f


	//   ....[206]....
        /*0650*/ 	.word	0x0500000f


	//   ....[207]....
        /*0654*/ 	.word	0x0500000f


	//   ....[208]....
        /*0658*/ 	.word	0x0500000f


	//   ....[209]....
        /*065c*/ 	.word	0x0500000f


	//   ....[210]....
        /*0660*/ 	.word	0x0500000f


	//   ....[211]....
        /*0664*/ 	.word	0x0500000f


	//   ....[212]....
        /*0668*/ 	.word	0x0500000f


	//   ....[213]....
        /*066c*/ 	.word	0x0500000f


	//   ....[214]....
        /*0670*/ 	.word	0x0500000f


	//   ....[215]....
        /*0674*/ 	.word	0x0500000f


	//   ....[216]....
        /*0678*/ 	.word	0x0500000f


	//   ....[217]....
        /*067c*/ 	.word	0x0500000f


	//   ....[218]....
        /*0680*/ 	.word	0x0500000f


	//   ....[219]....
        /*0684*/ 	.word	0x0500000f


	//   ....[220]....
        /*0688*/ 	.word	0x0500000f


	//   ....[221]....
        /*068c*/ 	.word	0x0500000f


	//   ....[222]....
        /*0690*/ 	.word	0x0500000f


	//   ....[223]....
        /*0694*/ 	.word	0x0500000f


	//   ....[224]....
        /*0698*/ 	.word	0x0500000f


	//   ....[225]....
        /*069c*/ 	.word	0x0500000f


	//   ....[226]....
        /*06a0*/ 	.word	0x0500000f


	//   ....[227]....
        /*06a4*/ 	.word	0x0500000f


	//   ....[228]....
        /*06a8*/ 	.word	0x0500000f


	//   ....[229]....
        /*06ac*/ 	.word	0x0500000f


	//   ....[230]....
        /*06b0*/ 	.word	0x0500000f


	//   ....[231]....
        /*06b4*/ 	.word	0x0500000f


	//   ....[232]....
        /*06b8*/ 	.word	0x0500000f


	//   ....[233]....
        /*06bc*/ 	.word	0x0500000f


	//   ....[234]....
        /*06c0*/ 	.word	0x0500000f


	//   ....[235]....
        /*06c4*/ 	.word	0x0500000f


	//   ....[236]....
        /*06c8*/ 	.word	0x0500000f


	//   ....[237]....
        /*06cc*/ 	.word	0x0500000f


	//   ....[238]....
        /*06d0*/ 	.word	0x0500000f


	//   ....[239]....
        /*06d4*/ 	.word	0x0500000f


	//   ....[240]....
        /*06d8*/ 	.word	0x0500000f


	//   ....[241]....
        /*06dc*/ 	.word	0x0500000f


	//   ....[242]....
        /*06e0*/ 	.word	0x0500000f


	//   ....[243]....
        /*06e4*/ 	.word	0x0500000f


	//   ....[244]....
        /*06e8*/ 	.word	0x0500000f


	//   ....[245]....
        /*06ec*/ 	.word	0xffffffff


	//   ....[246]....
        /*06f0*/ 	.word	0xffffffff


	//   ....[247]....
        /*06f4*/ 	.word	0xffffffff


	//   ....[248]....
        /*06f8*/ 	.word	0xffffffff


	//   ....[249]....
        /*06fc*/ 	.word	0xffffffff


	//   ....[250]....
        /*0700*/ 	.word	0xffffffff


	//   ....[251]....
        /*0704*/ 	.word	0xffffffff


	//   ....[252]....
        /*0708*/ 	.word	0xffffffff


	//----- nvinfo : EIATTR_COOP_GROUP_INSTR_OFFSETS
	.align		4
.L_468:
        /*070c*/ 	.byte	0x04, 0x28
        /*070e*/ 	.short	(.L_470 - .L_469)


	//   ....[0]....
.L_469:
        /*0710*/ 	.word	0x000000c0


	//   ....[1]....
        /*0714*/ 	.word	0x00000190


	//   ....[2]....
        /*0718*/ 	.word	0x000001e0


	//   ....[3]....
        /*071c*/ 	.word	0x00000400


	//   ....[4]....
        /*0720*/ 	.word	0x00000560


	//   ....[5]....
        /*0724*/ 	.word	0x00000680


	//   ....[6]....
        /*0728*/ 	.word	0x000007e0


	//   ....[7]....
        /*072c*/ 	.word	0x00002d70


	//   ....[8]....
        /*0730*/ 	.word	0x00002d80


	//   ....[9]....
        /*0734*/ 	.word	0x00003810


	//   ....[10]....
        /*0738*/ 	.word	0x00003820


	//   ....[11]....
        /*073c*/ 	.word	0x00004210


	//   ....[12]....
        /*0740*/ 	.word	0x00004220


	//   ....[13]....
        /*0744*/ 	.word	0x000045e0


	//   ....[14]....
        /*0748*/ 	.word	0x00004600


	//   ....[15]....
        /*074c*/ 	.word	0x00005c50


	//   ....[16]....
        /*0750*/ 	.word	0x0000d8c0


	//   ....[17]....
        /*0754*/ 	.word	0x0000e890


	//   ....[18]....
        /*0758*/ 	.word	0x0000e8a0


	//   ....[19]....
        /*075c*/ 	.word	0x0000e8b0


	//   ....[20]....
        /*0760*/ 	.word	0x0000e8c0


	//   ....[21]....
        /*0764*/ 	.word	0x0000ec00


	//   ....[22]....
        /*0768*/ 	.word	0x0000ec10


	//   ....[23]....
        /*076c*/ 	.word	0x0000ec20


	//   ....[24]....
        /*0770*/ 	.word	0x0000ec30


	//   ....[25]....
        /*0774*/ 	.word	0x0000ff60


	//   ....[26]....
        /*0778*/ 	.word	0x0000ff80


	//   ....[27]....
        /*077c*/ 	.word	0x0000ff90


	//   ....[28]....
        /*0780*/ 	.word	0x0000ffa0


	//   ....[29]....
        /*0784*/ 	.word	0x00010080


	//   ....[30]....
        /*0788*/ 	.word	0x000100a0


	//   ....[31]....
        /*078c*/ 	.word	0x000100b0


	//   ....[32]....
        /*0790*/ 	.word	0x00010130


	//   ....[33]....
        /*0794*/ 	.word	0x00012bd0


	//   ....[34]....
        /*0798*/ 	.word	0x00013f70


	//   ....[35]....
        /*079c*/ 	.word	0x00014400


	//   ....[36]....
        /*07a0*/ 	.word	0x00014ff0


	//   ....[37]....
        /*07a4*/ 	.word	0x00015030


	//   ....[38]....
        /*07a8*/ 	.word	0x00015080


	//   ....[39]....
        /*07ac*/ 	.word	0x000150a0


	//   ....[40]....
        /*07b0*/ 	.word	0x000197b0


	//   ....[41]....
        /*07b4*/ 	.word	0x0001adc0


	//   ....[42]....
        /*07b8*/ 	.word	0x0001c3f0


	//   ....[43]....
        /*07bc*/ 	.word	0x0001c430


	//   ....[44]....
        /*07c0*/ 	.word	0x0001c480


	//   ....[45]....
        /*07c4*/ 	.word	0x0001c4a0


	//   ....[46]....
        /*07c8*/ 	.word	0x00020b30


	//   ....[47]....
        /*07cc*/ 	.word	0x00021f00


	//   ....[48]....
        /*07d0*/ 	.word	0x00023290


	//   ....[49]....
        /*07d4*/ 	.word	0x000237e0


	//   ....[50]....
        /*07d8*/ 	.word	0x00024310


	//   ....[51]....
        /*07dc*/ 	.word	0x00024350


	//   ....[52]....
        /*07e0*/ 	.word	0x000243a0


	//   ....[53]....
        /*07e4*/ 	.word	0x000243c0


	//   ....[54]....
        /*07e8*/ 	.word	0x00028ad0


	//   ....[55]....
        /*07ec*/ 	.word	0x00028c70


	//   ....[56]....
        /*07f0*/ 	.word	0x00028c90


	//   ....[57]....
        /*07f4*/ 	.word	0x00028cd0


	//   ....[58]....
        /*07f8*/ 	.word	0x00028cf0


	//   ....[59]....
        /*07fc*/ 	.word	0x0002b4e0


	//   ....[60]....
        /*0800*/ 	.word	0x0002b820


	//   ....[61]....
        /*0804*/ 	.word	0x0002b840


	//   ....[62]....
        /*0808*/ 	.word	0x0002b870


	//   ....[63]....
        /*080c*/ 	.word	0x0002b880


	//   ....[64]....
        /*0810*/ 	.word	0x0002bed0


	//   ....[65]....
        /*0814*/ 	.word	0x0002bef0


	//   ....[66]....
        /*0818*/ 	.word	0x0002c120


	//   ....[67]....
        /*081c*/ 	.word	0x0002c140


	//   ....[68]....
        /*0820*/ 	.word	0x0002cc50


	//   ....[69]....
        /*0824*/ 	.word	0x0002cc70


	//   ....[70]....
        /*0828*/ 	.word	0x0002cea0


	//   ....[71]....
        /*082c*/ 	.word	0x0002cec0


	//   ....[72]....
        /*0830*/ 	.word	0x0002d160


	//   ....[73]....
        /*0834*/ 	.word	0x0002d330


	//   ....[74]....
        /*0838*/ 	.word	0x0002d360


	//   ....[75]....
        /*083c*/ 	.word	0x0002d390


	//   ....[76]....
        /*0840*/ 	.word	0x0002d3c0


	//   ....[77]....
        /*0844*/ 	.word	0x0002d3f0


	//   ....[78]....
        /*0848*/ 	.word	0x0002d420


	//   ....[79]....
        /*084c*/ 	.word	0x0002d590


	//   ....[80]....
        /*0850*/ 	.word	0x0002d5c0


	//   ....[81]....
        /*0854*/ 	.word	0x0002d5f0


	//   ....[82]....
        /*0858*/ 	.word	0x0002d620


	//   ....[83]....
        /*085c*/ 	.word	0x0002d650


	//   ....[84]....
        /*0860*/ 	.word	0x0002d680


	//   ....[85]....
        /*0864*/ 	.word	0x0002d710


	//   ....[86]....
        /*0868*/ 	.word	0x0002d770


	//   ....[87]....
        /*086c*/ 	.word	0x0002d800


	//   ....[88]....
        /*0870*/ 	.word	0x0002e910


	//   ....[89]....
        /*0874*/ 	.word	0x000314e0


	//   ....[90]....
        /*0878*/ 	.word	0x00031500


	//   ....[91]....
        /*087c*/ 	.word	0x00031590


	//   ....[92]....
        /*0880*/ 	.word	0x000315b0


	//   ....[93]....
        /*0884*/ 	.word	0x00031630


	//   ....[94]....
        /*0888*/ 	.word	0x00031650


	//   ....[95]....
        /*088c*/ 	.word	0x00031660


	//   ....[96]....
        /*0890*/ 	.word	0x00031670


	//   ....[97]....
        /*0894*/ 	.word	0x00031e50


	//   ....[98]....
        /*0898*/ 	.word	0x00031e80


	//   ....[99]....
        /*089c*/ 	.word	0x00031f30


	//   ....[100]....
        /*08a0*/ 	.word	0x00031f40


	//   ....[101]....
        /*08a4*/ 	.word	0x00031f50


	//   ....[102]....
        /*08a8*/ 	.word	0x00031f60


	//   ....[103]....
        /*08ac*/ 	.word	0x00031fe0


	//   ....[104]....
        /*08b0*/ 	.word	0x00031ff0


	//   ....[105]....
        /*08b4*/ 	.word	0x00032950


	//   ....[106]....
        /*08b8*/ 	.word	0x000329e0


	//   ....[107]....
        /*08bc*/ 	.word	0x00032a60


	//   ....[108]....
        /*08c0*/ 	.word	0x00032bb0


	//   ....[109]....
        /*08c4*/ 	.word	0x00032c10


	//   ....[110]....
        /*08c8*/ 	.word	0x00032c30


	//   ....[111]....
        /*08cc*/ 	.word	0x00032c40


	//   ....[112]....
        /*08d0*/ 	.word	0x00032ed0


	//   ....[113]....
        /*08d4*/ 	.word	0x00033430


	//   ....[114]....
        /*08d8*/ 	.word	0x00033490


	//   ....[115]....
        /*08dc*/ 	.word	0x00033680


	//   ....[116]....
        /*08e0*/ 	.word	0x00033690


	//   ....[117]....
        /*08e4*/ 	.word	0x000336b0


	//   ....[118]....
        /*08e8*/ 	.word	0x000336e0


	//   ....[119]....
        /*08ec*/ 	.word	0x00033700


	//   ....[120]....
        /*08f0*/ 	.word	0x00033950


	//   ....[121]....
        /*08f4*/ 	.word	0x00034160


	//   ....[122]....
        /*08f8*/ 	.word	0x00034180


	//   ....[123]....
        /*08fc*/ 	.word	0x000341d0


	//   ....[124]....
        /*0900*/ 	.word	0x000341e0


	//   ....[125]....
        /*0904*/ 	.word	0x00034220


	//   ....[126]....
        /*0908*/ 	.word	0x00034230


	//   ....[127]....
        /*090c*/ 	.word	0x00034240


	//   ....[128]....
        /*0910*/ 	.word	0x00034280


	//   ....[129]....
        /*0914*/ 	.word	0x000345a0


	//   ....[130]....
        /*0918*/ 	.word	0x000345e0


	//   ....[131]....
        /*091c*/ 	.word	0x00034600


	//   ....[132]....
        /*0920*/ 	.word	0x00034620


	//   ....[133]....
        /*0924*/ 	.word	0x00034650


	//   ....[134]....
        /*0928*/ 	.word	0x00034670


	//   ....[135]....
        /*092c*/ 	.word	0x00034770


	//   ....[136]....
        /*0930*/ 	.word	0x000348c0


	//   ....[137]....
        /*0934*/ 	.word	0x00034ec0


	//   ....[138]....
        /*0938*/ 	.word	0x00034f10


	//   ....[139]....
        /*093c*/ 	.word	0x00034f40


	//   ....[140]....
        /*0940*/ 	.word	0x00034f70


	//   ....[141]....
        /*0944*/ 	.word	0x00034f80


	//   ....[142]....
        /*0948*/ 	.word	0x00034fb0


	//   ....[143]....
        /*094c*/ 	.word	0x00034fe0


	//   ....[144]....
        /*0950*/ 	.word	0x00035010


	//   ....[145]....
        /*0954*/ 	.word	0x00035190


	//   ....[146]....
        /*0958*/ 	.word	0x000351c0


	//   ....[147]....
        /*095c*/ 	.word	0x000351f0


	//   ....[148]....
        /*0960*/ 	.word	0x00035220


	//   ....[149]....
        /*0964*/ 	.word	0x00035250


	//   ....[150]....
        /*0968*/ 	.word	0x00035280


	//   ....[151]....
        /*096c*/ 	.word	0x00035340


	//   ....[152]....
        /*0970*/ 	.word	0x00035360


	//   ....[153]....
        /*0974*/ 	.word	0x000353d0


	//   ....[154]....
        /*0978*/ 	.word	0x00035a70


	//   ....[155]....
        /*097c*/ 	.word	0x00035d90


	//   ....[156]....
        /*0980*/ 	.word	0x00035e20


	//   ....[157]....
        /*0984*/ 	.word	0x00035f00


	//   ....[158]....
        /*0988*/ 	.word	0x00035f90


	//   ....[159]....
        /*098c*/ 	.word	0x00036070


	//   ....[160]....
        /*0990*/ 	.word	0x00036100


	//   ....[161]....
        /*0994*/ 	.word	0x000361e0


	//   ....[162]....
        /*0998*/ 	.word	0x00036270


	//   ....[163]....
        /*099c*/ 	.word	0x000362c0


	//   ....[164]....
        /*09a0*/ 	.word	0x00036310


	//   ....[165]....
        /*09a4*/ 	.word	0x000363b0


	//   ....[166]....
        /*09a8*/ 	.word	0x00036440


	//   ....[167]....
        /*09ac*/ 	.word	0x00036490


	//   ....[168]....
        /*09b0*/ 	.word	0x000364e0


	//   ....[169]....
        /*09b4*/ 	.word	0x000365d0


	//   ....[170]....
        /*09b8*/ 	.word	0x00036680


	//   ....[171]....
        /*09bc*/ 	.word	0x00036700


	//   ....[172]....
        /*09c0*/ 	.word	0x00036770


	//   ....[173]....
        /*09c4*/ 	.word	0x000368c0


	//   ....[174]....
        /*09c8*/ 	.word	0x00036a10


	//   ....[175]....
        /*09cc*/ 	.word	0x00036a70


	//   ....[176]....
        /*09d0*/ 	.word	0x00036ad0


	//   ....[177]....
        /*09d4*/ 	.word	0x00036dc0


	//   ....[178]....
        /*09d8*/ 	.word	0x00037090


	//   ....[179]....
        /*09dc*/ 	.word	0x00037180


	//   ....[180]....
        /*09e0*/ 	.word	0x00037220


	//   ....[181]....
        /*09e4*/ 	.word	0x00037280


	//   ....[182]....
        /*09e8*/ 	.word	0x00037370


	//   ....[183]....
        /*09ec*/ 	.word	0x000373e0


	//   ....[184]....
        /*09f0*/ 	.word	0x000374d0


	//   ....[185]....
        /*09f4*/ 	.word	0x00037540


	//   ....[186]....
        /*09f8*/ 	.word	0x000375e0


	//   ....[187]....
        /*09fc*/ 	.word	0x000376d0


	//   ....[188]....
        /*0a00*/ 	.word	0x00037770


	//   ....[189]....
        /*0a04*/ 	.word	0x000377d0


	//   ....[190]....
        /*0a08*/ 	.word	0x00037890


	//   ....[191]....
        /*0a0c*/ 	.word	0x000378f0


	//   ....[192]....
        /*0a10*/ 	.word	0x00037990


	//   ....[193]....
        /*0a14*/ 	.word	0x00037a40


	//   ....[194]....
        /*0a18*/ 	.word	0x00037ae0


	//   ....[195]....
        /*0a1c*/ 	.word	0x00037e10


	//   ....[196]....
        /*0a20*/ 	.word	0x00037ed0


	//   ....[197]....
        /*0a24*/ 	.word	0x00038140


	//   ....[198]....
        /*0a28*/ 	.word	0x000381c0


	//   ....[199]....
        /*0a2c*/ 	.word	0x000383d0


	//   ....[200]....
        /*0a30*/ 	.word	0x00038420


	//   ....[201]....
        /*0a34*/ 	.word	0x00038590


	//   ....[202]....
        /*0a38*/ 	.word	0x00038620


	//   ....[203]....
        /*0a3c*/ 	.word	0x00038760


	//   ....[204]....
        /*0a40*/ 	.word	0x00038860


	//   ....[205]....
        /*0a44*/ 	.word	0x00038ad0


	//   ....[206]....
        /*0a48*/ 	.word	0x00038b20


	//   ....[207]....
        /*0a4c*/ 	.word	0x00038cf0


	//   ....[208]....
        /*0a50*/ 	.word	0x00038d40


	//   ....[209]....
        /*0a54*/ 	.word	0x00038f10


	//   ....[210]....
        /*0a58*/ 	.word	0x00038f60


	//   ....[211]....
        /*0a5c*/ 	.word	0x00039050


	//   ....[212]....
        /*0a60*/ 	.word	0x000390f0


	//   ....[213]....
        /*0a64*/ 	.word	0x00039150


	//   ....[214]....
        /*0a68*/ 	.word	0x00039200


	//   ....[215]....
        /*0a6c*/ 	.word	0x00039260


	//   ....[216]....
        /*0a70*/ 	.word	0x00039310


	//   ....[217]....
        /*0a74*/ 	.word	0x00039370


	//   ....[218]....
        /*0a78*/ 	.word	0x00039420


	//   ....[219]....
        /*0a7c*/ 	.word	0x00039510


	//   ....[220]....
        /*0a80*/ 	.word	0x000395f0


	//   ....[221]....
        /*0a84*/ 	.word	0x00039700


	//   ....[222]....
        /*0a88*/ 	.word	0x00039800


	//   ....[223]....
        /*0a8c*/ 	.word	0x00039930


	//   ....[224]....
        /*0a90*/ 	.word	0x00039a10


	//   ....[225]....
        /*0a94*/ 	.word	0x00039b10


	//   ....[226]....
        /*0a98*/ 	.word	0x00039bf0


	//   ....[227]....
        /*0a9c*/ 	.word	0x00039c80


	//   ....[228]....
        /*0aa0*/ 	.word	0x00039d20


	//   ....[229]....
        /*0aa4*/ 	.word	0x00039e40


	//   ....[230]....
        /*0aa8*/ 	.word	0x00039eb0


	//   ....[231]....
        /*0aac*/ 	.word	0x00039f20


	//   ....[232]....
        /*0ab0*/ 	.word	0x00039f90


	//   ....[233]....
        /*0ab4*/ 	.word	0x0003a000


	//   ....[234]....
        /*0ab8*/ 	.word	0x0003a080


	//   ....[235]....
        /*0abc*/ 	.word	0x0003a110


	//   ....[236]....
        /*0ac0*/ 	.word	0x0003a1a0


	//   ....[237]....
        /*0ac4*/ 	.word	0x0003a210


	//   ....[238]....
        /*0ac8*/ 	.word	0x0003a280


	//   ....[239]....
        /*0acc*/ 	.word	0x0003a2f0


	//   ....[240]....
        /*0ad0*/ 	.word	0x0003a370


	//   ....[241]....
        /*0ad4*/ 	.word	0x0003a3e0


	//   ....[242]....
        /*0ad8*/ 	.word	0x0003a480


	//   ....[243]....
        /*0adc*/ 	.word	0x0003a510


	//   ....[244]....
        /*0ae0*/ 	.word	0x0003a630


	//   ....[245]....
        /*0ae4*/ 	.word	0x0003c570


	//   ....[246]....
        /*0ae8*/ 	.word	0x0003dd30


	//   ....[247]....
        /*0aec*/ 	.word	0x0003e320


	//   ....[248]....
        /*0af0*/ 	.word	0x0003f030


	//   ....[249]....
        /*0af4*/ 	.word	0x0003f080


	//   ....[250]....
        /*0af8*/ 	.word	0x0003f0a0


	//   ....[251]....
        /*0afc*/ 	.word	0x0003f0b0


	//   ....[252]....
        /*0b00*/ 	.word	0x00049d00


	//----- nvinfo : EIATTR_REG_RECONFIG
	.align		4
.L_470:
        /*0b04*/ 	.byte	0x01, 0x54
	.zero		2


	//----- nvinfo : EIATTR_SYSCALL_OFFSETS
	.align		4
        /*0b08*/ 	.byte	0x04, 0x46
        /*0b0a*/ 	.short	(.L_472 - .L_471)


	//   ....[0]....
.L_471:
        /*0b0c*/ 	.word	0x00002030


	//   ....[1]....
        /*0b10*/ 	.word	0x00002180


	//   ....[2]....
        /*0b14*/ 	.word	0x0000dcf0


	//   ....[3]....
        /*0b18*/ 	.word	0x0000e640


	//   ....[4]....
        /*0b1c*/ 	.word	0x000308f0


	//   ....[5]....
        /*0b20*/ 	.word	0x00030a40


	//   ....[6]....
        /*0b24*/ 	.word	0x00030b30


	//   ....[7]....
        /*0b28*/ 	.word	0x00031a40


	//   ....[8]....
        /*0b2c*/ 	.word	0x000322c0


	//----- nvinfo : EIATTR_MBARRIER_INSTR_OFFSETS
	.align		4
.L_472:
        /*0b30*/ 	.byte	0x04, 0x39
        /*0b32*/ 	.short	(.L_474 - .L_473)


	//   ....[0]....
.L_473:
        /*0b34*/ 	.word	0x000002d0
        /*0b38*/ 	.word	0x000000ff
        /*0b3c*/ 	.word	0x00038800
        /*0b40*/ 	.short	0x0100
        /*0b42*/ 	.byte	0x08
	.zero		1


	//   ....[1]....
        /*0b44*/ 	.word	0x000002f0
        /*0b48*/ 	.word	0x000000ff
        /*0b4c*/ 	.word	0x00038810
        /*0b50*/ 	.short	0x0100
        /*0b52*/ 	.byte	0x08
	.zero		1


	//   ....[2]....
        /*0b54*/ 	.word	0x00000300
        /*0b58*/ 	.word	0x000000ff
        /*0b5c*/ 	.word	0x00038820
        /*0b60*/ 	.short	0x0100
        /*0b62*/ 	.byte	0x08
	.zero		1


	//   ....[3]....
        /*0b64*/ 	.word	0x000003b0
        /*0b68*/ 	.word	0x000000ff
        /*0b6c*/ 	.word	0x00038830
        /*0b70*/ 	.short	0x0100
        /*0b72*/ 	.byte	0x06
	.zero		1


	//   ....[4]....
        /*0b74*/ 	.word	0x000003c0
        /*0b78*/ 	.word	0x000000ff
        /*0b7c*/ 	.word	0x00038840
        /*0b80*/ 	.short	0x0100
        /*0b82*/ 	.byte	0x06
	.zero		1


	//   ....[5]....
        /*0b84*/ 	.word	0x000003d0
        /*0b88*/ 	.word	0x000000ff
        /*0b8c*/ 	.word	0x00038838
        /*0b90*/ 	.short	0x0100
        /*0b92*/ 	.byte	0x06
	.zero		1


	//   ....[6]....
        /*0b94*/ 	.word	0x000003e0
        /*0b98*/ 	.word	0x000000ff
        /*0b9c*/ 	.word	0x00038848
        /*0ba0*/ 	.short	0x0100
        /*0ba2*/ 	.byte	0x06
	.zero		1


	//   ....[7]....
        /*0ba4*/ 	.word	0x00000510
        /*0ba8*/ 	.word	0x000000ff
        /*0bac*/ 	.word	0x00038850
        /*0bb0*/ 	.short	0x0100
        /*0bb2*/ 	.byte	0x08
	.zero		1


	//   ....[8]....
        /*0bb4*/ 	.word	0x00000520
        /*0bb8*/ 	.word	0x000000ff
        /*0bbc*/ 	.word	0x00038860
        /*0bc0*/ 	.short	0x0100
        /*0bc2*/ 	.byte	0x08
	.zero		1


	//   ....[9]....
        /*0bc4*/ 	.word	0x00000530
        /*0bc8*/ 	.word	0x000000ff
        /*0bcc*/ 	.word	0x00038858
        /*0bd0*/ 	.short	0x0100
        /*0bd2*/ 	.byte	0x08
	.zero		1


	//   ....[10]....
        /*0bd4*/ 	.word	0x00000540
        /*0bd8*/ 	.word	0x000000ff
        /*0bdc*/ 	.word	0x00038868
        /*0be0*/ 	.short	0x0100
        /*0be2*/ 	.byte	0x08
	.zero		1


	//   ....[11]....
        /*0be4*/ 	.word	0x00000630
        /*0be8*/ 	.word	0x000000ff
        /*0bec*/ 	.word	0x00038870
        /*0bf0*/ 	.short	0x0100
        /*0bf2*/ 	.byte	0x06
	.zero		1


	//   ....[12]....
        /*0bf4*/ 	.word	0x00000640
        /*0bf8*/ 	.word	0x000000ff
        /*0bfc*/ 	.word	0x00038880
        /*0c00*/ 	.short	0x0100
        /*0c02*/ 	.byte	0x06
	.zero		1


	//   ....[13]....
        /*0c04*/ 	.word	0x00000650
        /*0c08*/ 	.word	0x000000ff
        /*0c0c*/ 	.word	0x00038878
        /*0c10*/ 	.short	0x0100
        /*0c12*/ 	.byte	0x06
	.zero		1


	//   ....[14]....
        /*0c14*/ 	.word	0x00000660
        /*0c18*/ 	.word	0x000000ff
        /*0c1c*/ 	.word	0x00038888
        /*0c20*/ 	.short	0x0100
        /*0c22*/ 	.byte	0x06
	.zero		1


	//   ....[15]....
        /*0c24*/ 	.word	0x00000790
        /*0c28*/ 	.word	0x000000ff
        /*0c2c*/ 	.word	0x00038890
        /*0c30*/ 	.short	0x0100
        /*0c32*/ 	.byte	0x08
	.zero		1


	//   ....[16]....
        /*0c34*/ 	.word	0x000007a0
        /*0c38*/ 	.word	0x000000ff
        /*0c3c*/ 	.word	0x000388a0
        /*0c40*/ 	.short	0x0100
        /*0c42*/ 	.byte	0x08
	.zero		1


	//   ....[17]....
        /*0c44*/ 	.word	0x000007b0
        /*0c48*/ 	.word	0x000000ff
        /*0c4c*/ 	.word	0x00038898
        /*0c50*/ 	.short	0x0100
        /*0c52*/ 	.byte	0x08
	.zero		1


	//   ....[18]....
        /*0c54*/ 	.word	0x000007c0
        /*0c58*/ 	.word	0x000000ff
        /*0c5c*/ 	.word	0x000388a8
        /*0c60*/ 	.short	0x0100
        /*0c62*/ 	.byte	0x08
	.zero		1


	//   ....[19]....
        /*0c64*/ 	.word	0x000008f0
        /*0c68*/ 	.word	0x000000ff
        /*0c6c*/ 	.word	0x000388b0
        /*0c70*/ 	.short	0x0100
        /*0c72*/ 	.byte	0x08
	.zero		1


	//   ....[20]....
        /*0c74*/ 	.word	0x00000900
        /*0c78*/ 	.word	0x000000ff
        /*0c7c*/ 	.word	0x000388c0
        /*0c80*/ 	.short	0x0100
        /*0c82*/ 	.byte	0x08
	.zero		1


	//   ....[21]....
        /*0c84*/ 	.word	0x00000910
        /*0c88*/ 	.word	0x000000ff
        /*0c8c*/ 	.word	0x000388b8
        /*0c90*/ 	.short	0x0100
        /*0c92*/ 	.byte	0x08
	.zero		1


	//   ....[22]....
        /*0c94*/ 	.word	0x00000920
        /*0c98*/ 	.word	0x000000ff
        /*0c9c*/ 	.word	0x000388c8
        /*0ca0*/ 	.short	0x0100
        /*0ca2*/ 	.byte	0x08
	.zero		1


	//   ....[23]....
        /*0ca4*/ 	.word	0x00002d20
        /*0ca8*/ 	.word	0x0000003d
        /*0cac*/ 	.word	0x00038890
        /*0cb0*/ 	.short	0x010a
        /*0cb2*/ 	.byte	0x3f
	.zero		1


	//   ....[24]....
        /*0cb4*/ 	.word	0x000037c0
        /*0cb8*/ 	.word	0x0000003d
        /*0cbc*/ 	.word	0x00038890
        /*0cc0*/ 	.short	0x010a
        /*0cc2*/ 	.byte	0x3f
	.zero		1


	//   ....[25]....
        /*0cc4*/ 	.word	0x00004060
        /*0cc8*/ 	.word	0x0000003d
        /*0ccc*/ 	.word	0x00038890
        /*0cd0*/ 	.short	0x010a
        /*0cd2*/ 	.byte	0x3f
	.zero		1


	//   ....[26]....
        /*0cd4*/ 	.word	0x00004440
        /*0cd8*/ 	.word	0x00000004
        /*0cdc*/ 	.word	0x00000000
        /*0ce0*/ 	.short	0x0101
        /*0ce2*/ 	.byte	0x3f
	.zero		1


	//   ....[27]....
        /*0ce4*/ 	.word	0x00004470
        /*0ce8*/ 	.word	0x0000003d
        /*0cec*/ 	.word	0x000388b0
        /*0cf0*/ 	.short	0x010a
        /*0cf2*/ 	.byte	0x3f
	.zero		1


	//   ....[28]....
        /*0cf4*/ 	.word	0x00004c80
        /*0cf8*/ 	.word	0x0000003d
        /*0cfc*/ 	.word	0x00000000
        /*0d00*/ 	.short	0x0101
        /*0d02*/ 	.byte	0x3f
	.zero		1


	//   ....[29]....
        /*0d04*/ 	.word	0x00008080
        /*0d08*/ 	.word	0x0000000c
        /*0d0c*/ 	.word	0x00000000
        /*0d10*/ 	.short	0x0101
        /*0d12*/ 	.byte	0x3f
	.zero		1


	//   ....[30]....
        /*0d14*/ 	.word	0x0000be90
        /*0d18*/ 	.word	0x0000000c
        /*0d1c*/ 	.word	0x00000000
        /*0d20*/ 	.short	0x0101
        /*0d22*/ 	.byte	0x3f
	.zero		1


	//   ....[31]....
        /*0d24*/ 	.word	0x0000e3c0
        /*0d28*/ 	.word	0x00000002
        /*0d2c*/ 	.word	0x00038800
        /*0d30*/ 	.short	0x010a
        /*0d32*/ 	.byte	0x3f
	.zero		1


	//   ....[32]....
        /*0d34*/ 	.word	0x0000e410
        /*0d38*/ 	.word	0x00000002
        /*0d3c*/ 	.word	0x00038800
        /*0d40*/ 	.short	0x010a
        /*0d42*/ 	.byte	0x3f
	.zero		1


	//   ....[33]....
        /*0d44*/ 	.word	0x0000ee90
        /*0d48*/ 	.word	0x00000002
        /*0d4c*/ 	.word	0x00038800
        /*0d50*/ 	.short	0x010a
        /*0d52*/ 	.byte	0x3f
	.zero		1


	//   ....[34]....
        /*0d54*/ 	.word	0x000103f0
        /*0d58*/ 	.word	0x00000002
        /*0d5c*/ 	.word	0x00038800
        /*0d60*/ 	.short	0x010a
        /*0d62*/ 	.byte	0x3f
	.zero		1


	//   ....[35]....
        /*0d64*/ 	.word	0x00011af0
        /*0d68*/ 	.word	0x00000004
        /*0d6c*/ 	.word	0x00000000
        /*0d70*/ 	.short	0x010a
        /*0d72*/ 	.byte	0x3f
	.zero		1


	//   ....[36]....
        /*0d74*/ 	.word	0x00011b90
        /*0d78*/ 	.word	0x00000006
        /*0d7c*/ 	.word	0x00000000
        /*0d80*/ 	.short	0x010a
        /*0d82*/ 	.byte	0x3f
	.zero		1


	//   ....[37]....
        /*0d84*/ 	.word	0x00011fb0
        /*0d88*/ 	.word	0x00000002
        /*0d8c*/ 	.word	0x00000000
        /*0d90*/ 	.short	0x010a
        /*0d92*/ 	.byte	0x3f
	.zero		1


	//   ....[38]....
        /*0d94*/ 	.word	0x00012010
        /*0d98*/ 	.word	0x00000002
        /*0d9c*/ 	.word	0x00000000
        /*0da0*/ 	.short	0x010a
        /*0da2*/ 	.byte	0x3f
	.zero		1


	//   ....[39]....
        /*0da4*/ 	.word	0x00013ba0
        /*0da8*/ 	.word	0x0000000e
        /*0dac*/ 	.word	0x00000000
        /*0db0*/ 	.short	0x0101
        /*0db2*/ 	.byte	0x3f
	.zero		1


	//   ....[40]....
        /*0db4*/ 	.word	0x000198c0
        /*0db8*/ 	.word	0x00000002
        /*0dbc*/ 	.word	0x00000000
        /*0dc0*/ 	.short	0x0101
        /*0dc2*/ 	.byte	0x3f
	.zero		1


	//   ....[41]....
        /*0dc4*/ 	.word	0x00019ce0
        /*0dc8*/ 	.word	0x00000004
        /*0dcc*/ 	.word	0x00000000
        /*0dd0*/ 	.short	0x010a
        /*0dd2*/ 	.byte	0x3f
	.zero		1


	//   ....[42]....
        /*0dd4*/ 	.word	0x00019d80
        /*0dd8*/ 	.word	0x00000006
        /*0ddc*/ 	.word	0x00000000
        /*0de0*/ 	.short	0x010a
        /*0de2*/ 	.byte	0x3f
	.zero		1


	//   ....[43]....
        /*0de4*/ 	.word	0x0001a1a0
        /*0de8*/ 	.word	0x0000000e
        /*0dec*/ 	.word	0x00000000
        /*0df0*/ 	.short	0x010a
        /*0df2*/ 	.byte	0x3f
	.zero		1


	//   ....[44]....
        /*0df4*/ 	.word	0x0001a200
        /*0df8*/ 	.word	0x0000000e
        /*0dfc*/ 	.word	0x00000000
        /*0e00*/ 	.short	0x010a
        /*0e02*/ 	.byte	0x3f
	.zero		1


	//   ....[45]....
        /*0e04*/ 	.word	0x0001bd90
        /*0e08*/ 	.word	0x0000000e
        /*0e0c*/ 	.word	0x00000000
        /*0e10*/ 	.short	0x0101
        /*0e12*/ 	.byte	0x3f
	.zero		1


	//   ....[46]....
        /*0e14*/ 	.word	0x00020c40
        /*0e18*/ 	.word	0x00000002
        /*0e1c*/ 	.word	0x00000000
        /*0e20*/ 	.short	0x0101
        /*0e22*/ 	.byte	0x3f
	.zero		1


	//   ....[47]....
        /*0e24*/ 	.word	0x00020e10
        /*0e28*/ 	.word	0x00000004
        /*0e2c*/ 	.word	0x00000000
        /*0e30*/ 	.short	0x010a
        /*0e32*/ 	.byte	0x3f
	.zero		1


	//   ....[48]....
        /*0e34*/ 	.word	0x00020eb0
        /*0e38*/ 	.word	0x00000006
        /*0e3c*/ 	.word	0x00000000
        /*0e40*/ 	.short	0x010a
        /*0e42*/ 	.byte	0x3f
	.zero		1


	//   ....[49]....
        /*0e44*/ 	.word	0x000212d0
        /*0e48*/ 	.word	0x0000000c
        /*0e4c*/ 	.word	0x00000000
        /*0e50*/ 	.short	0x010a
        /*0e52*/ 	.byte	0x3f
	.zero		1


	//   ....[50]....
        /*0e54*/ 	.word	0x00021330
        /*0e58*/ 	.word	0x0000000c
        /*0e5c*/ 	.word	0x00000000
        /*0e60*/ 	.short	0x010a
        /*0e62*/ 	.byte	0x3f
	.zero		1


	//   ....[51]....
        /*0e64*/ 	.word	0x00022ec0
        /*0e68*/ 	.word	0x0000000c
        /*0e6c*/ 	.word	0x00000000
        /*0e70*/ 	.short	0x0101
        /*0e72*/ 	.byte	0x3f
	.zero		1


	//   ....[52]....
        /*0e74*/ 	.word	0x00028be0
        /*0e78*/ 	.word	0x00000002
        /*0e7c*/ 	.word	0x00000000
        /*0e80*/ 	.short	0x0101
        /*0e82*/ 	.byte	0x3f
	.zero		1


	//   ....[53]....
        /*0e84*/ 	.word	0x0002bec0
        /*0e88*/ 	.word	0x00000003
        /*0e8c*/ 	.word	0x00000000
        /*0e90*/ 	.short	0x0101
        /*0e92*/ 	.byte	0x3f
	.zero		1


	//   ....[54]....
        /*0e94*/ 	.word	0x0002e9f0
        /*0e98*/ 	.word	0x00000017
        /*0e9c*/ 	.word	0x00038820
        /*0ea0*/ 	.short	0x010a
        /*0ea2*/ 	.byte	0x3f
	.zero		1


	//   ....[55]....
        /*0ea4*/ 	.word	0x0002eaa0
        /*0ea8*/ 	.word	0x00000003
        /*0eac*/ 	.word	0x000388a0
        /*0eb0*/ 	.short	0x010a
        /*0eb2*/ 	.byte	0x3f
	.zero		1


	//   ....[56]....
        /*0eb4*/ 	.word	0x0002ecd0
        /*0eb8*/ 	.word	0x00000003
        /*0ebc*/ 	.word	0x000388c0
        /*0ec0*/ 	.short	0x010a
        /*0ec2*/ 	.byte	0x3f
	.zero		1


	//   ....[57]....
        /*0ec4*/ 	.word	0x0002f6c0
        /*0ec8*/ 	.word	0x0000000a
        /*0ecc*/ 	.word	0x000388a0
        /*0ed0*/ 	.short	0x010a
        /*0ed2*/ 	.byte	0x3f
	.zero		1


	//   ....[58]....
        /*0ed4*/ 	.word	0x0002f8e0
        /*0ed8*/ 	.word	0x0000000a
        /*0edc*/ 	.word	0x000388c0
        /*0ee0*/ 	.short	0x010a
        /*0ee2*/ 	.byte	0x3f
	.zero		1


	//   ....[59]....
        /*0ee4*/ 	.word	0x00031280
        /*0ee8*/ 	.word	0x00000011
        /*0eec*/ 	.word	0x00038840
        /*0ef0*/ 	.short	0x010a
        /*0ef2*/ 	.byte	0x3f
	.zero		1


	//   ....[60]....
        /*0ef4*/ 	.word	0x00031770
        /*0ef8*/ 	.word	0x00000011
        /*0efc*/ 	.word	0x00038830
        /*0f00*/ 	.short	0x0107
        /*0f02*/ 	.byte	0x3f
	.zero		1


	//   ....[61]....
        /*0f04*/ 	.word	0x00031840
        /*0f08*/ 	.word	0x00000011
        /*0f0c*/ 	.word	0x00038830
        /*0f10*/ 	.short	0x0101
        /*0f12*/ 	.byte	0x3f
	.zero		1


	//   ....[62]....
        /*0f14*/ 	.word	0x00032100
        /*0f18*/ 	.word	0x00000017
        /*0f1c*/ 	.word	0x00038800
        /*0f20*/ 	.short	0x0107
        /*0f22*/ 	.byte	0x3f
	.zero		1


	//   ....[63]....
        /*0f24*/ 	.word	0x00032190
        /*0f28*/ 	.word	0x00000017
        /*0f2c*/ 	.word	0x00038800
        /*0f30*/ 	.short	0x0101
        /*0f32*/ 	.byte	0x3f
	.zero		1


	//   ....[64]....
        /*0f34*/ 	.word	0x00033090
        /*0f38*/ 	.word	0x00000017
        /*0f3c*/ 	.word	0x00038810
        /*0f40*/ 	.short	0x0107
        /*0f42*/ 	.byte	0x3f
	.zero		1


	//   ....[65]....
        /*0f44*/ 	.word	0x00033190
        /*0f48*/ 	.word	0x00000017
        /*0f4c*/ 	.word	0x00038810
        /*0f50*/ 	.short	0x0101
        /*0f52*/ 	.byte	0x3f
	.zero		1


	//   ....[66]....
        /*0f54*/ 	.word	0x000331b0
        /*0f58*/ 	.word	0x00000017
        /*0f5c*/ 	.word	0x00038820
        /*0f60*/ 	.short	0x010a
        /*0f62*/ 	.byte	0x3f
	.zero		1


	//   ....[67]....
        /*0f64*/ 	.word	0x00033240
        /*0f68*/ 	.word	0x00000011
        /*0f6c*/ 	.word	0x00038860
        /*0f70*/ 	.short	0x010a
        /*0f72*/ 	.byte	0x3f
	.zero		1


	//   ....[68]....
        /*0f74*/ 	.word	0x00033b70
        /*0f78*/ 	.word	0x00000011
        /*0f7c*/ 	.word	0x00038850
        /*0f80*/ 	.short	0x0107
        /*0f82*/ 	.byte	0x3f
	.zero		1


	//   ....[69]....
        /*0f84*/ 	.word	0x00033c40
        /*0f88*/ 	.word	0x00000011
        /*0f8c*/ 	.word	0x00038850
        /*0f90*/ 	.short	0x0101
        /*0f92*/ 	.byte	0x3f
	.zero		1


	//   ....[70]....
        /*0f94*/ 	.word	0x00033fc0
        /*0f98*/ 	.word	0x00000006
        /*0f9c*/ 	.word	0x00038840
        /*0fa0*/ 	.short	0x010a
        /*0fa2*/ 	.byte	0x3f
	.zero		1


	//   ....[71]....
        /*0fa4*/ 	.word	0x00034300
        /*0fa8*/ 	.word	0x00000006
        /*0fac*/ 	.word	0x00038830
        /*0fb0*/ 	.short	0x0107
        /*0fb2*/ 	.byte	0x3f
	.zero		1


	//   ....[72]....
        /*0fb4*/ 	.word	0x000343c0
        /*0fb8*/ 	.word	0x00000006
        /*0fbc*/ 	.word	0x00038830
        /*0fc0*/ 	.short	0x0101
        /*0fc2*/ 	.byte	0x3f
	.zero		1


	//   ....[73]....
        /*0fc4*/ 	.word	0x000343f0
        /*0fc8*/ 	.word	0x00000006
        /*0fcc*/ 	.word	0x00038860
        /*0fd0*/ 	.short	0x010a
        /*0fd2*/ 	.byte	0x3f
	.zero		1


	//   ....[74]....
        /*0fd4*/ 	.word	0x00034ac0
        /*0fd8*/ 	.word	0x00000006
        /*0fdc*/ 	.word	0x00038850
        /*0fe0*/ 	.short	0x0107
        /*0fe2*/ 	.byte	0x3f
	.zero		1


	//   ....[75]....
        /*0fe4*/ 	.word	0x00034b80
        /*0fe8*/ 	.word	0x00000006
        /*0fec*/ 	.word	0x00038850
        /*0ff0*/ 	.short	0x0101
        /*0ff2*/ 	.byte	0x3f
	.zero		1


	//   ....[76]....
        /*0ff4*/ 	.word	0x000359f0
        /*0ff8*/ 	.word	0x00000004
        /*0ffc*/ 	.word	0x00038820
        /*1000*/ 	.short	0x010a
        /*1002*/ 	.byte	0x3f
	.zero		1


	//   ....[77]....
        /*1004*/ 	.word	0x00035b60
        /*1008*/ 	.word	0x00000005
        /*100c*/ 	.word	0x00038840
        /*1010*/ 	.short	0x010a
        /*1012*/ 	.byte	0x3f
	.zero		1


	//   ....[78]....
        /*1014*/ 	.word	0x00035c00
        /*1018*/ 	.word	0x00000019
        /*101c*/ 	.word	0x00038840
        /*1020*/ 	.short	0x010a
        /*1022*/ 	.byte	0x3f
	.zero		1


	//   ....[79]....
        /*1024*/ 	.word	0x00035c40
        /*1028*/ 	.word	0x00000005
        /*102c*/ 	.word	0x00038860
        /*1030*/ 	.short	0x010a
        /*1032*/ 	.byte	0x3f
	.zero		1


	//   ....[80]....
        /*1034*/ 	.word	0x00035c80
        /*1038*/ 	.word	0x00000019
        /*103c*/ 	.word	0x00038860
        /*1040*/ 	.short	0x010a
        /*1042*/ 	.byte	0x3f
	.zero		1


	//   ....[81]....
        /*1044*/ 	.word	0x00035ce0
        /*1048*/ 	.word	0x0000003d
        /*104c*/ 	.word	0x00038890
        /*1050*/ 	.short	0x010a
        /*1052*/ 	.byte	0x3f
	.zero		1


	//   ....[82]....
        /*1054*/ 	.word	0x00035e50
        /*1058*/ 	.word	0x0000003d
        /*105c*/ 	.word	0x00038890
        /*1060*/ 	.short	0x010a
        /*1062*/ 	.byte	0x3f
	.zero		1


	//   ....[83]....
        /*1064*/ 	.word	0x00035fd0
        /*1068*/ 	.word	0x0000003d
        /*106c*/ 	.word	0x00038890
        /*1070*/ 	.short	0x010a
        /*1072*/ 	.byte	0x3f
	.zero		1


	//   ....[84]....
        /*1074*/ 	.word	0x00036130
        /*1078*/ 	.word	0x0000003d
        /*107c*/ 	.word	0x000388b0
        /*1080*/ 	.short	0x010a
        /*1082*/ 	.byte	0x3f
	.zero		1


	//   ....[85]....
        /*1084*/ 	.word	0x00036510
        /*1088*/ 	.word	0x00000002
        /*108c*/ 	.word	0x00038800
        /*1090*/ 	.short	0x010a
        /*1092*/ 	.byte	0x3f
	.zero		1


	//   ....[86]....
        /*1094*/ 	.word	0x00036b00
        /*1098*/ 	.word	0x00000002
        /*109c*/ 	.word	0x00038800
        /*10a0*/ 	.short	0x010a
        /*10a2*/ 	.byte	0x3f
	.zero		1


	//   ....[87]....
        /*10a4*/ 	.word	0x00036b50
        /*10a8*/ 	.word	0x00000006
        /*10ac*/ 	.word	0x00000000
        /*10b0*/ 	.short	0x010a
        /*10b2*/ 	.byte	0x3f
	.zero		1


	//   ....[88]....
        /*10b4*/ 	.word	0x00036ba0
        /*10b8*/ 	.word	0x00000002
        /*10bc*/ 	.word	0x00000000
        /*10c0*/ 	.short	0x010a
        /*10c2*/ 	.byte	0x3f
	.zero		1


	//   ....[89]....
        /*10c4*/ 	.word	0x00036bf0
        /*10c8*/ 	.word	0x00000006
        /*10cc*/ 	.word	0x00000000
        /*10d0*/ 	.short	0x010a
        /*10d2*/ 	.byte	0x3f
	.zero		1


	//   ....[90]....
        /*10d4*/ 	.word	0x00036c40
        /*10d8*/ 	.word	0x0000000e
        /*10dc*/ 	.word	0x00000000
        /*10e0*/ 	.short	0x010a
        /*10e2*/ 	.byte	0x3f
	.zero		1


	//   ....[91]....
        /*10e4*/ 	.word	0x00036c90
        /*10e8*/ 	.word	0x00000006
        /*10ec*/ 	.word	0x00000000
        /*10f0*/ 	.short	0x010a
        /*10f2*/ 	.byte	0x3f
	.zero		1


	//   ....[92]....
        /*10f4*/ 	.word	0x00036ce0
        /*10f8*/ 	.word	0x0000000c
        /*10fc*/ 	.word	0x00000000
        /*1100*/ 	.short	0x010a
        /*1102*/ 	.byte	0x3f
	.zero		1


	//   ....[93]....
        /*1104*/ 	.word	0x00036e80
        /*1108*/ 	.word	0x00000017
        /*110c*/ 	.word	0x00038820
        /*1110*/ 	.short	0x010a
        /*1112*/ 	.byte	0x3f
	.zero		1


	//   ....[94]....
        /*1114*/ 	.word	0x00036ed0
        /*1118*/ 	.word	0x00000003
        /*111c*/ 	.word	0x000388a0
        /*1120*/ 	.short	0x010a
        /*1122*/ 	.byte	0x3f
	.zero		1


	//   ....[95]....
        /*1124*/ 	.word	0x00036f20
        /*1128*/ 	.word	0x00000003
        /*112c*/ 	.word	0x000388c0
        /*1130*/ 	.short	0x010a
        /*1132*/ 	.byte	0x3f
	.zero		1


	//   ....[96]....
        /*1134*/ 	.word	0x00036f70
        /*1138*/ 	.word	0x0000000a
        /*113c*/ 	.word	0x000388a0
        /*1140*/ 	.short	0x010a
        /*1142*/ 	.byte	0x3f
	.zero		1


	//   ....[97]....
        /*1144*/ 	.word	0x00036fc0
        /*1148*/ 	.word	0x0000000a
        /*114c*/ 	.word	0x000388c0
        /*1150*/ 	.short	0x010a
        /*1152*/ 	.byte	0x3f
	.zero		1


	//   ....[98]....
        /*1154*/ 	.word	0x000370d0
        /*1158*/ 	.word	0x00000011
        /*115c*/ 	.word	0x00038840
        /*1160*/ 	.short	0x010a
        /*1162*/ 	.byte	0x3f
	.zero		1


	//   ....[99]....
        /*1164*/ 	.word	0x00038660
        /*1168*/ 	.word	0x00000017
        /*116c*/ 	.word	0x00038820
        /*1170*/ 	.short	0x010a
        /*1172*/ 	.byte	0x3f
	.zero		1


	//   ....[100]....
        /*1174*/ 	.word	0x000386b0
        /*1178*/ 	.word	0x00000011
        /*117c*/ 	.word	0x00038860
        /*1180*/ 	.short	0x010a
        /*1182*/ 	.byte	0x3f
	.zero		1


	//   ....[101]....
        /*1184*/ 	.word	0x00038fa0
        /*1188*/ 	.word	0x00000006
        /*118c*/ 	.word	0x00038840
        /*1190*/ 	.short	0x010a
        /*1192*/ 	.byte	0x3f
	.zero		1


	//   ....[102]....
        /*1194*/ 	.word	0x00039460
        /*1198*/ 	.word	0x00000006
        /*119c*/ 	.word	0x00038860
        /*11a0*/ 	.short	0x010a
        /*11a2*/ 	.byte	0x3f
	.zero		1


	//   ....[103]....
        /*11a4*/ 	.word	0x0003a550
        /*11a8*/ 	.word	0x00000004
        /*11ac*/ 	.word	0x00038820
        /*11b0*/ 	.short	0x010a
        /*11b2*/ 	.byte	0x3f
	.zero		1


	//   ....[104]....
        /*11b4*/ 	.word	0x0003a6f0
        /*11b8*/ 	.word	0x00000005
        /*11bc*/ 	.word	0x00038840
        /*11c0*/ 	.short	0x010a
        /*11c2*/ 	.byte	0x3f
	.zero		1


	//   ....[105]....
        /*11c4*/ 	.word	0x0003a740
        /*11c8*/ 	.word	0x00000019
        /*11cc*/ 	.word	0x00038840
        /*11d0*/ 	.short	0x010a
        /*11d2*/ 	.byte	0x3f
	.zero		1


	//   ....[106]....
        /*11d4*/ 	.word	0x0003a790
        /*11d8*/ 	.word	0x00000005
        /*11dc*/ 	.word	0x00038860
        /*11e0*/ 	.short	0x010a
        /*11e2*/ 	.byte	0x3f
	.zero		1


	//   ....[107]....
        /*11e4*/ 	.word	0x0003a9b0
        /*11e8*/ 	.word	0x00000009
        /*11ec*/ 	.word	0x00000000
        /*11f0*/ 	.short	0x010a
        /*11f2*/ 	.byte	0x3f
	.zero		1


	//   ....[108]....
        /*11f4*/ 	.word	0x0003aaf0
        /*11f8*/ 	.word	0x0000000c
        /*11fc*/ 	.word	0x00000000
        /*1200*/ 	.short	0x010a
        /*1202*/ 	.byte	0x3f
	.zero		1


	//   ....[109]....
        /*1204*/ 	.word	0x0003b0b0
        /*1208*/ 	.word	0x0000000c
        /*120c*/ 	.word	0x00038810
        /*1210*/ 	.short	0x010a
        /*1212*/ 	.byte	0x3f
	.zero		1


	//   ....[110]....
        /*1214*/ 	.word	0x0003b230
        /*1218*/ 	.word	0x0000000e
        /*121c*/ 	.word	0x00000000
        /*1220*/ 	.short	0x010a
        /*1222*/ 	.byte	0x3f
	.zero		1


	//   ....[111]....
        /*1224*/ 	.word	0x0003b370
        /*1228*/ 	.word	0x0000000c
        /*122c*/ 	.word	0x00000000
        /*1230*/ 	.short	0x010a
        /*1232*/ 	.byte	0x3f
	.zero		1


	//   ....[112]....
        /*1234*/ 	.word	0x0003d840
        /*1238*/ 	.word	0x00000009
        /*123c*/ 	.word	0x00000000
        /*1240*/ 	.short	0x0101
        /*1242*/ 	.byte	0x3f
	.zero		1


	//   ....[113]....
        /*1244*/ 	.word	0x00049ec0
        /*1248*/ 	.word	0x00000000
        /*124c*/ 	.word	0x00000000
        /*1250*/ 	.short	0x0101
        /*1252*/ 	.byte	0x3f
	.zero		1


	//   ....[114]....
        /*1254*/ 	.word	0x00049ee0
        /*1258*/ 	.word	0x0000000c
        /*125c*/ 	.word	0x00000000
        /*1260*/ 	.short	0x010a
        /*1262*/ 	.byte	0x3f
	.zero		1


	//   ....[115]....
        /*1264*/ 	.word	0x00049f30
        /*1268*/ 	.word	0x0000000c
        /*126c*/ 	.word	0x00038810
        /*1270*/ 	.short	0x010a
        /*1272*/ 	.byte	0x3f
	.zero		1


	//   ....[116]....
        /*1274*/ 	.word	0x00049f80
        /*1278*/ 	.word	0x0000000c
        /*127c*/ 	.word	0x00000000
        /*1280*/ 	.short	0x010a
        /*1282*/ 	.byte	0x3f
	.zero		1


	//----- nvinfo : EIATTR_NUM_MBARRIERS
	.align		4
.L_474:
        /*1284*/ 	.byte	0x03, 0x38
        /*1286*/ 	.short	0x0017


	//----- nvinfo : EIATTR_EXIT_INSTR_OFFSETS
	.align		4
        /*1288*/ 	.byte	0x04, 0x1c
        /*128a*/ 	.short	(.L_476 - .L_475)


	//   ....[0]....
.L_475:
        /*128c*/ 	.word	0x00035cd0


	//----- nvinfo : EIATTR_MAX_THREADS
	.align		4
.L_476:
        /*1290*/ 	.byte	0x04, 0x05
        /*1292*/ 	.short	(.L_478 - .L_477)
.L_477:
        /*1294*/ 	.word	0x00000180
        /*1298*/ 	.word	0x00000001
        /*129c*/ 	.word	0x00000001


	//----- nvinfo : EIATTR_CRS_STACK_SIZE
	.align		4
.L_478:
        /*12a0*/ 	.byte	0x04, 0x1e
        /*12a2*/ 	.short	(.L_480 - .L_479)
.L_479:
        /*12a4*/ 	.word	0x00000000


	//----- nvinfo : EIATTR_CBANK_PARAM_SIZE
	.align		4
.L_480:
        /*12a8*/ 	.byte	0x03, 0x19
        /*12aa*/ 	.short	0x0bf0


	//----- nvinfo : EIATTR_PARAM_CBANK
	.align		4
        /*12ac*/ 	.byte	0x04, 0x0a
        /*12ae*/ 	.short	(.L_482 - .L_481)
	.align		4
.L_481:
        /*12b0*/ 	.word	index@(.nv.constant0._ZN7cutlass13device_kernelIN5flash11enable_sm90INS1_16FlashAttnFwdSm90INS1_25CollectiveMainloopFwdSm90ILi2EN4cute5tupleIJNS5_1CILi1EEES8_S8_EEENS6_IJNS7_ILi64EEESA_SA_EEELi512ENS_10bfloat16_tEfNS_4arch4Sm90ELb0ELb1ELb1ELb1ELb1ELb1ELb1ELb0ELb0ELb1ELb0ELb0EEENS1_21CollectiveEpilogueFwdINS6_IJSA_NS7_ILi512EEESA_EEES9_SC_SE_Li256ELb1ELb1ELb0ELb0EEENS1_36VarlenDynamicPersistentTileSchedulerILi64ELi64ELi256ELi128ELb0ELb1ELb1ELb1ELb0ELb1EEEEEEEEEvNT_6ParamsE)
        /*12b4*/ 	.short	0x0210
        /*12b6*/ 	.short	0x0bf0


	//----- nvinfo : EIATTR_SW_WAR
	.align		4
.L_482:
        /*12b8*/ 	.byte	0x04, 0x36
        /*12ba*/ 	.short	(.L_484 - .L_483)
.L_483:
        /*12bc*/ 	.word	0x00000008
.L_484:


//--------------------- .nv.info._ZN7cutlass13device_kernelIN5flash11enable_sm90INS1_16FlashAttnFwdSm90INS1_25CollectiveMainloopFwdSm90ILi2EN4cute5tupleIJNS5_1CILi1EEES8_S8_EEENS6_IJNS7_ILi64EEESA_SA_EEELi512ENS_10bfloat16_tEfNS_4arch4Sm90ELb1ELb0ELb1ELb0ELb1ELb0ELb0ELb0ELb0ELb1ELb0ELb0EEENS1_21CollectiveEpilogueFwdINS6_IJSA_NS7_ILi512EEESA_EEES9_SC_SE_Li256ELb0ELb1ELb0ELb0EEENS1_30DynamicPersistentTileSchedulerILi256ELi128ELb0ELb1ELb1EEEEEEEEEvNT_6ParamsE --------------------------
	.section	.nv.info._ZN7cutlass13device_kernelIN5flash11enable_sm90INS1_16FlashAttnFwdSm90INS1_25CollectiveMainloopFwdSm90ILi2EN4cute5tupleIJNS5_1CILi1EEES8_S8_EEENS6_IJNS7_ILi64EEESA_SA_EEELi512ENS_10bfloat16_tEfNS_4arch4Sm90ELb1ELb0ELb1ELb0ELb1ELb0ELb0ELb0ELb0ELb1ELb0ELb0EEENS1_21CollectiveEpilogueFwdINS6_IJSA_NS7_ILi512EEESA_EEES9_SC_SE_Li256ELb0ELb1ELb0ELb0EEENS1_30DynamicPersistentTileSchedulerILi256ELi128ELb0ELb1ELb1EEEEEEEEEvNT_6ParamsE,"",@"SHT_CUDA_INFO"
	.sectionflags	@""
	.align	4


	//----- nvinfo : EIATTR_CUDA_API_VERSION
	.align		4
        /*0000*/ 	.byte	0x04, 0x37
        /*0002*/ 	.short	(.L_486 - .L_485)
.L_485:
        /*0004*/ 	.word	0x00000082


	//----- nvinfo : EIATTR_KPARAM_INFO
	.align		4
.L_486:
        /*0008*/ 	.byte	0x04, 0x17
        /*000a*/ 	.short	(.L_488 - .L_487)
.L_487:
        /*000c*/ 	.word	0x00000000
        /*0010*/ 	.short	0x0000
        /*0012*/ 	.short	0x0070
        /*0014*/ 	.byte	0x00, 0xf0, 0x01, 0x2a


	//----- nvinfo : EIATTR_SPARSE_MMA_MASK
	.align		4
.L_488:
        /*0018*/ 	.byte	0x03, 0x50
        /*001a*/ 	.short	0x0000


	//----- nvinfo : EIATTR_MAXREG_COUNT
	.align		4
        /*001c*/ 	.byte	0x03, 0x1b
        /*001e*/ 	.short	0x00a8


	//----- nvinfo : EIATTR_NUM_BARRIERS
	.align		4
        /*0020*/ 	.byte	0x02, 0x4c
        /*0022*/ 	.byte	0x10
	.zero		1


	//----- nvinfo : EIATTR_EXTERNS
	.align		4
        /*0024*/ 	.byte	0x04, 0x0f
        /*0026*/ 	.short	(.L_490 - .L_489)


	//   ....[0]....
	.align		4
.L_489:
        /*0028*/ 	.word	index@(__assertfail)


	//----- nvinfo : EIATTR_ANNOTATIONS
	.align		4
.L_490:
        /*002c*/ 	.byte	0x04, 0x55
        /*002e*/ 	.short	(.L_492 - .L_491)


	//   ....[0]....
.L_491:
        /*0030*/ 	.word	0x00000001
        /*0034*/ 	.byte	0x10, 0xc9, 0x00, 0x00, 0x01, 0x00, 0x00, 0x00, 0x20, 0xca, 0x00, 0x00, 0x01, 0x00, 0x00, 0x00
        /*0044*/ 	.byte	0x30, 0xce, 0x00, 0x00, 0x01, 0x00, 0x00, 0x00, 0xd0, 0xdc, 0x00, 0x00, 0x01, 0x00, 0x00, 0x00
        /*0054*/ 	.byte	0x90, 0xe2, 0x00, 0x00, 0x01, 0x00, 0x00, 0x00, 0x90, 0xe8, 0x00, 0x00, 0x01, 0x00, 0x00, 0x00
        /*0064*/ 	.byte	0xb0, 0xe8, 0x00, 0x00, 0x01, 0x00, 0x00, 0x00, 0xf0, 0xe9, 0x00, 0x00, 0x01, 0x00, 0x00, 0x00
        /*0074*/ 	.byte	0xa0, 0x04, 0x01, 0x00


	//----- nvinfo : EIATTR_MERCURY_ISA_VERSION
	.align		4
.L_492:
        /*0078*/ 	.byte	0x03, 0x5f
        /*007a*/ 	.short	0x0101


	//----- nvinfo : EIATTR_INT_WARP_WIDE_INSTR_OFFSETS
	.align		4
        /*007c*/ 	.byte	0x04, 0x31
        /*007e*/ 	.short	(.L_494 - .L_493)


	//   ....[0]....
.L_493:
        /*0080*/ 	.word	0x000000c0


	//   ....[1]....
        /*0084*/ 	.word	0x000000d0


	//   ....[2]....
        /*0088*/ 	.word	0x00000170


	//   ....[3]....
        /*008c*/ 	.word	0x0000d3f0


	//   ....[4]....
        /*0090*/ 	.word	0x0000d480


	//   ....[5]....
        /*0094*/ 	.word	0x00010230


	//   ....[6]....
        /*0098*/ 	.word	0x000102c0


	//----- nvinfo : EIATTR_COOP_GROUP_MASK_REGIDS
	.align		4
.L_494:
        /*009c*/ 	.byte	0x04, 0x29
        /*009e*/ 	.short	(.L_496 - .L_495)


	//   ....[0]....
.L_495:
        /*00a0*/ 	.word	0xffffffff


	//   ....[1]....
        /*00a4*/ 	.word	0xffffffff


	//   ....[2]....
        /*00a8*/ 	.word	0xffffffff


	//   ....[3]....
        /*00ac*/ 	.word	0xffffffff


	//   ....[4]....
        /*00b0*/ 	.word	0xffffffff


	//   ....[5]....
        /*00b4*/ 	.word	0xffffffff


	//   ....[6]....
        /*00b8*/ 	.word	0xffffffff


	//   ....[7]....
        /*00bc*/ 	.word	0xffffffff


	//   ....[8]....
        /*00c0*/ 	.word	0xffffffff


	//   ....[9]....
        /*00c4*/ 	.word	0xffffffff


	//   ....[10]....
        /*00c8*/ 	.word	0xffffffff


	//   ....[11]....
        /*00cc*/ 	.word	0xffffffff


	//   ....[12]....
        /*00d0*/ 	.word	0xffffffff


	//   ....[13]....
        /*00d4*/ 	.word	0xffffffff


	//   ....[14]....
        /*00d8*/ 	.word	0xffffffff


	//   ....[15]....
        /*00dc*/ 	.word	0xffffffff


	//   ....[16]....
        /*00e0*/ 	.word	0xffffffff


	//   ....[17]....
        /*00e4*/ 	.word	0xffffffff


	//   ....[18]....
        /*00e8*/ 	.word	0xffffffff


	//   ....[19]....
        /*00ec*/ 	.word	0xffffffff


	//   ....[20]....
        /*00f0*/ 	.word	0xffffffff


	//   ....[21]....
        /*00f4*/ 	.word	0xffffffff


	//   ....[22]....
        /*00f8*/ 	.word	0xffffffff


	//   ....[23]....
        /*00fc*/ 	.word	0xffffffff


	//   ....[24]....
        /*0100*/ 	.word	0xffffffff


	//   ....[25]....
        /*0104*/ 	.word	0xffffffff


	//   ....[26]....
        /*0108*/ 	.word	0xffffffff


	//   ....[27]....
        /*010c*/ 	.word	0xffffffff


	//   ....[28]....
        /*0110*/ 	.word	0xffffffff


	//   ....[29]....
        /*0114*/ 	.word	0xffffffff


	//   ....[30]....
        /*0118*/ 	.word	0xffffffff


	//   ....[31]....
        /*011c*/ 	.word	0xffffffff


	//   ....[32]....
        /*0120*/ 	.word	0xffffffff


	//   ....[33]....
        /*0124*/ 	.word	0xffffffff


	//   ....[34]....
        /*0128*/ 	.word	0xffffffff


	//   ....[35]....
        /*012c*/ 	.word	0xffffffff


	//   ....[36]....
        /*0130*/ 	.word	0xffffffff


	//   ....[37]....
        /*0134*/ 	.word	0xffffffff


	//   ....[38]....
        /*0138*/ 	.word	0xffffffff


	//   ....[39]....
        /*013c*/ 	.word	0xffffffff


	//   ....[40]....
        /*0140*/ 	.word	0xffffffff


	//   ....[41]....
        /*0144*/ 	.word	0xffffffff


	//   ....[42]....
        /*0148*/ 	.word	0xffffffff


	//   ....[43]....
        /*014c*/ 	.word	0xffffffff


	//   ....[44]....
        /*0150*/ 	.word	0xffffffff


	//   ....[45]....
        /*0154*/ 	.word	0xffffffff


	//   ....[46]....
        /*0158*/ 	.word	0xffffffff


	//   ....[47]....
        /*015c*/ 	.word	0xffffffff


	//   ....[48]....
        /*0160*/ 	.word	0xffffffff


	//   ....[49]....
        /*0164*/ 	.word	0xffffffff


	//   ....[50]....
        /*0168*/ 	.word	0xffffffff


	//   ....[51]....
        /*016c*/ 	.word	0xffffffff


	//   ....[52]....
        /*0170*/ 	.word	0xffffffff


	//   ....[53]....
        /*0174*/ 	.word	0xffffffff


	//   ....[54]....
        /*0178*/ 	.word	0xffffffff


	//   ....[55]....
        /*017c*/ 	.word	0xffffffff


	//   ....[56]....
        /*0180*/ 	.word	0xffffffff


	//   ....[57]....
        /*0184*/ 	.word	0xffffffff


	//   ....[58]....
        /*0188*/ 	.word	0xffffffff


	//   ....[59]....
        /*018c*/ 	.word	0xffffffff


	//   ....[60]....
        /*0190*/ 	.word	0xffffffff


	//   ....[61]....
        /*0194*/ 	.word	0xffffffff


	//   ....[62]....
        /*0198*/ 	.word	0xffffffff


	//   ....[63]....
        /*019c*/ 	.word	0xffffffff


	//   ....[64]....
        /*01a0*/ 	.word	0xffffffff


	//   ....[65]....
        /*01a4*/ 	.word	0xffffffff


	//   ....[66]....
        /*01a8*/ 	.word	0xffffffff


	//   ....[67]....
        /*01ac*/ 	.word	0xffffffff


	//   ....[68]....
        /*01b0*/ 	.word	0xffffffff


	//   ....[69]....
        /*01b4*/ 	.word	0xffffffff


	//   ....[70]....
        /*01b8*/ 	.word	0xffffffff


	//   ....[71]....
        /*01bc*/ 	.word	0xffffffff


	//   ....[72]....
        /*01c0*/ 	.word	0xffffffff


	//   ....[73]....
        /*01c4*/ 	.word	0xffffffff


	//   ....[74]....
        /*01c8*/ 	.word	0xffffffff


	//   ....[75]....
        /*01cc*/ 	.word	0xffffffff


	//   ....[76]....
        /*01d0*/ 	.word	0xffffffff


	//   ....[77]....
        /*01d4*/ 	.word	0xffffffff


	//   ....[78]....
        /*01d8*/ 	.word	0xffffffff


	//   ....[79]....
        /*01dc*/ 	.word	0xffffffff


	//   ....[80]....
        /*01e0*/ 	.word	0xffffffff


	//   ....[81]....
        /*01e4*/ 	.word	0xffffffff


	//   ....[82]....
        /*01e8*/ 	.word	0xffffffff


	//   ....[83]....
        /*01ec*/ 	.word	0xffffffff


	//   ....[84]....
        /*01f0*/ 	.word	0xffffffff


	//   ....[85]....
        /*01f4*/ 	.word	0xffffffff


	//   ....[86]....
        /*01f8*/ 	.word	0xffffffff


	//   ....[87]....
        /*01fc*/ 	.word	0x0500000f


	//   ....[88]....
        /*0200*/ 	.word	0x0500000f


	//   ....[89]....
        /*0204*/ 	.word	0x0500000f


	//   ....[90]....
        /*0208*/ 	.word	0x0500000f


	//   ....[91]....
        /*020c*/ 	.word	0x0500000f


	//   ....[92]....
        /*0210*/ 	.word	0x0500000f


	//   ....[93]....
        /*0214*/ 	.word	0x0500000f


	//   ....[94]....
        /*0218*/ 	.word	0x0500000f


	//   ....[95]....
        /*021c*/ 	.word	0x0500000f


	//   ....[96]....
        /*0220*/ 	.word	0x0500000f


	//   ....[97]....
        /*0224*/ 	.word	0x0500000f


	//   ....[98]....
        /*0228*/ 	.word	0x0500000f


	//   ....[99]....
        /*022c*/ 	.word	0x0500000f


	//   ....[100]....
        /*0230*/ 	.word	0x0500000f


	//   ....[101]....
        /*0234*/ 	.word	0x0500000f


	//   ....[102]....
        /*0238*/ 	.word	0x0500000f


	//   ....[103]....
        /*023c*/ 	.word	0x0500000f


	//   ....[104]....
        /*0240*/ 	.word	0x0500000f


	//   ....[105]....
        /*0244*/ 	.word	0x0500000f


	//   ....[106]....
        /*0248*/ 	.word	0x0500000f


	//   ....[107]....
        /*024c*/ 	.word	0x0500000f


	//   ....[108]....
        /*0250*/ 	.word	0x0500000f


	//   ....[109]....
        /*0254*/ 	.word	0x0500000f


	//   ....[110]....
        /*0258*/ 	.word	0x0500000f


	//   ....[111]....
        /*025c*/ 	.word	0x0500000f


	//   ....[112]....
        /*0260*/ 	.word	0x0500000f


	//   ....[113]....
        /*0264*/ 	.word	0x0500000f


	//   ....[114]....
        /*0268*/ 	.word	0x0500000f


	//   ....[115]....
        /*026c*/ 	.word	0x0500000f


	//   ....[116]....
        /*0270*/ 	.word	0x0500000f


	//   ....[117]....
        /*0274*/ 	.word	0x0500000f


	//   ....[118]....
        /*0278*/ 	.word	0x0500000f


	//   ....[119]....
        /*027c*/ 	.word	0x0500000f


	//   ....[120]....
        /*0280*/ 	.word	0x0500000f


	//   ....[121]....
        /*0284*/ 	.word	0x0500000f


	//   ....[122]....
        /*0288*/ 	.word	0x0500000f


	//   ....[123]....
        /*028c*/ 	.word	0x0500000f


	//   ....[124]....
        /*0290*/ 	.word	0x0500000f


	//   ....[125]....
        /*0294*/ 	.word	0x0500000f


	//   ....[126]....
        /*0298*/ 	.word	0x0500000f


	//   ....[127]....
        /*029c*/ 	.word	0x0500000f


	//   ....[128]....
        /*02a0*/ 	.word	0x0500000f


	//   ....[129]....
        /*02a4*/ 	.word	0x0500000f


	//----- nvinfo : EIATTR_COOP_GROUP_INSTR_OFFSETS
	.align		4
.L_496:
        /*02a8*/ 	.byte	0x04, 0x28
        /*02aa*/ 	.short	(.L_498 - .L_497)


	//   ....[0]....
.L_497:
        /*02ac*/ 	.word	0x00000070


	//   ....[1]....
        /*02b0*/ 	.word	0x000000b0


	//   ....[2]....
        /*02b4*/ 	.word	0x00000290


	//   ....[3]....
        /*02b8*/ 	.word	0x000003f0


	//   ....[4]....
        /*02bc*/ 	.word	0x00000510


	//   ....[5]....
        /*02c0*/ 	.word	0x00000670


	//   ....[6]....
        /*02c4*/ 	.word	0x00001830


	//   ....[7]....
        /*02c8*/ 	.word	0x00003610


	//   ....[8]....
        /*02cc*/ 	.word	0x00003d90


	//   ....[9]....
        /*02d0*/ 	.word	0x00003e30


	//   ....[10]....
        /*02d4*/ 	.word	0x000043e0


	//   ....[11]....
        /*02d8*/ 	.word	0x000044b0


	//   ....[12]....
        /*02dc*/ 	.word	0x00004900


	//   ....[13]....
        /*02e0*/ 	.word	0x00004980


	//   ....[14]....
        /*02e4*/ 	.word	0x000051d0


	//   ....[15]....
        /*02e8*/ 	.word	0x00005800


	//   ....[16]....
        /*02ec*/ 	.word	0x00005d90


	//   ....[17]....
        /*02f0*/ 	.word	0x00005db0


	//   ....[18]....
        /*02f4*/ 	.word	0x00005e50


	//   ....[19]....
        /*02f8*/ 	.word	0x00006210


	//   ....[20]....
        /*02fc*/ 	.word	0x00006390


	//   ....[21]....
        /*0300*/ 	.word	0x00007510


	//   ....[22]....
        /*0304*/ 	.word	0x00007d10


	//   ....[23]....
        /*0308*/ 	.word	0x00007db0


	//   ....[24]....
        /*030c*/ 	.word	0x000080c0


	//   ....[25]....
        /*0310*/ 	.word	0x00008290


	//   ....[26]....
        /*0314*/ 	.word	0x00009230


	//   ....[27]....
        /*0318*/ 	.word	0x00009300


	//   ....[28]....
        /*031c*/ 	.word	0x00009340


	//   ....[29]....
        /*0320*/ 	.word	0x000093d0


	//   ....[30]....
        /*0324*/ 	.word	0x00009410


	//   ....[31]....
        /*0328*/ 	.word	0x00009e50


	//   ....[32]....
        /*032c*/ 	.word	0x0000b120


	//   ....[33]....
        /*0330*/ 	.word	0x0000b150


	//   ....[34]....
        /*0334*/ 	.word	0x0000b180


	//   ....[35]....
        /*0338*/ 	.word	0x0000b1a0


	//   ....[36]....
        /*033c*/ 	.word	0x0000b7e0


	//   ....[37]....
        /*0340*/ 	.word	0x0000b800


	//   ....[38]....
        /*0344*/ 	.word	0x0000ba30


	//   ....[39]....
        /*0348*/ 	.word	0x0000ba50


	//   ....[40]....
        /*034c*/ 	.word	0x0000c3e0


	//   ....[41]....
        /*0350*/ 	.word	0x0000c400


	//   ....[42]....
        /*0354*/ 	.word	0x0000c630


	//   ....[43]....
        /*0358*/ 	.word	0x0000c650


	//   ....[44]....
        /*035c*/ 	.word	0x0000c940


	//   ....[45]....
        /*0360*/ 	.word	0x0000de30


	//   ....[46]....
        /*0364*/ 	.word	0x0000de50


	//   ....[47]....
        /*0368*/ 	.word	0x0000de90


	//   ....[48]....
        /*036c*/ 	.word	0x0000dec0


	//   ....[49]....
        /*0370*/ 	.word	0x0000df10


	//   ....[50]....
        /*0374*/ 	.word	0x0000df40


	//   ....[51]....
        /*0378*/ 	.word	0x0000df60


	//   ....[52]....
        /*037c*/ 	.word	0x0000dfa0


	//   ....[53]....
        /*0380*/ 	.word	0x0000e5e0


	//   ....[54]....
        /*0384*/ 	.word	0x0000e600


	//   ....[55]....
        /*0388*/ 	.word	0x0000e670


	//   ....[56]....
        /*038c*/ 	.word	0x0000e6b0


	//   ....[57]....
        /*0390*/ 	.word	0x0000e6f0


	//   ....[58]....
        /*0394*/ 	.word	0x0000e720


	//   ....[59]....
        /*0398*/ 	.word	0x0000e730


	//   ....[60]....
        /*039c*/ 	.word	0x0000e770


	//   ....[61]....
        /*03a0*/ 	.word	0x0000ebc0


	//   ....[62]....
        /*03a4*/ 	.word	0x0000ebf0


	//   ....[63]....
        /*03a8*/ 	.word	0x0000ec20


	//   ....[64]....
        /*03ac*/ 	.word	0x0000ec90


	//   ....[65]....
        /*03b0*/ 	.word	0x0000ede0


	//   ....[66]....
        /*03b4*/ 	.word	0x0000ee00


	//   ....[67]....
        /*03b8*/ 	.word	0x0000ee10


	//   ....[68]....
        /*03bc*/ 	.word	0x0000ef60


	//   ....[69]....
        /*03c0*/ 	.word	0x0000f7c0


	//   ....[70]....
        /*03c4*/ 	.word	0x0000f7e0


	//   ....[71]....
        /*03c8*/ 	.word	0x0000f800


	//   ....[72]....
        /*03cc*/ 	.word	0x0000f830


	//   ....[73]....
        /*03d0*/ 	.word	0x0000f850


	//   ....[74]....
        /*03d4*/ 	.word	0x0000f880


	//   ....[75]....
        /*03d8*/ 	.word	0x0000f8a0


	//   ....[76]....
        /*03dc*/ 	.word	0x0000f8b0


	//   ....[77]....
        /*03e0*/ 	.word	0x0000fbf0


	//   ....[78]....
        /*03e4*/ 	.word	0x0000fc30


	//   ....[79]....
        /*03e8*/ 	.word	0x0000fc60


	//   ....[80]....
        /*03ec*/ 	.word	0x0000fca0


	//   ....[81]....
        /*03f0*/ 	.word	0x0000fcc0


	//   ....[82]....
        /*03f4*/ 	.word	0x0000fd70


	//   ....[83]....
        /*03f8*/ 	.word	0x0000fd90


	//   ....[84]....
        /*03fc*/ 	.word	0x0000fda0


	//   ....[85]....
        /*0400*/ 	.word	0x000103e0


	//   ....[86]....
        /*0404*/ 	.word	0x000105c0


	//   ....[87]....
        /*0408*/ 	.word	0x00010c00


	//   ....[88]....
        /*040c*/ 	.word	0x00010ce0


	//   ....[89]....
        /*0410*/ 	.word	0x00010d80


	//   ....[90]....
        /*0414*/ 	.word	0x00010e00


	//   ....[91]....
        /*0418*/ 	.word	0x00010eb0


	//   ....[92]....
        /*041c*/ 	.word	0x00010f30


	//   ....[93]....
        /*0420*/ 	.word	0x00010fe0


	//   ....[94]....
        /*0424*/ 	.word	0x00011060


	//   ....[95]....
        /*0428*/ 	.word	0x000110f0


	//   ....[96]....
        /*042c*/ 	.word	0x00011180


	//   ....[97]....
        /*0430*/ 	.word	0x00011200


	//   ....[98]....
        /*0434*/ 	.word	0x00011280


	//   ....[99]....
        /*0438*/ 	.word	0x00011330


	//   ....[100]....
        /*043c*/ 	.word	0x000113b0


	//   ....[101]....
        /*0440*/ 	.word	0x00011450


	//   ....[102]....
        /*0444*/ 	.word	0x000114d0


	//   ....[103]....
        /*0448*/ 	.word	0x00011560


	//   ....[104]....
        /*044c*/ 	.word	0x00011690


	//   ....[105]....
        /*0450*/ 	.word	0x00011770


	//   ....[106]....
        /*0454*/ 	.word	0x000119b0


	//   ....[107]....
        /*0458*/ 	.word	0x00011a00


	//   ....[108]....
        /*045c*/ 	.word	0x00011bc0


	//   ....[109]....
        /*0460*/ 	.word	0x00011c10


	//   ....[110]....
        /*0464*/ 	.word	0x00011dd0


	//   ....[111]....
        /*0468*/ 	.word	0x00011e20


	//   ....[112]....
        /*046c*/ 	.word	0x00011f00


	//   ....[113]....
        /*0470*/ 	.word	0x00011fa0


	//   ....[114]....
        /*0474*/ 	.word	0x00012000


	//   ....[115]....
        /*0478*/ 	.word	0x000120a0


	//   ....[116]....
        /*047c*/ 	.word	0x00012100


	//   ....[117]....
        /*0480*/ 	.word	0x000121a0


	//   ....[118]....
        /*0484*/ 	.word	0x00012200


	//   ....[119]....
        /*0488*/ 	.word	0x000122a0


	//   ....[120]....
        /*048c*/ 	.word	0x00012380


	//   ....[121]....
        /*0490*/ 	.word	0x00012440


	//   ....[122]....
        /*0494*/ 	.word	0x00012540


	//   ....[123]....
        /*0498*/ 	.word	0x00012650


	//   ....[124]....
        /*049c*/ 	.word	0x00012760


	//   ....[125]....
        /*04a0*/ 	.word	0x00012840


	//   ....[126]....
        /*04a4*/ 	.word	0x00012950


	//   ....[127]....
        /*04a8*/ 	.word	0x00012a30


	//   ....[128]....
        /*04ac*/ 	.word	0x00012ac0


	//   ....[129]....
        /*04b0*/ 	.word	0x00012be0


	//----- nvinfo : EIATTR_REG_RECONFIG
	.align		4
.L_498:
        /*04b4*/ 	.byte	0x01, 0x54
	.zero		2


	//----- nvinfo : EIATTR_SYSCALL_OFFSETS
	.align		4
        /*04b8*/ 	.byte	0x04, 0x46
        /*04ba*/ 	.short	(.L_500 - .L_499)


	//   ....[0]....
.L_499:
        /*04bc*/ 	.word	0x000037e0


	//   ....[1]....
        /*04c0*/ 	.word	0x0000d5e0


	//   ....[2]....
        /*04c4*/ 	.word	0x0000d730


	//   ....[3]....
        /*04c8*/ 	.word	0x0000d820


	//   ....[4]....
        /*04cc*/ 	.word	0x0000e270


	//----- nvinfo : EIATTR_MBARRIER_INSTR_OFFSETS
	.align		4
.L_500:
        /*04d0*/ 	.byte	0x04, 0x39
        /*04d2*/ 	.short	(.L_502 - .L_501)


	//   ....[0]....
.L_501:
        /*04d4*/ 	.word	0x00000180
        /*04d8*/ 	.word	0x000000ff
        /*04dc*/ 	.word	0x00028c00
        /*04e0*/ 	.short	0x0100
        /*04e2*/ 	.byte	0x08
	.zero		1


	//   ....[1]....
        /*04e4*/ 	.word	0x00000190
        /*04e8*/ 	.word	0x000000ff
        /*04ec*/ 	.word	0x00028c20
        /*04f0*/ 	.short	0x0100
        /*04f2*/ 	.byte	0x08
	.zero		1


	//   ....[2]....
        /*04f4*/ 	.word	0x00000240
        /*04f8*/ 	.word	0x000000ff
        /*04fc*/ 	.word	0x00028c30
        /*0500*/ 	.short	0x0100
        /*0502*/ 	.byte	0x06
	.zero		1


	//   ....[3]....
        /*0504*/ 	.word	0x00000250
        /*0508*/ 	.word	0x000000ff
        /*050c*/ 	.word	0x00028c40
        /*0510*/ 	.short	0x0100
        /*0512*/ 	.byte	0x06
	.zero		1


	//   ....[4]....
        /*0514*/ 	.word	0x00000260
        /*0518*/ 	.word	0x000000ff
        /*051c*/ 	.word	0x00028c38
        /*0520*/ 	.short	0x0100
        /*0522*/ 	.byte	0x06
	.zero		1


	//   ....[5]....
        /*0524*/ 	.word	0x00000270
        /*0528*/ 	.word	0x000000ff
        /*052c*/ 	.word	0x00028c48
        /*0530*/ 	.short	0x0100
        /*0532*/ 	.byte	0x06
	.zero		1


	//   ....[6]....
        /*0534*/ 	.word	0x000003a0
        /*0538*/ 	.word	0x000000ff
        /*053c*/ 	.word	0x00028c50
        /*0540*/ 	.short	0x0100
        /*0542*/ 	.byte	0x08
	.zero		1


	//   ....[7]....
        /*0544*/ 	.word	0x000003b0
        /*0548*/ 	.word	0x000000ff
        /*054c*/ 	.word	0x00028c60
        /*0550*/ 	.short	0x0100
        /*0552*/ 	.byte	0x08
	.zero		1


	//   ....[8]....
        /*0554*/ 	.word	0x000003c0
        /*0558*/ 	.word	0x000000ff
        /*055c*/ 	.word	0x00028c58
        /*0560*/ 	.short	0x0100
        /*0562*/ 	.byte	0x08
	.zero		1


	//   ....[9]....
        /*0564*/ 	.word	0x000003d0
        /*0568*/ 	.word	0x000000ff
        /*056c*/ 	.word	0x00028c68
        /*0570*/ 	.short	0x0100
        /*0572*/ 	.byte	0x08
	.zero		1


	//   ....[10]....
        /*0574*/ 	.word	0x000004c0
        /*0578*/ 	.word	0x000000ff
        /*057c*/ 	.word	0x00028c70
        /*0580*/ 	.short	0x0100
        /*0582*/ 	.byte	0x06
	.zero		1


	//   ....[11]....
        /*0584*/ 	.word	0x000004d0
        /*0588*/ 	.word	0x000000ff
        /*058c*/ 	.word	0x00028c80
        /*0590*/ 	.short	0x0100
        /*0592*/ 	.byte	0x06
	.zero		1


	//   ....[12]....
        /*0594*/ 	.word	0x000004e0
        /*0598*/ 	.word	0x000000ff
        /*059c*/ 	.word	0x00028c78
        /*05a0*/ 	.short	0x0100
        /*05a2*/ 	.byte	0x06
	.zero		1


	//   ....[13]....
        /*05a4*/ 	.word	0x000004f0
        /*05a8*/ 	.word	0x000000ff
        /*05ac*/ 	.word	0x00028c88
        /*05b0*/ 	.short	0x0100
        /*05b2*/ 	.byte	0x06
	.zero		1


	//   ....[14]....
        /*05b4*/ 	.word	0x00000620
        /*05b8*/ 	.word	0x000000ff
        /*05bc*/ 	.word	0x00028c90
        /*05c0*/ 	.short	0x0100
        /*05c2*/ 	.byte	0x08
	.zero		1


	//   ....[15]....
        /*05c4*/ 	.word	0x00000630
        /*05c8*/ 	.word	0x000000ff
        /*05cc*/ 	.word	0x00028ca0
        /*05d0*/ 	.short	0x0100
        /*05d2*/ 	.byte	0x08
	.zero		1


	//   ....[16]....
        /*05d4*/ 	.word	0x00000640
        /*05d8*/ 	.word	0x000000ff
        /*05dc*/ 	.word	0x00028c98
        /*05e0*/ 	.short	0x0100
        /*05e2*/ 	.byte	0x08
	.zero		1


	//   ....[17]....
        /*05e4*/ 	.word	0x00000650
        /*05e8*/ 	.word	0x000000ff
        /*05ec*/ 	.word	0x00028ca8
        /*05f0*/ 	.short	0x0100
        /*05f2*/ 	.byte	0x08
	.zero		1


	//   ....[18]....
        /*05f4*/ 	.word	0x00000790
        /*05f8*/ 	.word	0x000000ff
        /*05fc*/ 	.word	0x00028cb0
        /*0600*/ 	.short	0x0100
        /*0602*/ 	.byte	0x08
	.zero		1


	//   ....[19]....
        /*0604*/ 	.word	0x000007a0
        /*0608*/ 	.word	0x000000ff
        /*060c*/ 	.word	0x00028cc0
        /*0610*/ 	.short	0x0100
        /*0612*/ 	.byte	0x08
	.zero		1


	//   ....[20]....
        /*0614*/ 	.word	0x000007b0
        /*0618*/ 	.word	0x000000ff
        /*061c*/ 	.word	0x00028cb8
        /*0620*/ 	.short	0x0100
        /*0622*/ 	.byte	0x08
	.zero		1


	//   ....[21]....
        /*0624*/ 	.word	0x000007c0
        /*0628*/ 	.word	0x000000ff
        /*062c*/ 	.word	0x00028cc8
        /*0630*/ 	.short	0x0100
        /*0632*/ 	.byte	0x08
	.zero		1


	//   ....[22]....
        /*0634*/ 	.word	0x00001940
        /*0638*/ 	.word	0x000000ff
        /*063c*/ 	.word	0x00028c50
        /*0640*/ 	.short	0x010a
        /*0642*/ 	.byte	0x15
	.zero		1


	//   ....[23]....
        /*0644*/ 	.word	0x00001bf0
        /*0648*/ 	.word	0x000000ff
        /*064c*/ 	.word	0x00000000
        /*0650*/ 	.short	0x0101
        /*0652*/ 	.byte	0x06
	.zero		1


	//   ....[24]....
        /*0654*/ 	.word	0x00002540
        /*0658*/ 	.word	0x000000ff
        /*065c*/ 	.word	0x00028c50
        /*0660*/ 	.short	0x010a
        /*0662*/ 	.byte	0x15
	.zero		1


	//   ....[25]....
        /*0664*/ 	.word	0x00002580
        /*0668*/ 	.word	0x000000ff
        /*066c*/ 	.word	0x00028c50
        /*0670*/ 	.short	0x010a
        /*0672*/ 	.byte	0x15
	.zero		1


	//   ....[26]....
        /*0674*/ 	.word	0x00002760
        /*0678*/ 	.word	0x000000ff
        /*067c*/ 	.word	0x00000000
        /*0680*/ 	.short	0x0101
        /*0682*/ 	.byte	0x06
	.zero		1


	//   ....[27]....
        /*0684*/ 	.word	0x00003860
        /*0688*/ 	.word	0x000000ff
        /*068c*/ 	.word	0x00028c00
        /*0690*/ 	.short	0x010a
        /*0692*/ 	.byte	0x2a
	.zero		1


	//   ....[28]....
        /*0694*/ 	.word	0x000038e0
        /*0698*/ 	.word	0x00000007
        /*069c*/ 	.word	0x00028c30
        /*06a0*/ 	.short	0x010a
        /*06a2*/ 	.byte	0x3f
	.zero		1


	//   ....[29]....
        /*06a4*/ 	.word	0x00003920
        /*06a8*/ 	.word	0x00000007
        /*06ac*/ 	.word	0x00028c30
        /*06b0*/ 	.short	0x010a
        /*06b2*/ 	.byte	0x3f
	.zero		1


	//   ....[30]....
        /*06b4*/ 	.word	0x00004480
        /*06b8*/ 	.word	0x000000ff
        /*06bc*/ 	.word	0x00000000
        /*06c0*/ 	.short	0x0101
        /*06c2*/ 	.byte	0x06
	.zero		1


	//   ....[31]....
        /*06c4*/ 	.word	0x00004f90
        /*06c8*/ 	.word	0x00000007
        /*06cc*/ 	.word	0x00028c50
        /*06d0*/ 	.short	0x010a
        /*06d2*/ 	.byte	0x3f
	.zero		1


	//   ....[32]....
        /*06d4*/ 	.word	0x00004fd0
        /*06d8*/ 	.word	0x00000007
        /*06dc*/ 	.word	0x00028c50
        /*06e0*/ 	.short	0x010a
        /*06e2*/ 	.byte	0x3f
	.zero		1


	//   ....[33]....
        /*06e4*/ 	.word	0x000052e0
        /*06e8*/ 	.word	0x000000ff
        /*06ec*/ 	.word	0x00000000
        /*06f0*/ 	.short	0x0101
        /*06f2*/ 	.byte	0x06
	.zero		1


	//   ....[34]....
        /*06f4*/ 	.word	0x00005460
        /*06f8*/ 	.word	0x000000ff
        /*06fc*/ 	.word	0x00028c30
        /*0700*/ 	.short	0x010a
        /*0702*/ 	.byte	0x17
	.zero		1


	//   ....[35]....
        /*0704*/ 	.word	0x000054a0
        /*0708*/ 	.word	0x000000ff
        /*070c*/ 	.word	0x00028c30
        /*0710*/ 	.short	0x010a
        /*0712*/ 	.byte	0x17
	.zero		1


	//   ....[36]....
        /*0714*/ 	.word	0x00005a40
        /*0718*/ 	.word	0x000000ff
        /*071c*/ 	.word	0x00000000
        /*0720*/ 	.short	0x0101
        /*0722*/ 	.byte	0x06
	.zero		1


	//   ....[37]....
        /*0724*/ 	.word	0x000072d0
        /*0728*/ 	.word	0x000000ff
        /*072c*/ 	.word	0x00028c50
        /*0730*/ 	.short	0x010a
        /*0732*/ 	.byte	0x17
	.zero		1


	//   ....[38]....
        /*0734*/ 	.word	0x00007310
        /*0738*/ 	.word	0x000000ff
        /*073c*/ 	.word	0x00028c50
        /*0740*/ 	.short	0x010a
        /*0742*/ 	.byte	0x17
	.zero		1


	//   ....[39]....
        /*0744*/ 	.word	0x000075d0
        /*0748*/ 	.word	0x000000ff
        /*074c*/ 	.word	0x00000000
        /*0750*/ 	.short	0x0101
        /*0752*/ 	.byte	0x17
	.zero		1


	//   ....[40]....
        /*0754*/ 	.word	0x00007700
        /*0758*/ 	.word	0x000000ff
        /*075c*/ 	.word	0x00028c30
        /*0760*/ 	.short	0x010a
        /*0762*/ 	.byte	0x16
	.zero		1


	//   ....[41]....
        /*0764*/ 	.word	0x00007740
        /*0768*/ 	.word	0x000000ff
        /*076c*/ 	.word	0x00028c30
        /*0770*/ 	.short	0x010a
        /*0772*/ 	.byte	0x16
	.zero		1


	//   ....[42]....
        /*0774*/ 	.word	0x00007b40
        /*0778*/ 	.word	0x000000ff
        /*077c*/ 	.word	0x00000000
        /*0780*/ 	.short	0x0101
        /*0782*/ 	.byte	0x06
	.zero		1


	//   ....[43]....
        /*0784*/ 	.word	0x00008ff0
        /*0788*/ 	.word	0x000000ff
        /*078c*/ 	.word	0x00028c50
        /*0790*/ 	.short	0x010a
        /*0792*/ 	.byte	0x16
	.zero		1


	//   ....[44]....
        /*0794*/ 	.word	0x00009030
        /*0798*/ 	.word	0x000000ff
        /*079c*/ 	.word	0x00028c50
        /*07a0*/ 	.short	0x010a
        /*07a2*/ 	.byte	0x16
	.zero		1


	//   ....[45]....
        /*07a4*/ 	.word	0x000092e0
        /*07a8*/ 	.word	0x000000ff
        /*07ac*/ 	.word	0x00000000
        /*07b0*/ 	.short	0x0101
        /*07b2*/ 	.byte	0x16
	.zero		1


	//   ....[46]....
        /*07b4*/ 	.word	0x0000b7c0
        /*07b8*/ 	.word	0x000000ff
        /*07bc*/ 	.word	0x00000000
        /*07c0*/ 	.short	0x0101
        /*07c2*/ 	.byte	0x05
	.zero		1


	//   ....[47]....
        /*07c4*/ 	.word	0x0000dc20
        /*07c8*/ 	.word	0x00000019
        /*07cc*/ 	.word	0x00028c40
        /*07d0*/ 	.short	0x010a
        /*07d2*/ 	.byte	0x3f
	.zero		1


	//   ....[48]....
        /*07d4*/ 	.word	0x0000e050
        /*07d8*/ 	.word	0x00000019
        /*07dc*/ 	.word	0x00028c30
        /*07e0*/ 	.short	0x0107
        /*07e2*/ 	.byte	0x3f
	.zero		1


	//   ....[49]....
        /*07e4*/ 	.word	0x0000e120
        /*07e8*/ 	.word	0x00000019
        /*07ec*/ 	.word	0x00028c30
        /*07f0*/ 	.short	0x0101
        /*07f2*/ 	.byte	0x3f
	.zero		1


	//   ....[50]....
        /*07f4*/ 	.word	0x0000e820
        /*07f8*/ 	.word	0x00000011
        /*07fc*/ 	.word	0x00028c00
        /*0800*/ 	.short	0x0107
        /*0802*/ 	.byte	0x3f
	.zero		1


	//   ....[51]....
        /*0804*/ 	.word	0x0000e910
        /*0808*/ 	.word	0x00000011
        /*080c*/ 	.word	0x00028c00
        /*0810*/ 	.short	0x0101
        /*0812*/ 	.byte	0x3f
	.zero		1


	//   ....[52]....
        /*0814*/ 	.word	0x0000e930
        /*0818*/ 	.word	0x00000011
        /*081c*/ 	.word	0x00028c20
        /*0820*/ 	.short	0x010a
        /*0822*/ 	.byte	0x3f
	.zero		1


	//   ....[53]....
        /*0824*/ 	.word	0x0000e9c0
        /*0828*/ 	.word	0x00000019
        /*082c*/ 	.word	0x00028c60
        /*0830*/ 	.short	0x010a
        /*0832*/ 	.byte	0x3f
	.zero		1


	//   ....[54]....
        /*0834*/ 	.word	0x0000f220
        /*0838*/ 	.word	0x00000019
        /*083c*/ 	.word	0x00028c50
        /*0840*/ 	.short	0x0107
        /*0842*/ 	.byte	0x3f
	.zero		1


	//   ....[55]....
        /*0844*/ 	.word	0x0000f2f0
        /*0848*/ 	.word	0x00000019
        /*084c*/ 	.word	0x00028c50
        /*0850*/ 	.short	0x0101
        /*0852*/ 	.byte	0x3f
	.zero		1


	//   ....[56]....
        /*0854*/ 	.word	0x0000f620
        /*0858*/ 	.word	0x00000008
        /*085c*/ 	.word	0x00028c40
        /*0860*/ 	.short	0x010a
        /*0862*/ 	.byte	0x3f
	.zero		1


	//   ....[57]....
        /*0864*/ 	.word	0x0000f950
        /*0868*/ 	.word	0x00000008
        /*086c*/ 	.word	0x00028c30
        /*0870*/ 	.short	0x0107
        /*0872*/ 	.byte	0x3f
	.zero		1


	//   ....[58]....
        /*0874*/ 	.word	0x0000fa10
        /*0878*/ 	.word	0x00000008
        /*087c*/ 	.word	0x00028c30
        /*0880*/ 	.short	0x0101
        /*0882*/ 	.byte	0x3f
	.zero		1


	//   ....[59]....
        /*0884*/ 	.word	0x0000fa40
        /*0888*/ 	.word	0x00000008
        /*088c*/ 	.word	0x00028c60
        /*0890*/ 	.short	0x010a
        /*0892*/ 	.byte	0x3f
	.zero		1


	//   ....[60]....
        /*0894*/ 	.word	0x000100a0
        /*0898*/ 	.word	0x00000008
        /*089c*/ 	.word	0x00028c50
        /*08a0*/ 	.short	0x0107
        /*08a2*/ 	.byte	0x3f
	.zero		1


	//   ....[61]....
        /*08a4*/ 	.word	0x00010160
        /*08a8*/ 	.word	0x00000008
        /*08ac*/ 	.word	0x00028c50
        /*08b0*/ 	.short	0x0101
        /*08b2*/ 	.byte	0x3f
	.zero		1


	//   ....[62]....
        /*08b4*/ 	.word	0x00010540
        /*08b8*/ 	.word	0x00000007
        /*08bc*/ 	.word	0x00028c20
        /*08c0*/ 	.short	0x010a
        /*08c2*/ 	.byte	0x3f
	.zero		1


	//   ....[63]....
        /*08c4*/ 	.word	0x000106c0
        /*08c8*/ 	.word	0x00000005
        /*08cc*/ 	.word	0x00028c40
        /*08d0*/ 	.short	0x010a
        /*08d2*/ 	.byte	0x3f
	.zero		1


	//   ....[64]....
        /*08d4*/ 	.word	0x00010760
        /*08d8*/ 	.word	0x00000003
        /*08dc*/ 	.word	0x00028c40
        /*08e0*/ 	.short	0x010a
        /*08e2*/ 	.byte	0x3f
	.zero		1


	//   ....[65]....
        /*08e4*/ 	.word	0x000107a0
        /*08e8*/ 	.word	0x00000005
        /*08ec*/ 	.word	0x00028c60
        /*08f0*/ 	.short	0x010a
        /*08f2*/ 	.byte	0x3f
	.zero		1


	//   ....[66]....
        /*08f4*/ 	.word	0x000107e0
        /*08f8*/ 	.word	0x00000003
        /*08fc*/ 	.word	0x00028c60
        /*0900*/ 	.short	0x010a
        /*0902*/ 	.byte	0x3f
	.zero		1


	//   ....[67]....
        /*0904*/ 	.word	0x00010850
        /*0908*/ 	.word	0x00000003
        /*090c*/ 	.word	0x00028c50
        /*0910*/ 	.short	0x010a
        /*0912*/ 	.byte	0x3f
	.zero		1


	//   ....[68]....
        /*0914*/ 	.word	0x000108b0
        /*0918*/ 	.word	0x00000003
        /*091c*/ 	.word	0x00028c50
        /*0920*/ 	.short	0x010a
        /*0922*/ 	.byte	0x3f
	.zero		1


	//   ....[69]....
        /*0924*/ 	.word	0x00010910
        /*0928*/ 	.word	0x00000003
        /*092c*/ 	.word	0x00028c00
        /*0930*/ 	.short	0x010a
        /*0932*/ 	.byte	0x3f
	.zero		1


	//   ....[70]....
        /*0934*/ 	.word	0x00010960
        /*0938*/ 	.word	0x00000007
        /*093c*/ 	.word	0x00028c30
        /*0940*/ 	.short	0x010a
        /*0942*/ 	.byte	0x3f
	.zero		1


	//   ....[71]....
        /*0944*/ 	.word	0x000109b0
        /*0948*/ 	.word	0x00000007
        /*094c*/ 	.word	0x00028c50
        /*0950*/ 	.short	0x010a
        /*0952*/ 	.byte	0x3f
	.zero		1


	//   ....[72]....
        /*0954*/ 	.word	0x00010a10
        /*0958*/ 	.word	0x00000006
        /*095c*/ 	.word	0x00028c30
        /*0960*/ 	.short	0x010a
        /*0962*/ 	.byte	0x3f
	.zero		1


	//   ....[73]....
        /*0964*/ 	.word	0x00010a70
        /*0968*/ 	.word	0x00000008
        /*096c*/ 	.word	0x00028c50
        /*0970*/ 	.short	0x010a
        /*0972*/ 	.byte	0x3f
	.zero		1


	//   ....[74]....
        /*0974*/ 	.word	0x00010ad0
        /*0978*/ 	.word	0x00000006
        /*097c*/ 	.word	0x00028c30
        /*0980*/ 	.short	0x010a
        /*0982*/ 	.byte	0x3f
	.zero		1


	//   ....[75]....
        /*0984*/ 	.word	0x00010b30
        /*0988*/ 	.word	0x00000008
        /*098c*/ 	.word	0x00028c50
        /*0990*/ 	.short	0x010a
        /*0992*/ 	.byte	0x3f
	.zero		1


	//   ....[76]....
        /*0994*/ 	.word	0x00010c30
        /*0998*/ 	.word	0x00000019
        /*099c*/ 	.word	0x00028c40
        /*09a0*/ 	.short	0x010a
        /*09a2*/ 	.byte	0x3f
	.zero		1


	//   ....[77]....
        /*09a4*/ 	.word	0x00011590
        /*09a8*/ 	.word	0x00000011
        /*09ac*/ 	.word	0x00028c20
        /*09b0*/ 	.short	0x010a
        /*09b2*/ 	.byte	0x3f
	.zero		1


	//   ....[78]....
        /*09b4*/ 	.word	0x000115e0
        /*09b8*/ 	.word	0x00000019
        /*09bc*/ 	.word	0x00028c60
        /*09c0*/ 	.short	0x010a
        /*09c2*/ 	.byte	0x3f
	.zero		1


	//   ....[79]....
        /*09c4*/ 	.word	0x00011e50
        /*09c8*/ 	.word	0x00000008
        /*09cc*/ 	.word	0x00028c40
        /*09d0*/ 	.short	0x010a
        /*09d2*/ 	.byte	0x3f
	.zero		1


	//   ....[80]....
        /*09d4*/ 	.word	0x000122d0
        /*09d8*/ 	.word	0x00000008
        /*09dc*/ 	.word	0x00028c60
        /*09e0*/ 	.short	0x010a
        /*09e2*/ 	.byte	0x3f
	.zero		1


	//   ....[81]....
        /*09e4*/ 	.word	0x00012b00
        /*09e8*/ 	.word	0x00000007
        /*09ec*/ 	.word	0x00028c20
        /*09f0*/ 	.short	0x010a
        /*09f2*/ 	.byte	0x3f
	.zero		1


	//   ....[82]....
        /*09f4*/ 	.word	0x00012ca0
        /*09f8*/ 	.word	0x00000005
        /*09fc*/ 	.word	0x00028c40
        /*0a00*/ 	.short	0x010a
        /*0a02*/ 	.byte	0x3f
	.zero		1


	//   ....[83]....
        /*0a04*/ 	.word	0x00012cf0
        /*0a08*/ 	.word	0x00000003
        /*0a0c*/ 	.word	0x00028c40
        /*0a10*/ 	.short	0x010a
        /*0a12*/ 	.byte	0x3f
	.zero		1


	//   ....[84]....
        /*0a14*/ 	.word	0x00012d40
        /*0a18*/ 	.word	0x00000005
        /*0a1c*/ 	.word	0x00028c60
        /*0a20*/ 	.short	0x010a
        /*0a22*/ 	.byte	0x3f
	.zero		1


	//----- nvinfo : EIATTR_NUM_MBARRIERS
	.align		4
.L_502:
        /*0a24*/ 	.byte	0x03, 0x38
        /*0a26*/ 	.short	0x0016


	//----- nvinfo : EIATTR_EXIT_INSTR_OFFSETS
	.align		4
        /*0a28*/ 	.byte	0x04, 0x1c
        /*0a2a*/ 	.short	(.L_504 - .L_503)


	//   ....[0]....
.L_503:
        /*0a2c*/ 	.word	0x00000930


	//   ....[1]....
        /*0a30*/ 	.word	0x0000c8b0


	//   ....[2]....
        /*0a34*/ 	.word	0x00010830


	//----- nvinfo : EIATTR_MAX_THREADS
	.align		4
.L_504:
        /*0a38*/ 	.byte	0x04, 0x05
        /*0a3a*/ 	.short	(.L_506 - .L_505)
.L_505:
        /*0a3c*/ 	.word	0x00000180
        /*0a40*/ 	.word	0x00000001
        /*0a44*/ 	.word	0x00000001


	//----- nvinfo : EIATTR_CRS_STACK_SIZE
	.align		4
.L_506:
        /*0a48*/ 	.byte	0x04, 0x1e
        /*0a4a*/ 	.short	(.L_508 - .L_507)
.L_507:
        /*0a4c*/ 	.word	0x00000000


	//----- nvinfo : EIATTR_CBANK_PARAM_SIZE
	.align		4
.L_508:
        /*0a50*/ 	.byte	0x03, 0x19
        /*0a52*/ 	.short	0x0af0


	//----- nvinfo : EIATTR_PARAM_CBANK
	.align		4
        /*0a54*/ 	.byte	0x04, 0x0a
        /*0a56*/ 	.short	(.L_510 - .L_509)
	.align		4
.L_509:
        /*0a58*/ 	.word	index@(.nv.constant0._ZN7cutlass13device_kernelIN5flash11enable_sm90INS1_16FlashAttnFwdSm90INS1_25CollectiveMainloopFwdSm90ILi2EN4cute5tupleIJNS5_1CILi1EEES8_S8_EEENS6_IJNS7_ILi64EEESA_SA_EEELi512ENS_10bfloat16_tEfNS_4arch4Sm90ELb1ELb0ELb1ELb0ELb1ELb0ELb0ELb0ELb0ELb1ELb0ELb0EEENS1_21CollectiveEpilogueFwdINS6_IJSA_NS7_ILi512EEESA_EEES9_SC_SE_Li256ELb0ELb1ELb0ELb0EEENS1_30DynamicPersistentTileSchedulerILi256ELi128ELb0ELb1ELb1EEEEEEEEEvNT_6ParamsE)
        /*0a5c*/ 	.short	0x0210
        /*0a5e*/ 	.short	0x0af0


	//----- nvinfo : EIATTR_SW_WAR
	.align		4
.L_510:
        /*0a60*/ 	.byte	0x04, 0x36
        /*0a62*/ 	.short	(.L_512 - .L_511)
.L_511:
        /*0a64*/ 	.word	0x00000008
.L_512:


//--------------------- .nv.info._ZN7cutlass13device_kernelIN5flash11enable_sm90INS1_16FlashAttnFwdSm90INS1_25CollectiveMainloopFwdSm90ILi2EN4cute5tupleIJNS5_1CILi1EEES8_S8_EEENS6_IJNS7_ILi64EEESA_SA_EEELi512ENS_10bfloat16_tEfNS_4arch4Sm90ELb1ELb0ELb1ELb0ELb1ELb0ELb1ELb0ELb0ELb1ELb0ELb0EEENS1_21CollectiveEpilogueFwdINS6_IJSA_NS7_ILi512EEESA_EEES9_SC_SE_Li256ELb0ELb1ELb0ELb0EEENS1_30DynamicPersistentTileSchedulerILi256ELi128ELb0ELb1ELb1EEEEEEEEEvNT_6ParamsE --------------------------
	.section	.nv.info._ZN7cutlass13device_kernelIN5flash11enable_sm90INS1_16FlashAttnFwdSm90INS1_25CollectiveMainloopFwdSm90ILi2EN4cute5tupleIJNS5_1CILi1EEES8_S8_EEENS6_IJNS7_ILi64EEESA_SA_EEELi512ENS_10bfloat16_tEfNS_4arch4Sm90ELb1ELb0ELb1ELb0ELb1ELb0ELb1ELb0ELb0ELb1ELb0ELb0EEENS1_21CollectiveEpilogueFwdINS6_IJSA_NS7_ILi512EEESA_EEES9_SC_SE_Li256ELb0ELb1ELb0ELb0EEENS1_30DynamicPersistentTileSchedulerILi256ELi128ELb0ELb1ELb1EEEEEEEEEvNT_6ParamsE,"",@"SHT_CUDA_INFO"
	.sectionflags	@""
	.align	4


	//----- nvinfo : EIATTR_CUDA_API_VERSION
	.align		4
        /*0000*/ 	.byte	0x04, 0x37
        /*0002*/ 	.short	(.L_514 - .L_513)
.L_513:
        /*0004*/ 	.word	0x00000082


	//----- nvinfo : EIATTR_KPARAM_INFO
	.align		4
.L_514:
        /*0008*/ 	.byte	0x04, 0x17
        /*000a*/ 	.short	(.L_516 - .L_515)
.L_515:
        /*000c*/ 	.word	0x00000000
        /*0010*/ 	.short	0x0000
        /*0012*/ 	.short	0x0070
        /*0014*/ 	.byte	0x00, 0xf0, 0x01, 0x2e


	//----- nvinfo : EIATTR_SPARSE_MMA_MASK
	.align		4
.L_516:
        /*0018*/ 	.byte	0x03, 0x50
        /*001a*/ 	.short	0x0000


	//----- nvinfo : EIATTR_MAXREG_COUNT
	.align		4
        /*001c*/ 	.byte	0x03, 0x1b
        /*001e*/ 	.short	0x00a8


	//----- nvinfo : EIATTR_NUM_BARRIERS
	.align		4
        /*0020*/ 	.byte	0x02, 0x4c
        /*0022*/ 	.byte	0x10
	.zero		1


	//----- nvinfo : EIATTR_EXTERNS
	.align		4
        /*0024*/ 	.byte	0x04, 0x0f
        /*0026*/ 	.short	(.L_518 - .L_517)


	//   ....[0]....
	.align		4
.L_517:
        /*0028*/ 	.word	index@(__assertfail)


	//----- nvinfo : EIATTR_ANNOTATIONS
	.align		4
.L_518:
        /*002c*/ 	.byte	0x04, 0x55
        /*002e*/ 	.short	(.L_520 - .L_519)


	//   ....[0]....
.L_519:
        /*0030*/ 	.word	0x00000001
        /*0034*/ 	.byte	0xe0, 0x05, 0x01, 0x00, 0x01, 0x00, 0x00, 0x00, 0xe0, 0x06, 0x01, 0x00, 0x01, 0x00, 0x00, 0x00
        /*0044*/ 	.byte	0x20, 0x0e, 0x01, 0x00, 0x01, 0x00, 0x00, 0x00, 0x50, 0x0e, 0x01, 0x00, 0x01, 0x00, 0x00, 0x00
        /*0054*/ 	.byte	0x40, 0x1c, 0x01, 0x00, 0x01, 0x00, 0x00, 0x00, 0x50, 0x1c, 0x01, 0x00, 0x01, 0x00, 0x00, 0x00
        /*0064*/ 	.byte	0xb0, 0x2a, 0x01, 0x00, 0x01, 0x00, 0x00, 0x00, 0xc0, 0x2a, 0x01, 0x00, 0x01, 0x00, 0x00, 0x00
        /*0074*/ 	.byte	0x40, 0x33, 0x01, 0x00, 0x01, 0x00, 0x00, 0x00, 0x60, 0x33, 0x01, 0x00, 0x01, 0x00, 0x00, 0x00
        /*0084*/ 	.byte	0xa0, 0x34, 0x01, 0x00, 0x01, 0x00, 0x00, 0x00, 0xc0, 0x34, 0x01, 0x00, 0x01, 0x00, 0x00, 0x00
        /*0094*/ 	.byte	0xb0, 0x4f, 0x01, 0x00


	//----- nvinfo : EIATTR_MERCURY_ISA_VERSION
	.align		4
.L_520:
        /*0098*/ 	.byte	0x03, 0x5f
        /*009a*/ 	.short	0x0101


	//----- nvinfo : EIATTR_INT_WARP_WIDE_INSTR_OFFSETS
	.align		4
        /*009c*/ 	.byte	0x04, 0x31
        /*009e*/ 	.short	(.L_522 - .L_521)


	//   ....[0]....
.L_521:
        /*00a0*/ 	.word	0x000000c0


	//   ....[1]....
        /*00a4*/ 	.word	0x000000d0


	//   ....[2]....
        /*00a8*/ 	.word	0x000000e0


	//   ....[3]....
        /*00ac*/ 	.word	0x00000180


	//   ....[4]....
        /*00b0*/ 	.word	0x00011360


	//   ....[5]....
        /*00b4*/ 	.word	0x000113f0


	//   ....[6]....
        /*00b8*/ 	.word	0x00014d40


	//   ....[7]....
        /*00bc*/ 	.word	0x00014dd0


	//----- nvinfo : EIATTR_COOP_GROUP_MASK_REGIDS
	.align		4
.L_522:
        /*00c0*/ 	.byte	0x04, 0x29
        /*00c2*/ 	.short	(.L_524 - .L_523)


	//   ....[0]....
.L_523:
        /*00c4*/ 	.word	0xffffffff


	//   ....[1]....
        /*00c8*/ 	.word	0xffffffff


	//   ....[2]....
        /*00cc*/ 	.word	0xffffffff


	//   ....[3]....
        /*00d0*/ 	.word	0xffffffff


	//   ....[4]....
        /*00d4*/ 	.word	0xffffffff


	//   ....[5]....
        /*00d8*/ 	.word	0xffffffff


	//   ....[6]....
        /*00dc*/ 	.word	0xffffffff


	//   ....[7]....
        /*00e0*/ 	.word	0xffffffff


	//   ....[8]....
        /*00e4*/ 	.word	0xffffffff


	//   ....[9]....
        /*00e8*/ 	.word	0xffffffff


	//   ....[10]....
        /*00ec*/ 	.word	0xffffffff


	//   ....[11]....
        /*00f0*/ 	.word	0xffffffff


	//   ....[12]....
        /*00f4*/ 	.word	0xffffffff


	//   ....[13]....
        /*00f8*/ 	.word	0xffffffff


	//   ....[14]....
        /*00fc*/ 	.word	0xffffffff


	//   ....[15]....
        /*0100*/ 	.word	0xffffffff


	//   ....[16]....
        /*0104*/ 	.word	0xffffffff


	//   ....[17]....
        /*0108*/ 	.word	0xffffffff


	//   ....[18]....
        /*010c*/ 	.word	0xffffffff


	//   ....[19]....
        /*0110*/ 	.word	0xffffffff


	//   ....[20]....
        /*0114*/ 	.word	0xffffffff


	//   ....[21]....
        /*0118*/ 	.word	0xffffffff


	//   ....[22]....
        /*011c*/ 	.word	0xffffffff


	//   ....[23]....
        /*0120*/ 	.word	0xffffffff


	//   ....[24]....
        /*0124*/ 	.word	0xffffffff


	//   ....[25]....
        /*0128*/ 	.word	0xffffffff


	//   ....[26]....
        /*012c*/ 	.word	0xffffffff


	//   ....[27]....
        /*0130*/ 	.word	0xffffffff


	//   ....[28]....
        /*0134*/ 	.word	0xffffffff


	//   ....[29]....
        /*0138*/ 	.word	0xffffffff


	//   ....[30]....
        /*013c*/ 	.word	0xffffffff


	//   ....[31]....
        /*0140*/ 	.word	0xffffffff


	//   ....[32]....
        /*0144*/ 	.word	0xffffffff


	//   ....[33]....
        /*0148*/ 	.word	0xffffffff


	//   ....[34]....
        /*014c*/ 	.word	0xffffffff


	//   ....[35]....
        /*0150*/ 	.word	0xffffffff


	//   ....[36]....
        /*0154*/ 	.word	0xffffffff


	//   ....[37]....
        /*0158*/ 	.word	0xffffffff


	//   ....[38]....
        /*015c*/ 	.word	0xffffffff


	//   ....[39]....
        /*0160*/ 	.word	0xffffffff


	//   ....[40]....
        /*0164*/ 	.word	0xffffffff


	//   ....[41]....
        /*0168*/ 	.word	0xffffffff


	//   ....[42]....
        /*016c*/ 	.word	0xffffffff


	//   ....[43]....
        /*0170*/ 	.word	0xffffffff


	//   ....[44]....
        /*0174*/ 	.word	0xffffffff


	//   ....[45]....
        /*0178*/ 	.word	0xffffffff


	//   ....[46]....
        /*017c*/ 	.word	0xffffffff


	//   ....[47]....
        /*0180*/ 	.word	0xffffffff


	//   ....[48]....
        /*0184*/ 	.word	0xffffffff


	//   ....[49]....
        /*0188*/ 	.word	0xffffffff


	//   ....[50]....
        /*018c*/ 	.word	0xffffffff


	//   ....[51]....
        /*0190*/ 	.word	0xffffffff


	//   ....[52]....
        /*0194*/ 	.word	0xffffffff


	//   ....[53]....
        /*0198*/ 	.word	0xffffffff


	//   ....[54]....
        /*019c*/ 	.word	0xffffffff


	//   ....[55]....
        /*01a0*/ 	.word	0xffffffff


	//   ....[56]....
        /*01a4*/ 	.word	0xffffffff


	//   ....[57]....
        /*01a8*/ 	.word	0xffffffff


	//   ....[58]....
        /*01ac*/ 	.word	0xffffffff


	//   ....[59]....
        /*01b0*/ 	.word	0xffffffff


	//   ....[60]....
        /*01b4*/ 	.word	0xffffffff


	//   ....[61]....
        /*01b8*/ 	.word	0xffffffff


	//   ....[62]....
        /*01bc*/ 	.word	0xffffffff


	//   ....[63]....
        /*01c0*/ 	.word	0xffffffff


	//   ....[64]....
        /*01c4*/ 	.word	0xffffffff


	//   ....[65]....
        /*01c8*/ 	.word	0xffffffff


	//   ....[66]....
        /*01cc*/ 	.word	0xffffffff


	//   ....[67]....
        /*01d0*/ 	.word	0xffffffff


	//   ....[68]....
        /*01d4*/ 	.word	0xffffffff


	//   ....[69]....
        /*01d8*/ 	.word	0xffffffff


	//   ....[70]....
        /*01dc*/ 	.word	0xffffffff


	//   ....[71]....
        /*01e0*/ 	.word	0xffffffff


	//   ....[72]....
        /*01e4*/ 	.word	0xffffffff


	//   ....[73]....
        /*01e8*/ 	.word	0xffffffff


	//   ....[74]....
        /*01ec*/ 	.word	0xffffffff


	//   ....[75]....
        /*01f0*/ 	.word	0xffffffff


	//   ....[76]....
        /*01f4*/ 	.word	0xffffffff


	//   ....[77]....
        /*01f8*/ 	.word	0xffffffff


	//   ....[78]....
        /*01fc*/ 	.word	0xffffffff


	//   ....[79]....
        /*0200*/ 	.word	0xffffffff


	//   ....[80]....
        /*0204*/ 	.word	0xffffffff


	//   ....[81]....
        /*0208*/ 	.word	0xffffffff


	//   ....[82]....
        /*020c*/ 	.word	0xffffffff


	//   ....[83]....
        /*0210*/ 	.word	0xffffffff


	//   ....[84]....
        /*0214*/ 	.word	0xffffffff


	//   ....[85]....
        /*0218*/ 	.word	0xffffffff


	//   ....[86]....
        /*021c*/ 	.word	0xffffffff


	//   ....[87]....
        /*0220*/ 	.word	0xffffffff


	//   ....[88]....
        /*0224*/ 	.word	0xffffffff


	//   ....[89]....
        /*0228*/ 	.word	0xffffffff


	//   ....[90]....
        /*022c*/ 	.word	0xffffffff


	//   ....[91]....
        /*0230*/ 	.word	0xffffffff


	//   ....[92]....
        /*0234*/ 	.word	0xffffffff


	//   ....[93]....
        /*0238*/ 	.word	0xffffffff


	//   ....[94]....
        /*023c*/ 	.word	0xffffffff


	//   ....[95]....
        /*0240*/ 	.word	0xffffffff


	//   ....[96]....
        /*0244*/ 	.word	0xffffffff


	//   ....[97]....
        /*0248*/ 	.word	0xffffffff


	//   ....[98]....
        /*024c*/ 	.word	0x0500000f


	//   ....[99]....
        /*0250*/ 	.word	0x0500000f


	//   ....[100]....
        /*0254*/ 	.word	0x0500000f


	//   ....[101]....
        /*0258*/ 	.word	0x0500000f


	//   ....[102]....
        /*025c*/ 	.word	0x0500000f


	//   ....[103]....
        /*0260*/ 	.word	0x0500000f


	//   ....[104]....
        /*0264*/ 	.word	0x0500000f


	//   ....[105]....
        /*0268*/ 	.word	0x0500000f


	//   ....[106]....
        /*026c*/ 	.word	0x0500000f


	//   ....[107]....
        /*0270*/ 	.word	0x0500000f


	//   ....[108]....
        /*0274*/ 	.word	0x0500000f


	//   ....[109]....
        /*0278*/ 	.word	0x0500000f


	//   ....[110]....
        /*027c*/ 	.word	0x0500000f


	//   ....[111]....
        /*0280*/ 	.word	0x0500000f


	//   ....[112]....
        /*0284*/ 	.word	0x0500000f


	//   ....[113]....
        /*0288*/ 	.word	0x0500000f


	//   ....[114]....
        /*028c*/ 	.word	0x0500000f


	//   ....[115]....
        /*0290*/ 	.word	0x0500000f


	//   ....[116]....
        /*0294*/ 	.word	0x0500000f


	//   ....[117]....
        /*0298*/ 	.word	0x0500000f


	//   ....[118]....
        /*029c*/ 	.word	0x0500000f


	//   ....[119]....
        /*02a0*/ 	.word	0x0500000f


	//   ....[120]....
        /*02a4*/ 	.word	0x0500000f


	//   ....[121]....
        /*02a8*/ 	.word	0x0500000f


	//   ....[122]....
        /*02ac*/ 	.word	0x0500000f


	//   ....[123]....
        /*02b0*/ 	.word	0x0500000f


	//   ....[124]....
        /*02b4*/ 	.word	0x0500000f


	//   ....[125]....
        /*02b8*/ 	.word	0x0500000f


	//   ....[126]....
        /*02bc*/ 	.word	0x0500000f


	//   ....[127]....
        /*02c0*/ 	.word	0x0500000f


	//   ....[128]....
        /*02c4*/ 	.word	0x0500000f


	//   ....[129]....
        /*02c8*/ 	.word	0x0500000f


	//   ....[130]....
        /*02cc*/ 	.word	0x0500000f


	//   ....[131]....
        /*02d0*/ 	.word	0x0500000f


	//   ....[132]....
        /*02d4*/ 	.word	0x0500000f


	//   ....[133]....
        /*02d8*/ 	.word	0x0500000f


	//   ....[134]....
        /*02dc*/ 	.word	0x0500000f


	//   ....[135]....
        /*02e0*/ 	.word	0x0500000f


	//   ....[136]....
        /*02e4*/ 	.word	0x0500000f


	//   ....[137]....
        /*02e8*/ 	.word	0x0500000f


	//   ....[138]....
        /*02ec*/ 	.word	0x0500000f


	//   ....[139]....
        /*02f0*/ 	.word	0x0500000f


	//   ....[140]....
        /*02f4*/ 	.word	0x0500000f


	//   ....[141]....
        /*02f8*/ 	.word	0x0500000f


	//   ....[142]....
        /*02fc*/ 	.word	0x0500000f


	//   ....[143]....
        /*0300*/ 	.word	0x0500000f


	//   ....[144]....
        /*0304*/ 	.word	0x0500000f


	//   ....[145]....
        /*0308*/ 	.word	0x0500000f


	//   ....[146]....
        /*030c*/ 	.word	0x0500000f


	//   ....[147]....
        /*0310*/ 	.word	0x0500000f


	//   ....[148]....
        /*0314*/ 	.word	0x0500000f


	//----- nvinfo : EIATTR_COOP_GROUP_INSTR_OFFSETS
	.align		4
.L_524:
        /*0318*/ 	.byte	0x04, 0x28
        /*031a*/ 	.short	(.L_526 - .L_525)


	//   ....[0]....
.L_525:
        /*031c*/ 	.word	0x00000080


	//   ....[1]....
        /*0320*/ 	.word	0x00000090


	//   ....[2]....
        /*0324*/ 	.word	0x000002b0


	//   ....[3]....
        /*0328*/ 	.word	0x00000410


	//   ....[4]....
        /*032c*/ 	.word	0x00000530


	//   ....[5]....
        /*0330*/ 	.word	0x00000690


	//   ....[6]....
        /*0334*/ 	.word	0x00001860


	//   ....[7]....
        /*0338*/ 	.word	0x000035b0


	//   ....[8]....
        /*033c*/ 	.word	0x00004540


	//   ....[9]....
        /*0340*/ 	.word	0x00005450


	//   ....[10]....
        /*0344*/ 	.word	0x00005490


	//   ....[11]....
        /*0348*/ 	.word	0x000058f0


	//   ....[12]....
        /*034c*/ 	.word	0x00005a30


	//   ....[13]....
        /*0350*/ 	.word	0x00005d80


	//   ....[14]....
        /*0354*/ 	.word	0x00005e40


	//   ....[15]....
        /*0358*/ 	.word	0x00006660


	//   ....[16]....
        /*035c*/ 	.word	0x000073f0


	//   ....[17]....
        /*0360*/ 	.word	0x00008280


	//   ....[18]....
        /*0364*/ 	.word	0x000082a0


	//   ....[19]....
        /*0368*/ 	.word	0x00008720


	//   ....[20]....
        /*036c*/ 	.word	0x00008860


	//   ....[21]....
        /*0370*/ 	.word	0x00008bf0


	//   ....[22]....
        /*0374*/ 	.word	0x00008c70


	//   ....[23]....
        /*0378*/ 	.word	0x00009db0


	//   ....[24]....
        /*037c*/ 	.word	0x0000aa90


	//   ....[25]....
        /*0380*/ 	.word	0x0000ba70


	//   ....[26]....
        /*0384*/ 	.word	0x0000bae0


	//   ....[27]....
        /*0388*/ 	.word	0x0000be20


	//   ....[28]....
        /*038c*/ 	.word	0x0000bfe0


	//   ....[29]....
        /*0390*/ 	.word	0x0000cf30


	//   ....[30]....
        /*0394*/ 	.word	0x0000d000


	//   ....[31]....
        /*0398*/ 	.word	0x0000d030


	//   ....[32]....
        /*039c*/ 	.word	0x0000d090


	//   ....[33]....
        /*03a0*/ 	.word	0x0000d0b0


	//   ....[34]....
        /*03a4*/ 	.word	0x0000e2b0


	//   ....[35]....
        /*03a8*/ 	.word	0x0000edf0


	//   ....[36]....
        /*03ac*/ 	.word	0x0000ee20


	//   ....[37]....
        /*03b0*/ 	.word	0x0000ee50


	//   ....[38]....
        /*03b4*/ 	.word	0x0000ee70


	//   ....[39]....
        /*03b8*/ 	.word	0x0000f4b0


	//   ....[40]....
        /*03bc*/ 	.word	0x0000f4d0


	//   ....[41]....
        /*03c0*/ 	.word	0x0000f700


	//   ....[42]....
        /*03c4*/ 	.word	0x0000f720


	//   ....[43]....
        /*03c8*/ 	.word	0x000100a0


	//   ....[44]....
        /*03cc*/ 	.word	0x000100c0


	//   ....[45]....
        /*03d0*/ 	.word	0x00010300


	//   ....[46]....
        /*03d4*/ 	.word	0x00010320


	//   ....[47]....
        /*03d8*/ 	.word	0x00010610


	//   ....[48]....
        /*03dc*/ 	.word	0x00011e00


	//   ....[49]....
        /*03e0*/ 	.word	0x00011e20


	//   ....[50]....
        /*03e4*/ 	.word	0x00011e40


	//   ....[51]....
        /*03e8*/ 	.word	0x00011e90


	//   ....[52]....
        /*03ec*/ 	.word	0x00011ec0


	//   ....[53]....
        /*03f0*/ 	.word	0x00011f10


	//   ....[54]....
        /*03f4*/ 	.word	0x00011f40


	//   ....[55]....
        /*03f8*/ 	.word	0x00011f50


	//   ....[56]....
        /*03fc*/ 	.word	0x00012610


	//   ....[57]....
        /*0400*/ 	.word	0x00012640


	//   ....[58]....
        /*0404*/ 	.word	0x00012690


	//   ....[59]....
        /*0408*/ 	.word	0x00012700


	//   ....[60]....
        /*040c*/ 	.word	0x00012720


	//   ....[61]....
        /*0410*/ 	.word	0x000127a0


	//   ....[62]....
        /*0414*/ 	.word	0x000127c0


	//   ....[63]....
        /*0418*/ 	.word	0x000127e0


	//   ....[64]....
        /*041c*/ 	.word	0x00012de0


	//   ....[65]....
        /*0420*/ 	.word	0x00012e10


	//   ....[66]....
        /*0424*/ 	.word	0x00012e70


	//   ....[67]....
        /*0428*/ 	.word	0x00012f60


	//   ....[68]....
        /*042c*/ 	.word	0x00012f80


	//   ....[69]....
        /*0430*/ 	.word	0x00013080


	//   ....[70]....
        /*0434*/ 	.word	0x00013090


	//   ....[71]....
        /*0438*/ 	.word	0x000130c0


	//   ....[72]....
        /*043c*/ 	.word	0x00013690


	//   ....[73]....
        /*0440*/ 	.word	0x000136c0


	//   ....[74]....
        /*0444*/ 	.word	0x000136f0


	//   ....[75]....
        /*0448*/ 	.word	0x00013750


	//   ....[76]....
        /*044c*/ 	.word	0x000138a0


	//   ....[77]....
        /*0450*/ 	.word	0x000138c0


	//   ....[78]....
        /*0454*/ 	.word	0x000138d0


	//   ....[79]....
        /*0458*/ 	.word	0x00013a20


	//   ....[80]....
        /*045c*/ 	.word	0x000142a0


	//   ....[81]....
        /*0460*/ 	.word	0x000142c0


	//   ....[82]....
        /*0464*/ 	.word	0x00014310


	//   ....[83]....
        /*0468*/ 	.word	0x00014320


	//   ....[84]....
        /*046c*/ 	.word	0x00014360


	//   ....[85]....
        /*0470*/ 	.word	0x00014370


	//   ....[86]....
        /*0474*/ 	.word	0x00014380


	//   ....[87]....
        /*0478*/ 	.word	0x000143c0


	//   ....[88]....
        /*047c*/ 	.word	0x000146e0


	//   ....[89]....
        /*0480*/ 	.word	0x00014720


	//   ....[90]....
        /*0484*/ 	.word	0x00014740


	//   ....[91]....
        /*0488*/ 	.word	0x000147b0


	//   ....[92]....
        /*048c*/ 	.word	0x000147d0


	//   ....[93]....
        /*0490*/ 	.word	0x000147f0


	//   ....[94]....
        /*0494*/ 	.word	0x00014890


	//   ....[95]....
        /*0498*/ 	.word	0x000148b0


	//   ....[96]....
        /*049c*/ 	.word	0x00014ef0


	//   ....[97]....
        /*04a0*/ 	.word	0x000150d0


	//   ....[98]....
        /*04a4*/ 	.word	0x00015650


	//   ....[99]....
        /*04a8*/ 	.word	0x00015730


	//   ....[100]....
        /*04ac*/ 	.word	0x000157d0


	//   ....[101]....
        /*04b0*/ 	.word	0x00015830


	//   ....[102]....
        /*04b4*/ 	.word	0x000158f0


	//   ....[103]....
        /*04b8*/ 	.word	0x00015960


	//   ....[104]....
        /*04bc*/ 	.word	0x00015a30


	//   ....[105]....
        /*04c0*/ 	.word	0x00015a90


	//   ....[106]....
        /*04c4*/ 	.word	0x00015b40


	//   ....[107]....
        /*04c8*/ 	.word	0x00015bf0


	//   ....[108]....
        /*04cc*/ 	.word	0x00015c70


	//   ....[109]....
        /*04d0*/ 	.word	0x00015cd0


	//   ....[110]....
        /*04d4*/ 	.word	0x00015db0


	//   ....[111]....
        /*04d8*/ 	.word	0x00015e20


	//   ....[112]....
        /*04dc*/ 	.word	0x00015f00


	//   ....[113]....
        /*04e0*/ 	.word	0x00015f60


	//   ....[114]....
        /*04e4*/ 	.word	0x00016010


	//   ....[115]....
        /*04e8*/ 	.word	0x000160a0


	//   ....[116]....
        /*04ec*/ 	.word	0x00016150


	//   ....[117]....
        /*04f0*/ 	.word	0x00016250


	//   ....[118]....
        /*04f4*/ 	.word	0x00016340


	//   ....[119]....
        /*04f8*/ 	.word	0x000164f0


	//   ....[120]....
        /*04fc*/ 	.word	0x00016540


	//   ....[121]....
        /*0500*/ 	.word	0x00016650


	//   ....[122]....
        /*0504*/ 	.word	0x00016730


	//   ....[123]....
        /*0508*/ 	.word	0x000168a0


	//   ....[124]....
        /*050c*/ 	.word	0x000169a0


	//   ....[125]....
        /*0510*/ 	.word	0x00016bc0


	//   ....[126]....
        /*0514*/ 	.word	0x00016c10


	//   ....[127]....
        /*0518*/ 	.word	0x00016dd0


	//   ....[128]....
        /*051c*/ 	.word	0x00016e20


	//   ....[129]....
        /*0520*/ 	.word	0x00016fe0


	//   ....[130]....
        /*0524*/ 	.word	0x00017030


	//   ....[131]....
        /*0528*/ 	.word	0x00017110


	//   ....[132]....
        /*052c*/ 	.word	0x000171b0


	//   ....[133]....
        /*0530*/ 	.word	0x00017210


	//   ....[134]....
        /*0534*/ 	.word	0x000172c0


	//   ....[135]....
        /*0538*/ 	.word	0x00017320


	//   ....[136]....
        /*053c*/ 	.word	0x000173d0


	//   ....[137]....
        /*0540*/ 	.word	0x00017430


	//   ....[138]....
        /*0544*/ 	.word	0x000174e0


	//   ....[139]....
        /*0548*/ 	.word	0x000175d0


	//   ....[140]....
        /*054c*/ 	.word	0x000176b0


	//   ....[141]....
        /*0550*/ 	.word	0x00017790


	//   ....[142]....
        /*0554*/ 	.word	0x000178a0


	//   ....[143]....
        /*0558*/ 	.word	0x000179c0


	//   ....[144]....
        /*055c*/ 	.word	0x00017aa0


	//   ....[145]....
        /*0560*/ 	.word	0x00017bb0


	//   ....[146]....
        /*0564*/ 	.word	0x00017c90


	//   ....[147]....
        /*0568*/ 	.word	0x00017d20


	//   ....[148]....
        /*056c*/ 	.word	0x00017e40


	//----- nvinfo : EIATTR_REG_RECONFIG
	.align		4
.L_526:
        /*0570*/ 	.byte	0x01, 0x54
	.zero		2


	//----- nvinfo : EIATTR_SYSCALL_OFFSETS
	.align		4
        /*0574*/ 	.byte	0x04, 0x46
        /*0576*/ 	.short	(.L_528 - .L_527)


	//   ....[0]....
.L_527:
        /*0578*/ 	.word	0x00003760


	//   ....[1]....
        /*057c*/ 	.word	0x00011550


	//   ....[2]....
        /*0580*/ 	.word	0x000116a0


	//   ....[3]....
        /*0584*/ 	.word	0x00011790


	//   ....[4]....
        /*0588*/ 	.word	0x00012250


	//   ....[5]....
        /*058c*/ 	.word	0x00012a90


	//----- nvinfo : EIATTR_MBARRIER_INSTR_OFFSETS
	.align		4
.L_528:
        /*0590*/ 	.byte	0x04, 0x39
        /*0592*/ 	.short	(.L_530 - .L_529)


	//   ....[0]....
.L_529:
        /*0594*/ 	.word	0x00000190
        /*0598*/ 	.word	0x000000ff
        /*059c*/ 	.word	0x00038800
        /*05a0*/ 	.short	0x0100
        /*05a2*/ 	.byte	0x08
	.zero		1


	//   ....[1]....
        /*05a4*/ 	.word	0x000001a0
        /*05a8*/ 	.word	0x000000ff
        /*05ac*/ 	.word	0x00038810
        /*05b0*/ 	.short	0x0100
        /*05b2*/ 	.byte	0x08
	.zero		1


	//   ....[2]....
        /*05b4*/ 	.word	0x000001b0
        /*05b8*/ 	.word	0x000000ff
        /*05bc*/ 	.word	0x00038820
        /*05c0*/ 	.short	0x0100
        /*05c2*/ 	.byte	0x08
	.zero		1


	//   ....[3]....
        /*05c4*/ 	.word	0x00000260
        /*05c8*/ 	.word	0x000000ff
        /*05cc*/ 	.word	0x00038830
        /*05d0*/ 	.short	0x0100
        /*05d2*/ 	.byte	0x06
	.zero		1


	//   ....[4]....
        /*05d4*/ 	.word	0x00000270
        /*05d8*/ 	.word	0x000000ff
        /*05dc*/ 	.word	0x00038840
        /*05e0*/ 	.short	0x0100
        /*05e2*/ 	.byte	0x06
	.zero		1


	//   ....[5]....
        /*05e4*/ 	.word	0x00000280
        /*05e8*/ 	.word	0x000000ff
        /*05ec*/ 	.word	0x00038838
        /*05f0*/ 	.short	0x0100
        /*05f2*/ 	.byte	0x06
	.zero		1


	//   ....[6]....
        /*05f4*/ 	.word	0x00000290
        /*05f8*/ 	.word	0x000000ff
        /*05fc*/ 	.word	0x00038848
        /*0600*/ 	.short	0x0100
        /*0602*/ 	.byte	0x06
	.zero		1


	//   ....[7]....
        /*0604*/ 	.word	0x000003c0
        /*0608*/ 	.word	0x000000ff
        /*060c*/ 	.word	0x00038850
        /*0610*/ 	.short	0x0100
        /*0612*/ 	.byte	0x08
	.zero		1


	//   ....[8]....
        /*0614*/ 	.word	0x000003d0
        /*0618*/ 	.word	0x000000ff
        /*061c*/ 	.word	0x00038860
        /*0620*/ 	.short	0x0100
        /*0622*/ 	.byte	0x08
	.zero		1


	//   ....[9]....
        /*0624*/ 	.word	0x000003e0
        /*0628*/ 	.word	0x000000ff
        /*062c*/ 	.word	0x00038858
        /*0630*/ 	.short	0x0100
        /*0632*/ 	.byte	0x08
	.zero		1


	//   ....[10]....
        /*0634*/ 	.word	0x000003f0
        /*0638*/ 	.word	0x000000ff
        /*063c*/ 	.word	0x00038868
        /*0640*/ 	.short	0x0100
        /*0642*/ 	.byte	0x08
	.zero		1


	//   ....[11]....
        /*0644*/ 	.word	0x000004e0
        /*0648*/ 	.word	0x000000ff
        /*064c*/ 	.word	0x00038870
        /*0650*/ 	.short	0x0100
        /*0652*/ 	.byte	0x06
	.zero		1


	//   ....[12]....
        /*0654*/ 	.word	0x000004f0
        /*0658*/ 	.word	0x000000ff
        /*065c*/ 	.word	0x00038880
        /*0660*/ 	.short	0x0100
        /*0662*/ 	.byte	0x06
	.zero		1


	//   ....[13]....
        /*0664*/ 	.word	0x00000500
        /*0668*/ 	.word	0x000000ff
        /*066c*/ 	.word	0x00038878
        /*0670*/ 	.short	0x0100
        /*0672*/ 	.byte	0x06
	.zero		1


	//   ....[14]....
        /*0674*/ 	.word	0x00000510
        /*0678*/ 	.word	0x000000ff
        /*067c*/ 	.word	0x00038888
        /*0680*/ 	.short	0x0100
        /*0682*/ 	.byte	0x06
	.zero		1


	//   ....[15]....
        /*0684*/ 	.word	0x00000640
        /*0688*/ 	.word	0x000000ff
        /*068c*/ 	.word	0x00038890
        /*0690*/ 	.short	0x0100
        /*0692*/ 	.byte	0x08
	.zero		1


	//   ....[16]....
        /*0694*/ 	.word	0x00000650
        /*0698*/ 	.word	0x000000ff
        /*069c*/ 	.word	0x000388a0
        /*06a0*/ 	.short	0x0100
        /*06a2*/ 	.byte	0x08
	.zero		1


	//   ....[17]....
        /*06a4*/ 	.word	0x00000660
        /*06a8*/ 	.word	0x000000ff
        /*06ac*/ 	.word	0x00038898
        /*06b0*/ 	.short	0x0100
        /*06b2*/ 	.byte	0x08
	.zero		1


	//   ....[18]....
        /*06b4*/ 	.word	0x00000670
        /*06b8*/ 	.word	0x000000ff
        /*06bc*/ 	.word	0x000388a8
        /*06c0*/ 	.short	0x0100
        /*06c2*/ 	.byte	0x08
	.zero		1


	//   ....[19]....
        /*06c4*/ 	.word	0x000007b0
        /*06c8*/ 	.word	0x000000ff
        /*06cc*/ 	.word	0x000388b0
        /*06d0*/ 	.short	0x0100
        /*06d2*/ 	.byte	0x08
	.zero		1


	//   ....[20]....
        /*06d4*/ 	.word	0x000007c0
        /*06d8*/ 	.word	0x000000ff
        /*06dc*/ 	.word	0x000388c0
        /*06e0*/ 	.short	0x0100
        /*06e2*/ 	.byte	0x08
	.zero		1


	//   ....[21]....
        /*06e4*/ 	.word	0x000007d0
        /*06e8*/ 	.word	0x000000ff
        /*06ec*/ 	.word	0x000388b8
        /*06f0*/ 	.short	0x0100
        /*06f2*/ 	.byte	0x08
	.zero		1


	//   ....[22]....
        /*06f4*/ 	.word	0x000007e0
        /*06f8*/ 	.word	0x000000ff
        /*06fc*/ 	.word	0x000388c8
        /*0700*/ 	.short	0x0100
        /*0702*/ 	.byte	0x08
	.zero		1


	//   ....[23]....
        /*0704*/ 	.word	0x00001c30
        /*0708*/ 	.word	0x00000000
        /*070c*/ 	.word	0x00000000
        /*0710*/ 	.short	0x0101
        /*0712*/ 	.byte	0x3f
	.zero		1


	//   ....[24]....
        /*0714*/ 	.word	0x00002730
        /*0718*/ 	.word	0x00000000
        /*071c*/ 	.word	0x00000000
        /*0720*/ 	.short	0x0101
        /*0722*/ 	.byte	0x3f
	.zero		1


	//   ....[25]....
        /*0724*/ 	.word	0x000037e0
        /*0728*/ 	.word	0x00000011
        /*072c*/ 	.word	0x00038800
        /*0730*/ 	.short	0x010a
        /*0732*/ 	.byte	0x3f
	.zero		1


	//   ....[26]....
        /*0734*/ 	.word	0x00003840
        /*0738*/ 	.word	0x00000009
        /*073c*/ 	.word	0x00038830
        /*0740*/ 	.short	0x010a
        /*0742*/ 	.byte	0x3f
	.zero		1


	//   ....[27]....
        /*0744*/ 	.word	0x000038b0
        /*0748*/ 	.word	0x00000009
        /*074c*/ 	.word	0x00038830
        /*0750*/ 	.short	0x010a
        /*0752*/ 	.byte	0x3f
	.zero		1


	//   ....[28]....
        /*0754*/ 	.word	0x00003b30
        /*0758*/ 	.word	0x00000011
        /*075c*/ 	.word	0x00038810
        /*0760*/ 	.short	0x010a
        /*0762*/ 	.byte	0x3f
	.zero		1


	//   ....[29]....
        /*0764*/ 	.word	0x00003b70
        /*0768*/ 	.word	0x00000009
        /*076c*/ 	.word	0x00038850
        /*0770*/ 	.short	0x010a
        /*0772*/ 	.byte	0x3f
	.zero		1


	//   ....[30]....
        /*0774*/ 	.word	0x00003c40
        /*0778*/ 	.word	0x00000009
        /*077c*/ 	.word	0x00038850
        /*0780*/ 	.short	0x010a
        /*0782*/ 	.byte	0x3f
	.zero		1


	//   ....[31]....
        /*0784*/ 	.word	0x00006060
        /*0788*/ 	.word	0x00000018
        /*078c*/ 	.word	0x00000000
        /*0790*/ 	.short	0x0101
        /*0792*/ 	.byte	0x3f
	.zero		1


	//   ....[32]....
        /*0794*/ 	.word	0x00006790
        /*0798*/ 	.word	0x0000000a
        /*079c*/ 	.word	0x00000000
        /*07a0*/ 	.short	0x0101
        /*07a2*/ 	.byte	0x3f
	.zero		1


	//   ....[33]....
        /*07a4*/ 	.word	0x000068f0
        /*07a8*/ 	.word	0x00000009
        /*07ac*/ 	.word	0x00038830
        /*07b0*/ 	.short	0x010a
        /*07b2*/ 	.byte	0x3f
	.zero		1


	//   ....[34]....
        /*07b4*/ 	.word	0x00006940
        /*07b8*/ 	.word	0x00000009
        /*07bc*/ 	.word	0x00038830
        /*07c0*/ 	.short	0x010a
        /*07c2*/ 	.byte	0x3f
	.zero		1


	//   ....[35]....
        /*07c4*/ 	.word	0x00006ac0
        /*07c8*/ 	.word	0x00000009
        /*07cc*/ 	.word	0x00038850
        /*07d0*/ 	.short	0x010a
        /*07d2*/ 	.byte	0x3f
	.zero		1


	//   ....[36]....
        /*07d4*/ 	.word	0x00006b10
        /*07d8*/ 	.word	0x00000009
        /*07dc*/ 	.word	0x00038850
        /*07e0*/ 	.short	0x010a
        /*07e2*/ 	.byte	0x3f
	.zero		1


	//   ....[37]....
        /*07e4*/ 	.word	0x00008ec0
        /*07e8*/ 	.word	0x00000098
        /*07ec*/ 	.word	0x00000000
        /*07f0*/ 	.short	0x0101
        /*07f2*/ 	.byte	0x3f
	.zero		1


	//   ....[38]....
        /*07f4*/ 	.word	0x00009e60
        /*07f8*/ 	.word	0x0000000a
        /*07fc*/ 	.word	0x00000000
        /*0800*/ 	.short	0x0101
        /*0802*/ 	.byte	0x3f
	.zero		1


	//   ....[39]....
        /*0804*/ 	.word	0x00009f90
        /*0808*/ 	.word	0x00000009
        /*080c*/ 	.word	0x00038830
        /*0810*/ 	.short	0x010a
        /*0812*/ 	.byte	0x3f
	.zero		1


	//   ....[40]....
        /*0814*/ 	.word	0x00009fe0
        /*0818*/ 	.word	0x00000009
        /*081c*/ 	.word	0x00038830
        /*0820*/ 	.short	0x010a
        /*0822*/ 	.byte	0x3f
	.zero		1


	//   ....[41]....
        /*0824*/ 	.word	0x0000a160
        /*0828*/ 	.word	0x00000009
        /*082c*/ 	.word	0x00038850
        /*0830*/ 	.short	0x010a
        /*0832*/ 	.byte	0x3f
	.zero		1


	//   ....[42]....
        /*0834*/ 	.word	0x0000a1b0
        /*0838*/ 	.word	0x00000009
        /*083c*/ 	.word	0x00038850
        /*0840*/ 	.short	0x010a
        /*0842*/ 	.byte	0x3f
	.zero		1


	//   ....[43]....
        /*0844*/ 	.word	0x0000bed0
        /*0848*/ 	.word	0x00000098
        /*084c*/ 	.word	0x00000000
        /*0850*/ 	.short	0x0101
        /*0852*/ 	.byte	0x3f
	.zero		1


	//   ....[44]....
        /*0854*/ 	.word	0x0000cfe0
        /*0858*/ 	.word	0x0000000a
        /*085c*/ 	.word	0x00000000
        /*0860*/ 	.short	0x0101
        /*0862*/ 	.byte	0x3f
	.zero		1


	//   ....[45]....
        /*0864*/ 	.word	0x0000f4a0
        /*0868*/ 	.word	0x00000000
        /*086c*/ 	.word	0x00000000
        /*0870*/ 	.short	0x0101
        /*0872*/ 	.byte	0x3f
	.zero		1


	//   ....[46]....
        /*0874*/ 	.word	0x00011bb0
        /*0878*/ 	.word	0x0000001b
        /*087c*/ 	.word	0x00038840
        /*0880*/ 	.short	0x010a
        /*0882*/ 	.byte	0x3f
	.zero		1


	//   ....[47]....
        /*0884*/ 	.word	0x00012020
        /*0888*/ 	.word	0x0000001b
        /*088c*/ 	.word	0x00038830
        /*0890*/ 	.short	0x0107
        /*0892*/ 	.byte	0x3f
	.zero		1


	//   ....[48]....
        /*0894*/ 	.word	0x000120e0
        /*0898*/ 	.word	0x0000001b
        /*089c*/ 	.word	0x00038830
        /*08a0*/ 	.short	0x0101
        /*08a2*/ 	.byte	0x3f
	.zero		1


	//   ....[49]....
        /*08a4*/ 	.word	0x000128d0
        /*08a8*/ 	.word	0x00000011
        /*08ac*/ 	.word	0x00038800
        /*08b0*/ 	.short	0x0107
        /*08b2*/ 	.byte	0x3f
	.zero		1


	//   ....[50]....
        /*08b4*/ 	.word	0x00012960
        /*08b8*/ 	.word	0x00000011
        /*08bc*/ 	.word	0x00038800
        /*08c0*/ 	.short	0x0101
        /*08c2*/ 	.byte	0x3f
	.zero		1


	//   ....[51]....
        /*08c4*/ 	.word	0x000132d0
        /*08c8*/ 	.word	0x00000011
        /*08cc*/ 	.word	0x00038810
        /*08d0*/ 	.short	0x0107
        /*08d2*/ 	.byte	0x3f
	.zero		1


	//   ....[52]....
        /*08d4*/ 	.word	0x000133c0
        /*08d8*/ 	.word	0x00000011
        /*08dc*/ 	.word	0x00038810
        /*08e0*/ 	.short	0x0101
        /*08e2*/ 	.byte	0x3f
	.zero		1


	//   ....[53]....
        /*08e4*/ 	.word	0x000133e0
        /*08e8*/ 	.word	0x00000011
        /*08ec*/ 	.word	0x00038820
        /*08f0*/ 	.short	0x010a
        /*08f2*/ 	.byte	0x3f
	.zero		1


	//   ....[54]....
        /*08f4*/ 	.word	0x00013470
        /*08f8*/ 	.word	0x0000001b
        /*08fc*/ 	.word	0x00038860
        /*0900*/ 	.short	0x010a
        /*0902*/ 	.byte	0x3f
	.zero		1


	//   ....[55]....
        /*0904*/ 	.word	0x00013ce0
        /*0908*/ 	.word	0x0000001b
        /*090c*/ 	.word	0x00038850
        /*0910*/ 	.short	0x0107
        /*0912*/ 	.byte	0x3f
	.zero		1


	//   ....[56]....
        /*0914*/ 	.word	0x00013db0
        /*0918*/ 	.word	0x0000001b
        /*091c*/ 	.word	0x00038850
        /*0920*/ 	.short	0x0101
        /*0922*/ 	.byte	0x3f
	.zero		1


	//   ....[57]....
        /*0924*/ 	.word	0x00014100
        /*0928*/ 	.word	0x00000008
        /*092c*/ 	.word	0x00038840
        /*0930*/ 	.short	0x010a
        /*0932*/ 	.byte	0x3f
	.zero		1


	//   ....[58]....
        /*0934*/ 	.word	0x00014440
        /*0938*/ 	.word	0x00000008
        /*093c*/ 	.word	0x00038830
        /*0940*/ 	.short	0x0107
        /*0942*/ 	.byte	0x3f
	.zero		1


	//   ....[59]....
        /*0944*/ 	.word	0x00014500
        /*0948*/ 	.word	0x00000008
        /*094c*/ 	.word	0x00038830
        /*0950*/ 	.short	0x0101
        /*0952*/ 	.byte	0x3f
	.zero		1


	//   ....[60]....
        /*0954*/ 	.word	0x00014530
        /*0958*/ 	.word	0x00000008
        /*095c*/ 	.word	0x00038860
        /*0960*/ 	.short	0x010a
        /*0962*/ 	.byte	0x3f
	.zero		1


	//   ....[61]....
        /*0964*/ 	.word	0x00014bb0
        /*0968*/ 	.word	0x00000008
        /*096c*/ 	.word	0x00038850
        /*0970*/ 	.short	0x0107
        /*0972*/ 	.byte	0x3f
	.zero		1


	//   ....[62]....
        /*0974*/ 	.word	0x00014c70
        /*0978*/ 	.word	0x00000008
        /*097c*/ 	.word	0x00038850
        /*0980*/ 	.short	0x0101
        /*0982*/ 	.byte	0x3f
	.zero		1


	//   ....[63]....
        /*0984*/ 	.word	0x00015050
        /*0988*/ 	.word	0x00000005
        /*098c*/ 	.word	0x00038820
        /*0990*/ 	.short	0x010a
        /*0992*/ 	.byte	0x3f
	.zero		1


	//   ....[64]....
        /*0994*/ 	.word	0x000151d0
        /*0998*/ 	.word	0x00000003
        /*099c*/ 	.word	0x00038840
        /*09a0*/ 	.short	0x010a
        /*09a2*/ 	.byte	0x3f
	.zero		1


	//   ....[65]....
        /*09a4*/ 	.word	0x00015270
        /*09a8*/ 	.word	0x00000005
        /*09ac*/ 	.word	0x00038840
        /*09b0*/ 	.short	0x010a
        /*09b2*/ 	.byte	0x3f
	.zero		1


	//   ....[66]....
        /*09b4*/ 	.word	0x000152b0
        /*09b8*/ 	.word	0x00000003
        /*09bc*/ 	.word	0x00038860
        /*09c0*/ 	.short	0x010a
        /*09c2*/ 	.byte	0x3f
	.zero		1


	//   ....[67]....
        /*09c4*/ 	.word	0x000152f0
        /*09c8*/ 	.word	0x00000005
        /*09cc*/ 	.word	0x00038860
        /*09d0*/ 	.short	0x010a
        /*09d2*/ 	.byte	0x3f
	.zero		1


	//   ....[68]....
        /*09d4*/ 	.word	0x00015350
        /*09d8*/ 	.word	0x00000011
        /*09dc*/ 	.word	0x00038800
        /*09e0*/ 	.short	0x010a
        /*09e2*/ 	.byte	0x3f
	.zero		1


	//   ....[69]....
        /*09e4*/ 	.word	0x000153a0
        /*09e8*/ 	.word	0x00000009
        /*09ec*/ 	.word	0x00038830
        /*09f0*/ 	.short	0x010a
        /*09f2*/ 	.byte	0x3f
	.zero		1


	//   ....[70]....
        /*09f4*/ 	.word	0x000153f0
        /*09f8*/ 	.word	0x00000011
        /*09fc*/ 	.word	0x00038810
        /*0a00*/ 	.short	0x010a
        /*0a02*/ 	.byte	0x3f
	.zero		1


	//   ....[71]....
        /*0a04*/ 	.word	0x00015440
        /*0a08*/ 	.word	0x00000009
        /*0a0c*/ 	.word	0x00038850
        /*0a10*/ 	.short	0x010a
        /*0a12*/ 	.byte	0x3f
	.zero		1


	//   ....[72]....
        /*0a14*/ 	.word	0x00015490
        /*0a18*/ 	.word	0x00000009
        /*0a1c*/ 	.word	0x00038830
        /*0a20*/ 	.short	0x010a
        /*0a22*/ 	.byte	0x3f
	.zero		1


	//   ....[73]....
        /*0a24*/ 	.word	0x000154e0
        /*0a28*/ 	.word	0x00000009
        /*0a2c*/ 	.word	0x00038850
        /*0a30*/ 	.short	0x010a
        /*0a32*/ 	.byte	0x3f
	.zero		1


	//   ....[74]....
        /*0a34*/ 	.word	0x00015530
        /*0a38*/ 	.word	0x00000009
        /*0a3c*/ 	.word	0x00038830
        /*0a40*/ 	.short	0x010a
        /*0a42*/ 	.byte	0x3f
	.zero		1


	//   ....[75]....
        /*0a44*/ 	.word	0x00015580
        /*0a48*/ 	.word	0x00000009
        /*0a4c*/ 	.word	0x00038850
        /*0a50*/ 	.short	0x010a
        /*0a52*/ 	.byte	0x3f
	.zero		1


	//   ....[76]....
        /*0a54*/ 	.word	0x00015680
        /*0a58*/ 	.word	0x0000001b
        /*0a5c*/ 	.word	0x00038840
        /*0a60*/ 	.short	0x010a
        /*0a62*/ 	.byte	0x3f
	.zero		1


	//   ....[77]....
        /*0a64*/ 	.word	0x000167a0
        /*0a68*/ 	.word	0x00000011
        /*0a6c*/ 	.word	0x00038820
        /*0a70*/ 	.short	0x010a
        /*0a72*/ 	.byte	0x3f
	.zero		1


	//   ....[78]....
        /*0a74*/ 	.word	0x000167f0
        /*0a78*/ 	.word	0x0000001b
        /*0a7c*/ 	.word	0x00038860
        /*0a80*/ 	.short	0x010a
        /*0a82*/ 	.byte	0x3f
	.zero		1


	//   ....[79]....
        /*0a84*/ 	.word	0x00017060
        /*0a88*/ 	.word	0x00000008
        /*0a8c*/ 	.word	0x00038840
        /*0a90*/ 	.short	0x010a
        /*0a92*/ 	.byte	0x3f
	.zero		1


	//   ....[80]....
        /*0a94*/ 	.word	0x00017520
        /*0a98*/ 	.word	0x00000008
        /*0a9c*/ 	.word	0x00038860
        /*0aa0*/ 	.short	0x010a
        /*0aa2*/ 	.byte	0x3f
	.zero		1


	//   ....[81]....
        /*0aa4*/ 	.word	0x00017d60
        /*0aa8*/ 	.word	0x00000005
        /*0aac*/ 	.word	0x00038820
        /*0ab0*/ 	.short	0x010a
        /*0ab2*/ 	.byte	0x3f
	.zero		1


	//   ....[82]....
        /*0ab4*/ 	.word	0x00017f00
        /*0ab8*/ 	.word	0x00000003
        /*0abc*/ 	.word	0x00038840
        /*0ac0*/ 	.short	0x010a
        /*0ac2*/ 	.byte	0x3f
	.zero		1


	//   ....[83]....
        /*0ac4*/ 	.word	0x00017f50
        /*0ac8*/ 	.word	0x00000005
        /*0acc*/ 	.word	0x00038840
        /*0ad0*/ 	.short	0x010a
        /*0ad2*/ 	.byte	0x3f
	.zero		1


	//   ....[84]....
        /*0ad4*/ 	.word	0x00017fa0
        /*0ad8*/ 	.word	0x00000003
        /*0adc*/ 	.word	0x00038860
        /*0ae0*/ 	.short	0x010a
        /*0ae2*/ 	.byte	0x3f
	.zero		1


	//----- nvinfo : EIATTR_NUM_MBARRIERS
	.align		4
.L_530:
        /*0ae4*/ 	.byte	0x03, 0x38
        /*0ae6*/ 	.short	0x0017


	//----- nvinfo : EIATTR_EXIT_INSTR_OFFSETS
	.align		4
        /*0ae8*/ 	.byte	0x04, 0x1c
        /*0aea*/ 	.short	(.L_532 - .L_531)


	//   ....[0]....
.L_531:
        /*0aec*/ 	.word	0x00000960


	//   ....[1]....
        /*0af0*/ 	.word	0x00010580


	//   ....[2]....
        /*0af4*/ 	.word	0x00015340


	//----- nvinfo : EIATTR_MAX_THREADS
	.align		4
.L_532:
        /*0af8*/ 	.byte	0x04, 0x05
        /*0afa*/ 	.short	(.L_534 - .L_533)
.L_533:
        /*0afc*/ 	.word	0x00000180
        /*0b00*/ 	.word	0x00000001
        /*0b04*/ 	.word	0x00000001


	//----- nvinfo : EIATTR_CRS_STACK_SIZE
	.align		4
.L_534:
        /*0b08*/ 	.byte	0x04, 0x1e
        /*0b0a*/ 	.short	(.L_536 - .L_535)
.L_535:
        /*0b0c*/ 	.word	0x00000000


	//----- nvinfo : EIATTR_CBANK_PARAM_SIZE
	.align		4
.L_536:
        /*0b10*/ 	.byte	0x03, 0x19
        /*0b12*/ 	.short	0x0bf0


	//----- nvinfo : EIATTR_PARAM_CBANK
	.align		4
        /*0b14*/ 	.byte	0x04, 0x0a
        /*0b16*/ 	.short	(.L_538 - .L_537)
	.align		4
.L_537:
        /*0b18*/ 	.word	index@(.nv.constant0._ZN7cutlass13device_kernelIN5flash11enable_sm90INS1_16FlashAttnFwdSm90INS1_25CollectiveMainloopFwdSm90ILi2EN4cute5tupleIJNS5_1CILi1EEES8_S8_EEENS6_IJNS7_ILi64EEESA_SA_EEELi512ENS_10bfloat16_tEfNS_4arch4Sm90ELb1ELb0ELb1ELb0ELb1ELb0ELb1ELb0ELb0ELb1ELb0ELb0EEENS1_21CollectiveEpilogueFwdINS6_IJSA_NS7_ILi512EEESA_EEES9_SC_SE_Li256ELb0ELb1ELb0ELb0EEENS1_30DynamicPersistentTileSchedulerILi256ELi128ELb0ELb1ELb1EEEEEEEEEvNT_6ParamsE)
        /*0b1c*/ 	.short	0x0210
        /*0b1e*/ 	.short	0x0bf0


	//----- nvinfo : EIATTR_SW_WAR
	.align		4
.L_538:
        /*0b20*/ 	.byte	0x04, 0x36
        /*0b22*/ 	.short	(.L_540 - .L_539)
.L_539:
        /*0b24*/ 	.word	0x00000008
.L_540:


//--------------------- .nv.info._ZN7cutlass13device_kernelIN5flash11enable_sm90INS1_16FlashAttnFwdSm90INS1_25CollectiveMainloopFwdSm90ILi2EN4cute5tupleIJNS5_1CILi1EEES8_S8_EEENS6_IJNS7_ILi64EEESA_SA_EEELi512ENS_10bfloat16_tEfNS_4arch4Sm90ELb1ELb0ELb1ELb1ELb1ELb0ELb0ELb0ELb0ELb1ELb0ELb0EEENS1_21CollectiveEpilogueFwdINS6_IJSA_NS7_ILi512EEESA_EEES9_SC_SE_Li256ELb1ELb1ELb0ELb0EEENS1_36VarlenDynamicPersistentTileSchedulerILi64ELi64ELi256ELi128ELb0ELb1ELb1ELb1ELb1ELb1EEEEEEEEEvNT_6ParamsE --------------------------
	.section	.nv.info._ZN7cutlass13device_kernelIN5flash11enable_sm90INS1_16FlashAttnFwdSm90INS1_25CollectiveMainloopFwdSm90ILi2EN4cute5tupleIJNS5_1CILi1EEES8_S8_EEENS6_IJNS7_ILi64EEESA_SA_EEELi512ENS_10bfloat16_tEfNS_4arch4Sm90ELb1ELb0ELb1ELb1ELb1ELb0ELb0ELb0ELb0ELb1ELb0ELb0EEENS1_21CollectiveEpilogueFwdINS6_IJSA_NS7_ILi512EEESA_EEES9_SC_SE_Li256ELb1ELb1ELb0ELb0EEENS1_36VarlenDynamicPersistentTileSchedulerILi64ELi64ELi256ELi128ELb0ELb1ELb1ELb1ELb1ELb1EEEEEEEEEvNT_6ParamsE,"",@"SHT_CUDA_INFO"
	.sectionflags	@""
	.align	4


	//----- nvinfo : EIATTR_CUDA_API_VERSION
	.align		4
        /*0000*/ 	.byte	0x04, 0x37
        /*0002*/ 	.short	(.L_542 - .L_541)
.L_541:
        /*0004*/ 	.word	0x00000082


	//----- nvinfo : EIATTR_KPARAM_INFO
	.align		4
.L_542:
        /*0008*/ 	.byte	0x04, 0x17
        /*000a*/ 	.short	(.L_544 - .L_543)
.L_543:
        /*000c*/ 	.word	0x00000000
        /*0010*/ 	.short	0x0000
        /*0012*/ 	.short	0x0070
        /*0014*/ 	.byte	0x00, 0xf0, 0x01, 0x2a


	//----- nvinfo : EIATTR_SPARSE_MMA_MASK
	.align		4
.L_544:
        /*0018*/ 	.byte	0x03, 0x50
        /*001a*/ 	.short	0x0000


	//----- nvinfo : EIATTR_MAXREG_COUNT
	.align		4
        /*001c*/ 	.byte	0x03, 0x1b
        /*001e*/ 	.short	0x00a8


	//----- nvinfo : EIATTR_NUM_BARRIERS
	.align		4
        /*0020*/ 	.byte	0x02, 0x4c
        /*0022*/ 	.byte	0x10
	.zero		1


	//----- nvinfo : EIATTR_EXTERNS
	.align		4
        /*0024*/ 	.byte	0x04, 0x0f
        /*0026*/ 	.short	(.L_546 - .L_545)


	//   ....[0]....
	.align		4
.L_545:
        /*0028*/ 	.word	index@(__assertfail)


	//----- nvinfo : EIATTR_ANNOTATIONS
	.align		4
.L_546:
        /*002c*/ 	.byte	0x04, 0x55
        /*002e*/ 	.short	(.L_548 - .L_547)


	//   ....[0]....
.L_547:
        /* <DEDUP_REMOVED lines=18> */


	//----- nvinfo : EIATTR_MERCURY_ISA_VERSION
	.align		4
.L_548:
        /*0138*/ 	.byte	0x03, 0x5f
        /*013a*/ 	.short	0x0101


	//----- nvinfo : EIATTR_UNUSED_LOAD_BYTE_OFFSET
	.align		4
        /*013c*/ 	.byte	0x04, 0x44
        /*013e*/ 	.short	(.L_550 - .L_549)


	//   ....[0]....
.L_549:
        /*0140*/ 	.word	0x00000940
        /*0144*/ 	.word	0x0000fff0


	//   ....[1]....
        /*0148*/ 	.word	0x00009f20
        /*014c*/ 	.word	0x0000fff0


	//----- nvinfo : EIATTR_INT_WARP_WIDE_INSTR_OFFSETS
	.align		4
.L_550:
        /*0150*/ 	.byte	0x04, 0x31
        /*0152*/ 	.short	(.L_552 - .L_551)


	//   ....[0]....
.L_551:
        /*0154*/ 	.word	0x000000c0


	//   ....[1]....
        /*0158*/ 	.word	0x000000d0


	//   ....[2]....
        /*015c*/ 	.word	0x00000170


	//   ....[3]....
        /*0160*/ 	.word	0x0000e1d0


	//   ....[4]....
        /*0164*/ 	.word	0x0000e260


	//   ....[5]....
        /*0168*/ 	.word	0x000116d0


	//   ....[6]....
        /*016c*/ 	.word	0x00011760


	//----- nvinfo : EIATTR_COOP_GROUP_MASK_REGIDS
	.align		4
.L_552:
        /*0170*/ 	.byte	0x04, 0x29
        /*0172*/ 	.short	(.L_554 - .L_553)


	//   ....[0]....
.L_553:
        /*0174*/ 	.word	0xffffffff


	//   ....[1]....
        /*0178*/ 	.word	0xffffffff


	//   ....[2]....
        /*017c*/ 	.word	0xffffffff


	//   ....[3]....
        /*0180*/ 	.word	0xffffffff


	//   ....[4]....
        /*0184*/ 	.word	0xffffffff


	//   ....[5]....
        /*0188*/ 	.word	0xffffffff


	//   ....[6]....
        /*018c*/ 	.word	0xffffffff


	//   ....[7]....
        /*0190*/ 	.word	0xffffffff


	//   ....[8]....
        /*0194*/ 	.word	0xffffffff


	//   ....[9]....
        /*0198*/ 	.word	0xffffffff


	//   ....[10]....
        /*019c*/ 	.word	0xffffffff


	//   ....[11]....
        /*01a0*/ 	.word	0xffffffff


	//   ....[12]....
        /*01a4*/ 	.word	0xffffffff


	//   ....[13]....
        /*01a8*/ 	.word	0xffffffff


	//   ....[14]....
        /*01ac*/ 	.word	0xffffffff


	//   ....[15]....
        /*01b0*/ 	.word	0xffffffff


	//   ....[16]....
        /*01b4*/ 	.word	0xffffffff


	//   ....[17]....
        /*01b8*/ 	.word	0xffffffff


	//   ....[18]....
        /*01bc*/ 	.word	0xffffffff


	//   ....[19]....
        /*01c0*/ 	.word	0xffffffff


	//   ....[20]....
        /*01c4*/ 	.word	0xffffffff


	//   ....[21]....
        /*01c8*/ 	.word	0xffffffff


	//   ....[22]....
        /*01cc*/ 	.word	0xffffffff


	//   ....[23]....
        /*01d0*/ 	.word	0xffffffff


	//   ....[24]....
        /*01d4*/ 	.word	0xffffffff


	//   ....[25]....
        /*01d8*/ 	.word	0xffffffff


	//   ....[26]....
        /*01dc*/ 	.word	0xffffffff


	//   ....[27]....
        /*01e0*/ 	.word	0xffffffff


	//   ....[28]....
        /*01e4*/ 	.word	0xffffffff


	//   ....[29]....
        /*01e8*/ 	.word	0xffffffff


	//   ....[30]....
        /*01ec*/ 	.word	0xffffffff


	//   ....[31]....
        /*01f0*/ 	.word	0xffffffff


	//   ....[32]....
        /*01f4*/ 	.word	0xffffffff


	//   ....[33]....
        /*01f8*/ 	.word	0xffffffff


	//   ....[34]....
        /*01fc*/ 	.word	0xffffffff


	//   ....[35]....
        /*0200*/ 	.word	0xffffffff


	//   ....[36]....
        /*0204*/ 	.word	0xffffffff


	//   ....[37]....
        /*0208*/ 	.word	0xffffffff


	//   ....[38]....
        /*020c*/ 	.word	0xffffffff


	//   ....[39]....
        /*0210*/ 	.word	0xffffffff


	//   ....[40]....
        /*0214*/ 	.word	0xffffffff


	//   ....[41]....
        /*0218*/ 	.word	0xffffffff


	//   ....[42]....
        /*021c*/ 	.word	0xffffffff


	//   ....[43]....
        /*0220*/ 	.word	0xffffffff


	//   ....[44]....
        /*0224*/ 	.word	0xffffffff


	//   ....[45]....
        /*0228*/ 	.word	0xffffffff


	//   ....[46]....
        /*022c*/ 	.word	0xffffffff


	//   ....[47]....
        /*0230*/ 	.word	0xffffffff


	//   ....[48]....
        /*0234*/ 	.word	0xffffffff


	//   ....[49]....
        /*0238*/ 	.word	0xffffffff


	//   ....[50]....
        /*023c*/ 	.word	0xffffffff


	//   ....[51]....
        /*0240*/ 	.word	0xffffffff


	//   ....[52]....
        /*0244*/ 	.word	0xffffffff


	//   ....[53]....
        /*0248*/ 	.word	0xffffffff


	//   ....[54]....
        /*024c*/ 	.word	0xffffffff


	//   ....[55]....
        /*0250*/ 	.word	0xffffffff


	//   ....[56]....
        /*0254*/ 	.word	0xffffffff


	//   ....[57]....
        /*0258*/ 	.word	0xffffffff


	//   ....[58]....
        /*025c*/ 	.word	0xffffffff


	//   ....[59]....
        /*0260*/ 	.word	0xffffffff


	//   ....[60]....
        /*0264*/ 	.word	0xffffffff


	//   ....[61]....
        /*0268*/ 	.word	0xffffffff


	//   ....[62]....
        /*026c*/ 	.word	0xffffffff


	//   ....[63]....
        /*0270*/ 	.word	0xffffffff


	//   ....[64]....
        /*0274*/ 	.word	0xffffffff


	//   ....[65]....
        /*0278*/ 	.word	0xffffffff


	//   ....[66]....
        /*027c*/ 	.word	0xffffffff


	//   ....[67]....
        /*0280*/ 	.word	0xffffffff


	//   ....[68]....
        /*0284*/ 	.word	0xffffffff


	//   ....[69]....
        /*0288*/ 	.word	0xffffffff


	//   ....[70]....
        /*028c*/ 	.word	0xffffffff


	//   ....[71]....
        /*0290*/ 	.word	0xffffffff


	//   ....[72]....
        /*0294*/ 	.word	0xffffffff


	//   ....[73]....
        /*0298*/ 	.word	0xffffffff


	//   ....[74]....
        /*029c*/ 	.word	0xffffffff


	//   ....[75]....
        /*02a0*/ 	.word	0xffffffff


	//   ....[76]....
        /*02a4*/ 	.word	0xffffffff


	//   ....[77]....
        /*02a8*/ 	.word	0xffffffff


	//   ....[78]....
        /*02ac*/ 	.word	0xffffffff


	//   ....[79]....
        /*02b0*/ 	.word	0xffffffff


	//   ....[80]....
        /*02b4*/ 	.word	0xffffffff


	//   ....[81]....
        /*02b8*/ 	.word	0xffffffff


	//   ....[82]....
        /*02bc*/ 	.word	0xffffffff


	//   ....[83]....
        /*02c0*/ 	.word	0xffffffff


	//   ....[84]....
        /*02c4*/ 	.word	0xffffffff


	//   ....[85]....
        /*02c8*/ 	.word	0xffffffff


	//   ....[86]....
        /*02cc*/ 	.word	0xffffffff


	//   ....[87]....
        /*02d0*/ 	.word	0xffffffff


	//   ....[88]....
        /*02d4*/ 	.word	0xffffffff


	//   ....[89]....
        /*02d8*/ 	.word	0xffffffff


	//   ....[90]....
        /*02dc*/ 	.word	0xffffffff


	//   ....[91]....
        /*02e0*/ 	.word	0xffffffff


	//   ....[92]....
        /*02e4*/ 	.word	0xffffffff


	//   ....[93]....
        /*02e8*/ 	.word	0xffffffff


	//   ....[94]....
        /*02ec*/ 	.word	0xffffffff


	//   ....[95]....
        /*02f0*/ 	.word	0xffffffff


	//   ....[96]....
        /*02f4*/ 	.word	0xffffffff


	//   ....[97]....
        /*02f8*/ 	.word	0xffffffff


	//   ....[98]....
        /*02fc*/ 	.word	0xffffffff


	//   ....[99]....
        /*0300*/ 	.word	0xffffffff


	//   ....[100]....
        /*0304*/ 	.word	0xffffffff


	//   ....[101]....
        /*0308*/ 	.word	0xffffffff


	//   ....[102]....
        /*030c*/ 	.word	0xffffffff


	//   ....[103]....
        /*0310*/ 	.word	0xffffffff


	//   ....[104]....
        /*0314*/ 	.word	0xffffffff


	//   ....[105]....
        /*0318*/ 	.word	0xffffffff


	//   ....[106]....
        /*031c*/ 	.word	0xffffffff


	//   ....[107]....
        /*0320*/ 	.word	0xffffffff


	//   ....[108]....
        /*0324*/ 	.word	0xffffffff


	//   ....[109]....
        /*0328*/ 	.word	0xffffffff


	//   ....[110]....
        /*032c*/ 	.word	0xffffffff


	//   ....[111]....
        /*0330*/ 	.word	0xffffffff


	//   ....[112]....
        /*0334*/ 	.word	0xffffffff


	//   ....[113]....
        /*0338*/ 	.word	0xffffffff


	//   ....[114]....
        /*033c*/ 	.word	0xffffffff


	//   ....[115]....
        /*0340*/ 	.word	0xffffffff


	//   ....[116]....
        /*0344*/ 	.word	0xffffffff


	//   ....[117]....
        /*0348*/ 	.word	0xffffffff


	//   ....[118]....
        /*034c*/ 	.word	0x0500000f


	//   ....[119]....
        /*0350*/ 	.word	0x0500000f


	//   ....[120]....
        /*0354*/ 	.word	0x0500000f


	//   ....[121]....
        /*0358*/ 	.word	0x0500000f


	//   ....[122]....
        /*035c*/ 	.word	0x0500000f


	//   ....[123]....
        /*0360*/ 	.word	0x0500000f


	//   ....[124]....
        /*0364*/ 	.word	0x0500000f


	//   ....[125]....
        /*0368*/ 	.word	0x0500000f


	//   ....[126]....
        /*036c*/ 	.word	0x0500000f


	//   ....[127]....
        /*0370*/ 	.word	0x0500000f


	//   ....[128]....
        /*0374*/ 	.word	0x0500000f


	//   ....[129]....
        /*0378*/ 	.word	0x0500000f


	//   ....[130]....
        /*037c*/ 	.word	0x0500000f


	//   ....[131]....
        /*0380*/ 	.word	0x0500000f


	//   ....[132]....
        /*0384*/ 	.word	0x0500000f


	//   ....[133]....
        /*0388*/ 	.word	0x0500000f


	//   ....[134]....
        /*038c*/ 	.word	0x0500000f


	//   ....[135]....
        /*0390*/ 	.word	0x0500000f


	//   ....[136]....
        /*0394*/ 	.word	0x0500000f


	//   ....[137]....
        /*0398*/ 	.word	0x0500000f


	//   ....[138]....
        /*039c*/ 	.word	0x0500000f


	//   ....[139]....
        /*03a0*/ 	.word	0x0500000f


	//   ....[140]....
        /*03a4*/ 	.word	0x0500000f


	//   ....[141]....
        /*03a8*/ 	.word	0x0500000f


	//   ....[142]....
        /*03ac*/ 	.word	0x0500000f


	//   ....[143]....
        /*03b0*/ 	.word	0x0500000f


	//   ....[144]....
        /*03b4*/ 	.word	0x0500000f


	//   ....[145]....
        /*03b8*/ 	.word	0x0500000f


	//   ....[146]....
        /*03bc*/ 	.word	0x0500000f


	//   ....[147]....
        /*03c0*/ 	.word	0x0500000f


	//   ....[148]....
        /*03c4*/ 	.word	0x0500000f


	//   ....[149]....
        /*03c8*/ 	.word	0x0500000f


	//   ....[150]....
        /*03cc*/ 	.word	0x0500000f


	//   ....[151]....
        /*03d0*/ 	.word	0x0500000f


	//   ....[152]....
        /*03d4*/ 	.word	0x0500000f


	//   ....[153]....
        /*03d8*/ 	.word	0x0500000f


	//   ....[154]....
        /*03dc*/ 	.word	0x0500000f


	//   ....[155]....
        /*03e0*/ 	.word	0x0500000f


	//   ....[156]....
        /*03e4*/ 	.word	0x0500000f


	//   ....[157]....
        /*03e8*/ 	.word	0x0500000f


	//   ....[158]....
        /*03ec*/ 	.word	0x0500000f


	//   ....[159]....
        /*03f0*/ 	.word	0x0500000f


	//   ....[160]....
        /*03f4*/ 	.word	0x0500000f


	//   ....[161]....
        /*03f8*/ 	.word	0x0500000f


	//   ....[162]....
        /*03fc*/ 	.word	0x0500000f


	//   ....[163]....
        /*0400*/ 	.word	0x0500000f


	//   ....[164]....
        /*0404*/ 	.word	0x0500000f


	//   ....[165]....
        /*0408*/ 	.word	0x0500000f


	//   ....[166]....
        /*040c*/ 	.word	0x0500000f


	//   ....[167]....
        /*0410*/ 	.word	0x0500000f


	//   ....[168]....
        /*0414*/ 	.word	0x0500000f


	//   ....[169]....
        /*0418*/ 	.word	0x0500000f


	//   ....[170]....
        /*041c*/ 	.word	0x0500000f


	//   ....[171]....
        /*0420*/ 	.word	0x0500000f


	//   ....[172]....
        /*0424*/ 	.word	0x0500000f


	//   ....[173]....
        /*0428*/ 	.word	0x0500000f


	//   ....[174]....
        /*042c*/ 	.word	0x0500000f


	//   ....[175]....
        /*0430*/ 	.word	0x0500000f


	//   ....[176]....
        /*0434*/ 	.word	0x0500000f


	//----- nvinfo : EIATTR_COOP_GROUP_INSTR_OFFSETS
	.align		4
.L_554:
        /*0438*/ 	.byte	0x04, 0x28
        /*043a*/ 	.short	(.L_556 - .L_555)


	//   ....[0]....
.L_555:
        /*043c*/ 	.word	0x00000070


	//   ....[1]....
        /*0440*/ 	.word	0x000000b0


	//   ....[2]....
        /*0444*/ 	.word	0x00000290


	//   ....[3]....
        /*0448*/ 	.word	0x000003f0


	//   ....[4]....
        /*044c*/ 	.word	0x00000510


	//   ....[5]....
        /*0450*/ 	.word	0x00000670


	//   ....[6]....
        /*0454*/ 	.word	0x000019e0


	//   ....[7]....
        /*0458*/ 	.word	0x00003780


	//   ....[8]....
        /*045c*/ 	.word	0x00003ef0


	//   ....[9]....
        /*0460*/ 	.word	0x00003f60


	//   ....[10]....
        /*0464*/ 	.word	0x00004520


	//   ....[11]....
        /*0468*/ 	.word	0x000045f0


	//   ....[12]....
        /*046c*/ 	.word	0x00004a40


	//   ....[13]....
        /*0470*/ 	.word	0x00004ac0


	//   ....[14]....
        /*0474*/ 	.word	0x00005310


	//   ....[15]....
        /*0478*/ 	.word	0x00005920


	//   ....[16]....
        /*047c*/ 	.word	0x00005ec0


	//   ....[17]....
        /*0480*/ 	.word	0x00005ed0


	//   ....[18]....
        /*0484*/ 	.word	0x00005f60


	//   ....[19]....
        /*0488*/ 	.word	0x00006330


	//   ....[20]....
        /*048c*/ 	.word	0x000064b0


	//   ....[21]....
        /*0490*/ 	.word	0x00007630


	//   ....[22]....
        /*0494*/ 	.word	0x00007e30


	//   ....[23]....
        /*0498*/ 	.word	0x00007ed0


	//   ....[24]....
        /*049c*/ 	.word	0x000081e0


	//   ....[25]....
        /*04a0*/ 	.word	0x000083b0


	//   ....[26]....
        /*04a4*/ 	.word	0x00009350


	//   ....[27]....
        /*04a8*/ 	.word	0x00009420


	//   ....[28]....
        /*04ac*/ 	.word	0x00009460


	//   ....[29]....
        /*04b0*/ 	.word	0x00009500


	//   ....[30]....
        /*04b4*/ 	.word	0x00009530


	//   ....[31]....
        /*04b8*/ 	.word	0x0000ae60


	//   ....[32]....
        /*04bc*/ 	.word	0x0000b490


	//   ....[33]....
        /*04c0*/ 	.word	0x0000b4c0


	//   ....[34]....
        /*04c4*/ 	.word	0x0000b4e0


	//   ....[35]....
        /*04c8*/ 	.word	0x0000b500


	//   ....[36]....
        /*04cc*/ 	.word	0x0000bb80


	//   ....[37]....
        /*04d0*/ 	.word	0x0000bba0


	//   ....[38]....
        /*04d4*/ 	.word	0x0000bdd0


	//   ....[39]....
        /*04d8*/ 	.word	0x0000bdf0


	//   ....[40]....
        /*04dc*/ 	.word	0x0000c9a0


	//   ....[41]....
        /*04e0*/ 	.word	0x0000c9c0


	//   ....[42]....
        /*04e4*/ 	.word	0x0000cbf0


	//   ....[43]....
        /*04e8*/ 	.word	0x0000cc10


	//   ....[44]....
        /*04ec*/ 	.word	0x0000ced0


	//   ....[45]....
        /*04f0*/ 	.word	0x0000d080


	//   ....[46]....
        /*04f4*/ 	.word	0x0000d0b0


	//   ....[47]....
        /*04f8*/ 	.word	0x0000d0e0


	//   ....[48]....
        /*04fc*/ 	.word	0x0000d110


	//   ....[49]....
        /*0500*/ 	.word	0x0000d140


	//   ....[50]....
        /*0504*/ 	.word	0x0000d170


	//   ....[51]....
        /*0508*/ 	.word	0x0000d2c0


	//   ....[52]....
        /*050c*/ 	.word	0x0000d2f0


	//   ....[53]....
        /*0510*/ 	.word	0x0000d320


	//   ....[54]....
        /*0514*/ 	.word	0x0000d350


	//   ....[55]....
        /*0518*/ 	.word	0x0000d380


	//   ....[56]....
        /*051c*/ 	.word	0x0000d3b0


	//   ....[57]....
        /*0520*/ 	.word	0x0000d440


	//   ....[58]....
        /*0524*/ 	.word	0x0000d4a0


	//   ....[59]....
        /*0528*/ 	.word	0x0000d530


	//   ....[60]....
        /*052c*/ 	.word	0x0000ef60


	//   ....[61]....
        /*0530*/ 	.word	0x0000ef80


	//   ....[62]....
        /*0534*/ 	.word	0x0000f010


	//   ....[63]....
        /*0538*/ 	.word	0x0000f030


	//   ....[64]....
        /*053c*/ 	.word	0x0000f0b0


	//   ....[65]....
        /*0540*/ 	.word	0x0000f0d0


	//   ....[66]....
        /*0544*/ 	.word	0x0000f0e0


	//   ....[67]....
        /*0548*/ 	.word	0x0000f0f0


	//   ....[68]....
        /*054c*/ 	.word	0x0000f870


	//   ....[69]....
        /*0550*/ 	.word	0x0000f8a0


	//   ....[70]....
        /*0554*/ 	.word	0x0000f940


	//   ....[71]....
        /*0558*/ 	.word	0x0000f960


	//   ....[72]....
        /*055c*/ 	.word	0x0000f9e0


	//   ....[73]....
        /*0560*/ 	.word	0x0000fa00


	//   ....[74]....
        /*0564*/ 	.word	0x0000fa10


	//   ....[75]....
        /*0568*/ 	.word	0x0000fa20


	//   ....[76]....
        /*056c*/ 	.word	0x0000fec0


	//   ....[77]....
        /*0570*/ 	.word	0x0000ff80


	//   ....[78]....
        /*0574*/ 	.word	0x000100d0


	//   ....[79]....
        /*0578*/ 	.word	0x00010110


	//   ....[80]....
        /*057c*/ 	.word	0x00010120


	//   ....[81]....
        /*0580*/ 	.word	0x00010130


	//   ....[82]....
        /*0584*/ 	.word	0x00010280


	//   ....[83]....
        /*0588*/ 	.word	0x000103d0


	//   ....[84]....
        /*058c*/ 	.word	0x00010be0


	//   ....[85]....
        /*0590*/ 	.word	0x00010c00


	//   ....[86]....
        /*0594*/ 	.word	0x00010c50


	//   ....[87]....
        /*0598*/ 	.word	0x00010c60


	//   ....[88]....
        /*059c*/ 	.word	0x00010ca0


	//   ....[89]....
        /*05a0*/ 	.word	0x00010cb0


	//   ....[90]....
        /*05a4*/ 	.word	0x00010cc0


	//   ....[91]....
        /*05a8*/ 	.word	0x00010d00


	//   ....[92]....
        /*05ac*/ 	.word	0x00011020


	//   ....[93]....
        /*05b0*/ 	.word	0x00011060


	//   ....[94]....
        /*05b4*/ 	.word	0x00011080


	//   ....[95]....
        /*05b8*/ 	.word	0x000110a0


	//   ....[96]....
        /*05bc*/ 	.word	0x000110d0


	//   ....[97]....
        /*05c0*/ 	.word	0x000110f0


	//   ....[98]....
        /*05c4*/ 	.word	0x000111f0


	//   ....[99]....
        /*05c8*/ 	.word	0x00011340


	//   ....[100]....
        /*05cc*/ 	.word	0x00011940


	//   ....[101]....
        /*05d0*/ 	.word	0x00011990


	//   ....[102]....
        /*05d4*/ 	.word	0x000119c0


	//   ....[103]....
        /*05d8*/ 	.word	0x000119f0


	//   ....[104]....
        /*05dc*/ 	.word	0x00011a00


	//   ....[105]....
        /*05e0*/ 	.word	0x00011a30


	//   ....[106]....
        /*05e4*/ 	.word	0x00011a60


	//   ....[107]....
        /*05e8*/ 	.word	0x00011a90


	//   ....[108]....
        /*05ec*/ 	.word	0x00011c10


	//   ....[109]....
        /*05f0*/ 	.word	0x00011c40


	//   ....[110]....
        /*05f4*/ 	.word	0x00011c70


	//   ....[111]....
        /*05f8*/ 	.word	0x00011ca0


	//   ....[112]....
        /*05fc*/ 	.word	0x00011cd0


	//   ....[113]....
        /*0600*/ 	.word	0x00011d00


	//   ....[114]....
        /*0604*/ 	.word	0x00011dc0


	//   ....[115]....
        /*0608*/ 	.word	0x00011de0


	//   ....[116]....
        /*060c*/ 	.word	0x00011e50


	//   ....[117]....
        /*0610*/ 	.word	0x000124f0


	//   ....[118]....
        /*0614*/ 	.word	0x00012b40


	//   ....[119]....
        /*0618*/ 	.word	0x00012c30


	//   ....[120]....
        /*061c*/ 	.word	0x00012cd0


	//   ....[121]....
        /*0620*/ 	.word	0x00012d30


	//   ....[122]....
        /*0624*/ 	.word	0x00012e20


	//   ....[123]....
        /*0628*/ 	.word	0x00012e90


	//   ....[124]....
        /*062c*/ 	.word	0x00012f80


	//   ....[125]....
        /*0630*/ 	.word	0x00012ff0


	//   ....[126]....
        /*0634*/ 	.word	0x00013090


	//   ....[127]....
        /*0638*/ 	.word	0x00013180


	//   ....[128]....
        /*063c*/ 	.word	0x000131f0


	//   ....[129]....
        /*0640*/ 	.word	0x00013250


	//   ....[130]....
        /*0644*/ 	.word	0x00013340


	//   ....[131]....
        /*0648*/ 	.word	0x000133a0


	//   ....[132]....
        /*064c*/ 	.word	0x000134a0


	//   ....[133]....
        /*0650*/ 	.word	0x00013500


	//   ....[134]....
        /*0654*/ 	.word	0x000135a0


	//   ....[135]....
        /*0658*/ 	.word	0x00013720


	//   ....[136]....
        /*065c*/ 	.word	0x00013810


	//   ....[137]....
        /*0660*/ 	.word	0x00013aa0


	//   ....[138]....
        /*0664*/ 	.word	0x00013af0


	//   ....[139]....
        /*0668*/ 	.word	0x00013cc0


	//   ....[140]....
        /*066c*/ 	.word	0x00013d10


	//   ....[141]....
        /*0670*/ 	.word	0x00013ee0


	//   ....[142]....
        /*0674*/ 	.word	0x00013f30


	//   ....[143]....
        /*0678*/ 	.word	0x00014020


	//   ....[144]....
        /*067c*/ 	.word	0x000140c0


	//   ....[145]....
        /*0680*/ 	.word	0x00014120


	//   ....[146]....
        /*0684*/ 	.word	0x000141d0


	//   ....[147]....
        /*0688*/ 	.word	0x00014230


	//   ....[148]....
        /*068c*/ 	.word	0x000142e0


	//   ....[149]....
        /*0690*/ 	.word	0x00014340


	//   ....[150]....
        /*0694*/ 	.word	0x000143f0


	//   ....[151]....
        /*0698*/ 	.word	0x000144e0


	//   ....[152]....
        /*069c*/ 	.word	0x000145b0


	//   ....[153]....
        /*06a0*/ 	.word	0x000146d0


	//   ....[154]....
        /*06a4*/ 	.word	0x000147d0


	//   ....[155]....
        /*06a8*/ 	.word	0x00014900


	//   ....[156]....
        /*06ac*/ 	.word	0x000149e0


	//   ....[157]....
        /*06b0*/ 	.word	0x00014ae0


	//   ....[158]....
        /*06b4*/ 	.word	0x00014bc0


	//   ....[159]....
        /*06b8*/ 	.word	0x00014c50


	//   ....[160]....
        /*06bc*/ 	.word	0x00014cf0


	//   ....[161]....
        /*06c0*/ 	.word	0x00014e10


	//   ....[162]....
        /*06c4*/ 	.word	0x00014e80


	//   ....[163]....
        /*06c8*/ 	.word	0x00014ef0


	//   ....[164]....
        /*06cc*/ 	.word	0x00014f60


	//   ....[165]....
        /*06d0*/ 	.word	0x00014fd0


	//   ....[166]....
        /*06d4*/ 	.word	0x00015050


	//   ....[167]....
        /*06d8*/ 	.word	0x000150e0


	//   ....[168]....
        /*06dc*/ 	.word	0x00015170


	//   ....[169]....
        /*06e0*/ 	.word	0x000151e0


	//   ....[170]....
        /*06e4*/ 	.word	0x00015250


	//   ....[171]....
        /*06e8*/ 	.word	0x000152c0


	//   ....[172]....
        /*06ec*/ 	.word	0x00015340


	//   ....[173]....
        /*06f0*/ 	.word	0x000153b0


	//   ....[174]....
        /*06f4*/ 	.word	0x00015450


	//   ....[175]....
        /*06f8*/ 	.word	0x000154e0


	//   ....[176]....
        /*06fc*/ 	.word	0x00015600


	//----- nvinfo : EIATTR_REG_RECONFIG
	.align		4
.L_556:
        /*0700*/ 	.byte	0x01, 0x54
	.zero		2


	//----- nvinfo : EIATTR_SYSCALL_OFFSETS
	.align		4
        /*0704*/ 	.byte	0x04, 0x46
        /*0706*/ 	.short	(.L_558 - .L_557)


	//   ....[0]....
.L_557:
        /*0708*/ 	.word	0x00003950


	//   ....[1]....
        /*070c*/ 	.word	0x0000e3c0


	//   ....[2]....
        /*0710*/ 	.word	0x0000e510


	//   ....[3]....
        /*0714*/ 	.word	0x0000e600


	//   ....[4]....
        /*0718*/ 	.word	0x0000f510


	//----- nvinfo : EIATTR_MBARRIER_INSTR_OFFSETS
	.align		4
.L_558:
        /*071c*/ 	.byte	0x04, 0x39
        /*071e*/ 	.short	(.L_560 - .L_559)


	//   ....[0]....
.L_559:
        /*0720*/ 	.word	0x00000180
        /*0724*/ 	.word	0x000000ff
        /*0728*/ 	.word	0x00028c00
        /*072c*/ 	.short	0x0100
        /*072e*/ 	.byte	0x08
	.zero		1


	//   ....[1]....
        /*0730*/ 	.word	0x00000190
        /*0734*/ 	.word	0x000000ff
        /*0738*/ 	.word	0x00028c20
        /*073c*/ 	.short	0x0100
        /*073e*/ 	.byte	0x08
	.zero		1


	//   ....[2]....
        /*0740*/ 	.word	0x00000240
        /*0744*/ 	.word	0x000000ff
        /*0748*/ 	.word	0x00028c30
        /*074c*/ 	.short	0x0100
        /*074e*/ 	.byte	0x06
	.zero		1


	//   ....[3]....
        /*0750*/ 	.word	0x00000250
        /*0754*/ 	.word	0x000000ff
        /*0758*/ 	.word	0x00028c40
        /*075c*/ 	.short	0x0100
        /*075e*/ 	.byte	0x06
	.zero		1


	//   ....[4]....
        /*0760*/ 	.word	0x00000260
        /*0764*/ 	.word	0x000000ff
        /*0768*/ 	.word	0x00028c38
        /*076c*/ 	.short	0x0100
        /*076e*/ 	.byte	0x06
	.zero		1


	//   ....[5]....
        /*0770*/ 	.word	0x00000270
        /*0774*/ 	.word	0x000000ff
        /*0778*/ 	.word	0x00028c48
        /*077c*/ 	.short	0x0100
        /*077e*/ 	.byte	0x06
	.zero		1


	//   ....[6]....
        /*0780*/ 	.word	0x000003a0
        /*0784*/ 	.word	0x000000ff
        /*0788*/ 	.word	0x00028c50
        /*078c*/ 	.short	0x0100
        /*078e*/ 	.byte	0x08
	.zero		1


	//   ....[7]....
        /*0790*/ 	.word	0x000003b0
        /*0794*/ 	.word	0x000000ff
        /*0798*/ 	.word	0x00028c60
        /*079c*/ 	.short	0x0100
        /*079e*/ 	.byte	0x08
	.zero		1


	//   ....[8]....
        /*07a0*/ 	.word	0x000003c0
        /*07a4*/ 	.word	0x000000ff
        /*07a8*/ 	.word	0x00028c58
        /*07ac*/ 	.short	0x0100
        /*07ae*/ 	.byte	0x08
	.zero		1


	//   ....[9]....
        /*07b0*/ 	.word	0x000003d0
        /*07b4*/ 	.word	0x000000ff
        /*07b8*/ 	.word	0x00028c68
        /*07bc*/ 	.short	0x0100
        /*07be*/ 	.byte	0x08
	.zero		1


	//   ....[10]....
        /*07c0*/ 	.word	0x000004c0
        /*07c4*/ 	.word	0x000000ff
        /*07c8*/ 	.word	0x00028c70
        /*07cc*/ 	.short	0x0100
        /*07ce*/ 	.byte	0x06
	.zero		1


	//   ....[11]....
        /*07d0*/ 	.word	0x000004d0
        /*07d4*/ 	.word	0x000000ff
        /*07d8*/ 	.word	0x00028c80
        /*07dc*/ 	.short	0x0100
        /*07de*/ 	.byte	0x06
	.zero		1


	//   ....[12]....
        /*07e0*/ 	.word	0x000004e0
        /*07e4*/ 	.word	0x000000ff
        /*07e8*/ 	.word	0x00028c78
        /*07ec*/ 	.short	0x0100
        /*07ee*/ 	.byte	0x06
	.zero		1


	//   ....[13]....
        /*07f0*/ 	.word	0x000004f0
        /*07f4*/ 	.word	0x000000ff
        /*07f8*/ 	.word	0x00028c88
        /*07fc*/ 	.short	0x0100
        /*07fe*/ 	.byte	0x06
	.zero		1


	//   ....[14]....
        /*0800*/ 	.word	0x00000620
        /*0804*/ 	.word	0x000000ff
        /*0808*/ 	.word	0x00028c90
        /*080c*/ 	.short	0x0100
        /*080e*/ 	.byte	0x08
	.zero		1


	//   ....[15]....
        /*0810*/ 	.word	0x00000630
        /*0814*/ 	.word	0x000000ff
        /*0818*/ 	.word	0x00028ca0
        /*081c*/ 	.short	0x0100
        /*081e*/ 	.byte	0x08
	.zero		1


	//   ....[16]....
        /*0820*/ 	.word	0x00000640
        /*0824*/ 	.word	0x000000ff
        /*0828*/ 	.word	0x00028c98
        /*082c*/ 	.short	0x0100
        /*082e*/ 	.byte	0x08
	.zero		1


	//   ....[17]....
        /*0830*/ 	.word	0x00000650
        /*0834*/ 	.word	0x000000ff
        /*0838*/ 	.word	0x00028ca8
        /*083c*/ 	.short	0x0100
        /*083e*/ 	.byte	0x08
	.zero		1


	//   ....[18]....
        /*0840*/ 	.word	0x00000790
        /*0844*/ 	.word	0x000000ff
        /*0848*/ 	.word	0x00028cb0
        /*084c*/ 	.short	0x0100
        /*084e*/ 	.byte	0x08
	.zero		1


	//   ....[19]....
        /*0850*/ 	.word	0x000007a0
        /*0854*/ 	.word	0x000000ff
        /*0858*/ 	.word	0x00028cc0
        /*085c*/ 	.short	0x0100
        /*085e*/ 	.byte	0x08
	.zero		1


	//   ....[20]....
        /*0860*/ 	.word	0x000007b0
        /*0864*/ 	.word	0x000000ff
        /*0868*/ 	.word	0x00028cb8
        /*086c*/ 	.short	0x0100
        /*086e*/ 	.byte	0x08
	.zero		1


	//   ....[21]....
        /*0870*/ 	.word	0x000007c0
        /*0874*/ 	.word	0x000000ff
        /*0878*/ 	.word	0x00028cc8
        /*087c*/ 	.short	0x0100
        /*087e*/ 	.byte	0x08
	.zero		1


	//   ....[22]....
        /*0880*/ 	.word	0x00001af0
        /*0884*/ 	.word	0x000000ff
        /*0888*/ 	.word	0x00028c50
        /*088c*/ 	.short	0x010a
        /*088e*/ 	.byte	0x15
	.zero		1


	//   ....[23]....
        /*0890*/ 	.word	0x00001da0
        /*0894*/ 	.word	0x000000ff
        /*0898*/ 	.word	0x00000000
        /*089c*/ 	.short	0x0101
        /*089e*/ 	.byte	0x06
	.zero		1


	//   ....[24]....
        /*08a0*/ 	.word	0x000026f0
        /*08a4*/ 	.word	0x000000ff
        /*08a8*/ 	.word	0x00028c50
        /*08ac*/ 	.short	0x010a
        /*08ae*/ 	.byte	0x15
	.zero		1


	//   ....[25]....
        /*08b0*/ 	.word	0x00002730
        /*08b4*/ 	.word	0x000000ff
        /*08b8*/ 	.word	0x00028c50
        /*08bc*/ 	.short	0x010a
        /*08be*/ 	.byte	0x15
	.zero		1


	//   ....[26]....
        /*08c0*/ 	.word	0x00002910
        /*08c4*/ 	.word	0x000000ff
        /*08c8*/ 	.word	0x00000000
        /*08cc*/ 	.short	0x0101
        /*08ce*/ 	.byte	0x06
	.zero		1


	//   ....[27]....
        /*08d0*/ 	.word	0x000039d0
        /*08d4*/ 	.word	0x000000ff
        /*08d8*/ 	.word	0x00028c00
        /*08dc*/ 	.short	0x010a
        /*08de*/ 	.byte	0x29
	.zero		1


	//   ....[28]....
        /*08e0*/ 	.word	0x00003a50
        /*08e4*/ 	.word	0x00000007
        /*08e8*/ 	.word	0x00028c30
        /*08ec*/ 	.short	0x010a
        /*08ee*/ 	.byte	0x3f
	.zero		1


	//   ....[29]....
        /*08f0*/ 	.word	0x00003a90
        /*08f4*/ 	.word	0x00000007
        /*08f8*/ 	.word	0x00028c30
        /*08fc*/ 	.short	0x010a
        /*08fe*/ 	.byte	0x3f
	.zero		1


	//   ....[30]....
        /*0900*/ 	.word	0x000045c0
        /*0904*/ 	.word	0x000000ff
        /*0908*/ 	.word	0x00000000
        /*090c*/ 	.short	0x0101
        /*090e*/ 	.byte	0x06
	.zero		1


	//   ....[31]....
        /*0910*/ 	.word	0x000050d0
        /*0914*/ 	.word	0x00000007
        /*0918*/ 	.word	0x00028c50
        /*091c*/ 	.short	0x010a
        /*091e*/ 	.byte	0x3f
	.zero		1


	//   ....[32]....
        /*0920*/ 	.word	0x00005110
        /*0924*/ 	.word	0x00000007
        /*0928*/ 	.word	0x00028c50
        /*092c*/ 	.short	0x010a
        /*092e*/ 	.byte	0x3f
	.zero		1


	//   ....[33]....
        /*0930*/ 	.word	0x00005410
        /*0934*/ 	.word	0x000000ff
        /*0938*/ 	.word	0x00000000
        /*093c*/ 	.short	0x0101
        /*093e*/ 	.byte	0x06
	.zero		1


	//   ....[34]....
        /*0940*/ 	.word	0x00005580
        /*0944*/ 	.word	0x000000ff
        /*0948*/ 	.word	0x00028c30
        /*094c*/ 	.short	0x010a
        /*094e*/ 	.byte	0x17
	.zero		1


	//   ....[35]....
        /*0950*/ 	.word	0x000055c0
        /*0954*/ 	.word	0x000000ff
        /*0958*/ 	.word	0x00028c30
        /*095c*/ 	.short	0x010a
        /*095e*/ 	.byte	0x17
	.zero		1


	//   ....[36]....
        /*0960*/ 	.word	0x00005b50
        /*0964*/ 	.word	0x000000ff
        /*0968*/ 	.word	0x00000000
        /*096c*/ 	.short	0x0101
        /*096e*/ 	.byte	0x06
	.zero		1


	//   ....[37]....
        /*0970*/ 	.word	0x000073f0
        /*0974*/ 	.word	0x000000ff
        /*0978*/ 	.word	0x00028c50
        /*097c*/ 	.short	0x010a
        /*097e*/ 	.byte	0x17
	.zero		1


	//   ....[38]....
        /*0980*/ 	.word	0x00007430
        /*0984*/ 	.word	0x000000ff
        /*0988*/ 	.word	0x00028c50
        /*098c*/ 	.short	0x010a
        /*098e*/ 	.byte	0x17
	.zero		1


	//   ....[39]....
        /*0990*/ 	.word	0x000076f0
        /*0994*/ 	.word	0x000000ff
        /*0998*/ 	.word	0x00000000
        /*099c*/ 	.short	0x0101
        /*099e*/ 	.byte	0x17
	.zero		1


	//   ....[40]....
        /*09a0*/ 	.word	0x00007820
        /*09a4*/ 	.word	0x000000ff
        /*09a8*/ 	.word	0x00028c30
        /*09ac*/ 	.short	0x010a
        /*09ae*/ 	.byte	0x16
	.zero		1


	//   ....[41]....
        /*09b0*/ 	.word	0x00007860
        /*09b4*/ 	.word	0x000000ff
        /*09b8*/ 	.word	0x00028c30
        /*09bc*/ 	.short	0x010a
        /*09be*/ 	.byte	0x16
	.zero		1


	//   ....[42]....
        /*09c0*/ 	.word	0x00007c60
        /*09c4*/ 	.word	0x000000ff
        /*09c8*/ 	.word	0x00000000
        /*09cc*/ 	.short	0x0101
        /*09ce*/ 	.byte	0x06
	.zero		1


	//   ....[43]....
        /*09d0*/ 	.word	0x00009110
        /*09d4*/ 	.word	0x000000ff
        /*09d8*/ 	.word	0x00028c50
        /*09dc*/ 	.short	0x010a
        /*09de*/ 	.byte	0x16
	.zero		1


	//   ....[44]....
        /*09e0*/ 	.word	0x00009150
        /*09e4*/ 	.word	0x000000ff
        /*09e8*/ 	.word	0x00028c50
        /*09ec*/ 	.short	0x010a
        /*09ee*/ 	.byte	0x16
	.zero		1


	//   ....[45]....
        /*09f0*/ 	.word	0x00009400
        /*09f4*/ 	.word	0x000000ff
        /*09f8*/ 	.word	0x00000000
        /*09fc*/ 	.short	0x0101
        /*09fe*/ 	.byte	0x16
	.zero		1


	//   ....[46]....
        /*0a00*/ 	.word	0x0000bb90
        /*0a04*/ 	.word	0x000000ff
        /*0a08*/ 	.word	0x00000000
        /*0a0c*/ 	.short	0x0101
        /*0a0e*/ 	.byte	0x04
	.zero		1


	//   ....[47]....
        /*0a10*/ 	.word	0x0000ed20
        /*0a14*/ 	.word	0x0000001b
        /*0a18*/ 	.word	0x00028c40
        /*0a1c*/ 	.short	0x010a
        /*0a1e*/ 	.byte	0x3f
	.zero		1


	//   ....[48]....
        /*0a20*/ 	.word	0x0000f1f0
        /*0a24*/ 	.word	0x0000001b
        /*0a28*/ 	.word	0x00028c30
        /*0a2c*/ 	.short	0x0107
        /*0a2e*/ 	.byte	0x3f
	.zero		1


	//   ....[49]....
        /*0a30*/ 	.word	0x0000f2d0
        /*0a34*/ 	.word	0x0000001b
        /*0a38*/ 	.word	0x00028c30
        /*0a3c*/ 	.short	0x0101
        /*0a3e*/ 	.byte	0x3f
	.zero		1


	//   ....[50]....
        /*0a40*/ 	.word	0x0000fb20
        /*0a44*/ 	.word	0x00000017
        /*0a48*/ 	.word	0x00028c00
        /*0a4c*/ 	.short	0x0107
        /*0a4e*/ 	.byte	0x3f
	.zero		1


	//   ....[51]....
        /*0a50*/ 	.word	0x0000fc10
        /*0a54*/ 	.word	0x00000017
        /*0a58*/ 	.word	0x00028c00
        /*0a5c*/ 	.short	0x0101
        /*0a5e*/ 	.byte	0x3f
	.zero		1


	//   ....[52]....
        /*0a60*/ 	.word	0x0000fc30
        /*0a64*/ 	.word	0x00000017
        /*0a68*/ 	.word	0x00028c20
        /*0a6c*/ 	.short	0x010a
        /*0a6e*/ 	.byte	0x3f
	.zero		1


	//   ....[53]....
        /*0a70*/ 	.word	0x0000fcc0
        /*0a74*/ 	.word	0x0000001b
        /*0a78*/ 	.word	0x00028c60
        /*0a7c*/ 	.short	0x010a
        /*0a7e*/ 	.byte	0x3f
	.zero		1


	//   ....[54]....
        /*0a80*/ 	.word	0x000105f0
        /*0a84*/ 	.word	0x0000001b
        /*0a88*/ 	.word	0x00028c50
        /*0a8c*/ 	.short	0x0107
        /*0a8e*/ 	.byte	0x3f
	.zero		1


	//   ....[55]....
        /*0a90*/ 	.word	0x000106c0
        /*0a94*/ 	.word	0x0000001b
        /*0a98*/ 	.word	0x00028c50
        /*0a9c*/ 	.short	0x0101
        /*0a9e*/ 	.byte	0x3f
	.zero		1


	//   ....[56]....
        /*0aa0*/ 	.word	0x00010a40
        /*0aa4*/ 	.word	0x00000006
        /*0aa8*/ 	.word	0x00028c40
        /*0aac*/ 	.short	0x010a
        /*0aae*/ 	.byte	0x3f
	.zero		1


	//   ....[57]....
        /*0ab0*/ 	.word	0x00010d80
        /*0ab4*/ 	.word	0x00000006
        /*0ab8*/ 	.word	0x00028c30
        /*0abc*/ 	.short	0x0107
        /*0abe*/ 	.byte	0x3f
	.zero		1


	//   ....[58]....
        /*0ac0*/ 	.word	0x00010e40
        /*0ac4*/ 	.word	0x00000006
        /*0ac8*/ 	.word	0x00028c30
        /*0acc*/ 	.short	0x0101
        /*0ace*/ 	.byte	0x3f
	.zero		1


	//   ....[59]....
        /*0ad0*/ 	.word	0x00010e70
        /*0ad4*/ 	.word	0x00000006
        /*0ad8*/ 	.word	0x00028c60
        /*0adc*/ 	.short	0x010a
        /*0ade*/ 	.byte	0x3f
	.zero		1


	//   ....[60]....
        /*0ae0*/ 	.word	0x00011540
        /*0ae4*/ 	.word	0x00000006
        /*0ae8*/ 	.word	0x00028c50
        /*0aec*/ 	.short	0x0107
        /*0aee*/ 	.byte	0x3f
	.zero		1


	//   ....[61]....
        /*0af0*/ 	.word	0x00011600
        /*0af4*/ 	.word	0x00000006
        /*0af8*/ 	.word	0x00028c50
        /*0afc*/ 	.short	0x0101
        /*0afe*/ 	.byte	0x3f
	.zero		1


	//   ....[62]....
        /*0b00*/ 	.word	0x00012470
        /*0b04*/ 	.word	0x00000005
        /*0b08*/ 	.word	0x00028c20
        /*0b0c*/ 	.short	0x010a
        /*0b0e*/ 	.byte	0x3f
	.zero		1


	//   ....[63]....
        /*0b10*/ 	.word	0x000125f0
        /*0b14*/ 	.word	0x00000003
        /*0b18*/ 	.word	0x00028c40
        /*0b1c*/ 	.short	0x010a
        /*0b1e*/ 	.byte	0x3f
	.zero		1


	//   ....[64]....
        /*0b20*/ 	.word	0x00012690
        /*0b24*/ 	.word	0x00000005
        /*0b28*/ 	.word	0x00028c40
        /*0b2c*/ 	.short	0x010a
        /*0b2e*/ 	.byte	0x3f
	.zero		1


	//   ....[65]....
        /*0b30*/ 	.word	0x000126d0
        /*0b34*/ 	.word	0x00000003
        /*0b38*/ 	.word	0x00028c60
        /*0b3c*/ 	.short	0x010a
        /*0b3e*/ 	.byte	0x3f
	.zero		1


	//   ....[66]....
        /*0b40*/ 	.word	0x00012710
        /*0b44*/ 	.word	0x00000005
        /*0b48*/ 	.word	0x00028c60
        /*0b4c*/ 	.short	0x010a
        /*0b4e*/ 	.byte	0x3f
	.zero		1


	//   ....[67]....
        /*0b50*/ 	.word	0x00012780
        /*0b54*/ 	.word	0x00000004
        /*0b58*/ 	.word	0x00028c50
        /*0b5c*/ 	.short	0x010a
        /*0b5e*/ 	.byte	0x3f
	.zero		1


	//   ....[68]....
        /*0b60*/ 	.word	0x000127e0
        /*0b64*/ 	.word	0x00000004
        /*0b68*/ 	.word	0x00028c50
        /*0b6c*/ 	.short	0x010a
        /*0b6e*/ 	.byte	0x3f
	.zero		1


	//   ....[69]....
        /*0b70*/ 	.word	0x00012840
        /*0b74*/ 	.word	0x00000003
        /*0b78*/ 	.word	0x00028c00
        /*0b7c*/ 	.short	0x010a
        /*0b7e*/ 	.byte	0x3f
	.zero		1


	//   ....[70]....
        /*0b80*/ 	.word	0x00012890
        /*0b84*/ 	.word	0x00000007
        /*0b88*/ 	.word	0x00028c30
        /*0b8c*/ 	.short	0x010a
        /*0b8e*/ 	.byte	0x3f
	.zero		1


	//   ....[71]....
        /*0b90*/ 	.word	0x000128e0
        /*0b94*/ 	.word	0x00000007
        /*0b98*/ 	.word	0x00028c50
        /*0b9c*/ 	.short	0x010a
        /*0b9e*/ 	.byte	0x3f
	.zero		1


	//   ....[72]....
        /*0ba0*/ 	.word	0x00012940
        /*0ba4*/ 	.word	0x00000006
        /*0ba8*/ 	.word	0x00028c30
        /*0bac*/ 	.short	0x010a
        /*0bae*/ 	.byte	0x3f
	.zero		1


	//   ....[73]....
        /*0bb0*/ 	.word	0x000129a0
        /*0bb4*/ 	.word	0x00000008
        /*0bb8*/ 	.word	0x00028c50
        /*0bbc*/ 	.short	0x010a
        /*0bbe*/ 	.byte	0x3f
	.zero		1


	//   ....[74]....
        /*0bc0*/ 	.word	0x00012a00
        /*0bc4*/ 	.word	0x00000006
        /*0bc8*/ 	.word	0x00028c30
        /*0bcc*/ 	.short	0x010a
        /*0bce*/ 	.byte	0x3f
	.zero		1


	//   ....[75]....
        /*0bd0*/ 	.word	0x00012a60
        /*0bd4*/ 	.word	0x00000008
        /*0bd8*/ 	.word	0x00028c50
        /*0bdc*/ 	.short	0x010a
        /*0bde*/ 	.byte	0x3f
	.zero		1


	//   ....[76]....
        /*0be0*/ 	.word	0x00012b80
        /*0be4*/ 	.word	0x0000001b
        /*0be8*/ 	.word	0x00028c40
        /*0bec*/ 	.short	0x010a
        /*0bee*/ 	.byte	0x3f
	.zero		1


	//   ....[77]....
        /*0bf0*/ 	.word	0x00013620
        /*0bf4*/ 	.word	0x00000017
        /*0bf8*/ 	.word	0x00028c20
        /*0bfc*/ 	.short	0x010a
        /*0bfe*/ 	.byte	0x3f
	.zero		1


	//   ....[78]....
        /*0c00*/ 	.word	0x00013670
        /*0c04*/ 	.word	0x0000001b
        /*0c08*/ 	.word	0x00028c60
        /*0c0c*/ 	.short	0x010a
        /*0c0e*/ 	.byte	0x3f
	.zero		1


	//   ....[79]....
        /*0c10*/ 	.word	0x00013f70
        /*0c14*/ 	.word	0x00000006
        /*0c18*/ 	.word	0x00028c40
        /*0c1c*/ 	.short	0x010a
        /*0c1e*/ 	.byte	0x3f
	.zero		1


	//   ....[80]....
        /*0c20*/ 	.word	0x00014430
        /*0c24*/ 	.word	0x00000006
        /*0c28*/ 	.word	0x00028c60
        /*0c2c*/ 	.short	0x010a
        /*0c2e*/ 	.byte	0x3f
	.zero		1


	//   ....[81]....
        /*0c30*/ 	.word	0x00015520
        /*0c34*/ 	.word	0x00000005
        /*0c38*/ 	.word	0x00028c20
        /*0c3c*/ 	.short	0x010a
        /*0c3e*/ 	.byte	0x3f
	.zero		1


	//   ....[82]....
        /*0c40*/ 	.word	0x000156c0
        /*0c44*/ 	.word	0x00000003
        /*0c48*/ 	.word	0x00028c40
        /*0c4c*/ 	.short	0x010a
        /*0c4e*/ 	.byte	0x3f
	.zero		1


	//   ....[83]....
        /*0c50*/ 	.word	0x00015710
        /*0c54*/ 	.word	0x00000005
        /*0c58*/ 	.word	0x00028c40
        /*0c5c*/ 	.short	0x010a
        /*0c5e*/ 	.byte	0x3f
	.zero		1


	//   ....[84]....
        /*0c60*/ 	.word	0x00015760
        /*0c64*/ 	.word	0x00000003
        /*0c68*/ 	.word	0x00028c60
        /*0c6c*/ 	.short	0x010a
        /*0c6e*/ 	.byte	0x3f
	.zero		1


	//----- nvinfo : EIATTR_NUM_MBARRIERS
	.align		4
.L_560:
        /*0c70*/ 	.byte	0x03, 0x38
        /*0c72*/ 	.short	0x0016


	//----- nvinfo : EIATTR_EXIT_INSTR_OFFSETS
	.align		4
        /*0c74*/ 	.byte	0x04, 0x1c
        /*0c76*/ 	.short	(.L_562 - .L_561)


	//   ....[0]....
.L_561:
        /*0c78*/ 	.word	0x00000970


	//   ....[1]....
        /*0c7c*/ 	.word	0x0000ce70


	//   ....[2]....
        /*0c80*/ 	.word	0x00012760


	//----- nvinfo : EIATTR_MAX_THREADS
	.align		4
.L_562:
        /*0c84*/ 	.byte	0x04, 0x05
        /*0c86*/ 	.short	(.L_564 - .L_563)
.L_563:
        /*0c88*/ 	.word	0x00000180
        /*0c8c*/ 	.word	0x00000001
        /*0c90*/ 	.word	0x00000001


	//----- nvinfo : EIATTR_CRS_STACK_SIZE
	.align		4
.L_564:
        /*0c94*/ 	.byte	0x04, 0x1e
        /*0c96*/ 	.short	(.L_566 - .L_565)
.L_565:
        /*0c98*/ 	.word	0x00000000


	//----- nvinfo : EIATTR_CBANK_PARAM_SIZE
	.align		4
.L_566:
        /*0c9c*/ 	.byte	0x03, 0x19
        /*0c9e*/ 	.short	0x0af0


	//----- nvinfo : EIATTR_PARAM_CBANK
	.align		4
        /*0ca0*/ 	.byte	0x04, 0x0a
        /*0ca2*/ 	.short	(.L_568 - .L_567)
	.align		4
.L_567:
        /*0ca4*/ 	.word	index@(.nv.constant0._ZN7cutlass13device_kernelIN5flash11enable_sm90INS1_16FlashAttnFwdSm90INS1_25CollectiveMainloopFwdSm90ILi2EN4cute5tupleIJNS5_1CILi1EEES8_S8_EEENS6_IJNS7_ILi64EEESA_SA_EEELi512ENS_10bfloat16_tEfNS_4arch4Sm90ELb1ELb0ELb1ELb1ELb1ELb0ELb0ELb0ELb0ELb1ELb0ELb0EEENS1_21CollectiveEpilogueFwdINS6_IJSA_NS7_ILi512EEESA_EEES9_SC_SE_Li256ELb1ELb1ELb0ELb0EEENS1_36VarlenDynamicPersistentTileSchedulerILi64ELi64ELi256ELi128ELb0ELb1ELb1ELb1ELb1ELb1EEEEEEEEEvNT_6ParamsE)
        /*0ca8*/ 	.short	0x0210
        /*0caa*/ 	.short	0x0af0


	//----- nvinfo : EIATTR_SW_WAR
	.align		4
.L_568:
        /*0cac*/ 	.byte	0x04, 0x36
        /*0cae*/ 	.short	(.L_570 - .L_569)
.L_569:
        /*0cb0*/ 	.word	0x00000008
.L_570:


//--------------------- .nv.info._ZN7cutlass13device_kernelIN5flash11enable_sm90INS1_16FlashAttnFwdSm90INS1_25CollectiveMainloopFwdSm90ILi2EN4cute5tupleIJNS5_1CILi1EEES8_S8_EEENS6_IJNS7_ILi64EEESA_SA_EEELi512ENS_10bfloat16_tEfNS_4arch4Sm90ELb1ELb0ELb1ELb1ELb1ELb1ELb0ELb0ELb0ELb1ELb0ELb0EEENS1_21CollectiveEpilogueFwdINS6_IJSA_NS7_ILi512EEESA_EEES9_SC_SE_Li256ELb1ELb1ELb0ELb0EEENS1_36VarlenDynamicPersistentTileSchedulerILi64ELi64ELi256ELi128ELb0ELb1ELb1ELb1ELb1ELb1EEEEEEEEEvNT_6ParamsE --------------------------
	.section	.nv.info._ZN7cutlass13device_kernelIN5flash11enable_sm90INS1_16FlashAttnFwdSm90INS1_25CollectiveMainloopFwdSm90ILi2EN4cute5tupleIJNS5_1CILi1EEES8_S8_EEENS6_IJNS7_ILi64EEESA_SA_EEELi512ENS_10bfloat16_tEfNS_4arch4Sm90ELb1ELb0ELb1ELb1ELb1ELb1ELb0ELb0ELb0ELb1ELb0ELb0EEENS1_21CollectiveEpilogueFwdINS6_IJSA_NS7_ILi512EEESA_EEES9_SC_SE_Li256ELb1ELb1ELb0ELb0EEENS1_36VarlenDynamicPersistentTileSchedulerILi64ELi64ELi256ELi128ELb0ELb1ELb1ELb1ELb1ELb1EEEEEEEEEvNT_6ParamsE,"",@"SHT_CUDA_INFO"
	.sectionflags	@""
	.align	4


	//----- nvinfo : EIATTR_CUDA_API_VERSION
	.align		4
        /*0000*/ 	.byte	0x04, 0x37
        /*0002*/ 	.short	(.L_572 - .L_571)
.L_571:
        /*0004*/ 	.word	0x00000082


	//----- nvinfo : EIATTR_KPARAM_INFO
	.align		4
.L_572:
        /*0008*/ 	.byte	0x04, 0x17
        /*000a*/ 	.short	(.L_574 - .L_573)
.L_573:
        /*000c*/ 	.word	0x00000000
        /*0010*/ 	.short	0x0000
        /*0012*/ 	.short	0x0070
        /*0014*/ 	.byte	0x00, 0xf0, 0x01, 0x2a


	//----- nvinfo : EIATTR_SPARSE_MMA_MASK
	.align		4
.L_574:
        /*0018*/ 	.byte	0x03, 0x50
        /*001a*/ 	.short	0x0000


	//----- nvinfo : EIATTR_MAXREG_COUNT
	.align		4
        /*001c*/ 	.byte	0x03, 0x1b
        /*001e*/ 	.short	0x00a8


	//----- nvinfo : EIATTR_NUM_BARRIERS
	.align		4
        /*0020*/ 	.byte	0x02, 0x4c
        /*0022*/ 	.byte	0x10
	.zero		1


	//----- nvinfo : EIATTR_EXTERNS
	.align		4
        /*0024*/ 	.byte	0x04, 0x0f
        /*0026*/ 	.short	(.L_576 - .L_575)


	//   ....[0]....
	.align		4
.L_575:
        /*0028*/ 	.word	index@(__assertfail)


	//----- nvinfo : EIATTR_ANNOTATIONS
	.align		4
.L_576:
        /*002c*/ 	.byte	0x04, 0x55
        /*002e*/ 	.short	(.L_578 - .L_577)


	//   ....[0]....
.L_577:
        /* <DEDUP_REMOVED lines=51> */


	//----- nvinfo : EIATTR_MERCURY_ISA_VERSION
	.align		4
.L_578:
        /*0350*/ 	.byte	0x03, 0x5f
        /*0352*/ 	.short	0x0101


	//----- nvinfo : EIATTR_UNUSED_LOAD_BYTE_OFFSET
	.align		4
        /*0354*/ 	.byte	0x04, 0x44
        /*0356*/ 	.short	(.L_580 - .L_579)


	//   ....[0]....
.L_579:
        /*0358*/ 	.word	0x00000a10
        /*035c*/ 	.word	0x0000fff0


	//   ....[1]....
        /*0360*/ 	.word	0x00010d90
        /*0364*/ 	.word	0x0000fff0


	//----- nvinfo : EIATTR_INT_WARP_WIDE_INSTR_OFFSETS
	.align		4
.L_580:
        /*0368*/ 	.byte	0x04, 0x31
        /*036a*/ 	.short	(.L_582 - .L_581)


	//   ....[0]....
.L_581:
        /*036c*/ 	.word	0x00000130


	//   ....[1]....
        /*0370*/ 	.word	0x00000160


	//   ....[2]....
        /*0374*/ 	.word	0x00000230


	//   ....[3]....
        /*0378*/ 	.word	0x00016f50


	//   ....[4]....
        /*037c*/ 	.word	0x00016fe0


	//   ....[5]....
        /*0380*/ 	.word	0x0001a560


	//   ....[6]....
        /*0384*/ 	.word	0x0001a5f0


	//----- nvinfo : EIATTR_COOP_GROUP_MASK_REGIDS
	.align		4
.L_582:
        /*0388*/ 	.byte	0x04, 0x29
        /*038a*/ 	.short	(.L_584 - .L_583)


	//   ....[0]....
.L_583:
        /*038c*/ 	.word	0xffffffff


	//   ....[1]....
        /*0390*/ 	.word	0xffffffff


	//   ....[2]....
        /*0394*/ 	.word	0xffffffff


	//   ....[3]....
        /*0398*/ 	.word	0xffffffff


	//   ....[4]....
        /*039c*/ 	.word	0xffffffff


	//   ....[5]....
        /*03a0*/ 	.word	0xffffffff


	//   ....[6]....
        /*03a4*/ 	.word	0xffffffff


	//   ....[7]....
        /*03a8*/ 	.word	0xffffffff


	//   ....[8]....
        /*03ac*/ 	.word	0xffffffff


	//   ....[9]....
        /*03b0*/ 	.word	0xffffffff


	//   ....[10]....
        /*03b4*/ 	.word	0xffffffff


	//   ....[11]....
        /*03b8*/ 	.word	0xffffffff


	//   ....[12]....
        /*03bc*/ 	.word	0xffffffff


	//   ....[13]....
        /*03c0*/ 	.word	0xffffffff


	//   ....[14]....
        /*03c4*/ 	.word	0xffffffff


	//   ....[15]....
        /*03c8*/ 	.word	0xffffffff


	//   ....[16]....
        /*03cc*/ 	.word	0xffffffff


	//   ....[17]....
        /*03d0*/ 	.word	0xffffffff


	//   ....[18]....
        /*03d4*/ 	.word	0xffffffff


	//   ....[19]....
        /*03d8*/ 	.word	0xffffffff


	//   ....[20]....
        /*03dc*/ 	.word	0xffffffff


	//   ....[21]....
        /*03e0*/ 	.word	0xffffffff


	//   ....[22]....
        /*03e4*/ 	.word	0xffffffff


	//   ....[23]....
        /*03e8*/ 	.word	0xffffffff


	//   ....[24]....
        /*03ec*/ 	.word	0xffffffff


	//   ....[25]....
        /*03f0*/ 	.word	0xffffffff


	//   ....[26]....
        /*03f4*/ 	.word	0xffffffff


	//   ....[27]....
        /*03f8*/ 	.word	0xffffffff


	//   ....[28]....
        /*03fc*/ 	.word	0xffffffff


	//   ....[29]....
        /*0400*/ 	.word	0xffffffff


	//   ....[30]....
        /*0404*/ 	.word	0xffffffff


	//   ....[31]....
        /*0408*/ 	.word	0xffffffff


	//   ....[32]....
        /*040c*/ 	.word	0xffffffff


	//   ....[33]....
        /*0410*/ 	.word	0xffffffff


	//   ....[34]....
        /*0414*/ 	.word	0xffffffff


	//   ....[35]....
        /*0418*/ 	.word	0xffffffff


	//   ....[36]....
        /*041c*/ 	.word	0xffffffff


	//   ....[37]....
        /*0420*/ 	.word	0xffffffff


	//   ....[38]....
        /*0424*/ 	.word	0xffffffff


	//   ....[39]....
        /*0428*/ 	.word	0xffffffff


	//   ....[40]....
        /*042c*/ 	.word	0xffffffff


	//   ....[41]....
        /*0430*/ 	.word	0xffffffff


	//   ....[42]....
        /*0434*/ 	.word	0xffffffff


	//   ....[43]....
        /*0438*/ 	.word	0xffffffff


	//   ....[44]....
        /*043c*/ 	.word	0xffffffff


	//   ....[45]....
        /*0440*/ 	.word	0xffffffff


	//   ....[46]....
        /*0444*/ 	.word	0xffffffff


	//   ....[47]....
        /*0448*/ 	.word	0xffffffff


	//   ....[48]....
        /*044c*/ 	.word	0xffffffff


	//   ....[49]....
        /*0450*/ 	.word	0xffffffff


	//   ....[50]....
        /*0454*/ 	.word	0xffffffff


	//   ....[51]....
        /*0458*/ 	.word	0xffffffff


	//   ....[52]....
        /*045c*/ 	.word	0xffffffff


	//   ....[53]....
        /*0460*/ 	.word	0xffffffff


	//   ....[54]....
        /*0464*/ 	.word	0xffffffff


	//   ....[55]....
        /*0468*/ 	.word	0xffffffff


	//   ....[56]....
        /*046c*/ 	.word	0xffffffff


	//   ....[57]....
        /*0470*/ 	.word	0xffffffff


	//   ....[58]....
        /*0474*/ 	.word	0xffffffff


	//   ....[59]....
        /*0478*/ 	.word	0xffffffff


	//   ....[60]....
        /*047c*/ 	.word	0xffffffff


	//   ....[61]....
        /*0480*/ 	.word	0xffffffff


	//   ....[62]....
        /*0484*/ 	.word	0xffffffff


	//   ....[63]....
        /*0488*/ 	.word	0xffffffff


	//   ....[64]....
        /*048c*/ 	.word	0xffffffff


	//   ....[65]....
        /*0490*/ 	.word	0xffffffff


	//   ....[66]....
        /*0494*/ 	.word	0xffffffff


	//   ....[67]....
        /*0498*/ 	.word	0xffffffff


	//   ....[68]....
        /*049c*/ 	.word	0xffffffff


	//   ....[69]....
        /*04a0*/ 	.word	0xffffffff


	//   ....[70]....
        /*04a4*/ 	.word	0xffffffff


	//   ....[71]....
        /*04a8*/ 	.word	0xffffffff


	//   ....[72]....
        /*04ac*/ 	.word	0xffffffff


	//   ....[73]....
        /*04b0*/ 	.word	0xffffffff


	//   ....[74]....
        /*04b4*/ 	.word	0xffffffff


	//   ....[75]....
        /*04b8*/ 	.word	0xffffffff


	//   ....[76]....
        /*04bc*/ 	.word	0xffffffff


	//   ....[77]....
        /*04c0*/ 	.word	0xffffffff


	//   ....[78]....
        /*04c4*/ 	.word	0xffffffff


	//   ....[79]....
        /*04c8*/ 	.word	0xffffffff


	//   ....[80]....
        /*04cc*/ 	.word	0xffffffff


	//   ....[81]....
        /*04d0*/ 	.word	0xffffffff


	//   ....[82]....
        /*04d4*/ 	.word	0xffffffff


	//   ....[83]....
        /*04d8*/ 	.word	0xffffffff


	//   ....[84]....
        /*04dc*/ 	.word	0xffffffff


	//   ....[85]....
        /*04e0*/ 	.word	0xffffffff


	//   ....[86]....
        /*04e4*/ 	.word	0xffffffff


	//   ....[87]....
        /*04e8*/ 	.word	0xffffffff


	//   ....[88]....
        /*04ec*/ 	.word	0xffffffff


	//   ....[89]....
        /*04f0*/ 	.word	0xffffffff


	//   ....[90]....
        /*04f4*/ 	.word	0xffffffff


	//   ....[91]....
        /*04f8*/ 	.word	0xffffffff


	//   ....[92]....
        /*04fc*/ 	.word	0xffffffff


	//   ....[93]....
        /*0500*/ 	.word	0xffffffff


	//   ....[94]....
        /*0504*/ 	.word	0xffffffff


	//   ....[95]....
        /*0508*/ 	.word	0xffffffff


	//   ....[96]....
        /*050c*/ 	.word	0xffffffff


	//   ....[97]....
        /*0510*/ 	.word	0xffffffff


	//   ....[98]....
        /*0514*/ 	.word	0xffffffff


	//   ....[99]....
        /*0518*/ 	.word	0xffffffff


	//   ....[100]....
        /*051c*/ 	.word	0xffffffff


	//   ....[101]....
        /*0520*/ 	.word	0xffffffff


	//   ....[102]....
        /*0524*/ 	.word	0xffffffff


	//   ....[103]....
        /*0528*/ 	.word	0xffffffff


	//   ....[104]....
        /*052c*/ 	.word	0xffffffff


	//   ....[105]....
        /*0530*/ 	.word	0xffffffff


	//   ....[106]....
        /*0534*/ 	.word	0xffffffff


	//   ....[107]....
        /*0538*/ 	.word	0xffffffff


	//   ....[108]....
        /*053c*/ 	.word	0xffffffff


	//   ....[109]....
        /*0540*/ 	.word	0xffffffff


	//   ....[110]....
        /*0544*/ 	.word	0xffffffff


	//   ....[111]....
        /*0548*/ 	.word	0xffffffff


	//   ....[112]....
        /*054c*/ 	.word	0xffffffff


	//   ....[113]....
        /*0550*/ 	.word	0xffffffff


	//   ....[114]....
        /*0554*/ 	.word	0xffffffff


	//   ....[115]....
        /*0558*/ 	.word	0xffffffff


	//   ....[116]....
        /*055c*/ 	.word	0xffffffff


	//   ....[117]....
        /*0560*/ 	.word	0xffffffff


	//   ....[118]....
        /*0564*/ 	.word	0xffffffff


	//   ....[119]....
        /*0568*/ 	.word	0xffffffff


	//   ....[120]....
        /*056c*/ 	.word	0xffffffff


	//   ....[121]....
        /*0570*/ 	.word	0xffffffff


	//   ....[122]....
        /*0574*/ 	.word	0xffffffff


	//   ....[123]....
        /*0578*/ 	.word	0xffffffff


	//   ....[124]....
        /*057c*/ 	.word	0xffffffff


	//   ....[125]....
        /*0580*/ 	.word	0xffffffff


	//   ....[126]....
        /*0584*/ 	.word	0xffffffff


	//   ....[127]....
        /*0588*/ 	.word	0xffffffff


	//   ....[128]....
        /*058c*/ 	.word	0xffffffff


	//   ....[129]....
        /*0590*/ 	.word	0xffffffff


	//   ....[130]....
        /*0594*/ 	.word	0xffffffff


	//   ....[131]....
        /*0598*/ 	.word	0xffffffff


	//   ....[132]....
        /*059c*/ 	.word	0xffffffff


	//   ....[133]....
        /*05a0*/ 	.word	0xffffffff


	//   ....[134]....
        /*05a4*/ 	.word	0xffffffff


	//   ....[135]....
        /*05a8*/ 	.word	0xffffffff


	//   ....[136]....
        /*05ac*/ 	.word	0xffffffff


	//   ....[137]....
        /*05b0*/ 	.word	0xffffffff


	//   ....[138]....
        /*05b4*/ 	.word	0xffffffff


	//   ....[139]....
        /*05b8*/ 	.word	0xffffffff


	//   ....[140]....
        /*05bc*/ 	.word	0xffffffff


	//   ....[141]....
        /*05c0*/ 	.word	0xffffffff


	//   ....[142]....
        /*05c4*/ 	.word	0xffffffff


	//   ....[143]....
        /*05c8*/ 	.word	0xffffffff


	//   ....[144]....
        /*05cc*/ 	.word	0x0500000f


	//   ....[145]....
        /*05d0*/ 	.word	0x0500000f


	//   ....[146]....
        /*05d4*/ 	.word	0x0500000f


	//   ....[147]....
        /*05d8*/ 	.word	0x0500000f


	//   ....[148]....
        /*05dc*/ 	.word	0x0500000f


	//   ....[149]....
        /*05e0*/ 	.word	0x0500000f


	//   ....[150]....
        /*05e4*/ 	.word	0x0500000f


	//   ....[151]....
        /*05e8*/ 	.word	0x0500000f


	//   ....[152]....
        /*05ec*/ 	.word	0x0500000f


	//   ....[153]....
        /*05f0*/ 	.word	0x0500000f


	//   ....[154]....
        /*05f4*/ 	.word	0x0500000f


	//   ....[155]....
        /*05f8*/ 	.word	0x0500000f


	//   ....[156]....
        /*05fc*/ 	.word	0x0500000f


	//   ....[157]....
        /*0600*/ 	.word	0x0500000f


	//   ....[158]....
        /*0604*/ 	.word	0x0500000f


	//   ....[159]....
        /*0608*/ 	.word	0x0500000f


	//   ....[160]....
        /*060c*/ 	.word	0x0500000f


	//   ....[161]....
        /*0610*/ 	.word	0x0500000f


	//   ....[162]....
        /*0614*/ 	.word	0x0500000f


	//   ....[163]....
        /*0618*/ 	.word	0x0500000f


	//   ....[164]....
        /*061c*/ 	.word	0x0500000f


	//   ....[165]....
        /*0620*/ 	.word	0x0500000f


	//   ....[166]....
        /*0624*/ 	.word	0x0500000f


	//   ....[167]....
        /*0628*/ 	.word	0x0500000f


	//   ....[168]....
        /*062c*/ 	.word	0x0500000f


	//   ....[169]....
        /*0630*/ 	.word	0x0500000f


	//   ....[170]....
        /*0634*/ 	.word	0x0500000f


	//   ....[171]....
        /*0638*/ 	.word	0x0500000f


	//   ....[172]....
        /*063c*/ 	.word	0x0500000f


	//   ....[173]....
        /*0640*/ 	.word	0x0500000f


	//   ....[174]....
        /*0644*/ 	.word	0x0500000f


	//   ....[175]....
        /*0648*/ 	.word	0x0500000f


	//   ....[176]....
        /*064c*/ 	.word	0x0500000f


	//   ....[177]....
        /*0650*/ 	.word	0x0500000f


	//   ....[178]....
        /*0654*/ 	.word	0x0500000f


	//   ....[179]....
        /*0658*/ 	.word	0x0500000f


	//   ....[180]....
        /*065c*/ 	.word	0x0500000f


	//   ....[181]....
        /*0660*/ 	.word	0x0500000f


	//   ....[182]....
        /*0664*/ 	.word	0x0500000f


	//   ....[183]....
        /*0668*/ 	.word	0x0500000f


	//   ....[184]....
        /*066c*/ 	.word	0x0500000f


	//   ....[185]....
        /*0670*/ 	.word	0x0500000f


	//   ....[186]....
        /*0674*/ 	.word	0x0500000f


	//   ....[187]....
        /*0678*/ 	.word	0x0500000f


	//   ....[188]....
        /*067c*/ 	.word	0x0500000f


	//   ....[189]....
        /*0680*/ 	.word	0x0500000f


	//   ....[190]....
        /*0684*/ 	.word	0x0500000f


	//   ....[191]....
        /*0688*/ 	.word	0x0500000f


	//   ....[192]....
        /*068c*/ 	.word	0x0500000f


	//   ....[193]....
        /*0690*/ 	.word	0x0500000f


	//   ....[194]....
        /*0694*/ 	.word	0x0500000f


	//   ....[195]....
        /*0698*/ 	.word	0x0500000f


	//   ....[196]....
        /*069c*/ 	.word	0x0500000f


	//   ....[197]....
        /*06a0*/ 	.word	0x0500000f


	//   ....[198]....
        /*06a4*/ 	.word	0x0500000f


	//   ....[199]....
        /*06a8*/ 	.word	0x0500000f


	//   ....[200]....
        /*06ac*/ 	.word	0x0500000f


	//   ....[201]....
        /*06b0*/ 	.word	0x0500000f


	//   ....[202]....
        /*06b4*/ 	.word	0x0500000f


	//   ....[203]....
        /*06b8*/ 	.word	0x0500000f


	//   ....[204]....
        /*06bc*/ 	.word	0x0500000f


	//   ....[205]....
        /*06c0*/ 	.word	0x0500000f


	//   ....[206]....
        /*06c4*/ 	.word	0x0500000f


	//   ....[207]....
        /*06c8*/ 	.word	0x0500000f


	//   ....[208]....
        /*06cc*/ 	.word	0x0500000f


	//   ....[209]....
        /*06d0*/ 	.word	0x0500000f


	//   ....[210]....
        /*06d4*/ 	.word	0x0500000f


	//   ....[211]....
        /*06d8*/ 	.word	0x0500000f


	//   ....[212]....
        /*06dc*/ 	.word	0x0500000f


	//   ....[213]....
        /*06e0*/ 	.word	0x0500000f


	//   ....[214]....
        /*06e4*/ 	.word	0x0500000f


	//   ....[215]....
        /*06e8*/ 	.word	0x0500000f


	//   ....[216]....
        /*06ec*/ 	.word	0x0500000f


	//   ....[217]....
        /*06f0*/ 	.word	0x0500000f


	//   ....[218]....
        /*06f4*/ 	.word	0x0500000f


	//   ....[219]....
        /*06f8*/ 	.word	0x0500000f


	//   ....[220]....
        /*06fc*/ 	.word	0x0500000f


	//   ....[221]....
        /*0700*/ 	.word	0x0500000f


	//   ....[222]....
        /*0704*/ 	.word	0x0500000f


	//   ....[223]....
        /*0708*/ 	.word	0x0500000f


	//   ....[224]....
        /*070c*/ 	.word	0x0500000f


	//   ....[225]....
        /*0710*/ 	.word	0x0500000f


	//----- nvinfo : EIATTR_COOP_GROUP_INSTR_OFFSETS
	.align		4
.L_584:
        /*0714*/ 	.byte	0x04, 0x28
        /*0716*/ 	.short	(.L_586 - .L_585)


	//   ....[0]....
.L_585:
        /*0718*/ 	.word	0x00000060


	//   ....[1]....
        /*071c*/ 	.word	0x00000120


	//   ....[2]....
        /*0720*/ 	.word	0x000001f0


	//   ....[3]....
        /*0724*/ 	.word	0x00000370


	//   ....[4]....
        /*0728*/ 	.word	0x000004d0


	//   ....[5]....
        /*072c*/ 	.word	0x000005f0


	//   ....[6]....
        /*0730*/ 	.word	0x00000750


	//   ....[7]....
        /*0734*/ 	.word	0x00002b20


	//   ....[8]....
        /*0738*/ 	.word	0x00002b30


	//   ....[9]....
        /*073c*/ 	.word	0x000035b0


	//   ....[10]....
        /*0740*/ 	.word	0x000035c0


	//   ....[11]....
        /*0744*/ 	.word	0x00003fb0


	//   ....[12]....
        /*0748*/ 	.word	0x00003fc0


	//   ....[13]....
        /*074c*/ 	.word	0x000043a0


	//   ....[14]....
        /*0750*/ 	.word	0x000043b0


	//   ....[15]....
        /*0754*/ 	.word	0x000051b0


	//   ....[16]....
        /*0758*/ 	.word	0x000071c0


	//   ....[17]....
        /*075c*/ 	.word	0x00007950


	//   ....[18]....
        /*0760*/ 	.word	0x00007960


	//   ....[19]....
        /*0764*/ 	.word	0x00007970


	//   ....[20]....
        /*0768*/ 	.word	0x00007980


	//   ....[21]....
        /*076c*/ 	.word	0x00007c90


	//   ....[22]....
        /*0770*/ 	.word	0x00007ca0


	//   ....[23]....
        /*0774*/ 	.word	0x00007cb0


	//   ....[24]....
        /*0778*/ 	.word	0x00007cc0


	//   ....[25]....
        /*077c*/ 	.word	0x00009010


	//   ....[26]....
        /*0780*/ 	.word	0x00009030


	//   ....[27]....
        /*0784*/ 	.word	0x00009040


	//   ....[28]....
        /*0788*/ 	.word	0x00009050


	//   ....[29]....
        /*078c*/ 	.word	0x00009140


	//   ....[30]....
        /*0790*/ 	.word	0x00009160


	//   ....[31]....
        /*0794*/ 	.word	0x000091f0


	//   ....[32]....
        /*0798*/ 	.word	0x00009220


	//   ....[33]....
        /*079c*/ 	.word	0x0000ab40


	//   ....[34]....
        /*07a0*/ 	.word	0x0000aba0


	//   ....[35]....
        /*07a4*/ 	.word	0x0000aff0


	//   ....[36]....
        /*07a8*/ 	.word	0x0000b130


	//   ....[37]....
        /*07ac*/ 	.word	0x0000b4e0


	//   ....[38]....
        /*07b0*/ 	.word	0x0000b560


	//   ....[39]....
        /*07b4*/ 	.word	0x0000bec0


	//   ....[40]....
        /*07b8*/ 	.word	0x0000c630


	//   ....[41]....
        /*07bc*/ 	.word	0x0000c680


	//   ....[42]....
        /*07c0*/ 	.word	0x0000cc20


	//   ....[43]....
        /*07c4*/ 	.word	0x0000cd10


	//   ....[44]....
        /*07c8*/ 	.word	0x0000d510


	//   ....[45]....
        /*07cc*/ 	.word	0x0000d660


	//   ....[46]....
        /*07d0*/ 	.word	0x0000e310


	//   ....[47]....
        /*07d4*/ 	.word	0x0000eb50


	//   ....[48]....
        /*07d8*/ 	.word	0x0000eba0


	//   ....[49]....
        /*07dc*/ 	.word	0x0000f510


	//   ....[50]....
        /*07e0*/ 	.word	0x0000f560


	//   ....[51]....
        /*07e4*/ 	.word	0x000101b0


	//   ....[52]....
        /*07e8*/ 	.word	0x000102a0


	//   ....[53]....
        /*07ec*/ 	.word	0x000102b0


	//   ....[54]....
        /*07f0*/ 	.word	0x000102f0


	//   ....[55]....
        /*07f4*/ 	.word	0x00010300


	//   ....[56]....
        /*07f8*/ 	.word	0x00011e70


	//   ....[57]....
        /*07fc*/ 	.word	0x00012340


	//   ....[58]....
        /*0800*/ 	.word	0x00012360


	//   ....[59]....
        /*0804*/ 	.word	0x00012390


	//   ....[60]....
        /*0808*/ 	.word	0x000123a0


	//   ....[61]....
        /*080c*/ 	.word	0x00012ae0


	//   ....[62]....
        /*0810*/ 	.word	0x00012b50


	//   ....[63]....
        /*0814*/ 	.word	0x00012dd0


	//   ....[64]....
        /*0818*/ 	.word	0x00012df0


	//   ....[65]....
        /*081c*/ 	.word	0x00013a80


	//   ....[66]....
        /*0820*/ 	.word	0x00013ac0


	//   ....[67]....
        /*0824*/ 	.word	0x00013d60


	//   ....[68]....
        /*0828*/ 	.word	0x00013d80


	//   ....[69]....
        /*082c*/ 	.word	0x00014030


	//   ....[70]....
        /*0830*/ 	.word	0x000141e0


	//   ....[71]....
        /*0834*/ 	.word	0x00014210


	//   ....[72]....
        /*0838*/ 	.word	0x00014240


	//   ....[73]....
        /*083c*/ 	.word	0x00014270


	//   ....[74]....
        /*0840*/ 	.word	0x000142a0


	//   ....[75]....
        /*0844*/ 	.word	0x000142d0


	//   ....[76]....
        /*0848*/ 	.word	0x00014440


	//   ....[77]....
        /*084c*/ 	.word	0x00014470


	//   ....[78]....
        /*0850*/ 	.word	0x000144a0


	//   ....[79]....
        /*0854*/ 	.word	0x000144d0


	//   ....[80]....
        /*0858*/ 	.word	0x00014500


	//   ....[81]....
        /*085c*/ 	.word	0x00014530


	//   ....[82]....
        /*0860*/ 	.word	0x000145c0


	//   ....[83]....
        /*0864*/ 	.word	0x00014620


	//   ....[84]....
        /*0868*/ 	.word	0x000146b0


	//   ....[85]....
        /*086c*/ 	.word	0x000154b0


	//   ....[86]....
        /*0870*/ 	.word	0x00017d30


	//   ....[87]....
        /*0874*/ 	.word	0x00017d50


	//   ....[88]....
        /*0878*/ 	.word	0x00017de0


	//   ....[89]....
        /*087c*/ 	.word	0x00017e00


	//   ....[90]....
        /*0880*/ 	.word	0x00017e80


	//   ....[91]....
        /*0884*/ 	.word	0x00017ea0


	//   ....[92]....
        /*0888*/ 	.word	0x00017eb0


	//   ....[93]....
        /*088c*/ 	.word	0x00017ec0


	//   ....[94]....
        /*0890*/ 	.word	0x000186e0


	//   ....[95]....
        /*0894*/ 	.word	0x00018710


	//   ....[96]....
        /*0898*/ 	.word	0x000187b0


	//   ....[97]....
        /*089c*/ 	.word	0x000187d0


	//   ....[98]....
        /*08a0*/ 	.word	0x00018850


	//   ....[99]....
        /*08a4*/ 	.word	0x00018870


	//   ....[100]....
        /*08a8*/ 	.word	0x00018880


	//   ....[101]....
        /*08ac*/ 	.word	0x000188f0


	//   ....[102]....
        /*08b0*/ 	.word	0x00018d40


	//   ....[103]....
        /*08b4*/ 	.word	0x00018e00


	//   ....[104]....
        /*08b8*/ 	.word	0x00018f50


	//   ....[105]....
        /*08bc*/ 	.word	0x00018f90


	//   ....[106]....
        /*08c0*/ 	.word	0x00018fa0


	//   ....[107]....
        /*08c4*/ 	.word	0x00018fb0


	//   ....[108]....
        /*08c8*/ 	.word	0x00019100


	//   ....[109]....
        /*08cc*/ 	.word	0x00019250


	//   ....[110]....
        /*08d0*/ 	.word	0x00019a70


	//   ....[111]....
        /*08d4*/ 	.word	0x00019a90


	//   ....[112]....
        /*08d8*/ 	.word	0x00019ae0


	//   ....[113]....
        /*08dc*/ 	.word	0x00019af0


	//   ....[114]....
        /*08e0*/ 	.word	0x00019b30


	//   ....[115]....
        /*08e4*/ 	.word	0x00019b40


	//   ....[116]....
        /*08e8*/ 	.word	0x00019b50


	//   ....[117]....
        /*08ec*/ 	.word	0x00019b90


	//   ....[118]....
        /*08f0*/ 	.word	0x00019eb0


	//   ....[119]....
        /*08f4*/ 	.word	0x00019ee0


	//   ....[120]....
        /*08f8*/ 	.word	0x00019f10


	//   ....[121]....
        /*08fc*/ 	.word	0x00019f30


	//   ....[122]....
        /*0900*/ 	.word	0x00019f60


	//   ....[123]....
        /*0904*/ 	.word	0x00019f80


	//   ....[124]....
        /*0908*/ 	.word	0x0001a080


	//   ....[125]....
        /*090c*/ 	.word	0x0001a1d0


	//   ....[126]....
        /*0910*/ 	.word	0x0001a7c0


	//   ....[127]....
        /*0914*/ 	.word	0x0001a7f0


	//   ....[128]....
        /*0918*/ 	.word	0x0001a830


	//   ....[129]....
        /*091c*/ 	.word	0x0001a860


	//   ....[130]....
        /*0920*/ 	.word	0x0001a890


	//   ....[131]....
        /*0924*/ 	.word	0x0001a8c0


	//   ....[132]....
        /*0928*/ 	.word	0x0001a8f0


	//   ....[133]....
        /*092c*/ 	.word	0x0001a920


	//   ....[134]....
        /*0930*/ 	.word	0x0001aaa0


	//   ....[135]....
        /*0934*/ 	.word	0x0001aad0


	//   ....[136]....
        /*0938*/ 	.word	0x0001ab00


	//   ....[137]....
        /*093c*/ 	.word	0x0001ab30


	//   ....[138]....
        /*0940*/ 	.word	0x0001ab60


	//   ....[139]....
        /*0944*/ 	.word	0x0001ab90


	//   ....[140]....
        /*0948*/ 	.word	0x0001ac50


	//   ....[141]....
        /*094c*/ 	.word	0x0001ac70


	//   ....[142]....
        /*0950*/ 	.word	0x0001ace0


	//   ....[143]....
        /*0954*/ 	.word	0x0001b380


	//   ....[144]....
        /*0958*/ 	.word	0x0001b690


	//   ....[145]....
        /*095c*/ 	.word	0x0001b720


	//   ....[146]....
        /*0960*/ 	.word	0x0001b800


	//   ....[147]....
        /*0964*/ 	.word	0x0001b890


	//   ....[148]....
        /*0968*/ 	.word	0x0001b970


	//   ....[149]....
        /*096c*/ 	.word	0x0001ba00


	//   ....[150]....
        /*0970*/ 	.word	0x0001bb80


	//   ....[151]....
        /*0974*/ 	.word	0x0001bc10


	//   ....[152]....
        /*0978*/ 	.word	0x0001bc60


	//   ....[153]....
        /*097c*/ 	.word	0x0001bcb0


	//   ....[154]....
        /*0980*/ 	.word	0x0001bd40


	//   ....[155]....
        /*0984*/ 	.word	0x0001bdd0


	//   ....[156]....
        /*0988*/ 	.word	0x0001be20


	//   ....[157]....
        /*098c*/ 	.word	0x0001be70


	//   ....[158]....
        /*0990*/ 	.word	0x0001bf60


	//   ....[159]....
        /*0994*/ 	.word	0x0001c010


	//   ....[160]....
        /*0998*/ 	.word	0x0001c090


	//   ....[161]....
        /*099c*/ 	.word	0x0001c100


	//   ....[162]....
        /*09a0*/ 	.word	0x0001c230


	//   ....[163]....
        /*09a4*/ 	.word	0x0001c350


	//   ....[164]....
        /*09a8*/ 	.word	0x0001c420


	//   ....[165]....
        /*09ac*/ 	.word	0x0001c470


	//   ....[166]....
        /*09b0*/ 	.word	0x0001c760


	//   ....[167]....
        /*09b4*/ 	.word	0x0001ca40


	//   ....[168]....
        /*09b8*/ 	.word	0x0001cb30


	//   ....[169]....
        /*09bc*/ 	.word	0x0001cbd0


	//   ....[170]....
        /*09c0*/ 	.word	0x0001cc30


	//   ....[171]....
        /*09c4*/ 	.word	0x0001cd20


	//   ....[172]....
        /*09c8*/ 	.word	0x0001cd90


	//   ....[173]....
        /*09cc*/ 	.word	0x0001ce80


	//   ....[174]....
        /*09d0*/ 	.word	0x0001cef0


	//   ....[175]....
        /*09d4*/ 	.word	0x0001cfd0


	//   ....[176]....
        /*09d8*/ 	.word	0x0001d080


	//   ....[177]....
        /*09dc*/ 	.word	0x0001d0f0


	//   ....[178]....
        /*09e0*/ 	.word	0x0001d150


	//   ....[179]....
        /*09e4*/ 	.word	0x0001d240


	//   ....[180]....
        /*09e8*/ 	.word	0x0001d2a0


	//   ....[181]....
        /*09ec*/ 	.word	0x0001d3a0


	//   ....[182]....
        /*09f0*/ 	.word	0x0001d400


	//   ....[183]....
        /*09f4*/ 	.word	0x0001d4e0


	//   ....[184]....
        /*09f8*/ 	.word	0x0001d620


	//   ....[185]....
        /*09fc*/ 	.word	0x0001d720


	//   ....[186]....
        /*0a00*/ 	.word	0x0001d9a0


	//   ....[187]....
        /*0a04*/ 	.word	0x0001d9f0


	//   ....[188]....
        /*0a08*/ 	.word	0x0001dbc0


	//   ....[189]....
        /*0a0c*/ 	.word	0x0001dc10


	//   ....[190]....
        /*0a10*/ 	.word	0x0001dde0


	//   ....[191]....
        /*0a14*/ 	.word	0x0001de30


	//   ....[192]....
        /*0a18*/ 	.word	0x0001df20


	//   ....[193]....
        /*0a1c*/ 	.word	0x0001dfc0


	//   ....[194]....
        /*0a20*/ 	.word	0x0001e020


	//   ....[195]....
        /*0a24*/ 	.word	0x0001e0d0


	//   ....[196]....
        /*0a28*/ 	.word	0x0001e130


	//   ....[197]....
        /*0a2c*/ 	.word	0x0001e1e0


	//   ....[198]....
        /*0a30*/ 	.word	0x0001e240


	//   ....[199]....
        /*0a34*/ 	.word	0x0001e2f0


	//   ....[200]....
        /*0a38*/ 	.word	0x0001e3e0


	//   ....[201]....
        /*0a3c*/ 	.word	0x0001e4c0


	//   ....[202]....
        /*0a40*/ 	.word	0x0001e5d0


	//   ....[203]....
        /*0a44*/ 	.word	0x0001e6d0


	//   ....[204]....
        /*0a48*/ 	.word	0x0001e800


	//   ....[205]....
        /*0a4c*/ 	.word	0x0001e8e0


	//   ....[206]....
        /*0a50*/ 	.word	0x0001e9e0


	//   ....[207]....
        /*0a54*/ 	.word	0x0001eac0


	//   ....[208]....
        /*0a58*/ 	.word	0x0001eb50


	//   ....[209]....
        /*0a5c*/ 	.word	0x0001ebf0


	//   ....[210]....
        /*0a60*/ 	.word	0x0001ed10


	//   ....[211]....
        /*0a64*/ 	.word	0x0001ed80


	//   ....[212]....
        /*0a68*/ 	.word	0x0001edf0


	//   ....[213]....
        /*0a6c*/ 	.word	0x0001ee60


	//   ....[214]....
        /*0a70*/ 	.word	0x0001eed0


	//   ....[215]....
        /*0a74*/ 	.word	0x0001ef50


	//   ....[216]....
        /*0a78*/ 	.word	0x0001efe0


	//   ....[217]....
        /*0a7c*/ 	.word	0x0001f070


	//   ....[218]....
        /*0a80*/ 	.word	0x0001f0e0


	//   ....[219]....
        /*0a84*/ 	.word	0x0001f150


	//   ....[220]....
        /*0a88*/ 	.word	0x0001f1c0


	//   ....[221]....
        /*0a8c*/ 	.word	0x0001f240


	//   ....[222]....
        /*0a90*/ 	.word	0x0001f2b0


	//   ....[223]....
        /*0a94*/ 	.word	0x0001f350


	//   ....[224]....
        /*0a98*/ 	.word	0x0001f3e0


	//   ....[225]....
        /*0a9c*/ 	.word	0x0001f510


	//----- nvinfo : EIATTR_REG_RECONFIG
	.align		4
.L_586:
        /*0aa0*/ 	.byte	0x01, 0x54
	.zero		2


	//----- nvinfo : EIATTR_SYSCALL_OFFSETS
	.align		4
        /*0aa4*/ 	.byte	0x04, 0x46
        /*0aa6*/ 	.short	(.L_588 - .L_587)


	//   ....[0]....
.L_587:
        /*0aa8*/ 	.word	0x00001db0


	//   ....[1]....
        /*0aac*/ 	.word	0x00001f00


	//   ....[2]....
        /*0ab0*/ 	.word	0x00007370


	//   ....[3]....
        /*0ab4*/ 	.word	0x000076a0


	//   ....[4]....
        /*0ab8*/ 	.word	0x00017140


	//   ....[5]....
        /*0abc*/ 	.word	0x00017290


	//   ....[6]....
        /*0ac0*/ 	.word	0x00017380


	//   ....[7]....
        /*0ac4*/ 	.word	0x00018320


	//----- nvinfo : EIATTR_MBARRIER_INSTR_OFFSETS
	.align		4
.L_588:
        /*0ac8*/ 	.byte	0x04, 0x39
        /*0aca*/ 	.short	(.L_590 - .L_589)


	//   ....[0]....
.L_589:
        /*0acc*/ 	.word	0x00000250
        /*0ad0*/ 	.word	0x000000ff
        /*0ad4*/ 	.word	0x00028c00
        /*0ad8*/ 	.short	0x0100
        /*0ada*/ 	.byte	0x08
	.zero		1


	//   ....[1]....
        /*0adc*/ 	.word	0x00000270
        /*0ae0*/ 	.word	0x000000ff
        /*0ae4*/ 	.word	0x00028c20
        /*0ae8*/ 	.short	0x0100
        /*0aea*/ 	.byte	0x08
	.zero		1


	//   ....[2]....
        /*0aec*/ 	.word	0x00000320
        /*0af0*/ 	.word	0x000000ff
        /*0af4*/ 	.word	0x00028c30
        /*0af8*/ 	.short	0x0100
        /*0afa*/ 	.byte	0x06
	.zero		1


	//   ....[3]....
        /*0afc*/ 	.word	0x00000330
        /*0b00*/ 	.word	0x000000ff
        /*0b04*/ 	.word	0x00028c40
        /*0b08*/ 	.short	0x0100
        /*0b0a*/ 	.byte	0x06
	.zero		1


	//   ....[4]....
        /*0b0c*/ 	.word	0x00000340
        /*0b10*/ 	.word	0x000000ff
        /*0b14*/ 	.word	0x00028c38
        /*0b18*/ 	.short	0x0100
        /*0b1a*/ 	.byte	0x06
	.zero		1


	//   ....[5]....
        /*0b1c*/ 	.word	0x00000350
        /*0b20*/ 	.word	0x000000ff
        /*0b24*/ 	.word	0x00028c48
        /*0b28*/ 	.short	0x0100
        /*0b2a*/ 	.byte	0x06
	.zero		1


	//   ....[6]....
        /*0b2c*/ 	.word	0x00000480
        /*0b30*/ 	.word	0x000000ff
        /*0b34*/ 	.word	0x00028c50
        /*0b38*/ 	.short	0x0100
        /*0b3a*/ 	.byte	0x08
	.zero		1


	//   ....[7]....
        /*0b3c*/ 	.word	0x00000490
        /*0b40*/ 	.word	0x000000ff
        /*0b44*/ 	.word	0x00028c60
        /*0b48*/ 	.short	0x0100
        /*0b4a*/ 	.byte	0x08
	.zero		1


	//   ....[8]....
        /*0b4c*/ 	.word	0x000004a0
        /*0b50*/ 	.word	0x000000ff
        /*0b54*/ 	.word	0x00028c58
        /*0b58*/ 	.short	0x0100
        /*0b5a*/ 	.byte	0x08
	.zero		1


	//   ....[9]....
        /*0b5c*/ 	.word	0x000004b0
        /*0b60*/ 	.word	0x000000ff
        /*0b64*/ 	.word	0x00028c68
        /*0b68*/ 	.short	0x0100
        /*0b6a*/ 	.byte	0x08
	.zero		1


	//   ....[10]....
        /*0b6c*/ 	.word	0x000005a0
        /*0b70*/ 	.word	0x000000ff
        /*0b74*/ 	.word	0x00028c70
        /*0b78*/ 	.short	0x0100
        /*0b7a*/ 	.byte	0x06
	.zero		1


	//   ....[11]....
        /*0b7c*/ 	.word	0x000005b0
        /*0b80*/ 	.word	0x000000ff
        /*0b84*/ 	.word	0x00028c80
        /*0b88*/ 	.short	0x0100
        /*0b8a*/ 	.byte	0x06
	.zero		1


	//   ....[12]....
        /*0b8c*/ 	.word	0x000005c0
        /*0b90*/ 	.word	0x000000ff
        /*0b94*/ 	.word	0x00028c78
        /*0b98*/ 	.short	0x0100
        /*0b9a*/ 	.byte	0x06
	.zero		1


	//   ....[13]....
        /*0b9c*/ 	.word	0x000005d0
        /*0ba0*/ 	.word	0x000000ff
        /*0ba4*/ 	.word	0x00028c88
        /*0ba8*/ 	.short	0x0100
        /*0baa*/ 	.byte	0x06
	.zero		1


	//   ....[14]....
        /*0bac*/ 	.word	0x00000700
        /*0bb0*/ 	.word	0x000000ff
        /*0bb4*/ 	.word	0x00028c90
        /*0bb8*/ 	.short	0x0100
        /*0bba*/ 	.byte	0x08
	.zero		1


	//   ....[15]....
        /*0bbc*/ 	.word	0x00000710
        /*0bc0*/ 	.word	0x000000ff
        /*0bc4*/ 	.word	0x00028ca0
        /*0bc8*/ 	.short	0x0100
        /*0bca*/ 	.byte	0x08
	.zero		1


	//   ....[16]....
        /*0bcc*/ 	.word	0x00000720
        /*0bd0*/ 	.word	0x000000ff
        /*0bd4*/ 	.word	0x00028c98
        /*0bd8*/ 	.short	0x0100
        /*0bda*/ 	.byte	0x08
	.zero		1


	//   ....[17]....
        /*0bdc*/ 	.word	0x00000730
        /*0be0*/ 	.word	0x000000ff
        /*0be4*/ 	.word	0x00028ca8
        /*0be8*/ 	.short	0x0100
        /*0bea*/ 	.byte	0x08
	.zero		1


	//   ....[18]....
        /*0bec*/ 	.word	0x00000860
        /*0bf0*/ 	.word	0x000000ff
        /*0bf4*/ 	.word	0x00028cb0
        /*0bf8*/ 	.short	0x0100
        /*0bfa*/ 	.byte	0x08
	.zero		1


	//   ....[19]....
        /*0bfc*/ 	.word	0x00000870
        /*0c00*/ 	.word	0x000000ff
        /*0c04*/ 	.word	0x00028cc0
        /*0c08*/ 	.short	0x0100
        /*0c0a*/ 	.byte	0x08
	.zero		1


	//   ....[20]....
        /*0c0c*/ 	.word	0x00000880
        /*0c10*/ 	.word	0x000000ff
        /*0c14*/ 	.word	0x00028cb8
        /*0c18*/ 	.short	0x0100
        /*0c1a*/ 	.byte	0x08
	.zero		1


	//   ....[21]....
        /*0c1c*/ 	.word	0x00000890
        /*0c20*/ 	.word	0x000000ff
        /*0c24*/ 	.word	0x00028cc8
        /*0c28*/ 	.short	0x0100
        /*0c2a*/ 	.byte	0x08
	.zero		1


	//   ....[22]....
        /*0c2c*/ 	.word	0x00002ad0
        /*0c30*/ 	.word	0x0000003e
        /*0c34*/ 	.word	0x00028c90
        /*0c38*/ 	.short	0x010a
        /*0c3a*/ 	.byte	0x3f
	.zero		1


	//   ....[23]....
        /*0c3c*/ 	.word	0x00003560
        /*0c40*/ 	.word	0x0000003e
        /*0c44*/ 	.word	0x00028c90
        /*0c48*/ 	.short	0x010a
        /*0c4a*/ 	.byte	0x3f
	.zero		1


	//   ....[24]....
        /*0c4c*/ 	.word	0x00003e00
        /*0c50*/ 	.word	0x0000003e
        /*0c54*/ 	.word	0x00028c90
        /*0c58*/ 	.short	0x010a
        /*0c5a*/ 	.byte	0x3f
	.zero		1


	//   ....[25]....
        /*0c5c*/ 	.word	0x000041e0
        /*0c60*/ 	.word	0x00000004
        /*0c64*/ 	.word	0x00000000
        /*0c68*/ 	.short	0x0101
        /*0c6a*/ 	.byte	0x3f
	.zero		1


	//   ....[26]....
        /*0c6c*/ 	.word	0x00004220
        /*0c70*/ 	.word	0x0000003e
        /*0c74*/ 	.word	0x00028cb0
        /*0c78*/ 	.short	0x010a
        /*0c7a*/ 	.byte	0x3f
	.zero		1


	//   ....[27]....
        /*0c7c*/ 	.word	0x00004b10
        /*0c80*/ 	.word	0x0000003e
        /*0c84*/ 	.word	0x00000000
        /*0c88*/ 	.short	0x0101
        /*0c8a*/ 	.byte	0x3f
	.zero		1


	//   ....[28]....
        /*0c8c*/ 	.word	0x000052b0
        /*0c90*/ 	.word	0x00000003
        /*0c94*/ 	.word	0x00028c50
        /*0c98*/ 	.short	0x010a
        /*0c9a*/ 	.byte	0x3f
	.zero		1


	//   ....[29]....
        /*0c9c*/ 	.word	0x00005650
        /*0ca0*/ 	.word	0x0000000e
        /*0ca4*/ 	.word	0x00000000
        /*0ca8*/ 	.short	0x0101
        /*0caa*/ 	.byte	0x3f
	.zero		1


	//   ....[30]....
        /*0cac*/ 	.word	0x00005f80
        /*0cb0*/ 	.word	0x00000014
        /*0cb4*/ 	.word	0x00028c50
        /*0cb8*/ 	.short	0x010a
        /*0cba*/ 	.byte	0x3f
	.zero		1


	//   ....[31]....
        /*0cbc*/ 	.word	0x00005fd0
        /*0cc0*/ 	.word	0x00000014
        /*0cc4*/ 	.word	0x00028c50
        /*0cc8*/ 	.short	0x010a
        /*0cca*/ 	.byte	0x3f
	.zero		1


	//   ....[32]....
        /*0ccc*/ 	.word	0x000062c0
        /*0cd0*/ 	.word	0x00000014
        /*0cd4*/ 	.word	0x00000000
        /*0cd8*/ 	.short	0x0101
        /*0cda*/ 	.byte	0x3f
	.zero		1


	//   ....[33]....
        /*0cdc*/ 	.word	0x00007410
        /*0ce0*/ 	.word	0x00000002
        /*0ce4*/ 	.word	0x00028c00
        /*0ce8*/ 	.short	0x010a
        /*0cea*/ 	.byte	0x3f
	.zero		1


	//   ....[34]....
        /*0cec*/ 	.word	0x00007460
        /*0cf0*/ 	.word	0x00000002
        /*0cf4*/ 	.word	0x00028c00
        /*0cf8*/ 	.short	0x010a
        /*0cfa*/ 	.byte	0x3f
	.zero		1


	//   ....[35]....
        /*0cfc*/ 	.word	0x00007f20
        /*0d00*/ 	.word	0x00000002
        /*0d04*/ 	.word	0x00028c00
        /*0d08*/ 	.short	0x010a
        /*0d0a*/ 	.byte	0x3f
	.zero		1


	//   ....[36]....
        /*0d0c*/ 	.word	0x000094a0
        /*0d10*/ 	.word	0x00000002
        /*0d14*/ 	.word	0x00028c00
        /*0d18*/ 	.short	0x010a
        /*0d1a*/ 	.byte	0x3f
	.zero		1


	//   ....[37]....
        /*0d1c*/ 	.word	0x0000a450
        /*0d20*/ 	.word	0x00000014
        /*0d24*/ 	.word	0x00028c30
        /*0d28*/ 	.short	0x010a
        /*0d2a*/ 	.byte	0x3f
	.zero		1


	//   ....[38]....
        /*0d2c*/ 	.word	0x0000a500
        /*0d30*/ 	.word	0x00000014
        /*0d34*/ 	.word	0x00028c30
        /*0d38*/ 	.short	0x010a
        /*0d3a*/ 	.byte	0x3f
	.zero		1


	//   ....[39]....
        /*0d3c*/ 	.word	0x0000b630
        /*0d40*/ 	.word	0x00000000
        /*0d44*/ 	.word	0x00000000
        /*0d48*/ 	.short	0x0101
        /*0d4a*/ 	.byte	0x3f
	.zero		1


	//   ....[40]....
        /*0d4c*/ 	.word	0x0000bbb0
        /*0d50*/ 	.word	0x00000014
        /*0d54*/ 	.word	0x00028c50
        /*0d58*/ 	.short	0x010a
        /*0d5a*/ 	.byte	0x3f
	.zero		1


	//   ....[41]....
        /*0d5c*/ 	.word	0x0000bc60
        /*0d60*/ 	.word	0x00000014
        /*0d64*/ 	.word	0x00028c50
        /*0d68*/ 	.short	0x010a
        /*0d6a*/ 	.byte	0x3f
	.zero		1


	//   ....[42]....
        /*0d6c*/ 	.word	0x0000bf60
        /*0d70*/ 	.word	0x00000014
        /*0d74*/ 	.word	0x00000000
        /*0d78*/ 	.short	0x0101
        /*0d7a*/ 	.byte	0x3f
	.zero		1


	//   ....[43]....
        /*0d7c*/ 	.word	0x0000c110
        /*0d80*/ 	.word	0x000000d1
        /*0d84*/ 	.word	0x00028c30
        /*0d88*/ 	.short	0x010a
        /*0d8a*/ 	.byte	0x3f
	.zero		1


	//   ....[44]....
        /*0d8c*/ 	.word	0x0000c180
        /*0d90*/ 	.word	0x000000d1
        /*0d94*/ 	.word	0x00028c30
        /*0d98*/ 	.short	0x010a
        /*0d9a*/ 	.byte	0x3f
	.zero		1


	//   ....[45]....
        /*0d9c*/ 	.word	0x0000d070
        /*0da0*/ 	.word	0x0000000e
        /*0da4*/ 	.word	0x00000000
        /*0da8*/ 	.short	0x0101
        /*0daa*/ 	.byte	0x3f
	.zero		1


	//   ....[46]....
        /*0dac*/ 	.word	0x0000e050
        /*0db0*/ 	.word	0x000000d1
        /*0db4*/ 	.word	0x00028c50
        /*0db8*/ 	.short	0x010a
        /*0dba*/ 	.byte	0x3f
	.zero		1


	//   ....[47]....
        /*0dbc*/ 	.word	0x0000e0a0
        /*0dc0*/ 	.word	0x000000d1
        /*0dc4*/ 	.word	0x00028c50
        /*0dc8*/ 	.short	0x010a
        /*0dca*/ 	.byte	0x3f
	.zero		1


	//   ....[48]....
        /*0dcc*/ 	.word	0x0000e3c0
        /*0dd0*/ 	.word	0x000000d1
        /*0dd4*/ 	.word	0x00000000
        /*0dd8*/ 	.short	0x0101
        /*0dda*/ 	.byte	0x3f
	.zero		1


	//   ....[49]....
        /*0ddc*/ 	.word	0x0000e500
        /*0de0*/ 	.word	0x000000c6
        /*0de4*/ 	.word	0x00028c30
        /*0de8*/ 	.short	0x010a
        /*0dea*/ 	.byte	0x3f
	.zero		1


	//   ....[50]....
        /*0dec*/ 	.word	0x0000e570
        /*0df0*/ 	.word	0x000000c6
        /*0df4*/ 	.word	0x00028c30
        /*0df8*/ 	.short	0x010a
        /*0dfa*/ 	.byte	0x3f
	.zero		1


	//   ....[51]....
        /*0dfc*/ 	.word	0x0000f220
        /*0e00*/ 	.word	0x000000a0
        /*0e04*/ 	.word	0x00000000
        /*0e08*/ 	.short	0x0101
        /*0e0a*/ 	.byte	0x3f
	.zero		1


	//   ....[52]....
        /*0e0c*/ 	.word	0x0000fef0
        /*0e10*/ 	.word	0x000000c6
        /*0e14*/ 	.word	0x00028c50
        /*0e18*/ 	.short	0x010a
        /*0e1a*/ 	.byte	0x3f
	.zero		1


	//   ....[53]....
        /*0e1c*/ 	.word	0x0000ff40
        /*0e20*/ 	.word	0x000000c6
        /*0e24*/ 	.word	0x00028c50
        /*0e28*/ 	.short	0x010a
        /*0e2a*/ 	.byte	0x3f
	.zero		1


	//   ....[54]....
        /*0e2c*/ 	.word	0x00010260
        /*0e30*/ 	.word	0x000000c6
        /*0e34*/ 	.word	0x00000000
        /*0e38*/ 	.short	0x0101
        /*0e3a*/ 	.byte	0x3f
	.zero		1


	//   ....[55]....
        /*0e3c*/ 	.word	0x00012ac0
        /*0e40*/ 	.word	0x00000003
        /*0e44*/ 	.word	0x00000000
        /*0e48*/ 	.short	0x0101
        /*0e4a*/ 	.byte	0x3f
	.zero		1


	//   ....[56]....
        /*0e4c*/ 	.word	0x00015590
        /*0e50*/ 	.word	0x00000017
        /*0e54*/ 	.word	0x00028c20
        /*0e58*/ 	.short	0x010a
        /*0e5a*/ 	.byte	0x3f
	.zero		1


	//   ....[57]....
        /*0e5c*/ 	.word	0x00015620
        /*0e60*/ 	.word	0x00000003
        /*0e64*/ 	.word	0x00028ca0
        /*0e68*/ 	.short	0x010a
        /*0e6a*/ 	.byte	0x3f
	.zero		1


	//   ....[58]....
        /*0e6c*/ 	.word	0x00015870
        /*0e70*/ 	.word	0x00000003
        /*0e74*/ 	.word	0x00028cc0
        /*0e78*/ 	.short	0x010a
        /*0e7a*/ 	.byte	0x3f
	.zero		1


	//   ....[59]....
        /*0e7c*/ 	.word	0x00016240
        /*0e80*/ 	.word	0x00000008
        /*0e84*/ 	.word	0x00028ca0
        /*0e88*/ 	.short	0x010a
        /*0e8a*/ 	.byte	0x3f
	.zero		1


	//   ....[60]....
        /*0e8c*/ 	.word	0x00016480
        /*0e90*/ 	.word	0x00000008
        /*0e94*/ 	.word	0x00028cc0
        /*0e98*/ 	.short	0x010a
        /*0e9a*/ 	.byte	0x3f
	.zero		1


	//   ....[61]....
        /*0e9c*/ 	.word	0x00017ae0
        /*0ea0*/ 	.word	0x0000001f
        /*0ea4*/ 	.word	0x00028c40
        /*0ea8*/ 	.short	0x010a
        /*0eaa*/ 	.byte	0x3f
	.zero		1


	//   ....[62]....
        /*0eac*/ 	.word	0x00017fc0
        /*0eb0*/ 	.word	0x0000001f
        /*0eb4*/ 	.word	0x00028c30
        /*0eb8*/ 	.short	0x0107
        /*0eba*/ 	.byte	0x3f
	.zero		1


	//   ....[63]....
        /*0ebc*/ 	.word	0x00018090
        /*0ec0*/ 	.word	0x0000001f
        /*0ec4*/ 	.word	0x00028c30
        /*0ec8*/ 	.short	0x0101
        /*0eca*/ 	.byte	0x3f
	.zero		1


	//   ....[64]....
        /*0ecc*/ 	.word	0x00018990
        /*0ed0*/ 	.word	0x00000017
        /*0ed4*/ 	.word	0x00028c00
        /*0ed8*/ 	.short	0x0107
        /*0eda*/ 	.byte	0x3f
	.zero		1


	//   ....[65]....
        /*0edc*/ 	.word	0x00018a80
        /*0ee0*/ 	.word	0x00000017
        /*0ee4*/ 	.word	0x00028c00
        /*0ee8*/ 	.short	0x0101
        /*0eea*/ 	.byte	0x3f
	.zero		1


	//   ....[66]....
        /*0eec*/ 	.word	0x00018aa0
        /*0ef0*/ 	.word	0x00000017
        /*0ef4*/ 	.word	0x00028c20
        /*0ef8*/ 	.short	0x010a
        /*0efa*/ 	.byte	0x3f
	.zero		1


	//   ....[67]....
        /*0efc*/ 	.word	0x00018b30
        /*0f00*/ 	.word	0x0000001f
        /*0f04*/ 	.word	0x00028c60
        /*0f08*/ 	.short	0x010a
        /*0f0a*/ 	.byte	0x3f
	.zero		1


	//   ....[68]....
        /*0f0c*/ 	.word	0x00019470
        /*0f10*/ 	.word	0x0000001f
        /*0f14*/ 	.word	0x00028c50
        /*0f18*/ 	.short	0x0107
        /*0f1a*/ 	.byte	0x3f
	.zero		1


	//   ....[69]....
        /*0f1c*/ 	.word	0x00019540
        /*0f20*/ 	.word	0x0000001f
        /*0f24*/ 	.word	0x00028c50
        /*0f28*/ 	.short	0x0101
        /*0f2a*/ 	.byte	0x3f
	.zero		1


	//   ....[70]....
        /*0f2c*/ 	.word	0x000198d0
        /*0f30*/ 	.word	0x00000006
        /*0f34*/ 	.word	0x00028c40
        /*0f38*/ 	.short	0x010a
        /*0f3a*/ 	.byte	0x3f
	.zero		1


	//   ....[71]....
        /*0f3c*/ 	.word	0x00019c10
        /*0f40*/ 	.word	0x00000006
        /*0f44*/ 	.word	0x00028c30
        /*0f48*/ 	.short	0x0107
        /*0f4a*/ 	.byte	0x3f
	.zero		1


	//   ....[72]....
        /*0f4c*/ 	.word	0x00019cd0
        /*0f50*/ 	.word	0x00000006
        /*0f54*/ 	.word	0x00028c30
        /*0f58*/ 	.short	0x0101
        /*0f5a*/ 	.byte	0x3f
	.zero		1


	//   ....[73]....
        /*0f5c*/ 	.word	0x00019d00
        /*0f60*/ 	.word	0x00000006
        /*0f64*/ 	.word	0x00028c60
        /*0f68*/ 	.short	0x010a
        /*0f6a*/ 	.byte	0x3f
	.zero		1


	//   ....[74]....
        /*0f6c*/ 	.word	0x0001a3d0
        /*0f70*/ 	.word	0x00000006
        /*0f74*/ 	.word	0x00028c50
        /*0f78*/ 	.short	0x0107
        /*0f7a*/ 	.byte	0x3f
	.zero		1


	//   ....[75]....
        /*0f7c*/ 	.word	0x0001a490
        /*0f80*/ 	.word	0x00000006
        /*0f84*/ 	.word	0x00028c50
        /*0f88*/ 	.short	0x0101
        /*0f8a*/ 	.byte	0x3f
	.zero		1


	//   ....[76]....
        /*0f8c*/ 	.word	0x0001b300
        /*0f90*/ 	.word	0x00000004
        /*0f94*/ 	.word	0x00028c20
        /*0f98*/ 	.short	0x010a
        /*0f9a*/ 	.byte	0x3f
	.zero		1


	//   ....[77]....
        /*0f9c*/ 	.word	0x0001b460
        /*0fa0*/ 	.word	0x00000005
        /*0fa4*/ 	.word	0x00028c40
        /*0fa8*/ 	.short	0x010a
        /*0faa*/ 	.byte	0x3f
	.zero		1


	//   ....[78]....
        /*0fac*/ 	.word	0x0001b500
        /*0fb0*/ 	.word	0x00000019
        /*0fb4*/ 	.word	0x00028c40
        /*0fb8*/ 	.short	0x010a
        /*0fba*/ 	.byte	0x3f
	.zero		1


	//   ....[79]....
        /*0fbc*/ 	.word	0x0001b540
        /*0fc0*/ 	.word	0x00000005
        /*0fc4*/ 	.word	0x00028c60
        /*0fc8*/ 	.short	0x010a
        /*0fca*/ 	.byte	0x3f
	.zero		1


	//   ....[80]....
        /*0fcc*/ 	.word	0x0001b580
        /*0fd0*/ 	.word	0x00000019
        /*0fd4*/ 	.word	0x00028c60
        /*0fd8*/ 	.short	0x010a
        /*0fda*/ 	.byte	0x3f
	.zero		1


	//   ....[81]....
        /*0fdc*/ 	.word	0x0001b5e0
        /*0fe0*/ 	.word	0x0000003e
        /*0fe4*/ 	.word	0x00028c90
        /*0fe8*/ 	.short	0x010a
        /*0fea*/ 	.byte	0x3f
	.zero		1


	//   ....[82]....
        /*0fec*/ 	.word	0x0001b750
        /*0ff0*/ 	.word	0x0000003e
        /*0ff4*/ 	.word	0x00028c90
        /*0ff8*/ 	.short	0x010a
        /*0ffa*/ 	.byte	0x3f
	.zero		1


	//   ....[83]....
        /*0ffc*/ 	.word	0x0001b8d0
        /*1000*/ 	.word	0x0000003e
        /*1004*/ 	.word	0x00028c90
        /*1008*/ 	.short	0x010a
        /*100a*/ 	.byte	0x3f
	.zero		1


	//   ....[84]....
        /*100c*/ 	.word	0x0001ba30
        /*1010*/ 	.word	0x0000003e
        /*1014*/ 	.word	0x00028cb0
        /*1018*/ 	.short	0x010a
        /*101a*/ 	.byte	0x3f
	.zero		1


	//   ....[85]....
        /*101c*/ 	.word	0x0001ba80
        /*1020*/ 	.word	0x00000003
        /*1024*/ 	.word	0x00028c50
        /*1028*/ 	.short	0x010a
        /*102a*/ 	.byte	0x3f
	.zero		1


	//   ....[86]....
        /*102c*/ 	.word	0x0001bad0
        /*1030*/ 	.word	0x00000014
        /*1034*/ 	.word	0x00028c50
        /*1038*/ 	.short	0x010a
        /*103a*/ 	.byte	0x3f
	.zero		1


	//   ....[87]....
        /*103c*/ 	.word	0x0001bea0
        /*1040*/ 	.word	0x00000002
        /*1044*/ 	.word	0x00028c00
        /*1048*/ 	.short	0x010a
        /*104a*/ 	.byte	0x3f
	.zero		1


	//   ....[88]....
        /*104c*/ 	.word	0x0001c4a0
        /*1050*/ 	.word	0x00000002
        /*1054*/ 	.word	0x00028c00
        /*1058*/ 	.short	0x010a
        /*105a*/ 	.byte	0x3f
	.zero		1


	//   ....[89]....
        /*105c*/ 	.word	0x0001c4f0
        /*1060*/ 	.word	0x00000014
        /*1064*/ 	.word	0x00028c30
        /*1068*/ 	.short	0x010a
        /*106a*/ 	.byte	0x3f
	.zero		1


	//   ....[90]....
        /*106c*/ 	.word	0x0001c540
        /*1070*/ 	.word	0x00000014
        /*1074*/ 	.word	0x00028c50
        /*1078*/ 	.short	0x010a
        /*107a*/ 	.byte	0x3f
	.zero		1


	//   ....[91]....
        /*107c*/ 	.word	0x0001c590
        /*1080*/ 	.word	0x000000d1
        /*1084*/ 	.word	0x00028c30
        /*1088*/ 	.short	0x010a
        /*108a*/ 	.byte	0x3f
	.zero		1


	//   ....[92]....
        /*108c*/ 	.word	0x0001c5e0
        /*1090*/ 	.word	0x000000d1
        /*1094*/ 	.word	0x00028c50
        /*1098*/ 	.short	0x010a
        /*109a*/ 	.byte	0x3f
	.zero		1


	//   ....[93]....
        /*109c*/ 	.word	0x0001c630
        /*10a0*/ 	.word	0x000000c6
        /*10a4*/ 	.word	0x00028c30
        /*10a8*/ 	.short	0x010a
        /*10aa*/ 	.byte	0x3f
	.zero		1


	//   ....[94]....
        /*10ac*/ 	.word	0x0001c680
        /*10b0*/ 	.word	0x000000c6
        /*10b4*/ 	.word	0x00028c50
        /*10b8*/ 	.short	0x010a
        /*10ba*/ 	.byte	0x3f
	.zero		1


	//   ....[95]....
        /*10bc*/ 	.word	0x0001c820
        /*10c0*/ 	.word	0x00000017
        /*10c4*/ 	.word	0x00028c20
        /*10c8*/ 	.short	0x010a
        /*10ca*/ 	.byte	0x3f
	.zero		1


	//   ....[96]....
        /*10cc*/ 	.word	0x0001c870
        /*10d0*/ 	.word	0x00000003
        /*10d4*/ 	.word	0x00028ca0
        /*10d8*/ 	.short	0x010a
        /*10da*/ 	.byte	0x3f
	.zero		1


	//   ....[97]....
        /*10dc*/ 	.word	0x0001c8c0
        /*10e0*/ 	.word	0x00000003
        /*10e4*/ 	.word	0x00028cc0
        /*10e8*/ 	.short	0x010a
        /*10ea*/ 	.byte	0x3f
	.zero		1


	//   ....[98]....
        /*10ec*/ 	.word	0x0001c910
        /*10f0*/ 	.word	0x00000008
        /*10f4*/ 	.word	0x00028ca0
        /*10f8*/ 	.short	0x010a
        /*10fa*/ 	.byte	0x3f
	.zero		1


	//   ....[99]....
        /*10fc*/ 	.word	0x0001c960
        /*1100*/ 	.word	0x00000008
        /*1104*/ 	.word	0x00028cc0
        /*1108*/ 	.short	0x010a
        /*110a*/ 	.byte	0x3f
	.zero		1


	//   ....[100]....
        /*110c*/ 	.word	0x0001ca80
        /*1110*/ 	.word	0x0000001f
        /*1114*/ 	.word	0x00028c40
        /*1118*/ 	.short	0x010a
        /*111a*/ 	.byte	0x3f
	.zero		1


	//   ....[101]....
        /*111c*/ 	.word	0x0001d520
        /*1120*/ 	.word	0x00000017
        /*1124*/ 	.word	0x00028c20
        /*1128*/ 	.short	0x010a
        /*112a*/ 	.byte	0x3f
	.zero		1


	//   ....[102]....
        /*112c*/ 	.word	0x0001d570
        /*1130*/ 	.word	0x0000001f
        /*1134*/ 	.word	0x00028c60
        /*1138*/ 	.short	0x010a
        /*113a*/ 	.byte	0x3f
	.zero		1


	//   ....[103]....
        /*113c*/ 	.word	0x0001de70
        /*1140*/ 	.word	0x00000006
        /*1144*/ 	.word	0x00028c40
        /*1148*/ 	.short	0x010a
        /*114a*/ 	.byte	0x3f
	.zero		1


	//   ....[104]....
        /*114c*/ 	.word	0x0001e330
        /*1150*/ 	.word	0x00000006
        /*1154*/ 	.word	0x00028c60
        /*1158*/ 	.short	0x010a
        /*115a*/ 	.byte	0x3f
	.zero		1


	//   ....[105]....
        /*115c*/ 	.word	0x0001f430
        /*1160*/ 	.word	0x00000004
        /*1164*/ 	.word	0x00028c20
        /*1168*/ 	.short	0x010a
        /*116a*/ 	.byte	0x3f
	.zero		1


	//   ....[106]....
        /*116c*/ 	.word	0x0001f5d0
        /*1170*/ 	.word	0x00000005
        /*1174*/ 	.word	0x00028c40
        /*1178*/ 	.short	0x010a
        /*117a*/ 	.byte	0x3f
	.zero		1


	//   ....[107]....
        /*117c*/ 	.word	0x0001f620
        /*1180*/ 	.word	0x00000019
        /*1184*/ 	.word	0x00028c40
        /*1188*/ 	.short	0x010a
        /*118a*/ 	.byte	0x3f
	.zero		1


	//   ....[108]....
        /*118c*/ 	.word	0x0001f670
        /*1190*/ 	.word	0x00000005
        /*1194*/ 	.word	0x00028c60
        /*1198*/ 	.short	0x010a
        /*119a*/ 	.byte	0x3f
	.zero		1


	//----- nvinfo : EIATTR_NUM_MBARRIERS
	.align		4
.L_590:
        /*119c*/ 	.byte	0x03, 0x38
        /*119e*/ 	.short	0x0016


	//----- nvinfo : EIATTR_EXIT_INSTR_OFFSETS
	.align		4
        /*11a0*/ 	.byte	0x04, 0x1c
        /*11a2*/ 	.short	(.L_592 - .L_591)


	//   ....[0]....
.L_591:
        /*11a4*/ 	.word	0x0001b5d0


	//----- nvinfo : EIATTR_MAX_THREADS
	.align		4
.L_592:
        /*11a8*/ 	.byte	0x04, 0x05
        /*11aa*/ 	.short	(.L_594 - .L_593)
.L_593:
        /*11ac*/ 	.word	0x00000180
        /*11b0*/ 	.word	0x00000001
        /*11b4*/ 	.word	0x00000001


	//----- nvinfo : EIATTR_CRS_STACK_SIZE
	.align		4
.L_594:
        /*11b8*/ 	.byte	0x04, 0x1e
        /*11ba*/ 	.short	(.L_596 - .L_595)
.L_595:
        /*11bc*/ 	.word	0x00000000


	//----- nvinfo : EIATTR_CBANK_PARAM_SIZE
	.align		4
.L_596:
        /*11c0*/ 	.byte	0x03, 0x19
        /*11c2*/ 	.short	0x0af0


	//----- nvinfo : EIATTR_PARAM_CBANK
	.align		4
        /*11c4*/ 	.byte	0x04, 0x0a
        /*11c6*/ 	.short	(.L_598 - .L_597)
	.align		4
.L_597:
        /*11c8*/ 	.word	index@(.nv.constant0._ZN7cutlass13device_kernelIN5flash11enable_sm90INS1_16FlashAttnFwdSm90INS1_25CollectiveMainloopFwdSm90ILi2EN4cute5tupleIJNS5_1CILi1EEES8_S8_EEENS6_IJNS7_ILi64EEESA_SA_EEELi512ENS_10bfloat16_tEfNS_4arch4Sm90ELb1ELb0ELb1ELb1ELb1ELb1ELb0ELb0ELb0ELb1ELb0ELb0EEENS1_21CollectiveEpilogueFwdINS6_IJSA_NS7_ILi512EEESA_EEES9_SC_SE_Li256ELb1ELb1ELb0ELb0EEENS1_36VarlenDynamicPersistentTileSchedulerILi64ELi64ELi256ELi128ELb0ELb1ELb1ELb1ELb1ELb1EEEEEEEEEvNT_6ParamsE)
        /*11cc*/ 	.short	0x0210
        /*11ce*/ 	.short	0x0af0


	//----- nvinfo : EIATTR_SW_WAR
	.align		4
.L_598:
        /*11d0*/ 	.byte	0x04, 0x36
        /*11d2*/ 	.short	(.L_600 - .L_599)
.L_599:
        /*11d4*/ 	.word	0x00000008
.L_600:


//--------------------- .nv.info._ZN7cutlass13device_kernelIN5flash11enable_sm90INS1_16FlashAttnFwdSm90INS1_25CollectiveMainloopFwdSm90ILi2EN4cute5tupleIJNS5_1CILi1EEES8_S8_EEENS6_IJNS7_ILi64EEESA_SA_EEELi512ENS_10bfloat16_tEfNS_4arch4Sm90ELb1ELb0ELb1ELb1ELb1ELb0ELb1ELb0ELb0ELb1ELb0ELb0EEENS1_21CollectiveEpilogueFwdINS6_IJSA_NS7_ILi512EEESA_EEES9_SC_SE_Li256ELb1ELb1ELb0ELb0EEENS1_36VarlenDynamicPersistentTileSchedulerILi64ELi64ELi256ELi128ELb0ELb1ELb1ELb1ELb1ELb1EEEEEEEEEvNT_6ParamsE --------------------------
	.section	.nv.info._ZN7cutlass13device_kernelIN5flash11enable_sm90INS1_16FlashAttnFwdSm90INS1_25CollectiveMainloopFwdSm90ILi2EN4cute5tupleIJNS5_1CILi1EEES8_S8_EEENS6_IJNS7_ILi64EEESA_SA_EEELi512ENS_10bfloat16_tEfNS_4arch4Sm90ELb1ELb0ELb1ELb1ELb1ELb0ELb1ELb0ELb0ELb1ELb0ELb0EEENS1_21CollectiveEpilogueFwdINS6_IJSA_NS7_ILi512EEESA_EEES9_SC_SE_Li256ELb1ELb1ELb0ELb0EEENS1_36VarlenDynamicPersistentTileSchedulerILi64ELi64ELi256ELi128ELb0ELb1ELb1ELb1ELb1ELb1EEEEEEEEEvNT_6ParamsE,"",@"SHT_CUDA_INFO"
	.sectionflags	@""
	.align	4


	//----- nvinfo : EIATTR_CUDA_API_VERSION
	.align		4
        /*0000*/ 	.byte	0x04, 0x37
        /*0002*/ 	.short	(.L_602 - .L_601)
.L_601:
        /*0004*/ 	.word	0x00000082


	//----- nvinfo : EIATTR_KPARAM_INFO
	.align		4
.L_602:
        /*0008*/ 	.byte	0x04, 0x17
        /*000a*/ 	.short	(.L_604 - .L_603)
.L_603:
        /*000c*/ 	.word	0x00000000
        /*0010*/ 	.short	0x0000
        /*0012*/ 	.short	0x0070
        /*0014*/ 	.byte	0x00, 0xf0, 0x01, 0x2e


	//----- nvinfo : EIATTR_SPARSE_MMA_MASK
	.align		4
.L_604:
        /*0018*/ 	.byte	0x03, 0x50
        /*001a*/ 	.short	0x0000


	//----- nvinfo : EIATTR_MAXREG_COUNT
	.align		4
        /*001c*/ 	.byte	0x03, 0x1b
        /*001e*/ 	.short	0x00a8


	//----- nvinfo : EIATTR_NUM_BARRIERS
	.align		4
        /*0020*/ 	.byte	0x02, 0x4c
        /*0022*/ 	.byte	0x10
	.zero		1


	//----- nvinfo : EIATTR_EXTERNS
	.align		4
        /*0024*/ 	.byte	0x04, 0x0f
        /*0026*/ 	.short	(.L_606 - .L_605)


	//   ....[0]....
	.align		4
.L_605:
        /*0028*/ 	.word	index@(__assertfail)


	//----- nvinfo : EIATTR_ANNOTATIONS
	.align		4
.L_606:
        /*002c*/ 	.byte	0x04, 0x55
        /*002e*/ 	.short	(.L_608 - .L_607)


	//   ....[0]....
.L_607:
        /* <DEDUP_REMOVED lines=17> */


	//----- nvinfo : EIATTR_MERCURY_ISA_VERSION
	.align		4
.L_608:
        /*0130*/ 	.byte	0x03, 0x5f
        /*0132*/ 	.short	0x0101


	//----- nvinfo : EIATTR_UNUSED_LOAD_BYTE_OFFSET
	.align		4
        /*0134*/ 	.byte	0x04, 0x44
        /*0136*/ 	.short	(.L_610 - .L_609)


	//   ....[0]....
.L_609:
        /*0138*/ 	.word	0x00000970
        /*013c*/ 	.word	0x0000fff0


	//   ....[1]....
        /*0140*/ 	.word	0x0000dba0
        /*0144*/ 	.word	0x0000fff0


	//----- nvinfo : EIATTR_INT_WARP_WIDE_INSTR_OFFSETS
	.align		4
.L_610:
        /*0148*/ 	.byte	0x04, 0x31
        /*014a*/ 	.short	(.L_612 - .L_611)


	//   ....[0]....
.L_611:
        /*014c*/ 	.word	0x000000c0


	//   ....[1]....
        /*0150*/ 	.word	0x000000d0


	//   ....[2]....
        /*0154*/ 	.word	0x000000e0


	//   ....[3]....
        /*0158*/ 	.word	0x00000180


	//   ....[4]....
        /*015c*/ 	.word	0x00011e30


	//   ....[5]....
        /*0160*/ 	.word	0x00011ec0


	//   ....[6]....
        /*0164*/ 	.word	0x000161d0


	//   ....[7]....
        /*0168*/ 	.word	0x00016260


	//----- nvinfo : EIATTR_COOP_GROUP_MASK_REGIDS
	.align		4
.L_612:
        /*016c*/ 	.byte	0x04, 0x29
        /*016e*/ 	.short	(.L_614 - .L_613)


	//   ....[0]....
.L_613:
        /*0170*/ 	.word	0xffffffff


	//   ....[1]....
        /*0174*/ 	.word	0xffffffff


	//   ....[2]....
        /*0178*/ 	.word	0xffffffff


	//   ....[3]....
        /*017c*/ 	.word	0xffffffff


	//   ....[4]....
        /*0180*/ 	.word	0xffffffff


	//   ....[5]....
        /*0184*/ 	.word	0xffffffff


	//   ....[6]....
        /*0188*/ 	.word	0xffffffff


	//   ....[7]....
        /*018c*/ 	.word	0xffffffff


	//   ....[8]....
        /*0190*/ 	.word	0xffffffff


	//   ....[9]....
        /*0194*/ 	.word	0xffffffff


	//   ....[10]....
        /*0198*/ 	.word	0xffffffff


	//   ....[11]....
        /*019c*/ 	.word	0xffffffff


	//   ....[12]....
        /*01a0*/ 	.word	0xffffffff


	//   ....[13]....
        /*01a4*/ 	.word	0xffffffff


	//   ....[14]....
        /*01a8*/ 	.word	0xffffffff


	//   ....[15]....
        /*01ac*/ 	.word	0xffffffff


	//   ....[16]....
        /*01b0*/ 	.word	0xffffffff


	//   ....[17]....
        /*01b4*/ 	.word	0xffffffff


	//   ....[18]....
        /*01b8*/ 	.word	0xffffffff


	//   ....[19]....
        /*01bc*/ 	.word	0xffffffff


	//   ....[20]....
        /*01c0*/ 	.word	0xffffffff


	//   ....[21]....
        /*01c4*/ 	.word	0xffffffff


	//   ....[22]....
        /*01c8*/ 	.word	0xffffffff


	//   ....[23]....
        /*01cc*/ 	.word	0xffffffff


	//   ....[24]....
        /*01d0*/ 	.word	0xffffffff


	//   ....[25]....
        /*01d4*/ 	.word	0xffffffff


	//   ....[26]....
        /*01d8*/ 	.word	0xffffffff


	//   ....[27]....
        /*01dc*/ 	.word	0xffffffff


	//   ....[28]....
        /*01e0*/ 	.word	0xffffffff


	//   ....[29]....
        /*01e4*/ 	.word	0xffffffff


	//   ....[30]....
        /*01e8*/ 	.word	0xffffffff


	//   ....[31]....
        /*01ec*/ 	.word	0xffffffff


	//   ....[32]....
        /*01f0*/ 	.word	0xffffffff


	//   ....[33]....
        /*01f4*/ 	.word	0xffffffff


	//   ....[34]....
        /*01f8*/ 	.word	0xffffffff


	//   ....[35]....
        /*01fc*/ 	.word	0xffffffff


	//   ....[36]....
        /*0200*/ 	.word	0xffffffff


	//   ....[37]....
        /*0204*/ 	.word	0xffffffff


	//   ....[38]....
        /*0208*/ 	.word	0xffffffff


	//   ....[39]....
        /*020c*/ 	.word	0xffffffff


	//   ....[40]....
        /*0210*/ 	.word	0xffffffff


	//   ....[41]....
        /*0214*/ 	.word	0xffffffff


	//   ....[42]....
        /*0218*/ 	.word	0xffffffff


	//   ....[43]....
        /*021c*/ 	.word	0xffffffff


	//   ....[44]....
        /*0220*/ 	.word	0xffffffff


	//   ....[45]....
        /*0224*/ 	.word	0xffffffff


	//   ....[46]....
        /*0228*/ 	.word	0xffffffff


	//   ....[47]....
        /*022c*/ 	.word	0xffffffff


	//   ....[48]....
        /*0230*/ 	.word	0xffffffff


	//   ....[49]....
        /*0234*/ 	.word	0xffffffff


	//   ....[50]....
        /*0238*/ 	.word	0xffffffff


	//   ....[51]....
        /*023c*/ 	.word	0xffffffff


	//   ....[52]....
        /*0240*/ 	.word	0xffffffff


	//   ....[53]....
        /*0244*/ 	.word	0xffffffff


	//   ....[54]....
        /*0248*/ 	.word	0xffffffff


	//   ....[55]....
        /*024c*/ 	.word	0xffffffff


	//   ....[56]....
        /*0250*/ 	.word	0xffffffff


	//   ....[57]....
        /*0254*/ 	.word	0xffffffff


	//   ....[58]....
        /*0258*/ 	.word	0xffffffff


	//   ....[59]....
        /*025c*/ 	.word	0xffffffff


	//   ....[60]....
        /*0260*/ 	.word	0xffffffff


	//   ....[61]....
        /*0264*/ 	.word	0xffffffff


	//   ....[62]....
        /*0268*/ 	.word	0xffffffff


	//   ....[63]....
        /*026c*/ 	.word	0xffffffff


	//   ....[64]....
        /*0270*/ 	.word	0xffffffff


	//   ....[65]....
        /*0274*/ 	.word	0xffffffff


	//   ....[66]....
        /*0278*/ 	.word	0xffffffff


	//   ....[67]....
        /*027c*/ 	.word	0xffffffff


	//   ....[68]....
        /*0280*/ 	.word	0xffffffff


	//   ....[69]....
        /*0284*/ 	.word	0xffffffff


	//   ....[70]....
        /*0288*/ 	.word	0xffffffff


	//   ....[71]....
        /*028c*/ 	.word	0xffffffff


	//   ....[72]....
        /*0290*/ 	.word	0xffffffff


	//   ....[73]....
        /*0294*/ 	.word	0xffffffff


	//   ....[74]....
        /*0298*/ 	.word	0xffffffff


	//   ....[75]....
        /*029c*/ 	.word	0xffffffff


	//   ....[76]....
        /*02a0*/ 	.word	0xffffffff


	//   ....[77]....
        /*02a4*/ 	.word	0xffffffff


	//   ....[78]....
        /*02a8*/ 	.word	0xffffffff


	//   ....[79]....
        /*02ac*/ 	.word	0xffffffff


	//   ....[80]....
        /*02b0*/ 	.word	0xffffffff


	//   ....[81]....
        /*02b4*/ 	.word	0xffffffff


	//   ....[82]....
        /*02b8*/ 	.word	0xffffffff


	//   ....[83]....
        /*02bc*/ 	.word	0xffffffff


	//   ....[84]....
        /*02c0*/ 	.word	0xffffffff


	//   ....[85]....
        /*02c4*/ 	.word	0xffffffff


	//   ....[86]....
        /*02c8*/ 	.word	0xffffffff


	//   ....[87]....
        /*02cc*/ 	.word	0xffffffff


	//   ....[88]....
        /*02d0*/ 	.word	0xffffffff


	//   ....[89]....
        /*02d4*/ 	.word	0xffffffff


	//   ....[90]....
        /*02d8*/ 	.word	0xffffffff


	//   ....[91]....
        /*02dc*/ 	.word	0xffffffff


	//   ....[92]....
        /*02e0*/ 	.word	0xffffffff


	//   ....[93]....
        /*02e4*/ 	.word	0xffffffff


	//   ....[94]....
        /*02e8*/ 	.word	0xffffffff


	//   ....[95]....
        /*02ec*/ 	.word	0xffffffff


	//   ....[96]....
        /*02f0*/ 	.word	0xffffffff


	//   ....[97]....
        /*02f4*/ 	.word	0xffffffff


	//   ....[98]....
        /*02f8*/ 	.word	0xffffffff


	//   ....[99]....
        /*02fc*/ 	.word	0xffffffff


	//   ....[100]....
        /*0300*/ 	.word	0xffffffff


	//   ....[101]....
        /*0304*/ 	.word	0xffffffff


	//   ....[102]....
        /*0308*/ 	.word	0xffffffff


	//   ....[103]....
        /*030c*/ 	.word	0xffffffff


	//   ....[104]....
        /*0310*/ 	.word	0xffffffff


	//   ....[105]....
        /*0314*/ 	.word	0xffffffff


	//   ....[106]....
        /*0318*/ 	.word	0xffffffff


	//   ....[107]....
        /*031c*/ 	.word	0xffffffff


	//   ....[108]....
        /*0320*/ 	.word	0xffffffff


	//   ....[109]....
        /*0324*/ 	.word	0xffffffff


	//   ....[110]....
        /*0328*/ 	.word	0xffffffff


	//   ....[111]....
        /*032c*/ 	.word	0xffffffff


	//   ....[112]....
        /*0330*/ 	.word	0xffffffff


	//   ....[113]....
        /*0334*/ 	.word	0xffffffff


	//   ....[114]....
        /*0338*/ 	.word	0xffffffff


	//   ....[115]....
        /*033c*/ 	.word	0xffffffff


	//   ....[116]....
        /*0340*/ 	.word	0xffffffff


	//   ....[117]....
        /*0344*/ 	.word	0xffffffff


	//   ....[118]....
        /*0348*/ 	.word	0xffffffff


	//   ....[119]....
        /*034c*/ 	.word	0xffffffff


	//   ....[120]....
        /*0350*/ 	.word	0xffffffff


	//   ....[121]....
        /*0354*/ 	.word	0xffffffff


	//   ....[122]....
        /*0358*/ 	.word	0xffffffff


	//   ....[123]....
        /*035c*/ 	.word	0xffffffff


	//   ....[124]....
        /*0360*/ 	.word	0xffffffff


	//   ....[125]....
        /*0364*/ 	.word	0xffffffff


	//   ....[126]....
        /*0368*/ 	.word	0xffffffff


	//   ....[127]....
        /*036c*/ 	.word	0xffffffff


	//   ....[128]....
        /*0370*/ 	.word	0xffffffff


	//   ....[129]....
        /*0374*/ 	.word	0x0500000f


	//   ....[130]....
        /*0378*/ 	.word	0x0500000f


	//   ....[131]....
        /*037c*/ 	.word	0x0500000f


	//   ....[132]....
        /*0380*/ 	.word	0x0500000f


	//   ....[133]....
        /*0384*/ 	.word	0x0500000f


	//   ....[134]....
        /*0388*/ 	.word	0x0500000f


	//   ....[135]....
        /*038c*/ 	.word	0x0500000f


	//   ....[136]....
        /*0390*/ 	.word	0x0500000f


	//   ....[137]....
        /*0394*/ 	.word	0x0500000f


	//   ....[138]....
        /*0398*/ 	.word	0x0500000f


	//   ....[139]....
        /*039c*/ 	.word	0x0500000f


	//   ....[140]....
        /*03a0*/ 	.word	0x0500000f


	//   ....[141]....
        /*03a4*/ 	.word	0x0500000f


	//   ....[142]....
        /*03a8*/ 	.word	0x0500000f


	//   ....[143]....
        /*03ac*/ 	.word	0x0500000f


	//   ....[144]....
        /*03b0*/ 	.word	0x0500000f


	//   ....[145]....
        /*03b4*/ 	.word	0x0500000f


	//   ....[146]....
        /*03b8*/ 	.word	0x0500000f


	//   ....[147]....
        /*03bc*/ 	.word	0x0500000f


	//   ....[148]....
        /*03c0*/ 	.word	0x0500000f


	//   ....[149]....
        /*03c4*/ 	.word	0x0500000f


	//   ....[150]....
        /*03c8*/ 	.word	0x0500000f


	//   ....[151]....
        /*03cc*/ 	.word	0x0500000f


	//   ....[152]....
        /*03d0*/ 	.word	0x0500000f


	//   ....[153]....
        /*03d4*/ 	.word	0x0500000f


	//   ....[154]....
        /*03d8*/ 	.word	0x0500000f


	//   ....[155]....
        /*03dc*/ 	.word	0x0500000f


	//   ....[156]....
        /*03e0*/ 	.word	0x0500000f


	//   ....[157]....
        /*03e4*/ 	.word	0x0500000f


	//   ....[158]....
        /*03e8*/ 	.word	0x0500000f


	//   ....[159]....
        /*03ec*/ 	.word	0x0500000f


	//   ....[160]....
        /*03f0*/ 	.word	0x0500000f


	//   ....[161]....
        /*03f4*/ 	.word	0x0500000f


	//   ....[162]....
        /*03f8*/ 	.word	0x0500000f


	//   ....[163]....
        /*03fc*/ 	.word	0x0500000f


	//   ....[164]....
        /*0400*/ 	.word	0x0500000f


	//   ....[165]....
        /*0404*/ 	.word	0x0500000f


	//   ....[166]....
        /*0408*/ 	.word	0x0500000f


	//   ....[167]....
        /*040c*/ 	.word	0x0500000f


	//   ....[168]....
        /*0410*/ 	.word	0x0500000f


	//   ....[169]....
        /*0414*/ 	.word	0x0500000f


	//   ....[170]....
        /*0418*/ 	.word	0x0500000f


	//   ....[171]....
        /*041c*/ 	.word	0x0500000f


	//   ....[172]....
        /*0420*/ 	.word	0x0500000f


	//   ....[173]....
        /*0424*/ 	.word	0x0500000f


	//   ....[174]....
        /*0428*/ 	.word	0x0500000f


	//   ....[175]....
        /*042c*/ 	.word	0x0500000f


	//   ....[176]....
        /*0430*/ 	.word	0x0500000f


	//   ....[177]....
        /*0434*/ 	.word	0x0500000f


	//   ....[178]....
        /*0438*/ 	.word	0x0500000f


	//   ....[179]....
        /*043c*/ 	.word	0x0500000f


	//   ....[180]....
        /*0440*/ 	.word	0x0500000f


	//   ....[181]....
        /*0444*/ 	.word	0x0500000f


	//   ....[182]....
        /*0448*/ 	.word	0x0500000f


	//   ....[183]....
        /*044c*/ 	.word	0x0500000f


	//   ....[184]....
        /*0450*/ 	.word	0x0500000f


	//   ....[185]....
        /*0454*/ 	.word	0x0500000f


	//   ....[186]....
        /*0458*/ 	.word	0x0500000f


	//   ....[187]....
        /*045c*/ 	.word	0x0500000f


	//   ....[188]....
        /*0460*/ 	.word	0x0500000f


	//   ....[189]....
        /*0464*/ 	.word	0x0500000f


	//   ....[190]....
        /*0468*/ 	.word	0x0500000f


	//   ....[191]....
        /*046c*/ 	.word	0x0500000f


	//   ....[192]....
        /*0470*/ 	.word	0x0500000f


	//   ....[193]....
        /*0474*/ 	.word	0x0500000f


	//   ....[194]....
        /*0478*/ 	.word	0x0500000f


	//   ....[195]....
        /*047c*/ 	.word	0x0500000f


	//----- nvinfo : EIATTR_COOP_GROUP_INSTR_OFFSETS
	.align		4
.L_614:
        /*0480*/ 	.byte	0x04, 0x28
        /*0482*/ 	.short	(.L_616 - .L_615)


	//   ....[0]....
.L_615:
        /*0484*/ 	.word	0x00000080


	//   ....[1]....
        /*0488*/ 	.word	0x00000090


	//   ....[2]....
        /*048c*/ 	.word	0x000002b0


	//   ....[3]....
        /*0490*/ 	.word	0x00000410


	//   ....[4]....
        /*0494*/ 	.word	0x00000530


	//   ....[5]....
        /*0498*/ 	.word	0x00000690


	//   ....[6]....
        /*049c*/ 	.word	0x000019b0


	//   ....[7]....
        /*04a0*/ 	.word	0x000036f0


	//   ....[8]....
        /*04a4*/ 	.word	0x00004680


	//   ....[9]....
        /*04a8*/ 	.word	0x00005540


	//   ....[10]....
        /*04ac*/ 	.word	0x00005580


	//   ....[11]....
        /*04b0*/ 	.word	0x000059f0


	//   ....[12]....
        /*04b4*/ 	.word	0x00005ad0


	//   ....[13]....
        /*04b8*/ 	.word	0x00005ed0


	//   ....[14]....
        /*04bc*/ 	.word	0x00005f60


	//   ....[15]....
        /*04c0*/ 	.word	0x00006750


	//   ....[16]....
        /*04c4*/ 	.word	0x000074b0


	//   ....[17]....
        /*04c8*/ 	.word	0x000082d0


	//   ....[18]....
        /*04cc*/ 	.word	0x000082e0


	//   ....[19]....
        /*04d0*/ 	.word	0x000087b0


	//   ....[20]....
        /*04d4*/ 	.word	0x00008820


	//   ....[21]....
        /*04d8*/ 	.word	0x00008cb0


	//   ....[22]....
        /*04dc*/ 	.word	0x00008d30


	//   ....[23]....
        /*04e0*/ 	.word	0x00009e70


	//   ....[24]....
        /*04e4*/ 	.word	0x0000ab50


	//   ....[25]....
        /*04e8*/ 	.word	0x0000bb20


	//   ....[26]....
        /*04ec*/ 	.word	0x0000bb90


	//   ....[27]....
        /*04f0*/ 	.word	0x0000bea0


	//   ....[28]....
        /*04f4*/ 	.word	0x0000c060


	//   ....[29]....
        /*04f8*/ 	.word	0x0000cfe0


	//   ....[30]....
        /*04fc*/ 	.word	0x0000d0b0


	//   ....[31]....
        /*0500*/ 	.word	0x0000d0d0


	//   ....[32]....
        /*0504*/ 	.word	0x0000d130


	//   ....[33]....
        /*0508*/ 	.word	0x0000d150


	//   ....[34]....
        /*050c*/ 	.word	0x0000eab0


	//   ....[35]....
        /*0510*/ 	.word	0x0000f0d0


	//   ....[36]....
        /*0514*/ 	.word	0x0000f100


	//   ....[37]....
        /*0518*/ 	.word	0x0000f120


	//   ....[38]....
        /*051c*/ 	.word	0x0000f150


	//   ....[39]....
        /*0520*/ 	.word	0x0000f7d0


	//   ....[40]....
        /*0524*/ 	.word	0x0000f7f0


	//   ....[41]....
        /*0528*/ 	.word	0x0000fa30


	//   ....[42]....
        /*052c*/ 	.word	0x0000fa50


	//   ....[43]....
        /*0530*/ 	.word	0x00010600


	//   ....[44]....
        /*0534*/ 	.word	0x00010620


	//   ....[45]....
        /*0538*/ 	.word	0x00010850


	//   ....[46]....
        /*053c*/ 	.word	0x00010870


	//   ....[47]....
        /*0540*/ 	.word	0x00010b10


	//   ....[48]....
        /*0544*/ 	.word	0x00010ce0


	//   ....[49]....
        /*0548*/ 	.word	0x00010d10


	//   ....[50]....
        /*054c*/ 	.word	0x00010d40


	//   ....[51]....
        /*0550*/ 	.word	0x00010d70


	//   ....[52]....
        /*0554*/ 	.word	0x00010da0


	//   ....[53]....
        /*0558*/ 	.word	0x00010dd0


	//   ....[54]....
        /*055c*/ 	.word	0x00010f20


	//   ....[55]....
        /*0560*/ 	.word	0x00010f50


	//   ....[56]....
        /*0564*/ 	.word	0x00010f80


	//   ....[57]....
        /*0568*/ 	.word	0x00010fb0


	//   ....[58]....
        /*056c*/ 	.word	0x00010fe0


	//   ....[59]....
        /*0570*/ 	.word	0x00011010


	//   ....[60]....
        /*0574*/ 	.word	0x000110a0


	//   ....[61]....
        /*0578*/ 	.word	0x00011100


	//   ....[62]....
        /*057c*/ 	.word	0x00011190


	//   ....[63]....
        /*0580*/ 	.word	0x00012c20


	//   ....[64]....
        /*0584*/ 	.word	0x00012c40


	//   ....[65]....
        /*0588*/ 	.word	0x00012cd0


	//   ....[66]....
        /*058c*/ 	.word	0x00012cf0


	//   ....[67]....
        /*0590*/ 	.word	0x00012d70


	//   ....[68]....
        /*0594*/ 	.word	0x00012d90


	//   ....[69]....
        /*0598*/ 	.word	0x00012da0


	//   ....[70]....
        /*059c*/ 	.word	0x00012db0


	//   ....[71]....
        /*05a0*/ 	.word	0x00013540


	//   ....[72]....
        /*05a4*/ 	.word	0x00013570


	//   ....[73]....
        /*05a8*/ 	.word	0x00013630


	//   ....[74]....
        /*05ac*/ 	.word	0x00013650


	//   ....[75]....
        /*05b0*/ 	.word	0x000136f0


	//   ....[76]....
        /*05b4*/ 	.word	0x00013710


	//   ....[77]....
        /*05b8*/ 	.word	0x00013720


	//   ....[78]....
        /*05bc*/ 	.word	0x000137a0


	//   ....[79]....
        /*05c0*/ 	.word	0x00014010


	//   ....[80]....
        /*05c4*/ 	.word	0x00014030


	//   ....[81]....
        /*05c8*/ 	.word	0x000141d0


	//   ....[82]....
        /*05cc*/ 	.word	0x00014200


	//   ....[83]....
        /*05d0*/ 	.word	0x00014310


	//   ....[84]....
        /*05d4*/ 	.word	0x00014320


	//   ....[85]....
        /*05d8*/ 	.word	0x00014350


	//   ....[86]....
        /*05dc*/ 	.word	0x00014360


	//   ....[87]....
        /*05e0*/ 	.word	0x00014990


	//   ....[88]....
        /*05e4*/ 	.word	0x000149f0


	//   ....[89]....
        /*05e8*/ 	.word	0x00014bb0


	//   ....[90]....
        /*05ec*/ 	.word	0x00014bf0


	//   ....[91]....
        /*05f0*/ 	.word	0x00014c00


	//   ....[92]....
        /*05f4*/ 	.word	0x00014c10


	//   ....[93]....
        /*05f8*/ 	.word	0x00014d60


	//   ....[94]....
        /*05fc*/ 	.word	0x00014eb0


	//   ....[95]....
        /*0600*/ 	.word	0x000156e0


	//   ....[96]....
        /*0604*/ 	.word	0x00015700


	//   ....[97]....
        /*0608*/ 	.word	0x00015750


	//   ....[98]....
        /*060c*/ 	.word	0x00015760


	//   ....[99]....
        /*0610*/ 	.word	0x000157a0


	//   ....[100]....
        /*0614*/ 	.word	0x000157b0


	//   ....[101]....
        /*0618*/ 	.word	0x000157c0


	//   ....[102]....
        /*061c*/ 	.word	0x00015800


	//   ....[103]....
        /*0620*/ 	.word	0x00015b20


	//   ....[104]....
        /*0624*/ 	.word	0x00015b60


	//   ....[105]....
        /*0628*/ 	.word	0x00015b80


	//   ....[106]....
        /*062c*/ 	.word	0x00015ba0


	//   ....[107]....
        /*0630*/ 	.word	0x00015bd0


	//   ....[108]....
        /*0634*/ 	.word	0x00015bf0


	//   ....[109]....
        /*0638*/ 	.word	0x00015cf0


	//   ....[110]....
        /*063c*/ 	.word	0x00015e40


	//   ....[111]....
        /*0640*/ 	.word	0x00016430


	//   ....[112]....
        /*0644*/ 	.word	0x00016490


	//   ....[113]....
        /*0648*/ 	.word	0x000164c0


	//   ....[114]....
        /*064c*/ 	.word	0x000164f0


	//   ....[115]....
        /*0650*/ 	.word	0x00016500


	//   ....[116]....
        /*0654*/ 	.word	0x00016530


	//   ....[117]....
        /*0658*/ 	.word	0x00016560


	//   ....[118]....
        /*065c*/ 	.word	0x00016590


	//   ....[119]....
        /*0660*/ 	.word	0x00016710


	//   ....[120]....
        /*0664*/ 	.word	0x00016740


	//   ....[121]....
        /*0668*/ 	.word	0x00016770


	//   ....[122]....
        /*066c*/ 	.word	0x000167a0


	//   ....[123]....
        /*0670*/ 	.word	0x000167d0


	//   ....[124]....
        /*0674*/ 	.word	0x00016800


	//   ....[125]....
        /*0678*/ 	.word	0x000168c0


	//   ....[126]....
        /*067c*/ 	.word	0x000168e0


	//   ....[127]....
        /*0680*/ 	.word	0x00016950


	//   ....[128]....
        /*0684*/ 	.word	0x00016ff0


	//   ....[129]....
        /*0688*/ 	.word	0x00017570


	//   ....[130]....
        /*068c*/ 	.word	0x00017660


	//   ....[131]....
        /*0690*/ 	.word	0x00017700


	//   ....[132]....
        /*0694*/ 	.word	0x00017760


	//   ....[133]....
        /*0698*/ 	.word	0x00017850


	//   ....[134]....
        /*069c*/ 	.word	0x000178c0


	//   ....[135]....
        /*06a0*/ 	.word	0x000179b0


	//   ....[136]....
        /*06a4*/ 	.word	0x00017a20


	//   ....[137]....
        /*06a8*/ 	.word	0x00017ac0


	//   ....[138]....
        /*06ac*/ 	.word	0x00017bc0


	//   ....[139]....
        /*06b0*/ 	.word	0x00017c50


	//   ....[140]....
        /*06b4*/ 	.word	0x00017cb0


	//   ....[141]....
        /*06b8*/ 	.word	0x00017da0


	//   ....[142]....
        /*06bc*/ 	.word	0x00017e20


	//   ....[143]....
        /*06c0*/ 	.word	0x00017f20


	//   ....[144]....
        /*06c4*/ 	.word	0x00017f90


	//   ....[145]....
        /*06c8*/ 	.word	0x00018070


	//   ....[146]....
        /*06cc*/ 	.word	0x00018380


	//   ....[147]....
        /*06d0*/ 	.word	0x00018440


	//   ....[148]....
        /*06d4*/ 	.word	0x000186b0


	//   ....[149]....
        /*06d8*/ 	.word	0x00018700


	//   ....[150]....
        /*06dc*/ 	.word	0x00018910


	//   ....[151]....
        /*06e0*/ 	.word	0x00018960


	//   ....[152]....
        /*06e4*/ 	.word	0x00018b10


	//   ....[153]....
        /*06e8*/ 	.word	0x00018b60


	//   ....[154]....
        /*06ec*/ 	.word	0x00018ca0


	//   ....[155]....
        /*06f0*/ 	.word	0x00018da0


	//   ....[156]....
        /*06f4*/ 	.word	0x00019010


	//   ....[157]....
        /*06f8*/ 	.word	0x00019060


	//   ....[158]....
        /*06fc*/ 	.word	0x00019230


	//   ....[159]....
        /*0700*/ 	.word	0x00019280


	//   ....[160]....
        /*0704*/ 	.word	0x00019450


	//   ....[161]....
        /*0708*/ 	.word	0x000194a0


	//   ....[162]....
        /*070c*/ 	.word	0x00019590


	//   ....[163]....
        /*0710*/ 	.word	0x00019630


	//   ....[164]....
        /*0714*/ 	.word	0x00019690


	//   ....[165]....
        /*0718*/ 	.word	0x00019740


	//   ....[166]....
        /*071c*/ 	.word	0x000197a0


	//   ....[167]....
        /*0720*/ 	.word	0x00019850


	//   ....[168]....
        /*0724*/ 	.word	0x000198b0


	//   ....[169]....
        /*0728*/ 	.word	0x00019960


	//   ....[170]....
        /*072c*/ 	.word	0x00019a50


	//   ....[171]....
        /*0730*/ 	.word	0x00019b30


	//   ....[172]....
        /*0734*/ 	.word	0x00019c40


	//   ....[173]....
        /*0738*/ 	.word	0x00019d40


	//   ....[174]....
        /*073c*/ 	.word	0x00019e70


	//   ....[175]....
        /*0740*/ 	.word	0x00019f50


	//   ....[176]....
        /*0744*/ 	.word	0x0001a050


	//   ....[177]....
        /*0748*/ 	.word	0x0001a130


	//   ....[178]....
        /*074c*/ 	.word	0x0001a1c0


	//   ....[179]....
        /*0750*/ 	.word	0x0001a260


	//   ....[180]....
        /*0754*/ 	.word	0x0001a380


	//   ....[181]....
        /*0758*/ 	.word	0x0001a3f0


	//   ....[182]....
        /*075c*/ 	.word	0x0001a460


	//   ....[183]....
        /*0760*/ 	.word	0x0001a4d0


	//   ....[184]....
        /*0764*/ 	.word	0x0001a540


	//   ....[185]....
        /*0768*/ 	.word	0x0001a5c0


	//   ....[186]....
        /*076c*/ 	.word	0x0001a650


	//   ....[187]....
        /*0770*/ 	.word	0x0001a6e0


	//   ....[188]....
        /*0774*/ 	.word	0x0001a750


	//   ....[189]....
        /*0778*/ 	.word	0x0001a7c0


	//   ....[190]....
        /*077c*/ 	.word	0x0001a830


	//   ....[191]....
        /*0780*/ 	.word	0x0001a8b0


	//   ....[192]....
        /*0784*/ 	.word	0x0001a920


	//   ....[193]....
        /*0788*/ 	.word	0x0001a9c0


	//   ....[194]....
        /*078c*/ 	.word	0x0001aa50


	//   ....[195]....
        /*0790*/ 	.word	0x0001ab70


	//----- nvinfo : EIATTR_REG_RECONFIG
	.align		4
.L_616:
        /*0794*/ 	.byte	0x01, 0x54
	.zero		2


	//----- nvinfo : EIATTR_SYSCALL_OFFSETS
	.align		4
        /*0798*/ 	.byte	0x04, 0x46
        /*079a*/ 	.short	(.L_618 - .L_617)


	//   ....[0]....
.L_617:
        /*079c*/ 	.word	0x000038a0


	//   ....[1]....
        /*07a0*/ 	.word	0x00012020


	//   ....[2]....
        /*07a4*/ 	.word	0x00012170


	//   ....[3]....
        /*07a8*/ 	.word	0x00012260


	//   ....[4]....
        /*07ac*/ 	.word	0x00013150


	//   ....[5]....
        /*07b0*/ 	.word	0x00013a20


	//----- nvinfo : EIATTR_MBARRIER_INSTR_OFFSETS
	.align		4
.L_618:
        /*07b4*/ 	.byte	0x04, 0x39
        /*07b6*/ 	.short	(.L_620 - .L_619)


	//   ....[0]....
.L_619:
        /*07b8*/ 	.word	0x00000190
        /*07bc*/ 	.word	0x000000ff
        /*07c0*/ 	.word	0x00038800
        /*07c4*/ 	.short	0x0100
        /*07c6*/ 	.byte	0x08
	.zero		1


	//   ....[1]....
        /*07c8*/ 	.word	0x000001a0
        /*07cc*/ 	.word	0x000000ff
        /*07d0*/ 	.word	0x00038810
        /*07d4*/ 	.short	0x0100
        /*07d6*/ 	.byte	0x08
	.zero		1


	//   ....[2]....
        /*07d8*/ 	.word	0x000001b0
        /*07dc*/ 	.word	0x000000ff
        /*07e0*/ 	.word	0x00038820
        /*07e4*/ 	.short	0x0100
        /*07e6*/ 	.byte	0x08
	.zero		1


	//   ....[3]....
        /*07e8*/ 	.word	0x00000260
        /*07ec*/ 	.word	0x000000ff
        /*07f0*/ 	.word	0x00038830
        /*07f4*/ 	.short	0x0100
        /*07f6*/ 	.byte	0x06
	.zero		1


	//   ....[4]....
        /*07f8*/ 	.word	0x00000270
        /*07fc*/ 	.word	0x000000ff
        /*0800*/ 	.word	0x00038840
        /*0804*/ 	.short	0x0100
        /*0806*/ 	.byte	0x06
	.zero		1


	//   ....[5]....
        /*0808*/ 	.word	0x00000280
        /*080c*/ 	.word	0x000000ff
        /*0810*/ 	.word	0x00038838
        /*0814*/ 	.short	0x0100
        /*0816*/ 	.byte	0x06
	.zero		1


	//   ....[6]....
        /*0818*/ 	.word	0x00000290
        /*081c*/ 	.word	0x000000ff
        /*0820*/ 	.word	0x00038848
        /*0824*/ 	.short	0x0100
        /*0826*/ 	.byte	0x06
	.zero		1


	//   ....[7]....
        /*0828*/ 	.word	0x000003c0
        /*082c*/ 	.word	0x000000ff
        /*0830*/ 	.word	0x00038850
        /*0834*/ 	.short	0x0100
        /*0836*/ 	.byte	0x08
	.zero		1


	//   ....[8]....
        /*0838*/ 	.word	0x000003d0
        /*083c*/ 	.word	0x000000ff
        /*0840*/ 	.word	0x00038860
        /*0844*/ 	.short	0x0100
        /*0846*/ 	.byte	0x08
	.zero		1


	//   ....[9]....
        /*0848*/ 	.word	0x000003e0
        /*084c*/ 	.word	0x000000ff
        /*0850*/ 	.word	0x00038858
        /*0854*/ 	.short	0x0100
        /*0856*/ 	.byte	0x08
	.zero		1


	//   ....[10]....
        /*0858*/ 	.word	0x000003f0
        /*085c*/ 	.word	0x000000ff
        /*0860*/ 	.word	0x00038868
        /*0864*/ 	.short	0x0100
        /*0866*/ 	.byte	0x08
	.zero		1


	//   ....[11]....
        /*0868*/ 	.word	0x000004e0
        /*086c*/ 	.word	0x000000ff
        /*0870*/ 	.word	0x00038870
        /*0874*/ 	.short	0x0100
        /*0876*/ 	.byte	0x06
	.zero		1


	//   ....[12]....
        /*0878*/ 	.word	0x000004f0
        /*087c*/ 	.word	0x000000ff
        /*0880*/ 	.word	0x00038880
        /*0884*/ 	.short	0x0100
        /*0886*/ 	.byte	0x06
	.zero		1


	//   ....[13]....
        /*0888*/ 	.word	0x00000500
        /*088c*/ 	.word	0x000000ff
        /*0890*/ 	.word	0x00038878
        /*0894*/ 	.short	0x0100
        /*0896*/ 	.byte	0x06
	.zero		1


	//   ....[14]....
        /*0898*/ 	.word	0x00000510
        /*089c*/ 	.word	0x000000ff
        /*08a0*/ 	.word	0x00038888
        /*08a4*/ 	.short	0x0100
        /*08a6*/ 	.byte	0x06
	.zero		1


	//   ....[15]....
        /*08a8*/ 	.word	0x00000640
        /*08ac*/ 	.word	0x000000ff
        /*08b0*/ 	.word	0x00038890
        /*08b4*/ 	.short	0x0100
        /*08b6*/ 	.byte	0x08
	.zero		1


	//   ....[16]....
        /*08b8*/ 	.word	0x00000650
        /*08bc*/ 	.word	0x000000ff
        /*08c0*/ 	.word	0x000388a0
        /*08c4*/ 	.short	0x0100
        /*08c6*/ 	.byte	0x08
	.zero		1


	//   ....[17]....
        /*08c8*/ 	.word	0x00000660
        /*08cc*/ 	.word	0x000000ff
        /*08d0*/ 	.word	0x00038898
        /*08d4*/ 	.short	0x0100
        /*08d6*/ 	.byte	0x08
	.zero		1


	//   ....[18]....
        /*08d8*/ 	.word	0x00000670
        /*08dc*/ 	.word	0x000000ff
        /*08e0*/ 	.word	0x000388a8
        /*08e4*/ 	.short	0x0100
        /*08e6*/ 	.byte	0x08
	.zero		1


	//   ....[19]....
        /*08e8*/ 	.word	0x000007b0
        /*08ec*/ 	.word	0x000000ff
        /*08f0*/ 	.word	0x000388b0
        /*08f4*/ 	.short	0x0100
        /*08f6*/ 	.byte	0x08
	.zero		1


	//   ....[20]....
        /*08f8*/ 	.word	0x000007c0
        /*08fc*/ 	.word	0x000000ff
        /*0900*/ 	.word	0x000388c0
        /*0904*/ 	.short	0x0100
        /*0906*/ 	.byte	0x08
	.zero		1


	//   ....[21]....
        /*0908*/ 	.word	0x000007d0
        /*090c*/ 	.word	0x000000ff
        /*0910*/ 	.word	0x000388b8
        /*0914*/ 	.short	0x0100
        /*0916*/ 	.byte	0x08
	.zero		1


	//   ....[22]....
        /*0918*/ 	.word	0x000007e0
        /*091c*/ 	.word	0x000000ff
        /*0920*/ 	.word	0x000388c8
        /*0924*/ 	.short	0x0100
        /*0926*/ 	.byte	0x08
	.zero		1


	//   ....[23]....
        /*0928*/ 	.word	0x00001d80
        /*092c*/ 	.word	0x00000003
        /*0930*/ 	.word	0x00000000
        /*0934*/ 	.short	0x0101
        /*0936*/ 	.byte	0x3f
	.zero		1


	//   ....[24]....
        /*0938*/ 	.word	0x00002880
        /*093c*/ 	.word	0x00000003
        /*0940*/ 	.word	0x00000000
        /*0944*/ 	.short	0x0101
        /*0946*/ 	.byte	0x3f
	.zero		1


	//   ....[25]....
        /*0948*/ 	.word	0x00003920
        /*094c*/ 	.word	0x00000011
        /*0950*/ 	.word	0x00038800
        /*0954*/ 	.short	0x010a
        /*0956*/ 	.byte	0x3f
	.zero		1


	//   ....[26]....
        /*0958*/ 	.word	0x00003980
        /*095c*/ 	.word	0x00000009
        /*0960*/ 	.word	0x00038830
        /*0964*/ 	.short	0x010a
        /*0966*/ 	.byte	0x3f
	.zero		1


	//   ....[27]....
        /*0968*/ 	.word	0x000039f0
        /*096c*/ 	.word	0x00000009
        /*0970*/ 	.word	0x00038830
        /*0974*/ 	.short	0x010a
        /*0976*/ 	.byte	0x3f
	.zero		1


	//   ....[28]....
        /*0978*/ 	.word	0x00003c70
        /*097c*/ 	.word	0x00000011
        /*0980*/ 	.word	0x00038810
        /*0984*/ 	.short	0x010a
        /*0986*/ 	.byte	0x3f
	.zero		1


	//   ....[29]....
        /*0988*/ 	.word	0x00003cb0
        /*098c*/ 	.word	0x00000009
        /*0990*/ 	.word	0x00038850
        /*0994*/ 	.short	0x010a
        /*0996*/ 	.byte	0x3f
	.zero		1


	//   ....[30]....
        /*0998*/ 	.word	0x00003d80
        /*099c*/ 	.word	0x00000009
        /*09a0*/ 	.word	0x00038850
        /*09a4*/ 	.short	0x010a
        /*09a6*/ 	.byte	0x3f
	.zero		1


	//   ....[31]....
        /*09a8*/ 	.word	0x00005ef0
        /*09ac*/ 	.word	0x00000019
        /*09b0*/ 	.word	0x00000000
        /*09b4*/ 	.short	0x0101
        /*09b6*/ 	.byte	0x3f
	.zero		1


	//   ....[32]....
        /*09b8*/ 	.word	0x00006800
        /*09bc*/ 	.word	0x00000009
        /*09c0*/ 	.word	0x00000000
        /*09c4*/ 	.short	0x0101
        /*09c6*/ 	.byte	0x3f
	.zero		1


	//   ....[33]....
        /*09c8*/ 	.word	0x000069b0
        /*09cc*/ 	.word	0x00000009
        /*09d0*/ 	.word	0x00038830
        /*09d4*/ 	.short	0x010a
        /*09d6*/ 	.byte	0x3f
	.zero		1


	//   ....[34]....
        /*09d8*/ 	.word	0x00006a00
        /*09dc*/ 	.word	0x00000009
        /*09e0*/ 	.word	0x00038830
        /*09e4*/ 	.short	0x010a
        /*09e6*/ 	.byte	0x3f
	.zero		1


	//   ....[35]....
        /*09e8*/ 	.word	0x00006b80
        /*09ec*/ 	.word	0x00000009
        /*09f0*/ 	.word	0x00038850
        /*09f4*/ 	.short	0x010a
        /*09f6*/ 	.byte	0x3f
	.zero		1


	//   ....[36]....
        /*09f8*/ 	.word	0x00006bd0
        /*09fc*/ 	.word	0x00000009
        /*0a00*/ 	.word	0x00038850
        /*0a04*/ 	.short	0x010a
        /*0a06*/ 	.byte	0x3f
	.zero		1


	//   ....[37]....
        /*0a08*/ 	.word	0x00008f80
        /*0a0c*/ 	.word	0x00000099
        /*0a10*/ 	.word	0x00000000
        /*0a14*/ 	.short	0x0101
        /*0a16*/ 	.byte	0x3f
	.zero		1


	//   ....[38]....
        /*0a18*/ 	.word	0x00009f30
        /*0a1c*/ 	.word	0x00000009
        /*0a20*/ 	.word	0x00000000
        /*0a24*/ 	.short	0x0101
        /*0a26*/ 	.byte	0x3f
	.zero		1


	//   ....[39]....
        /*0a28*/ 	.word	0x0000a050
        /*0a2c*/ 	.word	0x00000009
        /*0a30*/ 	.word	0x00038830
        /*0a34*/ 	.short	0x010a
        /*0a36*/ 	.byte	0x3f
	.zero		1


	//   ....[40]....
        /*0a38*/ 	.word	0x0000a0a0
        /*0a3c*/ 	.word	0x00000009
        /*0a40*/ 	.word	0x00038830
        /*0a44*/ 	.short	0x010a
        /*0a46*/ 	.byte	0x3f
	.zero		1


	//   ....[41]....
        /*0a48*/ 	.word	0x0000a220
        /*0a4c*/ 	.word	0x00000009
        /*0a50*/ 	.word	0x00038850
        /*0a54*/ 	.short	0x010a
        /*0a56*/ 	.byte	0x3f
	.zero		1


	//   ....[42]....
        /*0a58*/ 	.word	0x0000a270
        /*0a5c*/ 	.word	0x00000009
        /*0a60*/ 	.word	0x00038850
        /*0a64*/ 	.short	0x010a
        /*0a66*/ 	.byte	0x3f
	.zero		1


	//   ....[43]....
        /*0a68*/ 	.word	0x0000bf60
        /*0a6c*/ 	.word	0x0000009b
        /*0a70*/ 	.word	0x00000000
        /*0a74*/ 	.short	0x0101
        /*0a76*/ 	.byte	0x3f
	.zero		1


	//   ....[44]....
        /*0a78*/ 	.word	0x0000d090
        /*0a7c*/ 	.word	0x00000009
        /*0a80*/ 	.word	0x00000000
        /*0a84*/ 	.short	0x0101
        /*0a86*/ 	.byte	0x3f
	.zero		1


	//   ....[45]....
        /*0a88*/ 	.word	0x0000f800
        /*0a8c*/ 	.word	0x00000000
        /*0a90*/ 	.word	0x00000000
        /*0a94*/ 	.short	0x0101
        /*0a96*/ 	.byte	0x3f
	.zero		1


	//   ....[46]....
        /*0a98*/ 	.word	0x000129d0
        /*0a9c*/ 	.word	0x0000001b
        /*0aa0*/ 	.word	0x00038840
        /*0aa4*/ 	.short	0x010a
        /*0aa6*/ 	.byte	0x3f
	.zero		1


	//   ....[47]....
        /*0aa8*/ 	.word	0x00012eb0
        /*0aac*/ 	.word	0x0000001b
        /*0ab0*/ 	.word	0x00038830
        /*0ab4*/ 	.short	0x0107
        /*0ab6*/ 	.byte	0x3f
	.zero		1


	//   ....[48]....
        /*0ab8*/ 	.word	0x00012f90
        /*0abc*/ 	.word	0x0000001b
        /*0ac0*/ 	.word	0x00038830
        /*0ac4*/ 	.short	0x0101
        /*0ac6*/ 	.byte	0x3f
	.zero		1


	//   ....[49]....
        /*0ac8*/ 	.word	0x00013860
        /*0acc*/ 	.word	0x00000017
        /*0ad0*/ 	.word	0x00038800
        /*0ad4*/ 	.short	0x0107
        /*0ad6*/ 	.byte	0x3f
	.zero		1


	//   ....[50]....
        /*0ad8*/ 	.word	0x000138f0
        /*0adc*/ 	.word	0x00000017
        /*0ae0*/ 	.word	0x00038800
        /*0ae4*/ 	.short	0x0101
        /*0ae6*/ 	.byte	0x3f
	.zero		1


	//   ....[51]....
        /*0ae8*/ 	.word	0x00014600
        /*0aec*/ 	.word	0x00000017
        /*0af0*/ 	.word	0x00038810
        /*0af4*/ 	.short	0x0107
        /*0af6*/ 	.byte	0x3f
	.zero		1


	//   ....[52]....
        /*0af8*/ 	.word	0x00014700
        /*0afc*/ 	.word	0x00000017
        /*0b00*/ 	.word	0x00038810
        /*0b04*/ 	.short	0x0101
        /*0b06*/ 	.byte	0x3f
	.zero		1


	//   ....[53]....
        /*0b08*/ 	.word	0x00014720
        /*0b0c*/ 	.word	0x00000017
        /*0b10*/ 	.word	0x00038820
        /*0b14*/ 	.short	0x010a
        /*0b16*/ 	.byte	0x3f
	.zero		1


	//   ....[54]....
        /*0b18*/ 	.word	0x000147b0
        /*0b1c*/ 	.word	0x0000001b
        /*0b20*/ 	.word	0x00038860
        /*0b24*/ 	.short	0x010a
        /*0b26*/ 	.byte	0x3f
	.zero		1


	//   ....[55]....
        /*0b28*/ 	.word	0x000150d0
        /*0b2c*/ 	.word	0x0000001b
        /*0b30*/ 	.word	0x00038850
        /*0b34*/ 	.short	0x0107
        /*0b36*/ 	.byte	0x3f
	.zero		1


	//   ....[56]....
        /*0b38*/ 	.word	0x000151a0
        /*0b3c*/ 	.word	0x0000001b
        /*0b40*/ 	.word	0x00038850
        /*0b44*/ 	.short	0x0101
        /*0b46*/ 	.byte	0x3f
	.zero		1


	//   ....[57]....
        /*0b48*/ 	.word	0x00015540
        /*0b4c*/ 	.word	0x00000006
        /*0b50*/ 	.word	0x00038840
        /*0b54*/ 	.short	0x010a
        /*0b56*/ 	.byte	0x3f
	.zero		1


	//   ....[58]....
        /*0b58*/ 	.word	0x00015880
        /*0b5c*/ 	.word	0x00000006
        /*0b60*/ 	.word	0x00038830
        /*0b64*/ 	.short	0x0107
        /*0b66*/ 	.byte	0x3f
	.zero		1


	//   ....[59]....
        /*0b68*/ 	.word	0x00015940
        /*0b6c*/ 	.word	0x00000006
        /*0b70*/ 	.word	0x00038830
        /*0b74*/ 	.short	0x0101
        /*0b76*/ 	.byte	0x3f
	.zero		1


	//   ....[60]....
        /*0b78*/ 	.word	0x00015970
        /*0b7c*/ 	.word	0x00000006
        /*0b80*/ 	.word	0x00038860
        /*0b84*/ 	.short	0x010a
        /*0b86*/ 	.byte	0x3f
	.zero		1


	//   ....[61]....
        /*0b88*/ 	.word	0x00016040
        /*0b8c*/ 	.word	0x00000006
        /*0b90*/ 	.word	0x00038850
        /*0b94*/ 	.short	0x0107
        /*0b96*/ 	.byte	0x3f
	.zero		1


	//   ....[62]....
        /*0b98*/ 	.word	0x00016100
        /*0b9c*/ 	.word	0x00000006
        /*0ba0*/ 	.word	0x00038850
        /*0ba4*/ 	.short	0x0101
        /*0ba6*/ 	.byte	0x3f
	.zero		1


	//   ....[63]....
        /*0ba8*/ 	.word	0x00016f70
        /*0bac*/ 	.word	0x00000007
        /*0bb0*/ 	.word	0x00038820
        /*0bb4*/ 	.short	0x010a
        /*0bb6*/ 	.byte	0x3f
	.zero		1


	//   ....[64]....
        /*0bb8*/ 	.word	0x000170f0
        /*0bbc*/ 	.word	0x00000005
        /*0bc0*/ 	.word	0x00038840
        /*0bc4*/ 	.short	0x010a
        /*0bc6*/ 	.byte	0x3f
	.zero		1


	//   ....[65]....
        /*0bc8*/ 	.word	0x00017190
        /*0bcc*/ 	.word	0x00000003
        /*0bd0*/ 	.word	0x00038840
        /*0bd4*/ 	.short	0x010a
        /*0bd6*/ 	.byte	0x3f
	.zero		1


	//   ....[66]....
        /*0bd8*/ 	.word	0x000171d0
        /*0bdc*/ 	.word	0x00000005
        /*0be0*/ 	.word	0x00038860
        /*0be4*/ 	.short	0x010a
        /*0be6*/ 	.byte	0x3f
	.zero		1


	//   ....[67]....
        /*0be8*/ 	.word	0x00017210
        /*0bec*/ 	.word	0x00000003
        /*0bf0*/ 	.word	0x00038860
        /*0bf4*/ 	.short	0x010a
        /*0bf6*/ 	.byte	0x3f
	.zero		1


	//   ....[68]....
        /*0bf8*/ 	.word	0x00017270
        /*0bfc*/ 	.word	0x00000011
        /*0c00*/ 	.word	0x00038800
        /*0c04*/ 	.short	0x010a
        /*0c06*/ 	.byte	0x3f
	.zero		1


	//   ....[69]....
        /*0c08*/ 	.word	0x000172c0
        /*0c0c*/ 	.word	0x00000009
        /*0c10*/ 	.word	0x00038830
        /*0c14*/ 	.short	0x010a
        /*0c16*/ 	.byte	0x3f
	.zero		1


	//   ....[70]....
        /*0c18*/ 	.word	0x00017310
        /*0c1c*/ 	.word	0x00000011
        /*0c20*/ 	.word	0x00038810
        /*0c24*/ 	.short	0x010a
        /*0c26*/ 	.byte	0x3f
	.zero		1


	//   ....[71]....
        /*0c28*/ 	.word	0x00017360
        /*0c2c*/ 	.word	0x00000009
        /*0c30*/ 	.word	0x00038850
        /*0c34*/ 	.short	0x010a
        /*0c36*/ 	.byte	0x3f
	.zero		1


	//   ....[72]....
        /*0c38*/ 	.word	0x000173b0
        /*0c3c*/ 	.word	0x00000009
        /*0c40*/ 	.word	0x00038830
        /*0c44*/ 	.short	0x010a
        /*0c46*/ 	.byte	0x3f
	.zero		1


	//   ....[73]....
        /*0c48*/ 	.word	0x00017400
        /*0c4c*/ 	.word	0x00000009
        /*0c50*/ 	.word	0x00038850
        /*0c54*/ 	.short	0x010a
        /*0c56*/ 	.byte	0x3f
	.zero		1


	//   ....[74]....
        /*0c58*/ 	.word	0x00017450
        /*0c5c*/ 	.word	0x00000009
        /*0c60*/ 	.word	0x00038830
        /*0c64*/ 	.short	0x010a
        /*0c66*/ 	.byte	0x3f
	.zero		1


	//   ....[75]....
        /*0c68*/ 	.word	0x000174a0
        /*0c6c*/ 	.word	0x00000009
        /*0c70*/ 	.word	0x00038850
        /*0c74*/ 	.short	0x010a
        /*0c76*/ 	.byte	0x3f
	.zero		1


	//   ....[76]....
        /*0c78*/ 	.word	0x000175b0
        /*0c7c*/ 	.word	0x0000001b
        /*0c80*/ 	.word	0x00038840
        /*0c84*/ 	.short	0x010a
        /*0c86*/ 	.byte	0x3f
	.zero		1


	//   ....[77]....
        /*0c88*/ 	.word	0x00018ba0
        /*0c8c*/ 	.word	0x00000017
        /*0c90*/ 	.word	0x00038820
        /*0c94*/ 	.short	0x010a
        /*0c96*/ 	.byte	0x3f
	.zero		1


	//   ....[78]....
        /*0c98*/ 	.word	0x00018bf0
        /*0c9c*/ 	.word	0x0000001b
        /*0ca0*/ 	.word	0x00038860
        /*0ca4*/ 	.short	0x010a
        /*0ca6*/ 	.byte	0x3f
	.zero		1


	//   ....[79]....
        /*0ca8*/ 	.word	0x000194e0
        /*0cac*/ 	.word	0x00000006
        /*0cb0*/ 	.word	0x00038840
        /*0cb4*/ 	.short	0x010a
        /*0cb6*/ 	.byte	0x3f
	.zero		1


	//   ....[80]....
        /*0cb8*/ 	.word	0x000199a0
        /*0cbc*/ 	.word	0x00000006
        /*0cc0*/ 	.word	0x00038860
        /*0cc4*/ 	.short	0x010a
        /*0cc6*/ 	.byte	0x3f
	.zero		1


	//   ....[81]....
        /*0cc8*/ 	.word	0x0001aa90
        /*0ccc*/ 	.word	0x00000007
        /*0cd0*/ 	.word	0x00038820
        /*0cd4*/ 	.short	0x010a
        /*0cd6*/ 	.byte	0x3f
	.zero		1


	//   ....[82]....
        /*0cd8*/ 	.word	0x0001ac30
        /*0cdc*/ 	.word	0x00000005
        /*0ce0*/ 	.word	0x00038840
        /*0ce4*/ 	.short	0x010a
        /*0ce6*/ 	.byte	0x3f
	.zero		1


	//   ....[83]....
        /*0ce8*/ 	.word	0x0001ac80
        /*0cec*/ 	.word	0x00000003
        /*0cf0*/ 	.word	0x00038840
        /*0cf4*/ 	.short	0x010a
        /*0cf6*/ 	.byte	0x3f
	.zero		1


	//   ....[84]....
        /*0cf8*/ 	.word	0x0001acd0
        /*0cfc*/ 	.word	0x00000005
        /*0d00*/ 	.word	0x00038860
        /*0d04*/ 	.short	0x010a
        /*0d06*/ 	.byte	0x3f
	.zero		1


	//----- nvinfo : EIATTR_NUM_MBARRIERS
	.align		4
.L_620:
        /*0d08*/ 	.byte	0x03, 0x38
        /*0d0a*/ 	.short	0x0017


	//----- nvinfo : EIATTR_EXIT_INSTR_OFFSETS
	.align		4
        /*0d0c*/ 	.byte	0x04, 0x1c
        /*0d0e*/ 	.short	(.L_622 - .L_621)


	//   ....[0]....
.L_621:
        /*0d10*/ 	.word	0x000009a0


	//   ....[1]....
        /*0d14*/ 	.word	0x00010ac0


	//   ....[2]....
        /*0d18*/ 	.word	0x00017260


	//----- nvinfo : EIATTR_MAX_THREADS
	.align		4
.L_622:
        /*0d1c*/ 	.byte	0x04, 0x05
        /*0d1e*/ 	.short	(.L_624 - .L_623)
.L_623:
        /*0d20*/ 	.word	0x00000180
        /*0d24*/ 	.word	0x00000001
        /*0d28*/ 	.word	0x00000001


	//----- nvinfo : EIATTR_CRS_STACK_SIZE
	.align		4
.L_624:
        /*0d2c*/ 	.byte	0x04, 0x1e
        /*0d2e*/ 	.short	(.L_626 - .L_625)
.L_625:
        /*0d30*/ 	.word	0x00000000


	//----- nvinfo : EIATTR_CBANK_PARAM_SIZE
	.align		4
.L_626:
        /*0d34*/ 	.byte	0x03, 0x19
        /*0d36*/ 	.short	0x0bf0


	//----- nvinfo : EIATTR_PARAM_CBANK
	.align		4
        /*0d38*/ 	.byte	0x04, 0x0a
        /*0d3a*/ 	.short	(.L_628 - .L_627)
	.align		4
.L_627:
        /*0d3c*/ 	.word	index@(.nv.constant0._ZN7cutlass13device_kernelIN5flash11enable_sm90INS1_16FlashAttnFwdSm90INS1_25CollectiveMainloopFwdSm90ILi2EN4cute5tupleIJNS5_1CILi1EEES8_S8_EEENS6_IJNS7_ILi64EEESA_SA_EEELi512ENS_10bfloat16_tEfNS_4arch4Sm90ELb1ELb0ELb1ELb1ELb1ELb0ELb1ELb0ELb0ELb1ELb0ELb0EEENS1_21CollectiveEpilogueFwdINS6_IJSA_NS7_ILi512EEESA_EEES9_SC_SE_Li256ELb1ELb1ELb0ELb0EEENS1_36VarlenDynamicPersistentTileSchedulerILi64ELi64ELi256ELi128ELb0ELb1ELb1ELb1ELb1ELb1EEEEEEEEEvNT_6ParamsE)
        /*0d40*/ 	.short	0x0210
        /*0d42*/ 	.short	0x0bf0


	//----- nvinfo : EIATTR_SW_WAR
	.align		4
.L_628:
        /*0d44*/ 	.byte	0x04, 0x36
        /*0d46*/ 	.short	(.L_630 - .L_629)
.L_629:
        /*0d48*/ 	.word	0x00000008
.L_630:


//--------------------- .nv.info._ZN7cutlass13device_kernelIN5flash11enable_sm90INS1_16FlashAttnFwdSm90INS1_25CollectiveMainloopFwdSm90ILi2EN4cute5tupleIJNS5_1CILi1EEES8_S8_EEENS6_IJNS7_ILi64EEESA_SA_EEELi512ENS_10bfloat16_tEfNS_4arch4Sm90ELb1ELb0ELb1ELb1ELb1ELb1ELb1ELb0ELb0ELb1ELb0ELb0EEENS1_21CollectiveEpilogueFwdINS6_IJSA_NS7_ILi512EEESA_EEES9_SC_SE_Li256ELb1ELb1ELb0ELb0EEENS1_36VarlenDynamicPersistentTileSchedulerILi64ELi64ELi256ELi128ELb0ELb1ELb1ELb1ELb1ELb1EEEEEEEEEvNT_6ParamsE --------------------------
	.section	.nv.info._ZN7cutlass13device_kernelIN5flash11enable_sm90INS1_16FlashAttnFwdSm90INS1_25CollectiveMainloopFwdSm90ILi2EN4cute5tupleIJNS5_1CILi1EEES8_S8_EEENS6_IJNS7_ILi64EEESA_SA_EEELi512ENS_10bfloat16_tEfNS_4arch4Sm90ELb1ELb0ELb1ELb1ELb1ELb1ELb1ELb0ELb0ELb1ELb0ELb0EEENS1_21CollectiveEpilogueFwdINS6_IJSA_NS7_ILi512EEESA_EEES9_SC_SE_Li256ELb1ELb1ELb0ELb0EEENS1_36VarlenDynamicPersistentTileSchedulerILi64ELi64ELi256ELi128ELb0ELb1ELb1ELb1ELb1ELb1EEEEEEEEEvNT_6ParamsE,"",@"SHT_CUDA_INFO"
	.sectionflags	@""
	.align	4


	//----- nvinfo : EIATTR_CUDA_API_VERSION
	.align		4
        /*0000*/ 	.byte	0x04, 0x37
        /*0002*/ 	.short	(.L_632 - .L_631)
.L_631:
        /*0004*/ 	.word	0x00000082


	//----- nvinfo : EIATTR_KPARAM_INFO
	.align		4
.L_632:
        /*0008*/ 	.byte	0x04, 0x17
        /*000a*/ 	.short	(.L_634 - .L_633)
.L_633:
        /*000c*/ 	.word	0x00000000
        /*0010*/ 	.short	0x0000
        /*0012*/ 	.short	0x0070
        /*0014*/ 	.byte	0x00, 0xf0, 0x01, 0x2e


	//----- nvinfo : EIATTR_SPARSE_MMA_MASK
	.align		4
.L_634:
        /*0018*/ 	.byte	0x03, 0x50
        /*001a*/ 	.short	0x0000


	//----- nvinfo : EIATTR_MAXREG_COUNT
	.align		4
        /*001c*/ 	.byte	0x03, 0x1b
        /*001e*/ 	.short	0x00a8


	//----- nvinfo : EIATTR_NUM_BARRIERS
	.align		4
        /*0020*/ 	.byte	0x02, 0x4c
        /*0022*/ 	.byte	0x10
	.zero		1


	//----- nvinfo : EIATTR_EXTERNS
	.align		4
        /*0024*/ 	.byte	0x04, 0x0f
        /*0026*/ 	.short	(.L_636 - .L_635)


	//   ....[0]....
	.align		4
.L_635:
        /*0028*/ 	.word	index@(__assertfail)


	//----- nvinfo : EIATTR_ANNOTATIONS
	.align		4
.L_636:
        /*002c*/ 	.byte	0x04, 0x55
        /*002e*/ 	.short	(.L_638 - .L_637)


	//   ....[0]....
.L_637:
        /* <DEDUP_REMOVED lines=66> */


	//----- nvinfo : EIATTR_MERCURY_ISA_VERSION
	.align		4
.L_638:
        /*0440*/ 	.byte	0x03, 0x5f
        /*0442*/ 	.short	0x0101


	//----- nvinfo : EIATTR_UNUSED_LOAD_BYTE_OFFSET
	.align		4
        /*0444*/ 	.byte	0x04, 0x44
        /*0446*/ 	.short	(.L_640 - .L_639)


	//   ....[0]....
.L_639:
        /*0448*/ 	.word	0x00000a50
        /*044c*/ 	.word	0x0000fff0


	//   ....[1]....
        /*0450*/ 	.word	0x000157a0
        /*0454*/ 	.word	0x0000fff0


	//----- nvinfo : EIATTR_INT_WARP_WIDE_INSTR_OFFSETS
	.align		4
.L_640:
        /*0458*/ 	.byte	0x04, 0x31
        /*045a*/ 	.short	(.L_642 - .L_641)


	//   ....[0]....
.L_641:
        /*045c*/ 	.word	0x00000130


	//   ....[1]....
        /*0460*/ 	.word	0x00000170


	//   ....[2]....
        /*0464*/ 	.word	0x000001e0


	//   ....[3]....
        /*0468*/ 	.word	0x00000250


	//   ....[4]....
        /*046c*/ 	.word	0x0001b980


	//   ....[5]....
        /*0470*/ 	.word	0x0001ba10


	//   ....[6]....
        /*0474*/ 	.word	0x0001fed0


	//   ....[7]....
        /*0478*/ 	.word	0x0001ff60


	//----- nvinfo : EIATTR_COOP_GROUP_MASK_REGIDS
	.align		4
.L_642:
        /*047c*/ 	.byte	0x04, 0x29
        /*047e*/ 	.short	(.L_644 - .L_643)


	//   ....[0]....
.L_643:
        /*0480*/ 	.word	0xffffffff


	//   ....[1]....
        /*0484*/ 	.word	0xffffffff


	//   ....[2]....
        /*0488*/ 	.word	0xffffffff


	//   ....[3]....
        /*048c*/ 	.word	0xffffffff


	//   ....[4]....
        /*0490*/ 	.word	0xffffffff


	//   ....[5]....
        /*0494*/ 	.word	0xffffffff


	//   ....[6]....
        /*0498*/ 	.word	0xffffffff


	//   ....[7]....
        /*049c*/ 	.word	0xffffffff


	//   ....[8]....
        /*04a0*/ 	.word	0xffffffff


	//   ....[9]....
        /*04a4*/ 	.word	0xffffffff


	//   ....[10]....
        /*04a8*/ 	.word	0xffffffff


	//   ....[11]....
        /*04ac*/ 	.word	0xffffffff


	//   ....[12]....
        /*04b0*/ 	.word	0xffffffff


	//   ....[13]....
        /*04b4*/ 	.word	0xffffffff


	//   ....[14]....
        /*04b8*/ 	.word	0xffffffff


	//   ....[15]....
        /*04bc*/ 	.word	0xffffffff


	//   ....[16]....
        /*04c0*/ 	.word	0xffffffff


	//   ....[17]....
        /*04c4*/ 	.word	0xffffffff


	//   ....[18]....
        /*04c8*/ 	.word	0xffffffff


	//   ....[19]....
        /*04cc*/ 	.word	0xffffffff


	//   ....[20]....
        /*04d0*/ 	.word	0xffffffff


	//   ....[21]....
        /*04d4*/ 	.word	0xffffffff


	//   ....[22]....
        /*04d8*/ 	.word	0xffffffff


	//   ....[23]....
        /*04dc*/ 	.word	0xffffffff


	//   ....[24]....
        /*04e0*/ 	.word	0xffffffff


	//   ....[25]....
        /*04e4*/ 	.word	0xffffffff


	//   ....[26]....
        /*04e8*/ 	.word	0xffffffff


	//   ....[27]....
        /*04ec*/ 	.word	0xffffffff


	//   ....[28]....
        /*04f0*/ 	.word	0xffffffff


	//   ....[29]....
        /*04f4*/ 	.word	0xffffffff


	//   ....[30]....
        /*04f8*/ 	.word	0xffffffff


	//   ....[31]....
        /*04fc*/ 	.word	0xffffffff


	//   ....[32]....
        /*0500*/ 	.word	0xffffffff


	//   ....[33]....
        /*0504*/ 	.word	0xffffffff


	//   ....[34]....
        /*0508*/ 	.word	0xffffffff


	//   ....[35]....
        /*050c*/ 	.word	0xffffffff


	//   ....[36]....
        /*0510*/ 	.word	0xffffffff


	//   ....[37]....
        /*0514*/ 	.word	0xffffffff


	//   ....[38]....
        /*0518*/ 	.word	0xffffffff


	//   ....[39]....
        /*051c*/ 	.word	0xffffffff


	//   ....[40]....
        /*0520*/ 	.word	0xffffffff


	//   ....[41]....
        /*0524*/ 	.word	0xffffffff


	//   ....[42]....
        /*0528*/ 	.word	0xffffffff


	//   ....[43]....
        /*052c*/ 	.word	0xffffffff


	//   ....[44]....
        /*0530*/ 	.word	0xffffffff


	//   ....[45]....
        /*0534*/ 	.word	0xffffffff


	//   ....[46]....
        /*0538*/ 	.word	0xffffffff


	//   ....[47]....
        /*053c*/ 	.word	0xffffffff


	//   ....[48]....
        /*0540*/ 	.word	0xffffffff


	//   ....[49]....
        /*0544*/ 	.word	0xffffffff


	//   ....[50]....
        /*0548*/ 	.word	0xffffffff


	//   ....[51]....
        /*054c*/ 	.word	0xffffffff


	//   ....[52]....
        /*0550*/ 	.word	0xffffffff


	//   ....[53]....
        /*0554*/ 	.word	0xffffffff


	//   ....[54]....
        /*0558*/ 	.word	0xffffffff


	//   ....[55]....
        /*055c*/ 	.word	0xffffffff


	//   ....[56]....
        /*0560*/ 	.word	0xffffffff


	//   ....[57]....
        /*0564*/ 	.word	0xffffffff


	//   ....[58]....
        /*0568*/ 	.word	0xffffffff


	//   ....[59]....
        /*056c*/ 	.word	0xffffffff


	//   ....[60]....
        /*0570*/ 	.word	0xffffffff


	//   ....[61]....
        /*0574*/ 	.word	0xffffffff


	//   ....[62]....
        /*0578*/ 	.word	0xffffffff


	//   ....[63]....
        /*057c*/ 	.word	0xffffffff


	//   ....[64]....
        /*0580*/ 	.word	0xffffffff


	//   ....[65]....
        /*0584*/ 	.word	0xffffffff


	//   ....[66]....
        /*0588*/ 	.word	0xffffffff


	//   ....[67]....
        /*058c*/ 	.word	0xffffffff


	//   ....[68]....
        /*0590*/ 	.word	0xffffffff


	//   ....[69]....
        /*0594*/ 	.word	0xffffffff


	//   ....[70]....
        /*0598*/ 	.word	0xffffffff


	//   ....[71]....
        /*059c*/ 	.word	0xffffffff


	//   ....[72]....
        /*05a0*/ 	.word	0xffffffff


	//   ....[73]....
        /*05a4*/ 	.word	0xffffffff


	//   ....[74]....
        /*05a8*/ 	.word	0xffffffff


	//   ....[75]....
        /*05ac*/ 	.word	0xffffffff


	//   ....[76]....
        /*05b0*/ 	.word	0xffffffff


	//   ....[77]....
        /*05b4*/ 	.word	0xffffffff


	//   ....[78]....
        /*05b8*/ 	.word	0xffffffff


	//   ....[79]....
        /*05bc*/ 	.word	0xffffffff


	//   ....[80]....
        /*05c0*/ 	.word	0xffffffff


	//   ....[81]....
        /*05c4*/ 	.word	0xffffffff


	//   ....[82]....
        /*05c8*/ 	.word	0xffffffff


	//   ....[83]....
        /*05cc*/ 	.word	0xffffffff


	//   ....[84]....
        /*05d0*/ 	.word	0xffffffff


	//   ....[85]....
        /*05d4*/ 	.word	0xffffffff


	//   ....[86]....
        /*05d8*/ 	.word	0xffffffff


	//   ....[87]....
        /*05dc*/ 	.word	0xffffffff


	//   ....[88]....
        /*05e0*/ 	.word	0xffffffff


	//   ....[89]....
        /*05e4*/ 	.word	0xffffffff


	//   ....[90]....
        /*05e8*/ 	.word	0xffffffff


	//   ....[91]....
        /*05ec*/ 	.word	0xffffffff


	//   ....[92]....
        /*05f0*/ 	.word	0xffffffff


	//   ....[93]....
        /*05f4*/ 	.word	0xffffffff


	//   ....[94]....
        /*05f8*/ 	.word	0xffffffff


	//   ....[95]....
        /*05fc*/ 	.word	0xffffffff


	//   ....[96]....
        /*0600*/ 	.word	0xffffffff


	//   ....[97]....
        /*0604*/ 	.word	0xffffffff


	//   ....[98]....
        /*0608*/ 	.word	0xffffffff


	//   ....[99]....
        /*060c*/ 	.word	0xffffffff


	//   ....[100]....
        /*0610*/ 	.word	0xffffffff


	//   ....[101]....
        /*0614*/ 	.word	0xffffffff


	//   ....[102]....
        /*0618*/ 	.word	0xffffffff


	//   ....[103]....
        /*061c*/ 	.word	0xffffffff


	//   ....[104]....
        /*0620*/ 	.word	0xffffffff


	//   ....[105]....
        /*0624*/ 	.word	0xffffffff


	//   ....[106]....
        /*0628*/ 	.word	0xffffffff


	//   ....[107]....
        /*062c*/ 	.word	0xffffffff


	//   ....[108]....
        /*0630*/ 	.word	0xffffffff


	//   ....[109]....
        /*0634*/ 	.word	0xffffffff


	//   ....[110]....
        /*0638*/ 	.word	0xffffffff


	//   ....[111]....
        /*063c*/ 	.word	0xffffffff


	//   ....[112]....
        /*0640*/ 	.word	0xffffffff


	//   ....[113]....
        /*0644*/ 	.word	0xffffffff


	//   ....[114]....
        /*0648*/ 	.word	0xffffffff


	//   ....[115]....
        /*064c*/ 	.word	0xffffffff


	//   ....[116]....
        /*0650*/ 	.word	0xffffffff


	//   ....[117]....
        /*0654*/ 	.word	0xffffffff


	//   ....[118]....
        /*0658*/ 	.word	0xffffffff


	//   ....[119]....
        /*065c*/ 	.word	0xffffffff


	//   ....[120]....
        /*0660*/ 	.word	0xffffffff


	//   ....[121]....
        /*0664*/ 	.word	0xffffffff


	//   ....[122]....
        /*0668*/ 	.word	0xffffffff


	//   ....[123]....
        /*066c*/ 	.word	0xffffffff


	//   ....[124]....
        /*0670*/ 	.word	0xffffffff


	//   ....[125]....
        /*0674*/ 	.word	0xffffffff


	//   ....[126]....
        /*0678*/ 	.word	0xffffffff


	//   ....[127]....
        /*067c*/ 	.word	0xffffffff


	//   ....[128]....
        /*0680*/ 	.word	0xffffffff


	//   ....[129]....
        /*0684*/ 	.word	0xffffffff


	//   ....[130]....
        /*0688*/ 	.word	0xffffffff


	//   ....[131]....
        /*068c*/ 	.word	0xffffffff


	//   ....[132]....
        /*0690*/ 	.word	0xffffffff


	//   ....[133]....
        /*0694*/ 	.word	0xffffffff


	//   ....[134]....
        /*0698*/ 	.word	0xffffffff


	//   ....[135]....
        /*069c*/ 	.word	0xffffffff


	//   ....[136]....
        /*06a0*/ 	.word	0xffffffff


	//   ....[137]....
        /*06a4*/ 	.word	0xffffffff


	//   ....[138]....
        /*06a8*/ 	.word	0xffffffff


	//   ....[139]....
        /*06ac*/ 	.word	0xffffffff


	//   ....[140]....
        /*06b0*/ 	.word	0xffffffff


	//   ....[141]....
        /*06b4*/ 	.word	0xffffffff


	//   ....[142]....
        /*06b8*/ 	.word	0xffffffff


	//   ....[143]....
        /*06bc*/ 	.word	0xffffffff


	//   ....[144]....
        /*06c0*/ 	.word	0xffffffff


	//   ....[145]....
        /*06c4*/ 	.word	0xffffffff


	//   ....[146]....
        /*06c8*/ 	.word	0xffffffff


	//   ....[147]....
        /*06cc*/ 	.word	0xffffffff


	//   ....[148]....
        /*06d0*/ 	.word	0xffffffff


	//   ....[149]....
        /*06d4*/ 	.word	0xffffffff


	//   ....[150]....
        /*06d8*/ 	.word	0xffffffff


	//   ....[151]....
        /*06dc*/ 	.word	0xffffffff


	//   ....[152]....
        /*06e0*/ 	.word	0xffffffff


	//   ....[153]....
        /*06e4*/ 	.word	0xffffffff


	//   ....[154]....
        /*06e8*/ 	.word	0xffffffff


	//   ....[155]....
        /*06ec*/ 	.word	0x0500000f


	//   ....[156]....
        /*06f0*/ 	.word	0x0500000f


	//   ....[157]....
        /*06f4*/ 	.word	0x0500000f


	//   ....[158]....
        /*06f8*/ 	.word	0x0500000f


	//   ....[159]....
        /*06fc*/ 	.word	0x0500000f


	//   ....[160]....
        /*0700*/ 	.word	0x0500000f


	//   ....[161]....
        /*0704*/ 	.word	0x0500000f


	//   ....[162]....
        /*0708*/ 	.word	0x0500000f


	//   ....[163]....
        /*070c*/ 	.word	0x0500000f


	//   ....[164]....
        /*0710*/ 	.word	0x0500000f


	//   ....[165]....
        /*0714*/ 	.word	0x0500000f


	//   ....[166]....
        /*0718*/ 	.word	0x0500000f


	//   ....[167]....
        /*071c*/ 	.word	0x0500000f


	//   ....[168]....
        /*0720*/ 	.word	0x0500000f


	//   ....[169]....
        /*0724*/ 	.word	0x0500000f


	//   ....[170]....
        /*0728*/ 	.word	0x0500000f


	//   ....[171]....
        /*072c*/ 	.word	0x0500000f


	//   ....[172]....
        /*0730*/ 	.word	0x0500000f


	//   ....[173]....
        /*0734*/ 	.word	0x0500000f


	//   ....[174]....
        /*0738*/ 	.word	0x0500000f


	//   ....[175]....
        /*073c*/ 	.word	0x0500000f


	//   ....[176]....
        /*0740*/ 	.word	0x0500000f


	//   ....[177]....
        /*0744*/ 	.word	0x0500000f


	//   ....[178]....
        /*0748*/ 	.word	0x0500000f


	//   ....[179]....
        /*074c*/ 	.word	0x0500000f


	//   ....[180]....
        /*0750*/ 	.word	0x0500000f


	//   ....[181]....
        /*0754*/ 	.word	0x0500000f


	//   ....[182]....
        /*0758*/ 	.word	0x0500000f


	//   ....[183]....
        /*075c*/ 	.word	0x0500000f


	//   ....[184]....
        /*0760*/ 	.word	0x0500000f


	//   ....[185]....
        /*0764*/ 	.word	0x0500000f


	//   ....[186]....
        /*0768*/ 	.word	0x0500000f


	//   ....[187]....
        /*076c*/ 	.word	0x0500000f


	//   ....[188]....
        /*0770*/ 	.word	0x0500000f


	//   ....[189]....
        /*0774*/ 	.word	0x0500000f


	//   ....[190]....
        /*0778*/ 	.word	0x0500000f


	//   ....[191]....
        /*077c*/ 	.word	0x0500000f


	//   ....[192]....
        /*0780*/ 	.word	0x0500000f


	//   ....[193]....
        /*0784*/ 	.word	0x0500000f


	//   ....[194]....
        /*0788*/ 	.word	0x0500000f


	//   ....[195]....
        /*078c*/ 	.word	0x0500000f


	//   ....[196]....
        /*0790*/ 	.word	0x0500000f


	//   ....[197]....
        /*0794*/ 	.word	0x0500000f


	//   ....[198]....
        /*0798*/ 	.word	0x0500000f


	//   ....[199]....
        /*079c*/ 	.word	0x0500000f


	//   ....[200]....
        /*07a0*/ 	.word	0x0500000f


	//   ....[201]....
        /*07a4*/ 	.word	0x0500000f


	//   ....[202]....
        /*07a8*/ 	.word	0x0500000f


	//   ....[203]....
        /*07ac*/ 	.word	0x0500000f


	//   ....[204]....
        /*07b0*/ 	.word	0x0500000f


	//   ....[205]....
        /*07b4*/ 	.word	0x0500000f


	//   ....[206]....
        /*07b8*/ 	.word	0x0500000f


	//   ....[207]....
        /*07bc*/ 	.word	0x0500000f


	//   ....[208]....
        /*07c0*/ 	.word	0x0500000f


	//   ....[209]....
        /*07c4*/ 	.word	0x0500000f


	//   ....[210]....
        /*07c8*/ 	.word	0x0500000f


	//   ....[211]....
        /*07cc*/ 	.word	0x0500000f


	//   ....[212]....
        /*07d0*/ 	.word	0x0500000f


	//   ....[213]....
        /*07d4*/ 	.word	0x0500000f


	//   ....[214]....
        /*07d8*/ 	.word	0x0500000f


	//   ....[215]....
        /*07dc*/ 	.word	0x0500000f


	//   ....[216]....
        /*07e0*/ 	.word	0x0500000f


	//   ....[217]....
        /*07e4*/ 	.word	0x0500000f


	//   ....[218]....
        /*07e8*/ 	.word	0x0500000f


	//   ....[219]....
        /*07ec*/ 	.word	0x0500000f


	//   ....[220]....
        /*07f0*/ 	.word	0x0500000f


	//   ....[221]....
        /*07f4*/ 	.word	0x0500000f


	//   ....[222]....
        /*07f8*/ 	.word	0x0500000f


	//   ....[223]....
        /*07fc*/ 	.word	0x0500000f


	//   ....[224]....
        /*0800*/ 	.word	0x0500000f


	//   ....[225]....
        /*0804*/ 	.word	0x0500000f


	//   ....[226]....
        /*0808*/ 	.word	0x0500000f


	//   ....[227]....
        /*080c*/ 	.word	0x0500000f


	//   ....[228]....
        /*0810*/ 	.word	0x0500000f


	//   ....[229]....
        /*0814*/ 	.word	0x0500000f


	//   ....[230]....
        /*0818*/ 	.word	0x0500000f


	//   ....[231]....
        /*081c*/ 	.word	0x0500000f


	//   ....[232]....
        /*0820*/ 	.word	0x0500000f


	//   ....[233]....
        /*0824*/ 	.word	0x0500000f


	//   ....[234]....
        /*0828*/ 	.word	0x0500000f


	//   ....[235]....
        /*082c*/ 	.word	0x0500000f


	//   ....[236]....
        /*0830*/ 	.word	0x0500000f


	//   ....[237]....
        /*0834*/ 	.word	0x0500000f


	//   ....[238]....
        /*0838*/ 	.word	0x0500000f


	//   ....[239]....
        /*083c*/ 	.word	0x0500000f


	//   ....[240]....
        /*0840*/ 	.word	0x0500000f


	//   ....[241]....
        /*0844*/ 	.word	0x0500000f


	//   ....[242]....
        /*0848*/ 	.word	0x0500000f


	//   ....[243]....
        /*084c*/ 	.word	0x0500000f


	//   ....[244]....
        /*0850*/ 	.word	0x0500000f


	//----- nvinfo : EIATTR_COOP_GROUP_INSTR_OFFSETS
	.align		4
.L_644:
        /*0854*/ 	.byte	0x04, 0x28
        /*0856*/ 	.short	(.L_646 - .L_645)


	//   ....[0]....
.L_645:
        /*0858*/ 	.word	0x00000060


	//   ....[1]....
        /*085c*/ 	.word	0x00000140


	//   ....[2]....
        /*0860*/ 	.word	0x00000180


	//   ....[3]....
        /*0864*/ 	.word	0x00000390


	//   ....[4]....
        /*0868*/ 	.word	0x000004f0


	//   ....[5]....
        /*086c*/ 	.word	0x00000610


	//   ....[6]....
        /*0870*/ 	.word	0x00000770


	//   ....[7]....
        /*0874*/ 	.word	0x00002c10


	//   ....[8]....
        /*0878*/ 	.word	0x00002c20


	//   ....[9]....
        /*087c*/ 	.word	0x00003690


	//   ....[10]....
        /*0880*/ 	.word	0x000036a0


	//   ....[11]....
        /*0884*/ 	.word	0x000040e0


	//   ....[12]....
        /*0888*/ 	.word	0x000040f0


	//   ....[13]....
        /*088c*/ 	.word	0x000044d0


	//   ....[14]....
        /*0890*/ 	.word	0x000044e0


	//   ....[15]....
        /*0894*/ 	.word	0x00005350


	//   ....[16]....
        /*0898*/ 	.word	0x000071a0


	//   ....[17]....
        /*089c*/ 	.word	0x00007930


	//   ....[18]....
        /*08a0*/ 	.word	0x00007940


	//   ....[19]....
        /*08a4*/ 	.word	0x00007950


	//   ....[20]....
        /*08a8*/ 	.word	0x00007960


	//   ....[21]....
        /*08ac*/ 	.word	0x00007c60


	//   ....[22]....
        /*08b0*/ 	.word	0x00007c70


	//   ....[23]....
        /*08b4*/ 	.word	0x00007c80


	//   ....[24]....
        /*08b8*/ 	.word	0x00007c90


	//   ....[25]....
        /*08bc*/ 	.word	0x00009010


	//   ....[26]....
        /*08c0*/ 	.word	0x00009030


	//   ....[27]....
        /*08c4*/ 	.word	0x00009040


	//   ....[28]....
        /*08c8*/ 	.word	0x00009050


	//   ....[29]....
        /*08cc*/ 	.word	0x00009160


	//   ....[30]....
        /*08d0*/ 	.word	0x00009170


	//   ....[31]....
        /*08d4*/ 	.word	0x00009180


	//   ....[32]....
        /*08d8*/ 	.word	0x00009190


	//   ....[33]....
        /*08dc*/ 	.word	0x0000ab60


	//   ....[34]....
        /*08e0*/ 	.word	0x0000c6a0


	//   ....[35]....
        /*08e4*/ 	.word	0x0000c6d0


	//   ....[36]....
        /*08e8*/ 	.word	0x0000cab0


	//   ....[37]....
        /*08ec*/ 	.word	0x0000cbb0


	//   ....[38]....
        /*08f0*/ 	.word	0x0000cec0


	//   ....[39]....
        /*08f4*/ 	.word	0x0000cff0


	//   ....[40]....
        /*08f8*/ 	.word	0x0000d810


	//   ....[41]....
        /*08fc*/ 	.word	0x0000df30


	//   ....[42]....
        /*0900*/ 	.word	0x0000f8b0


	//   ....[43]....
        /*0904*/ 	.word	0x0000f8c0


	//   ....[44]....
        /*0908*/ 	.word	0x0000fdb0


	//   ....[45]....
        /*090c*/ 	.word	0x0000fdf0


	//   ....[46]....
        /*0910*/ 	.word	0x00010320


	//   ....[47]....
        /*0914*/ 	.word	0x00010340


	//   ....[48]....
        /*0918*/ 	.word	0x000114c0


	//   ....[49]....
        /*091c*/ 	.word	0x00011b60


	//   ....[50]....
        /*0920*/ 	.word	0x000135f0


	//   ....[51]....
        /*0924*/ 	.word	0x00013640


	//   ....[52]....
        /*0928*/ 	.word	0x00013ef0


	//   ....[53]....
        /*092c*/ 	.word	0x00013f90


	//   ....[54]....
        /*0930*/ 	.word	0x00014bb0


	//   ....[55]....
        /*0934*/ 	.word	0x00014ca0


	//   ....[56]....
        /*0938*/ 	.word	0x00014cb0


	//   ....[57]....
        /*093c*/ 	.word	0x00014cf0


	//   ....[58]....
        /*0940*/ 	.word	0x00014d00


	//   ....[59]....
        /*0944*/ 	.word	0x00016880


	//   ....[60]....
        /*0948*/ 	.word	0x00016d50


	//   ....[61]....
        /*094c*/ 	.word	0x00016d80


	//   ....[62]....
        /*0950*/ 	.word	0x00016db0


	//   ....[63]....
        /*0954*/ 	.word	0x00016dc0


	//   ....[64]....
        /*0958*/ 	.word	0x00017520


	//   ....[65]....
        /*095c*/ 	.word	0x00017560


	//   ....[66]....
        /*0960*/ 	.word	0x000177f0


	//   ....[67]....
        /*0964*/ 	.word	0x00017810


	//   ....[68]....
        /*0968*/ 	.word	0x000184a0


	//   ....[69]....
        /*096c*/ 	.word	0x000184e0


	//   ....[70]....
        /*0970*/ 	.word	0x00018780


	//   ....[71]....
        /*0974*/ 	.word	0x000187a0


	//   ....[72]....
        /*0978*/ 	.word	0x00018a50


	//   ....[73]....
        /*097c*/ 	.word	0x00018c00


	//   ....[74]....
        /*0980*/ 	.word	0x00018c30


	//   ....[75]....
        /*0984*/ 	.word	0x00018c60


	//   ....[76]....
        /*0988*/ 	.word	0x00018c90


	//   ....[77]....
        /*098c*/ 	.word	0x00018cc0


	//   ....[78]....
        /*0990*/ 	.word	0x00018cf0


	//   ....[79]....
        /*0994*/ 	.word	0x00018e60


	//   ....[80]....
        /*0998*/ 	.word	0x00018e90


	//   ....[81]....
        /*099c*/ 	.word	0x00018ec0


	//   ....[82]....
        /*09a0*/ 	.word	0x00018ef0


	//   ....[83]....
        /*09a4*/ 	.word	0x00018f20


	//   ....[84]....
        /*09a8*/ 	.word	0x00018f50


	//   ....[85]....
        /*09ac*/ 	.word	0x00018fe0


	//   ....[86]....
        /*09b0*/ 	.word	0x00019040


	//   ....[87]....
        /*09b4*/ 	.word	0x000190d0


	//   ....[88]....
        /*09b8*/ 	.word	0x00019ee0


	//   ....[89]....
        /*09bc*/ 	.word	0x0001c760


	//   ....[90]....
        /*09c0*/ 	.word	0x0001c780


	//   ....[91]....
        /*09c4*/ 	.word	0x0001c810


	//   ....[92]....
        /*09c8*/ 	.word	0x0001c830


	//   ....[93]....
        /*09cc*/ 	.word	0x0001c8b0


	//   ....[94]....
        /*09d0*/ 	.word	0x0001c8d0


	//   ....[95]....
        /*09d4*/ 	.word	0x0001c8e0


	//   ....[96]....
        /*09d8*/ 	.word	0x0001c8f0


	//   ....[97]....
        /*09dc*/ 	.word	0x0001d0c0


	//   ....[98]....
        /*09e0*/ 	.word	0x0001d0f0


	//   ....[99]....
        /*09e4*/ 	.word	0x0001d1a0


	//   ....[100]....
        /*09e8*/ 	.word	0x0001d1b0


	//   ....[101]....
        /*09ec*/ 	.word	0x0001d1c0


	//   ....[102]....
        /*09f0*/ 	.word	0x0001d1d0


	//   ....[103]....
        /*09f4*/ 	.word	0x0001d250


	//   ....[104]....
        /*09f8*/ 	.word	0x0001d260


	//   ....[105]....
        /*09fc*/ 	.word	0x0001dbd0


	//   ....[106]....
        /*0a00*/ 	.word	0x0001dc60


	//   ....[107]....
        /*0a04*/ 	.word	0x0001dce0


	//   ....[108]....
        /*0a08*/ 	.word	0x0001de30


	//   ....[109]....
        /*0a0c*/ 	.word	0x0001de90


	//   ....[110]....
        /*0a10*/ 	.word	0x0001deb0


	//   ....[111]....
        /*0a14*/ 	.word	0x0001dec0


	//   ....[112]....
        /*0a18*/ 	.word	0x0001e150


	//   ....[113]....
        /*0a1c*/ 	.word	0x0001e6b0


	//   ....[114]....
        /*0a20*/ 	.word	0x0001e6e0


	//   ....[115]....
        /*0a24*/ 	.word	0x0001e8d0


	//   ....[116]....
        /*0a28*/ 	.word	0x0001e910


	//   ....[117]....
        /*0a2c*/ 	.word	0x0001e920


	//   ....[118]....
        /*0a30*/ 	.word	0x0001e930


	//   ....[119]....
        /*0a34*/ 	.word	0x0001ea80


	//   ....[120]....
        /*0a38*/ 	.word	0x0001ebd0


	//   ....[121]....
        /*0a3c*/ 	.word	0x0001f3e0


	//   ....[122]....
        /*0a40*/ 	.word	0x0001f400


	//   ....[123]....
        /*0a44*/ 	.word	0x0001f450


	//   ....[124]....
        /*0a48*/ 	.word	0x0001f460


	//   ....[125]....
        /*0a4c*/ 	.word	0x0001f4a0


	//   ....[126]....
        /*0a50*/ 	.word	0x0001f4b0


	//   ....[127]....
        /*0a54*/ 	.word	0x0001f4c0


	//   ....[128]....
        /*0a58*/ 	.word	0x0001f500


	//   ....[129]....
        /*0a5c*/ 	.word	0x0001f820


	//   ....[130]....
        /*0a60*/ 	.word	0x0001f860


	//   ....[131]....
        /*0a64*/ 	.word	0x0001f880


	//   ....[132]....
        /*0a68*/ 	.word	0x0001f8a0


	//   ....[133]....
        /*0a6c*/ 	.word	0x0001f8d0


	//   ....[134]....
        /*0a70*/ 	.word	0x0001f8f0


	//   ....[135]....
        /*0a74*/ 	.word	0x0001f9f0


	//   ....[136]....
        /*0a78*/ 	.word	0x0001fb40


	//   ....[137]....
        /*0a7c*/ 	.word	0x00020130


	//   ....[138]....
        /*0a80*/ 	.word	0x00020160


	//   ....[139]....
        /*0a84*/ 	.word	0x000201a0


	//   ....[140]....
        /*0a88*/ 	.word	0x000201d0


	//   ....[141]....
        /*0a8c*/ 	.word	0x00020200


	//   ....[142]....
        /*0a90*/ 	.word	0x00020230


	//   ....[143]....
        /*0a94*/ 	.word	0x00020260


	//   ....[144]....
        /*0a98*/ 	.word	0x00020290


	//   ....[145]....
        /*0a9c*/ 	.word	0x00020410


	//   ....[146]....
        /*0aa0*/ 	.word	0x00020440


	//   ....[147]....
        /*0aa4*/ 	.word	0x00020470


	//   ....[148]....
        /*0aa8*/ 	.word	0x000204a0


	//   ....[149]....
        /*0aac*/ 	.word	0x000204d0


	//   ....[150]....
        /*0ab0*/ 	.word	0x00020500


	//   ....[151]....
        /*0ab4*/ 	.word	0x000205c0


	//   ....[152]....
        /*0ab8*/ 	.word	0x000205e0


	//   ....[153]....
        /*0abc*/ 	.word	0x00020650


	//   ....[154]....
        /*0ac0*/ 	.word	0x00020cf0


	//   ....[155]....
        /*0ac4*/ 	.word	0x00021010


	//   ....[156]....
        /*0ac8*/ 	.word	0x000210a0


	//   ....[157]....
        /*0acc*/ 	.word	0x00021180


	//   ....[158]....
        /*0ad0*/ 	.word	0x00021210


	//   ....[159]....
        /*0ad4*/ 	.word	0x000212f0


	//   ....[160]....
        /*0ad8*/ 	.word	0x00021380


	//   ....[161]....
        /*0adc*/ 	.word	0x00021460


	//   ....[162]....
        /*0ae0*/ 	.word	0x000214f0


	//   ....[163]....
        /*0ae4*/ 	.word	0x00021540


	//   ....[164]....
        /*0ae8*/ 	.word	0x00021590


	//   ....[165]....
        /*0aec*/ 	.word	0x00021620


	//   ....[166]....
        /*0af0*/ 	.word	0x000216b0


	//   ....[167]....
        /*0af4*/ 	.word	0x00021700


	//   ....[168]....
        /*0af8*/ 	.word	0x00021750


	//   ....[169]....
        /*0afc*/ 	.word	0x00021850


	//   ....[170]....
        /*0b00*/ 	.word	0x00021900


	//   ....[171]....
        /*0b04*/ 	.word	0x00021980


	//   ....[172]....
        /*0b08*/ 	.word	0x00021a10


	//   ....[173]....
        /*0b0c*/ 	.word	0x00021b30


	//   ....[174]....
        /*0b10*/ 	.word	0x00021c60


	//   ....[175]....
        /*0b14*/ 	.word	0x00021d30


	//   ....[176]....
        /*0b18*/ 	.word	0x00021d80


	//   ....[177]....
        /*0b1c*/ 	.word	0x000220c0


	//   ....[178]....
        /*0b20*/ 	.word	0x000223a0


	//   ....[179]....
        /*0b24*/ 	.word	0x00022490


	//   ....[180]....
        /*0b28*/ 	.word	0x00022530


	//   ....[181]....
        /*0b2c*/ 	.word	0x00022590


	//   ....[182]....
        /*0b30*/ 	.word	0x00022680


	//   ....[183]....
        /*0b34*/ 	.word	0x000226f0


	//   ....[184]....
        /*0b38*/ 	.word	0x000227e0


	//   ....[185]....
        /*0b3c*/ 	.word	0x00022850


	//   ....[186]....
        /*0b40*/ 	.word	0x000228f0


	//   ....[187]....
        /*0b44*/ 	.word	0x000229e0


	//   ....[188]....
        /*0b48*/ 	.word	0x00022a80


	//   ....[189]....
        /*0b4c*/ 	.word	0x00022ae0


	//   ....[190]....
        /*0b50*/ 	.word	0x00022ba0


	//   ....[191]....
        /*0b54*/ 	.word	0x00022c00


	//   ....[192]....
        /*0b58*/ 	.word	0x00022ca0


	//   ....[193]....
        /*0b5c*/ 	.word	0x00022d50


	//   ....[194]....
        /*0b60*/ 	.word	0x00022df0


	//   ....[195]....
        /*0b64*/ 	.word	0x00023120


	//   ....[196]....
        /*0b68*/ 	.word	0x000231e0


	//   ....[197]....
        /*0b6c*/ 	.word	0x00023450


	//   ....[198]....
        /*0b70*/ 	.word	0x000234d0


	//   ....[199]....
        /*0b74*/ 	.word	0x000236e0


	//   ....[200]....
        /*0b78*/ 	.word	0x00023730


	//   ....[201]....
        /*0b7c*/ 	.word	0x000238a0


	//   ....[202]....
        /*0b80*/ 	.word	0x00023930


	//   ....[203]....
        /*0b84*/ 	.word	0x00023a70


	//   ....[204]....
        /*0b88*/ 	.word	0x00023b70


	//   ....[205]....
        /*0b8c*/ 	.word	0x00023de0


	//   ....[206]....
        /*0b90*/ 	.word	0x00023e30


	//   ....[207]....
        /*0b94*/ 	.word	0x00024000


	//   ....[208]....
        /*0b98*/ 	.word	0x00024050


	//   ....[209]....
        /*0b9c*/ 	.word	0x00024220


	//   ....[210]....
        /*0ba0*/ 	.word	0x00024270


	//   ....[211]....
        /*0ba4*/ 	.word	0x00024360


	//   ....[212]....
        /*0ba8*/ 	.word	0x00024400


	//   ....[213]....
        /*0bac*/ 	.word	0x00024460


	//   ....[214]....
        /*0bb0*/ 	.word	0x00024510


	//   ....[215]....
        /*0bb4*/ 	.word	0x00024570


	//   ....[216]....
        /*0bb8*/ 	.word	0x00024620


	//   ....[217]....
        /*0bbc*/ 	.word	0x00024680


	//   ....[218]....
        /*0bc0*/ 	.word	0x00024730


	//   ....[219]....
        /*0bc4*/ 	.word	0x00024820


	//   ....[220]....
        /*0bc8*/ 	.word	0x00024900


	//   ....[221]....
        /*0bcc*/ 	.word	0x00024a10


	//   ....[222]....
        /*0bd0*/ 	.word	0x00024b10


	//   ....[223]....
        /*0bd4*/ 	.word	0x00024c40


	//   ....[224]....
        /*0bd8*/ 	.word	0x00024d20


	//   ....[225]....
        /*0bdc*/ 	.word	0x00024e20


	//   ....[226]....
        /*0be0*/ 	.word	0x00024f00


	//   ....[227]....
        /*0be4*/ 	.word	0x00024f90


	//   ....[228]....
        /*0be8*/ 	.word	0x00025030


	//   ....[229]....
        /*0bec*/ 	.word	0x00025150


	//   ....[230]....
        /*0bf0*/ 	.word	0x000251c0


	//   ....[231]....
        /*0bf4*/ 	.word	0x00025230


	//   ....[232]....
        /*0bf8*/ 	.word	0x000252a0


	//   ....[233]....
        /*0bfc*/ 	.word	0x00025310


	//   ....[234]....
        /*0c00*/ 	.word	0x00025390


	//   ....[235]....
        /*0c04*/ 	.word	0x00025420


	//   ....[236]....
        /*0c08*/ 	.word	0x000254b0


	//   ....[237]....
        /*0c0c*/ 	.word	0x00025520


	//   ....[238]....
        /*0c10*/ 	.word	0x00025590


	//   ....[239]....
        /*0c14*/ 	.word	0x00025600


	//   ....[240]....
        /*0c18*/ 	.word	0x00025680


	//   ....[241]....
        /*0c1c*/ 	.word	0x000256f0


	//   ....[242]....
        /*0c20*/ 	.word	0x00025790


	//   ....[243]....
        /*0c24*/ 	.word	0x00025820


	//   ....[244]....
        /*0c28*/ 	.word	0x00025950


	//----- nvinfo : EIATTR_REG_RECONFIG
	.align		4
.L_646:
        /*0c2c*/ 	.byte	0x01, 0x54
	.zero		2


	//----- nvinfo : EIATTR_SYSCALL_OFFSETS
	.align		4
        /*0c30*/ 	.byte	0x04, 0x46
        /*0c32*/ 	.short	(.L_648 - .L_647)


	//   ....[0]....
.L_647:
        /*0c34*/ 	.word	0x00001e40


	//   ....[1]....
        /*0c38*/ 	.word	0x00001f90


	//   ....[2]....
        /*0c3c*/ 	.word	0x00007350


	//   ....[3]....
        /*0c40*/ 	.word	0x00007680


	//   ....[4]....
        /*0c44*/ 	.word	0x0001bb70


	//   ....[5]....
        /*0c48*/ 	.word	0x0001bcc0


	//   ....[6]....
        /*0c4c*/ 	.word	0x0001bdb0


	//   ....[7]....
        /*0c50*/ 	.word	0x0001ccc0


	//   ....[8]....
        /*0c54*/ 	.word	0x0001d530


	//----- nvinfo : EIATTR_MBARRIER_INSTR_OFFSETS
	.align		4
.L_648:
        /*0c58*/ 	.byte	0x04, 0x39
        /*0c5a*/ 	.short	(.L_650 - .L_649)


	//   ....[0]....
.L_649:
        /*0c5c*/ 	.word	0x00000270
        /*0c60*/ 	.word	0x000000ff
        /*0c64*/ 	.word	0x00038800
        /*0c68*/ 	.short	0x0100
        /*0c6a*/ 	.byte	0x08
	.zero		1


	//   ....[1]....
        /*0c6c*/ 	.word	0x00000280
        /*0c70*/ 	.word	0x000000ff
        /*0c74*/ 	.word	0x00038810
        /*0c78*/ 	.short	0x0100
        /*0c7a*/ 	.byte	0x08
	.zero		1


	//   ....[2]....
        /*0c7c*/ 	.word	0x00000290
        /*0c80*/ 	.word	0x000000ff
        /*0c84*/ 	.word	0x00038820
        /*0c88*/ 	.short	0x0100
        /*0c8a*/ 	.byte	0x08
	.zero		1


	//   ....[3]....
        /*0c8c*/ 	.word	0x00000340
        /*0c90*/ 	.word	0x000000ff
        /*0c94*/ 	.word	0x00038830
        /*0c98*/ 	.short	0x0100
        /*0c9a*/ 	.byte	0x06
	.zero		1


	//   ....[4]....
        /*0c9c*/ 	.word	0x00000350
        /*0ca0*/ 	.word	0x000000ff
        /*0ca4*/ 	.word	0x00038840
        /*0ca8*/ 	.short	0x0100
        /*0caa*/ 	.byte	0x06
	.zero		1


	//   ....[5]....
        /*0cac*/ 	.word	0x00000360
        /*0cb0*/ 	.word	0x000000ff
        /*0cb4*/ 	.word	0x00038838
        /*0cb8*/ 	.short	0x0100
        /*0cba*/ 	.byte	0x06
	.zero		1


	//   ....[6]....
        /*0cbc*/ 	.word	0x00000370
        /*0cc0*/ 	.word	0x000000ff
        /*0cc4*/ 	.word	0x00038848
        /*0cc8*/ 	.short	0x0100
        /*0cca*/ 	.byte	0x06
	.zero		1


	//   ....[7]....
        /*0ccc*/ 	.word	0x000004a0
        /*0cd0*/ 	.word	0x000000ff
        /*0cd4*/ 	.word	0x00038850
        /*0cd8*/ 	.short	0x0100
        /*0cda*/ 	.byte	0x08
	.zero		1


	//   ....[8]....
        /*0cdc*/ 	.word	0x000004b0
        /*0ce0*/ 	.word	0x000000ff
        /*0ce4*/ 	.word	0x00038860
        /*0ce8*/ 	.short	0x0100
        /*0cea*/ 	.byte	0x08
	.zero		1


	//   ....[9]....
        /*0cec*/ 	.word	0x000004c0
        /*0cf0*/ 	.word	0x000000ff
        /*0cf4*/ 	.word	0x00038858
        /*0cf8*/ 	.short	0x0100
        /*0cfa*/ 	.byte	0x08
	.zero		1


	//   ....[10]....
        /*0cfc*/ 	.word	0x000004d0
        /*0d00*/ 	.word	0x000000ff
        /*0d04*/ 	.word	0x00038868
        /*0d08*/ 	.short	0x0100
        /*0d0a*/ 	.byte	0x08
	.zero		1


	//   ....[11]....
        /*0d0c*/ 	.word	0x000005c0
        /*0d10*/ 	.word	0x000000ff
        /*0d14*/ 	.word	0x00038870
        /*0d18*/ 	.short	0x0100
        /*0d1a*/ 	.byte	0x06
	.zero		1


	//   ....[12]....
        /*0d1c*/ 	.word	0x000005d0
        /*0d20*/ 	.word	0x000000ff
        /*0d24*/ 	.word	0x00038880
        /*0d28*/ 	.short	0x0100
        /*0d2a*/ 	.byte	0x06
	.zero		1


	//   ....[13]....
        /*0d2c*/ 	.word	0x000005e0
        /*0d30*/ 	.word	0x000000ff
        /*0d34*/ 	.word	0x00038878
        /*0d38*/ 	.short	0x0100
        /*0d3a*/ 	.byte	0x06
	.zero		1


	//   ....[14]....
        /*0d3c*/ 	.word	0x000005f0
        /*0d40*/ 	.word	0x000000ff
        /*0d44*/ 	.word	0x00038888
        /*0d48*/ 	.short	0x0100
        /*0d4a*/ 	.byte	0x06
	.zero		1


	//   ....[15]....
        /*0d4c*/ 	.word	0x00000720
        /*0d50*/ 	.word	0x000000ff
        /*0d54*/ 	.word	0x00038890
        /*0d58*/ 	.short	0x0100
        /*0d5a*/ 	.byte	0x08
	.zero		1


	//   ....[16]....
        /*0d5c*/ 	.word	0x00000730
        /*0d60*/ 	.word	0x000000ff
        /*0d64*/ 	.word	0x000388a0
        /*0d68*/ 	.short	0x0100
        /*0d6a*/ 	.byte	0x08
	.zero		1


	//   ....[17]....
        /*0d6c*/ 	.word	0x00000740
        /*0d70*/ 	.word	0x000000ff
        /*0d74*/ 	.word	0x00038898
        /*0d78*/ 	.short	0x0100
        /*0d7a*/ 	.byte	0x08
	.zero		1


	//   ....[18]....
        /*0d7c*/ 	.word	0x00000750
        /*0d80*/ 	.word	0x000000ff
        /*0d84*/ 	.word	0x000388a8
        /*0d88*/ 	.short	0x0100
        /*0d8a*/ 	.byte	0x08
	.zero		1


	//   ....[19]....
        /*0d8c*/ 	.word	0x00000880
        /*0d90*/ 	.word	0x000000ff
        /*0d94*/ 	.word	0x000388b0
        /*0d98*/ 	.short	0x0100
        /*0d9a*/ 	.byte	0x08
	.zero		1


	//   ....[20]....
        /*0d9c*/ 	.word	0x00000890
        /*0da0*/ 	.word	0x000000ff
        /*0da4*/ 	.word	0x000388c0
        /*0da8*/ 	.short	0x0100
        /*0daa*/ 	.byte	0x08
	.zero		1


	//   ....[21]....
        /*0dac*/ 	.word	0x000008a0
        /*0db0*/ 	.word	0x000000ff
        /*0db4*/ 	.word	0x000388b8
        /*0db8*/ 	.short	0x0100
        /*0dba*/ 	.byte	0x08
	.zero		1


	//   ....[22]....
        /*0dbc*/ 	.word	0x000008b0
        /*0dc0*/ 	.word	0x000000ff
        /*0dc4*/ 	.word	0x000388c8
        /*0dc8*/ 	.short	0x0100
        /*0dca*/ 	.byte	0x08
	.zero		1


	//   ....[23]....
        /*0dcc*/ 	.word	0x00002bc0
        /*0dd0*/ 	.word	0x0000003d
        /*0dd4*/ 	.word	0x00038890
        /*0dd8*/ 	.short	0x010a
        /*0dda*/ 	.byte	0x3f
	.zero		1


	//   ....[24]....
        /*0ddc*/ 	.word	0x00003640
        /*0de0*/ 	.word	0x0000003d
        /*0de4*/ 	.word	0x00038890
        /*0de8*/ 	.short	0x010a
        /*0dea*/ 	.byte	0x3f
	.zero		1


	//   ....[25]....
        /*0dec*/ 	.word	0x00003f30
        /*0df0*/ 	.word	0x0000003d
        /*0df4*/ 	.word	0x00038890
        /*0df8*/ 	.short	0x010a
        /*0dfa*/ 	.byte	0x3f
	.zero		1


	//   ....[26]....
        /*0dfc*/ 	.word	0x00004310
        /*0e00*/ 	.word	0x00000004
        /*0e04*/ 	.word	0x00000000
        /*0e08*/ 	.short	0x0101
        /*0e0a*/ 	.byte	0x3f
	.zero		1


	//   ....[27]....
        /*0e0c*/ 	.word	0x00004350
        /*0e10*/ 	.word	0x0000003d
        /*0e14*/ 	.word	0x000388b0
        /*0e18*/ 	.short	0x010a
        /*0e1a*/ 	.byte	0x3f
	.zero		1


	//   ....[28]....
        /*0e1c*/ 	.word	0x00004c60
        /*0e20*/ 	.word	0x0000003d
        /*0e24*/ 	.word	0x00000000
        /*0e28*/ 	.short	0x0101
        /*0e2a*/ 	.byte	0x3f
	.zero		1


	//   ....[29]....
        /*0e2c*/ 	.word	0x00005710
        /*0e30*/ 	.word	0x00000005
        /*0e34*/ 	.word	0x00000000
        /*0e38*/ 	.short	0x0101
        /*0e3a*/ 	.byte	0x3f
	.zero		1


	//   ....[30]....
        /*0e3c*/ 	.word	0x000062c0
        /*0e40*/ 	.word	0x00000004
        /*0e44*/ 	.word	0x00000000
        /*0e48*/ 	.short	0x0101
        /*0e4a*/ 	.byte	0x3f
	.zero		1


	//   ....[31]....
        /*0e4c*/ 	.word	0x000073f0
        /*0e50*/ 	.word	0x00000012
        /*0e54*/ 	.word	0x00038800
        /*0e58*/ 	.short	0x010a
        /*0e5a*/ 	.byte	0x3f
	.zero		1


	//   ....[32]....
        /*0e5c*/ 	.word	0x00007440
        /*0e60*/ 	.word	0x00000012
        /*0e64*/ 	.word	0x00038800
        /*0e68*/ 	.short	0x010a
        /*0e6a*/ 	.byte	0x3f
	.zero		1


	//   ....[33]....
        /*0e6c*/ 	.word	0x00007ed0
        /*0e70*/ 	.word	0x00000012
        /*0e74*/ 	.word	0x00038800
        /*0e78*/ 	.short	0x010a
        /*0e7a*/ 	.byte	0x3f
	.zero		1


	//   ....[34]....
        /*0e7c*/ 	.word	0x000094c0
        /*0e80*/ 	.word	0x00000012
        /*0e84*/ 	.word	0x00038800
        /*0e88*/ 	.short	0x010a
        /*0e8a*/ 	.byte	0x3f
	.zero		1


	//   ....[35]....
        /*0e8c*/ 	.word	0x0000a4c0
        /*0e90*/ 	.word	0x0000000f
        /*0e94*/ 	.word	0x00038830
        /*0e98*/ 	.short	0x010a
        /*0e9a*/ 	.byte	0x3f
	.zero		1


	//   ....[36]....
        /*0e9c*/ 	.word	0x0000a570
        /*0ea0*/ 	.word	0x0000000f
        /*0ea4*/ 	.word	0x00038830
        /*0ea8*/ 	.short	0x010a
        /*0eaa*/ 	.byte	0x3f
	.zero		1


	//   ....[37]....
        /*0eac*/ 	.word	0x0000a880
        /*0eb0*/ 	.word	0x00000012
        /*0eb4*/ 	.word	0x00038810
        /*0eb8*/ 	.short	0x010a
        /*0eba*/ 	.byte	0x3f
	.zero		1


	//   ....[38]....
        /*0ebc*/ 	.word	0x0000a8d0
        /*0ec0*/ 	.word	0x0000000f
        /*0ec4*/ 	.word	0x00038850
        /*0ec8*/ 	.short	0x010a
        /*0eca*/ 	.byte	0x3f
	.zero		1


	//   ....[39]....
        /*0ecc*/ 	.word	0x0000a940
        /*0ed0*/ 	.word	0x0000000f
        /*0ed4*/ 	.word	0x00038850
        /*0ed8*/ 	.short	0x010a
        /*0eda*/ 	.byte	0x3f
	.zero		1


	//   ....[40]....
        /*0edc*/ 	.word	0x0000d0a0
        /*0ee0*/ 	.word	0x00000015
        /*0ee4*/ 	.word	0x00000000
        /*0ee8*/ 	.short	0x0101
        /*0eea*/ 	.byte	0x3f
	.zero		1


	//   ....[41]....
        /*0eec*/ 	.word	0x0000d8e0
        /*0ef0*/ 	.word	0x0000000f
        /*0ef4*/ 	.word	0x00000000
        /*0ef8*/ 	.short	0x0101
        /*0efa*/ 	.byte	0x3f
	.zero		1


	//   ....[42]....
        /*0efc*/ 	.word	0x0000da70
        /*0f00*/ 	.word	0x00000014
        /*0f04*/ 	.word	0x00038830
        /*0f08*/ 	.short	0x010a
        /*0f0a*/ 	.byte	0x3f
	.zero		1


	//   ....[43]....
        /*0f0c*/ 	.word	0x0000dae0
        /*0f10*/ 	.word	0x00000014
        /*0f14*/ 	.word	0x00038830
        /*0f18*/ 	.short	0x010a
        /*0f1a*/ 	.byte	0x3f
	.zero		1


	//   ....[44]....
        /*0f1c*/ 	.word	0x0000dd50
        /*0f20*/ 	.word	0x00000014
        /*0f24*/ 	.word	0x00038850
        /*0f28*/ 	.short	0x010a
        /*0f2a*/ 	.byte	0x3f
	.zero		1


	//   ....[45]....
        /*0f2c*/ 	.word	0x0000dda0
        /*0f30*/ 	.word	0x00000014
        /*0f34*/ 	.word	0x00038850
        /*0f38*/ 	.short	0x010a
        /*0f3a*/ 	.byte	0x3f
	.zero		1


	//   ....[46]....
        /*0f3c*/ 	.word	0x000100e0
        /*0f40*/ 	.word	0x0000000c
        /*0f44*/ 	.word	0x00000000
        /*0f48*/ 	.short	0x0101
        /*0f4a*/ 	.byte	0x3f
	.zero		1


	//   ....[47]....
        /*0f4c*/ 	.word	0x00011570
        /*0f50*/ 	.word	0x00000014
        /*0f54*/ 	.word	0x00000000
        /*0f58*/ 	.short	0x0101
        /*0f5a*/ 	.byte	0x3f
	.zero		1


	//   ....[48]....
        /*0f5c*/ 	.word	0x000116a0
        /*0f60*/ 	.word	0x00000014
        /*0f64*/ 	.word	0x00038830
        /*0f68*/ 	.short	0x010a
        /*0f6a*/ 	.byte	0x3f
	.zero		1


	//   ....[49]....
        /*0f6c*/ 	.word	0x00011710
        /*0f70*/ 	.word	0x00000014
        /*0f74*/ 	.word	0x00038830
        /*0f78*/ 	.short	0x010a
        /*0f7a*/ 	.byte	0x3f
	.zero		1


	//   ....[50]....
        /*0f7c*/ 	.word	0x00011980
        /*0f80*/ 	.word	0x00000014
        /*0f84*/ 	.word	0x00038850
        /*0f88*/ 	.short	0x010a
        /*0f8a*/ 	.byte	0x3f
	.zero		1


	//   ....[51]....
        /*0f8c*/ 	.word	0x000119d0
        /*0f90*/ 	.word	0x00000014
        /*0f94*/ 	.word	0x00038850
        /*0f98*/ 	.short	0x010a
        /*0f9a*/ 	.byte	0x3f
	.zero		1


	//   ....[52]....
        /*0f9c*/ 	.word	0x000139e0
        /*0fa0*/ 	.word	0x000000a8
        /*0fa4*/ 	.word	0x00000000
        /*0fa8*/ 	.short	0x0101
        /*0faa*/ 	.byte	0x3f
	.zero		1


	//   ....[53]....
        /*0fac*/ 	.word	0x00014c60
        /*0fb0*/ 	.word	0x00000014
        /*0fb4*/ 	.word	0x00000000
        /*0fb8*/ 	.short	0x0101
        /*0fba*/ 	.byte	0x3f
	.zero		1


	//   ....[54]....
        /*0fbc*/ 	.word	0x00017500
        /*0fc0*/ 	.word	0x00000014
        /*0fc4*/ 	.word	0x00000000
        /*0fc8*/ 	.short	0x0101
        /*0fca*/ 	.byte	0x3f
	.zero		1


	//   ....[55]....
        /*0fcc*/ 	.word	0x00019fc0
        /*0fd0*/ 	.word	0x00000017
        /*0fd4*/ 	.word	0x00038820
        /*0fd8*/ 	.short	0x010a
        /*0fda*/ 	.byte	0x3f
	.zero		1


	//   ....[56]....
        /*0fdc*/ 	.word	0x0001a050
        /*0fe0*/ 	.word	0x00000003
        /*0fe4*/ 	.word	0x000388a0
        /*0fe8*/ 	.short	0x010a
        /*0fea*/ 	.byte	0x3f
	.zero		1


	//   ....[57]....
        /*0fec*/ 	.word	0x0001a2a0
        /*0ff0*/ 	.word	0x00000003
        /*0ff4*/ 	.word	0x000388c0
        /*0ff8*/ 	.short	0x010a
        /*0ffa*/ 	.byte	0x3f
	.zero		1


	//   ....[58]....
        /*0ffc*/ 	.word	0x0001ac70
        /*1000*/ 	.word	0x00000008
        /*1004*/ 	.word	0x000388a0
        /*1008*/ 	.short	0x010a
        /*100a*/ 	.byte	0x3f
	.zero		1


	//   ....[59]....
        /*100c*/ 	.word	0x0001aeb0
        /*1010*/ 	.word	0x00000008
        /*1014*/ 	.word	0x000388c0
        /*1018*/ 	.short	0x010a
        /*101a*/ 	.byte	0x3f
	.zero		1


	//   ....[60]....
        /*101c*/ 	.word	0x0001c500
        /*1020*/ 	.word	0x0000001f
        /*1024*/ 	.word	0x00038840
        /*1028*/ 	.short	0x010a
        /*102a*/ 	.byte	0x3f
	.zero		1


	//   ....[61]....
        /*102c*/ 	.word	0x0001c9f0
        /*1030*/ 	.word	0x0000001f
        /*1034*/ 	.word	0x00038830
        /*1038*/ 	.short	0x0107
        /*103a*/ 	.byte	0x3f
	.zero		1


	//   ....[62]....
        /*103c*/ 	.word	0x0001cac0
        /*1040*/ 	.word	0x0000001f
        /*1044*/ 	.word	0x00038830
        /*1048*/ 	.short	0x0101
        /*104a*/ 	.byte	0x3f
	.zero		1


	//   ....[63]....
        /*104c*/ 	.word	0x0001d370
        /*1050*/ 	.word	0x00000017
        /*1054*/ 	.word	0x00038800
        /*1058*/ 	.short	0x0107
        /*105a*/ 	.byte	0x3f
	.zero		1


	//   ....[64]....
        /*105c*/ 	.word	0x0001d400
        /*1060*/ 	.word	0x00000017
        /*1064*/ 	.word	0x00038800
        /*1068*/ 	.short	0x0101
        /*106a*/ 	.byte	0x3f
	.zero		1


	//   ....[65]....
        /*106c*/ 	.word	0x0001e310
        /*1070*/ 	.word	0x00000017
        /*1074*/ 	.word	0x00038810
        /*1078*/ 	.short	0x0107
        /*107a*/ 	.byte	0x3f
	.zero		1


	//   ....[66]....
        /*107c*/ 	.word	0x0001e410
        /*1080*/ 	.word	0x00000017
        /*1084*/ 	.word	0x00038810
        /*1088*/ 	.short	0x0101
        /*108a*/ 	.byte	0x3f
	.zero		1


	//   ....[67]....
        /*108c*/ 	.word	0x0001e430
        /*1090*/ 	.word	0x00000017
        /*1094*/ 	.word	0x00038820
        /*1098*/ 	.short	0x010a
        /*109a*/ 	.byte	0x3f
	.zero		1


	//   ....[68]....
        /*109c*/ 	.word	0x0001e4c0
        /*10a0*/ 	.word	0x0000001f
        /*10a4*/ 	.word	0x00038860
        /*10a8*/ 	.short	0x010a
        /*10aa*/ 	.byte	0x3f
	.zero		1


	//   ....[69]....
        /*10ac*/ 	.word	0x0001edf0
        /*10b0*/ 	.word	0x0000001f
        /*10b4*/ 	.word	0x00038850
        /*10b8*/ 	.short	0x0107
        /*10ba*/ 	.byte	0x3f
	.zero		1


	//   ....[70]....
        /*10bc*/ 	.word	0x0001eec0
        /*10c0*/ 	.word	0x0000001f
        /*10c4*/ 	.word	0x00038850
        /*10c8*/ 	.short	0x0101
        /*10ca*/ 	.byte	0x3f
	.zero		1


	//   ....[71]....
        /*10cc*/ 	.word	0x0001f240
        /*10d0*/ 	.word	0x00000006
        /*10d4*/ 	.word	0x00038840
        /*10d8*/ 	.short	0x010a
        /*10da*/ 	.byte	0x3f
	.zero		1


	//   ....[72]....
        /*10dc*/ 	.word	0x0001f580
        /*10e0*/ 	.word	0x00000006
        /*10e4*/ 	.word	0x00038830
        /*10e8*/ 	.short	0x0107
        /*10ea*/ 	.byte	0x3f
	.zero		1


	//   ....[73]....
        /*10ec*/ 	.word	0x0001f640
        /*10f0*/ 	.word	0x00000006
        /*10f4*/ 	.word	0x00038830
        /*10f8*/ 	.short	0x0101
        /*10fa*/ 	.byte	0x3f
	.zero		1


	//   ....[74]....
        /*10fc*/ 	.word	0x0001f670
        /*1100*/ 	.word	0x00000006
        /*1104*/ 	.word	0x00038860
        /*1108*/ 	.short	0x010a
        /*110a*/ 	.byte	0x3f
	.zero		1


	//   ....[75]....
        /*110c*/ 	.word	0x0001fd40
        /*1110*/ 	.word	0x00000006
        /*1114*/ 	.word	0x00038850
        /*1118*/ 	.short	0x0107
        /*111a*/ 	.byte	0x3f
	.zero		1


	//   ....[76]....
        /*111c*/ 	.word	0x0001fe00
        /*1120*/ 	.word	0x00000006
        /*1124*/ 	.word	0x00038850
        /*1128*/ 	.short	0x0101
        /*112a*/ 	.byte	0x3f
	.zero		1


	//   ....[77]....
        /*112c*/ 	.word	0x00020c70
        /*1130*/ 	.word	0x00000004
        /*1134*/ 	.word	0x00038820
        /*1138*/ 	.short	0x010a
        /*113a*/ 	.byte	0x3f
	.zero		1


	//   ....[78]....
        /*113c*/ 	.word	0x00020de0
        /*1140*/ 	.word	0x00000005
        /*1144*/ 	.word	0x00038840
        /*1148*/ 	.short	0x010a
        /*114a*/ 	.byte	0x3f
	.zero		1


	//   ....[79]....
        /*114c*/ 	.word	0x00020e80
        /*1150*/ 	.word	0x00000019
        /*1154*/ 	.word	0x00038840
        /*1158*/ 	.short	0x010a
        /*115a*/ 	.byte	0x3f
	.zero		1


	//   ....[80]....
        /*115c*/ 	.word	0x00020ec0
        /*1160*/ 	.word	0x00000005
        /*1164*/ 	.word	0x00038860
        /*1168*/ 	.short	0x010a
        /*116a*/ 	.byte	0x3f
	.zero		1


	//   ....[81]....
        /*116c*/ 	.word	0x00020f00
        /*1170*/ 	.word	0x00000019
        /*1174*/ 	.word	0x00038860
        /*1178*/ 	.short	0x010a
        /*117a*/ 	.byte	0x3f
	.zero		1


	//   ....[82]....
        /*117c*/ 	.word	0x00020f60
        /*1180*/ 	.word	0x0000003d
        /*1184*/ 	.word	0x00038890
        /*1188*/ 	.short	0x010a
        /*118a*/ 	.byte	0x3f
	.zero		1


	//   ....[83]....
        /*118c*/ 	.word	0x000210d0
        /*1190*/ 	.word	0x0000003d
        /*1194*/ 	.word	0x00038890
        /*1198*/ 	.short	0x010a
        /*119a*/ 	.byte	0x3f
	.zero		1


	//   ....[84]....
        /*119c*/ 	.word	0x00021250
        /*11a0*/ 	.word	0x0000003d
        /*11a4*/ 	.word	0x00038890
        /*11a8*/ 	.short	0x010a
        /*11aa*/ 	.byte	0x3f
	.zero		1


	//   ....[85]....
        /*11ac*/ 	.word	0x000213b0
        /*11b0*/ 	.word	0x0000003d
        /*11b4*/ 	.word	0x000388b0
        /*11b8*/ 	.short	0x010a
        /*11ba*/ 	.byte	0x3f
	.zero		1


	//   ....[86]....
        /*11bc*/ 	.word	0x00021790
        /*11c0*/ 	.word	0x00000012
        /*11c4*/ 	.word	0x00038800
        /*11c8*/ 	.short	0x010a
        /*11ca*/ 	.byte	0x3f
	.zero		1


	//   ....[87]....
        /*11cc*/ 	.word	0x00021db0
        /*11d0*/ 	.word	0x00000012
        /*11d4*/ 	.word	0x00038800
        /*11d8*/ 	.short	0x010a
        /*11da*/ 	.byte	0x3f
	.zero		1


	//   ....[88]....
        /*11dc*/ 	.word	0x00021e00
        /*11e0*/ 	.word	0x0000000f
        /*11e4*/ 	.word	0x00038830
        /*11e8*/ 	.short	0x010a
        /*11ea*/ 	.byte	0x3f
	.zero		1


	//   ....[89]....
        /*11ec*/ 	.word	0x00021e50
        /*11f0*/ 	.word	0x00000012
        /*11f4*/ 	.word	0x00038810
        /*11f8*/ 	.short	0x010a
        /*11fa*/ 	.byte	0x3f
	.zero		1


	//   ....[90]....
        /*11fc*/ 	.word	0x00021ea0
        /*1200*/ 	.word	0x0000000f
        /*1204*/ 	.word	0x00038850
        /*1208*/ 	.short	0x010a
        /*120a*/ 	.byte	0x3f
	.zero		1


	//   ....[91]....
        /*120c*/ 	.word	0x00021ef0
        /*1210*/ 	.word	0x00000014
        /*1214*/ 	.word	0x00038830
        /*1218*/ 	.short	0x010a
        /*121a*/ 	.byte	0x3f
	.zero		1


	//   ....[92]....
        /*121c*/ 	.word	0x00021f40
        /*1220*/ 	.word	0x00000014
        /*1224*/ 	.word	0x00038850
        /*1228*/ 	.short	0x010a
        /*122a*/ 	.byte	0x3f
	.zero		1


	//   ....[93]....
        /*122c*/ 	.word	0x00021f90
        /*1230*/ 	.word	0x00000014
        /*1234*/ 	.word	0x00038830
        /*1238*/ 	.short	0x010a
        /*123a*/ 	.byte	0x3f
	.zero		1


	//   ....[94]....
        /*123c*/ 	.word	0x00021fe0
        /*1240*/ 	.word	0x00000014
        /*1244*/ 	.word	0x00038850
        /*1248*/ 	.short	0x010a
        /*124a*/ 	.byte	0x3f
	.zero		1


	//   ....[95]....
        /*124c*/ 	.word	0x00022180
        /*1250*/ 	.word	0x00000017
        /*1254*/ 	.word	0x00038820
        /*1258*/ 	.short	0x010a
        /*125a*/ 	.byte	0x3f
	.zero		1


	//   ....[96]....
        /*125c*/ 	.word	0x000221d0
        /*1260*/ 	.word	0x00000003
        /*1264*/ 	.word	0x000388a0
        /*1268*/ 	.short	0x010a
        /*126a*/ 	.byte	0x3f
	.zero		1


	//   ....[97]....
        /*126c*/ 	.word	0x00022220
        /*1270*/ 	.word	0x00000003
        /*1274*/ 	.word	0x000388c0
        /*1278*/ 	.short	0x010a
        /*127a*/ 	.byte	0x3f
	.zero		1


	//   ....[98]....
        /*127c*/ 	.word	0x00022270
        /*1280*/ 	.word	0x00000008
        /*1284*/ 	.word	0x000388a0
        /*1288*/ 	.short	0x010a
        /*128a*/ 	.byte	0x3f
	.zero		1


	//   ....[99]....
        /*128c*/ 	.word	0x000222c0
        /*1290*/ 	.word	0x00000008
        /*1294*/ 	.word	0x000388c0
        /*1298*/ 	.short	0x010a
        /*129a*/ 	.byte	0x3f
	.zero		1


	//   ....[100]....
        /*129c*/ 	.word	0x000223e0
        /*12a0*/ 	.word	0x0000001f
        /*12a4*/ 	.word	0x00038840
        /*12a8*/ 	.short	0x010a
        /*12aa*/ 	.byte	0x3f
	.zero		1


	//   ....[101]....
        /*12ac*/ 	.word	0x00023970
        /*12b0*/ 	.word	0x00000017
        /*12b4*/ 	.word	0x00038820
        /*12b8*/ 	.short	0x010a
        /*12ba*/ 	.byte	0x3f
	.zero		1


	//   ....[102]....
        /*12bc*/ 	.word	0x000239c0
        /*12c0*/ 	.word	0x0000001f
        /*12c4*/ 	.word	0x00038860
        /*12c8*/ 	.short	0x010a
        /*12ca*/ 	.byte	0x3f
	.zero		1


	//   ....[103]....
        /*12cc*/ 	.word	0x000242b0
        /*12d0*/ 	.word	0x00000006
        /*12d4*/ 	.word	0x00038840
        /*12d8*/ 	.short	0x010a
        /*12da*/ 	.byte	0x3f
	.zero		1


	//   ....[104]....
        /*12dc*/ 	.word	0x00024770
        /*12e0*/ 	.word	0x00000006
        /*12e4*/ 	.word	0x00038860
        /*12e8*/ 	.short	0x010a
        /*12ea*/ 	.byte	0x3f
	.zero		1


	//   ....[105]....
        /*12ec*/ 	.word	0x00025870
        /*12f0*/ 	.word	0x00000004
        /*12f4*/ 	.word	0x00038820
        /*12f8*/ 	.short	0x010a
        /*12fa*/ 	.byte	0x3f
	.zero		1


	//   ....[106]....
        /*12fc*/ 	.word	0x00025a10
        /*1300*/ 	.word	0x00000005
        /*1304*/ 	.word	0x00038840
        /*1308*/ 	.short	0x010a
        /*130a*/ 	.byte	0x3f
	.zero		1


	//   ....[107]....
        /*130c*/ 	.word	0x00025a60
        /*1310*/ 	.word	0x00000019
        /*1314*/ 	.word	0x00038840
        /*1318*/ 	.short	0x010a
        /*131a*/ 	.byte	0x3f
	.zero		1


	//   ....[108]....
        /*131c*/ 	.word	0x00025ab0
        /*1320*/ 	.word	0x00000005
        /*1324*/ 	.word	0x00038860
        /*1328*/ 	.short	0x010a
        /*132a*/ 	.byte	0x3f
	.zero		1


	//----- nvinfo : EIATTR_NUM_MBARRIERS
	.align		4
.L_650:
        /*132c*/ 	.byte	0x03, 0x38
        /*132e*/ 	.short	0x0017


	//----- nvinfo : EIATTR_EXIT_INSTR_OFFSETS
	.align		4
        /*1330*/ 	.byte	0x04, 0x1c
        /*1332*/ 	.short	(.L_652 - .L_651)


	//   ....[0]....
.L_651:
        /*1334*/ 	.word	0x00020f50


	//----- nvinfo : EIATTR_MAX_THREADS
	.align		4
.L_652:
        /*1338*/ 	.byte	0x04, 0x05
        /*133a*/ 	.short	(.L_654 - .L_653)
.L_653:
        /*133c*/ 	.word	0x00000180
        /*1340*/ 	.word	0x00000001
        /*1344*/ 	.word	0x00000001


	//----- nvinfo : EIATTR_CRS_STACK_SIZE
	.align		4
.L_654:
        /*1348*/ 	.byte	0x04, 0x1e
        /*134a*/ 	.short	(.L_656 - .L_655)
.L_655:
        /*134c*/ 	.word	0x00000000


	//----- nvinfo : EIATTR_CBANK_PARAM_SIZE
	.align		4
.L_656:
        /*1350*/ 	.byte	0x03, 0x19
        /*1352*/ 	.short	0x0bf0


	//----- nvinfo : EIATTR_PARAM_CBANK
	.align		4
        /*1354*/ 	.byte	0x04, 0x0a
        /*1356*/ 	.short	(.L_658 - .L_657)
	.align		4
.L_657:
        /*1358*/ 	.word	index@(.nv.constant0._ZN7cutlass13device_kernelIN5flash11enable_sm90INS1_16FlashAttnFwdSm90INS1_25CollectiveMainloopFwdSm90ILi2EN4cute5tupleIJNS5_1CILi1EEES8_S8_EEENS6_IJNS7_ILi64EEESA_SA_EEELi512ENS_10bfloat16_tEfNS_4arch4Sm90ELb1ELb0ELb1ELb1ELb1ELb1ELb1ELb0ELb0ELb1ELb0ELb0EEENS1_21CollectiveEpilogueFwdINS6_IJSA_NS7_ILi512EEESA_EEES9_SC_SE_Li256ELb1ELb1ELb0ELb0EEENS1_36VarlenDynamicPersistentTileSchedulerILi64ELi64ELi256ELi128ELb0ELb1ELb1ELb1ELb1ELb1EEEEEEEEEvNT_6ParamsE)
        /*135c*/ 	.short	0x0210
        /*135e*/ 	.short	0x0bf0


	//----- nvinfo : EIATTR_SW_WAR
	.align		4
.L_658:
        /*1360*/ 	.byte	0x04, 0x36
        /*1362*/ 	.short	(.L_660 - .L_659)
.L_659:
        /*1364*/ 	.word	0x00000008
.L_660:


//--------------------- .nv.callgraph             --------------------------
	.section	.nv.callgraph,"",@"SHT_CUDA_CALLGRAPH"
	.align	4
	.sectionentsize	8
	.align		4
        /*0000*/ 	.word	0x00000000
	.align		4
        /*0004*/ 	.word	0xffffffff
	.align		4
        /*0008*/ 	.word	index@(_ZN7cutlass13device_kernelIN5flash11enable_sm90INS1_16FlashAttnFwdSm90INS1_25CollectiveMainloopFwdSm90ILi2EN4cute5tupleIJNS5_1CILi1EEES8_S8_EEENS6_IJNS7_ILi64EEESA_SA_EEELi512ENS_10bfloat16_tEfNS_4arch4Sm90ELb0ELb0ELb1ELb0ELb1ELb0ELb0ELb0ELb0ELb1ELb0ELb0EEENS1_21CollectiveEpilogueFwdINS6_IJSA_NS7_ILi512EEESA_EEES9_SC_SE_Li256ELb0ELb1ELb0ELb0EEENS1_29StaticPersistentTileSchedulerILb0EEEEEEEEEvNT_6ParamsE)
	.align		4
        /*000c*/ 	.word	index@(__assertfail)
	.align		4
        /*0010*/ 	.word	index@(_ZN7cutlass13device_kernelIN5flash11enable_sm90INS1_16FlashAttnFwdSm90INS1_25CollectiveMainloopFwdSm90ILi2EN4cute5tupleIJNS5_1CILi1EEES8_S8_EEENS6_IJNS7_ILi64EEESA_SA_EEELi512ENS_10bfloat16_tEfNS_4arch4Sm90ELb0ELb0ELb1ELb0ELb1ELb0ELb1ELb0ELb0ELb1ELb0ELb0EEENS1_21CollectiveEpilogueFwdINS6_IJSA_NS7_ILi512EEESA_EEES9_SC_SE_Li256ELb0ELb1ELb0ELb0EEENS1_29StaticPersistentTileSchedulerILb0EEEEEEEEEvNT_6ParamsE)
	.align		4
        /*0014*/ 	.word	index@(__assertfail)
	.align		4
        /*0018*/ 	.word	index@(_ZN7cutlass13device_kernelIN5flash11enable_sm90INS1_16FlashAttnFwdSm90INS1_25CollectiveMainloopFwdSm90ILi2EN4cute5tupleIJNS5_1CILi1EEES8_S8_EEENS6_IJNS7_ILi64EEESA_SA_EEELi512ENS_10bfloat16_tEfNS_4arch4Sm90ELb0ELb0ELb1ELb1ELb1ELb0ELb0ELb0ELb0ELb1ELb0ELb0EEENS1_21CollectiveEpilogueFwdINS6_IJSA_NS7_ILi512EEESA_EEES9_SC_SE_Li256ELb1ELb1ELb0ELb0EEENS1_36VarlenDynamicPersistentTileSchedulerILi64ELi64ELi256ELi128ELb0ELb1ELb1ELb0ELb1ELb1EEEEEEEEEvNT_6ParamsE)
	.align		4
        /*001c*/ 	.word	index@(__assertfail)
	.align		4
        /*0020*/ 	.word	index@(_ZN7cutlass13device_kernelIN5flash11enable_sm90INS1_16FlashAttnFwdSm90INS1_25CollectiveMainloopFwdSm90ILi2EN4cute5tupleIJNS5_1CILi1EEES8_S8_EEENS6_IJNS7_ILi64EEESA_SA_EEELi512ENS_10bfloat16_tEfNS_4arch4Sm90ELb0ELb0ELb1ELb1ELb1ELb1ELb0ELb0ELb0ELb1ELb0ELb0EEENS1_21CollectiveEpilogueFwdINS6_IJSA_NS7_ILi512EEESA_EEES9_SC_SE_Li256ELb1ELb1ELb0ELb0EEENS1_36VarlenDynamicPersistentTileSchedulerILi64ELi64ELi256ELi128ELb0ELb1ELb1ELb0ELb1ELb1EEEEEEEEEvNT_6ParamsE)
	.align		4
        /*0024*/ 	.word	index@(__assertfail)
	.align		4
        /*0028*/ 	.word	index@(_ZN7cutlass13device_kernelIN5flash11enable_sm90INS1_16FlashAttnFwdSm90INS1_25CollectiveMainloopFwdSm90ILi2EN4cute5tupleIJNS5_1CILi1EEES8_S8_EEENS6_IJNS7_ILi64EEESA_SA_EEELi512ENS_10bfloat16_tEfNS_4arch4Sm90ELb0ELb0ELb1ELb1ELb1ELb0ELb1ELb0ELb0ELb1ELb0ELb0EEENS1_21CollectiveEpilogueFwdINS6_IJSA_NS7_ILi512EEESA_EEES9_SC_SE_Li256ELb1ELb1ELb0ELb0EEENS1_36VarlenDynamicPersistentTileSchedulerILi64ELi64ELi256ELi128ELb0ELb1ELb1ELb0ELb1ELb1EEEEEEEEEvNT_6ParamsE)
	.align		4
        /*002c*/ 	.word	index@(__assertfail)
	.align		4
        /*0030*/ 	.word	index@(_ZN7cutlass13device_kernelIN5flash11enable_sm90INS1_16FlashAttnFwdSm90INS1_25CollectiveMainloopFwdSm90ILi2EN4cute5tupleIJNS5_1CILi1EEES8_S8_EEENS6_IJNS7_ILi64EEESA_SA_EEELi512ENS_10bfloat16_tEfNS_4arch4Sm90ELb0ELb0ELb1ELb1ELb1ELb1ELb1ELb0ELb0ELb1ELb0ELb0EEENS1_21CollectiveEpilogueFwdINS6_IJSA_NS7_ILi512EEESA_EEES9_SC_SE_Li256ELb1ELb1ELb0ELb0EEENS1_36VarlenDynamicPersistentTileSchedulerILi64ELi64ELi256ELi128ELb0ELb1ELb1ELb0ELb1ELb1EEEEEEEEEvNT_6ParamsE)
	.align		4
        /*0034*/ 	.word	index@(__assertfail)
	.align		4
        /*0038*/ 	.word	index@(_ZN7cutlass13device_kernelIN5flash11enable_sm90INS1_16FlashAttnFwdSm90INS1_25CollectiveMainloopFwdSm90ILi2EN4cute5tupleIJNS5_1CILi1EEES8_S8_EEENS6_IJNS7_ILi64EEESA_SA_EEELi512ENS_10bfloat16_tEfNS_4arch4Sm90ELb0ELb1ELb1ELb0ELb1ELb0ELb0ELb0ELb0ELb1ELb0ELb0EEENS1_21CollectiveEpilogueFwdINS6_IJSA_NS7_ILi512EEESA_EEES9_SC_SE_Li256ELb0ELb1ELb0ELb0EEENS1_30DynamicPersistentTileSchedulerILi256ELi128ELb0ELb1ELb1EEEEEEEEEvNT_6ParamsE)
	.align		4
        /*003c*/ 	.word	index@(__assertfail)
	.align		4
        /*0040*/ 	.word	index@(_ZN7cutlass13device_kernelIN5flash11enable_sm90INS1_16FlashAttnFwdSm90INS1_25CollectiveMainloopFwdSm90ILi2EN4cute5tupleIJNS5_1CILi1EEES8_S8_EEENS6_IJNS7_ILi64EEESA_SA_EEELi512ENS_10bfloat16_tEfNS_4arch4Sm90ELb0ELb1ELb1ELb0ELb1ELb0ELb1ELb0ELb0ELb1ELb0ELb0EEENS1_21CollectiveEpilogueFwdINS6_IJSA_NS7_ILi512EEESA_EEES9_SC_SE_Li256ELb0ELb1ELb0ELb0EEENS1_30DynamicPersistentTileSchedulerILi256ELi128ELb0ELb1ELb1EEEEEEEEEvNT_6ParamsE)
	.align		4
        /*0044*/ 	.word	index@(__assertfail)
	.align		4
        /*0048*/ 	.word	index@(_ZN7cutlass13device_kernelIN5flash11enable_sm90INS1_16FlashAttnFwdSm90INS1_25CollectiveMainloopFwdSm90ILi2EN4cute5tupleIJNS5_1CILi1EEES8_S8_EEENS6_IJNS7_ILi64EEESA_SA_EEELi512ENS_10bfloat16_tEfNS_4arch4Sm90ELb0ELb1ELb1ELb1ELb1ELb0ELb0ELb0ELb0ELb1ELb0ELb0EEENS1_21CollectiveEpilogueFwdINS6_IJSA_NS7_ILi512EEESA_EEES9_SC_SE_Li256ELb1ELb1ELb0ELb0EEENS1_36VarlenDynamicPersistentTileSchedulerILi64ELi64ELi256ELi128ELb0ELb1ELb1ELb1ELb0ELb1EEEEEEEEEvNT_6ParamsE)
	.align		4
        /*004c*/ 	.word	index@(__assertfail)
	.align		4
        /*0050*/ 	.word	index@(_ZN7cutlass13device_kernelIN5flash11enable_sm90INS1_16FlashAttnFwdSm90INS1_25CollectiveMainloopFwdSm90ILi2EN4cute5tupleIJNS5_1CILi1EEES8_S8_EEENS6_IJNS7_ILi64EEESA_SA_EEELi512ENS_10bfloat16_tEfNS_4arch4Sm90ELb0ELb1ELb1ELb1ELb1ELb1ELb0ELb0ELb0ELb1ELb0ELb0EEENS1_21CollectiveEpilogueFwdINS6_IJSA_NS7_ILi512EEESA_EEES9_SC_SE_Li256ELb1ELb1ELb0ELb0EEENS1_36VarlenDynamicPersistentTileSchedulerILi64ELi64ELi256ELi128ELb0ELb1ELb1ELb1ELb0ELb1EEEEEEEEEvNT_6ParamsE)
	.align		4
        /*0054*/ 	.word	index@(__assertfail)
	.align		4
        /*0058*/ 	.word	index@(_ZN7cutlass13device_kernelIN5flash11enable_sm90INS1_16FlashAttnFwdSm90INS1_25CollectiveMainloopFwdSm90ILi2EN4cute5tupleIJNS5_1CILi1EEES8_S8_EEENS6_IJNS7_ILi64EEESA_SA_EEELi512ENS_10bfloat16_tEfNS_4arch4Sm90ELb0ELb1ELb1ELb1ELb1ELb0ELb1ELb0ELb0ELb1ELb0ELb0EEENS1_21CollectiveEpilogueFwdINS6_IJSA_NS7_ILi512EEESA_EEES9_SC_SE_Li256ELb1ELb1ELb0ELb0EEENS1_36VarlenDynamicPersistentTileSchedulerILi64ELi64ELi256ELi128ELb0ELb1ELb1ELb1ELb0ELb1EEEEEEEEEvNT_6ParamsE)
	.align		4
        /*005c*/ 	.word	index@(__assertfail)
	.align		4
        /*0060*/ 	.word	index@(_ZN7cutlass13device_kernelIN5flash11enable_sm90INS1_16FlashAttnFwdSm90INS1_25CollectiveMainloopFwdSm90ILi2EN4cute5tupleIJNS5_1CILi1EEES8_S8_EEENS6_IJNS7_ILi64EEESA_SA_EEELi512ENS_10bfloat16_tEfNS_4arch4Sm90ELb0ELb1ELb1ELb1ELb1ELb1ELb1ELb0ELb0ELb1ELb0ELb0EEENS1_21CollectiveEpilogueFwdINS6_IJSA_NS7_ILi512EEESA_EEES9_SC_SE_Li256ELb1ELb1ELb0ELb0EEENS1_36VarlenDynamicPersistentTileSchedulerILi64ELi64ELi256ELi128ELb0ELb1ELb1ELb1ELb0ELb1EEEEEEEEEvNT_6ParamsE)
	.align		4
        /*0064*/ 	.word	index@(__assertfail)
	.align		4
        /*0068*/ 	.word	index@(_ZN7cutlass13device_kernelIN5flash11enable_sm90INS1_16FlashAttnFwdSm90INS1_25CollectiveMainloopFwdSm90ILi2EN4cute5tupleIJNS5_1CILi1EEES8_S8_EEENS6_IJNS7_ILi64EEESA_SA_EEELi512ENS_10bfloat16_tEfNS_4arch4Sm90ELb1ELb0ELb1ELb0ELb1ELb0ELb0ELb0ELb0ELb1ELb0ELb0EEENS1_21CollectiveEpilogueFwdINS6_IJSA_NS7_ILi512EEESA_EEES9_SC_SE_Li256ELb0ELb1ELb0ELb0EEENS1_30DynamicPersistentTileSchedulerILi256ELi128ELb0ELb1ELb1EEEEEEEEEvNT_6ParamsE)
	.align		4
        /*006c*/ 	.word	index@(__assertfail)
	.align		4
        /*0070*/ 	.word	index@(_ZN7cutlass13device_kernelIN5flash11enable_sm90INS1_16FlashAttnFwdSm90INS1_25CollectiveMainloopFwdSm90ILi2EN4cute5tupleIJNS5_1CILi1EEES8_S8_EEENS6_IJNS7_ILi64EEESA_SA_EEELi512ENS_10bfloat16_tEfNS_4arch4Sm90ELb1ELb0ELb1ELb0ELb1ELb0ELb1ELb0ELb0ELb1ELb0ELb0EEENS1_21CollectiveEpilogueFwdINS6_IJSA_NS7_ILi512EEESA_EEES9_SC_SE_Li256ELb0ELb1ELb0ELb0EEENS1_30DynamicPersistentTileSchedulerILi256ELi128ELb0ELb1ELb1EEEEEEEEEvNT_6ParamsE)
	.align		4
        /*0074*/ 	.word	index@(__assertfail)
	.align		4
        /*0078*/ 	.word	index@(_ZN7cutlass13device_kernelIN5flash11enable_sm90INS1_16FlashAttnFwdSm90INS1_25CollectiveMainloopFwdSm90ILi2EN4cute5tupleIJNS5_1CILi1EEES8_S8_EEENS6_IJNS7_ILi64EEESA_SA_EEELi512ENS_10bfloat16_tEfNS_4arch4Sm90ELb1ELb0ELb1ELb1ELb1ELb0ELb0ELb0ELb0ELb1ELb0ELb0EEENS1_21CollectiveEpilogueFwdINS6_IJSA_NS7_ILi512EEESA_EEES9_SC_SE_Li256ELb1ELb1ELb0ELb0EEENS1_36VarlenDynamicPersistentTileSchedulerILi64ELi64ELi256ELi128ELb0ELb1ELb1ELb1ELb1ELb1EEEEEEEEEvNT_6ParamsE)
	.align		4
        /*007c*/ 	.word	index@(__assertfail)
	.align		4
        /*0080*/ 	.word	index@(_ZN7cutlass13device_kernelIN5flash11enable_sm90INS1_16FlashAttnFwdSm90INS1_25CollectiveMainloopFwdSm90ILi2EN4cute5tupleIJNS5_1CILi1EEES8_S8_EEENS6_IJNS7_ILi64EEESA_SA_EEELi512ENS_10bfloat16_tEfNS_4arch4Sm90ELb1ELb0ELb1ELb1ELb1ELb1ELb0ELb0ELb0ELb1ELb0ELb0EEENS1_21CollectiveEpilogueFwdINS6_IJSA_NS7_ILi512EEESA_EEES9_SC_SE_Li256ELb1ELb1ELb0ELb0EEENS1_36VarlenDynamicPersistentTileSchedulerILi64ELi64ELi256ELi128ELb0ELb1ELb1ELb1ELb1ELb1EEEEEEEEEvNT_6ParamsE)
	.align		4
        /*0084*/ 	.word	index@(__assertfail)
	.align		4
        /*0088*/ 	.word	index@(_ZN7cutlass13device_kernelIN5flash11enable_sm90INS1_16FlashAttnFwdSm90INS1_25CollectiveMainloopFwdSm90ILi2EN4cute5tupleIJNS5_1CILi1EEES8_S8_EEENS6_IJNS7_ILi64EEESA_SA_EEELi512ENS_10bfloat16_tEfNS_4arch4Sm90ELb1ELb0ELb1ELb1ELb1ELb0ELb1ELb0ELb0ELb1ELb0ELb0EEENS1_21CollectiveEpilogueFwdINS6_IJSA_NS7_ILi512EEESA_EEES9_SC_SE_Li256ELb1ELb1ELb0ELb0EEENS1_36VarlenDynamicPersistentTileSchedulerILi64ELi64ELi256ELi128ELb0ELb1ELb1ELb1ELb1ELb1EEEEEEEEEvNT_6ParamsE)
	.align		4
        /*008c*/ 	.word	index@(__assertfail)
	.align		4
        /*0090*/ 	.word	index@(_ZN7cutlass13device_kernelIN5flash11enable_sm90INS1_16FlashAttnFwdSm90INS1_25CollectiveMainloopFwdSm90ILi2EN4cute5tupleIJNS5_1CILi1EEES8_S8_EEENS6_IJNS7_ILi64EEESA_SA_EEELi512ENS_10bfloat16_tEfNS_4arch4Sm90ELb1ELb0ELb1ELb1ELb1ELb1ELb1ELb0ELb0ELb1ELb0ELb0EEENS1_21CollectiveEpilogueFwdINS6_IJSA_NS7_ILi512EEESA_EEES9_SC_SE_Li256ELb1ELb1ELb0ELb0EEENS1_36VarlenDynamicPersistentTileSchedulerILi64ELi64ELi256ELi128ELb0ELb1ELb1ELb1ELb1ELb1EEEEEEEEEvNT_6ParamsE)
	.align		4
        /*0094*/ 	.word	index@(__assertfail)
	.align		4
        /*0098*/ 	.word	0x00000000
	.align		4
        /*009c*/ 	.word	0xfffffffe
	.align		4
        /*00a0*/ 	.word	0x00000000
	.align		4
        /*00a4*/ 	.word	0xfffffffd
	.align		4
        /*00a8*/ 	.word	0x00000000
	.align		4
        /*00ac*/ 	.word	0xfffffffc


//--------------------- .nv.constant4             --------------------------
	.section	.nv.constant4,"a",@progbits
	.align	8
	.align		8
.nv.constant4:
        /*0000*/ 	.dword	__assertfail
	.align		8
        /*0008*/ 	.dword	__unnamed_1
	.align		8
        /*0010*/ 	.dword	__unnamed_2
	.align		8
        /*0018*/ 	.dword	__unnamed_3
	.align		8
        /*0020*/ 	.dword	__unnamed_4
	.align		8
        /*0028*/ 	.dword	__unnamed_5
	.align		8
        /*0030*/ 	.dword	__unnamed_6
	.align		8
        /*0038*/ 	.dword	_ZN83_INTERNAL_0d86d042_47_flash_fwd_hdim64_512_bf16_paged_softcap_sm90_cu_2acf44d3_31114cuda3std3__45__cpo5beginE
	.align		8
        /*0040*/ 	.dword	_ZN83_INTERNAL_0d86d042_47_flash_fwd_hdim64_512_bf16_paged_softcap_sm90_cu_2acf44d3_31114cuda3std3__45__cpo3endE
	.align		8
        /*0048*/ 	.dword	_ZN83_INTERNAL_0d86d042_47_flash_fwd_hdim64_512_bf16_paged_softcap_sm90_cu_2acf44d3_31114cuda3std3__45__cpo6cbeginE
	.align		8
        /*0050*/ 	.dword	_ZN83_INTERNAL_0d86d042_47_flash_fwd_hdim64_512_bf16_paged_softcap_sm90_cu_2acf44d3_31114cuda3std3__45__cpo4cendE
	.align		8
        /*0058*/ 	.dword	_ZN83_INTERNAL_0d86d042_47_flash_fwd_hdim64_512_bf16_paged_softcap_sm90_cu_2acf44d3_31114cuda3std3__485_GLOBAL__N__0d86d042_47_flash_fwd_hdim64_512_bf16_paged_softcap_sm90_cu_2acf44d3_31116ignoreE
	.align		8
        /*0060*/ 	.dword	_ZN83_INTERNAL_0d86d042_47_flash_fwd_hdim64_512_bf16_paged_softcap_sm90_cu_2acf44d3_31114cuda3std3__419piecewise_constructE
	.align		8
        /*0068*/ 	.dword	_ZN83_INTERNAL_0d86d042_47_flash_fwd_hdim64_512_bf16_paged_softcap_sm90_cu_2acf44d3_31114cuda3std3__48in_placeE
	.align		8
        /*0070*/ 	.dword	_ZN83_INTERNAL_0d86d042_47_flash_fwd_hdim64_512_bf16_paged_softcap_sm90_cu_2acf44d3_31114cuda3std6ranges3__45__cpo4swapE
	.align		8
        /*0078*/ 	.dword	_ZN83_INTERNAL_0d86d042_47_flash_fwd_hdim64_512_bf16_paged_softcap_sm90_cu_2acf44d3_31114cuda3std6ranges3__45__cpo9iter_moveE
	.align		8
        /*0080*/ 	.dword	_ZN83_INTERNAL_0d86d042_47_flash_fwd_hdim64_512_bf16_paged_softcap_sm90_cu_2acf44d3_31114cute7productE
	.align		8
        /*0088*/ 	.dword	_ZN83_INTERNAL_0d86d042_47_flash_fwd_hdim64_512_bf16_paged_softcap_sm90_cu_2acf44d3_31114cute1_E
	.align		8
        /*0090*/ 	.dword	$str$23
	.align		8
        /*0098*/ 	.dword	$str$24


//--------------------- .text._ZN7cutlass13device_kernelIN5flash11enable_sm90INS1_16FlashAttnFwdSm90INS1_25CollectiveMainloopFwdSm90ILi2EN4cute5tupleIJNS5_1CILi1EEES8_S8_EEENS6_IJNS7_ILi64EEESA_SA_EEELi512ENS_10bfloat16_tEfNS_4arch4Sm90ELb0ELb0ELb1ELb0ELb1ELb0ELb0ELb0ELb0ELb1ELb0ELb0EEENS1_21CollectiveEpilogueFwdINS6_IJSA_NS7_ILi512EEESA_EEES9_SC_SE_Li256ELb0ELb1ELb0ELb0EEENS1_29StaticPersistentTileSchedulerILb0EEEEEEEEEvNT_6ParamsE --------------------------
	.section	.text._ZN7cutlass13device_kernelIN5flash11enable_sm90INS1_16FlashAttnFwdSm90INS1_25CollectiveMainloopFwdSm90ILi2EN4cute5tupleIJNS5_1CILi1EEES8_S8_EEENS6_IJNS7_ILi64EEESA_SA_EEELi512ENS_10bfloat16_tEfNS_4arch4Sm90ELb0ELb0ELb1ELb0ELb1ELb0ELb0ELb0ELb0ELb1ELb0ELb0EEENS1_21CollectiveEpilogueFwdINS6_IJSA_NS7_ILi512EEESA_EEES9_SC_SE_Li256ELb0ELb1ELb0ELb0EEENS1_29StaticPersistentTileSchedulerILb0EEEEEEEEEvNT_6ParamsE,"ax",@progbits
	.align	128
.text._ZN7cutlass13device_kernelIN5flash11enable_sm90INS1_16FlashAttnFwdSm90INS1_25CollectiveMainloopFwdSm90ILi2EN4cute5tupleIJNS5_1CILi1EEES8_S8_EEENS6_IJNS7_ILi64EEESA_SA_EEELi512ENS_10bfloat16_tEfNS_4arch4Sm90ELb0ELb0ELb1ELb0ELb1ELb0ELb0ELb0ELb0ELb1ELb0ELb0EEENS1_21CollectiveEpilogueFwdINS6_IJSA_NS7_ILi512EEESA_EEES9_SC_SE_Li256ELb0ELb1ELb0ELb0EEENS1_29StaticPersistentTileSchedulerILb0EEEEEEEEEvNT_6ParamsE:
        .type           _ZN7cutlass13device_kernelIN5flash11enable_sm90INS1_16FlashAttnFwdSm90INS1_25CollectiveMainloopFwdSm90ILi2EN4cute5tupleIJNS5_1CILi1EEES8_S8_EEENS6_IJNS7_ILi64EEESA_SA_EEELi512ENS_10bfloat16_tEfNS_4arch4Sm90ELb0ELb0ELb1ELb0ELb1ELb0ELb0ELb0ELb0ELb1ELb0ELb0EEENS1_21CollectiveEpilogueFwdINS6_IJSA_NS7_ILi512EEESA_EEES9_SC_SE_Li256ELb0ELb1ELb0ELb0EEENS1_29StaticPersistentTileSchedulerILb0EEEEEEEEEvNT_6ParamsE,@function
        .size           _ZN7cutlass13device_kernelIN5flash11enable_sm90INS1_16FlashAttnFwdSm90INS1_25CollectiveMainloopFwdSm90ILi2EN4cute5tupleIJNS5_1CILi1EEES8_S8_EEENS6_IJNS7_ILi64EEESA_SA_EEELi512ENS_10bfloat16_tEfNS_4arch4Sm90ELb0ELb0ELb1ELb0ELb1ELb0ELb0ELb0ELb0ELb1ELb0ELb0EEENS1_21CollectiveEpilogueFwdINS6_IJSA_NS7_ILi512EEESA_EEES9_SC_SE_Li256ELb0ELb1ELb0ELb0EEENS1_29StaticPersistentTileSchedulerILb0EEEEEEEEEvNT_6ParamsE,(.L_x_5803 - _ZN7cutlass13device_kernelIN5flash11enable_sm90INS1_16FlashAttnFwdSm90INS1_25CollectiveMainloopFwdSm90ILi2EN4cute5tupleIJNS5_1CILi1EEES8_S8_EEENS6_IJNS7_ILi64EEESA_SA_EEELi512ENS_10bfloat16_tEfNS_4arch4Sm90ELb0ELb0ELb1ELb0ELb1ELb0ELb0ELb0ELb0ELb1ELb0ELb0EEENS1_21CollectiveEpilogueFwdINS6_IJSA_NS7_ILi512EEESA_EEES9_SC_SE_Li256ELb0ELb1ELb0ELb0EEENS1_29StaticPersistentTileSchedulerILb0EEEEEEEEEvNT_6ParamsE)
        .other          _ZN7cutlass13device_kernelIN5flash11enable_sm90INS1_16FlashAttnFwdSm90INS1_25CollectiveMainloopFwdSm90ILi2EN4cute5tupleIJNS5_1CILi1EEES8_S8_EEENS6_IJNS7_ILi64EEESA_SA_EEELi512ENS_10bfloat16_tEfNS_4arch4Sm90ELb0ELb0ELb1ELb0ELb1ELb0ELb0ELb0ELb0ELb1ELb0ELb0EEENS1_21CollectiveEpilogueFwdINS6_IJSA_NS7_ILi512EEESA_EEES9_SC_SE_Li256ELb0ELb1ELb0ELb0EEENS1_29StaticPersistentTileSchedulerILb0EEEEEEEEEvNT_6ParamsE,@"STO_CUDA_ENTRY STV_DEFAULT"
_ZN7cutlass13device_kernelIN5flash11enable_sm90INS1_16FlashAttnFwdSm90INS1_25CollectiveMainloopFwdSm90ILi2EN4cute5tupleIJNS5_1CILi1EEES8_S8_EEENS6_IJNS7_ILi64EEESA_SA_EEELi512ENS_10bfloat16_tEfNS_4arch4Sm90ELb0ELb0ELb1ELb0ELb1ELb0ELb0ELb0ELb0ELb1ELb0ELb0EEENS1_21CollectiveEpilogueFwdINS6_IJSA_NS7_ILi512EEESA_EEES9_SC_SE_Li256ELb0ELb1ELb0ELb0EEENS1_29StaticPersistentTileSchedulerILb0EEEEEEEEEvNT_6ParamsE:
[----:B------:R-:W0:Y:S02]  /*0000*/  LDC R1, c[0x0][0x28] ;  /* 0x00000a00ff017b82 */ /* 0x000e240000000800 */
[----:B0-----:R-:W-:Y:S01]  /*0010*/  VIADD R1, R1, 0xffffffd0 ;  /* 0xffffffd001017836 */ /* 0x001fe20000000000 */
[----:B------:R-:W0:Y:S01]  /*0020*/  S2R R0, SR_TID.X ;  /* 0x0000000000007919 */ /* 0x000e220000002100 */
[----:B------:R-:W-:Y:S01]  /*0030*/  ELECT P0, URZ, PT ;  /* 0x00000000003f782f */ /* 0x000fe20003800000 */
[----:B------:R-:W-:Y:S01]  /*0040*/  UMOV UR4, 0x80 ;  /* 0x0000008000047882 */ /* 0x000fe20000000000 */
[----:B------:R-:W-:Y:S01]  /*0050*/  UMOV UR7, 0x100 ;  /* 0x0000010000077882 */ /* 0x000fe20000000000 */
[----:B0-----:R-:W-:-:S05]  /*0060*/  SHF.R.U32.HI R2, RZ, 0x5, R0 ;  /* 0x00000005ff027819 */ /* 0x001fca0000011600 */
[----:B------:R-:W0:Y:S02]  /*0070*/  SHFL.IDX PT, R3, R2, RZ, 0x1f ;  /* 0x00001fff02037589 */ /* 0x000e2400000e0000 */
[C---:B0-----:R-:W-:Y:S02]  /*0080*/  ISETP.NE.OR P0, PT, R3.reuse, RZ, !P0 ;  /* 0x000000ff0300720c */ /* 0x041fe40004705670 */
[----:B------:R-:W-:Y:S02]  /*0090*/  ISETP.NE.AND P1, PT, R3, RZ, PT ;  /* 0x000000ff0300720c */ /* 0x000fe40003f25270 */
[----:B------:R-:W-:-:S06]  /*00a0*/  SHF.R.U32.HI R3, RZ, 0x7, R0 ;  /* 0x00000007ff037819 */ /* 0x000fcc0000011600 */
[----:B------:R-:W0:Y:S03]  /*00b0*/  SHFL.IDX PT, R3, R3, RZ, 0x1f ;  /* 0x00001fff03037589 */ /* 0x000e2600000e0000 */
[----:B------:R-:W-:Y:S01]  /*00c0*/  VOTEU.ALL UP0, P0 ;  /* 0x00000000003f7886 */ /* 0x000fe20000000000 */
[----:B------:R-:W-:-:S04]  /*00d0*/  VOTEU.ALL UP1, P0 ;  /* 0x00000000003f7886 */ /* 0x000fc80000020000 */
[----:B------:R-:W1:Y:S01]  /*00e0*/  @!UP0 S2UR UR8, SR_CgaCtaId ;  /* 0x00000000000889c3 */ /* 0x000e620000008800 */
[----:B------:R-:W-:Y:S01]  /*00f0*/  @!UP0 UMOV UR6, 0x400 ;  /* 0x0000040000068882 */ /* 0x000fe20000000000 */
[----:B------:R-:W-:-:S04]  /*0100*/  @!UP0 UIADD3 UR4, -UR4, 0x100000, URZ ;  /* 0x0010000004048890 */ /* 0x000fc8000fffe13f */
[----:B------:R-:W-:Y:S02]  /*0110*/  @!UP0 USHF.L.U32 UR5, UR4, 0xb, URZ ;  /* 0x0000000b04058899 */ /* 0x000fe4000800063f */
[----:B------:R-:W-:Y:S02]  /*0120*/  @!UP0 USHF.L.U32 UR4, UR4, 0x1, URZ ;  /* 0x0000000104048899 */ /* 0x000fe4000800063f */
[----:B-1----:R-:W-:Y:S02]  /*0130*/  @!UP0 ULEA UR8, UR8, UR6, 0x18 ;  /* 0x0000000608088291 */ /* 0x002fe4000f8ec03f */
[----:B------:R-:W-:-:S04]  /*0140*/  @!UP0 UIADD3 UR6, -UR7, 0x100000, URZ ;  /* 0x0010000007068890 */ /* 0x000fc8000fffe13f */
[----:B------:R-:W-:Y:S02]  /*0150*/  @!UP0 USHF.L.U32 UR7, UR6, 0xb, URZ ;  /* 0x0000000b06078899 */ /* 0x000fe4000800063f */
[----:B------:R-:W-:Y:S01]  /*0160*/  @!UP0 USHF.L.U32 UR6, UR6, 0x1, URZ ;  /* 0x0000000106068899 */ /* 0x000fe2000800063f */
[----:B------:R-:W-:-:S05]  /*0170*/  VOTEU.ALL UP0, P0 ;  /* 0x00000000003f7886 */ /* 0x000fca0000000000 */
[----:B------:R1:W2:Y:S06]  /*0180*/  @!UP0 SYNCS.EXCH.64 URZ, [UR8+0x28c00], UR4 ;  /* 0x028c0004083f85b2 */ /* 0x0002ac0008000100 */
[----:B------:R1:W3:Y:S02]  /*0190*/  @!UP1 SYNCS.EXCH.64 URZ, [UR8+0x28c20], UR6 ;  /* 0x028c2006083f95b2 */ /* 0x0002e40008000100 */
[----:B01----:R-:W-:Y:S05]  /*01a0*/  @P1 BRA `(.L_x_0) ;  /* 0x0000000000381947 */ /* 0x003fea0003800000 */
[----:B------:R-:W0:Y:S01]  /*01b0*/  S2UR UR5, SR_CgaCtaId ;  /* 0x00000000000579c3 */ /* 0x000e220000008800 */
[----:B------:R-:W-:Y:S01]  /*01c0*/  UMOV UR4, 0x400 ;  /* 0x0000040000047882 */ /* 0x000fe20000000000 */
[----:B------:R-:W-:Y:S01]  /*01d0*/  UMOV UR7, 0x80 ;  /* 0x0000008000077882 */ /* 0x000fe20000000000 */
[----:B------:R-:W-:Y:S01]  /*01e0*/  ELECT P0, URZ, PT ;  /* 0x00000000003f782f */ /* 0x000fe20003800000 */
[----:B0-----:R-:W-:Y:S02]  /*01f0*/  ULEA UR6, UR5, UR4, 0x18 ;  /* 0x0000000405067291 */ /* 0x001fe4000f8ec03f */
[----:B------:R-:W-:-:S04]  /*0200*/  UIADD3 UR4, -UR7, 0x100000, URZ ;  /* 0x0010000007047890 */ /* 0x000fc8000fffe13f */
[----:B------:R-:W-:Y:S02]  /*0210*/  USHF.L.U32 UR5, UR4, 0xb, URZ ;  /* 0x0000000b04057899 */ /* 0x000fe4000800063f */
[----:B------:R-:W-:Y:S01]  /*0220*/  USHF.L.U32 UR4, UR4, 0x1, URZ ;  /* 0x0000000104047899 */ /* 0x000fe2000800063f */
[----:B------:R-:W0:Y:S11]  /*0230*/  FENCE.VIEW.ASYNC.S ;  /* 0x00000000000073c6 */ /* 0x000e360000000000 */
[----:B0-----:R0:W1:Y:S01]  /*0240*/  SYNCS.EXCH.64 URZ, [UR6+0x28c30], UR4 ;  /* 0x028c3004063f75b2 */ /* 0x0010620008000100 */
[----:B------:R0:W4:Y:S01]  /*0250*/  SYNCS.EXCH.64 URZ, [UR6+0x28c40], UR4 ;  /* 0x028c4004063f75b2 */ /* 0x0001220008000100 */
[----:B------:R0:W0:Y:S01]  /*0260*/  SYNCS.EXCH.64 URZ, [UR6+0x28c38], UR4 ;  /* 0x028c3804063f75b2 */ /* 0x0000220008000100 */
[----:B------:R0:W0:Y:S01]  /*0270*/  SYNCS.EXCH.64 URZ, [UR6+0x28c48], UR4 ;  /* 0x028c4804063f75b2 */ /* 0x0000220008000100 */
[----:B------:R-:W-:Y:S01]  /*0280*/  NOP ;  /* 0x0000000000007918 */ /* 0x000fe20000000000 */
.L_x_0:
[----:B------:R-:W5:Y:S01]  /*0290*/  SHFL.IDX PT, R4, R2, RZ, 0x1f ;  /* 0x00001fff02047589 */ /* 0x000f6200000e0000 */
[----:B------:R-:W-:Y:S01]  /*02a0*/  NOP ;  /* 0x0000000000007918 */ /* 0x000fe20000000000 */
[----:B-----5:R-:W-:-:S13]  /*02b0*/  ISETP.NE.AND P0, PT, R4, RZ, PT ;  /* 0x000000ff0400720c */ /* 0x020fda0003f05270 */
[----:B------:R-:W-:Y:S05]  /*02c0*/  @P0 BRA `(.L_x_1) ;  /* 0x0000000000480947 */ /* 0x000fea0003800000 */
[----:B0-----:R-:W0:Y:S01]  /*02d0*/  S2UR UR5, SR_CgaCtaId ;  /* 0x00000000000579c3 */ /* 0x001e220000008800 */
[----:B------:R-:W-:Y:S01]  /*02e0*/  UMOV UR4, 0x400 ;  /* 0x0000040000047882 */ /* 0x000fe20000000000 */
[----:B------:R-:W-:Y:S01]  /*02f0*/  UMOV UR6, 0x80 ;  /* 0x0000008000067882 */ /* 0x000fe20000000000 */
[----:B------:R-:W-:Y:S01]  /*0300*/  UMOV UR7, 0x100 ;  /* 0x0000010000077882 */ /* 0x000fe20000000000 */
[----:B------:R-:W-:Y:S01]  /*0310*/  ELECT P0, URZ, PT ;  /* 0x00000000003f782f */ /* 0x000fe20003800000 */
[----:B0-----:R-:W-:Y:S02]  /*0320*/  ULEA UR8, UR5, UR4, 0x18 ;  /* 0x0000000405087291 */ /* 0x001fe4000f8ec03f */
[----:B------:R-:W-:-:S04]  /*0330*/  UIADD3 UR4, -UR6, 0x100000, URZ ;  /* 0x0010000006047890 */ /* 0x000fc8000fffe13f */
[----:B------:R-:W-:Y:S02]  /*0340*/  USHF.L.U32 UR5, UR4, 0xb, URZ ;  /* 0x0000000b04057899 */ /* 0x000fe4000800063f */
[----:B------:R-:W-:Y:S02]  /*0350*/  USHF.L.U32 UR4, UR4, 0x1, URZ ;  /* 0x0000000104047899 */ /* 0x000fe4000800063f */
[----:B------:R-:W-:-:S04]  /*0360*/  UIADD3 UR6, -UR7, 0x100000, URZ ;  /* 0x0010000007067890 */ /* 0x000fc8000fffe13f */
[----:B------:R-:W-:Y:S02]  /*0370*/  USHF.L.U32 UR7, UR6, 0xb, URZ ;  /* 0x0000000b06077899 */ /* 0x000fe4000800063f */
[----:B------:R-:W-:Y:S01]  /*0380*/  USHF.L.U32 UR6, UR6, 0x1, URZ ;  /* 0x0000000106067899 */ /* 0x000fe2000800063f */
[----:B------:R-:W0:Y:S03]  /*0390*/  FENCE.VIEW.ASYNC.S ;  /* 0x00000000000073c6 */ /* 0x000e260000000000 */
[----:B0-----:R0:W0:Y:S08]  /*03a0*/  SYNCS.EXCH.64 URZ, [UR8+0x28c50], UR4 ;  /* 0x028c5004083f75b2 */ /* 0x0010300008000100 */
[----:B------:R0:W0:Y:S01]  /*03b0*/  SYNCS.EXCH.64 URZ, [UR8+0x28c60], UR6 ;  /* 0x028c6006083f75b2 */ /* 0x0000220008000100 */
[----:B------:R0:W0:Y:S01]  /*03c0*/  SYNCS.EXCH.64 URZ, [UR8+0x28c58], UR4 ;  /* 0x028c5804083f75b2 */ /* 0x0000220008000100 */
[----:B------:R0:W0:Y:S01]  /*03d0*/  SYNCS.EXCH.64 URZ, [UR8+0x28c68], UR6 ;  /* 0x028c6806083f75b2 */ /* 0x0000220008000100 */
[----:B------:R-:W-:Y:S01]  /*03e0*/  NOP ;  /* 0x0000000000007918 */ /* 0x000fe20000000000 */
.L_x_1:
[----:B------:R-:W5:Y:S01]  /*03f0*/  SHFL.IDX PT, R4, R2, RZ, 0x1f ;  /* 0x00001fff02047589 */ /* 0x000f6200000e0000 */
[----:B------:R-:W-:Y:S01]  /*0400*/  NOP ;  /* 0x0000000000007918 */ /* 0x000fe20000000000 */
[----:B-----5:R-:W-:-:S13]  /*0410*/  ISETP.NE.AND P0, PT, R4, RZ, PT ;  /* 0x000000ff0400720c */ /* 0x020fda0003f05270 */
[----:B------:R-:W-:Y:S05]  /*0420*/  @P0 BRA `(.L_x_2) ;  /* 0x0000000000380947 */ /* 0x000fea0003800000 */
[----:B0-----:R-:W0:Y:S01]  /*0430*/  S2UR UR5, SR_CgaCtaId ;  /* 0x00000000000579c3 */ /* 0x001e220000008800 */
        /* <DEDUP_REMOVED lines=8> */
[----:B0-----:R0:W0:Y:S01]  /*04c0*/  SYNCS.EXCH.64 URZ, [UR6+0x28c70], UR4 ;  /* 0x028c7004063f75b2 */ /* 0x0010220008000100 */
[----:B------:R0:W0:Y:S01]  /*04d0*/  SYNCS.EXCH.64 URZ, [UR6+0x28c80], UR4 ;  /* 0x028c8004063f75b2 */ /* 0x0000220008000100 */
[----:B------:R0:W0:Y:S01]  /*04e0*/  SYNCS.EXCH.64 URZ, [UR6+0x28c78], UR4 ;  /* 0x028c7804063f75b2 */ /* 0x0000220008000100 */
[----:B------:R0:W0:Y:S01]  /*04f0*/  SYNCS.EXCH.64 URZ, [UR6+0x28c88], UR4 ;  /* 0x028c8804063f75b2 */ /* 0x0000220008000100 */
[----:B------:R-:W-:Y:S01]  /*0500*/  NOP ;  /* 0x0000000000007918 */ /* 0x000fe20000000000 */
.L_x_2:
        /* <DEDUP_REMOVED lines=22> */
.L_x_3:
[----:B------:R-:W5:Y:S01]  /*0670*/  SHFL.IDX PT, R4, R2, RZ, 0x1f ;  /* 0x00001fff02047589 */ /* 0x000f6200000e0000 */
[----:B------:R-:W-:Y:S01]  /*0680*/  R2UR UR46, R3 ;  /* 0x00000000032e72ca */ /* 0x000fe200000e0000 */
        /* <DEDUP_REMOVED lines=21> */
.L_x_4:
[----:B------:R-:W-:Y:S01]  /*07e0*/  UISETP.NE.AND UP0, UPT, UR46, URZ, UPT ;  /* 0x0000003f2e00728c */ /* 0x000fe2000bf05270 */
[----:B------:R-:W-:Y:S01]  /*07f0*/  NOP ;  /* 0x0000000000007918 */ /* 0x000fe20000000000 */
[----:B------:R-:W-:Y:S01]  /*0800*/  UMOV UR38, 0x1 ;  /* 0x0000000100267882 */ /* 0x000fe20000000000 */
[----:B------:R-:W-:Y:S01]  /*0810*/  ULDC.64 UR50, c[0x0][0x208] ;  /* 0x0000820000327ab9 */ /* 0x000fe20000000a00 */
[----:B------:R-:W-:Y:S01]  /*0820*/  USEL UR38, UR38, 0x2, !UP0 ;  /* 0x0000000226267887 */ /* 0x000fe2000c000000 */
[----:B01234-:R-:W-:Y:S01]  /*0830*/  BAR.SYNC.DEFER_BLOCKING 0x0 ;  /* 0x0000000000007b1d */ /* 0x01ffe20000010000 */
[----:B------:R-:W-:-:S13]  /*0840*/  PLOP3.LUT P0, PT, PT, PT, UP0, 0x80, 0x0 ;  /* 0x000000000000781c */ /* 0x000fda0003f0f008 */
[----:B------:R-:W-:Y:S05]  /*0850*/  @!P0 BRA `(.L_x_5) ;  /* 0x0000008000b48947 */ /* 0x000fea0003800000 */
.L_x_6:
[----:B------:R-:W-:-:S08]  /*0860*/  NOP ;  /* 0x0000000000007918 */ /* 0x000fd00000000000 */
[----:B------:R-:W0:Y:S02]  /*0870*/  USETMAXREG.TRY_ALLOC.CTAPOOL UP0, 0xe8 ;  /* 0x000000e8000079c8 */ /* 0x000e240008000600 */
[----:B0-----:R-:W-:-:S13]  /*0880*/  PLOP3.LUT P0, PT, PT, PT, UP0, 0x80, 0x0 ;  /* 0x000000000000781c */ /* 0x001fda0003f0f008 */
[----:B------:R-:W-:Y:S05]  /*0890*/  @!P0 BRA `(.L_x_6) ;  /* 0xfffffffc00f08947 */ /* 0x000fea000383ffff */
[----:B------:R-:W-:Y:S01]  /*08a0*/  LOP3.LUT R2, R0, 0xffffff80, RZ, 0xc0, !PT ;  /* 0xffffff8000027812 */ /* 0x000fe200078ec0ff */
[----:B------:R-:W0:Y:S03]  /*08b0*/  S2UR UR40, SR_CTAID.X ;  /* 0x00000000002879c3 */ /* 0x000e260000002500 */
[----:B------:R-:W-:-:S05]  /*08c0*/  ISETP.NE.AND P0, PT, R2, 0x80, PT ;  /* 0x000000800200780c */ /* 0x000fca0003f05270 */
[----:B------:R-:W0:Y:S08]  /*08d0*/  LDC R2, c[0x0][0xc34] ;  /* 0x00030d00ff027b82 */ /* 0x000e300000000800 */
[----:B------:R-:W-:Y:S06]  /*08e0*/  @!P0 BAR.ARV 0x8, 0x100 ;  /* 0x0204000000008b1d */ /* 0x000fec0000002000 */
[----:B------:R-:W-:-:S13]  /*08f0*/  ISETP.GE.U32.AND P0, PT, R0, 0x100, PT ;  /* 0x000001000000780c */ /* 0x000fda0003f06070 */
[----:B------:R-:W-:Y:S06]  /*0900*/  @P0 BAR.ARV 0xf, 0x100 ;  /* 0x03c4000000000b1d */ /* 0x000fec0000002000 */
[----:B0-----:R-:W-:-:S13]  /*0910*/  ISETP.LE.AND P0, PT, R2, UR40, PT ;  /* 0x0000002802007c0c */ /* 0x001fda000bf03270 */
[----:B------:R-:W-:Y:S05]  /*0920*/  @P0 EXIT ;  /* 0x000000000000094d */ /* 0x000fea0003800000 */
[----:B------:R-:W-:Y:S01]  /*0930*/  VIADD R0, R0, 0xffffff80 ;  /* 0xffffff8000007836 */ /* 0x000fe20000000000 */
[----:B------:R-:W0:Y:S01]  /*0940*/  S2UR UR39, SR_CgaCtaId ;  /* 0x00000000002779c3 */ /* 0x000e220000008800 */
[----:B------:R-:W-:Y:S01]  /*0950*/  UMOV UR42, 0x400 ;  /* 0x00000400002a7882 */ /* 0x000fe20000000000 */
[----:B------:R-:W-:Y:S01]  /*0960*/  IMAD.MOV.U32 R23, RZ, RZ, 0x40 ;  /* 0x00000040ff177424 */ /* 0x000fe200078e00ff */
[----:B------:R-:W-:Y:S01]  /*0970*/  ULOP3.LUT UR41, UR38, 0x1, URZ, 0xfc, !UPT ;  /* 0x0000000126297892 */ /* 0x000fe2000f8efc3f */
[----:B------:R-:W-:Y:S01]  /*0980*/  SHF.R.S32.HI R3, RZ, 0x1f, R0 ;  /* 0x0000001fff037819 */ /* 0x000fe20000011400 */
[----:B------:R-:W-:Y:S01]  /*0990*/  UMOV UR36, URZ ;  /* 0x0000003f00247c82 */ /* 0x000fe20008000000 */
[----:B------:R-:W-:Y:S01]  /*09a0*/  UMOV UR37, URZ ;  /* 0x0000003f00257c82 */ /* 0x000fe20008000000 */
[----:B------:R-:W-:Y:S01]  /*09b0*/  UMOV UR47, URZ ;  /* 0x0000003f002f7c82 */ /* 0x000fe20008000000 */
[CC--:B------:R-:W-:Y:S02]  /*09c0*/  LEA.HI R2, R3.reuse, R0.reuse, RZ, 0x4 ;  /* 0x0000000003027211 */ /* 0x0c0fe400078f20ff */
[----:B------:R-:W-:-:S02]  /*09d0*/  LEA.HI R4, R3, R0, RZ, 0x5 ;  /* 0x0000000003047211 */ /* 0x000fc400078f28ff */
[----:B------:R-:W-:Y:S02]  /*09e0*/  SHF.R.S32.HI R9, RZ, 0x4, R2 ;  /* 0x00000004ff097819 */ /* 0x000fe40000011402 */
[CC--:B------:R-:W-:Y:S02]  /*09f0*/  LEA.HI R5, R3.reuse, R0.reuse, RZ, 0x7 ;  /* 0x0000000003057211 */ /* 0x0c0fe400078f38ff */
[C---:B------:R-:W-:Y:S02]  /*0a00*/  LOP3.LUT R7, R2.reuse, 0xfffffff0, RZ, 0xc0, !PT ;  /* 0xfffffff002077812 */ /* 0x040fe400078ec0ff */
[----:B------:R-:W-:Y:S02]  /*0a10*/  SHF.R.S32.HI R11, RZ, 0x5, R4 ;  /* 0x00000005ff0b7819 */ /* 0x000fe40000011404 */
[----:B------:R-:W-:Y:S01]  /*0a20*/  LEA.HI R2, R2, R9, RZ, 0x1 ;  /* 0x0000000902027211 */ /* 0x000fe200078f08ff */
[----:B------:R-:W-:Y:S01]  /*0a30*/  IMAD.IADD R7, R0, 0x1, -R7 ;  /* 0x0000000100077824 */ /* 0x000fe200078e0a07 */
[----:B------:R-:W-:-:S02]  /*0a40*/  LEA.HI R6, R3, R0, RZ, 0x2 ;  /* 0x0000000003067211 */ /* 0x000fc400078f10ff */
[----:B------:R-:W-:Y:S01]  /*0a50*/  LEA.HI R211, R3, R0, RZ, 0x3 ;  /* 0x0000000003d37211 */ /* 0x000fe200078f18ff */
[----:B0-----:R-:W-:Y:S01]  /*0a60*/  ULEA UR42, UR39, UR42, 0x18 ;  /* 0x0000002a272a7291 */ /* 0x001fe2000f8ec03f */
[----:B------:R-:W-:Y:S02]  /*0a70*/  SHF.R.S32.HI R4, RZ, 0x1f, R4 ;  /* 0x0000001fff047819 */ /* 0x000fe40000011404 */
[----:B------:R-:W-:Y:S02]  /*0a80*/  LOP3.LUT R3, R5, 0xffffff80, RZ, 0xc0, !PT ;  /* 0xffffff8005037812 */ /* 0x000fe400078ec0ff */
[----:B------:R-:W-:Y:S02]  /*0a90*/  LOP3.LUT R2, R2, 0x1ffffffe, RZ, 0xc0, !PT ;  /* 0x1ffffffe02027812 */ /* 0x000fe400078ec0ff */
[----:B------:R-:W-:Y:S01]  /*0aa0*/  LEA.HI R4, R4, R11, RZ, 0x2 ;  /* 0x0000000b04047211 */ /* 0x000fe200078f10ff */
[----:B------:R-:W-:Y:S01]  /*0ab0*/  IMAD.IADD R3, R0, 0x1, -R3 ;  /* 0x0000000100037824 */ /* 0x000fe200078e0a03 */
[----:B------:R-:W-:Y:S01]  /*0ac0*/  LOP3.LUT R209, R211, 0xfffffff8, RZ, 0xc0, !PT ;  /* 0xfffffff8d3d17812 */ /* 0x000fe200078ec0ff */
[----:B------:R-:W-:Y:S01]  /*0ad0*/  IMAD.IADD R9, R9, 0x1, -R2 ;  /* 0x0000000109097824 */ /* 0x000fe200078e0a02 */
[----:B------:R-:W-:-:S02]  /*0ae0*/  LOP3.LUT R13, R6, 0xfffffffc, RZ, 0xc0, !PT ;  /* 0xfffffffc060d7812 */ /* 0x000fc400078ec0ff */
[----:B------:R-:W-:Y:S01]  /*0af0*/  SHF.R.S32.HI R210, RZ, 0x7, R5 ;  /* 0x00000007ffd27819 */ /* 0x000fe20000011405 */
[----:B------:R-:W-:Y:S01]  /*0b00*/  IMAD.IADD R209, R0, 0x1, -R209 ;  /* 0x0000000100d17824 */ /* 0x000fe200078e0ad1 */
[----:B------:R-:W-:Y:S01]  /*0b10*/  LOP3.LUT R4, R4, 0x3ffffc, RZ, 0xc0, !PT ;  /* 0x003ffffc04047812 */ /* 0x000fe200078ec0ff */
[----:B------:R-:W-:Y:S01]  /*0b20*/  IMAD.SHL.U32 R9, R9, 0x8, RZ ;  /* 0x0000000809097824 */ /* 0x000fe200078e00ff */
[--C-:B------:R-:W-:Y:S01]  /*0b30*/  SHF.R.S32.HI R2, RZ, 0x1f, R7.reuse ;  /* 0x0000001fff027819 */ /* 0x100fe20000011407 */
[----:B------:R-:W-:Y:S01]  /*0b40*/  IMAD R15, R210, 0x100, R7 ;  /* 0x00000100d20f7824 */ /* 0x000fe200078e0207 */
[----:B------:R-:W-:Y:S01]  /*0b50*/  IADD3 R13, R0, -R13, RZ ;  /* 0x8000000d000d7210 */ /* 0x000fe20007ffe0ff */
[----:B------:R-:W-:Y:S01]  /*0b60*/  IMAD.IADD R8, R11, 0x1, -R4 ;  /* 0x000000010b087824 */ /* 0x000fe200078e0a04 */
[----:B------:R-:W-:Y:S01]  /*0b70*/  SHF.R.S32.HI R0, RZ, 0x1f, R3 ;  /* 0x0000001fff007819 */ /* 0x000fe20000011403 */
[----:B------:R-:W-:Y:S01]  /*0b80*/  IMAD.SHL.U32 R16, R209, 0x8, RZ ;  /* 0x00000008d1107824 */ /* 0x000fe200078e00ff */
[----:B------:R-:W-:-:S02]  /*0b90*/  LEA.HI R6, R2, R7, RZ, 0x3 ;  /* 0x0000000702067211 */ /* 0x000fc400078f18ff */
[----:B------:R-:W-:Y:S01]  /*0ba0*/  LEA.HI R2, R0, R3, RZ, 0x2 ;  /* 0x0000000300027211 */ /* 0x000fe200078f10ff */
[----:B------:R-:W-:Y:S01]  /*0bb0*/  VIADD R188, R16, 0x80 ;  /* 0x0000008010bc7836 */ /* 0x000fe20000000000 */
[----:B------:R-:W-:Y:S01]  /*0bc0*/  LOP3.LUT R4, R6, 0xfffffff8, RZ, 0xc0, !PT ;  /* 0xfffffff806047812 */ /* 0x000fe200078ec0ff */
[----:B------:R-:W-:Y:S01]  /*0bd0*/  VIADD R187, R16, 0xc0 ;  /* 0x000000c010bb7836 */ /* 0x000fe20000000000 */
[----:B------:R-:W-:Y:S01]  /*0be0*/  LEA R12, R8, R15, 0x4 ;  /* 0x0000000f080c7211 */ /* 0x000fe200078e20ff */
[----:B------:R-:W-:Y:S01]  /*0bf0*/  VIADD R186, R16, 0x100 ;  /* 0x0000010010ba7836 */ /* 0x000fe20000000000 */
[----:B------:R-:W-:Y:S01]  /*0c00*/  LOP3.LUT R8, R2, 0x7ffffffc, RZ, 0xc0, !PT ;  /* 0x7ffffffc02087812 */ /* 0x000fe200078ec0ff */
[----:B------:R-:W-:Y:S01]  /*0c10*/  IMAD.IADD R7, R7, 0x1, -R4 ;  /* 0x0000000107077824 */ /* 0x000fe200078e0a04 */
[----:B------:R-:W-:Y:S01]  /*0c20*/  LEA.HI R4, R0, R3, RZ, 0x5 ;  /* 0x0000000300047211 */ /* 0x000fe200078f28ff */
[----:B------:R-:W-:Y:S01]  /*0c30*/  IMAD.U32 R215, R12, 0x40, R9 ;  /* 0x000000400cd77824 */ /* 0x000fe200078e0009 */
[----:B------:R-:W-:Y:S01]  /*0c40*/  SHF.R.S32.HI R0, RZ, 0x2, R2 ;  /* 0x00000002ff007819 */ /* 0x000fe20000011402 */
[----:B------:R-:W-:Y:S01]  /*0c50*/  IMAD.IADD R17, R3, 0x1, -R8 ;  /* 0x0000000103117824 */ /* 0x000fe200078e0a08 */
[----:B------:R-:W-:Y:S01]  /*0c60*/  SHF.R.S32.HI R3, RZ, 0x1f, R2 ;  /* 0x0000001fff037819 */ /* 0x000fe20000011402 */
[----:B------:R-:W-:Y:S01]  /*0c70*/  IMAD.SHL.U32 R2, R7, 0x40, RZ ;  /* 0x0000004007027824 */ /* 0x000fe200078e00ff */
[----:B------:R-:W-:Y:S01]  /*0c80*/  SHF.L.U32 R6, R6, 0x6, RZ ;  /* 0x0000000606067819 */ /* 0x000fe200000006ff */
[C---:B------:R-:W-:Y:S01]  /*0c90*/  VIADD R185, R16.reuse, 0x140 ;  /* 0x0000014010b97836 */ /* 0x040fe20000000000 */
[----:B------:R-:W-:Y:S01]  /*0ca0*/  LEA.HI R3, R3, R0, RZ, 0x3 ;  /* 0x0000000003037211 */ /* 0x000fe200078f18ff */
[----:B------:R-:W-:Y:S01]  /*0cb0*/  VIADD R212, R16, 0x1c0 ;  /* 0x000001c010d47836 */ /* 0x000fe20000000000 */
[----:B------:R-:W-:Y:S01]  /*0cc0*/  LOP3.LUT R2, R2, 0x1c0, RZ, 0xc0, !PT ;  /* 0x000001c002027812 */ /* 0x000fe200078ec0ff */
[----:B------:R-:W-:Y:S01]  /*0cd0*/  IMAD.SHL.U32 R17, R17, 0x2, RZ ;  /* 0x0000000211117824 */ /* 0x000fe200078e00ff */
[----:B------:R-:W-:-:S02]  /*0ce0*/  LOP3.LUT R6, R6, 0x7ffffe00, RZ, 0xc0, !PT ;  /* 0x7ffffe0006067812 */ /* 0x000fc400078ec0ff */
[----:B------:R-:W-:Y:S02]  /*0cf0*/  LOP3.LUT R9, R2, 0x8, R9, 0xf8, !PT ;  /* 0x0000000802097812 */ /* 0x000fe400078ef809 */
[----:B------:R-:W-:Y:S01]  /*0d00*/  SHF.R.U32.HI R8, RZ, 0x3, R2 ;  /* 0x00000003ff087819 */ /* 0x000fe20000011602 */
[----:B------:R-:W-:Y:S01]  /*0d10*/  IMAD R6, R11, 0x400, R6 ;  /* 0x000004000b067824 */ /* 0x000fe200078e0206 */
[----:B------:R-:W-:Y:S02]  /*0d20*/  R2P PR, R7, 0x6 ;  /* 0x0000000607007804 */ /* 0x000fe40000000000 */
[----:B------:R-:W-:Y:S02]  /*0d30*/  LOP3.LUT R9, R9, R8, RZ, 0x3c, !PT ;  /* 0x0000000809097212 */ /* 0x000fe400078e3cff */
[----:B------:R-:W-:Y:S02]  /*0d40*/  LOP3.LUT R3, R3, 0xfffffff8, RZ, 0xc0, !PT ;  /* 0xfffffff803037812 */ /* 0x000fe400078ec0ff */
[----:B------:R-:W-:Y:S01]  /*0d50*/  LEA.HI R10, R13, R13, RZ, 0x1 ;  /* 0x0000000d0d0a7211 */ /* 0x000fe200078f08ff */
[----:B------:R-:W-:Y:S01]  /*0d60*/  IMAD.IADD R6, R6, 0x1, R9 ;  /* 0x0000000106067824 */ /* 0x000fe200078e0209 */
[----:B------:R-:W-:Y:S01]  /*0d70*/  LEA.HI R5, R5, R210, RZ, 0x1 ;  /* 0x000000d205057211 */ /* 0x000fe200078f08ff */
[----:B------:R-:W-:Y:S01]  /*0d80*/  IMAD.IADD R3, R0, 0x1, -R3 ;  /* 0x0000000100037824 */ /* 0x000fe200078e0a03 */
[----:B------:R-:W-:-:S02]  /*0d90*/  LOP3.LUT R10, R10, 0x1ffffffe, RZ, 0xc0, !PT ;  /* 0x1ffffffe0a0a7812 */ /* 0x000fc400078ec0ff */
[----:B------:R-:W-:Y:S02]  /*0da0*/  LEA R22, R6, UR42, 0x1 ;  /* 0x0000002a06167c11 */ /* 0x000fe4000f8e08ff */
[----:B------:R-:W-:Y:S01]  /*0db0*/  SHF.R.S32.HI R2, RZ, 0x5, R4 ;  /* 0x00000005ff027819 */ /* 0x000fe20000011404 */
[----:B------:R-:W-:Y:S01]  /*0dc0*/  IMAD.IADD R13, R13, 0x1, -R10 ;  /* 0x000000010d0d7824 */ /* 0x000fe200078e0a0a */
[----:B------:R-:W-:Y:S01]  /*0dd0*/  LOP3.LUT R5, R5, 0xfffffe, RZ, 0xc0, !PT ;  /* 0x00fffffe05057812 */ /* 0x000fe200078ec0ff */
[C---:B------:R-:W-:Y:S01]  /*0de0*/  VIADD R184, R22.reuse, 0x26800 ;  /* 0x0002680016b87836 */ /* 0x040fe20000000000 */
[----:B------:R-:W-:Y:S01]  /*0df0*/  SEL R23, R23, 0xffffffc0, !P2 ;  /* 0xffffffc017177807 */ /* 0x000fe20005000000 */
[----:B------:R-:W-:Y:S01]  /*0e00*/  VIADD R19, R22, 0x26820 ;  /* 0x0002682016137836 */ /* 0x000fe20000000000 */
[----:B------:R-:W-:Y:S01]  /*0e10*/  LEA R2, R2, R3, 0x4 ;  /* 0x0000000302027211 */ /* 0x000fe200078e20ff */
[----:B------:R-:W-:Y:S01]  /*0e20*/  IMAD.IADD R5, R210, 0x1, -R5 ;  /* 0x00000001d2057824 */ /* 0x000fe200078e0a05 */
[C---:B------:R-:W-:Y:S01]  /*0e30*/  @P1 IADD3 R19, R184.reuse, -0x20, RZ ;  /* 0xffffffe0b8131810 */ /* 0x040fe20007ffe0ff */
[----:B------:R-:W-:Y:S01]  /*0e40*/  IMAD.IADD R184, R184, 0x1, R23 ;  /* 0x00000001b8b87824 */ /* 0x000fe200078e0217 */
[C---:B------:R-:W-:Y:S01]  /*0e50*/  IADD3 R189, R16.reuse, 0x40, RZ ;  /* 0x0000004010bd7810 */ /* 0x040fe20007ffe0ff */
[----:B------:R-:W-:Y:S01]  /*0e60*/  IMAD.SHL.U32 R18, R5, 0x100, RZ ;  /* 0x0000010005127824 */ /* 0x000fe200078e00ff */
[----:B------:R-:W-:Y:S01]  /*0e70*/  IADD3 R213, R16, 0x180, RZ ;  /* 0x0000018010d57810 */ /* 0x000fe20007ffe0ff */
[----:B------:R-:W-:Y:S01]  /*0e80*/  IMAD R214, R13, 0x8, R2 ;  /* 0x000000080dd67824 */ /* 0x000fe200078e0202 */
[----:B------:R-:W-:Y:S01]  /*0e90*/  SHF.R.S32.HI R211, RZ, 0x3, R211 ;  /* 0x00000003ffd37819 */ /* 0x000fe200000114d3 */
[----:B------:R-:W-:Y:S01]  /*0ea0*/  IMAD.IADD R23, R23, 0x1, R19 ;  /* 0x0000000117177824 */ /* 0x000fe200078e0213 */
[----:B------:R-:W-:-:S02]  /*0eb0*/  SHF.R.S32.HI R222, RZ, 0x1f, R189 ;  /* 0x0000001fffde7819 */ /* 0x000fc400000114bd */
[----:B------:R-:W-:Y:S02]  /*0ec0*/  SHF.R.S32.HI R221, RZ, 0x1f, R188 ;  /* 0x0000001fffdd7819 */ /* 0x000fe400000114bc */
[----:B------:R-:W-:Y:S02]  /*0ed0*/  SHF.R.S32.HI R220, RZ, 0x1f, R187 ;  /* 0x0000001fffdc7819 */ /* 0x000fe400000114bb */
[----:B------:R-:W-:Y:S02]  /*0ee0*/  SHF.R.S32.HI R219, RZ, 0x1f, R186 ;  /* 0x0000001fffdb7819 */ /* 0x000fe400000114ba */
[----:B------:R-:W-:Y:S02]  /*0ef0*/  SHF.R.S32.HI R218, RZ, 0x1f, R185 ;  /* 0x0000001fffda7819 */ /* 0x000fe400000114b9 */
[----:B------:R-:W-:Y:S02]  /*0f00*/  SHF.R.S32.HI R217, RZ, 0x1f, R213 ;  /* 0x0000001fffd97819 */ /* 0x000fe400000114d5 */
[----:B------:R-:W-:-:S07]  /*0f10*/  SHF.R.S32.HI R216, RZ, 0x1f, R212 ;  /* 0x0000001fffd87819 */ /* 0x000fce00000114d4 */
.L_x_48:
[----:B------:R-:W-:Y:S01]  /*0f20*/  ULDC UR4, c[0x0][0xc38] ;  /* 0x00030e0000047ab9 */ /* 0x000fe20000000800 */
[----:B------:R-:W-:Y:S01]  /*0f30*/  ULDC UR49, c[0x0][0x424] ;  /* 0x0001090000317ab9 */ /* 0x000fe20000000800 */
[----:B------:R-:W-:Y:S01]  /*0f40*/  UISETP.NE.AND UP1, UPT, UR4, 0x1, UPT ;  /* 0x000000010400788c */ /* 0x000fe2000bf25270 */
[----:B------:R-:W-:Y:S02]  /*0f50*/  ULDC UR6, c[0x0][0x2f0] ;  /* 0x0000bc0000067ab9 */ /* 0x000fe40000000800 */
[----:B------:R-:W-:Y:S01]  /*0f60*/  ULDC.64 UR4, c[0x0][0x418] ;  /* 0x0001060000047ab9 */ /* 0x000fe20000000a00 */
[----:B------:R-:W-:Y:S01]  /*0f70*/  UMOV UR43, UR40 ;  /* 0x00000028002b7c82 */ /* 0x000fe20008000000 */
[----:B------:R-:W-:Y:S01]  /*0f80*/  UISETP.NE.U32.AND UP0, UPT, UR4, URZ, UPT ;  /* 0x0000003f0400728c */ /* 0x000fe2000bf05070 */
[----:B------:R-:W-:Y:S02]  /*0f90*/  UMOV UR45, UR40 ;  /* 0x00000028002d7c82 */ /* 0x000fe40008000000 */
[----:B------:R-:W-:Y:S01]  /*0fa0*/  ULDC UR4, c[0x0][0xc44] ;  /* 0x0003110000047ab9 */ /* 0x000fe20000000800 */
[----:B------:R-:W-:-:S02]  /*0fb0*/  UISETP.NE.AND.EX UP0, UPT, UR5, URZ, UPT, UP0 ;  /* 0x0000003f0500728c */ /* 0x000fc4000bf05300 */
[----:B------:R-:W-:Y:S02]  /*0fc0*/  UISETP.NE.AND UP2, UPT, UR4, 0x1, UPT ;  /* 0x000000010400788c */ /* 0x000fe4000bf45270 */
[----:B------:R-:W-:Y:S01]  /*0fd0*/  USEL UR49, UR49, 0x1, UP0 ;  /* 0x0000000131317887 */ /* 0x000fe20008000000 */
[----:B------:R-:W-:Y:S01]  /*0fe0*/  @UP1 ULDC UR4, c[0x0][0xc3c] ;  /* 0x00030f0000041ab9 */ /* 0x000fe20000000800 */
[----:B------:R-:W-:Y:S02]  /*0ff0*/  UISETP.NE.AND UP0, UPT, UR46, 0x1, UPT ;  /* 0x000000012e00788c */ /* 0x000fe4000bf05270 */
[----:B------:R-:W-:Y:S02]  /*1000*/  UIMAD.WIDE.U32 UR4, UR40, UR4, URZ ;  /* 0x00000004280472a5 */ /* 0x000fe4000f8e003f */
[----:B------:R-:W-:Y:S02]  /*1010*/  UIMAD UR49, UR49, UR6, URZ ;  /* 0x00000006313172a4 */ /* 0x000fe4000f8e023f */
[----:B------:R-:W-:Y:S01]  /*1020*/  PLOP3.LUT P0, PT, PT, PT, UP0, 0x80, 0x0 ;  /* 0x000000000000781c */ /* 0x000fe20003f0f008 */
[----:B------:R-:W-:Y:S01]  /*1030*/  @UP1 ULDC UR6, c[0x0][0xc40] ;  /* 0x0003100000061ab9 */ /* 0x000fe20000000800 */
[----:B------:R-:W-:Y:S01]  /*1040*/  @UP2 ULDC.64 UR8, c[0x0][0xc48] ;  /* 0x0003120000082ab9 */ /* 0x000fe20000000a00 */
[----:B------:R-:W-:-:S02]  /*1050*/  @UP1 USHF.R.U32.HI UR43, URZ, UR6, UR5 ;  /* 0x000000063f2b1299 */ /* 0x000fc40008011605 */
[----:B------:R-:W-:Y:S02]  /*1060*/  UIADD3 UR6, UR49, 0x3f, URZ ;  /* 0x0000003f31067890 */ /* 0x000fe4000fffe03f */
[----:B------:R-:W-:Y:S02]  /*1070*/  UIMAD.WIDE.U32 UR4, UR43, UR8, URZ ;  /* 0x000000082b0472a5 */ /* 0x000fe4000f8e003f */
[----:B------:R-:W-:Y:S01]  /*1080*/  USHF.R.S32.HI UR7, URZ, 0x1f, UR6 ;  /* 0x0000001f3f077899 */ /* 0x000fe20008011406 */
[----:B------:R-:W-:Y:S01]  /*1090*/  UMOV UR44, UR43 ;  /* 0x0000002b002c7c82 */ /* 0x000fe20008000000 */
[----:B------:R-:W-:Y:S02]  /*10a0*/  @UP2 USHF.R.U32.HI UR44, URZ, UR9, UR5 ;  /* 0x000000093f2c2299 */ /* 0x000fe40008011605 */
[----:B------:R-:W-:-:S04]  /*10b0*/  ULEA.HI UR7, UR7, UR6, URZ, 0x6 ;  /* 0x0000000607077291 */ /* 0x000fc8000f8f303f */
[----:B------:R-:W-:Y:S01]  /*10c0*/  USHF.R.S32.HI UR48, URZ, 0x6, UR7 ;  /* 0x000000063f307899 */ /* 0x000fe20008011407 */
[----:B0123-5:R-:W-:Y:S11]  /*10d0*/  @!P0 BRA `(.L_x_7) ;  /* 0x0000001800388947 */ /* 0x02fff60003800000 */
[----:B------:R-:W0:Y:S01]  /*10e0*/  SHFL.IDX PT, R0, R210, RZ, 0x1f ;  /* 0x00001fffd2007589 */ /* 0x000e2200000e0000 */
[----:B------:R-:W-:-:S06]  /*10f0*/  UISETP.NE.AND UP0, UPT, UR41, 0x3, UPT ;  /* 0x000000032900788c */ /* 0x000fcc000bf05270 */
[----:B------:R-:W-:Y:S02]  /*1100*/  PLOP3.LUT P0, PT, PT, PT, UP0, 0x80, 0x0 ;  /* 0x000000000000781c */ /* 0x000fe40003f0f008 */
[----:B0-----:R-:W-:-:S13]  /*1110*/  R2UR UR4, R0 ;  /* 0x00000000000472ca */ /* 0x001fda00000e0000 */
[----:B------:R-:W-:-:S04]  /*1120*/  ULEA.HI UR5, UR4, UR4, URZ, 0x1 ;  /* 0x0000000404057291 */ /* 0x000fc8000f8f083f */
[----:B------:R-:W-:-:S04]  /*1130*/  ULOP3.LUT UR5, UR5, 0x1fffe, URZ, 0xc0, !UPT ;  /* 0x0001fffe05057892 */ /* 0x000fc8000f8ec03f */
[----:B------:R-:W-:-:S04]  /*1140*/  UIADD3 UR5, UR4, -UR5, URZ ;  /* 0x8000000504057290 */ /* 0x000fc8000fffe03f */
[----:B------:R-:W-:-:S04]  /*1150*/  ULEA UR5, UR5, UR42, 0xf ;  /* 0x0000002a05057291 */ /* 0x000fc8000f8e783f */
[----:B------:R-:W-:-:S04]  /*1160*/  UIADD3 UR5, UR5, 0x400, URZ ;  /* 0x0000040005057890 */ /* 0x000fc8000fffe03f */
[----:B------:R-:W-:-:S04]  /*1170*/  USHF.R.U32.HI UR5, URZ, 0x4, UR5 ;  /* 0x000000043f057899 */ /* 0x000fc80008011605 */
[----:B------:R-:W-:-:S04]  /*1180*/  ULOP3.LUT UR5, UR5, 0x3fff, URZ, 0xc0, !UPT ;  /* 0x00003fff05057892 */ /* 0x000fc8000f8ec03f */
[----:B------:R-:W-:Y:S01]  /*1190*/  ULOP3.LUT UR20, UR5, 0x2000000, URZ, 0xfc, !UPT ;  /* 0x0200000005147892 */ /* 0x000fe2000f8efc3f */
[----:B------:R-:W-:Y:S11]  /*11a0*/  @!P0 BRA `(.L_x_8) ;  /* 0x0000000000048947 */ /* 0x000ff60003800000 */
[----:B------:R-:W-:Y:S01]  /*11b0*/  BPT.TRAP 0x1 ;  /* 0x000000040000795c */ /* 0x000fe20000300000 */
.L_x_8:
[----:B------:R-:W-:Y:S01]  /*11c0*/  ULEA UR16, UR47, UR42, 0x3 ;  /* 0x0000002a2f107291 */ /* 0x000fe2000f8e183f */
[----:B------:R-:W-:-:S04]  /*11d0*/  MOV R0, UR37 ;  /* 0x0000002500007c02 */ /* 0x000fc80008000f00 */
[----:B------:R-:W-:-:S04]  /*11e0*/  SHF.L.U32 R0, R0, 0x1f, RZ ;  /* 0x0000001f00007819 */ /* 0x000fc800000006ff */
[----:B------:R-:W0:Y:S02]  /*11f0*/  SYNCS.PHASECHK.TRANS64.TRYWAIT P1, [UR16+0x28c50], R0 ;  /* 0x028c5000ff0075a7 */ /* 0x000e240008020150 */
[----:B0-----:R-:W-:Y:S05]  /*1200*/  @!P1 BRA `(.L_x_9) ;  /* 0x000000b800389947 */ /* 0x001fea0003800000 */
.L_x_98:
[----:B------:R-:W-:Y:S01]  /*1210*/  BAR.SYNC.DEFER_BLOCKING 0xe, 0x100 ;  /* 0x0384000000007b1d */ /* 0x000fe20000010000 */
[----:B------:R-:W-:Y:S02]  /*1220*/  UIADD3 UR4, UR42, 0x26800, URZ ;  /* 0x000268002a047890 */ /* 0x000fe4000fffe03f */
[----:B------:R-:W-:Y:S02]  /*1230*/  ULEA UR12, UR47, UR20, 0xc ;  /* 0x000000142f0c7291 */ /* 0x000fe4000f8e603f */
[----:B------:R-:W-:Y:S01]  /*1240*/  USHF.R.U32.HI UR4, URZ, 0x4, UR4 ;  /* 0x000000043f047899 */ /* 0x000fe20008011604 */
[----:B------:R-:W-:Y:S01]  /*1250*/  UMOV UR7, 0x40000040 ;  /* 0x4000004000077882 */ /* 0x000fe20000000000 */
[----:B------:R-:W-:Y:S02]  /*1260*/  UMOV UR5, 0x40000040 ;  /* 0x4000004000057882 */ /* 0x000fe40000000000 */
[----:B------:R-:W-:Y:S01]  /*1270*/  ULOP3.LUT UR4, UR4, 0x3fff, URZ, 0xc0, !UPT ;  /* 0x00003fff04047892 */ /* 0x000fe2000f8ec03f */
[----:B------:R-:W-:Y:S01]  /*1280*/  UMOV UR6, UR12 ;  /* 0x0000000c00067c82 */ /* 0x000fe20008000000 */
[----:B------:R-:W-:-:S02]  /*1290*/  UIADD3 UR10, UR12, 0x100, URZ ;  /* 0x000001000c0a7890 */ /* 0x000fc4000fffe03f */
[----:B------:R-:W-:Y:S01]  /*12a0*/  ULOP3.LUT UR13, UR4, 0x10000, URZ, 0xfc, !UPT ;  /* 0x00010000040d7892 */ /* 0x000fe2000f8efc3f */
[----:B------:R-:W-:Y:S01]  /*12b0*/  UMOV UR11, 0x40000040 ;  /* 0x40000040000b7882 */ /* 0x000fe20000000000 */
[----:B------:R-:W-:Y:S02]  /*12c0*/  UMOV UR9, 0x40000040 ;  /* 0x4000004000097882 */ /* 0x000fe40000000000 */
[----:B------:R-:W-:Y:S02]  /*12d0*/  UIADD3 UR8, UR13, 0x4, URZ ;  /* 0x000000040d087890 */ /* 0x000fe4000fffe03f */
[----:B------:R-:W-:Y:S01]  /*12e0*/  UIADD3 UR14, UR12, 0x180, URZ ;  /* 0x000001800c0e7890 */ /* 0x000fe2000fffe03f */
[----:B------:R-:W-:Y:S01]  /*12f0*/  UMOV UR4, UR13 ;  /* 0x0000000d00047c82 */ /* 0x000fe20008000000 */
[----:B------:R-:W-:Y:S01]  /*1300*/  UMOV UR15, 0x40000040 ;  /* 0x40000040000f7882 */ /* 0x000fe20000000000 */
[----:B------:R-:W-:-:S06]  /*1310*/  WARPGROUP.ARRIVE ;  /* 0x00000000000079c5 */ /* 0x000fcc0000000000 */
[----:B------:R-:W-:Y:S01]  /*1320*/  HGMMA.64x256x16.F32.BF16 R24, gdesc[UR4].tnspB, RZ, !UPT, gsb0 ;  /* 0x43e00000041879f0 */ /* 0x000fe2000c0018ff */
[----:B------:R-:W-:Y:S02]  /*1330*/  UIADD3 UR6, UR12, 0x80, URZ ;  /* 0x000000800c067890 */ /* 0x000fe4000fffe03f */
[----:B------:R-:W-:Y:S01]  /*1340*/  UIADD3 UR4, UR13, 0x2, URZ ;  /* 0x000000020d047890 */ /* 0x000fe2000fffe03f */
[----:B------:R-:W-:Y:S01]  /*1350*/  UMOV UR7, 0x40000040 ;  /* 0x4000004000077882 */ /* 0x000fe20000000000 */
[----:B------:R-:W-:Y:S01]  /*1360*/  UMOV UR5, 0x40000040 ;  /* 0x4000004000057882 */ /* 0x000fe20000000000 */
[----:B------:R-:W-:-:S03]  /*1370*/  UIADD3 UR12, UR13, 0x6, URZ ;  /* 0x000000060d0c7890 */ /* 0x000fc6000fffe03f */
[----:B------:R-:W-:Y:S01]  /*1380*/  UMOV UR13, 0x40000040 ;  /* 0x40000040000d7882 */ /* 0x000fe20000000000 */
[----:B------:R-:W-:Y:S02]  /*1390*/  WARPGROUP.DEPBAR.LE gsb0, 0x0 ;  /* 0x00008000000079c5 */ /* 0x000fe40000010000 */
[----:B------:R-:W-:-:S15]  /*13a0*/  WARPGROUP.ARRIVE ;  /* 0x00000000000079c5 */ /* 0x000fde0000000000 */
[----:B------:R-:W-:-:S01]  /*13b0*/  NOP ;  /* 0x0000000000007918 */ /* 0x000fc20000000000 */
[----:B------:R-:W-:Y:S03]  /*13c0*/  HGMMA.64x256x16.F32.BF16 R24, gdesc[UR4].tnspB, R24, gsb0 ;  /* 0x43e00000041879f0 */ /* 0x000fe60008001818 */
[----:B------:R-:W-:Y:S02]  /*13d0*/  WARPGROUP.DEPBAR.LE gsb0, 0x0 ;  /* 0x00008000000079c5 */ /* 0x000fe40000010000 */
[----:B------:R-:W-:-:S15]  /*13e0*/  WARPGROUP.ARRIVE ;  /* 0x00000000000079c5 */ /* 0x000fde0000000000 */
[----:B------:R-:W-:-:S08]  /*13f0*/  NOP ;  /* 0x0000000000007918 */ /* 0x000fd00000000000 */
[----:B------:R-:W-:Y:S03]  /*1400*/  HGMMA.64x256x16.F32.BF16 R24, gdesc[UR8].tnspB, R24, gsb0 ;  /* 0x43e00000081879f0 */ /* 0x000fe60008001818 */
[----:B------:R-:W-:Y:S02]  /*1410*/  WARPGROUP.DEPBAR.LE gsb0, 0x0 ;  /* 0x00008000000079c5 */ /* 0x000fe40000010000 */
[----:B------:R-:W-:-:S15]  /*1420*/  WARPGROUP.ARRIVE ;  /* 0x00000000000079c5 */ /* 0x000fde0000000000 */
[----:B------:R-:W-:-:S08]  /*1430*/  NOP ;  /* 0x0000000000007918 */ /* 0x000fd00000000000 */
[----:B------:R-:W-:Y:S03]  /*1440*/  HGMMA.64x256x16.F32.BF16 R24, gdesc[UR12].tnspB, R24, gsb0 ;  /* 0x43e000000c1879f0 */ /* 0x000fe60008001818 */
[----:B------:R-:W-:Y:S02]  /*1450*/  WARPGROUP.DEPBAR.LE gsb0, 0x0 ;  /* 0x00008000000079c5 */ /* 0x000fe40000010000 */
[----:B------:R-:W-:Y:S06]  /*1460*/  BAR.ARV 0xf, 0x100 ;  /* 0x03c4000000007b1d */ /* 0x000fec0000002000 */
[----:B------:R-:W-:Y:S05]  /*1470*/  @!P0 BRA `(.L_x_10) ;  /* 0x0000000000048947 */ /* 0x000fea0003800000 */
[----:B------:R-:W-:Y:S01]  /*1480*/  BPT.TRAP 0x1 ;  /* 0x000000040000795c */ /* 0x000fe20000300000 */
.L_x_10:
[----:B------:R-:W-:Y:S02]  /*1490*/  UISETP.GE.AND UP0, UPT, UR49, 0x41, UPT ;  /* 0x000000413100788c */ /* 0x000fe4000bf06270 */
[----:B------:R-:W-:-:S04]  /*14a0*/  UIADD3 UR6, UR16, 0x28c60, URZ ;  /* 0x00028c6010067890 */ /* 0x000fc8000fffe03f */
[----:B------:R-:W-:Y:S01]  /*14b0*/  PLOP3.LUT P1, PT, PT, PT, UP0, 0x80, 0x0 ;  /* 0x000000000000781c */ /* 0x000fe20003f2f008 */
[----:B------:R-:W-:-:S09]  /*14c0*/  UPRMT UR6, UR39, 0x654, UR6 ;  /* 0x0000065427067896 */ /* 0x000fd20008000006 */
[----:B------:R-:W-:Y:S03]  /*14d0*/  SYNCS.ARRIVE.TRANS64.RED.A1T0 RZ, [UR6], RZ ;  /* 0x000000ffffff79a7 */ /* 0x000fe60008100406 */
[----:B------:R-:W-:Y:S05]  /*14e0*/  @!P1 BRA `(.L_x_11) ;  /* 0x0000000800f89947 */ /* 0x000fea0003800000 */
[----:B------:R-:W-:-:S06]  /*14f0*/  UIADD3 UR48, UR48, -0x2, URZ ;  /* 0xfffffffe30307890 */ /* 0x000fcc000fffe03f */
[----:B0-----:R-:W-:-:S07]  /*1500*/  IMAD.U32 R0, RZ, RZ, UR48 ;  /* 0x00000030ff007e24 */ /* 0x001fce000f8e00ff */
.L_x_17:
[----:B------:R-:W-:Y:S01]  /*1510*/  BAR.SYNC.DEFER_BLOCKING 0xe, 0x100 ;  /* 0x0384000000007b1d */ /* 0x000fe20000010000 */
[----:B01----:R-:W-:Y:S01]  /*1520*/  IMAD.U32 R3, RZ, RZ, UR47 ;  /* 0x0000002fff037e24 */ /* 0x003fe2000f8e00ff */
[----:B------:R-:W-:-:S03]  /*1530*/  UIADD3 UR47, UR47, 0x1, URZ ;  /* 0x000000012f2f7890 */ /* 0x000fc6000fffe03f */
[----:B------:R-:W-:Y:S01]  /*1540*/  IMAD R3, R3, 0x40, R2 ;  /* 0x0000004003037824 */ /* 0x000fe200078e0202 */
[----:B------:R-:W-:-:S04]  /*1550*/  UISETP.NE.AND UP0, UPT, UR47, 0x2, UPT ;  /* 0x000000022f00788c */ /* 0x000fc8000bf05270 */
[----:B------:R-:W-:Y:S01]  /*1560*/  LEA R3, R3, UR42, 0x2 ;  /* 0x0000002a03037c11 */ /* 0x000fe2000f8e10ff */
[----:B------:R-:W-:Y:S02]  /*1570*/  USEL UR6, URZ, 0x1, UP0 ;  /* 0x000000013f067887 */ /* 0x000fe40008000000 */
[----:B------:R-:W-:Y:S02]  /*1580*/  USEL UR47, UR47, URZ, UP0 ;  /* 0x0000003f2f2f7287 */ /* 0x000fe40008000000 */
[----:B------:R-:W-:Y:S01]  /*1590*/  ULOP3.LUT UR37, UR37, UR6, URZ, 0x3c, !UPT ;  /* 0x0000000625257292 */ /* 0x000fe2000f8e3c3f */
[----:B------:R-:W0:Y:S04]  /*15a0*/  LDS R4, [R3+0x28800] ;  /* 0x0288000003047984 */ /* 0x000e280000000800 */
[----:B------:R-:W1:Y:S01]  /*15b0*/  LDS R5, [R3+0x28820] ;  /* 0x0288200003057984 */ /* 0x000e620000000800 */
[-C--:B0-----:R-:W-:Y:S01]  /*15c0*/  FMUL.FTZ R24, R24, R4.reuse ;  /* 0x0000000418187220 */ /* 0x081fe20000410000 */
[-C--:B------:R-:W-:Y:S01]  /*15d0*/  FMUL.FTZ R25, R25, R4.reuse ;  /* 0x0000000419197220 */ /* 0x080fe20000410000 */
        /* <DEDUP_REMOVED lines=61> */
[----:B------:R-:W-:Y:S01]  /*19b0*/  FMUL.FTZ R149, R149, R4 ;  /* 0x0000000495957220 */ /* 0x000fe20000410000 */
[-C--:B-1----:R-:W-:Y:S01]  /*19c0*/  FMUL.FTZ R26, R26, R5.reuse ;  /* 0x000000051a1a7220 */ /* 0x082fe20000410000 */
        /* <DEDUP_REMOVED lines=63> */
[----:B------:R-:W-:Y:S06]  /*1dc0*/  @!P0 BRA `(.L_x_12) ;  /* 0x0000000000048947 */ /* 0x000fec0003800000 */
[----:B------:R-:W-:Y:S01]  /*1dd0*/  BPT.TRAP 0x1 ;  /* 0x000000040000795c */ /* 0x000fe20000300000 */
.L_x_12:
[----:B------:R-:W-:Y:S01]  /*1de0*/  ULEA UR6, UR47, UR42, 0x3 ;  /* 0x0000002a2f067291 */ /* 0x000fe2000f8e183f */
[----:B------:R-:W-:-:S05]  /*1df0*/  IMAD.U32 R3, RZ, RZ, UR37 ;  /* 0x00000025ff037e24 */ /* 0x000fca000f8e00ff */
[----:B------:R-:W-:-:S04]  /*1e00*/  SHF.L.U32 R3, R3, 0x1f, RZ ;  /* 0x0000001f03037819 */ /* 0x000fc800000006ff */
[----:B------:R0:W1:Y:S01]  /*1e10*/  SYNCS.PHASECHK.TRANS64.TRYWAIT P1, [UR6+0x28c50], R3 ;  /* 0x028c5003ff0075a7 */ /* 0x0000620008020146 */
[----:B------:R-:W-:Y:S05]  /*1e20*/  @!P0 BRA `(.L_x_13) ;  /* 0x0000000000048947 */ /* 0x000fea0003800000 */
[----:B------:R-:W-:Y:S01]  /*1e30*/  BPT.TRAP 0x1 ;  /* 0x000000040000795c */ /* 0x000fe20000300000 */
.L_x_13:
[----:B-1----:R-:W-:Y:S05]  /*1e40*/  @P1 BRA `(.L_x_14) ;  /* 0x0000000000081947 */ /* 0x002fea0003800000 */
[----:B------:R-:W1:Y:S02]  /*1e50*/  SYNCS.PHASECHK.TRANS64.TRYWAIT P1, [UR6+0x28c50], R3 ;  /* 0x028c5003ff0075a7 */ /* 0x000e640008020146 */
[----:B-1----:R-:W-:Y:S05]  /*1e60*/  @!P1 BRA `(.L_x_15) ;  /* 0x000000ac00389947 */ /* 0x002fea0003800000 */
.L_x_14:
[----:B------:R-:W-:Y:S01]  /*1e70*/  UIADD3 UR6, UR42, 0x26800, URZ ;  /* 0x000268002a067890 */ /* 0x000fe2000fffe03f */
[----:B------:R-:W-:Y:S01]  /*1e80*/  WARPGROUP.ARRIVE ;  /* 0x00000000000079c5 */ /* 0x000fe20000000000 */
[----:B------:R-:W-:Y:S02]  /*1e90*/  ULEA UR18, UR47, UR20, 0xc ;  /* 0x000000142f127291 */ /* 0x000fe4000f8e603f */
[----:B------:R-:W-:Y:S01]  /*1ea0*/  USHF.R.U32.HI UR6, URZ, 0x4, UR6 ;  /* 0x000000043f067899 */ /* 0x000fe20008011606 */
[----:B------:R-:W-:Y:S01]  /*1eb0*/  UMOV UR19, 0x40000040 ;  /* 0x4000004000137882 */ /* 0x000fe20000000000 */
[----:B------:R-:W-:Y:S02]  /*1ec0*/  UMOV UR17, 0x40000040 ;  /* 0x4000004000117882 */ /* 0x000fe40000000000 */
[----:B------:R-:W-:Y:S01]  /*1ed0*/  ULOP3.LUT UR6, UR6, 0x3fff, URZ, 0xc0, !UPT ;  /* 0x00003fff06067892 */ /* 0x000fe2000f8ec03f */
[----:B------:R-:W-:Y:S01]  /*1ee0*/  UMOV UR7, 0x40000040 ;  /* 0x4000004000077882 */ /* 0x000fe20000000000 */
[----:B------:R-:W-:-:S02]  /*1ef0*/  UIADD3 UR10, UR18, 0x100, URZ ;  /* 0x00000100120a7890 */ /* 0x000fc4000fffe03f */
[----:B------:R-:W-:Y:S02]  /*1f00*/  ULOP3.LUT UR16, UR6, 0x10000, URZ, 0xfc, !UPT ;  /* 0x0001000006107892 */ /* 0x000fe4000f8efc3f */
[----:B------:R-:W-:Y:S01]  /*1f10*/  UIADD3 UR6, UR18, 0x80, URZ ;  /* 0x0000008012067890 */ /* 0x000fe2000fffe03f */
[----:B------:R-:W-:Y:S01]  /*1f20*/  UMOV UR11, 0x40000040 ;  /* 0x40000040000b7882 */ /* 0x000fe20000000000 */
[----:B------:R-:W-:Y:S01]  /*1f30*/  UIADD3 UR14, UR18, 0x180, URZ ;  /* 0x00000180120e7890 */ /* 0x000fe2000fffe03f */
[----:B------:R-:W-:-:S04]  /*1f40*/  UMOV UR15, 0x40000040 ;  /* 0x40000040000f7882 */ /* 0x000fc80000000000 */
        /* <DEDUP_REMOVED lines=17> */
.L_x_16:
[----:B------:R-:W-:Y:S01]  /*2060*/  ULEA UR6, UR47, UR42, 0x3 ;  /* 0x0000002a2f067291 */ /* 0x000fe2000f8e183f */
[C---:B------:R-:W-:Y:S02]  /*2070*/  ISETP.GT.AND P1, PT, R0.reuse, RZ, PT ;  /* 0x000000ff0000720c */ /* 0x040fe40003f24270 */
[----:B------:R-:W-:Y:S01]  /*2080*/  IADD3 R0, R0, -0x1, RZ ;  /* 0xffffffff00007810 */ /* 0x000fe20007ffe0ff */
[----:B------:R-:W-:-:S04]  /*2090*/  UIADD3 UR6, UR6, 0x28c60, URZ ;  /* 0x00028c6006067890 */ /* 0x000fc8000fffe03f */
[----:B------:R-:W-:-:S09]  /*20a0*/  UPRMT UR6, UR39, 0x654, UR6 ;  /* 0x0000065427067896 */ /* 0x000fd20008000006 */
[----:B------:R-:W-:Y:S01]  /*20b0*/  SYNCS.ARRIVE.TRANS64.RED.A1T0 RZ, [UR6], RZ ;  /* 0x000000ffffff79a7 */ /* 0x000fe20008100406 */
[----:B------:R-:W-:Y:S05]  /*20c0*/  @P1 BRA `(.L_x_17) ;  /* 0xfffffff400101947 */ /* 0x000fea000383ffff */
.L_x_11:
        /* <DEDUP_REMOVED lines=10> */
[----:B------:R1:W2:Y:S02]  /*2170*/  LDS R4, [R3+0x28800] ;  /* 0x0288000003047984 */ /* 0x0002a40000000800 */
[----:B-1----:R-:W-:-:S02]  /*2180*/  IMAD.MOV.U32 R3, RZ, RZ, RZ ;  /* 0x000000ffff037224 */ /* 0x002fc400078e00ff */
        /* <DEDUP_REMOVED lines=64> */
[-C--:B--2---:R-:W-:Y:S01]  /*2590*/  FMUL.FTZ R208, R24, R4.reuse ;  /* 0x0000000418d07220 */ /* 0x084fe20000410000 */
        /* <DEDUP_REMOVED lines=63> */
[----:B------:R-:W-:Y:S01]  /*2990*/  IMAD.MOV.U32 R0, RZ, RZ, RZ ;  /* 0x000000ffff007224 */ /* 0x000fe200078e00ff */
[----:B------:R-:W-:Y:S06]  /*29a0*/  BAR.ARV 0xf, 0x100 ;  /* 0x03c4000000007b1d */ /* 0x000fec0000002000 */
[----:B------:R-:W-:Y:S05]  /*29b0*/  BRA `(.L_x_18) ;  /* 0x0000004000947947 */ /* 0x000fea0003800000 */
.L_x_7:
[----:B------:R-:W0:Y:S02]  /*29c0*/  SHFL.IDX PT, R0, R210, RZ, 0x1f ;  /* 0x00001fffd2007589 */ /* 0x000e2400000e0000 */
[----:B0-----:R-:W-:-:S13]  /*29d0*/  R2UR UR4, R0 ;  /* 0x00000000000472ca */ /* 0x001fda00000e0000 */
[----:B------:R-:W-:-:S04]  /*29e0*/  ULEA.HI UR5, UR4, UR4, URZ, 0x1 ;  /* 0x0000000404057291 */ /* 0x000fc8000f8f083f */
[----:B------:R-:W-:-:S04]  /*29f0*/  ULOP3.LUT UR5, UR5, 0x1fffe, URZ, 0xc0, !UPT ;  /* 0x0001fffe05057892 */ /* 0x000fc8000f8ec03f */
[----:B------:R-:W-:Y:S02]  /*2a00*/  UIADD3 UR5, UR4, -UR5, URZ ;  /* 0x8000000504057290 */ /* 0x000fe4000fffe03f */
[----:B------:R-:W-:Y:S02]  /*2a10*/  UIADD3 UR4, UR42, 0x26800, URZ ;  /* 0x000268002a047890 */ /* 0x000fe4000fffe03f */
[----:B------:R-:W-:Y:S02]  /*2a20*/  ULEA UR5, UR5, UR42, 0xf ;  /* 0x0000002a05057291 */ /* 0x000fe4000f8e783f */
[----:B------:R-:W-:Y:S02]  /*2a30*/  ULOP3.LUT UP0, URZ, UR4, 0x3ff, URZ, 0xc0, !UPT ;  /* 0x000003ff043f7892 */ /* 0x000fe4000f80c03f */
[----:B------:R-:W-:-:S04]  /*2a40*/  UIADD3 UR5, UR5, 0x400, URZ ;  /* 0x0000040005057890 */ /* 0x000fc8000fffe03f */
[----:B------:R-:W-:Y:S01]  /*2a50*/  PLOP3.LUT P0, PT, PT, PT, UP0, 0x80, 0x0 ;  /* 0x000000000000781c */ /* 0x000fe20003f0f008 */
[----:B------:R-:W-:-:S04]  /*2a60*/  USHF.R.U32.HI UR5, URZ, 0x4, UR5 ;  /* 0x000000043f057899 */ /* 0x000fc80008011605 */
[----:B------:R-:W-:-:S08]  /*2a70*/  ULOP3.LUT UR52, UR5, 0x3fff, URZ, 0xc0, !UPT ;  /* 0x00003fff05347892 */ /* 0x000fd0000f8ec03f */
[----:B------:R-:W-:Y:S05]  /*2a80*/  @!P0 BRA `(.L_x_19) ;  /* 0x0000000000408947 */ /* 0x000fea0003800000 */
[----:B------:R-:W-:Y:S01]  /*2a90*/  MOV R0, 0x0 ;  /* 0x0000000000007802 */ /* 0x000fe20000000f00 */
[----:B------:R-:W-:Y:S01]  /*2aa0*/  ULDC.64 UR4, c[0x4][0x90] ;  /* 0x0100240000047ab9 */ /* 0x000fe20000000a00 */
[----:B------:R-:W-:Y:S01]  /*2ab0*/  ULDC.64 UR6, c[0x4][0x20] ;  /* 0x0100080000067ab9 */ /* 0x000fe20000000a00 */
[----:B------:R-:W-:Y:S01]  /*2ac0*/  MOV R4, UR4 ;  /* 0x0000000400047c02 */ /* 0x000fe20008000f00 */
[----:B------:R0:W1:Y:S01]  /*2ad0*/  LDC.64 R14, c[0x4][R0] ;  /* 0x01000000000e7b82 */ /* 0x0000620000000a00 */
[----:B------:R-:W-:Y:S01]  /*2ae0*/  IMAD.U32 R5, RZ, RZ, UR5 ;  /* 0x00000005ff057e24 */ /* 0x000fe2000f8e00ff */
[----:B------:R-:W-:Y:S01]  /*2af0*/  ULDC.64 UR4, c[0x4][0x98] ;  /* 0x0100260000047ab9 */ /* 0x000fe20000000a00 */
[----:B------:R-:W-:Y:S01]  /*2b00*/  IMAD.U32 R10, RZ, RZ, UR6 ;  /* 0x00000006ff0a7e24 */ /* 0x000fe2000f8e00ff */
[----:B------:R-:W-:Y:S01]  /*2b10*/  MOV R11, UR7 ;  /* 0x00000007000b7c02 */ /* 0x000fe20008000f00 */
[----:B------:R-:W-:Y:S02]  /*2b20*/  IMAD.U32 R6, RZ, RZ, UR4 ;  /* 0x00000004ff067e24 */ /* 0x000fe4000f8e00ff */
[----:B------:R-:W-:-:S02]  /*2b30*/  IMAD.U32 R7, RZ, RZ, UR5 ;  /* 0x00000005ff077e24 */ /* 0x000fc4000f8e00ff */
[----:B------:R-:W-:Y:S02]  /*2b40*/  IMAD.MOV.U32 R8, RZ, RZ, 0x70 ;  /* 0x00000070ff087424 */ /* 0x000fe400078e00ff */
[----:B------:R-:W-:Y:S02]  /*2b50*/  IMAD.MOV.U32 R12, RZ, RZ, 0x1 ;  /* 0x00000001ff0c7424 */ /* 0x000fe400078e00ff */
[----:B0-----:R-:W-:-:S07]  /*2b60*/  IMAD.MOV.U32 R13, RZ, RZ, RZ ;  /* 0x000000ffff0d7224 */ /* 0x001fce00078e00ff */
[----:B------:R-:W-:-:S07]  /*2b70*/  LEPC R20, `(.L_x_19) ;  /* 0x000000001014794e */ /* 0x000fce0000000000 */
[----:B-1----:R-:W-:Y:S05]  /*2b80*/  CALL.ABS.NOINC R14 ;  /* 0x000000000e007343 */ /* 0x002fea0003c00000 */
.L_x_19:
[----:B------:R-:W-:Y:S01]  /*2b90*/  ULEA.HI UR4, UR36, UR36, URZ, 0x1 ;  /* 0x0000002424047291 */ /* 0x000fe2000f8f083f */
[----:B------:R-:W-:-:S03]  /*2ba0*/  MOV R3, UR41 ;  /* 0x0000002900037c02 */ /* 0x000fc60008000f00 */
[----:B------:R-:W-:Y:S01]  /*2bb0*/  ULOP3.LUT UR4, UR4, 0xfffffffe, URZ, 0xc0, !UPT ;  /* 0xfffffffe04047892 */ /* 0x000fe2000f8ec03f */
[----:B------:R-:W-:-:S03]  /*2bc0*/  ISETP.NE.AND P0, PT, R3, 0x3, PT ;  /* 0x000000030300780c */ /* 0x000fc60003f05270 */
[----:B------:R-:W-:-:S06]  /*2bd0*/  UIADD3 UR4, UR36, -UR4, URZ ;  /* 0x8000000424047290 */ /* 0x000fcc000fffe03f */
[----:B------:R-:W-:-:S05]  /*2be0*/  IMAD.U32 R0, RZ, RZ, UR4 ;  /* 0x00000004ff007e24 */ /* 0x000fca000f8e00ff */
[----:B------:R-:W-:-:S04]  /*2bf0*/  SHF.L.U32 R0, R0, 0x1f, RZ ;  /* 0x0000001f00007819 */ /* 0x000fc800000006ff */
[----:B------:R-:W0:Y:S02]  /*2c00*/  SYNCS.PHASECHK.TRANS64.TRYWAIT P1, [UR42+0x28c00], R0 ;  /* 0x028c0000ff0075a7 */ /* 0x000e24000802016a */
[----:B0-----:R-:W-:Y:S05]  /*2c10*/  @!P1 BRA `(.L_x_20) ;  /* 0x0000009c00e49947 */ /* 0x001fea0003800000 */
.L_x_99:
[----:B------:R-:W-:Y:S05]  /*2c20*/  @!P0 BRA `(.L_x_21) ;  /* 0x0000000000048947 */ /* 0x000fea0003800000 */
[----:B------:R-:W-:Y:S01]  /*2c30*/  BPT.TRAP 0x1 ;  /* 0x000000040000795c */ /* 0x000fe20000300000 */
.L_x_21:
[----:B------:R-:W-:Y:S02]  /*2c40*/  IMAD.U32 R7, RZ, RZ, UR47 ;  /* 0x0000002fff077e24 */ /* 0x000fe4000f8e00ff */
[----:B------:R-:W-:-:S03]  /*2c50*/  IMAD.U32 R8, RZ, RZ, UR37 ;  /* 0x00000025ff087e24 */ /* 0x000fc6000f8e00ff */
[----:B------:R-:W-:Y:S02]  /*2c60*/  LEA R7, R7, UR42, 0x3 ;  /* 0x0000002a07077c11 */ /* 0x000fe4000f8e18ff */
[----:B------:R-:W-:-:S04]  /*2c70*/  SHF.L.U32 R8, R8, 0x1f, RZ ;  /* 0x0000001f08087819 */ /* 0x000fc800000006ff */
[----:B------:R1:W2:Y:S01]  /*2c80*/  SYNCS.PHASECHK.TRANS64.TRYWAIT P1, [R7+URZ+0x28c30], R8 ;  /* 0x028c3008070075a7 */ /* 0x0002a2000802017f */
[----:B------:R-:W-:Y:S05]  /*2c90*/  @!P0 BRA `(.L_x_22) ;  /* 0x0000000000048947 */ /* 0x000fea0003800000 */
[----:B------:R-:W-:Y:S01]  /*2ca0*/  BPT.TRAP 0x1 ;  /* 0x000000040000795c */ /* 0x000fe20000300000 */
.L_x_22:
[----:B--2---:R-:W-:Y:S05]  /*2cb0*/  @P1 BRA `(.L_x_23) ;  /* 0x0000000000081947 */ /* 0x004fea0003800000 */
[----:B------:R-:W2:Y:S02]  /*2cc0*/  SYNCS.PHASECHK.TRANS64.TRYWAIT P1, [R7+URZ+0x28c30], R8 ;  /* 0x028c3008070075a7 */ /* 0x000ea4000802017f */
[----:B--2---:R-:W-:Y:S05]  /*2cd0*/  @!P1 BRA `(.L_x_24) ;  /* 0x0000009c00cc9947 */ /* 0x004fea0003800000 */
.L_x_23:
[----:B------:R-:W-:-:S04]  /*2ce0*/  UIADD3 UR4, UR42, 0x22400, URZ ;  /* 0x000224002a047890 */ /* 0x000fc8000fffe03f */
[----:B------:R-:W-:-:S04]  /*2cf0*/  USHF.R.U32.HI UR4, URZ, 0x4, UR4 ;  /* 0x000000043f047899 */ /* 0x000fc80008011604 */
[----:B------:R-:W-:-:S06]  /*2d00*/  ULOP3.LUT UR4, UR4, 0x3fff, URZ, 0xc0, !UPT ;  /* 0x00003fff04047892 */ /* 0x000fcc000f8ec03f */
[----:B0-----:R-:W-:Y:S01]  /*2d10*/  IMAD.U32 R0, RZ, RZ, UR4 ;  /* 0x00000004ff007e24 */ /* 0x001fe2000f8e00ff */
[----:B------:R-:W-:Y:S05]  /*2d20*/  WARPSYNC.ALL ;  /* 0x0000000000007948 */ /* 0x000fea0003800000 */
[----:B------:R-:W-:-:S04]  /*2d30*/  LOP3.LUT R0, R0, 0x10000, RZ, 0xfc, !PT ;  /* 0x0001000000007812 */ /* 0x000fc800078efcff */
[----:B------:R-:W-:Y:S01]  /*2d40*/  R2UR UR12, R0 ;  /* 0x00000000000c72ca */ /* 0x000fe200000e0000 */
[----:B------:R-:W-:Y:S01]  /*2d50*/  UIADD3 UR4, UR42, 0x20400, URZ ;  /* 0x000204002a047890 */ /* 0x000fe2000fffe03f */
[----:B------:R-:W-:Y:S01]  /*2d60*/  WARPGROUP.ARRIVE ;  /* 0x00000000000079c5 */ /* 0x000fe20000000000 */
[----:B------:R-:W-:Y:S01]  /*2d70*/  UMOV UR7, 0x40000040 ;  /* 0x4000004000077882 */ /* 0x000fe20000000000 */
[----:B------:R-:W-:Y:S01]  /*2d80*/  UMOV UR5, 0x40000040 ;  /* 0x4000004000057882 */ /* 0x000fe20000000000 */
[----:B------:R-:W-:Y:S01]  /*2d90*/  USHF.R.U32.HI UR4, URZ, 0x4, UR4 ;  /* 0x000000043f047899 */ /* 0x000fe20008011604 */
[----:B------:R-:W-:Y:S01]  /*2da0*/  UMOV UR11, 0x40000040 ;  /* 0x40000040000b7882 */ /* 0x000fe20000000000 */
[----:B------:R-:W-:Y:S02]  /*2db0*/  UMOV UR9, 0x40000040 ;  /* 0x4000004000097882 */ /* 0x000fe40000000000 */
[----:B------:R-:W-:Y:S01]  /*2dc0*/  ULOP3.LUT UR4, UR4, 0x3fff, URZ, 0xc0, !UPT ;  /* 0x00003fff04047892 */ /* 0x000fe2000f8ec03f */
[----:B------:R-:W-:-:S03]  /*2dd0*/  UMOV UR15, 0x40000040 ;  /* 0x40000040000f7882 */ /* 0x000fc60000000000 */
[----:B------:R-:W-:Y:S02]  /*2de0*/  ULEA UR12, UR47, UR12, 0x9 ;  /* 0x0000000c2f0c7291 */ /* 0x000fe4000f8e483f */
[----:B------:R-:W-:Y:S02]  /*2df0*/  ULOP3.LUT UR13, UR4, 0x10000, URZ, 0xfc, !UPT ;  /* 0x00010000040d7892 */ /* 0x000fe4000f8efc3f */
[----:B------:R-:W-:Y:S02]  /*2e00*/  UIADD3 UR10, UR12, 0x4, URZ ;  /* 0x000000040c0a7890 */ /* 0x000fe4000fffe03f */
[----:B------:R-:W-:Y:S01]  /*2e10*/  UIADD3 UR8, UR13, 0x4, URZ ;  /* 0x000000040d087890 */ /* 0x000fe2000fffe03f */
[----:B------:R-:W-:Y:S02]  /*2e20*/  UMOV UR6, UR12 ;  /* 0x0000000c00067c82 */ /* 0x000fe40008000000 */
[----:B------:R-:W-:Y:S01]  /*2e30*/  UMOV UR4, UR13 ;  /* 0x0000000d00047c82 */ /* 0x000fe20008000000 */
[----:B------:R-:W-:Y:S01]  /*2e40*/  UIADD3 UR14, UR12, 0x6, URZ ;  /* 0x000000060c0e7890 */ /* 0x000fe2000fffe03f */
[----:B------:R-:W-:Y:S01]  /*2e50*/  HGMMA.64x64x16.F32.BF16 R24, gdesc[UR4], RZ, !UPT, gsb0 ;  /* 0x00e00000041879f0 */ /* 0x000fe2000c0018ff */
[----:B------:R-:W-:-:S02]  /*2e60*/  UIADD3 UR6, UR12, 0x2, URZ ;  /* 0x000000020c067890 */ /* 0x000fc4000fffe03f */
[----:B------:R-:W-:Y:S01]  /*2e70*/  UIADD3 UR4, UR13, 0x2, URZ ;  /* 0x000000020d047890 */ /* 0x000fe2000fffe03f */
[----:B------:R-:W-:Y:S01]  /*2e80*/  UMOV UR7, 0x40000040 ;  /* 0x4000004000077882 */ /* 0x000fe20000000000 */
[----:B------:R-:W-:Y:S01]  /*2e90*/  UMOV UR5, 0x40000040 ;  /* 0x4000004000057882 */ /* 0x000fe20000000000 */
[----:B------:R-:W-:-:S03]  /*2ea0*/  UIADD3 UR12, UR13, 0x6, URZ ;  /* 0x000000060d0c7890 */ /* 0x000fc6000fffe03f */
[----:B------:R-:W-:Y:S01]  /*2eb0*/  UMOV UR13, 0x40000040 ;  /* 0x40000040000d7882 */ /* 0x000fe20000000000 */
[----:B------:R-:W-:Y:S02]  /*2ec0*/  WARPGROUP.DEPBAR.LE gsb0, 0x0 ;  /* 0x00008000000079c5 */ /* 0x000fe40000010000 */
[----:B------:R-:W-:-:S06]  /*2ed0*/  WARPGROUP.ARRIVE ;  /* 0x00000000000079c5 */ /* 0x000fcc0000000000 */
[----:B------:R-:W-:Y:S03]  /*2ee0*/  HGMMA.64x64x16.F32.BF16 R24, gdesc[UR4], R24, gsb0 ;  /* 0x00e00000041879f0 */ /* 0x000fe60008001818 */
[----:B------:R-:W-:Y:S02]  /*2ef0*/  WARPGROUP.DEPBAR.LE gsb0, 0x0 ;  /* 0x00008000000079c5 */ /* 0x000fe40000010000 */
[----:B------:R-:W-:-:S06]  /*2f00*/  WARPGROUP.ARRIVE ;  /* 0x00000000000079c5 */ /* 0x000fcc0000000000 */
[----:B------:R-:W-:Y:S03]  /*2f10*/  HGMMA.64x64x16.F32.BF16 R24, gdesc[UR8], R24, gsb0 ;  /* 0x00e00000081879f0 */ /* 0x000fe60008001818 */
[----:B------:R-:W-:Y:S02]  /*2f20*/  WARPGROUP.DEPBAR.LE gsb0, 0x0 ;  /* 0x00008000000079c5 */ /* 0x000fe40000010000 */
[----:B------:R-:W-:-:S06]  /*2f30*/  WARPGROUP.ARRIVE ;  /* 0x00000000000079c5 */ /* 0x000fcc0000000000 */
[----:B------:R-:W-:Y:S03]  /*2f40*/  HGMMA.64x64x16.F32.BF16 R24, gdesc[UR12], R24, gsb0 ;  /* 0x00e000000c1879f0 */ /* 0x000fe60008001818 */
[----:B------:R-:W-:Y:S02]  /*2f50*/  WARPGROUP.DEPBAR.LE gsb0, 0x0 ;  /* 0x00008000000079c5 */ /* 0x000fe40000010000 */
[----:B------:R-:W-:Y:S05]  /*2f60*/  @!P0 BRA `(.L_x_25) ;  /* 0x0000000000048947 */ /* 0x000fea0003800000 */
[----:B------:R-:W-:Y:S01]  /*2f70*/  BPT.TRAP 0x1 ;  /* 0x000000040000795c */ /* 0x000fe20000300000 */
.L_x_25:
[----:B------:R-:W-:Y:S01]  /*2f80*/  ULDC UR7, c[0x0][0x9d8] ;  /* 0x0002760000077ab9 */ /* 0x000fe20000000800 */
[----:B------:R-:W-:Y:S01]  /*2f90*/  UIMAD UR6, UR48, -0x40, UR49 ;  /* 0xffffffc0300678a4 */ /* 0x000fe2000f8e0231 */
[----:B------:R-:W-:Y:S01]  /*2fa0*/  FMUL.FTZ R24, R24, UR7 ;  /* 0x0000000718187c20 */ /* 0x000fe20008410000 */
[----:B------:R-:W-:Y:S01]  /*2fb0*/  FMUL.FTZ R25, R25, UR7 ;  /* 0x0000000719197c20 */ /* 0x000fe20008410000 */
[----:B------:R-:W-:Y:S01]  /*2fc0*/  FMUL.FTZ R28, R28, UR7 ;  /* 0x000000071c1c7c20 */ /* 0x000fe20008410000 */
[----:B------:R-:W-:Y:S01]  /*2fd0*/  FMUL.FTZ R29, R29, UR7 ;  /* 0x000000071d1d7c20 */ /* 0x000fe20008410000 */
[----:B------:R-:W-:Y:S01]  /*2fe0*/  FMUL.FTZ R32, R32, UR7 ;  /* 0x0000000720207c20 */ /* 0x000fe20008410000 */
[----:B------:R-:W-:Y:S01]  /*2ff0*/  IMAD.U32 R4, RZ, RZ, UR6 ;  /* 0x00000006ff047e24 */ /* 0x000fe2000f8e00ff */
[----:B------:R-:W0:Y:S01]  /*3000*/  MUFU.TANH R24, R24 ;  /* 0x0000001800187308 */ /* 0x000e220000002400 */
[----:B------:R-:W-:Y:S01]  /*3010*/  FMUL.FTZ R26, R26, UR7 ;  /* 0x000000071a1a7c20 */ /* 0x000fe20008410000 */
[----:B------:R-:W-:Y:S01]  /*3020*/  FMUL.FTZ R33, R33, UR7 ;  /* 0x0000000721217c20 */ /* 0x000fe20008410000 */
[----:B------:R-:W-:Y:S01]  /*3030*/  FMUL.FTZ R27, R27, UR7 ;  /* 0x000000071b1b7c20 */ /* 0x000fe20008410000 */
[----:B------:R-:W-:Y:S01]  /*3040*/  IADD3 R3, -R17, 0x40, R4 ;  /* 0x0000004011037810 */ /* 0x000fe20007ffe104 */
[----:B------:R-:W-:Y:S01]  /*3050*/  FMUL.FTZ R36, R36, UR7 ;  /* 0x0000000724247c20 */ /* 0x000fe20008410000 */
[----:B------:R-:W-:Y:S01]  /*3060*/  FMUL.FTZ R30, R30, UR7 ;  /* 0x000000071e1e7c20 */ /* 0x000fe20008410000 */
[----:B------:R-:W-:Y:S01]  /*3070*/  FMUL.FTZ R37, R37, UR7 ;  /* 0x0000000725257c20 */ /* 0x000fe20008410000 */
[----:B------:R-:W3:Y:S01]  /*3080*/  MUFU.TANH R25, R25 ;  /* 0x0000001900197308 */ /* 0x000ee20000002400 */
[----:B------:R-:W-:Y:S01]  /*3090*/  ISETP.GT.AND P5, PT, R3, RZ, PT ;  /* 0x000000ff0300720c */ /* 0x000fe20003fa4270 */
[----:B------:R-:W-:Y:S01]  /*30a0*/  FMUL.FTZ R31, R31, UR7 ;  /* 0x000000071f1f7c20 */ /* 0x000fe20008410000 */
[C---:B------:R-:W-:Y:S01]  /*30b0*/  ISETP.GT.AND P4, PT, R3.reuse, 0x1, PT ;  /* 0x000000010300780c */ /* 0x040fe20003f84270 */
[----:B------:R-:W-:Y:S01]  /*30c0*/  FMUL.FTZ R40, R40, UR7 ;  /* 0x0000000728287c20 */ /* 0x000fe20008410000 */
[C---:B------:R-:W-:Y:S01]  /*30d0*/  ISETP.GT.AND P3, PT, R3.reuse, 0x8, PT ;  /* 0x000000080300780c */ /* 0x040fe20003f64270 */
[----:B------:R-:W-:Y:S01]  /*30e0*/  FMUL.FTZ R34, R34, UR7 ;  /* 0x0000000722227c20 */ /* 0x000fe20008410000 */
[----:B------:R-:W-:Y:S01]  /*30f0*/  ISETP.GT.AND P2, PT, R3, 0x9, PT ;  /* 0x000000090300780c */ /* 0x000fe20003f44270 */
[----:B------:R-:W4:Y:S01]  /*3100*/  MUFU.TANH R28, R28 ;  /* 0x0000001c001c7308 */ /* 0x000f220000002400 */
[----:B0-----:R-:W-:Y:S01]  /*3110*/  FSEL R24, R24, -INF , P5 ;  /* 0xff80000018187808 */ /* 0x001fe20002800000 */
[----:B------:R-:W-:Y:S01]  /*3120*/  FMUL.FTZ R41, R41, UR7 ;  /* 0x0000000729297c20 */ /* 0x000fe20008410000 */
[----:B------:R-:W-:Y:S01]  /*3130*/  ISETP.GT.AND P1, PT, R3, 0x10, PT ;  /* 0x000000100300780c */ /* 0x000fe20003f24270 */
[----:B------:R-:W-:Y:S01]  /*3140*/  FMUL.FTZ R35, R35, UR7 ;  /* 0x0000000723237c20 */ /* 0x000fe20008410000 */
[----:B------:R-:W-:Y:S01]  /*3150*/  ISETP.GT.AND P6, PT, R3, 0x11, PT ;  /* 0x000000110300780c */ /* 0x000fe20003fc4270 */
[----:B------:R-:W-:Y:S01]  /*3160*/  FMUL.FTZ R44, R44, UR7 ;  /* 0x000000072c2c7c20 */ /* 0x000fe20008410000 */
[----:B------:R-:W-:Y:S01]  /*3170*/  FMUL.FTZ R38, R38, UR7 ;  /* 0x0000000726267c20 */ /* 0x000fe20008410000 */
[----:B------:R-:W0:Y:S01]  /*3180*/  MUFU.TANH R29, R29 ;  /* 0x0000001d001d7308 */ /* 0x000e220000002400 */
[----:B---3--:R-:W-:Y:S01]  /*3190*/  FSEL R25, R25, -INF , P4 ;  /* 0xff80000019197808 */ /* 0x008fe20002000000 */
[----:B------:R-:W-:Y:S01]  /*31a0*/  FMUL.FTZ R45, R45, UR7 ;  /* 0x000000072d2d7c20 */ /* 0x000fe20008410000 */
[----:B------:R-:W-:Y:S01]  /*31b0*/  FMUL.FTZ R39, R39, UR7 ;  /* 0x0000000727277c20 */ /* 0x000fe20008410000 */
[----:B------:R-:W-:Y:S01]  /*31c0*/  FMUL.FTZ R48, R48, UR7 ;  /* 0x0000000730307c20 */ /* 0x000fe20008410000 */
[----:B------:R-:W-:Y:S01]  /*31d0*/  FMNMX.FTZ R5, R24, R25, !PT ;  /* 0x0000001918057209 */ /* 0x000fe20007810000 */
[----:B------:R-:W-:Y:S01]  /*31e0*/  FMUL.FTZ R42, R42, UR7 ;  /* 0x000000072a2a7c20 */ /* 0x000fe20008410000 */
[----:B------:R-:W-:Y:S01]  /*31f0*/  FMUL.FTZ R49, R49, UR7 ;  /* 0x0000000731317c20 */ /* 0x000fe20008410000 */
[----:B------:R-:W3:Y:S01]  /*3200*/  MUFU.TANH R32, R32 ;  /* 0x0000002000207308 */ /* 0x000ee20000002400 */
[----:B----4-:R-:W-:Y:S01]  /*3210*/  FSEL R28, R28, -INF , P3 ;  /* 0xff8000001c1c7808 */ /* 0x010fe20001800000 */
[----:B------:R-:W-:Y:S01]  /*3220*/  FMUL.FTZ R43, R43, UR7 ;  /* 0x000000072b2b7c20 */ /* 0x000fe20008410000 */
[----:B------:R-:W-:Y:S01]  /*3230*/  FMUL.FTZ R52, R52, UR7 ;  /* 0x0000000734347c20 */ /* 0x000fe20008410000 */
[----:B------:R-:W-:Y:S01]  /*3240*/  FMUL.FTZ R53, R53, UR7 ;  /* 0x0000000735357c20 */ /* 0x000fe20008410000 */
[----:B------:R-:W-:Y:S01]  /*3250*/  FMNMX.FTZ R4, R28, R5, !PT ;  /* 0x000000051c047209 */ /* 0x000fe20007810000 */
[----:B------:R-:W-:Y:S01]  /*3260*/  FMUL.FTZ R46, R46, UR7 ;  /* 0x000000072e2e7c20 */ /* 0x000fe20008410000 */
[----:B------:R-:W-:Y:S01]  /*3270*/  FMUL.FTZ R47, R47, UR7 ;  /* 0x000000072f2f7c20 */ /* 0x000fe20008410000 */
[----:B------:R-:W4:Y:S01]  /*3280*/  MUFU.TANH R26, R26 ;  /* 0x0000001a001a7308 */ /* 0x000f220000002400 */
[----:B0-----:R-:W-:Y:S01]  /*3290*/  FSEL R29, R29, -INF , P2 ;  /* 0xff8000001d1d7808 */ /* 0x001fe20001000000 */
[----:B------:R-:W-:Y:S01]  /*32a0*/  FMUL.FTZ R50, R50, UR7 ;  /* 0x0000000732327c20 */ /* 0x000fe20008410000 */
[----:B------:R-:W-:Y:S01]  /*32b0*/  FMUL.FTZ R51, R51, UR7 ;  /* 0x0000000733337c20 */ /* 0x000fe20008410000 */
[----:B------:R-:W-:Y:S01]  /*32c0*/  FMUL.FTZ R54, R54, UR7 ;  /* 0x0000000736367c20 */ /* 0x000fe20008410000 */
[----:B------:R-:W-:Y:S01]  /*32d0*/  FMNMX.FTZ R5, R29, R4, !PT ;  /* 0x000000041d057209 */ /* 0x000fe20007810000 */
[----:B------:R-:W-:Y:S01]  /*32e0*/  FMUL.FTZ R55, R55, UR7 ;  /* 0x0000000737377c20 */ /* 0x000fe20008410000 */
[----:B------:R-:W-:Y:S01]  /*32f0*/  ULDC UR20, c[0x0][0x988] ;  /* 0x0002620000147ab9 */ /* 0x000fe20000000800 */
[----:B------:R-:W0:Y:S01]  /*3300*/  MUFU.TANH R33, R33 ;  /* 0x0000002100217308 */ /* 0x000e220000002400 */
[----:B---3--:R-:W-:-:S02]  /*3310*/  FSEL R32, R32, -INF , P1 ;  /* 0xff80000020207808 */ /* 0x008fc40000800000 */
[----:B------:R-:W-:Y:S02]  /*3320*/  R2UR UR6, R7 ;  /* 0x00000000070672ca */ /* 0x000fe400000e0000 */
[----:B------:R-:W-:-:S03]  /*3330*/  FMNMX.FTZ R4, R32, R5, !PT ;  /* 0x0000000520047209 */ /* 0x000fc60007810000 */
[----:B------:R-:W3:Y:S01]  /*3340*/  MUFU.TANH R27, R27 ;  /* 0x0000001b001b7308 */ /* 0x000ee20000002400 */
[----:B----4-:R-:W-:Y:S02]  /*3350*/  FSEL R26, R26, -INF , P5 ;  /* 0xff8000001a1a7808 */ /* 0x010fe40002800000 */
[----:B------:R-:W-:-:S05]  /*3360*/  ISETP.GT.AND P5, PT, R3, 0x18, PT ;  /* 0x000000180300780c */ /* 0x000fca0003fa4270 */
[----:B------:R-:W4:Y:S01]  /*3370*/  MUFU.TANH R36, R36 ;  /* 0x0000002400247308 */ /* 0x000f220000002400 */
[----:B0-----:R-:W-:Y:S01]  /*3380*/  FSEL R33, R33, -INF , P6 ;  /* 0xff80000021217808 */ /* 0x001fe20003000000 */
[----:B------:R-:W-:-:S03]  /*3390*/  UIADD3 UR6, UR6, 0x28c40, URZ ;  /* 0x00028c4006067890 */ /* 0x000fc6000fffe03f */
[----:B------:R-:W-:Y:S01]  /*33a0*/  FMNMX.FTZ R5, R33, R4, !PT ;  /* 0x0000000421057209 */ /* 0x000fe20007810000 */
[----:B------:R-:W-:Y:S02]  /*33b0*/  UPRMT UR6, UR39, 0x654, UR6 ;  /* 0x0000065427067896 */ /* 0x000fe40008000006 */
[----:B------:R-:W0:Y:S01]  /*33c0*/  MUFU.TANH R30, R30 ;  /* 0x0000001e001e7308 */ /* 0x000e220000002400 */
[----:B---3--:R-:W-:Y:S02]  /*33d0*/  FSEL R27, R27, -INF , P4 ;  /* 0xff8000001b1b7808 */ /* 0x008fe40002000000 */
[----:B------:R-:W-:-:S04]  /*33e0*/  ISETP.GT.AND P4, PT, R3, 0x19, PT ;  /* 0x000000190300780c */ /* 0x000fc80003f84270 */
[----:B------:R-:W-:Y:S01]  /*33f0*/  SYNCS.ARRIVE.TRANS64.RED.A1T0 RZ, [UR6], RZ ;  /* 0x000000ffffff79a7 */ /* 0x000fe20008100406 */
[----:B------:R-:W3:Y:S01]  /*3400*/  MUFU.TANH R37, R37 ;  /* 0x0000002500257308 */ /* 0x000ee20000002400 */
[----:B----4-:R-:W-:-:S04]  /*3410*/  FSEL R36, R36, -INF , P5 ;  /* 0xff80000024247808 */ /* 0x010fc80002800000 */
[----:B------:R-:W-:-:S03]  /*3420*/  FMNMX.FTZ R4, R36, R5, !PT ;  /* 0x0000000524047209 */ /* 0x000fc60007810000 */
[----:B------:R-:W4:Y:S01]  /*3430*/  MUFU.TANH R31, R31 ;  /* 0x0000001f001f7308 */ /* 0x000f220000002400 */
[----:B0-----:R-:W-:Y:S02]  /*3440*/  FSEL R30, R30, -INF , P3 ;  /* 0xff8000001e1e7808 */ /* 0x001fe40001800000 */
[----:B------:R-:W-:-:S05]  /*3450*/  ISETP.GT.AND P3, PT, R3, 0x20, PT ;  /* 0x000000200300780c */ /* 0x000fca0003f64270 */
[----:B------:R-:W0:Y:S01]  /*3460*/  MUFU.TANH R40, R40 ;  /* 0x0000002800287308 */ /* 0x000e220000002400 */
[----:B---3--:R-:W-:-:S04]  /*3470*/  FSEL R37, R37, -INF , P4 ;  /* 0xff80000025257808 */ /* 0x008fc80002000000 */
[----:B------:R-:W-:-:S03]  /*3480*/  FMNMX.FTZ R5, R37, R4, !PT ;  /* 0x0000000425057209 */ /* 0x000fc60007810000 */
[----:B------:R-:W3:Y:S01]  /*3490*/  MUFU.TANH R34, R34 ;  /* 0x0000002200227308 */ /* 0x000ee20000002400 */
[----:B----4-:R-:W-:Y:S02]  /*34a0*/  FSEL R31, R31, -INF , P2 ;  /* 0xff8000001f1f7808 */ /* 0x010fe40001000000 */
[----:B------:R-:W-:-:S05]  /*34b0*/  ISETP.GT.AND P2, PT, R3, 0x21, PT ;  /* 0x000000210300780c */ /* 0x000fca0003f44270 */
[----:B------:R-:W4:Y:S01]  /*34c0*/  MUFU.TANH R41, R41 ;  /* 0x0000002900297308 */ /* 0x000f220000002400 */
[----:B0-----:R-:W-:-:S04]  /*34d0*/  FSEL R40, R40, -INF , P3 ;  /* 0xff80000028287808 */ /* 0x001fc80001800000 */
[----:B------:R-:W-:-:S03]  /*34e0*/  FMNMX.FTZ R4, R40, R5, !PT ;  /* 0x0000000528047209 */ /* 0x000fc60007810000 */
[----:B------:R-:W0:Y:S01]  /*34f0*/  MUFU.TANH R35, R35 ;  /* 0x0000002300237308 */ /* 0x000e220000002400 */
[----:B---3--:R-:W-:Y:S02]  /*3500*/  FSEL R34, R34, -INF , P1 ;  /* 0xff80000022227808 */ /* 0x008fe40000800000 */
[----:B------:R-:W-:-:S05]  /*3510*/  ISETP.GT.AND P1, PT, R3, 0x28, PT ;  /* 0x000000280300780c */ /* 0x000fca0003f24270 */
        /* <DEDUP_REMOVED lines=25> */
[----:B---3--:R-:W-:-:S07]  /*36b0*/  FSEL R49, R49, -INF , P4 ;  /* 0xff80000031317808 */ /* 0x008fce0002000000 */
[----:B------:R-:W3:Y:S01]  /*36c0*/  MUFU.TANH R53, R53 ;  /* 0x0000003500357308 */ /* 0x000ee20000002400 */
[----:B----4-:R-:W-:Y:S02]  /*36d0*/  FSEL R43, R43, -INF , P2 ;  /* 0xff8000002b2b7808 */ /* 0x010fe40001000000 */
[----:B------:R-:W-:Y:S02]  /*36e0*/  ISETP.GT.AND P2, PT, R3, 0x39, PT ;  /* 0x000000390300780c */ /* 0x000fe40003f44270 */
[----:B------:R-:W-:-:S03]  /*36f0*/  FMNMX.FTZ R3, R49, R4, !PT ;  /* 0x0000000431037209 */ /* 0x000fc60007810000 */
[----:B------:R-:W4:Y:S01]  /*3700*/  MUFU.TANH R46, R46 ;  /* 0x0000002e002e7308 */ /* 0x000f220000002400 */
[----:B0-----:R-:W-:-:S04]  /*3710*/  FSEL R52, R52, -INF , P3 ;  /* 0xff80000034347808 */ /* 0x001fc80001800000 */
[----:B------:R-:W-:Y:S02]  /*3720*/  FMNMX.FTZ R4, R52, R3, !PT ;  /* 0x0000000334047209 */ /* 0x000fe40007810000 */
[----:B------:R-:W-:Y:S01]  /*3730*/  FMNMX.FTZ R3, R26, R27, !PT ;  /* 0x0000001b1a037209 */ /* 0x000fe20007810000 */
[----:B------:R-:W0:Y:S01]  /*3740*/  MUFU.TANH R47, R47 ;  /* 0x0000002f002f7308 */ /* 0x000e220000002400 */
[----:B---3--:R-:W-:-:S04]  /*3750*/  FSEL R53, R53, -INF , P2 ;  /* 0xff80000035357808 */ /* 0x008fc80001000000 */
[----:B------:R-:W-:-:S03]  /*3760*/  FMNMX.FTZ R5, R53, R4, !PT ;  /* 0x0000000435057209 */ /* 0x000fc60007810000 */
[----:B------:R-:W3:Y:S01]  /*3770*/  MUFU.TANH R50, R50 ;  /* 0x0000003200327308 */ /* 0x000ee20000002400 */
[----:B----4-:R-:W-:Y:S01]  /*3780*/  FSEL R46, R46, -INF , P1 ;  /* 0xff8000002e2e7808 */ /* 0x010fe20000800000 */
[----:B------:R-:W4:Y:S06]  /*3790*/  SHFL.BFLY PT, R4, R5, 0x2, 0x1f ;  /* 0x0c401f0005047f89 */ /* 0x000f2c00000e0000 */
[----:B------:R-:W5:Y:S01]  /*37a0*/  MUFU.TANH R51, R51 ;  /* 0x0000003300337308 */ /* 0x000f620000002400 */
[----:B0-----:R-:W-:-:S07]  /*37b0*/  FSEL R47, R47, -INF , P6 ;  /* 0xff8000002f2f7808 */ /* 0x001fce0003000000 */
[----:B------:R-:W0:Y:S01]  /*37c0*/  MUFU.TANH R54, R54 ;  /* 0x0000003600367308 */ /* 0x000e220000002400 */
[----:B---3--:R-:W-:-:S07]  /*37d0*/  FSEL R50, R50, -INF , P5 ;  /* 0xff80000032327808 */ /* 0x008fce0002800000 */
[----:B------:R-:W3:Y:S01]  /*37e0*/  MUFU.TANH R55, R55 ;  /* 0x0000003700377308 */ /* 0x000ee20000002400 */
[----:B-----5:R-:W-:Y:S02]  /*37f0*/  FSEL R51, R51, -INF , P4 ;  /* 0xff80000033337808 */ /* 0x020fe40002000000 */
[----:B----4-:R-:W-:Y:S02]  /*3800*/  FMNMX.FTZ R9, R5, R4, !PT ;  /* 0x0000000405097209 */ /* 0x010fe40007810000 */
[----:B------:R-:W-:-:S03]  /*3810*/  FMNMX.FTZ R4, R30, R3, !PT ;  /* 0x000000031e047209 */ /* 0x000fc60007810000 */
[----:B------:R-:W4:Y:S01]  /*3820*/  SHFL.BFLY PT, R10, R9, 0x1, 0x1f ;  /* 0x0c201f00090a7f89 */ /* 0x000f2200000e0000 */
[----:B------:R-:W-:Y:S02]  /*3830*/  FMNMX.FTZ R3, R31, R4, !PT ;  /* 0x000000041f037209 */ /* 0x000fe40007810000 */
[----:B0-----:R-:W-:Y:S02]  /*3840*/  FSEL R54, R54, -INF , P3 ;  /* 0xff80000036367808 */ /* 0x001fe40001800000 */
[----:B------:R-:W-:-:S04]  /*3850*/  FMNMX.FTZ R4, R34, R3, !PT ;  /* 0x0000000322047209 */ /* 0x000fc80007810000 */
[----:B------:R-:W-:Y:S02]  /*3860*/  FMNMX.FTZ R3, R35, R4, !PT ;  /* 0x0000000423037209 */ /* 0x000fe40007810000 */
[----:B---3--:R-:W-:Y:S02]  /*3870*/  FSEL R55, R55, -INF , P2 ;  /* 0xff80000037377808 */ /* 0x008fe40001000000 */
[----:B------:R-:W-:-:S04]  /*3880*/  FMNMX.FTZ R6, R38, R3, !PT ;  /* 0x0000000326067209 */ /* 0x000fc80007810000 */
[----:B------:R-:W-:-:S04]  /*3890*/  FMNMX.FTZ R3, R39, R6, !PT ;  /* 0x0000000627037209 */ /* 0x000fc80007810000 */
[----:B------:R-:W-:Y:S02]  /*38a0*/  FMNMX.FTZ R6, R42, R3, !PT ;  /* 0x000000032a067209 */ /* 0x000fe40007810000 */
[----:B----4-:R-:W-:Y:S02]  /*38b0*/  FMNMX.FTZ R4, R9, R10, !PT ;  /* 0x0000000a09047209 */ /* 0x010fe40007810000 */
[----:B------:R-:W-:Y:S01]  /*38c0*/  FMNMX.FTZ R3, R43, R6, !PT ;  /* 0x000000062b037209 */ /* 0x000fe20007810000 */
[----:B------:R-:W-:Y:S01]  /*38d0*/  BAR.SYNC.DEFER_BLOCKING 0xf, 0x100 ;  /* 0x03c4000000007b1d */ /* 0x000fe20000010000 */
[C---:B------:R-:W-:Y:S01]  /*38e0*/  FSETP.NEU.FTZ.AND P1, PT, R4.reuse, -INF , PT ;  /* 0xff8000000400780b */ /* 0x040fe20003f3d000 */
[----:B------:R-:W-:Y:S01]  /*38f0*/  FMUL.FTZ R5, R4, UR20 ;  /* 0x0000001404057c20 */ /* 0x000fe20008410000 */
[----:B------:R-:W-:-:S04]  /*3900*/  FMNMX.FTZ R6, R46, R3, !PT ;  /* 0x000000032e067209 */ /* 0x000fc80007810000 */
[----:B------:R-:W-:Y:S02]  /*3910*/  FMNMX.FTZ R3, R47, R6, !PT ;  /* 0x000000062f037209 */ /* 0x000fe40007810000 */
[----:B------:R-:W-:Y:S02]  /*3920*/  FSEL R9, R5, RZ, P1 ;  /* 0x000000ff05097208 */ /* 0x000fe40000800000 */
[----:B------:R-:W-:-:S03]  /*3930*/  FMNMX.FTZ R6, R50, R3, !PT ;  /* 0x0000000332067209 */ /* 0x000fc60007810000 */
[--C-:B------:R-:W-:Y:S01]  /*3940*/  FFMA.FTZ R24, R24, UR20, -R9.reuse ;  /* 0x0000001418187c23 */ /* 0x100fe20008010809 */
[----:B------:R-:W-:Y:S01]  /*3950*/  FMNMX.FTZ R3, R51, R6, !PT ;  /* 0x0000000633037209 */ /* 0x000fe20007810000 */
[--C-:B------:R-:W-:Y:S01]  /*3960*/  FFMA.FTZ R25, R25, UR20, -R9.reuse ;  /* 0x0000001419197c23 */ /* 0x100fe20008010809 */
[--C-:B------:R-:W-:Y:S01]  /*3970*/  FFMA.FTZ R28, R28, UR20, -R9.reuse ;  /* 0x000000141c1c7c23 */ /* 0x100fe20008010809 */
[--C-:B------:R-:W-:Y:S01]  /*3980*/  FFMA.FTZ R29, R29, UR20, -R9.reuse ;  /* 0x000000141d1d7c23 */ /* 0x100fe20008010809 */
[----:B------:R-:W-:Y:S01]  /*3990*/  FMNMX.FTZ R6, R54, R3, !PT ;  /* 0x0000000336067209 */ /* 0x000fe20007810000 */
[----:B------:R-:W-:Y:S01]  /*39a0*/  MUFU.EX2 R24, R24 ;  /* 0x0000001800187308 */ /* 0x000fe20000000800 */
[--C-:B------:R-:W-:Y:S01]  /*39b0*/  FFMA.FTZ R32, R32, UR20, -R9.reuse ;  /* 0x0000001420207c23 */ /* 0x100fe20008010809 */
[--C-:B------:R-:W-:Y:S01]  /*39c0*/  FFMA.FTZ R33, R33, UR20, -R9.reuse ;  /* 0x0000001421217c23 */ /* 0x100fe20008010809 */
[----:B------:R-:W-:Y:S01]  /*39d0*/  FMNMX.FTZ R6, R55, R6, !PT ;  /* 0x0000000637067209 */ /* 0x000fe20007810000 */
[--C-:B------:R-:W-:Y:S01]  /*39e0*/  FFMA.FTZ R36, R36, UR20, -R9.reuse ;  /* 0x0000001424247c23 */ /* 0x100fe20008010809 */
[--C-:B------:R-:W-:Y:S01]  /*39f0*/  FFMA.FTZ R37, R37, UR20, -R9.reuse ;  /* 0x0000001425257c23 */ /* 0x100fe20008010809 */
[--C-:B------:R-:W-:Y:S01]  /*3a00*/  FFMA.FTZ R40, R40, UR20, -R9.reuse ;  /* 0x0000001428287c23 */ /* 0x100fe20008010809 */
[--C-:B------:R-:W-:Y:S01]  /*3a10*/  FFMA.FTZ R41, R41, UR20, -R9.reuse ;  /* 0x0000001429297c23 */ /* 0x100fe20008010809 */
[----:B------:R-:W0:Y:S01]  /*3a20*/  SHFL.BFLY PT, R3, R6, 0x2, 0x1f ;  /* 0x0c401f0006037f89 */ /* 0x000e2200000e0000 */
[----:B------:R-:W3:Y:S01]  /*3a30*/  MUFU.EX2 R25, R25 ;  /* 0x0000001900197308 */ /* 0x000ee20000000800 */
[--C-:B------:R-:W-:Y:S01]  /*3a40*/  FFMA.FTZ R44, R44, UR20, -R9.reuse ;  /* 0x000000142c2c7c23 */ /* 0x100fe20008010809 */
[--C-:B------:R-:W-:Y:S01]  /*3a50*/  FFMA.FTZ R45, R45, UR20, -R9.reuse ;  /* 0x000000142d2d7c23 */ /* 0x100fe20008010809 */
[--C-:B------:R-:W-:Y:S01]  /*3a60*/  FFMA.FTZ R48, R48, UR20, -R9.reuse ;  /* 0x0000001430307c23 */ /* 0x100fe20008010809 */
[--C-:B------:R-:W-:Y:S01]  /*3a70*/  FFMA.FTZ R49, R49, UR20, -R9.reuse ;  /* 0x0000001431317c23 */ /* 0x100fe20008010809 */
[--C-:B------:R-:W-:Y:S01]  /*3a80*/  FFMA.FTZ R52, R52, UR20, -R9.reuse ;  /* 0x0000001434347c23 */ /* 0x100fe20008010809 */
[----:B------:R-:W-:-:S02]  /*3a90*/  FFMA.FTZ R9, R53, UR20, -R9 ;  /* 0x0000001435097c23 */ /* 0x000fc40008010809 */
[----:B------:R-:W-:Y:S08]  /*3aa0*/  MUFU.EX2 R28, R28 ;  /* 0x0000001c001c7308 */ /* 0x000ff00000000800 */
[----:B------:R-:W4:Y:S01]  /*3ab0*/  MUFU.EX2 R29, R29 ;  /* 0x0000001d001d7308 */ /* 0x000f220000000800 */
[----:B---3--:R-:W-:Y:S01]  /*3ac0*/  FADD.FTZ R11, R24, R25 ;  /* 0x00000019180b7221 */ /* 0x008fe20000010000 */
[----:B------:R-:W-:-:S02]  /*3ad0*/  F2FP.BF16.F32.PACK_AB R152, R25, R24 ;  /* 0x000000181998723e */ /* 0x000fc400000010ff */
[----:B0-----:R-:W-:-:S04]  /*3ae0*/  FMNMX.FTZ R3, R6, R3, !PT ;  /* 0x0000000306037209 */ /* 0x001fc80007810000 */
[----:B------:R-:W-:Y:S01]  /*3af0*/  MUFU.EX2 R32, R32 ;  /* 0x0000002000207308 */ /* 0x000fe20000000800 */
[----:B------:R-:W0:Y:S07]  /*3b00*/  SHFL.BFLY PT, R6, R3, 0x1, 0x1f ;  /* 0x0c201f0003067f89 */ /* 0x000e2e00000e0000 */
[----:B------:R-:W3:Y:S01]  /*3b10*/  MUFU.EX2 R33, R33 ;  /* 0x0000002100217308 */ /* 0x000ee20000000800 */
[----:B----4-:R-:W-:-:S07]  /*3b20*/  F2FP.BF16.F32.PACK_AB R154, R29, R28 ;  /* 0x0000001c1d9a723e */ /* 0x010fce00000010ff */
[----:B------:R-:W-:Y:S08]  /*3b30*/  MUFU.EX2 R36, R36 ;  /* 0x0000002400247308 */ /* 0x000ff00000000800 */
[----:B------:R-:W4:Y:S01]  /*3b40*/  MUFU.EX2 R37, R37 ;  /* 0x0000002500257308 */ /* 0x000f220000000800 */
[----:B---3--:R-:W-:Y:S02]  /*3b50*/  F2FP.BF16.F32.PACK_AB R156, R33, R32 ;  /* 0x00000020219c723e */ /* 0x008fe400000010ff */
[----:B0-----:R-:W-:Y:S01]  /*3b60*/  FMNMX.FTZ R5, R3, R6, !PT ;  /* 0x0000000603057209 */ /* 0x001fe20007810000 */
[----:B------:R-:W-:-:S03]  /*3b70*/  FADD.FTZ R6, R28, R11 ;  /* 0x0000000b1c067221 */ /* 0x000fc60000010000 */
[C---:B------:R-:W-:Y:S01]  /*3b80*/  FSETP.NEU.FTZ.AND P1, PT, R5.reuse, -INF , PT ;  /* 0xff8000000500780b */ /* 0x040fe20003f3d000 */
[----:B------:R-:W-:Y:S01]  /*3b90*/  FMUL.FTZ R3, R5, UR20 ;  /* 0x0000001405037c20 */ /* 0x000fe20008410000 */
[----:B------:R-:W-:Y:S01]  /*3ba0*/  FADD.FTZ R13, R29, R6 ;  /* 0x000000061d0d7221 */ /* 0x000fe20000010000 */
[----:B------:R-:W0:Y:S03]  /*3bb0*/  MUFU.EX2 R40, R40 ;  /* 0x0000002800287308 */ /* 0x000e260000000800 */
[----:B------:R-:W-:Y:S01]  /*3bc0*/  FSEL R3, R3, RZ, P1 ;  /* 0x000000ff03037208 */ /* 0x000fe20000800000 */
[----:B------:R-:W-:Y:S01]  /*3bd0*/  FADD.FTZ R10, R32, R13 ;  /* 0x0000000d200a7221 */ /* 0x000fe20000010000 */
[----:B----4-:R-:W-:-:S03]  /*3be0*/  F2FP.BF16.F32.PACK_AB R158, R37, R36 ;  /* 0x00000024259e723e */ /* 0x010fc600000010ff */
[--C-:B------:R-:W-:Y:S01]  /*3bf0*/  FFMA.FTZ R26, R26, UR20, -R3.reuse ;  /* 0x000000141a1a7c23 */ /* 0x100fe20008010803 */
[--C-:B------:R-:W-:Y:S01]  /*3c00*/  FFMA.FTZ R27, R27, UR20, -R3.reuse ;  /* 0x000000141b1b7c23 */ /* 0x100fe20008010803 */
[--C-:B------:R-:W-:Y:S01]  /*3c10*/  FFMA.FTZ R30, R30, UR20, -R3.reuse ;  /* 0x000000141e1e7c23 */ /* 0x100fe20008010803 */
[--C-:B------:R-:W-:Y:S01]  /*3c20*/  FFMA.FTZ R31, R31, UR20, -R3.reuse ;  /* 0x000000141f1f7c23 */ /* 0x100fe20008010803 */
[--C-:B------:R-:W-:Y:S01]  /*3c30*/  FFMA.FTZ R34, R34, UR20, -R3.reuse ;  /* 0x0000001422227c23 */ /* 0x100fe20008010803 */
[--C-:B------:R-:W-:Y:S01]  /*3c40*/  FFMA.FTZ R35, R35, UR20, -R3.reuse ;  /* 0x0000001423237c23 */ /* 0x100fe20008010803 */
[----:B------:R-:W-:Y:S01]  /*3c50*/  MUFU.EX2 R26, R26 ;  /* 0x0000001a001a7308 */ /* 0x000fe20000000800 */
[--C-:B------:R-:W-:Y:S01]  /*3c60*/  FFMA.FTZ R38, R38, UR20, -R3.reuse ;  /* 0x0000001426267c23 */ /* 0x100fe20008010803 */
[--C-:B------:R-:W-:Y:S01]  /*3c70*/  FFMA.FTZ R39, R39, UR20, -R3.reuse ;  /* 0x0000001427277c23 */ /* 0x100fe20008010803 */
[--C-:B------:R-:W-:Y:S01]  /*3c80*/  FFMA.FTZ R42, R42, UR20, -R3.reuse ;  /* 0x000000142a2a7c23 */ /* 0x100fe20008010803 */
[--C-:B------:R-:W-:Y:S01]  /*3c90*/  FFMA.FTZ R43, R43, UR20, -R3.reuse ;  /* 0x000000142b2b7c23 */ /* 0x100fe20008010803 */
[--C-:B------:R-:W-:Y:S01]  /*3ca0*/  FFMA.FTZ R46, R46, UR20, -R3.reuse ;  /* 0x000000142e2e7c23 */ /* 0x100fe20008010803 */
[--C-:B------:R-:W-:Y:S01]  /*3cb0*/  FFMA.FTZ R47, R47, UR20, -R3.reuse ;  /* 0x000000142f2f7c23 */ /* 0x100fe20008010803 */
[----:B------:R-:W-:Y:S01]  /*3cc0*/  FADD.FTZ R13, R33, R10 ;  /* 0x0000000a210d7221 */ /* 0x000fe20000010000 */
[----:B------:R-:W3:Y:S01]  /*3cd0*/  MUFU.EX2 R27, R27 ;  /* 0x0000001b001b7308 */ /* 0x000ee20000000800 */
[--C-:B------:R-:W-:Y:S01]  /*3ce0*/  FFMA.FTZ R50, R50, UR20, -R3.reuse ;  /* 0x0000001432327c23 */ /* 0x100fe20008010803 */
[----:B------:R-:W-:Y:S01]  /*3cf0*/  FFMA.FTZ R51, R51, UR20, -R3 ;  /* 0x0000001433337c23 */ /* 0x000fe20008010803 */
[----:B------:R-:W-:Y:S01]  /*3d00*/  FADD.FTZ R10, R36, R13 ;  /* 0x0000000d240a7221 */ /* 0x000fe20000010000 */
[--C-:B------:R-:W-:Y:S01]  /*3d10*/  FFMA.FTZ R54, R54, UR20, -R3.reuse ;  /* 0x0000001436367c23 */ /* 0x100fe20008010803 */
[----:B------:R-:W-:-:S02]  /*3d20*/  FFMA.FTZ R3, R55, UR20, -R3 ;  /* 0x0000001437037c23 */ /* 0x000fc40008010803 */
[----:B------:R-:W-:Y:S01]  /*3d30*/  FADD.FTZ R13, R37, R10 ;  /* 0x0000000a250d7221 */ /* 0x000fe20000010000 */
[----:B------:R-:W4:Y:S03]  /*3d40*/  MUFU.EX2 R30, R30 ;  /* 0x0000001e001e7308 */ /* 0x000f260000000800 */
[----:B0-----:R-:W-:-:S05]  /*3d50*/  FADD.FTZ R10, R40, R13 ;  /* 0x0000000d280a7221 */ /* 0x001fca0000010000 */
[----:B------:R-:W0:Y:S01]  /*3d60*/  MUFU.EX2 R31, R31 ;  /* 0x0000001f001f7308 */ /* 0x000e220000000800 */
[----:B---3--:R-:W-:Y:S01]  /*3d70*/  FADD.FTZ R11, R26, R27 ;  /* 0x0000001b1a0b7221 */ /* 0x008fe20000010000 */
[----:B------:R-:W-:-:S06]  /*3d80*/  F2FP.BF16.F32.PACK_AB R153, R27, R26 ;  /* 0x0000001a1b99723e */ /* 0x000fcc00000010ff */
[----:B------:R-:W3:Y:S01]  /*3d90*/  MUFU.EX2 R34, R34 ;  /* 0x0000002200227308 */ /* 0x000ee20000000800 */
[----:B----4-:R-:W-:-:S07]  /*3da0*/  FADD.FTZ R6, R30, R11 ;  /* 0x0000000b1e067221 */ /* 0x010fce0000010000 */
[----:B------:R-:W4:Y:S01]  /*3db0*/  MUFU.EX2 R35, R35 ;  /* 0x0000002300237308 */ /* 0x000f220000000800 */
[C---:B0-----:R-:W-:Y:S01]  /*3dc0*/  FADD.FTZ R11, R31.reuse, R6 ;  /* 0x000000061f0b7221 */ /* 0x041fe20000010000 */
[----:B------:R-:W-:-:S05]  /*3dd0*/  F2FP.BF16.F32.PACK_AB R155, R31, R30 ;  /* 0x0000001e1f9b723e */ /* 0x000fca00000010ff */
[----:B------:R0:W-:Y:S01]  /*3de0*/  STSM.16.M88.4 [R22+0x26800], R152 ;  /* 0x0268009816007844 */ /* 0x0001e20000000200 */
[----:B------:R-:W5:Y:S01]  /*3df0*/  MUFU.EX2 R38, R38 ;  /* 0x0000002600267308 */ /* 0x000f620000000800 */
[----:B---3--:R-:W-:-:S07]  /*3e00*/  FADD.FTZ R6, R34, R11 ;  /* 0x0000000b22067221 */ /* 0x008fce0000010000 */
[----:B------:R-:W3:Y:S01]  /*3e10*/  MUFU.EX2 R39, R39 ;  /* 0x0000002700277308 */ /* 0x000ee20000000800 */
[C---:B----4-:R-:W-:Y:S01]  /*3e20*/  FADD.FTZ R11, R35.reuse, R6 ;  /* 0x00000006230b7221 */ /* 0x050fe20000010000 */
[----:B------:R-:W-:-:S06]  /*3e30*/  F2FP.BF16.F32.PACK_AB R157, R35, R34 ;  /* 0x00000022239d723e */ /* 0x000fcc00000010ff */
[----:B------:R-:W4:Y:S01]  /*3e40*/  MUFU.EX2 R42, R42 ;  /* 0x0000002a002a7308 */ /* 0x000f220000000800 */
[----:B-----5:R-:W-:-:S07]  /*3e50*/  FADD.FTZ R6, R38, R11 ;  /* 0x0000000b26067221 */ /* 0x020fce0000010000 */
[----:B------:R-:W5:Y:S01]  /*3e60*/  MUFU.EX2 R41, R41 ;  /* 0x0000002900297308 */ /* 0x000f620000000800 */
[C---:B---3--:R-:W-:Y:S01]  /*3e70*/  FADD.FTZ R11, R39.reuse, R6 ;  /* 0x00000006270b7221 */ /* 0x048fe20000010000 */
[----:B------:R-:W-:-:S05]  /*3e80*/  F2FP.BF16.F32.PACK_AB R159, R39, R38 ;  /* 0x00000026279f723e */ /* 0x000fca00000010ff */
[----:B------:R0:W-:Y:S01]  /*3e90*/  STSM.16.M88.4 [R19], R156 ;  /* 0x0000009c13007844 */ /* 0x0001e20000000200 */
[----:B------:R-:W3:Y:S01]  /*3ea0*/  MUFU.EX2 R43, R43 ;  /* 0x0000002b002b7308 */ /* 0x000ee20000000800 */
[----:B----4-:R-:W-:-:S07]  /*3eb0*/  FADD.FTZ R6, R42, R11 ;  /* 0x0000000b2a067221 */ /* 0x010fce0000010000 */
[----:B------:R-:W4:Y:S01]  /*3ec0*/  MUFU.EX2 R44, R44 ;  /* 0x0000002c002c7308 */ /* 0x000f220000000800 */
[C---:B-----5:R-:W-:Y:S01]  /*3ed0*/  FADD.FTZ R13, R41.reuse, R10 ;  /* 0x0000000a290d7221 */ /* 0x060fe20000010000 */
[----:B------:R-:W-:-:S06]  /*3ee0*/  F2FP.BF16.F32.PACK_AB R160, R41, R40 ;  /* 0x0000002829a0723e */ /* 0x000fcc00000010ff */
[----:B------:R-:W5:Y:S01]  /*3ef0*/  MUFU.EX2 R46, R46 ;  /* 0x0000002e002e7308 */ /* 0x000f620000000800 */
[C---:B---3--:R-:W-:Y:S01]  /*3f00*/  FADD.FTZ R11, R43.reuse, R6 ;  /* 0x000000062b0b7221 */ /* 0x048fe20000010000 */
[----:B------:R-:W-:-:S06]  /*3f10*/  F2FP.BF16.F32.PACK_AB R161, R43, R42 ;  /* 0x0000002a2ba1723e */ /* 0x000fcc00000010ff */
[----:B------:R-:W3:Y:S01]  /*3f20*/  MUFU.EX2 R45, R45 ;  /* 0x0000002d002d7308 */ /* 0x000ee20000000800 */
[----:B----4-:R-:W-:-:S07]  /*3f30*/  FADD.FTZ R6, R44, R13 ;  /* 0x0000000d2c067221 */ /* 0x010fce0000010000 */
[----:B------:R-:W4:Y:S01]  /*3f40*/  MUFU.EX2 R47, R47 ;  /* 0x0000002f002f7308 */ /* 0x000f220000000800 */
[----:B-----5:R-:W-:-:S07]  /*3f50*/  FADD.FTZ R10, R46, R11 ;  /* 0x0000000b2e0a7221 */ /* 0x020fce0000010000 */
[----:B------:R-:W-:Y:S01]  /*3f60*/  MUFU.EX2 R48, R48 ;  /* 0x0000003000307308 */ /* 0x000fe20000000800 */
[C---:B---3--:R-:W-:Y:S01]  /*3f70*/  F2FP.BF16.F32.PACK_AB R162, R45.reuse, R44 ;  /* 0x0000002c2da2723e */ /* 0x048fe200000010ff */
[----:B------:R-:W-:-:S06]  /*3f80*/  FADD.FTZ R45, R45, R6 ;  /* 0x000000062d2d7221 */ /* 0x000fcc0000010000 */
[----:B------:R-:W3:Y:S01]  /*3f90*/  MUFU.EX2 R49, R49 ;  /* 0x0000003100317308 */ /* 0x000ee20000000800 */
[C---:B----4-:R-:W-:Y:S01]  /*3fa0*/  F2FP.BF16.F32.PACK_AB R163, R47.reuse, R46 ;  /* 0x0000002e2fa3723e */ /* 0x050fe200000010ff */
[----:B------:R-:W-:-:S04]  /*3fb0*/  FADD.FTZ R47, R47, R10 ;  /* 0x0000000a2f2f7221 */ /* 0x000fc80000010000 */
[----:B------:R0:W-:Y:S02]  /*3fc0*/  STSM.16.M88.4 [R184], R160 ;  /* 0x000000a0b8007844 */ /* 0x0001e40000000200 */
[----:B------:R-:W-:Y:S08]  /*3fd0*/  MUFU.EX2 R50, R50 ;  /* 0x0000003200327308 */ /* 0x000ff00000000800 */
[----:B------:R-:W4:Y:S01]  /*3fe0*/  MUFU.EX2 R51, R51 ;  /* 0x0000003300337308 */ /* 0x000f220000000800 */
[----:B---3--:R-:W-:Y:S01]  /*3ff0*/  F2FP.BF16.F32.PACK_AB R164, R49, R48 ;  /* 0x0000003031a4723e */ /* 0x008fe200000010ff */
[----:B------:R-:W-:-:S04]  /*4000*/  FADD.FTZ R48, R48, R45 ;  /* 0x0000002d30307221 */ /* 0x000fc80000010000 */
[----:B------:R-:W-:Y:S02]  /*4010*/  FADD.FTZ R49, R49, R48 ;  /* 0x0000003031317221 */ /* 0x000fe40000010000 */
[----:B------:R-:W3:Y:S08]  /*4020*/  MUFU.EX2 R52, R52 ;  /* 0x0000003400347308 */ /* 0x000ef00000000800 */
[----:B------:R-:W5:Y:S01]  /*4030*/  MUFU.EX2 R9, R9 ;  /* 0x0000000900097308 */ /* 0x000f620000000800 */
[----:B----4-:R-:W-:Y:S01]  /*4040*/  F2FP.BF16.F32.PACK_AB R165, R51, R50 ;  /* 0x0000003233a5723e */ /* 0x010fe200000010ff */
[----:B------:R-:W-:-:S04]  /*4050*/  FADD.FTZ R50, R50, R47 ;  /* 0x0000002f32327221 */ /* 0x000fc80000010000 */
[----:B------:R-:W-:Y:S02]  /*4060*/  FADD.FTZ R51, R51, R50 ;  /* 0x0000003233337221 */ /* 0x000fe40000010000 */
[----:B------:R-:W-:Y:S01]  /*4070*/  MUFU.EX2 R54, R54 ;  /* 0x0000003600367308 */ /* 0x000fe20000000800 */
[----:B---3--:R-:W-:-:S07]  /*4080*/  FADD.FTZ R6, R52, R49 ;  /* 0x0000003134067221 */ /* 0x008fce0000010000 */
[----:B------:R-:W3:Y:S01]  /*4090*/  MUFU.EX2 R3, R3 ;  /* 0x0000000300037308 */ /* 0x000ee20000000800 */
[C---:B-----5:R-:W-:Y:S01]  /*40a0*/  F2FP.BF16.F32.PACK_AB R166, R9.reuse, R52 ;  /* 0x0000003409a6723e */ /* 0x060fe200000010ff */
[----:B------:R-:W-:Y:S01]  /*40b0*/  FADD.FTZ R6, R9, R6 ;  /* 0x0000000609067221 */ /* 0x000fe20000010000 */
[----:B---3--:R-:W-:Y:S01]  /*40c0*/  F2FP.BF16.F32.PACK_AB R167, R3, R54 ;  /* 0x0000003603a7723e */ /* 0x008fe200000010ff */
[----:B------:R-:W-:-:S04]  /*40d0*/  FADD.FTZ R54, R54, R51 ;  /* 0x0000003336367221 */ /* 0x000fc80000010000 */
[----:B------:R0:W-:Y:S01]  /*40e0*/  STSM.16.M88.4 [R23], R164 ;  /* 0x000000a417007844 */ /* 0x0001e20000000200 */
[----:B------:R-:W-:Y:S01]  /*40f0*/  FADD.FTZ R3, R3, R54 ;  /* 0x0000003603037221 */ /* 0x000fe20000010000 */
[----:B------:R-:W-:Y:S06]  /*4100*/  @!P0 BRA `(.L_x_26) ;  /* 0x0000000000048947 */ /* 0x000fec0003800000 */
[----:B------:R-:W-:Y:S01]  /*4110*/  BPT.TRAP 0x1 ;  /* 0x000000040000795c */ /* 0x000fe20000300000 */
.L_x_26:
[----:B------:R3:W4:Y:S01]  /*4120*/  SYNCS.PHASECHK.TRANS64.TRYWAIT P1, [R7+URZ+0x28c50], R8 ;  /* 0x028c5008070075a7 */ /* 0x000722000802017f */
[----:B------:R-:W-:Y:S05]  /*4130*/  @!P0 BRA `(.L_x_27) ;  /* 0x0000000000048947 */ /* 0x000fea0003800000 */
[----:B------:R-:W-:Y:S01]  /*4140*/  BPT.TRAP 0x1 ;  /* 0x000000040000795c */ /* 0x000fe20000300000 */
.L_x_27:
[----:B------:R-:W-:Y:S01]  /*4150*/  ULOP3.LUT UR52, UR52, 0x2000000, URZ, 0xfc, !UPT ;  /* 0x0200000034347892 */ /* 0x000fe2000f8efc3f */
[----:B----4-:R-:W-:Y:S11]  /*4160*/  @P1 BRA `(.L_x_28) ;  /* 0x0000000000081947 */ /* 0x010ff60003800000 */
[----:B------:R-:W4:Y:S02]  /*4170*/  SYNCS.PHASECHK.TRANS64.TRYWAIT P1, [R7+URZ+0x28c50], R8 ;  /* 0x028c5008070075a7 */ /* 0x000f24000802017f */
[----:B----4-:R-:W-:Y:S05]  /*4180*/  @!P1 BRA `(.L_x_29) ;  /* 0x0000008800b49947 */ /* 0x010fea0003800000 */
.L_x_28:
[----:B------:R-:W-:Y:S01]  /*4190*/  ULEA UR10, UR47, UR52, 0xc ;  /* 0x000000342f0a7291 */ /* 0x000fe2000f8e603f */
[----:B------:R-:W-:Y:S01]  /*41a0*/  WARPGROUP.ARRIVE ;  /* 0x00000000000079c5 */ /* 0x000fe20000000000 */
[----:B------:R-:W-:-:S05]  /*41b0*/  UMOV UR7, 0x40000040 ;  /* 0x4000004000077882 */ /* 0x000fca0000000000 */
[----:B------:R-:W-:Y:S02]  /*41c0*/  UMOV UR6, UR10 ;  /* 0x0000000a00067c82 */ /* 0x000fe40008000000 */
[----:B------:R-:W-:Y:S01]  /*41d0*/  HGMMA.64x256x16.F32.BF16 R24, R152, gdesc[UR4].tnspB, RZ, !UPT, gsb0 ;  /* 0x43e0000498187df0 */ /* 0x000fe2000c0018ff */
[----:B------:R-:W-:Y:S01]  /*41e0*/  UIADD3 UR6, UR10, 0x80, URZ ;  /* 0x000000800a067890 */ /* 0x000fe2000fffe03f */
[----:B------:R-:W-:Y:S01]  /*41f0*/  UMOV UR7, 0x40000040 ;  /* 0x4000004000077882 */ /* 0x000fe20000000000 */
[----:B------:R-:W-:Y:S02]  /*4200*/  WARPGROUP.DEPBAR.LE gsb0, 0x0 ;  /* 0x00008000000079c5 */ /* 0x000fe40000010000 */
[----:B------:R-:W-:-:S15]  /*4210*/  WARPGROUP.ARRIVE ;  /* 0x00000000000079c5 */ /* 0x000fde0000000000 */
[----:B------:R-:W-:-:S08]  /*4220*/  NOP ;  /* 0x0000000000007918 */ /* 0x000fd00000000000 */
[----:B------:R-:W-:Y:S01]  /*4230*/  HGMMA.64x256x16.F32.BF16 R24, R156, gdesc[UR4].tnspB, R24, gsb0 ;  /* 0x43e000049c187df0 */ /* 0x000fe20008001818 */
        /* <DEDUP_REMOVED lines=11> */
[----:B------:R-:W-:Y:S03]  /*42f0*/  HGMMA.64x256x16.F32.BF16 R24, R164, gdesc[UR4].tnspB, R24, gsb0 ;  /* 0x43e00004a4187df0 */ /* 0x000fe60008001818 */
[----:B------:R-:W-:Y:S02]  /*4300*/  WARPGROUP.DEPBAR.LE gsb0, 0x0 ;  /* 0x00008000000079c5 */ /* 0x000fe40000010000 */
[----:B------:R-:W-:Y:S01]  /*4310*/  @!PT LDS RZ, [RZ] ;  /* 0x00000000fffff984 */ /* 0x000fe20000000800 */
[----:B------:R-:W-:Y:S01]  /*4320*/  @!PT LDS RZ, [RZ] ;  /* 0x00000000fffff984 */ /* 0x000fe20000000800 */
[----:B------:R-:W-:Y:S01]  /*4330*/  @!PT LDS RZ, [RZ] ;  /* 0x00000000fffff984 */ /* 0x000fe20000000800 */
[----:B------:R-:W-:Y:S01]  /*4340*/  @!PT LDS RZ, [RZ] ;  /* 0x00000000fffff984 */ /* 0x000fe20000000800 */
[----:B------:R5:W-:Y:S06]  /*4350*/  MEMBAR.ALL.CTA ;  /* 0x0000000000007992 */ /* 0x000bec0000008000 */
[----:B-----5:R-:W5:Y:S02]  /*4360*/  FENCE.VIEW.ASYNC.S ;  /* 0x00000000000073c6 */ /* 0x020f640000000000 */
[----:B-----5:R-:W-:Y:S01]  /*4370*/  NOP ;  /* 0x0000000000007918 */ /* 0x020fe20000000000 */
[----:B------:R-:W-:Y:S06]  /*4380*/  BAR.ARV 0xe, 0x100 ;  /* 0x0384000000007b1d */ /* 0x000fec0000002000 */
[----:B------:R-:W-:Y:S05]  /*4390*/  @!P0 BRA `(.L_x_30) ;  /* 0x0000000000048947 */ /* 0x000fea0003800000 */
[----:B------:R-:W-:Y:S01]  /*43a0*/  BPT.TRAP 0x1 ;  /* 0x000000040000795c */ /* 0x000fe20000300000 */
.L_x_30:
[----:B------:R-:W-:Y:S01]  /*43b0*/  R2UR UR6, R7 ;  /* 0x00000000070672ca */ /* 0x000fe200000e0000 */
[----:B------:R-:W-:-:S06]  /*43c0*/  UISETP.GE.AND UP0, UPT, UR49, 0x41, UPT ;  /* 0x000000413100788c */ /* 0x000fcc000bf06270 */
[----:B------:R-:W-:-:S06]  /*43d0*/  PLOP3.LUT P1, PT, PT, PT, UP0, 0x80, 0x0 ;  /* 0x000000000000781c */ /* 0x000fcc0003f2f008 */
[----:B------:R-:W-:-:S04]  /*43e0*/  UIADD3 UR6, UR6, 0x28c60, URZ ;  /* 0x00028c6006067890 */ /* 0x000fc8000fffe03f */
[----:B------:R-:W-:-:S09]  /*43f0*/  UPRMT UR6, UR39, 0x654, UR6 ;  /* 0x0000065427067896 */ /* 0x000fd20008000006 */
[----:B------:R-:W-:Y:S01]  /*4400*/  SYNCS.ARRIVE.TRANS64.RED.A1T0 RZ, [UR6], RZ ;  /* 0x000000ffffff79a7 */ /* 0x000fe20008100406 */
[----:B------:R-:W-:Y:S05]  /*4410*/  @!P1 BRA `(.L_x_31) ;  /* 0x0000001c00549947 */ /* 0x000fea0003800000 */
[----:B-1234-:R-:W-:Y:S01]  /*4420*/  MOV R8, R5 ;  /* 0x0000000500087202 */ /* 0x01efe20000000f00 */
[----:B------:R-:W-:Y:S01]  /*4430*/  IMAD.MOV.U32 R13, RZ, RZ, R4 ;  /* 0x000000ffff0d7224 */ /* 0x000fe200078e0004 */
[----:B------:R-:W-:Y:S01]  /*4440*/  UIADD3 UR48, UR48, -0x2, URZ ;  /* 0xfffffffe30307890 */ /* 0x000fe2000fffe03f */
[----:B------:R-:W-:Y:S01]  /*4450*/  UMOV UR22, UR47 ;  /* 0x0000002f00167c82 */ /* 0x000fe20008000000 */
[----:B------:R-:W-:Y:S01]  /*4460*/  ULDC UR23, c[0x0][0x9d8] ;  /* 0x0002760000177ab9 */ /* 0x000fe20000000800 */
[----:B------:R-:W-:-:S09]  /*4470*/  ULDC UR20, c[0x0][0x988] ;  /* 0x0002620000147ab9 */ /* 0x000fd20000000800 */
.L_x_42:
[----:B------:R-:W-:Y:S01]  /*4480*/  UIADD3 UR47, UR22, 0x1, URZ ;  /* 0x00000001162f7890 */ /* 0x000fe2000fffe03f */
[----:B------:R-:W-:Y:S01]  /*4490*/  IMAD.U32 R4, RZ, RZ, UR48 ;  /* 0x00000030ff047e24 */ /* 0x000fe2000f8e00ff */
[----:B------:R-:W-:Y:S02]  /*44a0*/  UIADD3 UR48, UR48, -0x1, URZ ;  /* 0xffffffff30307890 */ /* 0x000fe4000fffe03f */
[----:B------:R-:W-:Y:S02]  /*44b0*/  UISETP.NE.AND UP0, UPT, UR47, 0x2, UPT ;  /* 0x000000022f00788c */ /* 0x000fe4000bf05270 */
[----:B------:R-:W-:Y:S02]  /*44c0*/  ISETP.GT.AND P1, PT, R4, RZ, PT ;  /* 0x000000ff0400720c */ /* 0x000fe40003f24270 */
[----:B------:R-:W-:Y:S02]  /*44d0*/  USEL UR6, URZ, 0x1, UP0 ;  /* 0x000000013f067887 */ /* 0x000fe40008000000 */
[----:B------:R-:W-:-:S02]  /*44e0*/  USEL UR47, UR47, URZ, UP0 ;  /* 0x0000003f2f2f7287 */ /* 0x000fc40008000000 */
[----:B------:R-:W-:Y:S01]  /*44f0*/  ULOP3.LUT UR37, UR37, UR6, URZ, 0x3c, !UPT ;  /* 0x0000000625257292 */ /* 0x000fe2000f8e3c3f */
[----:B-12---:R-:W-:Y:S11]  /*4500*/  @!P0 BRA `(.L_x_32) ;  /* 0x0000000000048947 */ /* 0x006ff60003800000 */
[----:B------:R-:W-:Y:S01]  /*4510*/  BPT.TRAP 0x1 ;  /* 0x000000040000795c */ /* 0x000fe20000300000 */
.L_x_32:
[----:B------:R-:W-:Y:S01]  /*4520*/  ULEA UR21, UR47, UR42, 0x3 ;  /* 0x0000002a2f157291 */ /* 0x000fe2000f8e183f */
[----:B------:R-:W-:-:S05]  /*4530*/  IMAD.U32 R7, RZ, RZ, UR37 ;  /* 0x00000025ff077e24 */ /* 0x000fca000f8e00ff */
[----:B------:R-:W-:-:S04]  /*4540*/  SHF.L.U32 R7, R7, 0x1f, RZ ;  /* 0x0000001f07077819 */ /* 0x000fc800000006ff */
[----:B------:R1:W2:Y:S01]  /*4550*/  SYNCS.PHASECHK.TRANS64.TRYWAIT P2, [UR21+0x28c30], R7 ;  /* 0x028c3007ff0075a7 */ /* 0x0002a20008040155 */
[----:B------:R-:W-:Y:S05]  /*4560*/  @!P0 BRA `(.L_x_33) ;  /* 0x0000000000048947 */ /* 0x000fea0003800000 */
[----:B------:R-:W-:Y:S01]  /*4570*/  BPT.TRAP 0x1 ;  /* 0x000000040000795c */ /* 0x000fe20000300000 */
.L_x_33:
[----:B--2---:R-:W-:Y:S05]  /*4580*/  @P2 BRA `(.L_x_34) ;  /* 0x0000000000082947 */ /* 0x004fea0003800000 */
[----:B------:R-:W2:Y:S02]  /*4590*/  SYNCS.PHASECHK.TRANS64.TRYWAIT P2, [UR21+0x28c30], R7 ;  /* 0x028c3007ff0075a7 */ /* 0x000ea40008040155 */
[----:B--2---:R-:W-:Y:S05]  /*45a0*/  @!P2 BRA `(.L_x_35) ;  /* 0x0000008400c0a947 */ /* 0x004fea0003800000 */
.L_x_34:
[----:B------:R-:W-:Y:S01]  /*45b0*/  R2UR UR18, R0 ;  /* 0x00000000001272ca */ /* 0x000fe200000e0000 */
[----:B------:R-:W-:Y:S01]  /*45c0*/  UIADD3 UR6, UR42, 0x20400, URZ ;  /* 0x000204002a067890 */ /* 0x000fe2000fffe03f */
[----:B0-----:R-:W-:Y:S01]  /*45d0*/  WARPGROUP.ARRIVE ;  /* 0x00000000000079c5 */ /* 0x001fe20000000000 */
        /* <DEDUP_REMOVED lines=10> */
[----:B------:R-:W-:Y:S02]  /*4680*/  UIADD3 UR10, UR18, 0x4, URZ ;  /* 0x00000004120a7890 */ /* 0x000fe4000fffe03f */
[----:B------:R-:W-:-:S03]  /*4690*/  UIADD3 UR14, UR18, 0x6, URZ ;  /* 0x00000006120e7890 */ /* 0x000fc6000fffe03f */
[----:B------:R-:W-:Y:S03]  /*46a0*/  HGMMA.64x64x16.F32.BF16 R152, gdesc[UR16], RZ, !UPT, gsb0 ;  /* 0x00e00000109879f0 */ /* 0x000fe6000c0018ff */
        /* <DEDUP_REMOVED lines=12> */
.L_x_36:
[----:B------:R-:W-:Y:S01]  /*4770*/  FMUL.FTZ R190, R152, UR23 ;  /* 0x0000001798be7c20 */ /* 0x000fe20008410000 */
[----:B------:R-:W-:Y:S01]  /*4780*/  FMUL.FTZ R5, R153, UR23 ;  /* 0x0000001799057c20 */ /* 0x000fe20008410000 */
[----:B------:R-:W-:Y:S01]  /*4790*/  FMUL.FTZ R10, R155, UR23 ;  /* 0x000000179b0a7c20 */ /* 0x000fe20008410000 */
[----:B------:R-:W-:Y:S01]  /*47a0*/  FMUL.FTZ R155, R156, UR23 ;  /* 0x000000179c9b7c20 */ /* 0x000fe20008410000 */
[----:B------:R-:W-:Y:S01]  /*47b0*/  FMUL.FTZ R156, R157, UR23 ;  /* 0x000000179d9c7c20 */ /* 0x000fe20008410000 */
[----:B------:R-:W-:Y:S01]  /*47c0*/  FMUL.FTZ R157, R160, UR23 ;  /* 0x00000017a09d7c20 */ /* 0x000fe20008410000 */
[----:B------:R-:W2:Y:S01]  /*47d0*/  MUFU.TANH R190, R190 ;  /* 0x000000be00be7308 */ /* 0x000ea20000002400 */
[----:B------:R-:W-:Y:S01]  /*47e0*/  FMUL.FTZ R11, R158, UR23 ;  /* 0x000000179e0b7c20 */ /* 0x000fe20008410000 */
[----:B------:R-:W-:Y:S01]  /*47f0*/  FMUL.FTZ R158, R161, UR23 ;  /* 0x00000017a19e7c20 */ /* 0x000fe20008410000 */
[----:B------:R-:W-:Y:S01]  /*4800*/  FMUL.FTZ R12, R159, UR23 ;  /* 0x000000179f0c7c20 */ /* 0x000fe20008410000 */
[----:B------:R-:W-:Y:S01]  /*4810*/  FMUL.FTZ R159, R164, UR23 ;  /* 0x00000017a49f7c20 */ /* 0x000fe20008410000 */
[----:B------:R-:W-:Y:S01]  /*4820*/  FMUL.FTZ R160, R165, UR23 ;  /* 0x00000017a5a07c20 */ /* 0x000fe20008410000 */
[----:B------:R-:W-:Y:S01]  /*4830*/  FMUL.FTZ R161, R168, UR23 ;  /* 0x00000017a8a17c20 */ /* 0x000fe20008410000 */
[----:B------:R-:W-:Y:S01]  /*4840*/  FMUL.FTZ R165, R169, UR23 ;  /* 0x00000017a9a57c20 */ /* 0x000fe20008410000 */
[----:B------:R-:W0:Y:S01]  /*4850*/  MUFU.TANH R5, R5 ;  /* 0x0000000500057308 */ /* 0x000e220000002400 */
[----:B------:R-:W-:Y:S01]  /*4860*/  FMUL.FTZ R168, R172, UR23 ;  /* 0x00000017aca87c20 */ /* 0x000fe20008410000 */
[----:B------:R-:W-:Y:S01]  /*4870*/  FMUL.FTZ R191, R173, UR23 ;  /* 0x00000017adbf7c20 */ /* 0x000fe20008410000 */
[----:B------:R-:W-:Y:S01]  /*4880*/  FMUL.FTZ R169, R176, UR23 ;  /* 0x00000017b0a97c20 */ /* 0x000fe20008410000 */
[----:B------:R-:W-:Y:S01]  /*4890*/  FMUL.FTZ R173, R177, UR23 ;  /* 0x00000017b1ad7c20 */ /* 0x000fe20008410000 */
[----:B------:R-:W-:Y:S01]  /*48a0*/  FMUL.FTZ R172, R180, UR23 ;  /* 0x00000017b4ac7c20 */ /* 0x000fe20008410000 */
[----:B------:R-:W-:Y:S01]  /*48b0*/  FMUL.FTZ R164, R181, UR23 ;  /* 0x00000017b5a47c20 */ /* 0x000fe20008410000 */
[----:B------:R-:W-:Y:S01]  /*48c0*/  FMUL.FTZ R14, R163, UR23 ;  /* 0x00000017a30e7c20 */ /* 0x000fe20008410000 */
[----:B------:R-:W3:Y:S01]  /*48d0*/  MUFU.TANH R155, R155 ;  /* 0x0000009b009b7308 */ /* 0x000ee20000002400 */
[----:B--2---:R-:W-:Y:S01]  /*48e0*/  FMNMX.FTZ R4, R190, R13, !PT ;  /* 0x0000000dbe047209 */ /* 0x004fe20007810000 */
[----:B------:R-:W-:Y:S01]  /*48f0*/  FMUL.FTZ R9, R154, UR23 ;  /* 0x000000179a097c20 */ /* 0x000fe20008410000 */
[----:B------:R-:W-:Y:S01]  /*4900*/  FMUL.FTZ R154, R174, UR23 ;  /* 0x00000017ae9a7c20 */ /* 0x000fe20008410000 */
[----:B------:R-:W-:Y:S01]  /*4910*/  FMUL.FTZ R20, R167, UR23 ;  /* 0x00000017a7147c20 */ /* 0x000fe20008410000 */
[----:B------:R-:W-:Y:S01]  /*4920*/  FMUL.FTZ R152, R170, UR23 ;  /* 0x00000017aa987c20 */ /* 0x000fe20008410000 */
[----:B------:R-:W-:Y:S01]  /*4930*/  FMUL.FTZ R170, R183, UR23 ;  /* 0x00000017b7aa7c20 */ /* 0x000fe20008410000 */
[----:B------:R-:W-:Y:S01]  /*4940*/  UIADD3 UR6, UR21, 0x28c40, URZ ;  /* 0x00028c4015067890 */ /* 0x000fe2000fffe03f */
[----:B------:R-:W2:Y:S01]  /*4950*/  MUFU.TANH R156, R156 ;  /* 0x0000009c009c7308 */ /* 0x000ea20000002400 */
[----:B0-----:R-:W-:-:S02]  /*4960*/  FMNMX.FTZ R4, R5, R4, !PT ;  /* 0x0000000405047209 */ /* 0x001fc40007810000 */
[----:B------:R-:W-:-:S05]  /*4970*/  UPRMT UR6, UR39, 0x654, UR6 ;  /* 0x0000065427067896 */ /* 0x000fca0008000006 */
[----:B------:R-:W0:Y:S01]  /*4980*/  MUFU.TANH R157, R157 ;  /* 0x0000009d009d7308 */ /* 0x000e220000002400 */
[----:B---3--:R-:W-:-:S03]  /*4990*/  FMNMX.FTZ R15, R155, R4, !PT ;  /* 0x000000049b0f7209 */ /* 0x008fc60007810000 */
[----:B------:R-:W-:Y:S04]  /*49a0*/  SYNCS.ARRIVE.TRANS64.RED.A1T0 RZ, [UR6], RZ ;  /* 0x000000ffffff79a7 */ /* 0x000fe80008100406 */
[----:B------:R-:W3:Y:S01]  /*49b0*/  MUFU.TANH R158, R158 ;  /* 0x0000009e009e7308 */ /* 0x000ee20000002400 */
[----:B--2---:R-:W-:-:S07]  /*49c0*/  FMNMX.FTZ R4, R156, R15, !PT ;  /* 0x0000000f9c047209 */ /* 0x004fce0007810000 */
[----:B------:R-:W2:Y:S01]  /*49d0*/  MUFU.TANH R159, R159 ;  /* 0x0000009f009f7308 */ /* 0x000ea20000002400 */
[----:B0-----:R-:W-:-:S07]  /*49e0*/  FMNMX.FTZ R15, R157, R4, !PT ;  /* 0x000000049d0f7209 */ /* 0x001fce0007810000 */
[----:B------:R-:W0:Y:S01]  /*49f0*/  MUFU.TANH R160, R160 ;  /* 0x000000a000a07308 */ /* 0x000e220000002400 */
[----:B---3--:R-:W-:-:S07]  /*4a00*/  FMNMX.FTZ R4, R158, R15, !PT ;  /* 0x0000000f9e047209 */ /* 0x008fce0007810000 */
        /* <DEDUP_REMOVED lines=9> */
[----:B0-----:R-:W-:Y:S01]  /*4aa0*/  FMNMX.FTZ R4, R168, R15, !PT ;  /* 0x0000000fa8047209 */ /* 0x001fe20007810000 */
[----:B------:R-:W-:Y:S01]  /*4ab0*/  FMUL.FTZ R15, R162, UR23 ;  /* 0x00000017a20f7c20 */ /* 0x000fe20008410000 */
[----:B------:R-:W-:-:S05]  /*4ac0*/  FMUL.FTZ R162, R175, UR23 ;  /* 0x00000017afa27c20 */ /* 0x000fca0008410000 */
[----:B------:R-:W0:Y:S01]  /*4ad0*/  MUFU.TANH R173, R173 ;  /* 0x000000ad00ad7308 */ /* 0x000e220000002400 */
[----:B---3--:R-:W-:-:S07]  /*4ae0*/  FMNMX.FTZ R4, R191, R4, !PT ;  /* 0x00000004bf047209 */ /* 0x008fce0007810000 */
[----:B------:R-:W3:Y:S01]  /*4af0*/  MUFU.TANH R172, R172 ;  /* 0x000000ac00ac7308 */ /* 0x000ee20000002400 */
[----:B--2---:R-:W-:-:S07]  /*4b00*/  FMNMX.FTZ R4, R169, R4, !PT ;  /* 0x00000004a9047209 */ /* 0x004fce0007810000 */
[----:B------:R-:W2:Y:S01]  /*4b10*/  MUFU.TANH R164, R164 ;  /* 0x000000a400a47308 */ /* 0x000ea20000002400 */
[----:B0-----:R-:W-:-:S07]  /*4b20*/  FMNMX.FTZ R21, R173, R4, !PT ;  /* 0x00000004ad157209 */ /* 0x001fce0007810000 */
[----:B------:R-:W0:Y:S01]  /*4b30*/  MUFU.TANH R9, R9 ;  /* 0x0000000900097308 */ /* 0x000e220000002400 */
[----:B---3--:R-:W-:Y:S01]  /*4b40*/  FMNMX.FTZ R153, R172, R21, !PT ;  /* 0x00000015ac997209 */ /* 0x008fe20007810000 */
[----:B------:R-:W-:Y:S01]  /*4b50*/  FMUL.FTZ R21, R166, UR23 ;  /* 0x00000017a6157c20 */ /* 0x000fe20008410000 */
[----:B------:R-:W-:-:S05]  /*4b60*/  FMUL.FTZ R166, R179, UR23 ;  /* 0x00000017b3a67c20 */ /* 0x000fca0008410000 */
[----:B------:R-:W3:Y:S01]  /*4b70*/  MUFU.TANH R10, R10 ;  /* 0x0000000a000a7308 */ /* 0x000ee20000002400 */
[----:B--2---:R-:W-:Y:S01]  /*4b80*/  FMNMX.FTZ R4, R164, R153, !PT ;  /* 0x00000099a4047209 */ /* 0x004fe20007810000 */
[----:B------:R-:W-:-:S04]  /*4b90*/  FMUL.FTZ R153, R171, UR23 ;  /* 0x00000017ab997c20 */ /* 0x000fc80008410000 */
[----:B------:R-:W2:Y:S02]  /*4ba0*/  SHFL.BFLY PT, R163, R4, 0x2, 0x1f ;  /* 0x0c401f0004a37f89 */ /* 0x000ea400000e0000 */
[----:B------:R-:W4:Y:S01]  /*4bb0*/  MUFU.TANH R11, R11 ;  /* 0x0000000b000b7308 */ /* 0x000f220000002400 */
[----:B0-----:R-:W-:-:S07]  /*4bc0*/  FMNMX.FTZ R167, R9, R8, !PT ;  /* 0x0000000809a77209 */ /* 0x001fce0007810000 */
[----:B------:R-:W0:Y:S08]  /*4bd0*/  MUFU.TANH R12, R12 ;  /* 0x0000000c000c7308 */ /* 0x000e300000002400 */
[----:B------:R-:W5:Y:S01]  /*4be0*/  MUFU.TANH R15, R15 ;  /* 0x0000000f000f7308 */ /* 0x000f620000002400 */
[----:B--2---:R-:W-:Y:S01]  /*4bf0*/  FMNMX.FTZ R174, R4, R163, !PT ;  /* 0x000000a304ae7209 */ /* 0x004fe20007810000 */
[----:B------:R-:W-:-:S06]  /*4c00*/  FMUL.FTZ R163, R178, UR23 ;  /* 0x00000017b2a37c20 */ /* 0x000fcc0008410000 */
[----:B------:R-:W2:Y:S01]  /*4c10*/  MUFU.TANH R14, R14 ;  /* 0x0000000e000e7308 */ /* 0x000ea20000002400 */
[----:B---3--:R-:W-:Y:S01]  /*4c20*/  FMNMX.FTZ R4, R10, R167, !PT ;  /* 0x000000a70a047209 */ /* 0x008fe20007810000 */
[----:B------:R-:W-:Y:S01]  /*4c30*/  FMUL.FTZ R167, R182, UR23 ;  /* 0x00000017b6a77c20 */ /* 0x000fe20008410000 */
[----:B------:R-:W3:Y:S02]  /*4c40*/  SHFL.BFLY PT, R175, R174, 0x1, 0x1f ;  /* 0x0c201f00aeaf7f89 */ /* 0x000ee400000e0000 */
[----:B----4-:R-:W-:-:S03]  /*4c50*/  FMNMX.FTZ R171, R11, R4, !PT ;  /* 0x000000040bab7209 */ /* 0x010fc60007810000 */
[----:B------:R-:W4:Y:S01]  /*4c60*/  MUFU.TANH R21, R21 ;  /* 0x0000001500157308 */ /* 0x000f220000002400 */
[----:B0-----:R-:W-:-:S04]  /*4c70*/  FMNMX.FTZ R4, R12, R171, !PT ;  /* 0x000000ab0c047209 */ /* 0x001fc80007810000 */
[----:B-----5:R-:W-:-:S03]  /*4c80*/  FMNMX.FTZ R171, R15, R4, !PT ;  /* 0x000000040fab7209 */ /* 0x020fc60007810000 */
[----:B------:R-:W0:Y:S08]  /*4c90*/  MUFU.TANH R20, R20 ;  /* 0x0000001400147308 */ /* 0x000e300000002400 */
[----:B------:R-:W5:Y:S01]  /*4ca0*/  MUFU.TANH R152, R152 ;  /* 0x0000009800987308 */ /* 0x000f620000002400 */
[----:B---3--:R-:W-:Y:S02]  /*4cb0*/  FMNMX.FTZ R4, R174, R175, !PT ;  /* 0x000000afae047209 */ /* 0x008fe40007810000 */
[----:B--2---:R-:W-:-:S05]  /*4cc0*/  FMNMX.FTZ R174, R14, R171, !PT ;  /* 0x000000ab0eae7209 */ /* 0x004fca0007810000 */
[----:B------:R-:W2:Y:S01]  /*4cd0*/  MUFU.TANH R153, R153 ;  /* 0x0000009900997308 */ /* 0x000ea20000002400 */
[C---:B------:R-:W-:Y:S01]  /*4ce0*/  FADD.FTZ R171, -R4.reuse, R13 ;  /* 0x0000000d04ab7221 */ /* 0x040fe20000010100 */
[----:B----4-:R-:W-:Y:S01]  /*4cf0*/  FMNMX.FTZ R13, R21, R174, !PT ;  /* 0x000000ae150d7209 */ /* 0x010fe20007810000 */
[----:B------:R-:W-:Y:S02]  /*4d00*/  FMUL.FTZ R180, R4, UR20 ;  /* 0x0000001404b47c20 */ /* 0x000fe40008410000 */
[----:B------:R-:W-:Y:S01]  /*4d10*/  FMUL.FTZ R175, R171, UR20 ;  /* 0x00000014abaf7c20 */ /* 0x000fe20008410000 */
[----:B0-----:R-:W-:Y:S01]  /*4d20*/  FMNMX.FTZ R171, R20, R13, !PT ;  /* 0x0000000d14ab7209 */ /* 0x001fe20007810000 */
[--C-:B------:R-:W-:Y:S01]  /*4d30*/  FFMA.FTZ R177, R5, UR20, -R180.reuse ;  /* 0x0000001405b17c23 */ /* 0x100fe200080108b4 */
[----:B------:R-:W0:Y:S01]  /*4d40*/  MUFU.TANH R154, R154 ;  /* 0x0000009a009a7308 */ /* 0x000e220000002400 */
[--C-:B------:R-:W-:Y:S01]  /*4d50*/  FFMA.FTZ R190, R190, UR20, -R180.reuse ;  /* 0x00000014bebe7c23 */ /* 0x100fe200080108b4 */
[----:B-----5:R-:W-:Y:S01]  /*4d60*/  FMNMX.FTZ R174, R152, R171, !PT ;  /* 0x000000ab98ae7209 */ /* 0x020fe20007810000 */
[--C-:B------:R-:W-:Y:S01]  /*4d70*/  FFMA.FTZ R155, R155, UR20, -R180.reuse ;  /* 0x000000149b9b7c23 */ /* 0x100fe200080108b4 */
[----:B------:R-:W-:-:S04]  /*4d80*/  FFMA.FTZ R168, R168, UR20, -R180 ;  /* 0x00000014a8a87c23 */ /* 0x000fc800080108b4 */
        /* <DEDUP_REMOVED lines=10> */
[----:B------:R-:W-:Y:S01]  /*4e30*/  MUFU.EX2 R171, R177 ;  /* 0x000000b100ab7308 */ /* 0x000fe20000000800 */
[----:B---3--:R-:W-:Y:S01]  /*4e40*/  FMNMX.FTZ R5, R167, R176, !PT ;  /* 0x000000b0a7057209 */ /* 0x008fe20007810000 */
[--C-:B------:R-:W-:Y:S01]  /*4e50*/  FFMA.FTZ R176, R156, UR20, -R180.reuse ;  /* 0x000000149cb07c23 */ /* 0x100fe200080108b4 */
[--C-:B------:R-:W-:Y:S01]  /*4e60*/  FFMA.FTZ R156, R157, UR20, -R180.reuse ;  /* 0x000000149d9c7c23 */ /* 0x100fe200080108b4 */
[--C-:B------:R-:W-:Y:S01]  /*4e70*/  FFMA.FTZ R157, R158, UR20, -R180.reuse ;  /* 0x000000149e9d7c23 */ /* 0x100fe200080108b4 */
[--C-:B------:R-:W-:Y:S01]  /*4e80*/  FFMA.FTZ R158, R159, UR20, -R180.reuse ;  /* 0x000000149f9e7c23 */ /* 0x100fe200080108b4 */
[--C-:B------:R-:W-:Y:S01]  /*4e90*/  FFMA.FTZ R159, R160, UR20, -R180.reuse ;  /* 0x00000014a09f7c23 */ /* 0x100fe200080108b4 */
[--C-:B------:R-:W-:Y:S01]  /*4ea0*/  FFMA.FTZ R160, R161, UR20, -R180.reuse ;  /* 0x00000014a1a07c23 */ /* 0x100fe200080108b4 */
[--C-:B------:R-:W-:Y:S01]  /*4eb0*/  FFMA.FTZ R161, R165, UR20, -R180.reuse ;  /* 0x00000014a5a17c23 */ /* 0x100fe200080108b4 */
[----:B--2---:R-:W-:Y:S01]  /*4ec0*/  FMNMX.FTZ R5, R170, R5, !PT ;  /* 0x00000005aa057209 */ /* 0x004fe20007810000 */
[----:B------:R0:W2:Y:S01]  /*4ed0*/  MUFU.EX2 R13, R175 ;  /* 0x000000af000d7308 */ /* 0x0000a20000000800 */
[--C-:B------:R-:W-:Y:S01]  /*4ee0*/  FFMA.FTZ R165, R169, UR20, -R180.reuse ;  /* 0x00000014a9a57c23 */ /* 0x100fe200080108b4 */
[----:B------:R-:W-:-:S02]  /*4ef0*/  FFMA.FTZ R169, R172, UR20, -R180 ;  /* 0x00000014aca97c23 */ /* 0x000fc400080108b4 */
[----:B------:R-:W3:Y:S04]  /*4f00*/  SHFL.BFLY PT, R178, R5, 0x2, 0x1f ;  /* 0x0c401f0005b27f89 */ /* 0x000ee800000e0000 */
[----:B------:R-:W4:Y:S01]  /*4f10*/  MUFU.EX2 R174, R190 ;  /* 0x000000be00ae7308 */ /* 0x000f220000000800 */
[----:B0-----:R-:W-:-:S07]  /*4f20*/  FFMA.FTZ R175, R191, UR20, -R180 ;  /* 0x00000014bfaf7c23 */ /* 0x001fce00080108b4 */
[----:B------:R-:W-:Y:S01]  /*4f30*/  MUFU.EX2 R155, R155 ;  /* 0x0000009b009b7308 */ /* 0x000fe20000000800 */
[-C--:B--2---:R-:W-:Y:S01]  /*4f40*/  FMUL.FTZ R24, R24, R13.reuse ;  /* 0x0000000d18187220 */ /* 0x084fe20000410000 */
[-C--:B------:R-:W-:Y:S01]  /*4f50*/  FMUL.FTZ R25, R25, R13.reuse ;  /* 0x0000000d19197220 */ /* 0x080fe20000410000 */
[-C--:B------:R-:W-:Y:S01]  /*4f60*/  FMUL.FTZ R28, R28, R13.reuse ;  /* 0x0000000d1c1c7220 */ /* 0x080fe20000410000 */
[-C--:B------:R-:W-:Y:S01]  /*4f70*/  FMUL.FTZ R29, R29, R13.reuse ;  /* 0x0000000d1d1d7220 */ /* 0x080fe20000410000 */
[-C--:B------:R-:W-:Y:S01]  /*4f80*/  FMUL.FTZ R32, R32, R13.reuse ;  /* 0x0000000d20207220 */ /* 0x080fe20000410000 */
[-C--:B------:R-:W-:Y:S01]  /*4f90*/  FMUL.FTZ R33, R33, R13.reuse ;  /* 0x0000000d21217220 */ /* 0x080fe20000410000 */
[-C--:B------:R-:W-:Y:S01]  /*4fa0*/  FMUL.FTZ R36, R36, R13.reuse ;  /* 0x0000000d24247220 */ /* 0x080fe20000410000 */
[----:B------:R-:W-:Y:S01]  /*4fb0*/  MUFU.EX2 R176, R176 ;  /* 0x000000b000b07308 */ /* 0x000fe20000000800 */
[-C--:B------:R-:W-:Y:S01]  /*4fc0*/  FMUL.FTZ R37, R37, R13.reuse ;  /* 0x0000000d25257220 */ /* 0x080fe20000410000 */
[-C--:B------:R-:W-:Y:S01]  /*4fd0*/  FMUL.FTZ R40, R40, R13.reuse ;  /* 0x0000000d28287220 */ /* 0x080fe20000410000 */
[-C--:B------:R-:W-:Y:S01]  /*4fe0*/  FMUL.FTZ R41, R41, R13.reuse ;  /* 0x0000000d29297220 */ /* 0x080fe20000410000 */
[----:B---3--:R-:W-:Y:S01]  /*4ff0*/  FMNMX.FTZ R177, R5, R178, !PT ;  /* 0x000000b205b17209 */ /* 0x008fe20007810000 */
[--C-:B------:R-:W-:Y:S01]  /*5000*/  FFMA.FTZ R178, R173, UR20, -R180.reuse ;  /* 0x00000014adb27c23 */ /* 0x100fe200080108b4 */
[----:B------:R-:W-:Y:S01]  /*5010*/  FFMA.FTZ R180, R164, UR20, -R180 ;  /* 0x00000014a4b47c23 */ /* 0x000fe200080108b4 */
[-C--:B------:R-:W-:Y:S01]  /*5020*/  FMUL.FTZ R44, R44, R13.reuse ;  /* 0x0000000d2c2c7220 */ /* 0x080fe20000410000 */
[----:B------:R-:W-:Y:S01]  /*5030*/  MUFU.EX2 R156, R156 ;  /* 0x0000009c009c7308 */ /* 0x000fe20000000800 */
[----:B------:R-:W0:Y:S01]  /*5040*/  SHFL.BFLY PT, R182, R177, 0x1, 0x1f ;  /* 0x0c201f00b1b67f89 */ /* 0x000e2200000e0000 */
        /* <DEDUP_REMOVED lines=23> */
[----:B0-----:R-:W-:Y:S01]  /*51c0*/  FMNMX.FTZ R5, R177, R182, !PT ;  /* 0x000000b6b1057209 */ /* 0x001fe20007810000 */
[-C--:B------:R-:W-:Y:S01]  /*51d0*/  FMUL.FTZ R85, R85, R13.reuse ;  /* 0x0000000d55557220 */ /* 0x080fe20000410000 */
[-C--:B------:R-:W-:Y:S01]  /*51e0*/  FMUL.FTZ R88, R88, R13.reuse ;  /* 0x0000000d58587220 */ /* 0x080fe20000410000 */
[-C--:B------:R-:W-:Y:S01]  /*51f0*/  FMUL.FTZ R89, R89, R13.reuse ;  /* 0x0000000d59597220 */ /* 0x080fe20000410000 */
[-C--:B------:R-:W-:Y:S01]  /*5200*/  FMUL.FTZ R92, R92, R13.reuse ;  /* 0x0000000d5c5c7220 */ /* 0x080fe20000410000 */
[C---:B------:R-:W-:Y:S01]  /*5210*/  FADD.FTZ R164, -R5.reuse, R8 ;  /* 0x0000000805a47221 */ /* 0x040fe20000010100 */
[----:B------:R-:W-:Y:S01]  /*5220*/  FMUL.FTZ R173, R5, UR20 ;  /* 0x0000001405ad7c20 */ /* 0x000fe20008410000 */
[----:B------:R4:W-:Y:S01]  /*5230*/  MUFU.EX2 R8, R180 ;  /* 0x000000b400087308 */ /* 0x0009e20000000800 */
[-C--:B------:R-:W-:Y:S01]  /*5240*/  FMUL.FTZ R93, R93, R13.reuse ;  /* 0x0000000d5d5d7220 */ /* 0x080fe20000410000 */
[----:B------:R-:W-:Y:S01]  /*5250*/  FMUL.FTZ R172, R164, UR20 ;  /* 0x00000014a4ac7c20 */ /* 0x000fe20008410000 */
[--C-:B------:R-:W-:Y:S01]  /*5260*/  FFMA.FTZ R164, R12, UR20, -R173.reuse ;  /* 0x000000140ca47c23 */ /* 0x100fe200080108ad */
[--C-:B------:R-:W-:Y:S01]  /*5270*/  FFMA.FTZ R9, R9, UR20, -R173.reuse ;  /* 0x0000001409097c23 */ /* 0x100fe200080108ad */
[--C-:B------:R-:W-:Y:S01]  /*5280*/  FFMA.FTZ R12, R15, UR20, -R173.reuse ;  /* 0x000000140f0c7c23 */ /* 0x100fe200080108ad */
[--C-:B------:R-:W-:Y:S01]  /*5290*/  FFMA.FTZ R15, R14, UR20, -R173.reuse ;  /* 0x000000140e0f7c23 */ /* 0x100fe200080108ad */
[--C-:B------:R-:W-:Y:S01]  /*52a0*/  FFMA.FTZ R14, R21, UR20, -R173.reuse ;  /* 0x00000014150e7c23 */ /* 0x100fe200080108ad */
[--C-:B------:R-:W-:Y:S01]  /*52b0*/  FFMA.FTZ R21, R20, UR20, -R173.reuse ;  /* 0x0000001414157c23 */ /* 0x100fe200080108ad */
[--C-:B------:R-:W-:Y:S01]  /*52c0*/  FFMA.FTZ R10, R10, UR20, -R173.reuse ;  /* 0x000000140a0a7c23 */ /* 0x100fe200080108ad */
[----:B------:R-:W-:Y:S01]  /*52d0*/  IMAD.MOV R20, RZ, RZ, -R18 ;  /* 0x000000ffff147224 */ /* 0x000fe200078e0a12 */
[----:B------:R-:W-:Y:S01]  /*52e0*/  MUFU.EX2 R172, R172 ;  /* 0x000000ac00ac7308 */ /* 0x000fe20000000800 */
[--C-:B------:R-:W-:Y:S01]  /*52f0*/  FFMA.FTZ R11, R11, UR20, -R173.reuse ;  /* 0x000000140b0b7c23 */ /* 0x100fe200080108ad */
[--C-:B------:R-:W-:Y:S01]  /*5300*/  FFMA.FTZ R177, R153, UR20, -R173.reuse ;  /* 0x0000001499b17c23 */ /* 0x100fe200080108ad */
[----:B------:R-:W-:Y:S01]  /*5310*/  MOV R153, UR22 ;  /* 0x0000001600997c02 */ /* 0x000fe20008000f00 */
[----:B----4-:R-:W-:Y:S01]  /*5320*/  FFMA.FTZ R180, R13, R6, R174 ;  /* 0x000000060db47223 */ /* 0x010fe200000100ae */
[----:B------:R-:W-:Y:S01]  /*5330*/  ISETP.NE.AND P2, PT, R17, R20, PT ;  /* 0x000000141100720c */ /* 0x000fe20003f45270 */
[--C-:B------:R-:W-:Y:S01]  /*5340*/  FFMA.FTZ R20, R152, UR20, -R173.reuse ;  /* 0x0000001498147c23 */ /* 0x100fe200080108ad */
[--C-:B------:R-:W-:Y:S01]  /*5350*/  FFMA.FTZ R6, R162, UR20, -R173.reuse ;  /* 0x00000014a2067c23 */ /* 0x100fe200080108ad */
[----:B------:R-:W0:Y:S01]  /*5360*/  MUFU.EX2 R9, R9 ;  /* 0x0000000900097308 */ /* 0x000e220000000800 */
[----:B------:R-:W-:Y:S01]  /*5370*/  FADD.FTZ R180, R171, R180 ;  /* 0x000000b4abb47221 */ /* 0x000fe20000010000 */
[--C-:B------:R-:W-:Y:S01]  /*5380*/  FFMA.FTZ R154, R154, UR20, -R173.reuse ;  /* 0x000000149a9a7c23 */ /* 0x100fe200080108ad */
[--C-:B------:R-:W-:Y:S01]  /*5390*/  FFMA.FTZ R163, R163, UR20, -R173.reuse ;  /* 0x00000014a3a37c23 */ /* 0x100fe200080108ad */
[--C-:B------:R-:W-:Y:S01]  /*53a0*/  FFMA.FTZ R179, R166, UR20, -R173.reuse ;  /* 0x00000014a6b37c23 */ /* 0x100fe200080108ad */
[--C-:B------:R-:W-:Y:S01]  /*53b0*/  FFMA.FTZ R167, R167, UR20, -R173.reuse ;  /* 0x00000014a7a77c23 */ /* 0x100fe200080108ad */
[----:B------:R-:W-:Y:S01]  /*53c0*/  FFMA.FTZ R170, R170, UR20, -R173 ;  /* 0x00000014aaaa7c23 */ /* 0x000fe200080108ad */
[-C--:B------:R-:W-:Y:S01]  /*53d0*/  FMUL.FTZ R96, R96, R13.reuse ;  /* 0x0000000d60607220 */ /* 0x080fe20000410000 */
[----:B------:R-:W2:Y:S01]  /*53e0*/  MUFU.EX2 R10, R10 ;  /* 0x0000000a000a7308 */ /* 0x000ea20000000800 */
[----:B------:R-:W-:Y:S01]  /*53f0*/  FMUL.FTZ R97, R97, R13 ;  /* 0x0000000d61617220 */ /* 0x000fe20000410000 */
[----:B------:R-:W-:-:S02]  /*5400*/  @!P2 IMAD R152, R153, 0x40, R2 ;  /* 0x000000409998a824 */ /* 0x000fc400078e0202 */
[-C--:B------:R-:W-:Y:S01]  /*5410*/  FMUL.FTZ R100, R100, R13.reuse ;  /* 0x0000000d64647220 */ /* 0x080fe20000410000 */
[-C--:B------:R-:W-:Y:S01]  /*5420*/  FMUL.FTZ R101, R101, R13.reuse ;  /* 0x0000000d65657220 */ /* 0x080fe20000410000 */
[-C--:B------:R-:W-:Y:S01]  /*5430*/  FMUL.FTZ R104, R104, R13.reuse ;  /* 0x0000000d68687220 */ /* 0x080fe20000410000 */
[-C--:B------:R-:W-:Y:S01]  /*5440*/  FMUL.FTZ R105, R105, R13.reuse ;  /* 0x0000000d69697220 */ /* 0x080fe20000410000 */
[----:B------:R-:W-:Y:S01]  /*5450*/  FMUL.FTZ R108, R108, R13 ;  /* 0x0000000d6c6c7220 */ /* 0x000fe20000410000 */
[----:B------:R-:W3:Y:S01]  /*5460*/  MUFU.EX2 R11, R11 ;  /* 0x0000000b000b7308 */ /* 0x000ee20000000800 */
[----:B0-----:R-:W-:Y:S01]  /*5470*/  FFMA.FTZ R153, R172, R3, R9 ;  /* 0x00000003ac997223 */ /* 0x001fe20000010009 */
[-C--:B------:R-:W-:Y:S01]  /*5480*/  FMUL.FTZ R109, R109, R13.reuse ;  /* 0x0000000d6d6d7220 */ /* 0x080fe20000410000 */
[-C--:B------:R-:W-:Y:S01]  /*5490*/  FMUL.FTZ R112, R112, R13.reuse ;  /* 0x0000000d70707220 */ /* 0x080fe20000410000 */
[-C--:B------:R-:W-:Y:S01]  /*54a0*/  FMUL.FTZ R113, R113, R13.reuse ;  /* 0x0000000d71717220 */ /* 0x080fe20000410000 */
[-C--:B------:R-:W-:Y:S01]  /*54b0*/  FMUL.FTZ R116, R116, R13.reuse ;  /* 0x0000000d74747220 */ /* 0x080fe20000410000 */
[-C--:B------:R-:W-:Y:S01]  /*54c0*/  FMUL.FTZ R117, R117, R13.reuse ;  /* 0x0000000d75757220 */ /* 0x080fe20000410000 */
[-C--:B------:R-:W-:Y:S01]  /*54d0*/  FMUL.FTZ R120, R120, R13.reuse ;  /* 0x0000000d78787220 */ /* 0x080fe20000410000 */
[----:B------:R-:W0:Y:S01]  /*54e0*/  MUFU.EX2 R164, R164 ;  /* 0x000000a400a47308 */ /* 0x000e220000000800 */
[----:B--2---:R-:W-:Y:S01]  /*54f0*/  FADD.FTZ R162, R10, R153 ;  /* 0x000000990aa27221 */ /* 0x004fe20000010000 */
[----:B------:R-:W-:Y:S01]  /*5500*/  FADD.FTZ R153, R155, R180 ;  /* 0x000000b49b997221 */ /* 0x000fe20000010000 */
[-C--:B------:R-:W-:Y:S01]  /*5510*/  FMUL.FTZ R121, R121, R13.reuse ;  /* 0x0000000d79797220 */ /* 0x080fe20000410000 */
[-C--:B------:R-:W-:Y:S01]  /*5520*/  FMUL.FTZ R124, R124, R13.reuse ;  /* 0x0000000d7c7c7220 */ /* 0x080fe20000410000 */
[-C--:B------:R-:W-:Y:S01]  /*5530*/  FMUL.FTZ R125, R125, R13.reuse ;  /* 0x0000000d7d7d7220 */ /* 0x080fe20000410000 */
[----:B------:R-:W-:Y:S01]  /*5540*/  FADD.FTZ R153, R176, R153 ;  /* 0x00000099b0997221 */ /* 0x000fe20000010000 */
[-C--:B------:R-:W-:Y:S01]  /*5550*/  FMUL.FTZ R128, R128, R13.reuse ;  /* 0x0000000d80807220 */ /* 0x080fe20000410000 */
[----:B------:R-:W2:Y:S01]  /*5560*/  MUFU.EX2 R12, R12 ;  /* 0x0000000c000c7308 */ /* 0x000ea20000000800 */
[----:B---3--:R-:W-:Y:S01]  /*5570*/  FADD.FTZ R181, R11, R162 ;  /* 0x000000a20bb57221 */ /* 0x008fe20000010000 */
[----:B------:R-:W-:Y:S01]  /*5580*/  @!P2 LEA R162, R152, UR42, 0x2 ;  /* 0x0000002a98a2ac11 */ /* 0x000fe2000f8e10ff */
[-C--:B------:R-:W-:Y:S01]  /*5590*/  FMUL.FTZ R129, R129, R13.reuse ;  /* 0x0000000d81817220 */ /* 0x080fe20000410000 */
[-C--:B------:R-:W-:Y:S01]  /*55a0*/  FMUL.FTZ R132, R132, R13.reuse ;  /* 0x0000000d84847220 */ /* 0x080fe20000410000 */
[-C--:B------:R-:W-:Y:S01]  /*55b0*/  FMUL.FTZ R133, R133, R13.reuse ;  /* 0x0000000d85857220 */ /* 0x080fe20000410000 */
[-C--:B------:R-:W-:Y:S01]  /*55c0*/  FMUL.FTZ R136, R136, R13.reuse ;  /* 0x0000000d88887220 */ /* 0x080fe20000410000 */
[----:B------:R-:W-:Y:S01]  /*55d0*/  @!P2 STS [R162+0x28800], R13 ;  /* 0x0288000da200a388 */ /* 0x000fe20000000800 */
[----:B------:R-:W3:Y:S01]  /*55e0*/  MUFU.EX2 R15, R15 ;  /* 0x0000000f000f7308 */ /* 0x000ee20000000800 */
[----:B0-----:R-:W-:Y:S01]  /*55f0*/  FADD.FTZ R181, R164, R181 ;  /* 0x000000b5a4b57221 */ /* 0x001fe20000010000 */
[-C--:B------:R-:W-:Y:S01]  /*5600*/  FMUL.FTZ R137, R137, R13.reuse ;  /* 0x0000000d89897220 */ /* 0x080fe20000410000 */
[----:B------:R0:W-:Y:S01]  /*5610*/  @!P2 STS [R162+0x28820], R172 ;  /* 0x028820aca200a388 */ /* 0x0001e20000000800 */
[-C--:B------:R-:W-:Y:S01]  /*5620*/  FMUL.FTZ R140, R140, R13.reuse ;  /* 0x0000000d8c8c7220 */ /* 0x080fe20000410000 */
[-C--:B------:R-:W-:Y:S01]  /*5630*/  FMUL.FTZ R141, R141, R13.reuse ;  /* 0x0000000d8d8d7220 */ /* 0x080fe20000410000 */
[-C--:B------:R-:W-:Y:S01]  /*5640*/  FMUL.FTZ R144, R144, R13.reuse ;  /* 0x0000000d90907220 */ /* 0x080fe20000410000 */
[-C--:B------:R-:W-:Y:S01]  /*5650*/  FMUL.FTZ R145, R145, R13.reuse ;  /* 0x0000000d91917220 */ /* 0x080fe20000410000 */
[----:B------:R-:W4:Y:S01]  /*5660*/  MUFU.EX2 R14, R14 ;  /* 0x0000000e000e7308 */ /* 0x000f220000000800 */
[----:B--2---:R-:W-:Y:S01]  /*5670*/  FADD.FTZ R152, R12, R181 ;  /* 0x000000b50c987221 */ /* 0x004fe20000010000 */
[-C--:B------:R-:W-:Y:S01]  /*5680*/  FMUL.FTZ R148, R148, R13.reuse ;  /* 0x0000000d94947220 */ /* 0x080fe20000410000 */
[----:B------:R-:W-:Y:S01]  /*5690*/  FMUL.FTZ R149, R149, R13 ;  /* 0x0000000d95957220 */ /* 0x000fe20000410000 */
[-C--:B------:R-:W-:Y:S01]  /*56a0*/  FMUL.FTZ R26, R26, R172.reuse ;  /* 0x000000ac1a1a7220 */ /* 0x080fe20000410000 */
[-C--:B------:R-:W-:Y:S01]  /*56b0*/  FMUL.FTZ R27, R27, R172.reuse ;  /* 0x000000ac1b1b7220 */ /* 0x080fe20000410000 */
[-C--:B------:R-:W-:Y:S01]  /*56c0*/  FMUL.FTZ R30, R30, R172.reuse ;  /* 0x000000ac1e1e7220 */ /* 0x080fe20000410000 */
[----:B------:R-:W-:Y:S01]  /*56d0*/  FMUL.FTZ R31, R31, R172 ;  /* 0x000000ac1f1f7220 */ /* 0x000fe20000410000 */
[----:B------:R-:W2:Y:S01]  /*56e0*/  MUFU.EX2 R21, R21 ;  /* 0x0000001500157308 */ /* 0x000ea20000000800 */
[----:B---3--:R-:W-:Y:S01]  /*56f0*/  FADD.FTZ R173, R15, R152 ;  /* 0x000000980fad7221 */ /* 0x008fe20000010000 */
[----:B------:R-:W-:Y:S01]  /*5700*/  F2FP.BF16.F32.PACK_AB R152, R171, R174 ;  /* 0x000000aeab98723e */ /* 0x000fe200000010ff */
[-C--:B------:R-:W-:Y:S01]  /*5710*/  FMUL.FTZ R34, R34, R172.reuse ;  /* 0x000000ac22227220 */ /* 0x080fe20000410000 */
[-C--:B------:R-:W-:Y:S01]  /*5720*/  FMUL.FTZ R35, R35, R172.reuse ;  /* 0x000000ac23237220 */ /* 0x080fe20000410000 */
[-C--:B------:R-:W-:Y:S01]  /*5730*/  FMUL.FTZ R38, R38, R172.reuse ;  /* 0x000000ac26267220 */ /* 0x080fe20000410000 */
[-C--:B------:R-:W-:Y:S01]  /*5740*/  FMUL.FTZ R39, R39, R172.reuse ;  /* 0x000000ac27277220 */ /* 0x080fe20000410000 */
[-C--:B------:R-:W-:Y:S01]  /*5750*/  FMUL.FTZ R42, R42, R172.reuse ;  /* 0x000000ac2a2a7220 */ /* 0x080fe20000410000 */
[----:B------:R-:W3:Y:S01]  /*5760*/  MUFU.EX2 R160, R160 ;  /* 0x000000a000a07308 */ /* 0x000ee20000000800 */
[----:B----4-:R-:W-:Y:S01]  /*5770*/  FADD.FTZ R180, R14, R173 ;  /* 0x000000ad0eb47221 */ /* 0x010fe20000010000 */
[-C--:B------:R-:W-:Y:S01]  /*5780*/  FMUL.FTZ R43, R43, R172.reuse ;  /* 0x000000ac2b2b7220 */ /* 0x080fe20000410000 */
[-C--:B------:R-:W-:Y:S01]  /*5790*/  FMUL.FTZ R46, R46, R172.reuse ;  /* 0x000000ac2e2e7220 */ /* 0x080fe20000410000 */
[-C--:B------:R-:W-:Y:S01]  /*57a0*/  FMUL.FTZ R47, R47, R172.reuse ;  /* 0x000000ac2f2f7220 */ /* 0x080fe20000410000 */
[-C--:B------:R-:W-:Y:S01]  /*57b0*/  FMUL.FTZ R50, R50, R172.reuse ;  /* 0x000000ac32327220 */ /* 0x080fe20000410000 */
[-C--:B------:R-:W-:Y:S01]  /*57c0*/  FMUL.FTZ R51, R51, R172.reuse ;  /* 0x000000ac33337220 */ /* 0x080fe20000410000 */
[-C--:B------:R-:W-:Y:S01]  /*57d0*/  FMUL.FTZ R54, R54, R172.reuse ;  /* 0x000000ac36367220 */ /* 0x080fe20000410000 */
[----:B------:R4:W-:Y:S01]  /*57e0*/  MUFU.EX2 R3, R154 ;  /* 0x0000009a00037308 */ /* 0x0009e20000000800 */
[----:B--2---:R-:W-:Y:S01]  /*57f0*/  FADD.FTZ R171, R21, R180 ;  /* 0x000000b415ab7221 */ /* 0x004fe20000010000 */
[-C--:B------:R-:W-:Y:S01]  /*5800*/  FMUL.FTZ R55, R55, R172.reuse ;  /* 0x000000ac37377220 */ /* 0x080fe20000410000 */
[-C--:B------:R-:W-:Y:S01]  /*5810*/  FMUL.FTZ R58, R58, R172.reuse ;  /* 0x000000ac3a3a7220 */ /* 0x080fe20000410000 */
[-C--:B------:R-:W-:Y:S01]  /*5820*/  FMUL.FTZ R59, R59, R172.reuse ;  /* 0x000000ac3b3b7220 */ /* 0x080fe20000410000 */
[-C--:B------:R-:W-:Y:S01]  /*5830*/  FMUL.FTZ R62, R62, R172.reuse ;  /* 0x000000ac3e3e7220 */ /* 0x080fe20000410000 */
[-C--:B------:R-:W-:Y:S01]  /*5840*/  FMUL.FTZ R63, R63, R172.reuse ;  /* 0x000000ac3f3f7220 */ /* 0x080fe20000410000 */
[----:B------:R-:W-:Y:S01]  /*5850*/  FMUL.FTZ R66, R66, R172 ;  /* 0x000000ac42427220 */ /* 0x000fe20000410000 */
[----:B------:R-:W2:Y:S01]  /*5860*/  MUFU.EX2 R20, R20 ;  /* 0x0000001400147308 */ /* 0x000ea20000000800 */
[----:B----4-:R-:W-:Y:S01]  /*5870*/  FADD.FTZ R154, R156, R153 ;  /* 0x000000999c9a7221 */ /* 0x010fe20000010000 */
[----:B------:R-:W-:Y:S01]  /*5880*/  F2FP.BF16.F32.PACK_AB R156, R157, R156 ;  /* 0x0000009c9d9c723e */ /* 0x000fe200000010ff */
[-C--:B------:R-:W-:Y:S01]  /*5890*/  FMUL.FTZ R67, R67, R172.reuse ;  /* 0x000000ac43437220 */ /* 0x080fe20000410000 */
[----:B------:R-:W-:Y:S01]  /*58a0*/  FMUL.FTZ R70, R70, R172 ;  /* 0x000000ac46467220 */ /* 0x000fe20000410000 */
[----:B------:R-:W-:Y:S01]  /*58b0*/  FADD.FTZ R153, R157, R154 ;  /* 0x0000009a9d997221 */ /* 0x000fe20000010000 */
[----:B------:R-:W-:Y:S01]  /*58c0*/  F2FP.BF16.F32.PACK_AB R157, R15, R12 ;  /* 0x0000000c0f9d723e */ /* 0x000fe200000010ff */
[----:B------:R-:W-:Y:S01]  /*58d0*/  FMUL.FTZ R71, R71, R172 ;  /* 0x000000ac47477220 */ /* 0x000fe20000410000 */
[----:B------:R-:W4:Y:S01]  /*58e0*/  MUFU.EX2 R161, R161 ;  /* 0x000000a100a17308 */ /* 0x000f220000000800 */
[----:B------:R-:W-:Y:S01]  /*58f0*/  FADD.FTZ R154, R158, R153 ;  /* 0x000000999e9a7221 */ /* 0x000fe20000010000 */
[----:B------:R-:W-:Y:S01]  /*5900*/  F2FP.BF16.F32.PACK_AB R158, R159, R158 ;  /* 0x0000009e9f9e723e */ /* 0x000fe200000010ff */
[-C--:B------:R-:W-:Y:S01]  /*5910*/  FMUL.FTZ R74, R74, R172.reuse ;  /* 0x000000ac4a4a7220 */ /* 0x080fe20000410000 */
[-C--:B------:R-:W-:Y:S01]  /*5920*/  FMUL.FTZ R75, R75, R172.reuse ;  /* 0x000000ac4b4b7220 */ /* 0x080fe20000410000 */
[----:B------:R-:W-:Y:S01]  /*5930*/  FADD.FTZ R153, R159, R154 ;  /* 0x0000009a9f997221 */ /* 0x000fe20000010000 */
[----:B------:R-:W-:Y:S01]  /*5940*/  F2FP.BF16.F32.PACK_AB R154, R176, R155 ;  /* 0x0000009bb09a723e */ /* 0x000fe200000010ff */
[----:B------:R-:W-:Y:S01]  /*5950*/  FMUL.FTZ R78, R78, R172 ;  /* 0x000000ac4e4e7220 */ /* 0x000fe20000410000 */
[----:B------:R-:W5:Y:S01]  /*5960*/  MUFU.EX2 R177, R177 ;  /* 0x000000b100b17308 */ /* 0x000f620000000800 */
[----:B---3--:R-:W-:Y:S01]  /*5970*/  FADD.FTZ R174, R160, R153 ;  /* 0x00000099a0ae7221 */ /* 0x008fe20000010000 */
[----:B------:R-:W-:Y:S01]  /*5980*/  F2FP.BF16.F32.PACK_AB R153, R10, R9 ;  /* 0x000000090a99723e */ /* 0x000fe200000010ff */
[----:B--2---:R-:W-:Y:S01]  /*5990*/  FADD.FTZ R10, R20, R171 ;  /* 0x000000ab140a7221 */ /* 0x004fe20000010000 */
[----:B------:R-:W-:Y:S01]  /*59a0*/  F2FP.BF16.F32.PACK_AB R155, R164, R11 ;  /* 0x0000000ba49b723e */ /* 0x000fe200000010ff */
[----:B------:R-:W-:Y:S01]  /*59b0*/  BAR.SYNC.DEFER_BLOCKING 0xf, 0x100 ;  /* 0x03c4000000007b1d */ /* 0x000fe20000010000 */
[----:B------:R-:W-:Y:S01]  /*59c0*/  F2FP.BF16.F32.PACK_AB R159, R21, R14 ;  /* 0x0000000e159f723e */ /* 0x000fe200000010ff */
[-C--:B------:R-:W-:Y:S01]  /*59d0*/  FMUL.FTZ R79, R79, R172.reuse ;  /* 0x000000ac4f4f7220 */ /* 0x080fe20000410000 */
[----:B------:R-:W-:Y:S01]  /*59e0*/  FMUL.FTZ R82, R82, R172 ;  /* 0x000000ac52527220 */ /* 0x000fe20000410000 */
[C---:B----4-:R-:W-:Y:S01]  /*59f0*/  FADD.FTZ R9, R161.reuse, R174 ;  /* 0x000000aea1097221 */ /* 0x050fe20000010000 */
[----:B------:R-:W-:Y:S01]  /*5a00*/  F2FP.BF16.F32.PACK_AB R160, R161, R160 ;  /* 0x000000a0a1a0723e */ /* 0x000fe200000010ff */
[----:B------:R-:W0:Y:S01]  /*5a10*/  MUFU.EX2 R168, R168 ;  /* 0x000000a800a87308 */ /* 0x000e220000000800 */
[-C--:B------:R-:W-:Y:S01]  /*5a20*/  FMUL.FTZ R83, R83, R172.reuse ;  /* 0x000000ac53537220 */ /* 0x080fe20000410000 */
[-C--:B------:R-:W-:Y:S01]  /*5a30*/  FMUL.FTZ R86, R86, R172.reuse ;  /* 0x000000ac56567220 */ /* 0x080fe20000410000 */
[-C--:B------:R-:W-:Y:S01]  /*5a40*/  FMUL.FTZ R87, R87, R172.reuse ;  /* 0x000000ac57577220 */ /* 0x080fe20000410000 */
[-C--:B------:R-:W-:Y:S01]  /*5a50*/  FMUL.FTZ R90, R90, R172.reuse ;  /* 0x000000ac5a5a7220 */ /* 0x080fe20000410000 */
[----:B------:R-:W-:Y:S01]  /*5a60*/  FMUL.FTZ R91, R91, R172 ;  /* 0x000000ac5b5b7220 */ /* 0x000fe20000410000 */
[C---:B-----5:R-:W-:Y:S01]  /*5a70*/  FADD.FTZ R10, R177.reuse, R10 ;  /* 0x0000000ab10a7221 */ /* 0x060fe20000010000 */
[----:B------:R-:W-:Y:S01]  /*5a80*/  F2FP.BF16.F32.PACK_AB R161, R177, R20 ;  /* 0x00000014b1a1723e */ /* 0x000fe200000010ff */
[----:B------:R-:W2:Y:S01]  /*5a90*/  MUFU.EX2 R6, R6 ;  /* 0x0000000600067308 */ /* 0x000ea20000000800 */
[-C--:B------:R-:W-:Y:S01]  /*5aa0*/  FMUL.FTZ R94, R94, R172.reuse ;  /* 0x000000ac5e5e7220 */ /* 0x080fe20000410000 */
[-C--:B------:R-:W-:Y:S01]  /*5ab0*/  FMUL.FTZ R95, R95, R172.reuse ;  /* 0x000000ac5f5f7220 */ /* 0x080fe20000410000 */
[-C--:B------:R-:W-:Y:S01]  /*5ac0*/  FMUL.FTZ R98, R98, R172.reuse ;  /* 0x000000ac62627220 */ /* 0x080fe20000410000 */
[-C--:B------:R-:W-:Y:S01]  /*5ad0*/  FMUL.FTZ R99, R99, R172.reuse ;  /* 0x000000ac63637220 */ /* 0x080fe20000410000 */
[-C--:B------:R-:W-:Y:S01]  /*5ae0*/  FMUL.FTZ R102, R102, R172.reuse ;  /* 0x000000ac66667220 */ /* 0x080fe20000410000 */
[-C--:B------:R-:W-:Y:S01]  /*5af0*/  FMUL.FTZ R103, R103, R172.reuse ;  /* 0x000000ac67677220 */ /* 0x080fe20000410000 */
[-C--:B------:R-:W-:Y:S01]  /*5b00*/  FMUL.FTZ R106, R106, R172.reuse ;  /* 0x000000ac6a6a7220 */ /* 0x080fe20000410000 */
[----:B------:R-:W3:Y:S01]  /*5b10*/  MUFU.EX2 R175, R175 ;  /* 0x000000af00af7308 */ /* 0x000ee20000000800 */
[----:B0-----:R-:W-:Y:S01]  /*5b20*/  FADD.FTZ R162, R168, R9 ;  /* 0x00000009a8a27221 */ /* 0x001fe20000010000 */
[----:B------:R-:W-:Y:S01]  /*5b30*/  FADD.FTZ R9, R3, R10 ;  /* 0x0000000a03097221 */ /* 0x000fe20000010000 */
[----:B------:R0:W-:Y:S01]  /*5b40*/  STSM.16.M88.4 [R22+0x26800], R152 ;  /* 0x0268009816007844 */ /* 0x0001e20000000200 */
[-C--:B------:R-:W-:Y:S01]  /*5b50*/  FMUL.FTZ R107, R107, R172.reuse ;  /* 0x000000ac6b6b7220 */ /* 0x080fe20000410000 */
[-C--:B------:R-:W-:Y:S01]  /*5b60*/  FMUL.FTZ R110, R110, R172.reuse ;  /* 0x000000ac6e6e7220 */ /* 0x080fe20000410000 */
[-C--:B------:R-:W-:Y:S01]  /*5b70*/  FMUL.FTZ R111, R111, R172.reuse ;  /* 0x000000ac6f6f7220 */ /* 0x080fe20000410000 */
[----:B------:R0:W-:Y:S01]  /*5b80*/  STSM.16.M88.4 [R19], R156 ;  /* 0x0000009c13007844 */ /* 0x0001e20000000200 */
[----:B------:R4:W5:Y:S01]  /*5b90*/  MUFU.EX2 R166, R163 ;  /* 0x000000a300a67308 */ /* 0x0009620000000800 */
[----:B--2---:R-:W-:Y:S01]  /*5ba0*/  FADD.FTZ R9, R6, R9 ;  /* 0x0000000906097221 */ /* 0x004fe20000010000 */
[-C--:B------:R-:W-:Y:S01]  /*5bb0*/  FMUL.FTZ R114, R114, R172.reuse ;  /* 0x000000ac72727220 */ /* 0x080fe20000410000 */
[-C--:B------:R-:W-:Y:S01]  /*5bc0*/  FMUL.FTZ R115, R115, R172.reuse ;  /* 0x000000ac73737220 */ /* 0x080fe20000410000 */
[-C--:B------:R-:W-:Y:S01]  /*5bd0*/  FMUL.FTZ R118, R118, R172.reuse ;  /* 0x000000ac76767220 */ /* 0x080fe20000410000 */
[-C--:B------:R-:W-:Y:S01]  /*5be0*/  FMUL.FTZ R119, R119, R172.reuse ;  /* 0x000000ac77777220 */ /* 0x080fe20000410000 */
[-C--:B------:R-:W-:Y:S01]  /*5bf0*/  FMUL.FTZ R122, R122, R172.reuse ;  /* 0x000000ac7a7a7220 */ /* 0x080fe20000410000 */
[-C--:B------:R-:W-:Y:S01]  /*5c00*/  FMUL.FTZ R123, R123, R172.reuse ;  /* 0x000000ac7b7b7220 */ /* 0x080fe20000410000 */
[----:B------:R-:W2:Y:S01]  /*5c10*/  MUFU.EX2 R165, R165 ;  /* 0x000000a500a57308 */ /* 0x000ea20000000800 */
[----:B---3--:R-:W-:Y:S01]  /*5c20*/  FADD.FTZ R162, R175, R162 ;  /* 0x000000a2afa27221 */ /* 0x008fe20000010000 */
[----:B----4-:R-:W-:Y:S01]  /*5c30*/  F2FP.BF16.F32.PACK_AB R163, R6, R3 ;  /* 0x0000000306a3723e */ /* 0x010fe200000010ff */
[-C--:B------:R-:W-:Y:S01]  /*5c40*/  FMUL.FTZ R126, R126, R172.reuse ;  /* 0x000000ac7e7e7220 */ /* 0x080fe20000410000 */
[-C--:B------:R-:W-:Y:S01]  /*5c50*/  FMUL.FTZ R127, R127, R172.reuse ;  /* 0x000000ac7f7f7220 */ /* 0x080fe20000410000 */
[-C--:B------:R-:W-:Y:S01]  /*5c60*/  FMUL.FTZ R130, R130, R172.reuse ;  /* 0x000000ac82827220 */ /* 0x080fe20000410000 */
[-C--:B------:R-:W-:Y:S01]  /*5c70*/  FMUL.FTZ R131, R131, R172.reuse ;  /* 0x000000ac83837220 */ /* 0x080fe20000410000 */
[-C--:B------:R-:W-:Y:S01]  /*5c80*/  FMUL.FTZ R134, R134, R172.reuse ;  /* 0x000000ac86867220 */ /* 0x080fe20000410000 */
[----:B------:R-:W3:Y:S01]  /*5c90*/  MUFU.EX2 R179, R179 ;  /* 0x000000b300b37308 */ /* 0x000ee20000000800 */
[----:B-----5:R-:W-:Y:S01]  /*5ca0*/  FADD.FTZ R10, R166, R9 ;  /* 0x00000009a60a7221 */ /* 0x020fe20000010000 */
[-C--:B------:R-:W-:Y:S01]  /*5cb0*/  FMUL.FTZ R135, R135, R172.reuse ;  /* 0x000000ac87877220 */ /* 0x080fe20000410000 */
[-C--:B------:R-:W-:Y:S01]  /*5cc0*/  FMUL.FTZ R138, R138, R172.reuse ;  /* 0x000000ac8a8a7220 */ /* 0x080fe20000410000 */
[-C--:B------:R-:W-:Y:S01]  /*5cd0*/  FMUL.FTZ R139, R139, R172.reuse ;  /* 0x000000ac8b8b7220 */ /* 0x080fe20000410000 */
[-C--:B------:R-:W-:Y:S01]  /*5ce0*/  FMUL.FTZ R142, R142, R172.reuse ;  /* 0x000000ac8e8e7220 */ /* 0x080fe20000410000 */
[-C--:B------:R-:W-:Y:S01]  /*5cf0*/  FMUL.FTZ R143, R143, R172.reuse ;  /* 0x000000ac8f8f7220 */ /* 0x080fe20000410000 */
[----:B------:R-:W-:Y:S01]  /*5d00*/  FMUL.FTZ R146, R146, R172 ;  /* 0x000000ac92927220 */ /* 0x000fe20000410000 */
[----:B------:R-:W4:Y:S01]  /*5d10*/  MUFU.EX2 R178, R178 ;  /* 0x000000b200b27308 */ /* 0x000f220000000800 */
[----:B--2---:R-:W-:Y:S01]  /*5d20*/  FADD.FTZ R11, R165, R162 ;  /* 0x000000a2a50b7221 */ /* 0x004fe20000010000 */
[----:B------:R-:W-:Y:S01]  /*5d30*/  F2FP.BF16.F32.PACK_AB R162, R175, R168 ;  /* 0x000000a8afa2723e */ /* 0x000fe200000010ff */
[-C--:B------:R-:W-:Y:S01]  /*5d40*/  FMUL.FTZ R147, R147, R172.reuse ;  /* 0x000000ac93937220 */ /* 0x080fe20000410000 */
[-C--:B------:R-:W-:Y:S01]  /*5d50*/  FMUL.FTZ R150, R150, R172.reuse ;  /* 0x000000ac96967220 */ /* 0x080fe20000410000 */
[----:B------:R-:W-:-:S02]  /*5d60*/  FMUL.FTZ R151, R151, R172 ;  /* 0x000000ac97977220 */ /* 0x000fc40000410000 */
[----:B------:R0:W-:Y:S01]  /*5d70*/  STSM.16.M88.4 [R184], R160 ;  /* 0x000000a0b8007844 */ /* 0x0001e20000000200 */
[----:B------:R-:W2:Y:S01]  /*5d80*/  MUFU.EX2 R167, R167 ;  /* 0x000000a700a77308 */ /* 0x000ea20000000800 */
[----:B---3--:R-:W-:-:S07]  /*5d90*/  FADD.FTZ R10, R179, R10 ;  /* 0x0000000ab30a7221 */ /* 0x008fce0000010000 */
[----:B------:R-:W3:Y:S01]  /*5da0*/  MUFU.EX2 R169, R169 ;  /* 0x000000a900a97308 */ /* 0x000ee20000000800 */
[C---:B----4-:R-:W-:Y:S01]  /*5db0*/  F2FP.BF16.F32.PACK_AB R164, R178.reuse, R165 ;  /* 0x000000a5b2a4723e */ /* 0x050fe200000010ff */
[----:B------:R-:W-:Y:S01]  /*5dc0*/  FADD.FTZ R12, R178, R11 ;  /* 0x0000000bb20c7221 */ /* 0x000fe20000010000 */
[----:B------:R-:W-:-:S05]  /*5dd0*/  F2FP.BF16.F32.PACK_AB R165, R179, R166 ;  /* 0x000000a6b3a5723e */ /* 0x000fca00000010ff */
[----:B------:R-:W4:Y:S01]  /*5de0*/  MUFU.EX2 R170, R170 ;  /* 0x000000aa00aa7308 */ /* 0x000f220000000800 */
[----:B--2---:R-:W-:Y:S01]  /*5df0*/  FADD.FTZ R9, R167, R10 ;  /* 0x0000000aa7097221 */ /* 0x004fe20000010000 */
[----:B---3--:R-:W-:Y:S01]  /*5e00*/  F2FP.BF16.F32.PACK_AB R166, R8, R169 ;  /* 0x000000a908a6723e */ /* 0x008fe200000010ff */
[----:B------:R-:W-:-:S04]  /*5e10*/  FADD.FTZ R3, R169, R12 ;  /* 0x0000000ca9037221 */ /* 0x000fc80000010000 */
[----:B------:R-:W-:Y:S01]  /*5e20*/  FADD.FTZ R6, R8, R3 ;  /* 0x0000000308067221 */ /* 0x000fe20000010000 */
[C---:B----4-:R-:W-:Y:S01]  /*5e30*/  F2FP.BF16.F32.PACK_AB R167, R170.reuse, R167 ;  /* 0x000000a7aaa7723e */ /* 0x050fe200000010ff */
[----:B------:R-:W-:-:S04]  /*5e40*/  FADD.FTZ R3, R170, R9 ;  /* 0x00000009aa037221 */ /* 0x000fc80000010000 */
[----:B------:R0:W-:Y:S01]  /*5e50*/  STSM.16.M88.4 [R23], R164 ;  /* 0x000000a417007844 */ /* 0x0001e20000000200 */
[----:B------:R-:W-:Y:S05]  /*5e60*/  @!P0 BRA `(.L_x_37) ;  /* 0x0000000000048947 */ /* 0x000fea0003800000 */
[----:B------:R-:W-:Y:S01]  /*5e70*/  BPT.TRAP 0x1 ;  /* 0x000000040000795c */ /* 0x000fe20000300000 */
.L_x_37:
[----:B------:R2:W3:Y:S01]  /*5e80*/  SYNCS.PHASECHK.TRANS64.TRYWAIT P2, [UR21+0x28c50], R7 ;  /* 0x028c5007ff0075a7 */ /* 0x0004e20008040155 */
[----:B------:R-:W-:Y:S05]  /*5e90*/  @!P0 BRA `(.L_x_38) ;  /* 0x0000000000048947 */ /* 0x000fea0003800000 */
[----:B------:R-:W-:Y:S01]  /*5ea0*/  BPT.TRAP 0x1 ;  /* 0x000000040000795c */ /* 0x000fe20000300000 */
.L_x_38:
[----:B---3--:R-:W-:Y:S05]  /*5eb0*/  @P2 BRA `(.L_x_39) ;  /* 0x0000000000082947 */ /* 0x008fea0003800000 */
[----:B------:R-:W3:Y:S02]  /*5ec0*/  SYNCS.PHASECHK.TRANS64.TRYWAIT P2, [UR21+0x28c50], R7 ;  /* 0x028c5007ff0075a7 */ /* 0x000ee40008040155 */
[----:B---3--:R-:W-:Y:S05]  /*5ed0*/  @!P2 BRA `(.L_x_40) ;  /* 0x0000006c008ca947 */ /* 0x008fea0003800000 */
.L_x_39:
[----:B------:R-:W-:Y:S01]  /*5ee0*/  ULEA UR10, UR47, UR52, 0xc ;  /* 0x000000342f0a7291 */ /* 0x000fe2000f8e603f */
[----:B------:R-:W-:Y:S01]  /*5ef0*/  WARPGROUP.ARRIVE ;  /* 0x00000000000079c5 */ /* 0x000fe20000000000 */
[----:B------:R-:W-:-:S05]  /*5f00*/  UMOV UR7, 0x40000040 ;  /* 0x4000004000077882 */ /* 0x000fca0000000000 */
[----:B------:R-:W-:Y:S02]  /*5f10*/  UMOV UR6, UR10 ;  /* 0x0000000a00067c82 */ /* 0x000fe40008000000 */
        /* <DEDUP_REMOVED lines=25> */
[----:B----4-:R-:W4:Y:S02]  /*60b0*/  FENCE.VIEW.ASYNC.S ;  /* 0x00000000000073c6 */ /* 0x010f240000000000 */
[----:B----4-:R-:W-:Y:S01]  /*60c0*/  NOP ;  /* 0x0000000000007918 */ /* 0x010fe20000000000 */
[----:B------:R-:W-:Y:S06]  /*60d0*/  BAR.ARV 0xe, 0x100 ;  /* 0x0384000000007b1d */ /* 0x000fec0000002000 */
[----:B------:R-:W-:Y:S05]  /*60e0*/  @!P0 BRA `(.L_x_41) ;  /* 0x0000000000048947 */ /* 0x000fea0003800000 */
[----:B------:R-:W-:Y:S01]  /*60f0*/  BPT.TRAP 0x1 ;  /* 0x000000040000795c */ /* 0x000fe20000300000 */
.L_x_41:
[----:B------:R-:W-:Y:S01]  /*6100*/  UIADD3 UR21, UR21, 0x28c60, URZ ;  /* 0x00028c6015157890 */ /* 0x000fe2000fffe03f */
[----:B---3--:R-:W-:Y:S01]  /*6110*/  IMAD.MOV.U32 R8, RZ, RZ, R5 ;  /* 0x000000ffff087224 */ /* 0x008fe200078e0005 */
[----:B------:R-:W-:Y:S01]  /*6120*/  UMOV UR22, UR47 ;  /* 0x0000002f00167c82 */ /* 0x000fe20008000000 */
[----:B------:R-:W-:Y:S01]  /*6130*/  IMAD.MOV.U32 R13, RZ, RZ, R4 ;  /* 0x000000ffff0d7224 */ /* 0x000fe200078e0004 */
[----:B------:R-:W-:-:S09]  /*6140*/  UPRMT UR21, UR39, 0x654, UR21 ;  /* 0x0000065427157896 */ /* 0x000fd20008000015 */
[----:B------:R-:W-:Y:S01]  /*6150*/  SYNCS.ARRIVE.TRANS64.RED.A1T0 RZ, [UR21], RZ ;  /* 0x000000ffffff79a7 */ /* 0x000fe20008100415 */
[----:B------:R-:W-:Y:S05]  /*6160*/  @P1 BRA `(.L_x_42) ;  /* 0xffffffe000c41947 */ /* 0x000fea000383ffff */
.L_x_31:
[----:B-1234-:R-:W1:Y:S01]  /*6170*/  SHFL.BFLY PT, R7, R6, 0x2, 0x1f ;  /* 0x0c401f0006077f89 */ /* 0x01ee6200000e0000 */
[----:B------:R-:W-:Y:S01]  /*6180*/  IMAD.U32 R14, RZ, RZ, UR20 ;  /* 0x00000014ff0e7e24 */ /* 0x000fe2000f8e00ff */
[----:B------:R-:W-:Y:S02]  /*6190*/  UIADD3 UR36, UR36, 0x1, URZ ;  /* 0x0000000124247890 */ /* 0x000fe4000fffe03f */
[----:B------:R-:W2:Y:S01]  /*61a0*/  SHFL.BFLY PT, R8, R3, 0x2, 0x1f ;  /* 0x0c401f0003087f89 */ /* 0x000ea200000e0000 */
[----:B------:R-:W-:Y:S08]  /*61b0*/  BAR.ARV 0x8, 0x100 ;  /* 0x0204000000007b1d */ /* 0x000ff00000002000 */
[----:B------:R-:W-:Y:S01]  /*61c0*/  BAR.SYNC.DEFER_BLOCKING 0xf, 0x100 ;  /* 0x03c4000000007b1d */ /* 0x000fe20000010000 */
[----:B-1----:R-:W-:Y:S01]  /*61d0*/  FADD.FTZ R7, R7, R6 ;  /* 0x0000000607077221 */ /* 0x002fe20000010000 */
[----:B------:R-:W-:-:S02]  /*61e0*/  IMAD.MOV.U32 R6, RZ, RZ, RZ ;  /* 0x000000ffff067224 */ /* 0x000fc400078e00ff */
[----:B--2---:R-:W-:Y:S02]  /*61f0*/  FADD.FTZ R9, R8, R3 ;  /* 0x0000000308097221 */ /* 0x004fe40000010000 */
[----:B------:R-:W1:Y:S01]  /*6200*/  SHFL.BFLY PT, R0, R7, 0x1, 0x1f ;  /* 0x0c201f0007007f89 */ /* 0x000e6200000e0000 */
[----:B------:R-:W-:Y:S01]  /*6210*/  MOV R8, RZ ;  /* 0x000000ff00087202 */ /* 0x000fe20000000f00 */
[----:B------:R-:W-:Y:S01]  /*6220*/  IMAD.U32 R3, RZ, RZ, UR47 ;  /* 0x0000002fff037e24 */ /* 0x000fe2000f8e00ff */
[----:B------:R-:W-:Y:S01]  /*6230*/  UIADD3 UR47, UR47, 0x1, URZ ;  /* 0x000000012f2f7890 */ /* 0x000fe2000fffe03f */
[----:B------:R-:W2:Y:S03]  /*6240*/  SHFL.BFLY PT, R10, R9, 0x1, 0x1f ;  /* 0x0c201f00090a7f89 */ /* 0x000ea600000e0000 */
[----:B------:R-:W-:-:S04]  /*6250*/  UISETP.NE.AND UP0, UPT, UR47, 0x2, UPT ;  /* 0x000000022f00788c */ /* 0x000fc8000bf05270 */
[----:B------:R-:W-:Y:S02]  /*6260*/  USEL UR4, URZ, 0x1, UP0 ;  /* 0x000000013f047887 */ /* 0x000fe40008000000 */
[----:B------:R-:W-:Y:S02]  /*6270*/  USEL UR47, UR47, URZ, UP0 ;  /* 0x0000003f2f2f7287 */ /* 0x000fe40008000000 */
[----:B------:R-:W-:Y:S01]  /*6280*/  ULOP3.LUT UR37, UR37, UR4, URZ, 0x3c, !UPT ;  /* 0x0000000425257292 */ /* 0x000fe2000f8e3c3f */
[----:B-1----:R-:W-:Y:S01]  /*6290*/  FADD.FTZ R11, R7, R0 ;  /* 0x00000000070b7221 */ /* 0x002fe20000010000 */
[----:B------:R-:W-:Y:S02]  /*62a0*/  IMAD.MOV R0, RZ, RZ, -R18 ;  /* 0x000000ffff007224 */ /* 0x000fe400078e0a12 */
[----:B--2---:R-:W-:Y:S02]  /*62b0*/  FADD.FTZ R10, R9, R10 ;  /* 0x0000000a090a7221 */ /* 0x004fe40000010000 */
[----:B------:R-:W-:Y:S01]  /*62c0*/  FSETP.NE.FTZ.AND P0, PT, R11, RZ, PT ;  /* 0x000000ff0b00720b */ /* 0x000fe20003f15000 */
[----:B------:R-:W-:Y:S01]  /*62d0*/  IMAD.U32 R9, RZ, RZ, UR20 ;  /* 0x00000014ff097e24 */ /* 0x000fe2000f8e00ff */
[----:B------:R-:W-:-:S02]  /*62e0*/  ISETP.NE.AND P2, PT, R17, R0, PT ;  /* 0x000000001100720c */ /* 0x000fc40003f45270 */
[----:B------:R-:W-:-:S09]  /*62f0*/  FSETP.NE.FTZ.AND P1, PT, R10, RZ, PT ;  /* 0x000000ff0a00720b */ /* 0x000fd20003f35000 */
[----:B------:R-:W1:Y:S01]  /*6300*/  @P0 MUFU.RCP R8, R11 ;  /* 0x0000000b00080308 */ /* 0x000e620000001000 */
[----:B------:R-:W-:Y:S01]  /*6310*/  @P0 FMUL.FTZ R9, R9, 0.69314718246459960938 ;  /* 0x3f31721809090820 */ /* 0x000fe20000410000 */
[----:B------:R-:W-:Y:S01]  /*6320*/  @!P2 IMAD R0, R3, 0x40, R2 ;  /* 0x000000400300a824 */ /* 0x000fe200078e0202 */
[----:B------:R-:W-:-:S04]  /*6330*/  MOV R3, 0xff800000 ;  /* 0xff80000000037802 */ /* 0x000fc80000000f00 */
[----:B------:R-:W-:Y:S01]  /*6340*/  @!P2 LEA R13, R0, UR42, 0x2 ;  /* 0x0000002a000dac11 */ /* 0x000fe2000f8e10ff */
[----:B------:R-:W2:Y:S01]  /*6350*/  @P1 MUFU.RCP R6, R10 ;  /* 0x0000000a00061308 */ /* 0x000ea20000001000 */
[----:B------:R-:W-:-:S07]  /*6360*/  IMAD.MOV.U32 R0, RZ, RZ, -0x800000 ;  /* 0xff800000ff007424 */ /* 0x000fce00078e00ff */
[----:B------:R-:W3:Y:S01]  /*6370*/  @P0 MUFU.LG2 R11, R11 ;  /* 0x0000000b000b0308 */ /* 0x000ee20000000c00 */
[----:B-1----:R1:W-:Y:S01]  /*6380*/  @!P2 STS [R13+0x28800], R8 ;  /* 0x028800080d00a388 */ /* 0x0023e20000000800 */
[-C--:B------:R-:W-:Y:S01]  /*6390*/  FMUL.FTZ R208, R24, R8.reuse ;  /* 0x0000000818d07220 */ /* 0x080fe20000410000 */
[-C--:B------:R-:W-:Y:S01]  /*63a0*/  FMUL.FTZ R206, R25, R8.reuse ;  /* 0x0000000819ce7220 */ /* 0x080fe20000410000 */
[-C--:B------:R-:W-:Y:S01]  /*63b0*/  FMUL.FTZ R205, R28, R8.reuse ;  /* 0x000000081ccd7220 */ /* 0x080fe20000410000 */
[-C--:B------:R-:W-:Y:S01]  /*63c0*/  FMUL.FTZ R7, R29, R8.reuse ;  /* 0x000000081d077220 */ /* 0x080fe20000410000 */
[-C--:B------:R-:W-:Y:S01]  /*63d0*/  FMUL.FTZ R207, R32, R8.reuse ;  /* 0x0000000820cf7220 */ /* 0x080fe20000410000 */
[-C--:B------:R-:W-:Y:S01]  /*63e0*/  FMUL.FTZ R204, R33, R8.reuse ;  /* 0x0000000821cc7220 */ /* 0x080fe20000410000 */
[----:B------:R3:W4:Y:S01]  /*63f0*/  @P1 MUFU.LG2 R12, R10 ;  /* 0x0000000a000c1308 */ /* 0x0007220000000c00 */
[----:B--2---:R2:W-:Y:S01]  /*6400*/  @!P2 STS [R13+0x28820], R6 ;  /* 0x028820060d00a388 */ /* 0x0045e20000000800 */
        /* <DEDUP_REMOVED lines=58> */
[----:B---3--:R-:W-:Y:S01]  /*67b0*/  @P0 FMUL.FTZ R10, R11, 0.69314718246459960938 ;  /* 0x3f3172180b0a0820 */ /* 0x008fe20000410000 */
[----:B-1----:R-:W-:Y:S01]  /*67c0*/  @P1 FMUL.FTZ R8, R14, 0.69314718246459960938 ;  /* 0x3f3172180e081820 */ /* 0x002fe20000410000 */
[----:B----4-:R-:W-:Y:S01]  /*67d0*/  @P1 FMUL.FTZ R11, R12, 0.69314718246459960938 ;  /* 0x3f3172180c0b1820 */ /* 0x010fe20000410000 */
        /* <DEDUP_REMOVED lines=64> */
[----:B------:R-:W-:Y:S01]  /*6be0*/  @P0 FFMA.FTZ R3, R9, R4, R10 ;  /* 0x0000000409030223 */ /* 0x000fe2000001000a */
[----:B------:R-:W-:Y:S01]  /*6bf0*/  @P1 FFMA.FTZ R0, R8, R5, R11 ;  /* 0x0000000508001223 */ /* 0x000fe2000001000b */
[----:B--2---:R-:W-:Y:S06]  /*6c00*/  BAR.ARV 0xe, 0x100 ;  /* 0x0384000000007b1d */ /* 0x004fec0000002000 */
.L_x_18:
[----:B------:R-:W0:Y:S01]  /*6c10*/  S2UR UR6, SR_SWINHI ;  /* 0x00000000000679c3 */ /* 0x000e220000002f00 */
[----:B------:R-:W-:-:S07]  /*6c20*/  LEA R9, R211, R16, 0x6 ;  /* 0x00000010d3097211 */ /* 0x000fce00078e30ff */
[----:B------:R-:W-:Y:S01]  /*6c30*/  BAR.SYNC.DEFER_BLOCKING 0x1, 0x100 ;  /* 0x0044000000007b1d */ /* 0x000fe20000010000 */
[----:B------:R-:W-:Y:S01]  /*6c40*/  F2FP.BF16.F32.PACK_AB R6, R7, R205 ;  /* 0x000000cd0706723e */ /* 0x000fe200000010ff */
[----:B------:R-:W-:Y:S01]  /*6c50*/  USHF.R.S32.HI UR11, URZ, 0x1f, UR44 ;  /* 0x0000001f3f0b7899 */ /* 0x000fe2000801142c */
[----:B------:R-:W-:Y:S02]  /*6c60*/  F2FP.BF16.F32.PACK_AB R7, R31, R30 ;  /* 0x0000001e1f07723e */ /* 0x000fe400000010ff */
[----:B------:R-:W-:Y:S01]  /*6c70*/  F2FP.BF16.F32.PACK_AB R30, R172, R173 ;  /* 0x000000adac1e723e */ /* 0x000fe200000010ff */
[----:B------:R-:W-:Y:S01]  /*6c80*/  ULDC UR7, c[0x0][0xc44] ;  /* 0x0003110000077ab9 */ /* 0x000fe20000000800 */
[----:B------:R-:W-:Y:S02]  /*6c90*/  F2FP.BF16.F32.PACK_AB R31, R87, R86 ;  /* 0x00000056571f723e */ /* 0x000fe400000010ff */
[----:B------:R-:W-:Y:S02]  /*6ca0*/  F2FP.BF16.F32.PACK_AB R112, R113, R112 ;  /* 0x000000707170723e */ /* 0x000fe400000010ff */
[----:B------:R-:W-:-:S02]  /*6cb0*/  F2FP.BF16.F32.PACK_AB R113, R115, R114 ;  /* 0x000000727371723e */ /* 0x000fc400000010ff */
[----:B------:R-:W-:Y:S02]  /*6cc0*/  F2FP.BF16.F32.PACK_AB R114, R117, R116 ;  /* 0x000000747572723e */ /* 0x000fe400000010ff */
[----:B------:R-:W-:Y:S02]  /*6cd0*/  F2FP.BF16.F32.PACK_AB R115, R153, R152 ;  /* 0x000000989973723e */ /* 0x000fe400000010ff */
[----:B------:R-:W-:Y:S02]  /*6ce0*/  F2FP.BF16.F32.PACK_AB R120, R121, R120 ;  /* 0x000000787978723e */ /* 0x000fe400000010ff */
[----:B------:R-:W-:Y:S02]  /*6cf0*/  F2FP.BF16.F32.PACK_AB R121, R155, R154 ;  /* 0x0000009a9b79723e */ /* 0x000fe400000010ff */
[----:B------:R-:W-:Y:S01]  /*6d00*/  F2FP.BF16.F32.PACK_AB R161, R162, R161 ;  /* 0x000000a1a2a1723e */ /* 0x000fe200000010ff */
[----:B------:R-:W-:Y:S01]  /*6d10*/  UMOV UR4, UR42 ;  /* 0x0000002a00047c82 */ /* 0x000fe20008000000 */
[----:B0-----:R-:W-:Y:S01]  /*6d20*/  UMOV UR5, UR6 ;  /* 0x0000000600057c82 */ /* 0x001fe20008000000 */
[----:B------:R-:W-:Y:S01]  /*6d30*/  F2FP.BF16.F32.PACK_AB R136, R137, R136 ;  /* 0x000000888988723e */ /* 0x000fe200000010ff */
[----:B------:R-:W-:Y:S01]  /*6d40*/  IMAD.U32 R96, RZ, RZ, UR4 ;  /* 0x00000004ff607e24 */ /* 0x000fe2000f8e00ff */
[----:B------:R-:W-:Y:S01]  /*6d50*/  F2FP.BF16.F32.PACK_AB R162, R133, R132 ;  /* 0x0000008485a2723e */ /* 0x000fe200000010ff */
[----:B------:R-:W-:Y:S01]  /*6d60*/  IMAD.U32 R97, RZ, RZ, UR5 ;  /* 0x00000005ff617e24 */ /* 0x000fe2000f8e00ff */
[----:B------:R-:W-:Y:S01]  /*6d70*/  F2FP.BF16.F32.PACK_AB R163, R164, R163 ;  /* 0x000000a3a4a3723e */ /* 0x000fe200000010ff */
[----:B------:R-:W-:Y:S01]  /*6d80*/  UIADD3 UR5, -UR44, URZ, URZ ;  /* 0x0000003f2c057290 */ /* 0x000fe2000fffe13f */
[----:B------:R-:W-:Y:S01]  /*6d90*/  F2FP.BF16.F32.PACK_AB R137, R139, R138 ;  /* 0x0000008a8b89723e */ /* 0x000fe200000010ff */
[--C-:B------:R-:W-:Y:S01]  /*6da0*/  IMAD.WIDE R4, R215, 0x2, R96.reuse ;  /* 0x00000002d7047825 */ /* 0x100fe200078e0260 */
[----:B------:R-:W-:Y:S01]  /*6db0*/  F2FP.BF16.F32.PACK_AB R144, R145, R144 ;  /* 0x000000909190723e */ /* 0x000fe200000010ff */
[----:B------:R-:W-:Y:S01]  /*6dc0*/  UIMAD UR7, UR7, UR5, UR43 ;  /* 0x00000005070772a4 */ /* 0x000fe2000f8e022b */
[----:B------:R-:W-:Y:S01]  /*6dd0*/  F2FP.BF16.F32.PACK_AB R138, R141, R140 ;  /* 0x0000008c8d8a723e */ /* 0x000fe200000010ff */
[----:B------:R-:W-:Y:S01]  /*6de0*/  IMAD.WIDE R96, R9, 0x2, R96 ;  /* 0x0000000209607825 */ /* 0x000fe200078e0260 */
[C---:B------:R-:W-:Y:S01]  /*6df0*/  IADD3 R25, P2, R4.reuse, 0x60, RZ ;  /* 0x0000006004197810 */ /* 0x040fe20007f5e0ff */
[----:B------:R-:W-:Y:S01]  /*6e00*/  ULDC UR4, c[0x0][0xc] ;  /* 0x0000030000047ab9 */ /* 0x000fe20000000800 */
[----:B------:R-:W-:Y:S01]  /*6e10*/  IADD3 R29, P1, R4, 0x2000, RZ ;  /* 0x00002000041d7810 */ /* 0x000fe20007f3e0ff */
[----:B------:R-:W-:Y:S01]  /*6e20*/  UIADD3 UR40, UR4, UR40, URZ ;  /* 0x0000002804287290 */ /* 0x000fe2000fffe03f */
[----:B------:R-:W-:Y:S01]  /*6e30*/  LOP3.LUT R24, R25, 0x380, RZ, 0xc0, !PT ;  /* 0x0000038019187812 */ /* 0x000fe200078ec0ff */
[----:B------:R-:W-:Y:S01]  /*6e40*/  USHF.R.S32.HI UR10, URZ, 0x1f, UR7 ;  /* 0x0000001f3f0a7899 */ /* 0x000fe20008011407 */
[----:B------:R-:W-:-:S02]  /*6e50*/  LOP3.LUT R28, R29, 0x380, RZ, 0xc0, !PT ;  /* 0x000003801d1c7812 */ /* 0x000fc400078ec0ff */
[----:B------:R-:W-:Y:S02]  /*6e60*/  SHF.R.U64 R24, R24, 0x3, RZ ;  /* 0x0000000318187819 */ /* 0x000fe400000012ff */
[----:B------:R-:W-:Y:S02]  /*6e70*/  IADD3 R11, P4, R4, 0x20, RZ ;  /* 0x00000020040b7810 */ /* 0x000fe40007f9e0ff */
[----:B------:R-:W-:Y:S01]  /*6e80*/  LOP3.LUT R24, R24, R25, RZ, 0x3c, !PT ;  /* 0x0000001918187212 */ /* 0x000fe200078e3cff */
[--C-:B------:R-:W-:Y:S01]  /*6e90*/  IMAD.X R25, RZ, RZ, R5.reuse, P2 ;  /* 0x000000ffff197224 */ /* 0x100fe200010e0605 */
[----:B------:R-:W-:Y:S01]  /*6ea0*/  IADD3 R123, P2, R4, 0x4040, RZ ;  /* 0x00004040047b7810 */ /* 0x000fe20007f5e0ff */
[----:B------:R-:W-:Y:S01]  /*6eb0*/  IMAD.X R9, RZ, RZ, R5, P4 ;  /* 0x000000ffff097224 */ /* 0x000fe200020e0605 */
[----:B------:R-:W-:Y:S02]  /*6ec0*/  SHF.R.U64 R28, R28, 0x3, RZ ;  /* 0x000000031c1c7819 */ /* 0x000fe400000012ff */
[----:B------:R-:W-:-:S02]  /*6ed0*/  LOP3.LUT R122, R123, 0x380, RZ, 0xc0, !PT ;  /* 0x000003807b7a7812 */ /* 0x000fc400078ec0ff */
[----:B------:R-:W-:Y:S02]  /*6ee0*/  LOP3.LUT R8, R11, 0x380, RZ, 0xc0, !PT ;  /* 0x000003800b087812 */ /* 0x000fe400078ec0ff */
[----:B------:R-:W-:Y:S02]  /*6ef0*/  SHF.R.U64 R122, R122, 0x3, RZ ;  /* 0x000000037a7a7819 */ /* 0x000fe400000012ff */
[----:B------:R-:W-:Y:S01]  /*6f00*/  LOP3.LUT R28, R28, R29, RZ, 0x3c, !PT ;  /* 0x0000001d1c1c7212 */ /* 0x000fe200078e3cff */
[----:B------:R-:W-:Y:S01]  /*6f10*/  IMAD.X R29, RZ, RZ, R5, P1 ;  /* 0x000000ffff1d7224 */ /* 0x000fe200008e0605 */
[----:B------:R-:W-:Y:S02]  /*6f20*/  LOP3.LUT R122, R122, R123, RZ, 0x3c, !PT ;  /* 0x0000007b7a7a7212 */ /* 0x000fe400078e3cff */
[----:B------:R-:W-:Y:S02]  /*6f30*/  IADD3.X R123, RZ, R5, RZ, P2, !PT ;  /* 0x00000005ff7b7210 */ /* 0x000fe400017fe4ff */
[----:B------:R-:W-:-:S02]  /*6f40*/  IADD3 R13, P3, R4, 0x40, RZ ;  /* 0x00000040040d7810 */ /* 0x000fc40007f7e0ff */
[----:B------:R-:W-:Y:S02]  /*6f50*/  SHF.R.U64 R8, R8, 0x3, RZ ;  /* 0x0000000308087819 */ /* 0x000fe400000012ff */
[----:B------:R-:W-:Y:S02]  /*6f60*/  IADD3 R127, P1, R4, 0x4060, RZ ;  /* 0x00004060047f7810 */ /* 0x000fe40007f3e0ff */
[----:B------:R-:W-:Y:S02]  /*6f70*/  IADD3 R33, P2, R96, 0x2000, RZ ;  /* 0x0000200060217810 */ /* 0x000fe40007f5e0ff */
[----:B------:R-:W-:Y:S01]  /*6f80*/  LOP3.LUT R8, R8, R11, RZ, 0x3c, !PT ;  /* 0x0000000b08087212 */ /* 0x000fe200078e3cff */
[----:B------:R-:W-:Y:S01]  /*6f90*/  IMAD.X R11, RZ, RZ, R5, P3 ;  /* 0x000000ffff0b7224 */ /* 0x000fe200018e0605 */
[----:B------:R-:W-:Y:S02]  /*6fa0*/  LOP3.LUT R126, R127, 0x380, RZ, 0xc0, !PT ;  /* 0x000003807f7e7812 */ /* 0x000fe400078ec0ff */
[----:B------:R-:W-:-:S02]  /*6fb0*/  LOP3.LUT R32, R33, 0x380, RZ, 0xc0, !PT ;  /* 0x0000038021207812 */ /* 0x000fc400078ec0ff */
[C---:B------:R-:W-:Y:S02]  /*6fc0*/  IADD3 R65, P0, R4.reuse, 0x2020, RZ ;  /* 0x0000202004417810 */ /* 0x040fe40007f1e0ff */
[C---:B------:R-:W-:Y:S02]  /*6fd0*/  IADD3 R81, P6, R4.reuse, 0x2040, RZ ;  /* 0x0000204004517810 */ /* 0x040fe40007fde0ff */
[C---:B------:R-:W-:Y:S02]  /*6fe0*/  IADD3 R101, P5, R4.reuse, 0x2060, RZ ;  /* 0x0000206004657810 */ /* 0x040fe40007fbe0ff */
[C---:B------:R-:W-:Y:S02]  /*6ff0*/  IADD3 R105, P4, R4.reuse, 0x4000, RZ ;  /* 0x0000400004697810 */ /* 0x040fe40007f9e0ff */
[----:B------:R-:W-:Y:S02]  /*7000*/  IADD3 R119, P3, R4, 0x4020, RZ ;  /* 0x0000402004777810 */ /* 0x000fe40007f7e0ff */
[----:B------:R-:W-:-:S02]  /*7010*/  SHF.R.U64 R126, R126, 0x3, RZ ;  /* 0x000000037e7e7819 */ /* 0x000fc400000012ff */
[----:B------:R-:W-:Y:S02]  /*7020*/  SHF.R.U64 R32, R32, 0x3, RZ ;  /* 0x0000000320207819 */ /* 0x000fe400000012ff */
[----:B------:R-:W-:Y:S02]  /*7030*/  LOP3.LUT R64, R65, 0x380, RZ, 0xc0, !PT ;  /* 0x0000038041407812 */ /* 0x000fe400078ec0ff */
[----:B------:R-:W-:Y:S02]  /*7040*/  LOP3.LUT R80, R81, 0x380, RZ, 0xc0, !PT ;  /* 0x0000038051507812 */ /* 0x000fe400078ec0ff */
[----:B------:R-:W-:Y:S02]  /*7050*/  LOP3.LUT R100, R101, 0x380, RZ, 0xc0, !PT ;  /* 0x0000038065647812 */ /* 0x000fe400078ec0ff */
[----:B------:R-:W-:Y:S02]  /*7060*/  LOP3.LUT R104, R105, 0x380, RZ, 0xc0, !PT ;  /* 0x0000038069687812 */ /* 0x000fe400078ec0ff */
[----:B------:R-:W-:-:S02]  /*7070*/  LOP3.LUT R118, R119, 0x380, RZ, 0xc0, !PT ;  /* 0x0000038077767812 */ /* 0x000fc400078ec0ff */
[----:B------:R-:W-:Y:S02]  /*7080*/  LOP3.LUT R10, R13, 0x380, RZ, 0xc0, !PT ;  /* 0x000003800d0a7812 */ /* 0x000fe400078ec0ff */
[----:B------:R-:W-:Y:S01]  /*7090*/  LOP3.LUT R126, R126, R127, RZ, 0x3c, !PT ;  /* 0x0000007f7e7e7212 */ /* 0x000fe200078e3cff */
[----:B------:R-:W-:Y:S01]  /*70a0*/  IMAD.X R127, RZ, RZ, R5, P1 ;  /* 0x000000ffff7f7224 */ /* 0x000fe200008e0605 */
[----:B------:R-:W-:Y:S01]  /*70b0*/  LOP3.LUT R32, R32, R33, RZ, 0x3c, !PT ;  /* 0x0000002120207212 */ /* 0x000fe200078e3cff */
[----:B------:R-:W-:Y:S01]  /*70c0*/  IMAD.X R33, RZ, RZ, R97, P2 ;  /* 0x000000ffff217224 */ /* 0x000fe200010e0661 */
[----:B------:R-:W-:Y:S02]  /*70d0*/  SHF.R.U64 R64, R64, 0x3, RZ ;  /* 0x0000000340407819 */ /* 0x000fe400000012ff */
[----:B------:R-:W-:Y:S02]  /*70e0*/  SHF.R.U64 R80, R80, 0x3, RZ ;  /* 0x0000000350507819 */ /* 0x000fe400000012ff */
[----:B------:R-:W-:-:S02]  /*70f0*/  SHF.R.U64 R100, R100, 0x3, RZ ;  /* 0x0000000364647819 */ /* 0x000fc400000012ff */
[----:B------:R-:W-:Y:S02]  /*7100*/  SHF.R.U64 R104, R104, 0x3, RZ ;  /* 0x0000000368687819 */ /* 0x000fe400000012ff */
[----:B------:R-:W-:Y:S02]  /*7110*/  SHF.R.U64 R118, R118, 0x3, RZ ;  /* 0x0000000376767819 */ /* 0x000fe400000012ff */
[C---:B------:R-:W-:Y:S02]  /*7120*/  IADD3 R37, P1, R96.reuse, 0x3000, RZ ;  /* 0x0000300060257810 */ /* 0x040fe40007f3e0ff */
[----:B------:R-:W-:Y:S02]  /*7130*/  IADD3 R61, P2, R96, 0x9000, RZ ;  /* 0x00009000603d7810 */ /* 0x000fe40007f5e0ff */
[----:B------:R-:W-:Y:S02]  /*7140*/  SHF.R.U64 R10, R10, 0x3, RZ ;  /* 0x000000030a0a7819 */ /* 0x000fe400000012ff */
[----:B------:R-:W-:-:S02]  /*7150*/  LOP3.LUT R64, R64, R65, RZ, 0x3c, !PT ;  /* 0x0000004140407212 */ /* 0x000fc400078e3cff */
[----:B------:R-:W-:Y:S01]  /*7160*/  LOP3.LUT R80, R80, R81, RZ, 0x3c, !PT ;  /* 0x0000005150507212 */ /* 0x000fe200078e3cff */
[--C-:B------:R-:W-:Y:S01]  /*7170*/  IMAD.X R81, RZ, RZ, R5.reuse, P6 ;  /* 0x000000ffff517224 */ /* 0x100fe200030e0605 */
[----:B------:R-:W-:Y:S01]  /*7180*/  LOP3.LUT R100, R100, R101, RZ, 0x3c, !PT ;  /* 0x0000006564647212 */ /* 0x000fe200078e3cff */
[--C-:B------:R-:W-:Y:S01]  /*7190*/  IMAD.X R101, RZ, RZ, R5.reuse, P5 ;  /* 0x000000ffff657224 */ /* 0x100fe200028e0605 */
[----:B------:R-:W-:Y:S01]  /*71a0*/  LOP3.LUT R104, R104, R105, RZ, 0x3c, !PT ;  /* 0x0000006968687212 */ /* 0x000fe200078e3cff */
[--C-:B------:R-:W-:Y:S01]  /*71b0*/  IMAD.X R105, RZ, RZ, R5.reuse, P4 ;  /* 0x000000ffff697224 */ /* 0x100fe200020e0605 */
[----:B------:R-:W-:Y:S01]  /*71c0*/  LOP3.LUT R118, R118, R119, RZ, 0x3c, !PT ;  /* 0x0000007776767212 */ /* 0x000fe200078e3cff */
[----:B------:R-:W-:Y:S01]  /*71d0*/  IMAD.X R119, RZ, RZ, R5, P3 ;  /* 0x000000ffff777224 */ /* 0x000fe200018e0605 */
[----:B------:R-:W-:Y:S02]  /*71e0*/  LOP3.LUT R36, R37, 0x380, RZ, 0xc0, !PT ;  /* 0x0000038025247812 */ /* 0x000fe400078ec0ff */
[----:B------:R-:W-:-:S02]  /*71f0*/  LOP3.LUT R60, R61, 0x380, RZ, 0xc0, !PT ;  /* 0x000003803d3c7812 */ /* 0x000fc400078ec0ff */
[----:B------:R-:W-:Y:S02]  /*7200*/  LOP3.LUT R10, R10, R13, RZ, 0x3c, !PT ;  /* 0x0000000d0a0a7212 */ /* 0x000fe400078e3cff */
[----:B------:R-:W-:Y:S02]  /*7210*/  IADD3.X R65, RZ, R5, RZ, P0, !PT ;  /* 0x00000005ff417210 */ /* 0x000fe400007fe4ff */
[C---:B------:R-:W-:Y:S02]  /*7220*/  IADD3 R131, P0, R4.reuse, 0x6000, RZ ;  /* 0x0000600004837810 */ /* 0x040fe40007f1e0ff */
[C---:B------:R-:W-:Y:S02]  /*7230*/  IADD3 R135, P6, R4.reuse, 0x6020, RZ ;  /* 0x0000602004877810 */ /* 0x040fe40007fde0ff */
[C---:B------:R-:W-:Y:S02]  /*7240*/  IADD3 R13, P5, R4.reuse, 0x6040, RZ ;  /* 0x00006040040d7810 */ /* 0x040fe40007fbe0ff */
[----:B------:R-:W-:-:S02]  /*7250*/  IADD3 R15, P4, R4, 0x6060, RZ ;  /* 0x00006060040f7810 */ /* 0x000fc40007f9e0ff */
[----:B------:R-:W-:Y:S02]  /*7260*/  IADD3 R21, P3, R96, 0x1000, RZ ;  /* 0x0000100060157810 */ /* 0x000fe40007f7e0ff */
[----:B------:R-:W-:Y:S02]  /*7270*/  SHF.R.U64 R36, R36, 0x3, RZ ;  /* 0x0000000324247819 */ /* 0x000fe400000012ff */
[----:B------:R-:W-:Y:S02]  /*7280*/  SHF.R.U64 R60, R60, 0x3, RZ ;  /* 0x000000033c3c7819 */ /* 0x000fe400000012ff */
[----:B------:R-:W-:Y:S02]  /*7290*/  LOP3.LUT R130, R131, 0x380, RZ, 0xc0, !PT ;  /* 0x0000038083827812 */ /* 0x000fe400078ec0ff */
[----:B------:R-:W-:Y:S02]  /*72a0*/  LOP3.LUT R134, R135, 0x380, RZ, 0xc0, !PT ;  /* 0x0000038087867812 */ /* 0x000fe400078ec0ff */
[----:B------:R-:W-:-:S02]  /*72b0*/  LOP3.LUT R12, R13, 0x380, RZ, 0xc0, !PT ;  /* 0x000003800d0c7812 */ /* 0x000fc400078ec0ff */
[----:B------:R-:W-:Y:S02]  /*72c0*/  LOP3.LUT R14, R15, 0x380, RZ, 0xc0, !PT ;  /* 0x000003800f0e7812 */ /* 0x000fe400078ec0ff */
[----:B------:R-:W-:Y:S02]  /*72d0*/  LOP3.LUT R20, R21, 0x380, RZ, 0xc0, !PT ;  /* 0x0000038015147812 */ /* 0x000fe400078ec0ff */
[----:B------:R-:W-:Y:S01]  /*72e0*/  LOP3.LUT R36, R36, R37, RZ, 0x3c, !PT ;  /* 0x0000002524247212 */ /* 0x000fe200078e3cff */
[----:B------:R-:W-:Y:S01]  /*72f0*/  IMAD.X R37, RZ, RZ, R97, P1 ;  /* 0x000000ffff257224 */ /* 0x000fe200008e0661 */
[----:B------:R-:W-:Y:S02]  /*7300*/  LOP3.LUT R60, R60, R61, RZ, 0x3c, !PT ;  /* 0x0000003d3c3c7212 */ /* 0x000fe400078e3cff */
[----:B------:R-:W-:Y:S02]  /*7310*/  LOP3.LUT R61, R4, 0x380, RZ, 0xc0, !PT ;  /* 0x00000380043d7812 */ /* 0x000fe400078ec0ff */
[----:B------:R-:W-:-:S02]  /*7320*/  SHF.R.U64 R130, R130, 0x3, RZ ;  /* 0x0000000382827819 */ /* 0x000fc400000012ff */
[----:B------:R-:W-:Y:S02]  /*7330*/  SHF.R.U64 R134, R134, 0x3, RZ ;  /* 0x0000000386867819 */ /* 0x000fe400000012ff */
[----:B------:R-:W-:Y:S02]  /*7340*/  SHF.R.U64 R12, R12, 0x3, RZ ;  /* 0x000000030c0c7819 */ /* 0x000fe400000012ff */
[----:B------:R-:W-:Y:S02]  /*7350*/  SHF.R.U64 R14, R14, 0x3, RZ ;  /* 0x000000030e0e7819 */ /* 0x000fe400000012ff */
[----:B------:R-:W-:Y:S02]  /*7360*/  SHF.R.U64 R20, R20, 0x3, RZ ;  /* 0x0000000314147819 */ /* 0x000fe400000012ff */
[----:B------:R-:W-:Y:S02]  /*7370*/  IADD3 R69, P1, R96, 0xa000, RZ ;  /* 0x0000a00060457810 */ /* 0x000fe40007f3e0ff */
[----:B------:R-:W-:-:S02]  /*7380*/  SHF.R.U64 R61, R61, 0x3, RZ ;  /* 0x000000033d3d7819 */ /* 0x000fc400000012ff */
[----:B------:R-:W-:Y:S01]  /*7390*/  LOP3.LUT R130, R130, R131, RZ, 0x3c, !PT ;  /* 0x0000008382827212 */ /* 0x000fe200078e3cff */
[--C-:B------:R-:W-:Y:S01]  /*73a0*/  IMAD.X R131, RZ, RZ, R5.reuse, P0 ;  /* 0x000000ffff837224 */ /* 0x100fe200000e0605 */
[----:B------:R-:W-:Y:S01]  /*73b0*/  LOP3.LUT R134, R134, R135, RZ, 0x3c, !PT ;  /* 0x0000008786867212 */ /* 0x000fe200078e3cff */
[--C-:B------:R-:W-:Y:S01]  /*73c0*/  IMAD.X R135, RZ, RZ, R5.reuse, P6 ;  /* 0x000000ffff877224 */ /* 0x100fe200030e0605 */
[----:B------:R-:W-:Y:S01]  /*73d0*/  LOP3.LUT R12, R12, R13, RZ, 0x3c, !PT ;  /* 0x0000000d0c0c7212 */ /* 0x000fe200078e3cff */
[----:B------:R-:W-:Y:S01]  /*73e0*/  IMAD.X R13, RZ, RZ, R5, P5 ;  /* 0x000000ffff0d7224 */ /* 0x000fe200028e0605 */
[----:B------:R-:W-:Y:S02]  /*73f0*/  LOP3.LUT R14, R14, R15, RZ, 0x3c, !PT ;  /* 0x0000000f0e0e7212 */ /* 0x000fe400078e3cff */
[----:B------:R-:W-:Y:S01]  /*7400*/  LOP3.LUT R20, R20, R21, RZ, 0x3c, !PT ;  /* 0x0000001514147212 */ /* 0x000fe200078e3cff */
[----:B------:R-:W-:Y:S01]  /*7410*/  IMAD.X R21, RZ, RZ, R97, P3 ;  /* 0x000000ffff157224 */ /* 0x000fe200018e0661 */
[----:B------:R-:W-:-:S02]  /*7420*/  LOP3.LUT R68, R69, 0x380, RZ, 0xc0, !PT ;  /* 0x0000038045447812 */ /* 0x000fc400078ec0ff */
[----:B------:R-:W-:Y:S02]  /*7430*/  IADD3.X R15, RZ, R5, RZ, P4, !PT ;  /* 0x00000005ff0f7210 */ /* 0x000fe400027fe4ff */
[C---:B------:R-:W-:Y:S02]  /*7440*/  IADD3 R41, P0, R96.reuse, 0x4000, RZ ;  /* 0x0000400060297810 */ /* 0x040fe40007f1e0ff */
[C---:B------:R-:W-:Y:S02]  /*7450*/  IADD3 R45, P6, R96.reuse, 0x5000, RZ ;  /* 0x00005000602d7810 */ /* 0x040fe40007fde0ff */
[C---:B------:R-:W-:Y:S02]  /*7460*/  IADD3 R49, P5, R96.reuse, 0x6000, RZ ;  /* 0x0000600060317810 */ /* 0x040fe40007fbe0ff */
[C---:B------:R-:W-:Y:S02]  /*7470*/  IADD3 R53, P4, R96.reuse, 0x7000, RZ ;  /* 0x0000700060357810 */ /* 0x040fe40007f9e0ff */
[----:B------:R-:W-:-:S02]  /*7480*/  IADD3 R57, P3, R96, 0x8000, RZ ;  /* 0x0000800060397810 */ /* 0x000fc40007f7e0ff */
[----:B------:R-:W-:Y:S01]  /*7490*/  LOP3.LUT R4, R61, R4, RZ, 0x3c, !PT ;  /* 0x000000043d047212 */ /* 0x000fe200078e3cff */
[----:B------:R-:W-:Y:S01]  /*74a0*/  IMAD.X R61, RZ, RZ, R97, P2 ;  /* 0x000000ffff3d7224 */ /* 0x000fe200010e0661 */
[----:B------:R-:W-:Y:S02]  /*74b0*/  SHF.R.U64 R68, R68, 0x3, RZ ;  /* 0x0000000344447819 */ /* 0x000fe400000012ff */
[----:B------:R-:W-:Y:S02]  /*74c0*/  LOP3.LUT R40, R41, 0x380, RZ, 0xc0, !PT ;  /* 0x0000038029287812 */ /* 0x000fe400078ec0ff */
[----:B------:R-:W-:Y:S02]  /*74d0*/  LOP3.LUT R44, R45, 0x380, RZ, 0xc0, !PT ;  /* 0x000003802d2c7812 */ /* 0x000fe400078ec0ff */
[----:B------:R-:W-:Y:S02]  /*74e0*/  LOP3.LUT R48, R49, 0x380, RZ, 0xc0, !PT ;  /* 0x0000038031307812 */ /* 0x000fe400078ec0ff */
[----:B------:R-:W-:-:S02]  /*74f0*/  LOP3.LUT R52, R53, 0x380, RZ, 0xc0, !PT ;  /* 0x0000038035347812 */ /* 0x000fc400078ec0ff */
[----:B------:R-:W-:Y:S02]  /*7500*/  LOP3.LUT R56, R57, 0x380, RZ, 0xc0, !PT ;  /* 0x0000038039387812 */ /* 0x000fe400078ec0ff */
[----:B------:R-:W-:Y:S02]  /*7510*/  MOV R223, R4 ;  /* 0x0000000400df7202 */ /* 0x000fe40000000f00 */
[----:B------:R-:W-:Y:S02]  /*7520*/  LOP3.LUT R68, R68, R69, RZ, 0x3c, !PT ;  /* 0x0000004544447212 */ /* 0x000fe400078e3cff */
[----:B------:R-:W-:Y:S01]  /*7530*/  F2FP.BF16.F32.PACK_AB R5, R27, R26 ;  /* 0x0000001a1b05723e */ /* 0x000fe200000010ff */
[----:B------:R-:W0:Y:S01]  /*7540*/  SHFL.IDX PT, R69, R210, RZ, 0x1f ;  /* 0x00001fffd2457589 */ /* 0x000e2200000e0000 */
[----:B------:R-:W-:Y:S02]  /*7550*/  LOP3.LUT R27, R96, 0x380, RZ, 0xc0, !PT ;  /* 0x00000380601b7812 */ /* 0x000fe400078ec0ff */
[----:B------:R-:W-:-:S02]  /*7560*/  SHF.R.U64 R40, R40, 0x3, RZ ;  /* 0x0000000328287819 */ /* 0x000fc400000012ff */
[----:B------:R-:W-:Y:S02]  /*7570*/  SHF.R.U64 R44, R44, 0x3, RZ ;  /* 0x000000032c2c7819 */ /* 0x000fe400000012ff */
[----:B------:R-:W-:Y:S02]  /*7580*/  SHF.R.U64 R48, R48, 0x3, RZ ;  /* 0x0000000330307819 */ /* 0x000fe400000012ff */
[----:B------:R-:W-:Y:S02]  /*7590*/  SHF.R.U64 R52, R52, 0x3, RZ ;  /* 0x0000000334347819 */ /* 0x000fe400000012ff */
[----:B------:R-:W-:Y:S02]  /*75a0*/  SHF.R.U64 R56, R56, 0x3, RZ ;  /* 0x0000000338387819 */ /* 0x000fe400000012ff */
[----:B------:R-:W-:Y:S02]  /*75b0*/  F2FP.BF16.F32.PACK_AB R4, R206, R208 ;  /* 0x000000d0ce04723e */ /* 0x000fe400000010ff */
[----:B------:R-:W-:-:S02]  /*75c0*/  SHF.R.U64 R27, R27, 0x3, RZ ;  /* 0x000000031b1b7819 */ /* 0x000fc400000012ff */
[----:B------:R-:W-:Y:S01]  /*75d0*/  LOP3.LUT R40, R40, R41, RZ, 0x3c, !PT ;  /* 0x0000002928287212 */ /* 0x000fe200078e3cff */
[--C-:B------:R-:W-:Y:S01]  /*75e0*/  IMAD.X R41, RZ, RZ, R97.reuse, P0 ;  /* 0x000000ffff297224 */ /* 0x100fe200000e0661 */
[----:B------:R-:W-:Y:S01]  /*75f0*/  LOP3.LUT R44, R44, R45, RZ, 0x3c, !PT ;  /* 0x0000002d2c2c7212 */ /* 0x000fe200078e3cff */
[----:B------:R1:W-:Y:S01]  /*7600*/  STSM.16.M88.4 [R223], R4 ;  /* 0x00000004df007844 */ /* 0x0003e20000000200 */
[----:B------:R-:W-:Y:S01]  /*7610*/  LOP3.LUT R48, R48, R49, RZ, 0x3c, !PT ;  /* 0x0000003130307212 */ /* 0x000fe200078e3cff */
[--C-:B------:R-:W-:Y:S01]  /*7620*/  IMAD.X R49, RZ, RZ, R97.reuse, P5 ;  /* 0x000000ffff317224 */ /* 0x100fe200028e0661 */
[----:B------:R-:W-:Y:S01]  /*7630*/  LOP3.LUT R52, R52, R53, RZ, 0x3c, !PT ;  /* 0x0000003534347212 */ /* 0x000fe200078e3cff */
[--C-:B------:R-:W-:Y:S01]  /*7640*/  IMAD.X R53, RZ, RZ, R97.reuse, P4 ;  /* 0x000000ffff357224 */ /* 0x100fe200020e0661 */
[----:B------:R-:W-:Y:S01]  /*7650*/  LOP3.LUT R56, R56, R57, RZ, 0x3c, !PT ;  /* 0x0000003938387212 */ /* 0x000fe200078e3cff */
[----:B------:R-:W-:Y:S01]  /*7660*/  IMAD.X R57, RZ, RZ, R97, P3 ;  /* 0x000000ffff397224 */ /* 0x000fe200018e0661 */
[----:B------:R-:W-:-:S02]  /*7670*/  IADD3.X R45, RZ, R97, RZ, P6, !PT ;  /* 0x00000061ff2d7210 */ /* 0x000fc400037fe4ff */
[C---:B------:R-:W-:Y:S02]  /*7680*/  IADD3 R73, P0, R96.reuse, 0xb000, RZ ;  /* 0x0000b00060497810 */ /* 0x040fe40007f1e0ff */
[C---:B------:R-:W-:Y:S02]  /*7690*/  IADD3 R77, P6, R96.reuse, 0xc000, RZ ;  /* 0x0000c000604d7810 */ /* 0x040fe40007fde0ff */
[C---:B------:R-:W-:Y:S02]  /*76a0*/  IADD3 R85, P5, R96.reuse, 0xd000, RZ ;  /* 0x0000d00060557810 */ /* 0x040fe40007fbe0ff */
[C---:B------:R-:W-:Y:S02]  /*76b0*/  IADD3 R89, P4, R96.reuse, 0xe000, RZ ;  /* 0x0000e00060597810 */ /* 0x040fe40007f9e0ff */
[----:B------:R-:W-:Y:S02]  /*76c0*/  IADD3 R92, P3, R96, 0xf000, RZ ;  /* 0x0000f000605c7810 */ /* 0x000fe40007f7e0ff */
[----:B------:R-:W-:-:S02]  /*76d0*/  LOP3.LUT R96, R27, R96, RZ, 0x3c, !PT ;  /* 0x000000601b607212 */ /* 0x000fc400078e3cff */
[----:B------:R-:W-:Y:S02]  /*76e0*/  MOV R26, R8 ;  /* 0x00000008001a7202 */ /* 0x000fe40000000f00 */
[----:B------:R-:W-:Y:S02]  /*76f0*/  MOV R27, R10 ;  /* 0x0000000a001b7202 */ /* 0x000fe40000000f00 */
[----:B-1----:R-:W-:Y:S02]  /*7700*/  F2FP.BF16.F32.PACK_AB R4, R204, R207 ;  /* 0x000000cfcc04723e */ /* 0x002fe400000010ff */
[----:B------:R-:W-:Y:S02]  /*7710*/  F2FP.BF16.F32.PACK_AB R5, R35, R34 ;  /* 0x000000222305723e */ /* 0x000fe400000010ff */
[----:B------:R-:W-:Y:S02]  /*7720*/  F2FP.BF16.F32.PACK_AB R6, R202, R203 ;  /* 0x000000cbca06723e */ /* 0x000fe400000010ff */
[----:B------:R-:W-:-:S02]  /*7730*/  F2FP.BF16.F32.PACK_AB R7, R39, R38 ;  /* 0x000000262707723e */ /* 0x000fc400000010ff */
[----:B------:R-:W-:Y:S02]  /*7740*/  F2FP.BF16.F32.PACK_AB R8, R200, R201 ;  /* 0x000000c9c808723e */ /* 0x000fe400000010ff */
[----:B------:R-:W-:Y:S01]  /*7750*/  F2FP.BF16.F32.PACK_AB R9, R43, R42 ;  /* 0x0000002a2b09723e */ /* 0x000fe200000010ff */
[----:B------:R1:W-:Y:S01]  /*7760*/  STSM.16.M88.4 [R26], R4 ;  /* 0x000000041a007844 */ /* 0x0003e20000000200 */
[----:B------:R-:W-:Y:S02]  /*7770*/  F2FP.BF16.F32.PACK_AB R10, R198, R199 ;  /* 0x000000c7c60a723e */ /* 0x000fe400000010ff */
[----:B------:R-:W-:Y:S02]  /*7780*/  F2FP.BF16.F32.PACK_AB R11, R47, R46 ;  /* 0x0000002e2f0b723e */ /* 0x000fe400000010ff */
[----:B------:R-:W-:Y:S02]  /*7790*/  MOV R34, R12 ;  /* 0x0000000c00227202 */ /* 0x000fe40000000f00 */
[----:B------:R-:W-:Y:S01]  /*77a0*/  MOV R35, R14 ;  /* 0x0000000e00237202 */ /* 0x000fe20000000f00 */
[----:B------:R2:W-:Y:S01]  /*77b0*/  STSM.16.M88.4 [R27], R8 ;  /* 0x000000081b007844 */ /* 0x0005e20000000200 */
[----:B------:R-:W-:-:S02]  /*77c0*/  MOV R205, R24 ;  /* 0x0000001800cd7202 */ /* 0x000fc40000000f00 */
[----:B------:R-:W-:Y:S02]  /*77d0*/  F2FP.BF16.F32.PACK_AB R12, R196, R197 ;  /* 0x000000c5c40c723e */ /* 0x000fe400000010ff */
[----:B------:R-:W-:Y:S02]  /*77e0*/  F2FP.BF16.F32.PACK_AB R13, R51, R50 ;  /* 0x00000032330d723e */ /* 0x000fe400000010ff */
[----:B------:R-:W-:Y:S02]  /*77f0*/  F2FP.BF16.F32.PACK_AB R14, R194, R195 ;  /* 0x000000c3c20e723e */ /* 0x000fe400000010ff */
[----:B------:R-:W-:Y:S02]  /*7800*/  F2FP.BF16.F32.PACK_AB R15, R55, R54 ;  /* 0x00000036370f723e */ /* 0x000fe400000010ff */
[----:B------:R-:W-:Y:S02]  /*7810*/  MOV R206, R28 ;  /* 0x0000001c00ce7202 */ /* 0x000fe40000000f00 */
[----:B------:R-:W-:Y:S01]  /*7820*/  F2FP.BF16.F32.PACK_AB R24, R192, R193 ;  /* 0x000000c1c018723e */ /* 0x000fe200000010ff */
[----:B------:R-:W-:Y:S01]  /*7830*/  STSM.16.M88.4 [R205], R12 ;  /* 0x0000000ccd007844 */ /* 0x000fe20000000200 */
[----:B------:R-:W-:-:S02]  /*7840*/  F2FP.BF16.F32.PACK_AB R25, R59, R58 ;  /* 0x0000003a3b19723e */ /* 0x000fc400000010ff */
[----:B-1----:R-:W-:Y:S02]  /*7850*/  F2FP.BF16.F32.PACK_AB R26, R190, R191 ;  /* 0x000000bfbe1a723e */ /* 0x002fe400000010ff */
[----:B--2---:R-:W-:Y:S02]  /*7860*/  F2FP.BF16.F32.PACK_AB R27, R63, R62 ;  /* 0x0000003e3f1b723e */ /* 0x004fe400000010ff */
[----:B------:R-:W-:Y:S02]  /*7870*/  MOV R64, R64 ;  /* 0x0000004000407202 */ /* 0x000fe40000000f00 */
[----:B------:R-:W-:Y:S01]  /*7880*/  F2FP.BF16.F32.PACK_AB R4, R182, R183 ;  /* 0x000000b7b604723e */ /* 0x000fe200000010ff */
[----:B------:R-:W-:Y:S01]  /*7890*/  STSM.16.M88.4 [R206], R24 ;  /* 0x00000018ce007844 */ /* 0x000fe20000000200 */
[----:B------:R-:W-:Y:S02]  /*78a0*/  F2FP.BF16.F32.PACK_AB R5, R67, R66 ;  /* 0x000000424305723e */ /* 0x000fe400000010ff */
[----:B------:R-:W-:-:S02]  /*78b0*/  F2FP.BF16.F32.PACK_AB R6, R180, R181 ;  /* 0x000000b5b406723e */ /* 0x000fc400000010ff */
[----:B------:R-:W-:Y:S02]  /*78c0*/  F2FP.BF16.F32.PACK_AB R7, R71, R70 ;  /* 0x000000464707723e */ /* 0x000fe400000010ff */
[----:B------:R-:W-:Y:S02]  /*78d0*/  MOV R80, R80 ;  /* 0x0000005000507202 */ /* 0x000fe40000000f00 */
[----:B------:R-:W-:Y:S01]  /*78e0*/  F2FP.BF16.F32.PACK_AB R8, R178, R179 ;  /* 0x000000b3b208723e */ /* 0x000fe200000010ff */
[----:B------:R1:W-:Y:S01]  /*78f0*/  STSM.16.M88.4 [R64], R4 ;  /* 0x0000000440007844 */ /* 0x0003e20000000200 */
[----:B------:R-:W-:Y:S02]  /*7900*/  F2FP.BF16.F32.PACK_AB R9, R75, R74 ;  /* 0x0000004a4b09723e */ /* 0x000fe400000010ff */
[----:B------:R-:W-:Y:S02]  /*7910*/  F2FP.BF16.F32.PACK_AB R10, R176, R177 ;  /* 0x000000b1b00a723e */ /* 0x000fe400000010ff */
[----:B------:R-:W-:-:S02]  /*7920*/  F2FP.BF16.F32.PACK_AB R11, R79, R78 ;  /* 0x0000004e4f0b723e */ /* 0x000fc400000010ff */
[----:B------:R-:W-:Y:S02]  /*7930*/  MOV R101, R100 ;  /* 0x0000006400657202 */ /* 0x000fe40000000f00 */
[----:B------:R-:W-:Y:S01]  /*7940*/  F2FP.BF16.F32.PACK_AB R28, R174, R175 ;  /* 0x000000afae1c723e */ /* 0x000fe200000010ff */
[----:B------:R2:W-:Y:S01]  /*7950*/  STSM.16.M88.4 [R80], R8 ;  /* 0x0000000850007844 */ /* 0x0005e20000000200 */
[----:B------:R-:W-:Y:S02]  /*7960*/  F2FP.BF16.F32.PACK_AB R29, R83, R82 ;  /* 0x00000052531d723e */ /* 0x000fe400000010ff */
[----:B------:R-:W-:Y:S02]  /*7970*/  MOV R104, R104 ;  /* 0x0000006800687202 */ /* 0x000fe40000000f00 */
[----:B------:R-:W-:Y:S01]  /*7980*/  F2FP.BF16.F32.PACK_AB R65, R91, R90 ;  /* 0x0000005a5b41723e */ /* 0x000fe200000010ff */
[----:B------:R3:W-:Y:S01]  /*7990*/  STSM.16.M88.4 [R101], R28 ;  /* 0x0000001c65007844 */ /* 0x0007e20000000200 */
[----:B-1----:R-:W-:-:S02]  /*79a0*/  F2FP.BF16.F32.PACK_AB R64, R170, R171 ;  /* 0x000000abaa40723e */ /* 0x002fc400000010ff */
[----:B------:R-:W-:Y:S02]  /*79b0*/  F2FP.BF16.F32.PACK_AB R66, R168, R169 ;  /* 0x000000a9a842723e */ /* 0x000fe400000010ff */
[----:B------:R-:W-:Y:S02]  /*79c0*/  F2FP.BF16.F32.PACK_AB R67, R95, R94 ;  /* 0x0000005e5f43723e */ /* 0x000fe400000010ff */
[----:B0-----:R-:W-:Y:S02]  /*79d0*/  ISETP.NE.AND P2, PT, R69, RZ, PT ;  /* 0x000000ff4500720c */ /* 0x001fe40003f45270 */
[----:B------:R-:W-:Y:S01]  /*79e0*/  MOV R118, R118 ;  /* 0x0000007600767202 */ /* 0x000fe20000000f00 */
[----:B------:R3:W-:Y:S01]  /*79f0*/  STSM.16.M88.4 [R104], R64 ;  /* 0x0000004068007844 */ /* 0x0007e20000000200 */
[----:B--2---:R-:W-:Y:S02]  /*7a00*/  F2FP.BF16.F32.PACK_AB R80, R166, R167 ;  /* 0x000000a7a650723e */ /* 0x004fe400000010ff */
[----:B------:R-:W-:-:S02]  /*7a10*/  F2FP.BF16.F32.PACK_AB R81, R99, R98 ;  /* 0x000000626351723e */ /* 0x000fc400000010ff */
[----:B------:R-:W-:Y:S02]  /*7a20*/  F2FP.BF16.F32.PACK_AB R82, R160, R165 ;  /* 0x000000a5a052723e */ /* 0x000fe400000010ff */
[----:B------:R-:W-:Y:S02]  /*7a30*/  F2FP.BF16.F32.PACK_AB R83, R103, R102 ;  /* 0x000000666753723e */ /* 0x000fe400000010ff */
[----:B------:R-:W-:Y:S02]  /*7a40*/  MOV R100, R122 ;  /* 0x0000007a00647202 */ /* 0x000fe40000000f00 */
[----:B------:R-:W-:Y:S01]  /*7a50*/  F2FP.BF16.F32.PACK_AB R4, R156, R158 ;  /* 0x0000009e9c04723e */ /* 0x000fe200000010ff */
[----:B------:R3:W-:Y:S01]  /*7a60*/  STSM.16.M88.4 [R118], R80 ;  /* 0x0000005076007844 */ /* 0x0007e20000000200 */
[----:B------:R-:W-:Y:S02]  /*7a70*/  F2FP.BF16.F32.PACK_AB R5, R107, R106 ;  /* 0x0000006a6b05723e */ /* 0x000fe400000010ff */
[----:B------:R-:W-:-:S02]  /*7a80*/  F2FP.BF16.F32.PACK_AB R6, R109, R108 ;  /* 0x0000006c6d06723e */ /* 0x000fc400000010ff */
[----:B------:R-:W-:Y:S02]  /*7a90*/  F2FP.BF16.F32.PACK_AB R7, R111, R110 ;  /* 0x0000006e6f07723e */ /* 0x000fe400000010ff */
[----:B------:R-:W-:Y:S02]  /*7aa0*/  MOV R126, R126 ;  /* 0x0000007e007e7202 */ /* 0x000fe40000000f00 */
[----:B------:R-:W-:Y:S01]  /*7ab0*/  MOV R130, R130 ;  /* 0x0000008200827202 */ /* 0x000fe20000000f00 */
[----:B------:R3:W-:Y:S01]  /*7ac0*/  STSM.16.M88.4 [R100], R4 ;  /* 0x0000000464007844 */ /* 0x0007e20000000200 */
[----:B------:R-:W-:Y:S02]  /*7ad0*/  F2FP.BF16.F32.PACK_AB R122, R125, R124 ;  /* 0x0000007c7d7a723e */ /* 0x000fe400000010ff */
[----:B------:R-:W-:Y:S01]  /*7ae0*/  F2FP.BF16.F32.PACK_AB R123, R159, R157 ;  /* 0x0000009d9f7b723e */ /* 0x000fe200000010ff */
[----:B------:R3:W-:Y:S01]  /*7af0*/  STSM.16.M88.4 [R126], R112 ;  /* 0x000000707e007844 */ /* 0x0007e20000000200 */
[----:B------:R-:W-:-:S02]  /*7b00*/  MOV R134, R134 ;  /* 0x0000008600867202 */ /* 0x000fc40000000f00 */
[----:B------:R-:W-:Y:S01]  /*7b10*/  F2FP.BF16.F32.PACK_AB R160, R129, R128 ;  /* 0x0000008081a0723e */ /* 0x000fe200000010ff */
[----:B------:R3:W-:Y:S01]  /*7b20*/  STSM.16.M88.4 [R130], R120 ;  /* 0x0000007882007844 */ /* 0x0007e20000000200 */
[----:B------:R-:W-:Y:S02]  /*7b30*/  F2FP.BF16.F32.PACK_AB R139, R143, R142 ;  /* 0x0000008e8f8b723e */ /* 0x000fe400000010ff */
[----:B------:R-:W-:Y:S01]  /*7b40*/  F2FP.BF16.F32.PACK_AB R145, R147, R146 ;  /* 0x000000929391723e */ /* 0x000fe200000010ff */
[----:B------:R3:W-:Y:S01]  /*7b50*/  STSM.16.M88.4 [R134], R160 ;  /* 0x000000a086007844 */ /* 0x0007e20000000200 */
[----:B------:R-:W-:Y:S02]  /*7b60*/  LOP3.LUT R72, R73, 0x380, RZ, 0xc0, !PT ;  /* 0x0000038049487812 */ /* 0x000fe400078ec0ff */
[----:B------:R-:W-:Y:S01]  /*7b70*/  LOP3.LUT R76, R77, 0x380, RZ, 0xc0, !PT ;  /* 0x000003804d4c7812 */ /* 0x000fe200078ec0ff */
[----:B------:R3:W-:Y:S01]  /*7b80*/  STSM.16.M88.4 [R34], R136 ;  /* 0x0000008822007844 */ /* 0x0007e20000000200 */
[----:B------:R-:W-:-:S02]  /*7b90*/  LOP3.LUT R84, R85, 0x380, RZ, 0xc0, !PT ;  /* 0x0000038055547812 */ /* 0x000fc400078ec0ff */
[----:B------:R-:W-:Y:S02]  /*7ba0*/  LOP3.LUT R88, R89, 0x380, RZ, 0xc0, !PT ;  /* 0x0000038059587812 */ /* 0x000fe400078ec0ff */
[----:B------:R-:W-:Y:S02]  /*7bb0*/  LOP3.LUT R93, R92, 0x380, RZ, 0xc0, !PT ;  /* 0x000003805c5d7812 */ /* 0x000fe400078ec0ff */
[----:B------:R-:W-:Y:S02]  /*7bc0*/  F2FP.BF16.F32.PACK_AB R146, R149, R148 ;  /* 0x000000949592723e */ /* 0x000fe400000010ff */
[----:B------:R-:W-:Y:S02]  /*7bd0*/  F2FP.BF16.F32.PACK_AB R147, R151, R150 ;  /* 0x000000969793723e */ /* 0x000fe400000010ff */
[----:B------:R-:W-:Y:S02]  /*7be0*/  SHF.R.U64 R72, R72, 0x3, RZ ;  /* 0x0000000348487819 */ /* 0x000fe400000012ff */
[----:B------:R-:W-:Y:S01]  /*7bf0*/  SHF.R.U64 R76, R76, 0x3, RZ ;  /* 0x000000034c4c7819 */ /* 0x000fe200000012ff */
[----:B------:R3:W-:Y:S01]  /*7c00*/  STSM.16.M88.4 [R35], R144 ;  /* 0x0000009023007844 */ /* 0x0007e20000000200 */
[----:B------:R-:W-:-:S02]  /*7c10*/  SHF.R.U64 R84, R84, 0x3, RZ ;  /* 0x0000000354547819 */ /* 0x000fc400000012ff */
[----:B------:R-:W-:Y:S02]  /*7c20*/  SHF.R.U64 R88, R88, 0x3, RZ ;  /* 0x0000000358587819 */ /* 0x000fe400000012ff */
[----:B------:R-:W-:Y:S02]  /*7c30*/  SHF.R.U64 R93, R93, 0x3, RZ ;  /* 0x000000035d5d7819 */ /* 0x000fe400000012ff */
        /* <DEDUP_REMOVED lines=8> */
[----:B------:R-:W-:-:S02]  /*7cc0*/  LOP3.LUT R92, R93, R92, RZ, 0x3c, !PT ;  /* 0x0000005c5d5c7212 */ /* 0x000fc400078e3cff */
[-C--:B------:R-:W-:Y:S02]  /*7cd0*/  IADD3.X R69, RZ, R97.reuse, RZ, P1, !PT ;  /* 0x00000061ff457210 */ /* 0x080fe40000ffe4ff */
[----:B------:R-:W-:Y:S01]  /*7ce0*/  IADD3.X R93, RZ, R97, RZ, P3, !PT ;  /* 0x00000061ff5d7210 */ /* 0x000fe20001ffe4ff */
[----:B------:R-:W-:Y:S06]  /*7cf0*/  BAR.SYNC.DEFER_BLOCKING 0x1, 0x100 ;  /* 0x0044000000007b1d */ /* 0x000fec0000010000 */
[----:B---3--:R-:W-:Y:S05]  /*7d00*/  @P2 BRA `(.L_x_43) ;  /* 0x0000000000cc2947 */ /* 0x008fea0003800000 */
[----:B------:R-:W0:Y:S01]  /*7d10*/  LDC R10, c[0x0][0xbe8] ;  /* 0x0002fa00ff0a7b82 */ /* 0x000e220000000800 */
[----:B------:R-:W-:Y:S01]  /*7d20*/  IMAD R4, RZ, RZ, -UR43 ;  /* 0x8000002bff047e24 */ /* 0x000fe2000f8e02ff */
[----:B------:R-:W-:Y:S01]  /*7d30*/  ULDC.64 UR8, c[0x0][0xb90] ;  /* 0x0002e40000087ab9 */ /* 0x000fe20000000a00 */
[----:B------:R-:W-:Y:S01]  /*7d40*/  IMAD.MOV R14, RZ, RZ, -R18 ;  /* 0x000000ffff0e7224 */ /* 0x000fe200078e0a12 */
[----:B------:R-:W-:Y:S02]  /*7d50*/  UIMAD UR6, UR10, UR8, URZ ;  /* 0x000000080a0672a4 */ /* 0x000fe4000f8e023f */
[----:B------:R-:W-:Y:S02]  /*7d60*/  UIMAD.WIDE.U32 UR4, UR7, UR8, URZ ;  /* 0x00000008070472a5 */ /* 0x000fe4000f8e003f */
[----:B------:R-:W1:Y:S01]  /*7d70*/  LDC R15, c[0x0][0xc38] ;  /* 0x00030e00ff0f7b82 */ /* 0x000e620000000800 */
[----:B------:R-:W-:-:S04]  /*7d80*/  UIMAD UR6, UR7, UR9, UR6 ;  /* 0x00000009070672a4 */ /* 0x000fc8000f8e0206 */
[----:B------:R-:W-:-:S03]  /*7d90*/  UIADD3 UR6, UR5, UR6, URZ ;  /* 0x0000000605067290 */ /* 0x000fc6000fffe03f */
[----:B------:R-:W2:Y:S01]  /*7da0*/  LDC.64 R12, c[0x0][0xb98] ;  /* 0x0002e600ff0c7b82 */ /* 0x000ea20000000a00 */
[----:B0-----:R-:W-:Y:S01]  /*7db0*/  ISETP.NE.AND P0, PT, R10, 0x1, PT ;  /* 0x000000010a00780c */ /* 0x001fe20003f05270 */
[----:B-1----:R-:W-:-:S04]  /*7dc0*/  IMAD R15, R15, R4, UR45 ;  /* 0x0000002d0f0f7e24 */ /* 0x002fc8000f8e0204 */
[----:B------:R-:W-:-:S08]  /*7dd0*/  IMAD R8, R15, 0x40, R214 ;  /* 0x000000400f087824 */ /* 0x000fd000078e02d6 */
[----:B------:R-:W0:Y:S01]  /*7de0*/  @P0 LDC R5, c[0x0][0xbec] ;  /* 0x0002fb00ff050b82 */ /* 0x000e220000000800 */
[----:B------:R-:W-:Y:S01]  /*7df0*/  LEA R15, R15, R2, 0x6 ;  /* 0x000000020f0f7211 */ /* 0x000fe200078e30ff */
[----:B------:R-:W-:Y:S02]  /*7e00*/  IMAD.MOV.U32 R7, RZ, RZ, R8 ;  /* 0x000000ffff077224 */ /* 0x000fe400078e0008 */
[----:B--2---:R-:W-:-:S04]  /*7e10*/  IMAD R6, R12, UR11, RZ ;  /* 0x0000000b0c067c24 */ /* 0x004fc8000f8e02ff */
[----:B------:R-:W1:Y:S01]  /*7e20*/  @P0 LDC R9, c[0x0][0xbf0] ;  /* 0x0002fc00ff090b82 */ /* 0x000e620000000800 */
[----:B0-----:R-:W-:Y:S01]  /*7e30*/  @P0 IMAD.HI.U32 R4, R8, R5, RZ ;  /* 0x0000000508040227 */ /* 0x001fe200078e00ff */
[----:B------:R-:W-:-:S03]  /*7e40*/  MOV R5, UR5 ;  /* 0x0000000500057c02 */ /* 0x000fc60008000f00 */
[----:B------:R-:W-:Y:S01]  /*7e50*/  IMAD.U32 R5, RZ, RZ, UR6 ;  /* 0x00000006ff057e24 */ /* 0x000fe2000f8e00ff */
[----:B-1----:R-:W-:Y:S01]  /*7e60*/  @P0 SHF.R.U32.HI R7, RZ, R9, R4 ;  /* 0x00000009ff070219 */ /* 0x002fe20000011604 */
[----:B------:R-:W-:Y:S01]  /*7e70*/  IMAD.U32 R4, RZ, RZ, UR4 ;  /* 0x00000004ff047e24 */ /* 0x000fe2000f8e00ff */
[----:B------:R-:W-:Y:S02]  /*7e80*/  ULDC.64 UR4, c[0x0][0xb88] ;  /* 0x0002e20000047ab9 */ /* 0x000fe40000000a00 */
[--C-:B------:R-:W-:Y:S01]  /*7e90*/  SHF.R.S32.HI R11, RZ, 0x1f, R7.reuse ;  /* 0x0000001fff0b7819 */ /* 0x100fe20000011407 */
[----:B------:R-:W-:Y:S02]  /*7ea0*/  IMAD.MOV R9, RZ, RZ, -R7 ;  /* 0x000000ffff097224 */ /* 0x000fe400078e0a07 */
[----:B------:R-:W-:-:S04]  /*7eb0*/  IMAD.WIDE.U32 R4, R12, UR44, R4 ;  /* 0x0000002c0c047c25 */ /* 0x000fc8000f8e0004 */
[----:B------:R-:W-:Y:S01]  /*7ec0*/  IMAD R9, R10, R9, R8 ;  /* 0x000000090a097224 */ /* 0x000fe200078e0208 */
[----:B------:R-:W-:Y:S01]  /*7ed0*/  IADD3 R4, P0, R7, R4, RZ ;  /* 0x0000000407047210 */ /* 0x000fe20007f1e0ff */
[----:B------:R-:W-:-:S03]  /*7ee0*/  IMAD R8, R13, UR44, R6 ;  /* 0x0000002c0d087c24 */ /* 0x000fc6000f8e0206 */
[----:B------:R-:W-:Y:S02]  /*7ef0*/  SHF.R.S32.HI R6, RZ, 0x1f, R9 ;  /* 0x0000001fff067819 */ /* 0x000fe40000011409 */
[----:B------:R-:W-:-:S03]  /*7f00*/  IADD3.X R5, R11, R5, R8, P0, !PT ;  /* 0x000000050b057210 */ /* 0x000fc600007fe408 */
[----:B------:R-:W-:Y:S02]  /*7f10*/  IMAD R6, R6, UR4, RZ ;  /* 0x0000000406067c24 */ /* 0x000fe4000f8e02ff */
[----:B------:R-:W-:-:S04]  /*7f20*/  IMAD.WIDE.U32 R4, R9, UR4, R4 ;  /* 0x0000000409047c25 */ /* 0x000fc8000f8e0004 */
[----:B------:R-:W-:Y:S01]  /*7f30*/  IMAD R7, R9, UR5, R6 ;  /* 0x0000000509077c24 */ /* 0x000fe2000f8e0206 */
[----:B------:R-:W-:Y:S01]  /*7f40*/  ULDC.64 UR4, c[0x0][0xb50] ;  /* 0x0002d40000047ab9 */ /* 0x000fe20000000a00 */
[----:B------:R-:W-:Y:S01]  /*7f50*/  VIADD R9, R15, 0x8 ;  /* 0x000000080f097836 */ /* 0x000fe20000000000 */
[----:B------:R-:W-:Y:S01]  /*7f60*/  LEA R11, P0, R4, UR4, 0x2 ;  /* 0x00000004040b7c11 */ /* 0x000fe2000f8010ff */
[----:B------:R-:W-:Y:S01]  /*7f70*/  IMAD.IADD R5, R5, 0x1, R7 ;  /* 0x0000000105057824 */ /* 0x000fe200078e0207 */
[----:B------:R-:W-:Y:S02]  /*7f80*/  ULDC UR4, c[0x0][0xa88] ;  /* 0x0002a20000047ab9 */ /* 0x000fe40000000800 */
[----:B------:R-:W-:Y:S01]  /*7f90*/  IMAD R8, R10, UR4, RZ ;  /* 0x000000040a087c24 */ /* 0x000fe2000f8e02ff */
[----:B------:R-:W-:Y:S01]  /*7fa0*/  SHFL.IDX PT, R6, R11, 0x1, 0x1c1f ;  /* 0x003c1f000b067f89 */ /* 0x000fe200000e0000 */
[----:B------:R-:W-:Y:S02]  /*7fb0*/  LEA.HI.X R12, R4, UR5, R5, 0x2, P0 ;  /* 0x00000005040c7c11 */ /* 0x000fe400080f1405 */
[----:B------:R-:W-:Y:S01]  /*7fc0*/  ISETP.NE.AND P0, PT, R17, R14, PT ;  /* 0x0000000e1100720c */ /* 0x000fe20003f05270 */
[----:B------:R-:W-:Y:S03]  /*7fd0*/  SHFL.IDX PT, R4, R11, RZ, 0x1c1f ;  /* 0x001c1fff0b047589 */ /* 0x000fe600000e0000 */
[-C--:B------:R-:W-:Y:S01]  /*7fe0*/  ISETP.GE.OR P1, PT, R15, R8.reuse, P0 ;  /* 0x000000080f00720c */ /* 0x080fe20000726670 */
[----:B------:R-:W0:Y:S01]  /*7ff0*/  SHFL.IDX PT, R5, R12, RZ, 0x1c1f ;  /* 0x001c1fff0c057589 */ /* 0x000e2200000e0000 */
[----:B------:R-:W-:-:S03]  /*8000*/  ISETP.GE.OR P0, PT, R9, R8, P0 ;  /* 0x000000080900720c */ /* 0x000fc60000706670 */
[----:B------:R-:W1:Y:S08]  /*8010*/  SHFL.IDX PT, R7, R12, 0x1, 0x1c1f ;  /* 0x003c1f000c077f89 */ /* 0x000e7000000e0000 */
[----:B0-----:R0:W-:Y:S04]  /*8020*/  @!P1 ST.E desc[UR50][R4.64], R3 ;  /* 0x0000000304009985 */ /* 0x0011e8000c101932 */
[----:B-1----:R0:W-:Y:S02]  /*8030*/  @!P0 ST.E desc[UR50][R6.64], R0 ;  /* 0x0000000006008985 */ /* 0x0021e4000c101932 */
.L_x_43:
[----:B------:R-:W1:Y:S01]  /*8040*/  LDC R14, c[0x0][0xbe8] ;  /* 0x0002fa00ff0e7b82 */ /* 0x000e620000000800 */
[----:B------:R-:W-:Y:S01]  /*8050*/  ULDC UR12, c[0x0][0xac8] ;  /* 0x0002b200000c7ab9 */ /* 0x000fe20000000800 */
[----:B0-----:R0:W5:Y:S04]  /*8060*/  LD.E.128 R4, desc[UR50][R20.64] ;  /* 0x0000003214047980 */ /* 0x001168000c101d00 */
[----:B------:R-:W5:Y:S02]  /*8070*/  LD.E.128 R96, desc[UR50][R96.64] ;  /* 0x0000003260607980 */ /* 0x000f64000c101d00 */
[----:B------:R-:W2:Y:S01]  /*8080*/  LDC R10, c[0x0][0xc38] ;  /* 0x00030e00ff0a7b82 */ /* 0x000ea20000000800 */
[----:B------:R-:W-:Y:S01]  /*8090*/  ISETP.GE.AND P1, PT, R189, UR12, PT ;  /* 0x0000000cbd007c0c */ /* 0x000fe2000bf26270 */
[----:B------:R-:W-:Y:S01]  /*80a0*/  IMAD R9, RZ, RZ, -UR43 ;  /* 0x8000002bff097e24 */ /* 0x000fe2000f8e02ff */
[----:B------:R-:W-:Y:S01]  /*80b0*/  ULDC.64 UR8, c[0x0][0xae8] ;  /* 0x0002ba0000087ab9 */ /* 0x000fe20000000a00 */
[----:B------:R-:W5:Y:S04]  /*80c0*/  LD.E.128 R32, desc[UR50][R32.64] ;  /* 0x0000003220207980 */ /* 0x000f68000c101d00 */
[----:B------:R-:W3:Y:S01]  /*80d0*/  LDC.64 R12, c[0x0][0xae0] ;  /* 0x0002b800ff0c7b82 */ /* 0x000ee20000000a00 */
[----:B------:R-:W5:Y:S04]  /*80e0*/  LD.E.128 R36, desc[UR50][R36.64] ;  /* 0x0000003224247980 */ /* 0x000f68000c101d00 */
[----:B------:R-:W5:Y:S01]  /*80f0*/  LD.E.128 R40, desc[UR50][R40.64] ;  /* 0x0000003228287980 */ /* 0x000f62000c101d00 */
[----:B-1----:R-:W-:-:S03]  /*8100*/  ISETP.NE.AND P3, PT, R14, 0x1, PT ;  /* 0x000000010e00780c */ /* 0x002fc60003f65270 */
[----:B------:R-:W5:Y:S01]  /*8110*/  LD.E.128 R44, desc[UR50][R44.64] ;  /* 0x000000322c2c7980 */ /* 0x000f62000c101d00 */
[----:B------:R-:W-:Y:S02]  /*8120*/  ISETP.GE.AND P0, PT, R188, UR12, PT ;  /* 0x0000000cbc007c0c */ /* 0x000fe4000bf06270 */
[----:B------:R-:W-:Y:S01]  /*8130*/  SEL R3, RZ, 0xffffffff, P1 ;  /* 0xffffffffff037807 */ /* 0x000fe20000800000 */
[----:B------:R-:W5:Y:S01]  /*8140*/  LD.E.128 R48, desc[UR50][R48.64] ;  /* 0x0000003230307980 */ /* 0x000f62000c101d00 */
[----:B------:R-:W-:-:S03]  /*8150*/  ISETP.GE.AND P2, PT, R16, UR12, PT ;  /* 0x0000000c10007c0c */ /* 0x000fc6000bf46270 */
[----:B------:R-:W5:Y:S02]  /*8160*/  LD.E.128 R52, desc[UR50][R52.64] ;  /* 0x0000003234347980 */ /* 0x000f64000c101d00 */
[----:B0-----:R-:W0:Y:S01]  /*8170*/  @P3 LDC R20, c[0x0][0xbec] ;  /* 0x0002fb00ff143b82 */ /* 0x001e220000000800 */
[----:B------:R-:W-:Y:S01]  /*8180*/  SEL R8, RZ, 0xffffffff, P0 ;  /* 0xffffffffff087807 */ /* 0x000fe20000000000 */
[----:B------:R-:W-:Y:S01]  /*8190*/  IMAD.SHL.U32 R3, R3, 0x2, RZ ;  /* 0x0000000203037824 */ /* 0x000fe200078e00ff */
[----:B------:R-:W-:Y:S01]  /*81a0*/  SEL R0, RZ, 0x1, P2 ;  /* 0x00000001ff007807 */ /* 0x000fe20001000000 */
[----:B------:R-:W5:Y:S04]  /*81b0*/  LD.E.128 R56, desc[UR50][R56.64] ;  /* 0x0000003238387980 */ /* 0x000f68000c101d00 */
[----:B------:R-:W1:Y:S01]  /*81c0*/  @P3 LDC R11, c[0x0][0xbf0] ;  /* 0x0002fc00ff0b3b82 */ /* 0x000e620000000800 */
[----:B------:R-:W-:Y:S01]  /*81d0*/  IMAD.SHL.U32 R8, R8, 0x4, RZ ;  /* 0x0000000408087824 */ /* 0x000fe200078e00ff */
[----:B------:R-:W-:Y:S01]  /*81e0*/  LOP3.LUT R3, R3, 0x2, R0, 0xe2, !PT ;  /* 0x0000000203037812 */ /* 0x000fe200078ee200 */
[----:B------:R-:W5:Y:S01]  /*81f0*/  LD.E.128 R60, desc[UR50][R60.64] ;  /* 0x000000323c3c7980 */ /* 0x000f62000c101d00 */
[----:B------:R-:W-:Y:S01]  /*8200*/  ISETP.GE.AND P0, PT, R187, UR12, PT ;  /* 0x0000000cbb007c0c */ /* 0x000fe2000bf06270 */
[----:B--2---:R-:W-:Y:S01]  /*8210*/  IMAD R28, R10, R9, UR45 ;  /* 0x0000002d0a1c7e24 */ /* 0x004fe2000f8e0209 */
[----:B------:R-:W-:Y:S01]  /*8220*/  LEA R0, R209, R211, 0x5 ;  /* 0x000000d3d1007211 */ /* 0x000fe200078e28ff */
[----:B------:R-:W5:Y:S01]  /*8230*/  LD.E.128 R68, desc[UR50][R68.64] ;  /* 0x0000003244447980 */ /* 0x000f62000c101d00 */
[----:B------:R-:W-:-:S02]  /*8240*/  LOP3.LUT R3, R8, 0x4, R3, 0xe2, !PT ;  /* 0x0000000408037812 */ /* 0x000fc400078ee203 */
[----:B------:R-:W-:Y:S01]  /*8250*/  SEL R8, RZ, 0xffffffff, P0 ;  /* 0xffffffffff087807 */ /* 0x000fe20000000000 */
[----:B------:R-:W-:Y:S01]  /*8260*/  IMAD R15, R28, 0x40, R0 ;  /* 0x000000401c0f7824 */ /* 0x000fe200078e0200 */
[----:B------:R-:W5:Y:S03]  /*8270*/  LD.E.128 R72, desc[UR50][R72.64] ;  /* 0x0000003248487980 */ /* 0x000f66000c101d00 */
[----:B------:R-:W-:Y:S01]  /*8280*/  IMAD.SHL.U32 R8, R8, 0x8, RZ ;  /* 0x0000000808087824 */ /* 0x000fe200078e00ff */
[----:B------:R-:W5:Y:S01]  /*8290*/  LD.E.128 R76, desc[UR50][R76.64] ;  /* 0x000000324c4c7980 */ /* 0x000f62000c101d00 */
[----:B0-----:R-:W-:Y:S01]  /*82a0*/  @P3 IMAD.HI.U32 R0, R15, R20, RZ ;  /* 0x000000140f003227 */ /* 0x001fe200078e00ff */
[----:B------:R-:W-:Y:S02]  /*82b0*/  ISETP.GE.AND P1, PT, R186, UR12, PT ;  /* 0x0000000cba007c0c */ /* 0x000fe4000bf26270 */
[----:B------:R-:W-:Y:S01]  /*82c0*/  LOP3.LUT R3, R8, 0x8, R3, 0xe2, !PT ;  /* 0x0000000808037812 */ /* 0x000fe200078ee203 */
[----:B------:R-:W-:Y:S01]  /*82d0*/  IMAD.MOV.U32 R8, RZ, RZ, R15 ;  /* 0x000000ffff087224 */ /* 0x000fe200078e000f */
[----:B------:R-:W-:Y:S01]  /*82e0*/  UIMAD UR6, UR10, UR8, URZ ;  /* 0x000000080a0672a4 */ /* 0x000fe2000f8e023f */
[----:B------:R-:W5:Y:S01]  /*82f0*/  LD.E.128 R84, desc[UR50][R84.64] ;  /* 0x0000003254547980 */ /* 0x000f62000c101d00 */
[----:B-1----:R-:W-:-:S02]  /*8300*/  @P3 SHF.R.U32.HI R8, RZ, R11, R0 ;  /* 0x0000000bff083219 */ /* 0x002fc40000011600 */
[----:B------:R-:W-:Y:S01]  /*8310*/  SEL R0, RZ, 0xffffffff, P1 ;  /* 0xffffffffff007807 */ /* 0x000fe20000800000 */
[----:B------:R-:W-:Y:S01]  /*8320*/  UIMAD.WIDE.U32 UR4, UR7, UR8, URZ ;  /* 0x00000008070472a5 */ /* 0x000fe2000f8e003f */
[----:B------:R-:W-:Y:S01]  /*8330*/  SHF.R.S32.HI R11, RZ, 0x1f, R8 ;  /* 0x0000001fff0b7819 */ /* 0x000fe20000011408 */
[----:B------:R-:W-:Y:S01]  /*8340*/  UIMAD UR6, UR7, UR9, UR6 ;  /* 0x00000009070672a4 */ /* 0x000fe2000f8e0206 */
[----:B------:R-:W-:Y:S01]  /*8350*/  ISETP.GE.AND P0, PT, R185, UR12, PT ;  /* 0x0000000cb9007c0c */ /* 0x000fe2000bf06270 */
[----:B------:R-:W-:Y:S01]  /*8360*/  IMAD.SHL.U32 R0, R0, 0x10, RZ ;  /* 0x0000001000007824 */ /* 0x000fe200078e00ff */
[----:B------:R-:W-:Y:S01]  /*8370*/  ULDC.64 UR8, c[0x0][0xaf0] ;  /* 0x0002bc0000087ab9 */ /* 0x000fe20000000a00 */
[----:B------:R-:W-:Y:S01]  /*8380*/  IADD3 R10, -R8, RZ, RZ ;  /* 0x000000ff080a7210 */ /* 0x000fe20007ffe1ff */
[----:B------:R-:W-:Y:S01]  /*8390*/  UIADD3 UR5, UR5, UR6, URZ ;  /* 0x0000000605057290 */ /* 0x000fe2000fffe03f */
[----:B------:R-:W-:Y:S01]  /*83a0*/  SEL R9, RZ, 0xffffffff, P0 ;  /* 0xffffffffff097807 */ /* 0x000fe20000000000 */
[----:B------:R-:W-:Y:S01]  /*83b0*/  UIMAD UR6, UR11, UR8, URZ ;  /* 0x000000080b0672a4 */ /* 0x000fe2000f8e023f */
[----:B---3--:R-:W-:Y:S01]  /*83c0*/  IMAD R11, R11, R12, RZ ;  /* 0x0000000c0b0b7224 */ /* 0x008fe200078e02ff */
[----:B------:R-:W-:Y:S01]  /*83d0*/  LOP3.LUT R0, R0, 0x10, R3, 0xe2, !PT ;  /* 0x0000001000007812 */ /* 0x000fe200078ee203 */
[----:B------:R-:W-:Y:S01]  /*83e0*/  IMAD R3, R14, R10, R15 ;  /* 0x0000000a0e037224 */ /* 0x000fe200078e020f */
[----:B------:R-:W-:Y:S01]  /*83f0*/  UIMAD UR6, UR44, UR9, UR6 ;  /* 0x000000092c0672a4 */ /* 0x000fe2000f8e0206 */
[----:B------:R-:W-:Y:S01]  /*8400*/  IMAD R13, R8, R13, R11 ;  /* 0x0000000d080d7224 */ /* 0x000fe200078e020b */
[----:B------:R-:W-:Y:S01]  /*8410*/  UIMAD.WIDE.U32 UR44, UR44, UR8, UR4 ;  /* 0x000000082c2c72a5 */ /* 0x000fe2000f8e0004 */
[----:B------:R-:W-:Y:S01]  /*8420*/  IMAD.SHL.U32 R11, R9, 0x20, RZ ;  /* 0x00000020090b7824 */ /* 0x000fe200078e00ff */
[----:B------:R-:W-:Y:S01]  /*8430*/  ISETP.GE.AND P0, PT, R213, UR12, PT ;  /* 0x0000000cd5007c0c */ /* 0x000fe2000bf06270 */
[----:B------:R-:W-:Y:S01]  /*8440*/  ULDC.64 UR4, c[0x0][0xad8] ;  /* 0x0002b60000047ab9 */ /* 0x000fe20000000a00 */
[----:B------:R-:W-:Y:S01]  /*8450*/  SHF.R.S32.HI R10, RZ, 0x1f, R3 ;  /* 0x0000001fff0a7819 */ /* 0x000fe20000011403 */
[----:B------:R-:W-:Y:S01]  /*8460*/  UIADD3 UR45, UR45, UR6, URZ ;  /* 0x000000062d2d7290 */ /* 0x000fe2000fffe03f */
[----:B------:R-:W-:Y:S01]  /*8470*/  LOP3.LUT R0, R11, 0x20, R0, 0xe2, !PT ;  /* 0x000000200b007812 */ /* 0x000fe200078ee200 */
[----:B------:R-:W5:Y:S01]  /*8480*/  LD.E.128 R88, desc[UR50][R88.64] ;  /* 0x0000003258587980 */ /* 0x000f62000c101d00 */
[----:B------:R-:W-:Y:S01]  /*8490*/  SEL R11, RZ, 0x40, P0 ;  /* 0x00000040ff0b7807 */ /* 0x000fe20000000000 */
[----:B------:R-:W-:Y:S01]  /*84a0*/  IMAD R10, R10, UR4, RZ ;  /* 0x000000040a0a7c24 */ /* 0x000fe2000f8e02ff */
[----:B------:R-:W-:Y:S01]  /*84b0*/  ULDC.64 UR6, c[0x0][0xa80] ;  /* 0x0002a00000067ab9 */ /* 0x000fe20000000a00 */
[----:B------:R-:W5:Y:S01]  /*84c0*/  LD.E.128 R92, desc[UR50][R92.64] ;  /* 0x000000325c5c7980 */ /* 0x000f62000c101d00 */
[----:B------:R-:W-:Y:S01]  /*84d0*/  IMAD.WIDE.U32 R8, R8, R12, UR44 ;  /* 0x0000002c08087e25 */ /* 0x000fe2000f8e000c */
[----:B------:R-:W-:Y:S01]  /*84e0*/  @!PT LDS RZ, [RZ] ;  /* 0x00000000fffff984 */ /* 0x000fe20000000800 */
[----:B------:R-:W-:Y:S01]  /*84f0*/  @!PT LDS RZ, [RZ] ;  /* 0x00000000fffff984 */ /* 0x000fe20000000800 */
[----:B------:R-:W-:Y:S01]  /*8500*/  @!PT LDS RZ, [RZ] ;  /* 0x00000000fffff984 */ /* 0x000fe20000000800 */
[----:B------:R-:W-:Y:S01]  /*8510*/  @!PT LDS RZ, [RZ] ;  /* 0x00000000fffff984 */ /* 0x000fe20000000800 */
[----:B------:R0:W-:Y:S06]  /*8520*/  MEMBAR.ALL.CTA ;  /* 0x0000000000007992 */ /* 0x0001ec0000008000 */
[----:B0-----:R-:W0:Y:S01]  /*8530*/  FENCE.VIEW.ASYNC.S ;  /* 0x00000000000073c6 */ /* 0x001e220000000000 */
[----:B------:R-:W-:Y:S01]  /*8540*/  LOP3.LUT R0, R0, R11, RZ, 0xfc, !PT ;  /* 0x0000000b00007212 */ /* 0x000fe200078efcff */
[----:B------:R-:W-:Y:S01]  /*8550*/  IMAD R11, R3, UR5, R10 ;  /* 0x00000005030b7c24 */ /* 0x000fe2000f8e020a */
[----:B------:R-:W-:Y:S01]  /*8560*/  ULDC UR5, c[0x0][0xa88] ;  /* 0x0002a20000057ab9 */ /* 0x000fe20000000800 */
[----:B------:R-:W-:Y:S01]  /*8570*/  IMAD.IADD R9, R9, 0x1, R13 ;  /* 0x0000000109097824 */ /* 0x000fe200078e020d */
[----:B------:R-:W-:Y:S01]  /*8580*/  ISETP.GE.AND P0, PT, R212, UR12, PT ;  /* 0x0000000cd4007c0c */ /* 0x000fe2000bf06270 */
[----:B------:R-:W-:-:S02]  /*8590*/  IMAD R29, R14, UR5, RZ ;  /* 0x000000050e1d7c24 */ /* 0x000fc4000f8e02ff */
[----:B------:R-:W-:Y:S02]  /*85a0*/  IMAD R28, R28, 0x40, R211 ;  /* 0x000000401c1c7824 */ /* 0x000fe400078e02d3 */
[----:B------:R-:W-:Y:S01]  /*85b0*/  IMAD.WIDE.U32 R8, R3, UR4, R8 ;  /* 0x0000000403087c25 */ /* 0x000fe2000f8e0008 */
[----:B------:R-:W-:Y:S01]  /*85c0*/  SEL R3, RZ, 0x80, P0 ;  /* 0x00000080ff037807 */ /* 0x000fe20000000000 */
[----:B------:R-:W-:Y:S01]  /*85d0*/  UIADD3 UR4, UR42, 0x28c20, URZ ;  /* 0x00028c202a047890 */ /* 0x000fe2000fffe03f */
[----:B------:R-:W-:Y:S01]  /*85e0*/  ISETP.GE.AND P0, PT, R28, R29, PT ;  /* 0x0000001d1c00720c */ /* 0x000fe20003f06270 */
[----:B------:R-:W-:Y:S01]  /*85f0*/  IMAD.IADD R9, R9, 0x1, R11 ;  /* 0x0000000109097824 */ /* 0x000fe200078e020b */
[----:B------:R-:W-:Y:S01]  /*8600*/  LEA R26, P1, R8, UR6, 0x1 ;  /* 0x00000006081a7c11 */ /* 0x000fe2000f8208ff */
[----:B------:R-:W-:-:S03]  /*8610*/  UPRMT UR4, URZ, 0x654, UR4 ;  /* 0x000006543f047896 */ /* 0x000fc60008000004 */
[----:B------:R-:W-:Y:S01]  /*8620*/  LEA.HI.X R27, R8, UR7, R9, 0x1, P1 ;  /* 0x00000007081b7c11 */ /* 0x000fe200088f0c09 */
[----:B0-----:R0:W1:Y:S01]  /*8630*/  SHFL.IDX PT, R10, R26, RZ, 0x181f ;  /* 0x00181fff1a0a7589 */ /* 0x00106200000e0000 */
[----:B------:R-:W-:Y:S03]  /*8640*/  BSSY B0, `(.L_x_44) ;  /* 0x0000024000007945 */ /* 0x000fe60003800000 */
[----:B------:R0:W2:Y:S01]  /*8650*/  SHFL.IDX PT, R11, R27, RZ, 0x181f ;  /* 0x00181fff1b0b7589 */ /* 0x0000a200000e0000 */
[----:B------:R-:W-:Y:S01]  /*8660*/  SYNCS.ARRIVE.TRANS64.RED.A1T0 RZ, [UR4], RZ ;  /* 0x000000ffffff79a7 */ /* 0x000fe20008100404 */
[----:B------:R-:W-:Y:S01]  /*8670*/  LOP3.LUT R3, R0, R3, RZ, 0xfc, !PT ;  /* 0x0000000300037212 */ /* 0x000fe200078efcff */
[----:B------:R-:W-:Y:S06]  /*8680*/  @P0 BRA `(.L_x_45) ;  /* 0x00000000007c0947 */ /* 0x000fec0003800000 */
[----:B------:R-:W-:Y:S02]  /*8690*/  ISETP.GE.AND P1, PT, R189, UR12, PT ;  /* 0x0000000cbd007c0c */ /* 0x000fe4000bf26270 */
[----:B------:R-:W-:Y:S02]  /*86a0*/  ISETP.GE.AND P0, PT, R16, UR12, PT ;  /* 0x0000000c10007c0c */ /* 0x000fe4000bf06270 */
[----:B------:R-:W-:Y:S02]  /*86b0*/  ISETP.GE.AND P5, PT, R188, UR12, PT ;  /* 0x0000000cbc007c0c */ /* 0x000fe4000bfa6270 */
[----:B------:R-:W-:-:S07]  /*86c0*/  ISETP.GE.AND P3, PT, R187, UR12, PT ;  /* 0x0000000cbb007c0c */ /* 0x000fce000bf66270 */
[CC--:B-1----:R-:W-:Y:S02]  /*86d0*/  @!P1 LEA R12, P2, R189.reuse, R10.reuse, 0x1 ;  /* 0x0000000abd0c9211 */ /* 0x0c2fe400078408ff */
[----:B--2---:R-:W-:Y:S02]  /*86e0*/  @!P0 IMAD.WIDE R8, R16, 0x2, R10 ;  /* 0x0000000210088825 */ /* 0x004fe400078e020a */
[----:B------:R-:W-:Y:S02]  /*86f0*/  @!P1 LEA.HI.X R13, R189, R11, R222, 0x1, P2 ;  /* 0x0000000bbd0d9211 */ /* 0x000fe400010f0cde */
[----:B------:R-:W-:Y:S01]  /*8700*/  ISETP.GE.AND P2, PT, R186, UR12, PT ;  /* 0x0000000cba007c0c */ /* 0x000fe2000bf46270 */
[----:B-----5:R1:W-:Y:S01]  /*8710*/  @!P0 ST.E.128 desc[UR50][R8.64], R96 ;  /* 0x0000006008008985 */ /* 0x0203e2000c101d32 */
[----:B------:R-:W-:Y:S02]  /*8720*/  @!P5 LEA R14, P4, R188, R10, 0x1 ;  /* 0x0000000abc0ed211 */ /* 0x000fe400078808ff */
[----:B------:R-:W-:Y:S01]  /*8730*/  LOP3.LUT P0, RZ, R0, 0x40, RZ, 0xc0, !PT ;  /* 0x0000004000ff7812 */ /* 0x000fe2000780c0ff */
[----:B------:R2:W-:Y:S01]  /*8740*/  @!P1 ST.E.128 desc[UR50][R12.64], R32 ;  /* 0x000000200c009985 */ /* 0x0005e2000c101d32 */
[----:B------:R-:W-:-:S02]  /*8750*/  ISETP.GE.AND P1, PT, R185, UR12, PT ;  /* 0x0000000cb9007c0c */ /* 0x000fc4000bf26270 */
[-C--:B------:R-:W-:Y:S02]  /*8760*/  @!P5 LEA.HI.X R15, R188, R11.reuse, R221, 0x1, P4 ;  /* 0x0000000bbc0fd211 */ /* 0x080fe400020f0cdd */
[----:B------:R-:W-:Y:S02]  /*8770*/  LOP3.LUT P4, RZ, R3, 0x80, RZ, 0xc0, !PT ;  /* 0x0000008003ff7812 */ /* 0x000fe4000788c0ff */
[CC--:B------:R-:W-:Y:S01]  /*8780*/  @!P3 LEA R20, P6, R187.reuse, R10.reuse, 0x1 ;  /* 0x0000000abb14b211 */ /* 0x0c0fe200078c08ff */
[----:B------:R3:W-:Y:S03]  /*8790*/  @!P5 ST.E.128 desc[UR50][R14.64], R40 ;  /* 0x000000280e00d985 */ /* 0x0007e6000c101d32 */
[----:B------:R-:W-:Y:S02]  /*87a0*/  @!P3 LEA.HI.X R21, R187, R11, R220, 0x1, P6 ;  /* 0x0000000bbb15b211 */ /* 0x000fe400030f0cdc */
[----:B-1----:R-:W-:-:S03]  /*87b0*/  @!P2 LEA R8, P5, R186, R10, 0x1 ;  /* 0x0000000aba08a211 */ /* 0x002fc600078a08ff */
[----:B------:R3:W-:Y:S01]  /*87c0*/  @!P3 ST.E.128 desc[UR50][R20.64], R48 ;  /* 0x000000301400b985 */ /* 0x0007e2000c101d32 */
[-C--:B------:R-:W-:Y:S02]  /*87d0*/  @P0 LEA R24, P3, R213, R10.reuse, 0x1 ;  /* 0x0000000ad5180211 */ /* 0x080fe400078608ff */
[CC--:B--2---:R-:W-:Y:S02]  /*87e0*/  @!P1 LEA R12, P6, R185.reuse, R10.reuse, 0x1 ;  /* 0x0000000ab90c9211 */ /* 0x0c4fe400078c08ff */
[-C--:B------:R-:W-:Y:S02]  /*87f0*/  @!P2 LEA.HI.X R9, R186, R11.reuse, R219, 0x1, P5 ;  /* 0x0000000bba09a211 */ /* 0x080fe400028f0cdb */
[----:B------:R-:W-:Y:S02]  /*8800*/  @P4 LEA R10, P5, R212, R10, 0x1 ;  /* 0x0000000ad40a4211 */ /* 0x000fe400078a08ff */
[-C--:B------:R-:W-:Y:S01]  /*8810*/  @!P1 LEA.HI.X R13, R185, R11.reuse, R218, 0x1, P6 ;  /* 0x0000000bb90d9211 */ /* 0x080fe200030f0cda */
[----:B------:R3:W-:Y:S01]  /*8820*/  @!P2 ST.E.128 desc[UR50][R8.64], R56 ;  /* 0x000000380800a985 */ /* 0x0007e2000c101d32 */
[----:B------:R-:W-:-:S02]  /*8830*/  @P0 LEA.HI.X R25, R213, R11, R217, 0x1, P3 ;  /* 0x0000000bd5190211 */ /* 0x000fc400018f0cd9 */
[----:B------:R-:W-:Y:S01]  /*8840*/  @P4 LEA.HI.X R11, R212, R11, R216, 0x1, P5 ;  /* 0x0000000bd40b4211 */ /* 0x000fe200028f0cd8 */
[----:B------:R3:W-:Y:S04]  /*8850*/  @!P1 ST.E.128 desc[UR50][R12.64], R68 ;  /* 0x000000440c009985 */ /* 0x0007e8000c101d32 */
[----:B------:R3:W-:Y:S04]  /*8860*/  @P0 ST.E.128 desc[UR50][R24.64], R76 ;  /* 0x0000004c18000985 */ /* 0x0007e8000c101d32 */
[----:B------:R3:W-:Y:S02]  /*8870*/  @P4 ST.E.128 desc[UR50][R10.64], R88 ;  /* 0x000000580a004985 */ /* 0x0007e4000c101d32 */
.L_x_45:
[----:B------:R-:W-:Y:S05]  /*8880*/  BSYNC B0 ;  /* 0x0000000000007941 */ /* 0x000fea0003800000 */
.L_x_44:
[----:B---3--:R-:W-:Y:S01]  /*8890*/  IADD3 R8, R28, 0x20, RZ ;  /* 0x000000201c087810 */ /* 0x008fe20007ffe0ff */
[----:B--2---:R2:W3:Y:S01]  /*88a0*/  SHFL.IDX PT, R11, R27, 0x1, 0x181f ;  /* 0x00381f001b0b7f89 */ /* 0x0044e200000e0000 */
[----:B------:R-:W-:Y:S02]  /*88b0*/  BSSY B0, `(.L_x_46) ;  /* 0x0000023000007945 */ /* 0x000fe40003800000 */
[----:B------:R-:W-:Y:S01]  /*88c0*/  ISETP.GE.AND P0, PT, R8, R29, PT ;  /* 0x0000001d0800720c */ /* 0x000fe20003f06270 */
[----:B-1----:R2:W1:-:S12]  /*88d0*/  SHFL.IDX PT, R10, R26, 0x1, 0x181f ;  /* 0x00381f001a0a7f89 */ /* 0x00245800000e0000 */
[----:B--2---:R-:W-:Y:S05]  /*88e0*/  @P0 BRA `(.L_x_47) ;  /* 0x00000000007c0947 */ /* 0x004fea0003800000 */
[----:B------:R-:W-:Y:S02]  /*88f0*/  ISETP.GE.AND P2, PT, R189, UR12, PT ;  /* 0x0000000cbd007c0c */ /* 0x000fe4000bf46270 */
[----:B------:R-:W-:Y:S02]  /*8900*/  ISETP.GE.AND P3, PT, R16, UR12, PT ;  /* 0x0000000c10007c0c */ /* 0x000fe4000bf66270 */
[----:B------:R-:W-:Y:S02]  /*8910*/  ISETP.GE.AND P5, PT, R188, UR12, PT ;  /* 0x0000000cbc007c0c */ /* 0x000fe4000bfa6270 */
[----:B------:R-:W-:Y:S02]  /*8920*/  ISETP.GE.AND P4, PT, R187, UR12, PT ;  /* 0x0000000cbb007c0c */ /* 0x000fe4000bf86270 */
[----:B------:R-:W-:-:S05]  /*8930*/  LOP3.LUT P1, RZ, R0, 0x40, RZ, 0xc0, !PT ;  /* 0x0000004000ff7812 */ /* 0x000fca000782c0ff */
[CC--:B-1----:R-:W-:Y:S02]  /*8940*/  @!P2 LEA R12, P0, R189.reuse, R10.reuse, 0x1 ;  /* 0x0000000abd0ca211 */ /* 0x0c2fe400078008ff */
[----:B---3--:R-:W-:Y:S02]  /*8950*/  @!P3 IMAD.WIDE R8, R16, 0x2, R10 ;  /* 0x000000021008b825 */ /* 0x008fe400078e020a */
[-C--:B------:R-:W-:Y:S02]  /*8960*/  @!P2 LEA.HI.X R13, R189, R11.reuse, R222, 0x1, P0 ;  /* 0x0000000bbd0da211 */ /* 0x080fe400000f0cde */
[----:B------:R-:W-:Y:S01]  /*8970*/  @!P5 LEA R14, P0, R188, R10, 0x1 ;  /* 0x0000000abc0ed211 */ /* 0x000fe200078008ff */
[----:B-----5:R1:W-:Y:S01]  /*8980*/  @!P3 ST.E.128 desc[UR50][R8.64], R4 ;  /* 0x000000040800b985 */ /* 0x0203e2000c101d32 */
[----:B------:R-:W-:Y:S02]  /*8990*/  ISETP.GE.AND P3, PT, R186, UR12, PT ;  /* 0x0000000cba007c0c */ /* 0x000fe4000bf66270 */
[----:B------:R-:W-:Y:S01]  /*89a0*/  @!P5 LEA.HI.X R15, R188, R11, R221, 0x1, P0 ;  /* 0x0000000bbc0fd211 */ /* 0x000fe200000f0cdd */
[----:B------:R2:W-:Y:S01]  /*89b0*/  @!P2 ST.E.128 desc[UR50][R12.64], R36 ;  /* 0x000000240c00a985 */ /* 0x0005e2000c101d32 */
[----:B------:R-:W-:-:S02]  /*89c0*/  ISETP.GE.AND P2, PT, R185, UR12, PT ;  /* 0x0000000cb9007c0c */ /* 0x000fc4000bf46270 */
[----:B------:R-:W-:Y:S01]  /*89d0*/  LOP3.LUT P0, RZ, R3, 0x80, RZ, 0xc0, !PT ;  /* 0x0000008003ff7812 */ /* 0x000fe2000780c0ff */
[----:B------:R2:W-:Y:S01]  /*89e0*/  @!P5 ST.E.128 desc[UR50][R14.64], R44 ;  /* 0x0000002c0e00d985 */ /* 0x0005e2000c101d32 */
[----:B------:R-:W-:-:S04]  /*89f0*/  @!P4 LEA R20, P6, R187, R10, 0x1 ;  /* 0x0000000abb14c211 */ /* 0x000fc800078c08ff */
[----:B------:R-:W-:Y:S02]  /*8a00*/  @!P4 LEA.HI.X R21, R187, R11, R220, 0x1, P6 ;  /* 0x0000000bbb15c211 */ /* 0x000fe400030f0cdc */
[----:B------:R-:W-:-:S03]  /*8a10*/  @!P3 LEA R24, P5, R186, R10, 0x1 ;  /* 0x0000000aba18b211 */ /* 0x000fc600078a08ff */
[----:B------:R2:W-:Y:S01]  /*8a20*/  @!P4 ST.E.128 desc[UR50][R20.64], R52 ;  /* 0x000000341400c985 */ /* 0x0005e2000c101d32 */
[-C--:B-1----:R-:W-:Y:S02]  /*8a30*/  @!P2 LEA R4, P6, R185, R10.reuse, 0x1 ;  /* 0x0000000ab904a211 */ /* 0x082fe400078c08ff */
[-C--:B------:R-:W-:Y:S02]  /*8a40*/  @P1 LEA R6, P4, R213, R10.reuse, 0x1 ;  /* 0x0000000ad5061211 */ /* 0x080fe400078808ff */
        /* <DEDUP_REMOVED lines=9> */
.L_x_47:
[----:B------:R-:W-:Y:S05]  /*8ae0*/  BSYNC B0 ;  /* 0x0000000000007941 */ /* 0x000fea0003800000 */
.L_x_46:
[----:B------:R-:W4:Y:S02]  /*8af0*/  LDC R0, c[0x0][0xc34] ;  /* 0x00030d00ff007b82 */ /* 0x000f240000000800 */
[----:B----4-:R-:W-:-:S13]  /*8b00*/  ISETP.LE.AND P0, PT, R0, UR40, PT ;  /* 0x0000002800007c0c */ /* 0x010fda000bf03270 */
[----:B------:R-:W-:Y:S05]  /*8b10*/  @!P0 BRA `(.L_x_48) ;  /* 0xffffff8400008947 */ /* 0x000fea000383ffff */
[----:B------:R-:W-:Y:S05]  /*8b20*/  EXIT ;  /* 0x000000000000794d */ /* 0x000fea0003800000 */
.L_x_5:
[----:B------:R-:W-:-:S08]  /*8b30*/  NOP ;  /* 0x0000000000007918 */ /* 0x000fd00000000000 */
[----:B------:R-:W0:-:S00]  /*8b40*/  USETMAXREG.DEALLOC.CTAPOOL 0x28 ;  /* 0x00000028000079c8 */ /* 0x000e0000080e0500 */
[----:B------:R-:W1:Y:S01]  /*8b50*/  S2UR UR11, SR_CTAID.X ;  /* 0x00000000000b79c3 */ /* 0x000e620000002500 */
[----:B0-----:R-:W-:Y:S02]  /*8b60*/  IMAD.MOV.U32 R2, RZ, RZ, 0x1 ;  /* 0x00000001ff027424 */ /* 0x001fe400078e00ff */
[----:B------:R-:W-:Y:S02]  /*8b70*/  IMAD.MOV.U32 R17, RZ, RZ, RZ ;  /* 0x000000ffff117224 */ /* 0x000fe400078e00ff */
[----:B------:R-:W-:-:S03]  /*8b80*/  IMAD.MOV.U32 R22, RZ, RZ, 0x1 ;  /* 0x00000001ff167424 */ /* 0x000fc600078e00ff */
[----:B------:R-:W1:Y:S02]  /*8b90*/  LDC R3, c[0x0][0xc34] ;  /* 0x00030d00ff037b82 */ /* 0x000e640000000800 */
[----:B-1----:R-:W-:-:S13]  /*8ba0*/  ISETP.LE.AND P0, PT, R3, UR11, PT ;  /* 0x0000000b03007c0c */ /* 0x002fda000bf03270 */
[----:B------:R-:W-:Y:S05]  /*8bb0*/  @P0 BRA `(.L_x_49) ;  /* 0x0000003800f80947 */ /* 0x000fea0003800000 */
[----:B------:R-:W-:Y:S01]  /*8bc0*/  IMAD.SHL.U32 R33, R0, 0x8, RZ ;  /* 0x0000000800217824 */ /* 0x000fe200078e00ff */
[----:B------:R-:W-:Y:S01]  /*8bd0*/  ULDC UR9, c[0x0][0x320] ;  /* 0x0000c80000097ab9 */ /* 0x000fe20000000800 */
[----:B------:R-:W-:Y:S01]  /*8be0*/  LOP3.LUT R16, R16, 0xffffffdf, RZ, 0xc0, !PT ;  /* 0xffffffdf10107812 */ /* 0x000fe200078ec0ff */
[----:B------:R-:W-:Y:S01]  /*8bf0*/  ULDC.64 UR4, c[0x0][0x418] ;  /* 0x0001060000047ab9 */ /* 0x000fe20000000a00 */
[----:B------:R-:W-:Y:S01]  /*8c00*/  ULDC.64 UR6, c[0x0][0x2f0] ;  /* 0x0000bc0000067ab9 */ /* 0x000fe20000000a00 */
[----:B------:R-:W-:Y:S01]  /*8c10*/  LOP3.LUT R7, R33, 0x38, RZ, 0xc0, !PT ;  /* 0x0000003821077812 */ /* 0x000fe200078ec0ff */
[----:B------:R-:W-:Y:S01]  /*8c20*/  UISETP.NE.U32.AND UP0, UPT, UR4, URZ, UPT ;  /* 0x0000003f0400728c */ /* 0x000fe2000bf05070 */
[--C-:B------:R-:W-:Y:S01]  /*8c30*/  SHF.R.U32.HI R37, RZ, 0x3, R0.reuse ;  /* 0x00000003ff257819 */ /* 0x100fe20000011600 */
[----:B------:R-:W-:Y:S01]  /*8c40*/  ULDC UR37, c[0x0][0x448] ;  /* 0x0001120000257ab9 */ /* 0x000fe20000000800 */
[C---:B------:R-:W-:Y:S01]  /*8c50*/  LOP3.LUT R2, R7.reuse, 0x40, RZ, 0xfc, !PT ;  /* 0x0000004007027812 */ /* 0x040fe200078efcff */
[----:B------:R-:W-:Y:S01]  /*8c60*/  UISETP.NE.AND.EX UP0, UPT, UR5, URZ, UPT, UP0 ;  /* 0x0000003f0500728c */ /* 0x000fe2000bf05300 */
[----:B------:R-:W-:Y:S01]  /*8c70*/  LOP3.LUT R3, R7, 0x80, RZ, 0xfc, !PT ;  /* 0x0000008007037812 */ /* 0x000fe200078efcff */
[----:B------:R-:W-:Y:S01]  /*8c80*/  ULDC UR4, c[0x0][0x424] ;  /* 0x0001090000047ab9 */ /* 0x000fe20000000800 */
[----:B------:R-:W-:Y:S01]  /*8c90*/  ISETP.GE.AND P5, PT, R2, UR9, PT ;  /* 0x0000000902007c0c */ /* 0x000fe2000bfa6270 */
[----:B------:R-:W-:Y:S01]  /*8ca0*/  USEL UR4, UR4, 0x1, UP0 ;  /* 0x0000000104047887 */ /* 0x000fe20008000000 */
[----:B------:R-:W-:Y:S01]  /*8cb0*/  ISETP.GE.AND P4, PT, R3, UR9, PT ;  /* 0x0000000903007c0c */ /* 0x000fe2000bf86270 */
[----:B------:R-:W0:Y:S01]  /*8cc0*/  S2UR UR8, SR_CgaCtaId ;  /* 0x00000000000879c3 */ /* 0x000e220000008800 */
[C---:B------:R-:W-:Y:S01]  /*8cd0*/  LOP3.LUT R4, R7.reuse, 0xc0, RZ, 0xfc, !PT ;  /* 0x000000c007047812 */ /* 0x040fe200078efcff */
[----:B------:R-:W-:Y:S01]  /*8ce0*/  UIMAD UR36, UR4, UR6, URZ ;  /* 0x00000006042472a4 */ /* 0x000fe2000f8e023f */
[C---:B------:R-:W-:Y:S01]  /*8cf0*/  LOP3.LUT R2, R7.reuse, 0x100, RZ, 0xfc, !PT ;  /* 0x0000010007027812 */ /* 0x040fe200078efcff */
[----:B------:R-:W-:Y:S01]  /*8d00*/  UMOV UR39, 0x400 ;  /* 0x0000040000277882 */ /* 0x000fe20000000000 */
[----:B------:R-:W-:Y:S01]  /*8d10*/  ISETP.GE.AND P3, PT, R4, UR9, PT ;  /* 0x0000000904007c0c */ /* 0x000fe2000bf66270 */
[----:B------:R-:W-:Y:S01]  /*8d20*/  UIADD3 UR5, UR36, 0x3f, URZ ;  /* 0x0000003f24057890 */ /* 0x000fe2000fffe03f */
[----:B------:R-:W-:Y:S01]  /*8d30*/  LOP3.LUT R5, R7, 0x140, RZ, 0xfc, !PT ;  /* 0x0000014007057812 */ /* 0x000fe200078efcff */
[----:B------:R-:W-:Y:S01]  /*8d40*/  ULDC UR4, c[0x0][0x288] ;  /* 0x0000a20000047ab9 */ /* 0x000fe20000000800 */
[----:B------:R-:W-:Y:S01]  /*8d50*/  ISETP.GE.AND P2, PT, R2, UR9, PT ;  /* 0x0000000902007c0c */ /* 0x000fe2000bf46270 */
[----:B------:R-:W-:Y:S01]  /*8d60*/  USHF.R.S32.HI UR6, URZ, 0x1f, UR5 ;  /* 0x0000001f3f067899 */ /* 0x000fe20008011405 */
[----:B------:R-:W-:Y:S01]  /*8d70*/  @P5 LOP3.LUT R16, R16, 0x20, RZ, 0xfc, !PT ;  /* 0x0000002010105812 */ /* 0x000fe200078efcff */
[----:B------:R-:W-:Y:S01]  /*8d80*/  UIMAD UR37, UR37, UR4, URZ ;  /* 0x00000004252572a4 */ /* 0x000fe2000f8e023f */
[----:B------:R-:W-:Y:S01]  /*8d90*/  ISETP.GE.AND P1, PT, R5, UR9, PT ;  /* 0x0000000905007c0c */ /* 0x000fe2000bf26270 */
[----:B------:R-:W-:Y:S01]  /*8da0*/  ULEA.HI UR6, UR6, UR5, URZ, 0x6 ;  /* 0x0000000506067291 */ /* 0x000fe2000f8f303f */
[----:B------:R-:W-:Y:S01]  /*8db0*/  LOP3.LUT R16, R16, 0xffffffef, RZ, 0xc0, !PT ;  /* 0xffffffef10107812 */ /* 0x000fe200078ec0ff */
[----:B------:R-:W-:Y:S01]  /*8dc0*/  ULDC UR10, c[0x0][0x2b8] ;  /* 0x0000ae00000a7ab9 */ /* 0x000fe20000000800 */
[----:B------:R-:W-:Y:S01]  /*8dd0*/  LOP3.LUT R3, R33, 0x1f8, RZ, 0xc0, !PT ;  /* 0x000001f821037812 */ /* 0x000fe200078ec0ff */
[----:B------:R-:W-:Y:S01]  /*8de0*/  ULOP3.LUT UR4, UR6, 0xffffffc0, URZ, 0xc0, !UPT ;  /* 0xffffffc006047892 */ /* 0x000fe2000f8ec03f */
[----:B------:R-:W-:Y:S01]  /*8df0*/  @P4 LOP3.LUT R16, R16, 0x10, RZ, 0xfc, !PT ;  /* 0x0000001010104812 */ /* 0x000fe200078efcff */
[----:B------:R-:W-:Y:S01]  /*8e00*/  IMAD.MOV.U32 R22, RZ, RZ, 0x1 ;  /* 0x00000001ff167424 */ /* 0x000fe200078e00ff */
[----:B------:R-:W-:Y:S01]  /*8e10*/  ISETP.GE.AND P0, PT, R7, UR9, PT ;  /* 0x0000000907007c0c */ /* 0x000fe2000bf06270 */
[----:B------:R-:W-:Y:S01]  /*8e20*/  UIADD3 UR5, UR36, 0x40, -UR4 ;  /* 0x0000004024057890 */ /* 0x000fe2000fffe804 */
[----:B------:R-:W-:Y:S01]  /*8e30*/  LOP3.LUT R16, R16, 0xfffffff7, RZ, 0xc0, !PT ;  /* 0xfffffff710107812 */ /* 0x000fe200078ec0ff */
[----:B0-----:R-:W-:Y:S01]  /*8e40*/  ULEA UR39, UR8, UR39, 0x18 ;  /* 0x0000002708277291 */ /* 0x001fe2000f8ec03f */
[----:B------:R-:W-:Y:S01]  /*8e50*/  SEL R4, RZ, 0xffffffff, P5 ;  /* 0xffffffffff047807 */ /* 0x000fe20002800000 */
[----:B------:R-:W-:Y:S01]  /*8e60*/  IMAD.MOV.U32 R17, RZ, RZ, RZ ;  /* 0x000000ffff117224 */ /* 0x000fe200078e00ff */
[----:B------:R-:W-:Y:S01]  /*8e70*/  @P3 LOP3.LUT R16, R16, 0x8, RZ, 0xfc, !PT ;  /* 0x0000000810103812 */ /* 0x000fe200078efcff */
[----:B------:R-:W-:Y:S01]  /*8e80*/  ULOP3.LUT UR41, UR38, 0x2, URZ, 0xfc, !UPT ;  /* 0x0000000226297892 */ /* 0x000fe2000f8efc3f */
[----:B------:R-:W-:Y:S01]  /*8e90*/  LOP3.LUT R2, R3, 0x38, R0, 0x78, !PT ;  /* 0x0000003803027812 */ /* 0x000fe200078e7800 */
[----:B------:R-:W-:Y:S01]  /*8ea0*/  IMAD.SHL.U32 R0, R0, 0x10, RZ ;  /* 0x0000001000007824 */ /* 0x000fe200078e00ff */
[----:B------:R-:W-:Y:S01]  /*8eb0*/  LOP3.LUT R16, R16, 0xfffffffd, RZ, 0xc0, !PT ;  /* 0xfffffffd10107812 */ /* 0x000fe200078ec0ff */
[----:B------:R-:W-:Y:S01]  /*8ec0*/  ULDC UR42, c[0x0][0xc] ;  /* 0x00000300002a7ab9 */ /* 0x000fe20000000800 */
[----:B------:R-:W-:Y:S01]  /*8ed0*/  SEL R3, RZ, 0x1, P0 ;  /* 0x00000001ff037807 */ /* 0x000fe20000000000 */
[----:B------:R-:W-:Y:S01]  /*8ee0*/  ULEA.HI.SX32 UR40, UR6, 0xfffffffe, 0x1a ;  /* 0xfffffffe06287891 */ /* 0x000fe2000f8fd23f */
[----:B------:R-:W-:-:S02]  /*8ef0*/  LOP3.LUT R16, R16, 0xfffffffb, RZ, 0xc0, !PT ;  /* 0xfffffffb10107812 */ /* 0x000fc400078ec0ff */
[----:B------:R-:W-:Y:S02]  /*8f00*/  SHF.L.U32 R4, R4, 0x1, RZ ;  /* 0x0000000104047819 */ /* 0x000fe400000006ff */
[----:B------:R-:W-:Y:S02]  /*8f10*/  @P2 LOP3.LUT R16, R16, 0x4, RZ, 0xfc, !PT ;  /* 0x0000000410102812 */ /* 0x000fe400078efcff */
[----:B------:R-:W-:Y:S02]  /*8f20*/  LOP3.LUT R33, R2, 0x200, R33, 0xf8, !PT ;  /* 0x0000020002217812 */ /* 0x000fe400078ef821 */
[----:B------:R-:W-:Y:S02]  /*8f30*/  @P1 LOP3.LUT R16, R16, 0x2, RZ, 0xfc, !PT ;  /* 0x0000000210101812 */ /* 0x000fe400078efcff */
[----:B------:R-:W-:Y:S02]  /*8f40*/  LOP3.LUT R3, R4, 0x2, R3, 0xe2, !PT ;  /* 0x0000000204037812 */ /* 0x000fe400078ee203 */
[----:B------:R-:W-:-:S02]  /*8f50*/  SEL R2, RZ, 0x4, P4 ;  /* 0x00000004ff027807 */ /* 0x000fc40002000000 */
[----:B------:R-:W-:Y:S02]  /*8f60*/  SEL R4, RZ, 0x8, P3 ;  /* 0x00000008ff047807 */ /* 0x000fe40001800000 */
[----:B------:R-:W-:Y:S02]  /*8f70*/  LOP3.LUT R16, R16, 0xffffffbf, RZ, 0xc0, !PT ;  /* 0xffffffbf10107812 */ /* 0x000fe400078ec0ff */
[----:B------:R-:W-:Y:S02]  /*8f80*/  LOP3.LUT R5, R7, 0x180, RZ, 0xfc, !PT ;  /* 0x0000018007057812 */ /* 0x000fe400078efcff */
[----:B------:R-:W-:Y:S02]  /*8f90*/  LOP3.LUT R2, R4, R3, R2, 0xfe, !PT ;  /* 0x0000000304027212 */ /* 0x000fe400078efe02 */
[----:B------:R-:W-:Y:S02]  /*8fa0*/  SEL R3, RZ, 0x10, P2 ;  /* 0x00000010ff037807 */ /* 0x000fe40001000000 */
[----:B------:R-:W-:-:S02]  /*8fb0*/  SEL R4, RZ, 0x20, P1 ;  /* 0x00000020ff047807 */ /* 0x000fc40000800000 */
[----:B------:R-:W-:Y:S02]  /*8fc0*/  @P0 LOP3.LUT R16, R16, 0x40, RZ, 0xfc, !PT ;  /* 0x0000004010100812 */ /* 0x000fe400078efcff */
[----:B------:R-:W-:Y:S02]  /*8fd0*/  ISETP.GE.AND P0, PT, R5, UR9, PT ;  /* 0x0000000905007c0c */ /* 0x000fe4000bf06270 */
[----:B------:R-:W-:Y:S02]  /*8fe0*/  LOP3.LUT R6, R7, 0x1c0, RZ, 0xfc, !PT ;  /* 0x000001c007067812 */ /* 0x000fe400078efcff */
[----:B------:R-:W-:Y:S01]  /*8ff0*/  LOP3.LUT R2, R4, R2, R3, 0xfe, !PT ;  /* 0x0000000204027212 */ /* 0x000fe200078efe03 */
[----:B------:R-:W-:Y:S01]  /*9000*/  IMAD.U32 R3, RZ, RZ, UR11 ;  /* 0x0000000bff037e24 */ /* 0x000fe2000f8e00ff */
[----:B------:R-:W-:Y:S02]  /*9010*/  SEL R5, RZ, 0x40, P0 ;  /* 0x00000040ff057807 */ /* 0x000fe40000000000 */
[----:B------:R-:W-:-:S02]  /*9020*/  ISETP.GE.AND P0, PT, R6, UR9, PT ;  /* 0x0000000906007c0c */ /* 0x000fc4000bf06270 */
[----:B------:R-:W-:Y:S01]  /*9030*/  LOP3.LUT R37, R37, 0xf, RZ, 0xc0, !PT ;  /* 0x0000000f25257812 */ /* 0x000fe200078ec0ff */
[----:B------:R0:W-:Y:S01]  /*9040*/  STL [R1], R3 ;  /* 0x0000000301007387 */ /* 0x0001e20000100800 */
[----:B------:R-:W-:Y:S02]  /*9050*/  LOP3.LUT R30, R30, 0xffffffbf, RZ, 0xc0, !PT ;  /* 0xffffffbf1e1e7812 */ /* 0x000fe400078ec0ff */
[C---:B------:R-:W-:Y:S01]  /*9060*/  IADD3 R35, -R37.reuse, UR5, RZ ;  /* 0x0000000525237c10 */ /* 0x040fe2000fffe1ff */
[----:B------:R1:W-:Y:S01]  /*9070*/  STL [R1+0xc], RZ ;  /* 0x00000cff01007387 */ /* 0x0003e20000100800 */
[----:B------:R-:W-:Y:S02]  /*9080*/  LOP3.LUT R2, R2, R5, RZ, 0xfc, !PT ;  /* 0x0000000502027212 */ /* 0x000fe400078efcff */
[----:B------:R-:W-:Y:S02]  /*9090*/  LOP3.LUT R16, R16, 0x7fffffff, RZ, 0xc0, !PT ;  /* 0x7fffffff10107812 */ /* 0x000fe400078ec0ff */
[----:B------:R-:W-:-:S02]  /*90a0*/  LOP3.LUT R23, R37, 0x70, R0, 0xf8, !PT ;  /* 0x0000007025177812 */ /* 0x000fc400078ef800 */
[----:B0-----:R-:W-:Y:S02]  /*90b0*/  SEL R3, RZ, 0x80, P0 ;  /* 0x00000080ff037807 */ /* 0x001fe40000000000 */
[----:B------:R-:W-:Y:S02]  /*90c0*/  ISETP.GE.AND P0, PT, R7, UR9, PT ;  /* 0x0000000907007c0c */ /* 0x000fe4000bf06270 */
[----:B------:R-:W-:Y:S02]  /*90d0*/  LOP3.LUT R3, R2, R3, RZ, 0xfc, !PT ;  /* 0x0000000302037212 */ /* 0x000fe400078efcff */
[C---:B------:R-:W-:Y:S02]  /*90e0*/  ISETP.LT.OR P3, PT, R35.reuse, 0x1, P0 ;  /* 0x000000012300780c */ /* 0x040fe40000761670 */
[C---:B------:R-:W-:Y:S02]  /*90f0*/  ISETP.LT.OR P2, PT, R35.reuse, 0x11, P0 ;  /* 0x000000112300780c */ /* 0x040fe40000741670 */
[----:B------:R-:W-:-:S02]  /*9100*/  ISETP.LT.OR P1, PT, R35, 0x21, P0 ;  /* 0x000000212300780c */ /* 0x000fc40000721670 */
[----:B------:R-:W-:Y:S02]  /*9110*/  ISETP.LT.OR P0, PT, R35, 0x31, P0 ;  /* 0x000000312300780c */ /* 0x000fe40000701670 */
[----:B------:R-:W-:Y:S02]  /*9120*/  MOV R0, UR4 ;  /* 0x0000000400007c02 */ /* 0x000fe40008000f00 */
[----:B------:R-:W-:Y:S02]  /*9130*/  LEA R4, R33, UR39, 0x1 ;  /* 0x0000002721047c11 */ /* 0x000fe4000f8e08ff */
[----:B------:R-:W-:Y:S02]  /*9140*/  IADD3 R4, R23, -0x40, R0 ;  /* 0xffffffc017047810 */ /* 0x000fe40007ffe000 */
[----:B------:R-:W-:Y:S02]  /*9150*/  @P3 LOP3.LUT R30, R30, 0x40, RZ, 0xfc, !PT ;  /* 0x000000401e1e3812 */ /* 0x000fe400078efcff */
[----:B------:R-:W-:Y:S01]  /*9160*/  PRMT R0, R3, 0x8880, RZ ;  /* 0x0000888003007816 */ /* 0x000fe200000000ff */
[----:B------:R1:W-:Y:S01]  /*9170*/  STL [R1+0x10], R4 ;  /* 0x0000100401007387 */ /* 0x0003e20000100800 */
[----:B------:R-:W-:-:S02]  /*9180*/  LOP3.LUT R30, R30, 0xffffffdf, RZ, 0xc0, !PT ;  /* 0xffffffdf1e1e7812 */ /* 0x000fc400078ec0ff */
[----:B------:R-:W-:Y:S02]  /*9190*/  LOP3.LUT R29, R2, 0x40, RZ, 0xc0, !PT ;  /* 0x00000040021d7812 */ /* 0x000fe400078ec0ff */
[----:B------:R-:W-:Y:S02]  /*91a0*/  @P2 LOP3.LUT R30, R30, 0x20, RZ, 0xfc, !PT ;  /* 0x000000201e1e2812 */ /* 0x000fe400078efcff */
[----:B------:R-:W-:Y:S02]  /*91b0*/  LOP3.LUT R27, R3, 0x80, RZ, 0xc0, !PT ;  /* 0x00000080031b7812 */ /* 0x000fe400078ec0ff */
[----:B------:R-:W-:Y:S02]  /*91c0*/  LOP3.LUT R30, R30, 0xffffffef, RZ, 0xc0, !PT ;  /* 0xffffffef1e1e7812 */ /* 0x000fe400078ec0ff */
[----:B------:R-:W-:Y:S02]  /*91d0*/  SHF.R.U32.HI R29, RZ, 0x2, R29 ;  /* 0x00000002ff1d7819 */ /* 0x000fe4000001161d */
[----:B------:R-:W-:-:S02]  /*91e0*/  @P1 LOP3.LUT R30, R30, 0x10, RZ, 0xfc, !PT ;  /* 0x000000101e1e1812 */ /* 0x000fc400078efcff */
[----:B------:R-:W-:Y:S02]  /*91f0*/  SHF.R.U32.HI R27, RZ, 0x3, R27 ;  /* 0x00000003ff1b7819 */ /* 0x000fe4000001161b */
[----:B------:R-:W-:-:S04]  /*9200*/  LOP3.LUT R30, R30, 0xffffbfff, RZ, 0xc0, !PT ;  /* 0xffffbfff1e1e7812 */ /* 0x000fc800078ec0ff */
[----:B------:R-:W-:Y:S02]  /*9210*/  @P0 LOP3.LUT R30, R30, 0x4000, RZ, 0xfc, !PT ;  /* 0x000040001e1e0812 */ /* 0x000fe400078efcff */
[----:B------:R-:W-:Y:S02]  /*9220*/  LOP3.LUT P0, RZ, R3, 0x2, RZ, 0xc0, !PT ;  /* 0x0000000203ff7812 */ /* 0x000fe4000780c0ff */
[----:B------:R-:W-:Y:S02]  /*9230*/  LOP3.LUT R30, R30, 0xfffffff7, RZ, 0xc0, !PT ;  /* 0xfffffff71e1e7812 */ /* 0x000fe400078ec0ff */
[C---:B------:R-:W-:Y:S02]  /*9240*/  ISETP.LT.OR P1, PT, R35.reuse, 0x1, !P0 ;  /* 0x000000012300780c */ /* 0x040fe40004721670 */
[C---:B------:R-:W-:Y:S02]  /*9250*/  ISETP.LT.OR P3, PT, R35.reuse, 0x11, !P0 ;  /* 0x000000112300780c */ /* 0x040fe40004761670 */
[----:B------:R-:W-:-:S09]  /*9260*/  ISETP.LT.OR P2, PT, R35, 0x21, !P0 ;  /* 0x000000212300780c */ /* 0x000fd20004741670 */
[----:B------:R-:W-:Y:S02]  /*9270*/  @P1 LOP3.LUT R30, R30, 0x8, RZ, 0xfc, !PT ;  /* 0x000000081e1e1812 */ /* 0x000fe400078efcff */
[----:B------:R-:W-:Y:S02]  /*9280*/  ISETP.LT.OR P1, PT, R35, 0x31, !P0 ;  /* 0x000000312300780c */ /* 0x000fe40004721670 */
[----:B------:R-:W-:Y:S02]  /*9290*/  LOP3.LUT R30, R30, 0xfffffffb, RZ, 0xc0, !PT ;  /* 0xfffffffb1e1e7812 */ /* 0x000fe400078ec0ff */
[----:B------:R-:W-:Y:S02]  /*92a0*/  LOP3.LUT P0, RZ, R3, 0x4, RZ, 0xc0, !PT ;  /* 0x0000000403ff7812 */ /* 0x000fe4000780c0ff */
[----:B------:R-:W-:Y:S02]  /*92b0*/  @P3 LOP3.LUT R30, R30, 0x4, RZ, 0xfc, !PT ;  /* 0x000000041e1e3812 */ /* 0x000fe400078efcff */
[----:B------:R-:W-:-:S02]  /*92c0*/  ISETP.LT.OR P3, PT, R35, 0x11, !P0 ;  /* 0x000000112300780c */ /* 0x000fc40004761670 */
[----:B------:R-:W-:-:S04]  /*92d0*/  LOP3.LUT R30, R30, 0xfffffffd, RZ, 0xc0, !PT ;  /* 0xfffffffd1e1e7812 */ /* 0x000fc800078ec0ff */
[----:B------:R-:W-:Y:S02]  /*92e0*/  @P2 LOP3.LUT R30, R30, 0x2, RZ, 0xfc, !PT ;  /* 0x000000021e1e2812 */ /* 0x000fe400078efcff */
[----:B------:R-:W-:Y:S02]  /*92f0*/  ISETP.LT.OR P2, PT, R35, 0x1, !P0 ;  /* 0x000000012300780c */ /* 0x000fe40004741670 */
[----:B------:R-:W-:-:S03]  /*9300*/  LOP3.LUT R30, R30, 0xffffdfff, RZ, 0xc0, !PT ;  /* 0xffffdfff1e1e7812 */ /* 0x000fc600078ec0ff */
[----:B------:R-:W-:Y:S02]  /*9310*/  @P3 LOP3.LUT R16, R16, 0x80000000, RZ, 0xfc, !PT ;  /* 0x8000000010103812 */ /* 0x000fe400078efcff */
[----:B------:R-:W-:Y:S02]  /*9320*/  @P1 LOP3.LUT R30, R30, 0x2000, RZ, 0xfc, !PT ;  /* 0x000020001e1e1812 */ /* 0x000fe400078efcff */
[----:B------:R-:W-:Y:S02]  /*9330*/  ISETP.LT.OR P1, PT, R35, 0x21, !P0 ;  /* 0x000000212300780c */ /* 0x000fe40004721670 */
[----:B------:R-:W-:Y:S02]  /*9340*/  LOP3.LUT R30, R30, 0xfffffffe, RZ, 0xc0, !PT ;  /* 0xfffffffe1e1e7812 */ /* 0x000fe400078ec0ff */
[----:B------:R-:W-:Y:S02]  /*9350*/  LOP3.LUT R16, R16, 0xbfffffff, RZ, 0xc0, !PT ;  /* 0xbfffffff10107812 */ /* 0x000fe400078ec0ff */
[----:B------:R-:W-:-:S02]  /*9360*/  @P2 LOP3.LUT R30, R30, 0x1, RZ, 0xfc, !PT ;  /* 0x000000011e1e2812 */ /* 0x000fc400078efcff */
[----:B------:R-:W-:Y:S02]  /*9370*/  ISETP.LT.OR P2, PT, R35, 0x31, !P0 ;  /* 0x000000312300780c */ /* 0x000fe40004741670 */
[----:B------:R-:W-:Y:S02]  /*9380*/  LOP3.LUT P0, RZ, R3, 0x8, RZ, 0xc0, !PT ;  /* 0x0000000803ff7812 */ /* 0x000fe4000780c0ff */
[----:B------:R-:W-:Y:S02]  /*9390*/  LOP3.LUT R30, R30, 0xffffefff, RZ, 0xc0, !PT ;  /* 0xffffefff1e1e7812 */ /* 0x000fe400078ec0ff */
[----:B------:R-:W-:Y:S02]  /*93a0*/  @P1 LOP3.LUT R16, R16, 0x40000000, RZ, 0xfc, !PT ;  /* 0x4000000010101812 */ /* 0x000fe400078efcff */
[C---:B------:R-:W-:Y:S02]  /*93b0*/  ISETP.LT.OR P1, PT, R35.reuse, 0x1, !P0 ;  /* 0x000000012300780c */ /* 0x040fe40004721670 */
[----:B------:R-:W-:-:S02]  /*93c0*/  ISETP.LT.OR P3, PT, R35, 0x11, !P0 ;  /* 0x000000112300780c */ /* 0x000fc40004761670 */
[----:B------:R-:W-:Y:S02]  /*93d0*/  LOP3.LUT R16, R16, 0xdfffffff, RZ, 0xc0, !PT ;  /* 0xdfffffff10107812 */ /* 0x000fe400078ec0ff */
[----:B------:R-:W-:Y:S02]  /*93e0*/  @P2 LOP3.LUT R30, R30, 0x1000, RZ, 0xfc, !PT ;  /* 0x000010001e1e2812 */ /* 0x000fe400078efcff */
[----:B------:R-:W-:Y:S02]  /*93f0*/  ISETP.LT.OR P2, PT, R35, 0x21, !P0 ;  /* 0x000000212300780c */ /* 0x000fe40004741670 */
[----:B------:R-:W-:-:S03]  /*9400*/  LOP3.LUT R30, R30, 0xfffff7ff, RZ, 0xc0, !PT ;  /* 0xfffff7ff1e1e7812 */ /* 0x000fc600078ec0ff */
[----:B------:R-:W-:Y:S02]  /*9410*/  @P1 LOP3.LUT R16, R16, 0x20000000, RZ, 0xfc, !PT ;  /* 0x2000000010101812 */ /* 0x000fe400078efcff */
[----:B------:R-:W-:Y:S02]  /*9420*/  ISETP.LT.OR P1, PT, R35, 0x31, !P0 ;  /* 0x000000312300780c */ /* 0x000fe40004721670 */
[----:B------:R-:W-:Y:S02]  /*9430*/  LOP3.LUT R16, R16, 0xefffffff, RZ, 0xc0, !PT ;  /* 0xefffffff10107812 */ /* 0x000fe400078ec0ff */
[----:B------:R-:W-:Y:S02]  /*9440*/  LOP3.LUT P0, RZ, R3, 0x10, RZ, 0xc0, !PT ;  /* 0x0000001003ff7812 */ /* 0x000fe4000780c0ff */
[----:B------:R-:W-:Y:S02]  /*9450*/  @P3 LOP3.LUT R16, R16, 0x10000000, RZ, 0xfc, !PT ;  /* 0x1000000010103812 */ /* 0x000fe400078efcff */
[----:B------:R-:W-:-:S02]  /*9460*/  ISETP.LT.OR P3, PT, R35, 0x11, !P0 ;  /* 0x000000112300780c */ /* 0x000fc40004761670 */
[----:B------:R-:W-:-:S03]  /*9470*/  LOP3.LUT R16, R16, 0xf7ffffff, RZ, 0xc0, !PT ;  /* 0xf7ffffff10107812 */ /* 0x000fc600078ec0ff */
[----:B------:R-:W-:Y:S02]  /*9480*/  @P1 LOP3.LUT R30, R30, 0x800, RZ, 0xfc, !PT ;  /* 0x000008001e1e1812 */ /* 0x000fe400078efcff */
[----:B------:R-:W-:Y:S02]  /*9490*/  @P2 LOP3.LUT R16, R16, 0x8000000, RZ, 0xfc, !PT ;  /* 0x0800000010102812 */ /* 0x000fe400078efcff */
[C---:B------:R-:W-:Y:S02]  /*94a0*/  ISETP.LT.OR P2, PT, R35.reuse, 0x1, !P0 ;  /* 0x000000012300780c */ /* 0x040fe40004741670 */
[----:B------:R-:W-:Y:S02]  /*94b0*/  LOP3.LUT R16, R16, 0xfbffffff, RZ, 0xc0, !PT ;  /* 0xfbffffff10107812 */ /* 0x000fe400078ec0ff */
[----:B------:R-:W-:Y:S02]  /*94c0*/  ISETP.LT.OR P1, PT, R35, 0x21, !P0 ;  /* 0x000000212300780c */ /* 0x000fe40004721670 */
[----:B------:R-:W-:-:S07]  /*94d0*/  LOP3.LUT R30, R30, 0xfffffbff, RZ, 0xc0, !PT ;  /* 0xfffffbff1e1e7812 */ /* 0x000fce00078ec0ff */
        /* <DEDUP_REMOVED lines=29> */
[----:B------:R-:W-:Y:S02]  /*96b0*/  ISETP.GE.AND P0, PT, R4, UR36, PT ;  /* 0x0000002404007c0c */ /* 0x000fe4000bf06270 */
[----:B------:R-:W-:-:S04]  /*96c0*/  @P3 LOP3.LUT R16, R16, 0x80000, RZ, 0xfc, !PT ;  /* 0x0008000010103812 */ /* 0x000fc800078efcff */
[----:B------:R-:W-:-:S03]  /*96d0*/  LOP3.LUT R16, R16, 0xfffeffff, RZ, 0xc0, !PT ;  /* 0xfffeffff10107812 */ /* 0x000fc600078ec0ff */
[----:B------:R-:W-:Y:S02]  /*96e0*/  @P2 LOP3.LUT R30, R30, 0x100, RZ, 0xfc, !PT ;  /* 0x000001001e1e2812 */ /* 0x000fe400078efcff */
[----:B------:R-:W-:Y:S02]  /*96f0*/  @P1 LOP3.LUT R16, R16, 0x10000, RZ, 0xfc, !PT ;  /* 0x0001000010101812 */ /* 0x000fe400078efcff */
[----:B------:R-:W-:Y:S02]  /*9700*/  ISETP.LT.U32.AND P1, PT, R23, 0x40, !P0 ;  /* 0x000000401700780c */ /* 0x000fe40004721070 */
[----:B------:R-:W-:Y:S02]  /*9710*/  ISETP.GT.AND P0, PT, R0, -0x1, PT ;  /* 0xffffffff0000780c */ /* 0x000fe40003f04270 */
[----:B------:R-:W-:Y:S02]  /*9720*/  LOP3.LUT R16, R16, 0xfffffdff, RZ, 0xc0, !PT ;  /* 0xfffffdff10107812 */ /* 0x000fe400078ec0ff */
[----:B------:R-:W-:-:S02]  /*9730*/  ISETP.LT.OR P3, PT, R35, 0x1, P0 ;  /* 0x000000012300780c */ /* 0x000fc40000761670 */
[----:B------:R-:W-:Y:S02]  /*9740*/  ISETP.LT.OR P2, PT, R35, 0x11, P0 ;  /* 0x000000112300780c */ /* 0x000fe40000741670 */
[----:B------:R-:W-:-:S03]  /*9750*/  LOP3.LUT R30, R30, 0xffffff7f, RZ, 0xc0, !PT ;  /* 0xffffff7f1e1e7812 */ /* 0x000fc600078ec0ff */
[----:B------:R-:W-:Y:S02]  /*9760*/  @P1 LOP3.LUT R16, R16, 0x200, RZ, 0xfc, !PT ;  /* 0x0000020010101812 */ /* 0x000fe400078efcff */
[C---:B------:R-:W-:Y:S02]  /*9770*/  ISETP.LT.OR P1, PT, R35.reuse, 0x21, P0 ;  /* 0x000000212300780c */ /* 0x040fe40000721670 */
[----:B------:R-:W-:Y:S02]  /*9780*/  LOP3.LUT R16, R16, 0xffdfffff, RZ, 0xc0, !PT ;  /* 0xffdfffff10107812 */ /* 0x000fe400078ec0ff */
[----:B------:R-:W-:Y:S02]  /*9790*/  ISETP.LT.OR P0, PT, R35, 0x31, P0 ;  /* 0x000000312300780c */ /* 0x000fe40000701670 */
[----:B------:R-:W-:-:S04]  /*97a0*/  @P3 LOP3.LUT R16, R16, 0x200000, RZ, 0xfc, !PT ;  /* 0x0020000010103812 */ /* 0x000fc800078efcff */
[----:B------:R-:W-:-:S04]  /*97b0*/  LOP3.LUT R16, R16, 0xfffbffff, RZ, 0xc0, !PT ;  /* 0xfffbffff10107812 */ /* 0x000fc800078ec0ff */
[----:B------:R-:W-:Y:S02]  /*97c0*/  @P2 LOP3.LUT R16, R16, 0x40000, RZ, 0xfc, !PT ;  /* 0x0004000010102812 */ /* 0x000fe400078efcff */
[C---:B------:R-:W-:Y:S02]  /*97d0*/  ISETP.GE.AND P2, PT, R35.reuse, 0x1, PT ;  /* 0x000000012300780c */ /* 0x040fe40003f46270 */
[----:B------:R-:W-:Y:S02]  /*97e0*/  LOP3.LUT R16, R16, 0xffff7fff, RZ, 0xc0, !PT ;  /* 0xffff7fff10107812 */ /* 0x000fe400078ec0ff */
[----:B------:R-:W-:Y:S02]  /*97f0*/  @P0 LOP3.LUT R30, R30, 0x80, RZ, 0xfc, !PT ;  /* 0x000000801e1e0812 */ /* 0x000fe400078efcff */
[----:B------:R-:W-:Y:S02]  /*9800*/  @P1 LOP3.LUT R16, R16, 0x8000, RZ, 0xfc, !PT ;  /* 0x0000800010101812 */ /* 0x000fe400078efcff */
[----:B------:R-:W-:-:S02]  /*9810*/  ISETP.GE.AND P1, PT, R35, 0x11, PT ;  /* 0x000000112300780c */ /* 0x000fc40003f26270 */
[----:B------:R-:W-:Y:S02]  /*9820*/  LOP3.LUT R16, R16, 0xffffefff, RZ, 0xc0, !PT ;  /* 0xffffefff10107812 */ /* 0x000fe400078ec0ff */
[C---:B------:R-:W-:Y:S02]  /*9830*/  ISETP.GE.AND P0, PT, R35.reuse, 0x21, PT ;  /* 0x000000212300780c */ /* 0x040fe40003f06270 */
[----:B------:R-:W-:Y:S02]  /*9840*/  @P2 LOP3.LUT R16, R16, 0x1000, RZ, 0xfc, !PT ;  /* 0x0000100010102812 */ /* 0x000fe400078efcff */
[----:B------:R-:W-:Y:S02]  /*9850*/  ISETP.GE.AND P2, PT, R35, 0x31, PT ;  /* 0x000000312300780c */ /* 0x000fe40003f46270 */
[----:B------:R-:W-:-:S04]  /*9860*/  LOP3.LUT R16, R16, 0xfffff7ff, RZ, 0xc0, !PT ;  /* 0xfffff7ff10107812 */ /* 0x000fc800078ec0ff */
[----:B------:R-:W-:Y:S02]  /*9870*/  @P1 LOP3.LUT R16, R16, 0x800, RZ, 0xfc, !PT ;  /* 0x0000080010101812 */ /* 0x000fe400078efcff */
[----:B------:R-:W-:Y:S02]  /*9880*/  ISETP.GE.AND P1, PT, R7, UR7, PT ;  /* 0x0000000707007c0c */ /* 0x000fe4000bf26270 */
[----:B------:R-:W-:-:S04]  /*9890*/  LOP3.LUT R16, R16, 0xfffffbff, RZ, 0xc0, !PT ;  /* 0xfffffbff10107812 */ /* 0x000fc800078ec0ff */
[----:B------:R-:W-:Y:S02]  /*98a0*/  @P0 LOP3.LUT R16, R16, 0x400, RZ, 0xfc, !PT ;  /* 0x0000040010100812 */ /* 0x000fe400078efcff */
[----:B------:R-:W-:Y:S02]  /*98b0*/  ISETP.GE.AND P0, PT, R7, UR10, PT ;  /* 0x0000000a07007c0c */ /* 0x000fe4000bf06270 */
[----:B------:R-:W-:-:S04]  /*98c0*/  LOP3.LUT R16, R16, 0xffffbfff, RZ, 0xc0, !PT ;  /* 0xffffbfff10107812 */ /* 0x000fc800078ec0ff */
[----:B------:R-:W-:-:S04]  /*98d0*/  @P2 LOP3.LUT R16, R16, 0x4000, RZ, 0xfc, !PT ;  /* 0x0000400010102812 */ /* 0x000fc800078efcff */
[----:B------:R-:W-:-:S04]  /*98e0*/  LOP3.LUT R16, R16, 0xffffdfff, RZ, 0xc0, !PT ;  /* 0xffffdfff10107812 */ /* 0x000fc800078ec0ff */
[----:B------:R-:W-:-:S04]  /*98f0*/  LOP3.LUT R16, R16, 0xfffffffe, RZ, 0xc0, !PT ;  /* 0xfffffffe10107812 */ /* 0x000fc800078ec0ff */
[----:B------:R-:W-:-:S04]  /*9900*/  @P1 LOP3.LUT R16, R16, 0x1, RZ, 0xfc, !PT ;  /* 0x0000000110101812 */ /* 0x000fc800078efcff */
[----:B-1----:R-:W-:-:S07]  /*9910*/  @P0 LOP3.LUT R16, R16, 0x2000, RZ, 0xfc, !PT ;  /* 0x0000200010100812 */ /* 0x002fce00078efcff */
.L_x_84:
[----:B------:R-:W2:Y:S01]  /*9920*/  LDL R2, [R1] ;  /* 0x0000000001027983 */ /* 0x000ea20000100800 */
[----:B------:R-:W0:Y:S01]  /*9930*/  LDC R0, c[0x0][0xc38] ;  /* 0x00030e00ff007b82 */ /* 0x000e220000000800 */
[----:B------:R-:W-:Y:S05]  /*9940*/  YIELD ;  /* 0x0000000000007946 */ /* 0x000fea0003800000 */
[----:B------:R-:W-:Y:S01]  /*9950*/  ULDC.64 UR4, c[0x0][0xa28] ;  /* 0x00028a0000047ab9 */ /* 0x000fe20000000a00 */
[----:B------:R-:W-:Y:S01]  /*9960*/  IMAD.MOV.U32 R31, RZ, RZ, RZ ;  /* 0x000000ffff1f7224 */ /* 0x000fe200078e00ff */
[----:B0-----:R-:W-:-:S13]  /*9970*/  ISETP.NE.AND P0, PT, R0, 0x1, PT ;  /* 0x000000010000780c */ /* 0x001fda0003f05270 */
[----:B------:R-:W2:Y:S08]  /*9980*/  @P0 LDC R0, c[0x0][0xc3c] ;  /* 0x00030f00ff000b82 */ /* 0x000eb00000000800 */
[----:B------:R-:W0:Y:S01]  /*9990*/  @P0 LDC R3, c[0x0][0xc40] ;  /* 0x00031000ff030b82 */ /* 0x000e220000000800 */
[----:B--2---:R-:W-:-:S04]  /*99a0*/  @P0 IMAD.HI.U32 R0, R2, R0, RZ ;  /* 0x0000000002000227 */ /* 0x004fc800078e00ff */
[----:B------:R-:W-:Y:S01]  /*99b0*/  IMAD.MOV.U32 R36, RZ, RZ, R2 ;  /* 0x000000ffff247224 */ /* 0x000fe200078e0002 */
[----:B0-----:R-:W-:Y:S02]  /*99c0*/  @P0 SHF.R.U32.HI R36, RZ, R3, R0 ;  /* 0x00000003ff240219 */ /* 0x001fe40000011600 */
[----:B------:R-:W0:Y:S03]  /*99d0*/  LDC R0, c[0x0][0xc44] ;  /* 0x00031100ff007b82 */ /* 0x000e260000000800 */
[----:B------:R-:W-:Y:S01]  /*99e0*/  IMAD.MOV.U32 R26, RZ, RZ, R36 ;  /* 0x000000ffff1a7224 */ /* 0x000fe200078e0024 */
[----:B0-----:R-:W-:-:S13]  /*99f0*/  ISETP.NE.AND P0, PT, R0, 0x1, PT ;  /* 0x000000010000780c */ /* 0x001fda0003f05270 */
[----:B------:R-:W0:Y:S02]  /*9a00*/  @P0 LDC.64 R2, c[0x0][0xc48] ;  /* 0x00031200ff020b82 */ /* 0x000e240000000a00 */
[----:B0-----:R-:W-:-:S05]  /*9a10*/  @P0 IMAD.HI.U32 R2, R36, R2, RZ ;  /* 0x0000000224020227 */ /* 0x001fca00078e00ff */
[----:B------:R-:W-:Y:S02]  /*9a20*/  @P0 SHF.R.U32.HI R26, RZ, R3, R2 ;  /* 0x00000003ff1a0219 */ /* 0x000fe40000011602 */
[----:B------:R-:W-:-:S04]  /*9a30*/  ISETP.NE.U32.AND P0, PT, RZ, UR4, PT ;  /* 0x00000004ff007c0c */ /* 0x000fc8000bf05070 */
[----:B------:R-:W-:-:S13]  /*9a40*/  ISETP.NE.AND.EX P0, PT, RZ, UR5, PT, P0 ;  /* 0x00000005ff007c0c */ /* 0x000fda000bf05300 */
[----:B------:R-:W0:Y:S01]  /*9a50*/  @P0 LDC.64 R2, c[0x0][0xa28] ;  /* 0x00028a00ff020b82 */ /* 0x000e220000000a00 */
[----:B------:R-:W-:-:S04]  /*9a60*/  UIADD3 UR4, UR39, 0x22400, URZ ;  /* 0x0002240027047890 */ /* 0x000fc8000fffe03f */
[----:B------:R-:W-:Y:S01]  /*9a70*/  ULOP3.LUT UP0, URZ, UR4, 0x3ff, URZ, 0xc0, !UPT ;  /* 0x000003ff043f7892 */ /* 0x000fe2000f80c03f */
[----:B0-----:R-:W-:-:S05]  /*9a80*/  @P0 IMAD.WIDE R2, R26, 0x4, R2 ;  /* 0x000000041a020825 */ /* 0x001fca00078e0202 */
[----:B------:R0:W5:Y:S01]  /*9a90*/  @P0 LDG.E R31, desc[UR50][R2.64] ;  /* 0x00000032021f0981 */ /* 0x000162000c1e1900 */
[----:B------:R-:W-:-:S13]  /*9aa0*/  PLOP3.LUT P0, PT, PT, PT, UP0, 0x80, 0x0 ;  /* 0x000000000000781c */ /* 0x000fda0003f0f008 */
[----:B01----:R-:W-:Y:S05]  /*9ab0*/  @!P0 BRA `(.L_x_50) ;  /* 0x0000000000408947 */ /* 0x003fea0003800000 */
[----:B------:R-:W-:Y:S01]  /*9ac0*/  MOV R2, 0x0 ;  /* 0x0000000000027802 */ /* 0x000fe20000000f00 */
[----:B------:R-:W-:Y:S01]  /*9ad0*/  ULDC.64 UR6, c[0x4][0x90] ;  /* 0x0100240000067ab9 */ /* 0x000fe20000000a00 */
[----:B------:R-:W-:Y:S01]  /*9ae0*/  ULDC.64 UR8, c[0x4][0x98] ;  /* 0x0100260000087ab9 */ /* 0x000fe20000000a00 */
[----:B------:R-:W-:Y:S01]  /*9af0*/  ULDC.64 UR4, c[0x4][0x8] ;  /* 0x0100020000047ab9 */ /* 0x000fe20000000a00 */
[----:B------:R-:W-:Y:S01]  /*9b00*/  IMAD.U32 R4, RZ, RZ, UR6 ;  /* 0x00000006ff047e24 */ /* 0x000fe2000f8e00ff */
[----:B------:R-:W-:Y:S01]  /*9b10*/  MOV R5, UR7 ;  /* 0x0000000700057c02 */ /* 0x000fe20008000f00 */
[----:B------:R-:W0:Y:S01]  /*9b20*/  LDC.64 R2, c[0x4][R2] ;  /* 0x0100000002027b82 */ /* 0x000e220000000a00 */
[----:B------:R-:W-:Y:S01]  /*9b30*/  IMAD.U32 R6, RZ, RZ, UR8 ;  /* 0x00000008ff067e24 */ /* 0x000fe2000f8e00ff */
[----:B------:R-:W-:Y:S01]  /*9b40*/  MOV R8, 0x70 ;  /* 0x0000007000087802 */ /* 0x000fe20000000f00 */
[----:B------:R-:W-:Y:S02]  /*9b50*/  IMAD.U32 R7, RZ, RZ, UR9 ;  /* 0x00000009ff077e24 */ /* 0x000fe4000f8e00ff */
[----:B------:R-:W-:-:S02]  /*9b60*/  IMAD.U32 R10, RZ, RZ, UR4 ;  /* 0x00000004ff0a7e24 */ /* 0x000fc4000f8e00ff */
[----:B------:R-:W-:Y:S02]  /*9b70*/  IMAD.U32 R11, RZ, RZ, UR5 ;  /* 0x00000005ff0b7e24 */ /* 0x000fe4000f8e00ff */
[----:B------:R-:W-:Y:S02]  /*9b80*/  IMAD.MOV.U32 R12, RZ, RZ, 0x1 ;  /* 0x00000001ff0c7424 */ /* 0x000fe400078e00ff */
[----:B------:R-:W-:-:S07]  /*9b90*/  IMAD.MOV.U32 R13, RZ, RZ, RZ ;  /* 0x000000ffff0d7224 */ /* 0x000fce00078e00ff */
[----:B------:R-:W-:-:S07]  /*9ba0*/  LEPC R20, `(.L_x_50) ;  /* 0x000000001014794e */ /* 0x000fce0000000000 */
[----:B0----5:R-:W-:Y:S05]  /*9bb0*/  CALL.ABS.NOINC R2 ;  /* 0x0000000002007343 */ /* 0x021fea0003c00000 */
.L_x_50:
[----:B------:R-:W-:-:S04]  /*9bc0*/  UIADD3 UR4, UR39, 0x400, URZ ;  /* 0x0000040027047890 */ /* 0x000fc8000fffe03f */
[----:B------:R-:W-:-:S06]  /*9bd0*/  ULOP3.LUT UP0, URZ, UR4, 0x3ff, URZ, 0xc0, !UPT ;  /* 0x000003ff043f7892 */ /* 0x000fcc000f80c03f */
[----:B------:R-:W-:-:S13]  /*9be0*/  PLOP3.LUT P0, PT, PT, PT, UP0, 0x80, 0x0 ;  /* 0x000000000000781c */ /* 0x000fda0003f0f008 */
[----:B------:R-:W-:Y:S05]  /*9bf0*/  @!P0 BRA `(.L_x_51) ;  /* 0x00000000007c8947 */ /* 0x000fea0003800000 */
[----:B------:R-:W-:Y:S01]  /*9c00*/  MOV R18, 0x0 ;  /* 0x0000000000127802 */ /* 0x000fe20000000f00 */
[----:B------:R-:W-:Y:S01]  /*9c10*/  ULDC.64 UR6, c[0x4][0x90] ;  /* 0x0100240000067ab9 */ /* 0x000fe20000000a00 */
[----:B------:R-:W-:Y:S01]  /*9c20*/  ULDC.64 UR8, c[0x4][0x98] ;  /* 0x0100260000087ab9 */ /* 0x000fe20000000a00 */
[----:B------:R-:W-:Y:S01]  /*9c30*/  ULDC.64 UR4, c[0x4][0x10] ;  /* 0x0100040000047ab9 */ /* 0x000fe20000000a00 */
[----:B------:R0:W1:Y:S01]  /*9c40*/  LDC.64 R2, c[0x4][R18] ;  /* 0x0100000012027b82 */ /* 0x0000620000000a00 */
[----:B------:R-:W-:Y:S01]  /*9c50*/  IMAD.U32 R4, RZ, RZ, UR6 ;  /* 0x00000006ff047e24 */ /* 0x000fe2000f8e00ff */
[----:B------:R-:W-:Y:S01]  /*9c60*/  MOV R6, UR8 ;  /* 0x0000000800067c02 */ /* 0x000fe20008000f00 */
[----:B------:R-:W-:Y:S01]  /*9c70*/  IMAD.U32 R5, RZ, RZ, UR7 ;  /* 0x00000007ff057e24 */ /* 0x000fe2000f8e00ff */
[----:B------:R-:W-:Y:S01]  /*9c80*/  MOV R12, 0x1 ;  /* 0x00000001000c7802 */ /* 0x000fe20000000f00 */
[----:B------:R-:W-:Y:S02]  /*9c90*/  IMAD.U32 R7, RZ, RZ, UR9 ;  /* 0x00000009ff077e24 */ /* 0x000fe4000f8e00ff */
[----:B------:R-:W-:-:S02]  /*9ca0*/  IMAD.U32 R10, RZ, RZ, UR4 ;  /* 0x00000004ff0a7e24 */ /* 0x000fc4000f8e00ff */
[----:B------:R-:W-:Y:S02]  /*9cb0*/  IMAD.U32 R11, RZ, RZ, UR5 ;  /* 0x00000005ff0b7e24 */ /* 0x000fe4000f8e00ff */
[----:B------:R-:W-:Y:S02]  /*9cc0*/  IMAD.MOV.U32 R8, RZ, RZ, 0x70 ;  /* 0x00000070ff087424 */ /* 0x000fe400078e00ff */
[----:B0-----:R-:W-:-:S07]  /*9cd0*/  IMAD.MOV.U32 R13, RZ, RZ, RZ ;  /* 0x000000ffff0d7224 */ /* 0x001fce00078e00ff */
[----:B------:R-:W-:-:S07]  /*9ce0*/  LEPC R20, `(.L_x_52) ;  /* 0x000000001014794e */ /* 0x000fce0000000000 */
[----:B-1---5:R-:W-:Y:S05]  /*9cf0*/  CALL.ABS.NOINC R2 ;  /* 0x0000000002007343 */ /* 0x022fea0003c00000 */
.L_x_52:
[----:B------:R0:W1:Y:S01]  /*9d00*/  LDC.64 R2, c[0x4][R18] ;  /* 0x0100000012027b82 */ /* 0x0000620000000a00 */
[----:B------:R-:W-:Y:S01]  /*9d10*/  ULDC.64 UR6, c[0x4][0x90] ;  /* 0x0100240000067ab9 */ /* 0x000fe20000000a00 */
[----:B------:R-:W-:Y:S01]  /*9d20*/  ULDC.64 UR8, c[0x4][0x98] ;  /* 0x0100260000087ab9 */ /* 0x000fe20000000a00 */
[----:B------:R-:W-:Y:S01]  /*9d30*/  ULDC.64 UR4, c[0x4][0x18] ;  /* 0x0100060000047ab9 */ /* 0x000fe20000000a00 */
[----:B------:R-:W-:Y:S01]  /*9d40*/  IMAD.U32 R4, RZ, RZ, UR6 ;  /* 0x00000006ff047e24 */ /* 0x000fe2000f8e00ff */
[----:B------:R-:W-:Y:S01]  /*9d50*/  MOV R7, UR9 ;  /* 0x0000000900077c02 */ /* 0x000fe20008000f00 */
[----:B------:R-:W-:Y:S01]  /*9d60*/  IMAD.U32 R5, RZ, RZ, UR7 ;  /* 0x00000007ff057e24 */ /* 0x000fe2000f8e00ff */
[----:B------:R-:W-:Y:S01]  /*9d70*/  MOV R13, RZ ;  /* 0x000000ff000d7202 */ /* 0x000fe20000000f00 */
[----:B------:R-:W-:Y:S02]  /*9d80*/  IMAD.U32 R6, RZ, RZ, UR8 ;  /* 0x00000008ff067e24 */ /* 0x000fe4000f8e00ff */
[----:B------:R-:W-:-:S02]  /*9d90*/  IMAD.U32 R10, RZ, RZ, UR4 ;  /* 0x00000004ff0a7e24 */ /* 0x000fc4000f8e00ff */
[----:B------:R-:W-:Y:S02]  /*9da0*/  IMAD.U32 R11, RZ, RZ, UR5 ;  /* 0x00000005ff0b7e24 */ /* 0x000fe4000f8e00ff */
[----:B------:R-:W-:Y:S02]  /*9db0*/  IMAD.MOV.U32 R8, RZ, RZ, 0x70 ;  /* 0x00000070ff087424 */ /* 0x000fe400078e00ff */
[----:B0-----:R-:W-:-:S07]  /*9dc0*/  IMAD.MOV.U32 R12, RZ, RZ, 0x1 ;  /* 0x00000001ff0c7424 */ /* 0x001fce00078e00ff */
[----:B------:R-:W-:-:S07]  /*9dd0*/  LEPC R20, `(.L_x_51) ;  /* 0x000000001014794e */ /* 0x000fce0000000000 */
[----:B-1----:R-:W-:Y:S05]  /*9de0*/  CALL.ABS.NOINC R2 ;  /* 0x0000000002007343 */ /* 0x002fea0003c00000 */
.L_x_51:
[----:B------:R-:W-:Y:S01]  /*9df0*/  ULDC.64 UR4, c[0x0][0x9f8] ;  /* 0x00027e0000047ab9 */ /* 0x000fe20000000a00 */
[--C-:B------:R-:W-:Y:S01]  /*9e00*/  IMAD.MOV.U32 R25, RZ, RZ, R26.reuse ;  /* 0x000000ffff197224 */ /* 0x100fe200078e001a */
[----:B------:R-:W-:Y:S01]  /*9e10*/  ISETP.NE.U32.AND P0, PT, RZ, UR4, PT ;  /* 0x00000004ff007c0c */ /* 0x000fe2000bf05070 */
[----:B------:R-:W0:Y:S01]  /*9e20*/  LDC R8, c[0x0][0x430] ;  /* 0x00010c00ff087b82 */ /* 0x000e220000000800 */
[----:B------:R-:W-:Y:S01]  /*9e30*/  IMAD.MOV R5, RZ, RZ, -R26 ;  /* 0x000000ffff057224 */ /* 0x000fe200078e0a1a */
[----:B------:R-:W-:Y:S01]  /*9e40*/  ULDC UR4, c[0x0][0xc44] ;  /* 0x0003110000047ab9 */ /* 0x000fe20000000800 */
[----:B------:R-:W-:-:S13]  /*9e50*/  ISETP.NE.AND.EX P0, PT, RZ, UR5, PT, P0 ;  /* 0x00000005ff007c0c */ /* 0x000fda000bf05300 */
[----:B------:R-:W1:Y:S02]  /*9e60*/  @P0 LDC.64 R2, c[0x0][0x9f8] ;  /* 0x00027e00ff020b82 */ /* 0x000e640000000a00 */
[----:B-1----:R-:W-:-:S05]  /*9e70*/  @P0 IMAD.WIDE R2, R26, 0x4, R2 ;  /* 0x000000041a020825 */ /* 0x002fca00078e0202 */
[----:B------:R1:W5:Y:S01]  /*9e80*/  @P0 LDG.E R25, desc[UR50][R2.64] ;  /* 0x0000003202190981 */ /* 0x000362000c1e1900 */
[----:B------:R-:W-:Y:S01]  /*9e90*/  UMOV UR5, 0xffffffff ;  /* 0xffffffff00057882 */ /* 0x000fe20000000000 */
[----:B------:R-:W-:Y:S02]  /*9ea0*/  IMAD R18, R5, UR4, R36 ;  /* 0x0000000405127c24 */ /* 0x000fe4000f8e0224 */
[----:B0-----:R-:W-:Y:S05]  /*9eb0*/  BRA.DIV UR5, `(.L_x_53) ;  /* 0x0000002e05ac7947 */ /* 0x001fea000b800000 */
.L_x_102:
[----:B------:R-:W2:Y:S01]  /*9ec0*/  LDL R0, [R1+0x10] ;  /* 0x0000100001007983 */ /* 0x000ea20000100800 */
[----:B------:R-:W-:Y:S01]  /*9ed0*/  ISETP.NE.AND P0, PT, R8, 0x1, PT ;  /* 0x000000010800780c */ /* 0x000fe20003f05270 */
[----:B------:R-:W-:Y:S01]  /*9ee0*/  IMAD.MOV.U32 R28, RZ, RZ, RZ ;  /* 0x000000ffff1c7224 */ /* 0x000fe200078e00ff */
[C---:B------:R-:W-:Y:S02]  /*9ef0*/  LOP3.LUT P1, RZ, R16.reuse, 0x200, RZ, 0xc0, !PT ;  /* 0x0000020010ff7812 */ /* 0x040fe4000782c0ff */
[----:B-----5:R-:W-:Y:S02]  /*9f00*/  SHF.R.S32.HI R32, RZ, 0x1f, R25 ;  /* 0x0000001fff207819 */ /* 0x020fe40000011419 */
[----:B------:R-:W-:-:S07]  /*9f10*/  LOP3.LUT R16, R16, 0xfffffeff, RZ, 0xc0, !PT ;  /* 0xfffffeff10107812 */ /* 0x000fce00078ec0ff */
[----:B-1----:R-:W0:Y:S01]  /*9f20*/  @P0 LDC R3, c[0x0][0x434] ;  /* 0x00010d00ff030b82 */ /* 0x002e220000000800 */
[----:B------:R-:W-:-:S07]  /*9f30*/  @P0 LOP3.LUT R16, R16, 0x100, RZ, 0xfc, !PT ;  /* 0x0000010010100812 */ /* 0x000fce00078efcff */
[----:B------:R-:W1:Y:S08]  /*9f40*/  @P0 LDC R5, c[0x0][0x438] ;  /* 0x00010e00ff050b82 */ /* 0x000e700000000800 */
[----:B------:R-:W3:Y:S01]  /*9f50*/  @P1 LDC.64 R6, c[0x0][0x428] ;  /* 0x00010a00ff061b82 */ /* 0x000ee20000000a00 */
[----:B--2---:R-:W-:-:S04]  /*9f60*/  IMAD.IADD R34, R0, 0x1, R31 ;  /* 0x0000000100227824 */ /* 0x004fc800078e021f */
[----:B0-----:R-:W-:-:S04]  /*9f70*/  @P0 IMAD.HI.U32 R0, R34, R3, RZ ;  /* 0x0000000322000227 */ /* 0x001fc800078e00ff */
[----:B------:R-:W-:Y:S01]  /*9f80*/  IMAD.MOV.U32 R9, RZ, RZ, R34 ;  /* 0x000000ffff097224 */ /* 0x000fe200078e0022 */
[----:B-1----:R-:W-:Y:S01]  /*9f90*/  @P0 SHF.R.U32.HI R9, RZ, R5, R0 ;  /* 0x00000005ff090219 */ /* 0x002fe20000011600 */
[----:B---3--:R-:W-:Y:S01]  /*9fa0*/  @P1 IMAD R0, R32, R6, RZ ;  /* 0x0000000620001224 */ /* 0x008fe200078e02ff */
[----:B------:R-:W0:Y:S02]  /*9fb0*/  @P1 LDC.64 R4, c[0x0][0x418] ;  /* 0x00010600ff041b82 */ /* 0x000e240000000a00 */
[----:B------:R-:W-:Y:S01]  /*9fc0*/  @P1 SHF.R.S32.HI R3, RZ, 0x1f, R9 ;  /* 0x0000001fff031819 */ /* 0x000fe20000011409 */
[----:B------:R-:W-:Y:S01]  /*9fd0*/  @P1 IMAD R7, R25, R7, R0 ;  /* 0x0000000719071224 */ /* 0x000fe200078e0200 */
[----:B------:R-:W-:-:S05]  /*9fe0*/  @P1 MOV R2, R9 ;  /* 0x0000000900021202 */ /* 0x000fca0000000f00 */
[----:B------:R-:W-:-:S04]  /*9ff0*/  @P1 IMAD.WIDE.U32 R2, R25, R6, R2 ;  /* 0x0000000619021225 */ /* 0x000fc800078e0002 */
[----:B------:R-:W-:Y:S01]  /*a000*/  @P1 IMAD.IADD R0, R3, 0x1, R7 ;  /* 0x0000000103001824 */ /* 0x000fe200078e0207 */
[----:B0-----:R-:W-:-:S04]  /*a010*/  @P1 LEA R4, P0, R2, R4, 0x2 ;  /* 0x0000000402041211 */ /* 0x001fc800078010ff */
[----:B------:R-:W-:-:S05]  /*a020*/  @P1 LEA.HI.X R5, R2, R5, R0, 0x2, P0 ;  /* 0x0000000502051211 */ /* 0x000fca00000f1400 */
[----:B------:R0:W5:Y:S01]  /*a030*/  @P1 LDG.E R28, desc[UR50][R4.64] ;  /* 0x00000032041c1981 */ /* 0x000162000c1e1900 */
[----:B------:R-:W-:Y:S01]  /*a040*/  IMAD.U32 R0, RZ, RZ, UR41 ;  /* 0x00000029ff007e24 */ /* 0x000fe2000f8e00ff */
[----:B------:R-:W-:Y:S01]  /*a050*/  LOP3.LUT R16, R16, 0xffffff7f, RZ, 0xc0, !PT ;  /* 0xffffff7f10107812 */ /* 0x000fe200078ec0ff */
[----:B------:R-:W-:Y:S01]  /*a060*/  IMAD.MOV R3, RZ, RZ, -R9 ;  /* 0x000000ffff037224 */ /* 0x000fe200078e0a09 */
[----:B------:R-:W-:Y:S02]  /*a070*/  SHF.R.S32.HI R24, RZ, 0x1f, R18 ;  /* 0x0000001fff187819 */ /* 0x000fe40000011412 */
[----:B------:R-:W-:Y:S01]  /*a080*/  ISETP.NE.AND P0, PT, R0, 0x3, PT ;  /* 0x000000030000780c */ /* 0x000fe20003f05270 */
[----:B------:R-:W-:-:S12]  /*a090*/  IMAD R34, R8, R3, R34 ;  /* 0x0000000308227224 */ /* 0x000fd800078e0222 */
[----:B------:R-:W-:Y:S01]  /*a0a0*/  @P0 LOP3.LUT R16, R16, 0x80, RZ, 0xfc, !PT ;  /* 0x0000008010100812 */ /* 0x000fe200078efcff */
[----:B0-----:R-:W-:Y:S06]  /*a0b0*/  @!P0 BRA `(.L_x_54) ;  /* 0x0000000000048947 */ /* 0x001fec0003800000 */
[----:B------:R-:W-:Y:S01]  /*a0c0*/  BPT.TRAP 0x1 ;  /* 0x000000040000795c */ /* 0x000fe20000300000 */
.L_x_54:
[----:B------:R-:W-:Y:S01]  /*a0d0*/  LEA R19, R17, UR39, 0x3 ;  /* 0x0000002711137c11 */ /* 0x000fe2000f8e18ff */
[----:B------:R-:W-:Y:S01]  /*a0e0*/  BSSY B0, `(.L_x_55) ;  /* 0x0000004000007945 */ /* 0x000fe20003800000 */
[----:B------:R-:W-:-:S04]  /*a0f0*/  SHF.L.U32 R0, R22, 0x1f, RZ ;  /* 0x0000001f16007819 */ /* 0x000fc800000006ff */
[----:B------:R-:W0:Y:S02]  /*a100*/  SYNCS.PHASECHK.TRANS64.TRYWAIT P0, [R19+URZ+0x28c40], R0 ;  /* 0x028c4000130075a7 */ /* 0x000e24000800017f */
[----:B0-----:R-:W-:Y:S05]  /*a110*/  @!P0 BRA `(.L_x_56) ;  /* 0x0000002c00488947 */ /* 0x001fea0003800000 */
.L_x_103:
[----:B------:R-:W-:Y:S05]  /*a120*/  BSYNC B0 ;  /* 0x0000000000007941 */ /* 0x000fea0003800000 */
.L_x_55:
[----:B0-----:R-:W-:Y:S01]  /*a130*/  SHF.R.S32.HI R0, RZ, 0x1f, R34 ;  /* 0x0000001fff007819 */ /* 0x001fe20000011422 */
[----:B------:R-:W-:Y:S01]  /*a140*/  ULDC.64 UR4, c[0x0][0x300] ;  /* 0x0000c00000047ab9 */ /* 0x000fe20000000a00 */
[----:B------:R-:W0:Y:S01]  /*a150*/  S2R R20, SR_TID.X ;  /* 0x0000000000147919 */ /* 0x000e220000002100 */
[----:B------:R-:W-:Y:S01]  /*a160*/  LOP3.LUT P1, RZ, R16, 0x1, RZ, 0xc0, !PT ;  /* 0x0000000110ff7812 */ /* 0x000fe2000782c0ff */
[----:B------:R-:W-:Y:S02]  /*a170*/  IMAD R4, R17, 0x1000, R33 ;  /* 0x0000100011047824 */ /* 0x000fe400078e0221 */
[----:B------:R-:W-:Y:S01]  /*a180*/  IMAD R3, R0, UR4, RZ ;  /* 0x0000000400037c24 */ /* 0x000fe2000f8e02ff */
[----:B------:R1:W-:Y:S03]  /*a190*/  STL [R1+0x4], R0 ;  /* 0x0000040001007387 */ /* 0x0003e60000100800 */
[----:B------:R-:W-:-:S02]  /*a1a0*/  IMAD R5, R34, UR5, R3 ;  /* 0x0000000522057c24 */ /* 0x000fc4000f8e0203 */
[----:B------:R-:W-:Y:S01]  /*a1b0*/  IMAD.WIDE.U32 R2, R34, UR4, RZ ;  /* 0x0000000422027c25 */ /* 0x000fe2000f8e00ff */
[----:B------:R-:W-:Y:S01]  /*a1c0*/  ULDC.64 UR4, c[0x0][0x310] ;  /* 0x0000c40000047ab9 */ /* 0x000fe20000000a00 */
[----:B-1---5:R-:W-:-:S03]  /*a1d0*/  SHF.R.S32.HI R0, RZ, 0x1f, R28 ;  /* 0x0000001fff007819 */ /* 0x022fc6000001141c */
[----:B------:R-:W-:Y:S02]  /*a1e0*/  IADD3 R3, R3, R5, RZ ;  /* 0x0000000503037210 */ /* 0x000fe40007ffe0ff */
[----:B------:R-:W-:Y:S01]  /*a1f0*/  IMAD R5, R0, UR4, RZ ;  /* 0x0000000400057c24 */ /* 0x000fe2000f8e02ff */
[----:B------:R1:W-:Y:S01]  /*a200*/  STL [R1+0x8], R0 ;  /* 0x0000080001007387 */ /* 0x0003e20000100800 */
[----:B------:R-:W-:-:S04]  /*a210*/  IMAD.WIDE.U32 R2, R28, UR4, R2 ;  /* 0x000000041c027c25 */ /* 0x000fc8000f8e0002 */
[----:B------:R-:W-:Y:S01]  /*a220*/  IMAD R5, R28, UR5, R5 ;  /* 0x000000051c057c24 */ /* 0x000fe2000f8e0205 */
[----:B------:R-:W-:-:S03]  /*a230*/  ULDC.64 UR4, c[0x0][0x308] ;  /* 0x0000c20000047ab9 */ /* 0x000fc60000000a00 */
[----:B------:R-:W-:Y:S02]  /*a240*/  IMAD.IADD R3, R3, 0x1, R5 ;  /* 0x0000000103037824 */ /* 0x000fe400078e0205 */
[----:B------:R-:W-:Y:S02]  /*a250*/  IMAD R5, R24, UR4, RZ ;  /* 0x0000000418057c24 */ /* 0x000fe4000f8e02ff */
[----:B------:R-:W-:-:S04]  /*a260*/  IMAD.WIDE.U32 R2, R18, UR4, R2 ;  /* 0x0000000412027c25 */ /* 0x000fc8000f8e0002 */
[----:B------:R-:W-:Y:S01]  /*a270*/  IMAD R5, R18, UR5, R5 ;  /* 0x0000000512057c24 */ /* 0x000fe2000f8e0205 */
[----:B------:R-:W-:Y:S01]  /*a280*/  ULDC.64 UR4, c[0x0][0x2e8] ;  /* 0x0000ba0000047ab9 */ /* 0x000fe20000000a00 */
[----:B0-----:R-:W-:Y:S01]  /*a290*/  IMAD.SHL.U32 R20, R20, 0x8, RZ ;  /* 0x0000000814147824 */ /* 0x001fe200078e00ff */
[----:B-1----:R-:W-:Y:S01]  /*a2a0*/  LEA R0, P0, R2, UR4, 0x1 ;  /* 0x0000000402007c11 */ /* 0x002fe2000f8008ff */
[----:B------:R-:W-:Y:S01]  /*a2b0*/  IMAD.IADD R5, R3, 0x1, R5 ;  /* 0x0000000103057824 */ /* 0x000fe200078e0205 */
[----:B------:R-:W-:Y:S02]  /*a2c0*/  UMOV UR4, 0xffffffff ;  /* 0xffffffff00047882 */ /* 0x000fe40000000000 */
[----:B------:R-:W-:Y:S02]  /*a2d0*/  LOP3.LUT R20, R20, 0x38, RZ, 0xc0, !PT ;  /* 0x0000003814147812 */ /* 0x000fe400078ec0ff */
[----:B------:R-:W-:Y:S01]  /*a2e0*/  LEA.HI.X R5, R2, UR5, R5, 0x1, P0 ;  /* 0x0000000502057c11 */ /* 0x000fe200080f0c05 */
[----:B------:R-:W-:Y:S06]  /*a2f0*/  BRA.DIV UR4, `(.L_x_57) ;  /* 0x0000002a04e47947 */ /* 0x000fec000b800000 */
[----:B------:R-:W0:Y:S01]  /*a300*/  SHFL.IDX PT, R14, R0, RZ, 0x181f ;  /* 0x00181fff000e7589 */ /* 0x000e2200000e0000 */
[C---:B------:R-:W-:Y:S02]  /*a310*/  ISETP.GE.AND P4, PT, R35.reuse, 0x1, PT ;  /* 0x000000012300780c */ /* 0x040fe40003f86270 */
[C---:B------:R-:W-:Y:S01]  /*a320*/  ISETP.GE.AND P3, PT, R35.reuse, 0x11, PT ;  /* 0x000000112300780c */ /* 0x040fe20003f66270 */
[----:B------:R-:W1:Y:S01]  /*a330*/  SHFL.IDX PT, R2, R5, RZ, 0x181f ;  /* 0x00181fff05027589 */ /* 0x000e6200000e0000 */
[----:B------:R-:W-:-:S03]  /*a340*/  ISETP.GE.AND P2, PT, R35, 0x21, PT ;  /* 0x000000212300780c */ /* 0x000fc60003f46270 */
[----:B------:R-:W-:Y:S06]  /*a350*/  SHFL.IDX PT, R8, R5, 0x1, 0x181f ;  /* 0x00381f0005087f89 */ /* 0x000fec00000e0000 */
[C---:B------:R-:W-:Y:S02]  /*a360*/  @P4 LEA R7, R4.reuse, UR39, 0x1 ;  /* 0x0000002704074c11 */ /* 0x040fe4000f8e08ff */
[----:B------:R-:W-:Y:S02]  /*a370*/  @P3 LEA R9, R4, UR39, 0x1 ;  /* 0x0000002704093c11 */ /* 0x000fe4000f8e08ff */
[----:B0-----:R-:W-:-:S02]  /*a380*/  @P4 LEA R3, P0, R20, R14, 0x1 ;  /* 0x0000000e14034211 */ /* 0x001fc400078008ff */
[----:B------:R-:W0:Y:S02]  /*a390*/  SHFL.IDX PT, R14, R0, 0x1, 0x181f ;  /* 0x00381f00000e7f89 */ /* 0x000e2400000e0000 */
[----:B-1----:R-:W-:-:S04]  /*a3a0*/  @P4 IADD3.X R2, RZ, R2, RZ, P0, !PT ;  /* 0x00000002ff024210 */ /* 0x002fc800007fe4ff */
[----:B------:R-:W-:-:S04]  /*a3b0*/  @P4 LOP3.LUT R3, R3, R2, RZ, 0x3c, !PT ;  /* 0x0000000203034212 */ /* 0x000fc800078e3cff */
[----:B------:R-:W-:-:S04]  /*a3c0*/  @P4 LOP3.LUT R2, R3, R2, RZ, 0x3c, !PT ;  /* 0x0000000203024212 */ /* 0x000fc800078e3cff */
[----:B------:R-:W-:-:S05]  /*a3d0*/  @P4 LOP3.LUT R3, R3, R2, RZ, 0x3c, !PT ;  /* 0x0000000203034212 */ /* 0x000fca00078e3cff */
[----:B------:R1:W-:Y:S01]  /*a3e0*/  @P4 LDGSTS.E.BYPASS.LTC128B.128 [R7+0x22400], desc[UR50][R2.64], !P1 ;  /* 0x2240000002074fae */ /* 0x0003e2000c901d72 */
[----:B0-----:R-:W-:-:S03]  /*a3f0*/  @P3 LEA R6, P0, R20, R14, 0x1 ;  /* 0x0000000e14063211 */ /* 0x001fc600078008ff */
[----:B------:R-:W0:Y:S02]  /*a400*/  SHFL.IDX PT, R14, R0, 0x2, 0x181f ;  /* 0x00581f00000e7f89 */ /* 0x000e2400000e0000 */
[----:B------:R-:W-:Y:S02]  /*a410*/  @P3 IMAD.X R8, RZ, RZ, R8, P0 ;  /* 0x000000ffff083224 */ /* 0x000fe400000e0608 */
[----:B-1----:R-:W1:Y:S02]  /*a420*/  SHFL.IDX PT, R2, R5, 0x2, 0x181f ;  /* 0x00581f0005027f89 */ /* 0x002e6400000e0000 */
[----:B------:R-:W-:Y:S02]  /*a430*/  @P3 IMAD.MOV.U32 R3, RZ, RZ, R8 ;  /* 0x000000ffff033224 */ /* 0x000fe400078e0008 */
[----:B------:R-:W2:Y:S01]  /*a440*/  SHFL.IDX PT, R5, R5, 0x3, 0x181f ;  /* 0x00781f0005057f89 */ /* 0x000ea200000e0000 */
[----:B0-----:R-:W-:-:S03]  /*a450*/  @P2 LEA R7, P0, R20, R14, 0x1 ;  /* 0x0000000e14072211 */ /* 0x001fc600078008ff */
[----:B------:R0:W3:Y:S02]  /*a460*/  SHFL.IDX PT, R14, R0, 0x3, 0x181f ;  /* 0x00781f00000e7f89 */ /* 0x0000e400000e0000 */
[----:B-1----:R-:W-:Y:S02]  /*a470*/  @P2 IMAD.X R10, RZ, RZ, R2, P0 ;  /* 0x000000ffff0a2224 */ /* 0x002fe400000e0602 */
[----:B------:R-:W-:Y:S01]  /*a480*/  @P3 IMAD.MOV.U32 R2, RZ, RZ, R6 ;  /* 0x000000ffff023224 */ /* 0x000fe200078e0006 */
[----:B------:R-:W-:-:S04]  /*a490*/  @P2 LEA R6, R4, UR39, 0x1 ;  /* 0x0000002704062c11 */ /* 0x000fc8000f8e08ff */
[----:B------:R1:W-:Y:S02]  /*a4a0*/  @P3 LDGSTS.E.BYPASS.LTC128B.128 [R9+0x22c00], desc[UR50][R2.64], !P1 ;  /* 0x22c0000002093fae */ /* 0x0003e4000c901d72 */
[----:B-1----:R-:W-:Y:S01]  /*a4b0*/  @P2 MOV R2, R7 ;  /* 0x0000000700022202 */ /* 0x002fe20000000f00 */
[----:B------:R-:W-:-:S05]  /*a4c0*/  @P2 IMAD.MOV.U32 R3, RZ, RZ, R10 ;  /* 0x000000ffff032224 */ /* 0x000fca00078e000a */
[----:B--23--:R0:W-:Y:S02]  /*a4d0*/  @P2 LDGSTS.E.BYPASS.LTC128B.128 [R6+0x23400], desc[UR50][R2.64], !P1 ;  /* 0x2340000002062fae */ /* 0x00c1e4000c901d72 */
.L_x_113:
[----:B------:R-:W-:-:S13]  /*a4e0*/  ISETP.GE.AND P2, PT, R35, 0x31, PT ;  /* 0x000000312300780c */ /* 0x000fda0003f46270 */
[----:B0-----:R-:W-:-:S05]  /*a4f0*/  @P2 LEA R2, P0, R20, R14, 0x1 ;  /* 0x0000000e14022211 */ /* 0x001fca00078008ff */
[----:B------:R-:W-:Y:S01]  /*a500*/  @P2 IMAD.X R3, RZ, RZ, R5, P0 ;  /* 0x000000ffff032224 */ /* 0x000fe200000e0605 */
[----:B------:R-:W-:Y:S02]  /*a510*/  @P2 LEA R5, R4, UR39, 0x1 ;  /* 0x0000002704052c11 */ /* 0x000fe4000f8e08ff */
[----:B------:R-:W-:-:S03]  /*a520*/  PLOP3.LUT P0, PT, PT, PT, PT, 0x80, 0x0 ;  /* 0x000000000000781c */ /* 0x000fc60003f0f070 */
[----:B------:R-:W-:Y:S01]  /*a530*/  @!PT LDS RZ, [RZ] ;  /* 0x00000000fffff984 */ /* 0x000fe20000000800 */
[----:B------:R-:W-:Y:S01]  /*a540*/  @!PT LDS RZ, [RZ] ;  /* 0x00000000fffff984 */ /* 0x000fe20000000800 */
[----:B------:R-:W-:Y:S01]  /*a550*/  @!PT LDS RZ, [RZ] ;  /* 0x00000000fffff984 */ /* 0x000fe20000000800 */
[----:B------:R0:W-:Y:S01]  /*a560*/  @P2 LDGSTS.E.BYPASS.LTC128B.128 [R5+0x23c00], desc[UR50][R2.64], !P1 ;  /* 0x23c0000002052fae */ /* 0x0001e2000c901d72 */
[----:B------:R-:W-:-:S09]  /*a570*/  NOP ;  /* 0x0000000000007918 */ /* 0x000fd20000000000 */
.L_x_58:
[----:B------:R-:W-:Y:S02]  /*a580*/  PLOP3.LUT P1, PT, P1, P0, PT, 0xa2, 0x0 ;  /* 0x000000000000781c */ /* 0x000fe40000f21472 */
[----:B------:R-:W-:-:S08]  /*a590*/  @P0 R2UR P1, UR4, R19 ;  /* 0x00000000130402ca */ /* 0x000fd00000020000 */
[----:B------:R-:W-:-:S05]  /*a5a0*/  @P0 PLOP3.LUT P0, PT, P1, PT, PT, 0x80, 0x0 ;  /* 0x000000000000081c */ /* 0x000fca0000f0f070 */
[----:B------:R-:W-:Y:S01]  /*a5b0*/  @!P1 SYNCS.ARRIVE.TRANS64.RED.A0T1 RZ, [UR4+0x28c30], RZ ;  /* 0x028c30ffffff99a7 */ /* 0x000fe20008200404 */
[----:B------:R-:W-:Y:S07]  /*a5c0*/  @!P1 ARRIVES.LDGSTSBAR.64.TRANSCNT [UR4+0x28c30] ;  /* 0x028c3000ff0099b0 */ /* 0x000fee0008000a84 */
[----:B------:R-:W-:Y:S05]  /*a5d0*/  @P0 BRA.U.ANY `(.L_x_58) ;  /* 0xfffffffd00e80947 */ /* 0x000fea000393ffff */
[----:B------:R-:W-:Y:S01]  /*a5e0*/  NOP ;  /* 0x0000000000007918 */ /* 0x000fe20000000000 */
[----:B------:R-:W-:-:S05]  /*a5f0*/  IMAD.U32 R0, RZ, RZ, UR41 ;  /* 0x00000029ff007e24 */ /* 0x000fca000f8e00ff */
[----:B------:R-:W-:-:S13]  /*a600*/  ISETP.NE.AND P2, PT, R0, 0x3, PT ;  /* 0x000000030000780c */ /* 0x000fda0003f45270 */
[----:B------:R-:W-:Y:S05]  /*a610*/  @!P2 BRA `(.L_x_59) ;  /* 0x000000000004a947 */ /* 0x000fea0003800000 */
[----:B------:R-:W-:Y:S01]  /*a620*/  BPT.TRAP 0x1 ;  /* 0x000000040000795c */ /* 0x000fe20000300000 */
.L_x_59:
[----:B------:R1:W-:Y:S02]  /*a630*/  SYNCS.ARRIVE.TRANS64.A1T0 RZ, [R19+URZ+0x28c30], RZ ;  /* 0x028c30ff13ff79a7 */ /* 0x0003e4000810003f */
[----:B------:R-:W-:Y:S05]  /*a640*/  WARPSYNC.ALL ;  /* 0x0000000000007948 */ /* 0x000fea0003800000 */
[----:B------:R-:W-:-:S04]  /*a650*/  UIADD3 UR4, UR39, 0x20400, URZ ;  /* 0x0002040027047890 */ /* 0x000fc8000fffe03f */
[----:B------:R-:W-:Y:S01]  /*a660*/  ULOP3.LUT UP0, URZ, UR4, 0x3ff, URZ, 0xc0, !UPT ;  /* 0x000003ff043f7892 */ /* 0x000fe2000f80c03f */
[----:B------:R-:W-:Y:S05]  /*a670*/  BAR.SYNC.DEFER_BLOCKING 0x8, 0x100 ;  /* 0x0204000000007b1d */ /* 0x000fea0000010000 */
[----:B------:R-:W-:-:S13]  /*a680*/  PLOP3.LUT P0, PT, PT, PT, UP0, 0x80, 0x0 ;  /* 0x000000000000781c */ /* 0x000fda0003f0f008 */
[----:B------:R-:W-:Y:S05]  /*a690*/  @!P0 BRA `(.L_x_60) ;  /* 0x0000000000408947 */ /* 0x000fea0003800000 */
[----:B0-----:R-:W-:Y:S01]  /*a6a0*/  MOV R2, 0x0 ;  /* 0x0000000000027802 */ /* 0x001fe20000000f00 */
        /* <DEDUP_REMOVED lines=14> */
[----:B01----:R-:W-:Y:S05]  /*a790*/  CALL.ABS.NOINC R2 ;  /* 0x0000000002007343 */ /* 0x003fea0003c00000 */
.L_x_60:
[----:B------:R-:W2:Y:S01]  /*a7a0*/  LDL R20, [R1] ;  /* 0x0000000001147983 */ /* 0x000ea20000100800 */
[----:B------:R-:W3:Y:S01]  /*a7b0*/  LDC R4, c[0x0][0x448] ;  /* 0x00011200ff047b82 */ /* 0x000ee20000000800 */
[----:B------:R-:W-:Y:S01]  /*a7c0*/  IMAD.MOV R0, RZ, RZ, -R36 ;  /* 0x000000ffff007224 */ /* 0x000fe200078e0a24 */
[----:B------:R-:W-:Y:S01]  /*a7d0*/  ULDC UR4, c[0x0][0xc38] ;  /* 0x00030e0000047ab9 */ /* 0x000fe20000000800 */
[----:B------:R-:W4:Y:S01]  /*a7e0*/  S2R R9, SR_TID.X ;  /* 0x0000000000097919 */ /* 0x000f220000002100 */
[----:B------:R-:W-:Y:S02]  /*a7f0*/  LOP3.LUT P5, RZ, R16, 0x2000, RZ, 0xc0, !PT ;  /* 0x0000200010ff7812 */ /* 0x000fe400078ac0ff */
[----:B------:R-:W-:Y:S02]  /*a800*/  LEA R8, R33, UR39, 0x1 ;  /* 0x0000002721087c11 */ /* 0x000fe4000f8e08ff */
[----:B---3--:R-:W-:Y:S01]  /*a810*/  ISETP.NE.AND P0, PT, R4, 0x1, PT ;  /* 0x000000010400780c */ /* 0x008fe20003f05270 */
[----:B----4-:R-:W-:-:S12]  /*a820*/  IMAD.SHL.U32 R9, R9, 0x8, RZ ;  /* 0x0000000809097824 */ /* 0x010fd800078e00ff */
[----:B0-----:R-:W0:Y:S01]  /*a830*/  @P0 LDC R3, c[0x0][0x44c] ;  /* 0x00011300ff030b82 */ /* 0x001e220000000800 */
[----:B------:R-:W-:-:S07]  /*a840*/  LOP3.LUT R9, R9, 0x38, RZ, 0xc0, !PT ;  /* 0x0000003809097812 */ /* 0x000fce00078ec0ff */
[----:B------:R-:W3:Y:S01]  /*a850*/  @P0 LDC R2, c[0x0][0x450] ;  /* 0x00011400ff020b82 */ /* 0x000ee20000000800 */
[----:B--2---:R-:W-:Y:S01]  /*a860*/  IMAD R0, R0, UR4, R20 ;  /* 0x0000000400007c24 */ /* 0x004fe2000f8e0214 */
[----:B------:R-:W-:-:S03]  /*a870*/  ULDC.64 UR4, c[0x0][0x2d8] ;  /* 0x0000b60000047ab9 */ /* 0x000fc60000000a00 */
[----:B------:R-:W-:-:S04]  /*a880*/  IMAD R6, R0, 0x40, R23 ;  /* 0x0000004000067824 */ /* 0x000fc800078e0217 */
[----:B0-----:R-:W-:Y:S01]  /*a890*/  @P0 IMAD.HI.U32 R3, R6, R3, RZ ;  /* 0x0000000306030227 */ /* 0x001fe200078e00ff */
[----:B------:R-:W-:-:S04]  /*a8a0*/  MOV R5, R6 ;  /* 0x0000000600057202 */ /* 0x000fc80000000f00 */
[----:B---3--:R-:W-:-:S05]  /*a8b0*/  @P0 SHF.R.U32.HI R5, RZ, R2, R3 ;  /* 0x00000002ff050219 */ /* 0x008fca0000011603 */
[----:B------:R-:W-:-:S04]  /*a8c0*/  IMAD.MOV R3, RZ, RZ, -R5 ;  /* 0x000000ffff037224 */ /* 0x000fc800078e0a05 */
[----:B------:R-:W-:Y:S01]  /*a8d0*/  IMAD R4, R4, R3, R6 ;  /* 0x0000000304047224 */ /* 0x000fe200078e0206 */
[----:B------:R-:W-:Y:S01]  /*a8e0*/  SHF.R.S32.HI R6, RZ, 0x1f, R26 ;  /* 0x0000001fff067819 */ /* 0x000fe2000001141a */
[----:B------:R-:W-:-:S04]  /*a8f0*/  IMAD R3, R24, UR4, RZ ;  /* 0x0000000418037c24 */ /* 0x000fc8000f8e02ff */
[C---:B------:R-:W-:Y:S02]  /*a900*/  IMAD R7, R18.reuse, UR5, R3 ;  /* 0x0000000512077c24 */ /* 0x040fe4000f8e0203 */
[----:B------:R-:W-:Y:S01]  /*a910*/  IMAD.WIDE.U32 R2, R18, UR4, RZ ;  /* 0x0000000412027c25 */ /* 0x000fe2000f8e00ff */
[----:B------:R-:W-:-:S03]  /*a920*/  ULDC.64 UR4, c[0x0][0x2e0] ;  /* 0x0000b80000047ab9 */ /* 0x000fc60000000a00 */
[----:B------:R-:W-:Y:S02]  /*a930*/  IMAD.IADD R3, R3, 0x1, R7 ;  /* 0x0000000103037824 */ /* 0x000fe400078e0207 */
[----:B------:R-:W-:Y:S01]  /*a940*/  IMAD R7, R6, UR4, RZ ;  /* 0x0000000406077c24 */ /* 0x000fe2000f8e02ff */
[----:B------:R-:W-:Y:S01]  /*a950*/  SHF.R.S32.HI R6, RZ, 0x1f, R5 ;  /* 0x0000001fff067819 */ /* 0x000fe20000011405 */
[----:B------:R-:W-:-:S04]  /*a960*/  IMAD.WIDE.U32 R2, R26, UR4, R2 ;  /* 0x000000041a027c25 */ /* 0x000fc8000f8e0002 */
[----:B------:R-:W-:Y:S01]  /*a970*/  IMAD R7, R26, UR5, R7 ;  /* 0x000000051a077c24 */ /* 0x000fe2000f8e0207 */
[----:B------:R-:W-:Y:S02]  /*a980*/  ULDC.64 UR4, c[0x0][0x2d0] ;  /* 0x0000b40000047ab9 */ /* 0x000fe40000000a00 */
[----:B------:R-:W-:Y:S02]  /*a990*/  IMAD R6, R6, UR4, RZ ;  /* 0x0000000406067c24 */ /* 0x000fe4000f8e02ff */
[----:B------:R-:W-:Y:S02]  /*a9a0*/  IMAD.IADD R3, R3, 0x1, R7 ;  /* 0x0000000103037824 */ /* 0x000fe400078e0207 */
[C---:B------:R-:W-:Y:S02]  /*a9b0*/  IMAD R7, R5.reuse, UR5, R6 ;  /* 0x0000000505077c24 */ /* 0x040fe4000f8e0206 */
[----:B------:R-:W-:Y:S01]  /*a9c0*/  IMAD.WIDE.U32 R2, R5, UR4, R2 ;  /* 0x0000000405027c25 */ /* 0x000fe2000f8e0002 */
[----:B------:R-:W-:Y:S01]  /*a9d0*/  SHF.R.S32.HI R5, RZ, 0x1f, R4 ;  /* 0x0000001fff057819 */ /* 0x000fe20000011404 */
[----:B------:R-:W-:-:S02]  /*a9e0*/  ULDC.64 UR4, c[0x0][0x2c8] ;  /* 0x0000b20000047ab9 */ /* 0x000fc40000000a00 */
[----:B------:R-:W-:Y:S02]  /*a9f0*/  IMAD.IADD R3, R3, 0x1, R7 ;  /* 0x0000000103037824 */ /* 0x000fe400078e0207 */
[----:B------:R-:W-:Y:S02]  /*aa00*/  IMAD R5, R5, UR4, RZ ;  /* 0x0000000405057c24 */ /* 0x000fe4000f8e02ff */
[----:B------:R-:W-:-:S04]  /*aa10*/  IMAD.WIDE.U32 R2, R4, UR4, R2 ;  /* 0x0000000404027c25 */ /* 0x000fc8000f8e0002 */
[----:B------:R-:W-:Y:S01]  /*aa20*/  IMAD R5, R4, UR5, R5 ;  /* 0x0000000504057c24 */ /* 0x000fe2000f8e0205 */
[----:B------:R-:W-:Y:S02]  /*aa30*/  ULDC.64 UR4, c[0x0][0x280] ;  /* 0x0000a00000047ab9 */ /* 0x000fe40000000a00 */
[----:B------:R-:W-:Y:S01]  /*aa40*/  LEA R4, P0, R2, UR4, 0x1 ;  /* 0x0000000402047c11 */ /* 0x000fe2000f8008ff */
[----:B------:R-:W-:Y:S01]  /*aa50*/  UMOV UR4, 0xffffffff ;  /* 0xffffffff00047882 */ /* 0x000fe20000000000 */
[----:B------:R-:W-:-:S04]  /*aa60*/  IADD3 R5, R3, R5, RZ ;  /* 0x0000000503057210 */ /* 0x000fc80007ffe0ff */
[----:B------:R-:W-:Y:S01]  /*aa70*/  LEA.HI.X R5, R2, UR5, R5, 0x1, P0 ;  /* 0x0000000502057c11 */ /* 0x000fe200080f0c05 */
[----:B------:R-:W-:Y:S06]  /*aa80*/  BRA.DIV UR4, `(.L_x_61) ;  /* 0x0000002a043c7947 */ /* 0x000fec000b800000 */
[----:B------:R-:W0:Y:S01]  /*aa90*/  SHFL.IDX PT, R14, R4, RZ, 0x181f ;  /* 0x00181fff040e7589 */ /* 0x000e2200000e0000 */
[----:B------:R-:W-:-:S03]  /*aaa0*/  IMAD R0, R0, 0x40, R37 ;  /* 0x0000004000007824 */ /* 0x000fc600078e0225 */
[----:B------:R-:W2:Y:S02]  /*aab0*/  SHFL.IDX PT, R2, R5, RZ, 0x181f ;  /* 0x00181fff05027589 */ /* 0x000ea400000e0000 */
[C---:B------:R-:W-:Y:S02]  /*aac0*/  ISETP.GE.AND P0, PT, R0.reuse, UR37, PT ;  /* 0x0000002500007c0c */ /* 0x040fe4000bf06270 */
[----:B------:R-:W-:Y:S01]  /*aad0*/  SHFL.IDX PT, R6, R5, 0x1, 0x181f ;  /* 0x00381f0005067f89 */ /* 0x000fe200000e0000 */
[----:B------:R-:W-:-:S10]  /*aae0*/  IADD3 R7, R0, 0x10, RZ ;  /* 0x0000001000077810 */ /* 0x000fd40007ffe0ff */
[----:B0-----:R-:W-:-:S05]  /*aaf0*/  @!P0 LEA R14, P1, R9, R14, 0x1 ;  /* 0x0000000e090e8211 */ /* 0x001fca00078208ff */
[----:B--2---:R-:W-:Y:S02]  /*ab00*/  @!P0 IMAD.X R3, RZ, RZ, R2, P1 ;  /* 0x000000ffff038224 */ /* 0x004fe400008e0602 */
[----:B------:R-:W-:Y:S02]  /*ab10*/  @!P0 IMAD.MOV.U32 R2, RZ, RZ, R14 ;  /* 0x000000ffff028224 */ /* 0x000fe400078e000e */
[----:B------:R-:W0:Y:S04]  /*ab20*/  SHFL.IDX PT, R14, R4, 0x1, 0x181f ;  /* 0x00381f00040e7f89 */ /* 0x000e2800000e0000 */
[----:B------:R0:W-:Y:S01]  /*ab30*/  @!P0 LDGSTS.E.BYPASS.LTC128B.128 [R8+0x20400], desc[UR50][R2.64], !P5 ;  /* 0x2040000002088fae */ /* 0x0001e2000e901d72 */
[----:B------:R-:W-:Y:S01]  /*ab40*/  ISETP.GE.AND P0, PT, R7, UR37, PT ;  /* 0x0000002507007c0c */ /* 0x000fe2000bf06270 */
[----:B------:R-:W-:-:S12]  /*ab50*/  VIADD R7, R0, 0x20 ;  /* 0x0000002000077836 */ /* 0x000fd80000000000 */
[----:B0-----:R-:W-:Y:S02]  /*ab60*/  @!P0 LEA R2, P1, R9, R14, 0x1 ;  /* 0x0000000e09028211 */ /* 0x001fe400078208ff */
[----:B------:R-:W0:Y:S03]  /*ab70*/  SHFL.IDX PT, R14, R4, 0x2, 0x181f ;  /* 0x00581f00040e7f89 */ /* 0x000e2600000e0000 */
[----:B------:R-:W-:Y:S02]  /*ab80*/  @!P0 IMAD.X R3, RZ, RZ, R6, P1 ;  /* 0x000000ffff038224 */ /* 0x000fe400008e0606 */
[----:B------:R-:W2:Y:S04]  /*ab90*/  SHFL.IDX PT, R6, R5, 0x2, 0x181f ;  /* 0x00581f0005067f89 */ /* 0x000ea800000e0000 */
[----:B------:R0:W-:Y:S01]  /*aba0*/  @!P0 LDGSTS.E.BYPASS.LTC128B.128 [R8+0x20c00], desc[UR50][R2.64], !P5 ;  /* 0x20c0000002088fae */ /* 0x0001e2000e901d72 */
[----:B------:R-:W-:-:S03]  /*abb0*/  ISETP.GE.AND P0, PT, R7, UR37, PT ;  /* 0x0000002507007c0c */ /* 0x000fc6000bf06270 */
[----:B------:R-:W3:Y:S10]  /*abc0*/  SHFL.IDX PT, R5, R5, 0x3, 0x181f ;  /* 0x00781f0005057f89 */ /* 0x000ef400000e0000 */
[----:B0-----:R-:W-:-:S02]  /*abd0*/  @!P0 LEA R2, P1, R9, R14, 0x1 ;  /* 0x0000000e09028211 */ /* 0x001fc400078208ff */
[----:B------:R0:W4:Y:S03]  /*abe0*/  SHFL.IDX PT, R14, R4, 0x3, 0x181f ;  /* 0x00781f00040e7f89 */ /* 0x00012600000e0000 */
[----:B--2---:R-:W-:-:S05]  /*abf0*/  @!P0 IMAD.X R3, RZ, RZ, R6, P1 ;  /* 0x000000ffff038224 */ /* 0x004fca00008e0606 */
[----:B------:R0:W-:Y:S03]  /*ac00*/  @!P0 LDGSTS.E.BYPASS.LTC128B.128 [R8+0x21400], desc[UR50][R2.64], !P5 ;  /* 0x2140000002088fae */ /* 0x0001e6000e901d72 */
.L_x_122:
[----:B------:R-:W2:Y:S01]  /*ac10*/  LDL R6, [R1+0xc] ;  /* 0x00000c0001067983 */ /* 0x000ea20000100800 */
[----:B------:R-:W-:-:S05]  /*ac20*/  VIADD R0, R0, 0x30 ;  /* 0x0000003000007836 */ /* 0x000fca0000000000 */
[----:B------:R-:W-:-:S13]  /*ac30*/  ISETP.GE.AND P0, PT, R0, UR37, PT ;  /* 0x0000002500007c0c */ /* 0x000fda000bf06270 */
[----:B0---4-:R-:W-:-:S04]  /*ac40*/  @!P0 LEA R2, P1, R9, R14, 0x1 ;  /* 0x0000000e09028211 */ /* 0x011fc800078208ff */
[----:B---3--:R-:W-:-:S05]  /*ac50*/  @!P0 IADD3.X R3, RZ, R5, RZ, P1, !PT ;  /* 0x00000005ff038210 */ /* 0x008fca0000ffe4ff */
[----:B------:R-:W-:Y:S01]  /*ac60*/  @!PT LDS RZ, [RZ] ;  /* 0x00000000fffff984 */ /* 0x000fe20000000800 */
[----:B------:R-:W-:Y:S01]  /*ac70*/  @!PT LDS RZ, [RZ] ;  /* 0x00000000fffff984 */ /* 0x000fe20000000800 */
[----:B------:R-:W-:Y:S01]  /*ac80*/  @!PT LDS RZ, [RZ] ;  /* 0x00000000fffff984 */ /* 0x000fe20000000800 */
[----:B------:R0:W-:Y:S01]  /*ac90*/  @!P0 LDGSTS.E.BYPASS.LTC128B.128 [R8+0x21c00], desc[UR50][R2.64], !P5 ;  /* 0x21c0000002088fae */ /* 0x0001e2000e901d72 */
[----:B------:R-:W-:Y:S01]  /*aca0*/  NOP ;  /* 0x0000000000007918 */ /* 0x000fe20000000000 */
[----:B------:R-:W-:Y:S02]  /*acb0*/  SYNCS.ARRIVE.TRANS64.RED.A0T1 RZ, [UR39+0x28c00], RZ ;  /* 0x028c00ffffff79a7 */ /* 0x000fe40008200427 */
[----:B------:R-:W-:Y:S01]  /*acc0*/  ARRIVES.LDGSTSBAR.64.TRANSCNT [UR39+0x28c00] ;  /* 0x028c0000ff0079b0 */ /* 0x000fe20008000aa7 */
[----:B--2---:R-:W-:-:S04]  /*acd0*/  LOP3.LUT R0, R6, 0x1, RZ, 0xc, !PT ;  /* 0x0000000106007812 */ /* 0x004fc800078e0cff */
[----:B------:R-:W-:Y:S01]  /*ace0*/  SHF.L.U32 R0, R0, 0x1f, RZ ;  /* 0x0000001f00007819 */ /* 0x000fe200000006ff */
[----:B------:R-:W-:Y:S01]  /*acf0*/  NOP ;  /* 0x0000000000007918 */ /* 0x000fe20000000000 */
[----:B------:R-:W-:Y:S01]  /*ad00*/  SYNCS.ARRIVE.TRANS64.A1T0 RZ, [UR39+0x28c00], RZ ;  /* 0x028c00ffffff79a7 */ /* 0x000fe20008100027 */
[----:B------:R-:W-:Y:S01]  /*ad10*/  BSSY B0, `(.L_x_62) ;  /* 0x0000003000007945 */ /* 0x000fe20003800000 */
[----:B------:R-:W2:Y:S03]  /*ad20*/  SYNCS.PHASECHK.TRANS64.TRYWAIT P0, [UR39+0x28c20], R0 ;  /* 0x028c2000ff0075a7 */ /* 0x000ea60008000167 */
[----:B0-2---:R-:W-:Y:S05]  /*ad30*/  @!P0 BRA `(.L_x_63) ;  /* 0x0000002800a08947 */ /* 0x005fea0003800000 */
.L_x_123:
[----:B------:R-:W-:Y:S05]  /*ad40*/  BSYNC B0 ;  /* 0x0000000000007941 */ /* 0x000fea0003800000 */
.L_x_62:
[----:B------:R-:W-:-:S05]  /*ad50*/  IMAD.U32 R2, RZ, RZ, UR41 ;  /* 0x00000029ff027e24 */ /* 0x000fca000f8e00ff */
[----:B------:R-:W-:-:S13]  /*ad60*/  ISETP.NE.AND P0, PT, R2, 0x3, PT ;  /* 0x000000030200780c */ /* 0x000fda0003f05270 */
[----:B------:R-:W-:Y:S05]  /*ad70*/  @!P0 BRA `(.L_x_64) ;  /* 0x0000000000048947 */ /* 0x000fea0003800000 */
[----:B------:R-:W-:Y:S01]  /*ad80*/  BPT.TRAP 0x1 ;  /* 0x000000040000795c */ /* 0x000fe20000300000 */
.L_x_64:
[----:B0-----:R-:W-:Y:S01]  /*ad90*/  SHF.L.U32 R0, R22, 0x1f, RZ ;  /* 0x0000001f16007819 */ /* 0x001fe200000006ff */
[----:B------:R-:W-:Y:S03]  /*ada0*/  BSSY B0, `(.L_x_65) ;  /* 0x0000003000007945 */ /* 0x000fe60003800000 */
[----:B------:R-:W0:Y:S02]  /*adb0*/  SYNCS.PHASECHK.TRANS64.TRYWAIT P0, [R19+URZ+0x28c60], R0 ;  /* 0x028c6000130075a7 */ /* 0x000e24000800017f */
[----:B0-----:R-:W-:Y:S05]  /*adc0*/  @!P0 BRA `(.L_x_66) ;  /* 0x0000002800948947 */ /* 0x001fea0003800000 */
.L_x_124:
[----:B------:R-:W-:Y:S05]  /*add0*/  BSYNC B0 ;  /* 0x0000000000007941 */ /* 0x000fea0003800000 */
.L_x_65:
[----:B------:R-:W2:Y:S01]  /*ade0*/  LDL.LU R2, [R1+0x4] ;  /* 0x0000040001027983 */ /* 0x000ea20000300800 */
[----:B------:R-:W-:-:S03]  /*adf0*/  ULDC.64 UR4, c[0x0][0x328] ;  /* 0x0000ca0000047ab9 */ /* 0x000fc60000000a00 */
[----:B------:R-:W3:Y:S01]  /*ae00*/  LDL.LU R4, [R1+0x8] ;  /* 0x0000080001047983 */ /* 0x000ee20000300800 */
[----:B------:R-:W-:Y:S01]  /*ae10*/  LEA R9, R17, R33, 0xf ;  /* 0x0000002111097211 */ /* 0x000fe200078e78ff */
[----:B--2---:R-:W-:-:S04]  /*ae20*/  IMAD R3, R2, UR4, RZ ;  /* 0x0000000402037c24 */ /* 0x004fc8000f8e02ff */
[C---:B------:R-:W-:Y:S02]  /*ae30*/  IMAD R5, R34.reuse, UR5, R3 ;  /* 0x0000000522057c24 */ /* 0x040fe4000f8e0203 */
[----:B------:R-:W-:Y:S01]  /*ae40*/  IMAD.WIDE.U32 R2, R34, UR4, RZ ;  /* 0x0000000422027c25 */ /* 0x000fe2000f8e00ff */
[----:B------:R-:W-:-:S03]  /*ae50*/  ULDC.64 UR4, c[0x0][0x338] ;  /* 0x0000ce0000047ab9 */ /* 0x000fc60000000a00 */
[----:B------:R-:W-:Y:S02]  /*ae60*/  IMAD.IADD R3, R3, 0x1, R5 ;  /* 0x0000000103037824 */ /* 0x000fe400078e0205 */
[----:B---3--:R-:W-:Y:S02]  /*ae70*/  IMAD R5, R4, UR4, RZ ;  /* 0x0000000404057c24 */ /* 0x008fe4000f8e02ff */
[----:B------:R-:W-:-:S04]  /*ae80*/  IMAD.WIDE.U32 R2, R28, UR4, R2 ;  /* 0x000000041c027c25 */ /* 0x000fc8000f8e0002 */
[----:B------:R-:W-:Y:S01]  /*ae90*/  IMAD R5, R28, UR5, R5 ;  /* 0x000000051c057c24 */ /* 0x000fe2000f8e0205 */
[----:B------:R-:W-:-:S03]  /*aea0*/  ULDC.64 UR4, c[0x0][0x330] ;  /* 0x0000cc0000047ab9 */ /* 0x000fc60000000a00 */
[----:B------:R-:W-:Y:S02]  /*aeb0*/  IMAD.IADD R3, R3, 0x1, R5 ;  /* 0x0000000103037824 */ /* 0x000fe400078e0205 */
[----:B------:R-:W-:Y:S02]  /*aec0*/  IMAD R5, R24, UR4, RZ ;  /* 0x0000000418057c24 */ /* 0x000fe4000f8e02ff */
[----:B------:R-:W-:-:S04]  /*aed0*/  IMAD.WIDE.U32 R2, R18, UR4, R2 ;  /* 0x0000000412027c25 */ /* 0x000fc8000f8e0002 */
[----:B------:R-:W-:Y:S01]  /*aee0*/  IMAD R5, R18, UR5, R5 ;  /* 0x0000000512057c24 */ /* 0x000fe2000f8e0205 */
[----:B------:R-:W-:Y:S02]  /*aef0*/  ULDC.64 UR4, c[0x0][0x318] ;  /* 0x0000c60000047ab9 */ /* 0x000fe40000000a00 */
[----:B------:R-:W-:Y:S01]  /*af00*/  LEA R8, P0, R2, UR4, 0x1 ;  /* 0x0000000402087c11 */ /* 0x000fe2000f8008ff */
[----:B------:R-:W-:Y:S01]  /*af10*/  IMAD.IADD R3, R3, 0x1, R5 ;  /* 0x0000000103037824 */ /* 0x000fe200078e0205 */
[----:B------:R-:W-:-:S04]  /*af20*/  UMOV UR4, 0xffffffff ;  /* 0xffffffff00047882 */ /* 0x000fc80000000000 */
[----:B------:R-:W-:Y:S01]  /*af30*/  LEA.HI.X R10, R2, UR5, R3, 0x1, P0 ;  /* 0x00000005020a7c11 */ /* 0x000fe200080f0c03 */
[----:B------:R-:W-:Y:S06]  /*af40*/  BRA.DIV UR4, `(.L_x_67) ;  /* 0x0000002a04487947 */ /* 0x000fec000b800000 */
[----:B------:R-:W-:Y:S01]  /*af50*/  LOP3.LUT P6, RZ, R16, 0x40000000, RZ, 0xc0, !PT ;  /* 0x4000000010ff7812 */ /* 0x000fe200078cc0ff */
[----:B------:R-:W2:Y:S01]  /*af60*/  S2R R4, SR_TID.X ;  /* 0x0000000000047919 */ /* 0x000ea20000002100 */
[----:B------:R-:W-:Y:S02]  /*af70*/  LEA R9, R9, UR39, 0x1 ;  /* 0x0000002709097c11 */ /* 0x000fe4000f8e08ff */
[----:B------:R-:W-:Y:S01]  /*af80*/  P2R R12, PR, RZ, 0x40 ;  /* 0x00000040ff0c7803 */ /* 0x000fe20000000000 */
[----:B------:R-:W-:Y:S01]  /*af90*/  STL [R1+0x28], R24 ;  /* 0x0000281801007387 */ /* 0x000fe20000100800 */
[----:B------:R-:W-:Y:S02]  /*afa0*/  LOP3.LUT P6, RZ, R30, 0x10, RZ, 0xc0, !PT ;  /* 0x000000101eff7812 */ /* 0x000fe400078cc0ff */
[----:B------:R-:W-:Y:S01]  /*afb0*/  LOP3.LUT P5, RZ, R16, 0x8000000, RZ, 0xc0, !PT ;  /* 0x0800000010ff7812 */ /* 0x000fe200078ac0ff */
[----:B------:R-:W-:Y:S01]  /*afc0*/  STL [R1+0x24], R23 ;  /* 0x0000241701007387 */ /* 0x000fe20000100800 */
[----:B------:R-:W-:-:S02]  /*afd0*/  P2R R13, PR, RZ, 0x40 ;  /* 0x00000040ff0d7803 */ /* 0x000fc40000000000 */
[C---:B------:R-:W-:Y:S01]  /*afe0*/  LOP3.LUT P6, RZ, R16.reuse, 0x40000, RZ, 0xc0, !PT ;  /* 0x0004000010ff7812 */ /* 0x040fe200078cc0ff */
[----:B------:R-:W-:Y:S01]  /*aff0*/  STL [R1+0x20], R22 ;  /* 0x0000201601007387 */ /* 0x000fe20000100800 */
[C---:B------:R-:W-:Y:S02]  /*b000*/  LOP3.LUT P4, RZ, R16.reuse, 0x1000000, RZ, 0xc0, !PT ;  /* 0x0100000010ff7812 */ /* 0x040fe4000788c0ff */
[----:B------:R-:W-:Y:S01]  /*b010*/  P2R R15, PR, RZ, 0x40 ;  /* 0x00000040ff0f7803 */ /* 0x000fe20000000000 */
[----:B------:R-:W-:Y:S01]  /*b020*/  STL [R1+0x1c], R19 ;  /* 0x00001c1301007387 */ /* 0x000fe20000100800 */
[C---:B------:R-:W-:Y:S02]  /*b030*/  LOP3.LUT P6, RZ, R16.reuse, 0x80000, RZ, 0xc0, !PT ;  /* 0x0008000010ff7812 */ /* 0x040fe400078cc0ff */
[----:B------:R-:W-:Y:S01]  /*b040*/  LOP3.LUT P3, RZ, R16, 0x20000, RZ, 0xc0, !PT ;  /* 0x0002000010ff7812 */ /* 0x000fe2000786c0ff */
[----:B------:R-:W-:Y:S01]  /*b050*/  STL [R1+0x18], R18 ;  /* 0x0000181201007387 */ /* 0x000fe20000100800 */
[----:B------:R-:W-:-:S02]  /*b060*/  P2R R20, PR, RZ, 0x40 ;  /* 0x00000040ff147803 */ /* 0x000fc40000000000 */
[C---:B------:R-:W-:Y:S01]  /*b070*/  LOP3.LUT P6, RZ, R16.reuse, 0x100000, RZ, 0xc0, !PT ;  /* 0x0010000010ff7812 */ /* 0x040fe200078cc0ff */
[----:B------:R-:W-:Y:S01]  /*b080*/  STL [R1+0x14], R17 ;  /* 0x0000141101007387 */ /* 0x000fe20000100800 */
[C---:B------:R-:W-:Y:S02]  /*b090*/  LOP3.LUT P2, RZ, R16.reuse, 0x10000, RZ, 0xc0, !PT ;  /* 0x0001000010ff7812 */ /* 0x040fe4000784c0ff */
[----:B------:R-:W-:Y:S01]  /*b0a0*/  P2R R11, PR, RZ, 0x40 ;  /* 0x00000040ff0b7803 */ /* 0x000fe20000000000 */
[----:B------:R-:W3:Y:S01]  /*b0b0*/  SHFL.IDX PT, R2, R8, RZ, 0x181f ;  /* 0x00181fff08027589 */ /* 0x000ee200000e0000 */
[C---:B------:R-:W-:Y:S02]  /*b0c0*/  LOP3.LUT P6, RZ, R16.reuse, 0x2000000, RZ, 0xc0, !PT ;  /* 0x0200000010ff7812 */ /* 0x040fe400078cc0ff */
[----:B------:R-:W-:Y:S01]  /*b0d0*/  LOP3.LUT P1, RZ, R16, 0x8000, RZ, 0xc0, !PT ;  /* 0x0000800010ff7812 */ /* 0x000fe2000782c0ff */
[----:B------:R-:W4:Y:S01]  /*b0e0*/  SHFL.IDX PT, R3, R10, RZ, 0x181f ;  /* 0x00181fff0a037589 */ /* 0x000f2200000e0000 */
[----:B------:R-:W-:Y:S01]  /*b0f0*/  P2R R14, PR, RZ, 0x40 ;  /* 0x00000040ff0e7803 */ /* 0x000fe20000000000 */
[----:B--2---:R-:W-:Y:S01]  /*b100*/  IMAD.SHL.U32 R4, R4, 0x8, RZ ;  /* 0x0000000804047824 */ /* 0x004fe200078e00ff */
[----:B------:R-:W-:-:S04]  /*b110*/  LOP3.LUT P6, RZ, R16, 0x10000000, RZ, 0xc0, !PT ;  /* 0x1000000010ff7812 */ /* 0x000fc800078cc0ff */
[----:B------:R-:W-:Y:S02]  /*b120*/  P2R R21, PR, RZ, 0x40 ;  /* 0x00000040ff157803 */ /* 0x000fe40000000000 */
[----:B------:R-:W-:Y:S02]  /*b130*/  LOP3.LUT P6, RZ, R16, 0x80000000, RZ, 0xc0, !PT ;  /* 0x8000000010ff7812 */ /* 0x000fe400078cc0ff */
[----:B------:R-:W-:Y:S02]  /*b140*/  LOP3.LUT R4, R4, 0x38, RZ, 0xc0, !PT ;  /* 0x0000003804047812 */ /* 0x000fe400078ec0ff */
[----:B------:R-:W-:Y:S02]  /*b150*/  P2R R26, PR, RZ, 0x40 ;  /* 0x00000040ff1a7803 */ /* 0x000fe40000000000 */
[----:B------:R-:W-:Y:S01]  /*b160*/  LOP3.LUT P6, RZ, R30, 0x4, RZ, 0xc0, !PT ;  /* 0x000000041eff7812 */ /* 0x000fe200078cc0ff */
[----:B0-----:R-:W-:-:S03]  /*b170*/  IMAD.SHL.U32 R0, R4, 0x2, RZ ;  /* 0x0000000204007824 */ /* 0x001fc600078e00ff */
[----:B------:R-:W-:Y:S02]  /*b180*/  P2R R28, PR, RZ, 0x40 ;  /* 0x00000040ff1c7803 */ /* 0x000fe40000000000 */
[----:B------:R-:W-:Y:S02]  /*b190*/  LOP3.LUT P6, RZ, R30, 0x20, RZ, 0xc0, !PT ;  /* 0x000000201eff7812 */ /* 0x000fe400078cc0ff */
[----:B---3--:R-:W-:Y:S02]  /*b1a0*/  IADD3 R6, P0, R2, R0, RZ ;  /* 0x0000000002067210 */ /* 0x008fe40007f1e0ff */
[----:B------:R-:W-:Y:S01]  /*b1b0*/  P2R R34, PR, RZ, 0x40 ;  /* 0x00000040ff227803 */ /* 0x000fe20000000000 */
[----:B------:R-:W0:Y:S01]  /*b1c0*/  SHFL.IDX PT, R2, R8, 0x1, 0x181f ;  /* 0x00381f0008027f89 */ /* 0x000e2200000e0000 */
[----:B------:R-:W-:Y:S01]  /*b1d0*/  LOP3.LUT P6, RZ, R16, 0x200000, RZ, 0xc0, !PT ;  /* 0x0020000010ff7812 */ /* 0x000fe200078cc0ff */
[----:B----4-:R-:W-:Y:S02]  /*b1e0*/  IMAD.X R7, RZ, RZ, R3, P0 ;  /* 0x000000ffff077224 */ /* 0x010fe400000e0603 */
[----:B------:R-:W2:Y:S01]  /*b1f0*/  SHFL.IDX PT, R3, R10, 0x1, 0x181f ;  /* 0x00381f000a037f89 */ /* 0x000ea200000e0000 */
[----:B------:R-:W-:-:S02]  /*b200*/  P2R R36, PR, RZ, 0x40 ;  /* 0x00000040ff247803 */ /* 0x000fc40000000000 */
[----:B------:R-:W-:-:S04]  /*b210*/  LOP3.LUT P6, RZ, R16, 0x400000, RZ, 0xc0, !PT ;  /* 0x0040000010ff7812 */ /* 0x000fc800078cc0ff */
[----:B------:R-:W-:Y:S02]  /*b220*/  P2R R17, PR, RZ, 0x40 ;  /* 0x00000040ff117803 */ /* 0x000fe40000000000 */
[----:B------:R-:W-:-:S04]  /*b230*/  LOP3.LUT P6, RZ, R16, 0x800000, RZ, 0xc0, !PT ;  /* 0x0080000010ff7812 */ /* 0x000fc800078cc0ff */
[----:B------:R-:W-:Y:S02]  /*b240*/  P2R R18, PR, RZ, 0x40 ;  /* 0x00000040ff127803 */ /* 0x000fe40000000000 */
[----:B------:R-:W-:-:S04]  /*b250*/  LOP3.LUT P6, RZ, R16, 0x4000000, RZ, 0xc0, !PT ;  /* 0x0400000010ff7812 */ /* 0x000fc800078cc0ff */
[----:B-1----:R-:W-:Y:S02]  /*b260*/  P2R R19, PR, RZ, 0x40 ;  /* 0x00000040ff137803 */ /* 0x002fe40000000000 */
[----:B------:R-:W-:Y:S02]  /*b270*/  LOP3.LUT P6, RZ, R16, 0x20000000, RZ, 0xc0, !PT ;  /* 0x2000000010ff7812 */ /* 0x000fe400078cc0ff */
[----:B0-----:R-:W-:Y:S02]  /*b280*/  IADD3 R4, P0, R2, R0, RZ ;  /* 0x0000000002047210 */ /* 0x001fe40007f1e0ff */
[----:B------:R-:W-:Y:S01]  /*b290*/  P2R R22, PR, RZ, 0x40 ;  /* 0x00000040ff167803 */ /* 0x000fe20000000000 */
[----:B------:R-:W0:Y:S01]  /*b2a0*/  SHFL.IDX PT, R2, R8, 0x2, 0x181f ;  /* 0x00581f0008027f89 */ /* 0x000e2200000e0000 */
[----:B------:R-:W-:Y:S01]  /*b2b0*/  LOP3.LUT P6, RZ, R30, 0x1, RZ, 0xc0, !PT ;  /* 0x000000011eff7812 */ /* 0x000fe200078cc0ff */
[----:B--2---:R-:W-:Y:S02]  /*b2c0*/  IMAD.X R5, RZ, RZ, R3, P0 ;  /* 0x000000ffff057224 */ /* 0x004fe400000e0603 */
[----:B------:R-:W1:Y:S01]  /*b2d0*/  SHFL.IDX PT, R3, R10, 0x2, 0x181f ;  /* 0x00581f000a037f89 */ /* 0x000e6200000e0000 */
[----:B------:R-:W-:-:S02]  /*b2e0*/  P2R R23, PR, RZ, 0x40 ;  /* 0x00000040ff177803 */ /* 0x000fc40000000000 */
[----:B------:R-:W-:-:S04]  /*b2f0*/  LOP3.LUT P6, RZ, R30, 0x8, RZ, 0xc0, !PT ;  /* 0x000000081eff7812 */ /* 0x000fc800078cc0ff */
[----:B------:R-:W-:Y:S02]  /*b300*/  P2R R24, PR, RZ, 0x40 ;  /* 0x00000040ff187803 */ /* 0x000fe40000000000 */
[----:B------:R-:W-:Y:S02]  /*b310*/  LOP3.LUT P6, RZ, R30, 0x40, RZ, 0xc0, !PT ;  /* 0x000000401eff7812 */ /* 0x000fe400078cc0ff */
[----:B0-----:R-:W-:-:S11]  /*b320*/  IADD3 R2, P0, R2, R0, RZ ;  /* 0x0000000002027210 */ /* 0x001fd60007f1e0ff */
[----:B------:R0:W-:Y:S01]  /*b330*/  LDGSTS.E.BYPASS.LTC128B.128 [R9+0x400], desc[UR50][R6.64], !P6 ;  /* 0x0040000006097fae */ /* 0x0001e2000f101d72 */
[----:B------:R-:W-:Y:S02]  /*b340*/  ISETP.NE.AND P6, PT, R24, RZ, PT ;  /* 0x000000ff1800720c */ /* 0x000fe40003fc5270 */
[----:B-1----:R-:W-:Y:S01]  /*b350*/  IADD3.X R3, RZ, R3, RZ, P0, !PT ;  /* 0x00000003ff037210 */ /* 0x002fe200007fe4ff */
[----:B------:R0:W5:Y:S01]  /*b360*/  LDL.LU R24, [R1+0x28] ;  /* 0x0000280001187983 */ /* 0x0001620000300800 */
[----:B------:R-:W-:-:S09]  /*b370*/  LOP3.LUT P0, RZ, R30, 0x2, RZ, 0xc0, !PT ;  /* 0x000000021eff7812 */ /* 0x000fd2000780c0ff */
[----:B------:R0:W-:Y:S01]  /*b380*/  LDGSTS.E.BYPASS.LTC128B.128 [R9+0x2400], desc[UR50][R6.64+0x80], !P6 ;  /* 0x0240008006097fae */ /* 0x0001e2000f101d72 */
[----:B------:R-:W-:-:S03]  /*b390*/  ISETP.NE.AND P6, PT, R23, RZ, PT ;  /* 0x000000ff1700720c */ /* 0x000fc60003fc5270 */
[----:B------:R0:W5:Y:S10]  /*b3a0*/  LDL.LU R23, [R1+0x24] ;  /* 0x0000240001177983 */ /* 0x0001740000300800 */
        /* <DEDUP_REMOVED lines=13> */
[----:B------:R-:W-:-:S13]  /*b480*/  ISETP.NE.AND P6, PT, R36, RZ, PT ;  /* 0x000000ff2400720c */ /* 0x000fda0003fc5270 */
        /* <DEDUP_REMOVED lines=19> */
[----:B------:R-:W-:-:S03]  /*b5c0*/  ISETP.NE.AND P6, PT, R12, RZ, PT ;  /* 0x000000ff0c00720c */ /* 0x000fc60003fc5270 */
[----:B------:R0:W-:Y:S04]  /*b5d0*/  LDGSTS.E.BYPASS.LTC128B.128 [R9+0x3400], desc[UR50][R2.64+0x80], !P0 ;  /* 0x0340008002097fae */ /* 0x0001e8000c101d72 */
[----:B------:R0:W1:Y:S06]  /*b5e0*/  SHFL.IDX PT, R14, R8, 0x3, 0x181f ;  /* 0x00781f00080e7f89 */ /* 0x00006c00000e0000 */
[----:B------:R0:W-:Y:S04]  /*b5f0*/  LDGSTS.E.BYPASS.LTC128B.128 [R9+0x5400], desc[UR50][R2.64+0x100], !P6 ;  /* 0x0540010002097fae */ /* 0x0001e8000f101d72 */
[----:B------:R0:W-:Y:S04]  /*b600*/  LDGSTS.E.BYPASS.LTC128B.128 [R9+0x7400], desc[UR50][R2.64+0x180], !P5 ;  /* 0x0740018002097fae */ /* 0x0001e8000e901d72 */
[----:B------:R0:W-:Y:S04]  /*b610*/  LDGSTS.E.BYPASS.LTC128B.128 [R9+0x9400], desc[UR50][R2.64+0x200], !P4 ;  /* 0x0940020002097fae */ /* 0x0001e8000e101d72 */
[----:B------:R0:W-:Y:S04]  /*b620*/  LDGSTS.E.BYPASS.LTC128B.128 [R9+0xb400], desc[UR50][R2.64+0x280], !P3 ;  /* 0x0b40028002097fae */ /* 0x0001e8000d901d72 */
[----:B------:R0:W-:Y:S04]  /*b630*/  LDGSTS.E.BYPASS.LTC128B.128 [R9+0xd400], desc[UR50][R2.64+0x300], !P2 ;  /* 0x0d40030002097fae */ /* 0x0001e8000d101d72 */
[----:B------:R0:W-:Y:S04]  /*b640*/  LDGSTS.E.BYPASS.LTC128B.128 [R9+0xf400], desc[UR50][R2.64+0x380], !P1 ;  /* 0x0f40038002097fae */ /* 0x0001e8000c901d72 */
[----:B-1----:R-:W2:Y:S02]  /*b650*/  SHFL.IDX PT, R10, R10, 0x3, 0x181f ;  /* 0x00781f000a0a7f89 */ /* 0x002ea400000e0000 */
.L_x_134:
[----:B------:R-:W-:Y:S02]  /*b660*/  LOP3.LUT P6, RZ, R30, 0x1000, RZ, 0xc0, !PT ;  /* 0x000010001eff7812 */ /* 0x000fe400078cc0ff */
[----:B0-----:R-:W-:Y:S02]  /*b670*/  IADD3 R2, P0, R14, R0, RZ ;  /* 0x000000000e027210 */ /* 0x001fe40007f1e0ff */
[----:B------:R-:W-:Y:S02]  /*b680*/  P2R R4, PR, RZ, 0x40 ;  /* 0x00000040ff047803 */ /* 0x000fe40000000000 */
[C---:B------:R-:W-:Y:S01]  /*b690*/  LOP3.LUT P6, RZ, R30.reuse, 0x4000, RZ, 0xc0, !PT ;  /* 0x000040001eff7812 */ /* 0x040fe200078cc0ff */
[----:B--2---:R-:W-:Y:S01]  /*b6a0*/  IMAD.X R3, RZ, RZ, R10, P0 ;  /* 0x000000ffff037224 */ /* 0x004fe200000e060a */
[C---:B------:R-:W-:Y:S02]  /*b6b0*/  LOP3.LUT P0, RZ, R30.reuse, 0x2000, RZ, 0xc0, !PT ;  /* 0x000020001eff7812 */ /* 0x040fe4000780c0ff */
[----:B------:R-:W-:-:S02]  /*b6c0*/  LOP3.LUT P5, RZ, R30, 0x800, RZ, 0xc0, !PT ;  /* 0x000008001eff7812 */ /* 0x000fc400078ac0ff */
[C---:B------:R-:W-:Y:S02]  /*b6d0*/  LOP3.LUT P4, RZ, R30.reuse, 0x400, RZ, 0xc0, !PT ;  /* 0x000004001eff7812 */ /* 0x040fe4000788c0ff */
[C---:B------:R-:W-:Y:S02]  /*b6e0*/  LOP3.LUT P3, RZ, R30.reuse, 0x200, RZ, 0xc0, !PT ;  /* 0x000002001eff7812 */ /* 0x040fe4000786c0ff */
[C---:B------:R-:W-:Y:S02]  /*b6f0*/  LOP3.LUT P2, RZ, R30.reuse, 0x100, RZ, 0xc0, !PT ;  /* 0x000001001eff7812 */ /* 0x040fe4000784c0ff */
[----:B------:R-:W-:Y:S01]  /*b700*/  LOP3.LUT P1, RZ, R30, 0x80, RZ, 0xc0, !PT ;  /* 0x000000801eff7812 */ /* 0x000fe2000782c0ff */
[----:B------:R-:W-:Y:S01]  /*b710*/  @!PT LDS RZ, [RZ] ;  /* 0x00000000fffff984 */ /* 0x000fe20000000800 */
[----:B------:R-:W-:Y:S01]  /*b720*/  @!PT LDS RZ, [RZ] ;  /* 0x00000000fffff984 */ /* 0x000fe20000000800 */
[----:B------:R-:W-:Y:S01]  /*b730*/  @!PT LDS RZ, [RZ] ;  /* 0x00000000fffff984 */ /* 0x000fe20000000800 */
[----:B------:R0:W-:Y:S01]  /*b740*/  LDGSTS.E.BYPASS.LTC128B.128 [R9+0x1c00], desc[UR50][R2.64], !P6 ;  /* 0x01c0000002097fae */ /* 0x0001e2000f101d72 */
[----:B------:R-:W-:-:S03]  /*b750*/  ISETP.NE.AND P6, PT, R4, RZ, PT ;  /* 0x000000ff0400720c */ /* 0x000fc60003fc5270 */
[----:B------:R0:W-:Y:S01]  /*b760*/  LDGSTS.E.BYPASS.LTC128B.128 [R9+0x3c00], desc[UR50][R2.64+0x80], !P0 ;  /* 0x03c0008002097fae */ /* 0x0001e2000c101d72 */
[----:B------:R-:W-:-:S09]  /*b770*/  PLOP3.LUT P0, PT, PT, PT, PT, 0x80, 0x0 ;  /* 0x000000000000781c */ /* 0x000fd20003f0f070 */
[----:B------:R0:W-:Y:S04]  /*b780*/  LDGSTS.E.BYPASS.LTC128B.128 [R9+0x5c00], desc[UR50][R2.64+0x100], !P6 ;  /* 0x05c0010002097fae */ /* 0x0001e8000f101d72 */
[----:B------:R0:W-:Y:S04]  /*b790*/  LDGSTS.E.BYPASS.LTC128B.128 [R9+0x7c00], desc[UR50][R2.64+0x180], !P5 ;  /* 0x07c0018002097fae */ /* 0x0001e8000e901d72 */
[----:B------:R0:W-:Y:S04]  /*b7a0*/  LDGSTS.E.BYPASS.LTC128B.128 [R9+0x9c00], desc[UR50][R2.64+0x200], !P4 ;  /* 0x09c0020002097fae */ /* 0x0001e8000e101d72 */
[----:B------:R0:W-:Y:S04]  /*b7b0*/  LDGSTS.E.BYPASS.LTC128B.128 [R9+0xbc00], desc[UR50][R2.64+0x280], !P3 ;  /* 0x0bc0028002097fae */ /* 0x0001e8000d901d72 */
[----:B------:R0:W-:Y:S04]  /*b7c0*/  LDGSTS.E.BYPASS.LTC128B.128 [R9+0xdc00], desc[UR50][R2.64+0x300], !P2 ;  /* 0x0dc0030002097fae */ /* 0x0001e8000d101d72 */
[----:B------:R0:W-:Y:S01]  /*b7d0*/  LDGSTS.E.BYPASS.LTC128B.128 [R9+0xfc00], desc[UR50][R2.64+0x380], !P1 ;  /* 0x0fc0038002097fae */ /* 0x0001e2000c901d72 */
[----:B------:R-:W-:Y:S01]  /*b7e0*/  NOP ;  /* 0x0000000000007918 */ /* 0x000fe20000000000 */
.L_x_68:
[----:B------:R-:W-:Y:S02]  /*b7f0*/  PLOP3.LUT P1, PT, P1, P0, PT, 0xa2, 0x0 ;  /* 0x000000000000781c */ /* 0x000fe40000f21472 */
[----:B-----5:R-:W-:-:S08]  /*b800*/  @P0 R2UR P1, UR4, R19 ;  /* 0x00000000130402ca */ /* 0x020fd00000020000 */
[----:B------:R-:W-:-:S05]  /*b810*/  @P0 PLOP3.LUT P0, PT, P1, PT, PT, 0x80, 0x0 ;  /* 0x000000000000081c */ /* 0x000fca0000f0f070 */
[----:B------:R-:W-:Y:S01]  /*b820*/  @!P1 SYNCS.ARRIVE.TRANS64.RED.A0T1 RZ, [UR4+0x28c50], RZ ;  /* 0x028c50ffffff99a7 */ /* 0x000fe20008200404 */
[----:B------:R-:W-:Y:S07]  /*b830*/  @!P1 ARRIVES.LDGSTSBAR.64.TRANSCNT [UR4+0x28c50] ;  /* 0x028c5000ff0099b0 */ /* 0x000fee0008000a84 */
[----:B------:R-:W-:Y:S05]  /*b840*/  @P0 BRA.U.ANY `(.L_x_68) ;  /* 0xfffffffd00e80947 */ /* 0x000fea000393ffff */
[----:B------:R-:W-:Y:S01]  /*b850*/  NOP ;  /* 0x0000000000007918 */ /* 0x000fe20000000000 */
[----:B0-----:R-:W-:-:S05]  /*b860*/  IMAD.U32 R2, RZ, RZ, UR41 ;  /* 0x00000029ff027e24 */ /* 0x001fca000f8e00ff */
[----:B------:R-:W-:-:S13]  /*b870*/  ISETP.NE.AND P2, PT, R2, 0x3, PT ;  /* 0x000000030200780c */ /* 0x000fda0003f45270 */
[----:B------:R-:W-:Y:S05]  /*b880*/  @!P2 BRA `(.L_x_69) ;  /* 0x000000000004a947 */ /* 0x000fea0003800000 */
[----:B------:R-:W-:Y:S01]  /*b890*/  BPT.TRAP 0x1 ;  /* 0x000000040000795c */ /* 0x000fe20000300000 */
.L_x_69:
[----:B------:R-:W-:Y:S01]  /*b8a0*/  VIADD R17, R17, 0x1 ;  /* 0x0000000111117836 */ /* 0x000fe20000000000 */
[----:B------:R-:W-:Y:S01]  /*b8b0*/  UISETP.GE.AND UP0, UPT, UR36, 0x41, UPT ;  /* 0x000000412400788c */ /* 0x000fe2000bf06270 */
[----:B------:R0:W-:Y:S03]  /*b8c0*/  SYNCS.ARRIVE.TRANS64.A1T0 RZ, [R19+URZ+0x28c50], RZ ;  /* 0x028c50ff13ff79a7 */ /* 0x0001e6000810003f */
[----:B------:R-:W-:-:S04]  /*b8d0*/  ISETP.NE.AND P0, PT, R17, 0x2, PT ;  /* 0x000000021100780c */ /* 0x000fc80003f05270 */
[----:B------:R-:W-:Y:S02]  /*b8e0*/  SEL R17, R17, RZ, P0 ;  /* 0x000000ff11117207 */ /* 0x000fe40000000000 */
[----:B------:R-:W-:Y:S02]  /*b8f0*/  SEL R3, RZ, 0x1, P0 ;  /* 0x00000001ff037807 */ /* 0x000fe40000000000 */
[----:B------:R-:W-:Y:S02]  /*b900*/  PLOP3.LUT P0, PT, PT, PT, UP0, 0x40, 0x0 ;  /* 0x000000000000781c */ /* 0x000fe40003f0e808 */
[----:B------:R-:W-:-:S11]  /*b910*/  LOP3.LUT R22, R22, R3, RZ, 0x3c, !PT ;  /* 0x0000000316167212 */ /* 0x000fd600078e3cff */
[----:B0-----:R-:W-:Y:S05]  /*b920*/  @P0 BRA `(.L_x_70) ;  /* 0x0000000c00740947 */ /* 0x001fea0003800000 */
[----:B------:R-:W-:Y:S01]  /*b930*/  BSSY B0, `(.L_x_70) ;  /* 0x00000dc000007945 */ /* 0x000fe20003800000 */
[----:B------:R-:W-:-:S07]  /*b940*/  IMAD.U32 R8, RZ, RZ, UR40 ;  /* 0x00000028ff087e24 */ /* 0x000fce000f8e00ff */
.L_x_83:
[----:B------:R-:W0:Y:S01]  /*b950*/  LDC R2, c[0x0][0x430] ;  /* 0x00010c00ff027b82 */ /* 0x000e220000000800 */
[----:B------:R-:W-:Y:S01]  /*b960*/  ISETP.GT.U32.AND P0, PT, R23, 0x3f, PT ;  /* 0x0000003f1700780c */ /* 0x000fe20003f04070 */
[----:B------:R-:W-:Y:S01]  /*b970*/  ULDC UR4, c[0x0][0x430] ;  /* 0x00010c0000047ab9 */ /* 0x000fe20000000800 */
[----:B------:R-:W-:-:S11]  /*b980*/  MOV R11, UR41 ;  /* 0x00000029000b7c02 */ /* 0x000fd60008000f00 */
[----:B-1----:R-:W1:Y:S01]  /*b990*/  @!P0 LDC.64 R4, c[0x0][0x428] ;  /* 0x00010a00ff048b82 */ /* 0x002e620000000a00 */
[----:B0-----:R-:W-:Y:S02]  /*b9a0*/  ISETP.NE.AND P1, PT, R2, 0x1, PT ;  /* 0x000000010200780c */ /* 0x001fe40003f25270 */
[----:B------:R-:W-:-:S05]  /*b9b0*/  LEA R2, R8, R31, 0x6 ;  /* 0x0000001f08027211 */ /* 0x000fca00078e30ff */
[----:B------:R-:W-:-:S04]  /*b9c0*/  IMAD.IADD R9, R23, 0x1, R2 ;  /* 0x0000000117097824 */ /* 0x000fc800078e0202 */
[----:B------:R-:W-:Y:S02]  /*b9d0*/  IMAD.MOV.U32 R10, RZ, RZ, R9 ;  /* 0x000000ffff0a7224 */ /* 0x000fe400078e0009 */
[----:B------:R-:W0:Y:S08]  /*b9e0*/  @P1 LDC R6, c[0x0][0x434] ;  /* 0x00010d00ff061b82 */ /* 0x000e300000000800 */
[----:B------:R-:W2:Y:S01]  /*b9f0*/  @P1 LDC R3, c[0x0][0x438] ;  /* 0x00010e00ff031b82 */ /* 0x000ea20000000800 */
[----:B0-----:R-:W-:-:S07]  /*ba00*/  @P1 IMAD.HI.U32 R2, R9, R6, RZ ;  /* 0x0000000609021227 */ /* 0x001fce00078e00ff */
[----:B------:R-:W0:Y:S01]  /*ba10*/  @!P0 LDC.64 R6, c[0x0][0x418] ;  /* 0x00010600ff068b82 */ /* 0x000e220000000a00 */
[----:B--2---:R-:W-:Y:S01]  /*ba20*/  @P1 SHF.R.U32.HI R10, RZ, R3, R2 ;  /* 0x00000003ff0a1219 */ /* 0x004fe20000011602 */
[----:B-1----:R-:W-:-:S03]  /*ba30*/  @!P0 IMAD R2, R32, R4, RZ ;  /* 0x0000000420028224 */ /* 0x002fc600078e02ff */
[----:B------:R-:W-:Y:S01]  /*ba40*/  @!P0 SHF.R.S32.HI R3, RZ, 0x1f, R10 ;  /* 0x0000001fff038819 */ /* 0x000fe2000001140a */
[----:B------:R-:W-:Y:S02]  /*ba50*/  @!P0 IMAD R5, R25, R5, R2 ;  /* 0x0000000519058224 */ /* 0x000fe400078e0202 */
[----:B------:R-:W-:-:S04]  /*ba60*/  @!P0 IMAD.MOV.U32 R2, RZ, RZ, R10 ;  /* 0x000000ffff028224 */ /* 0x000fc800078e000a */
[----:B------:R-:W-:-:S04]  /*ba70*/  @!P0 IMAD.WIDE.U32 R2, R25, R4, R2 ;  /* 0x0000000419028225 */ /* 0x000fc800078e0002 */
[----:B------:R-:W-:Y:S02]  /*ba80*/  @!P0 IMAD.IADD R3, R5, 0x1, R3 ;  /* 0x0000000105038824 */ /* 0x000fe400078e0203 */
[----:B------:R-:W-:Y:S01]  /*ba90*/  IMAD.MOV.U32 R4, RZ, RZ, RZ ;  /* 0x000000ffff047224 */ /* 0x000fe200078e00ff */
[----:B0-----:R-:W-:-:S04]  /*baa0*/  @!P0 LEA R6, P1, R2, R6, 0x2 ;  /* 0x0000000602068211 */ /* 0x001fc800078210ff */
[----:B------:R-:W-:-:S05]  /*bab0*/  @!P0 LEA.HI.X R7, R2, R7, R3, 0x2, P1 ;  /* 0x0000000702078211 */ /* 0x000fca00008f1403 */
[----:B------:R0:W5:Y:S01]  /*bac0*/  @!P0 LDG.E R4, desc[UR50][R6.64] ;  /* 0x0000003206048981 */ /* 0x000162000c1e1900 */
[----:B------:R-:W-:Y:S01]  /*bad0*/  ISETP.NE.AND P2, PT, R11, 0x3, PT ;  /* 0x000000030b00780c */ /* 0x000fe20003f45270 */
[----:B------:R-:W-:-:S04]  /*bae0*/  IMAD.MOV R2, RZ, RZ, -R10 ;  /* 0x000000ffff027224 */ /* 0x000fc800078e0a0a */
[----:B------:R-:W-:-:S08]  /*baf0*/  IMAD R5, R2, UR4, R9 ;  /* 0x0000000402057c24 */ /* 0x000fd0000f8e0209 */
[----:B0-----:R-:W-:Y:S05]  /*bb00*/  @!P2 BRA `(.L_x_71) ;  /* 0x000000000004a947 */ /* 0x001fea0003800000 */
[----:B------:R-:W-:Y:S01]  /*bb10*/  BPT.TRAP 0x1 ;  /* 0x000000040000795c */ /* 0x000fe20000300000 */
.L_x_71:
[----:B------:R-:W-:Y:S01]  /*bb20*/  LEA R9, R17, UR39, 0x3 ;  /* 0x0000002711097c11 */ /* 0x000fe2000f8e18ff */
[----:B------:R-:W-:Y:S01]  /*bb30*/  BSSY B1, `(.L_x_72) ;  /* 0x0000005000017945 */ /* 0x000fe20003800000 */
[----:B------:R-:W-:Y:S02]  /*bb40*/  SHF.L.U32 R20, R22, 0x1f, RZ ;  /* 0x0000001f16147819 */ /* 0x000fe400000006ff */
[----:B------:R-:W-:Y:S02]  /*bb50*/  SHF.R.S32.HI R7, RZ, 0x1f, R5 ;  /* 0x0000001fff077819 */ /* 0x000fe40000011405 */
[----:B------:R-:W0:Y:S02]  /*bb60*/  SYNCS.PHASECHK.TRANS64.TRYWAIT P0, [R9+URZ+0x28c40], R20 ;  /* 0x028c4014090075a7 */ /* 0x000e24000800017f */
[----:B0-----:R-:W-:Y:S05]  /*bb70*/  @!P0 BRA `(.L_x_73) ;  /* 0x0000002400548947 */ /* 0x001fea0003800000 */
.L_x_135:
[----:B------:R-:W-:Y:S05]  /*bb80*/  BSYNC B1 ;  /* 0x0000000000017941 */ /* 0x000fea0003800000 */
.L_x_72:
[----:B------:R-:W-:Y:S01]  /*bb90*/  ULDC.64 UR4, c[0x0][0x300] ;  /* 0x0000c00000047ab9 */ /* 0x000fe20000000a00 */
[----:B-----5:R-:W-:Y:S01]  /*bba0*/  SHF.R.S32.HI R19, RZ, 0x1f, R4 ;  /* 0x0000001fff137819 */ /* 0x020fe20000011404 */
[----:B------:R-:W-:Y:S01]  /*bbb0*/  IMAD R2, R7, UR4, RZ ;  /* 0x0000000407027c24 */ /* 0x000fe2000f8e02ff */
[----:B------:R-:W-:Y:S01]  /*bbc0*/  LOP3.LUT P1, RZ, R16, 0x1, RZ, 0xc0, !PT ;  /* 0x0000000110ff7812 */ /* 0x000fe2000782c0ff */
[----:B------:R-:W-:Y:S02]  /*bbd0*/  IMAD R6, R17, 0x1000, R33 ;  /* 0x0000100011067824 */ /* 0x000fe400078e0221 */
[C---:B------:R-:W-:Y:S02]  /*bbe0*/  IMAD R11, R5.reuse, UR5, R2 ;  /* 0x00000005050b7c24 */ /* 0x040fe4000f8e0202 */
[----:B------:R-:W-:Y:S01]  /*bbf0*/  IMAD.WIDE.U32 R2, R5, UR4, RZ ;  /* 0x0000000405027c25 */ /* 0x000fe2000f8e00ff */
[----:B------:R-:W-:-:S03]  /*bc00*/  ULDC.64 UR4, c[0x0][0x310] ;  /* 0x0000c40000047ab9 */ /* 0x000fc60000000a00 */
[----:B------:R-:W-:Y:S02]  /*bc10*/  IMAD.IADD R3, R3, 0x1, R11 ;  /* 0x0000000103037824 */ /* 0x000fe400078e020b */
[----:B------:R-:W-:Y:S02]  /*bc20*/  IMAD R11, R19, UR4, RZ ;  /* 0x00000004130b7c24 */ /* 0x000fe4000f8e02ff */
        /* <DEDUP_REMOVED lines=13> */
[----:B------:R-:W1:Y:S01]  /*bd00*/  SHFL.IDX PT, R14, R21, RZ, 0x181f ;  /* 0x00181fff150e7589 */ /* 0x000e6200000e0000 */
[----:B------:R-:W-:-:S03]  /*bd10*/  LEA R26, R6, UR39, 0x1 ;  /* 0x00000027061a7c11 */ /* 0x000fc6000f8e08ff */
[----:B------:R-:W2:Y:S04]  /*bd20*/  SHFL.IDX PT, R3, R28, RZ, 0x181f ;  /* 0x00181fff1c037589 */ /* 0x000ea800000e0000 */
[----:B------:R-:W3:Y:S04]  /*bd30*/  SHFL.IDX PT, R10, R21, 0x1, 0x181f ;  /* 0x00381f00150a7f89 */ /* 0x000ee800000e0000 */
[----:B------:R-:W4:Y:S01]  /*bd40*/  SHFL.IDX PT, R34, R28, 0x1, 0x181f ;  /* 0x00381f001c227f89 */ /* 0x000f2200000e0000 */
[----:B-1----:R-:W-:-:S03]  /*bd50*/  IADD3 R2, P0, R14, R0, RZ ;  /* 0x000000000e027210 */ /* 0x002fc60007f1e0ff */
[----:B------:R-:W-:Y:S02]  /*bd60*/  SHFL.IDX PT, R14, R21, 0x3, 0x181f ;  /* 0x00781f00150e7f89 */ /* 0x000fe400000e0000 */
[----:B--2---:R-:W-:Y:S01]  /*bd70*/  IMAD.X R3, RZ, RZ, R3, P0 ;  /* 0x000000ffff037224 */ /* 0x004fe200000e0603 */
[----:B---3--:R-:W-:-:S04]  /*bd80*/  IADD3 R10, P0, R10, R0, RZ ;  /* 0x000000000a0a7210 */ /* 0x008fc80007f1e0ff */
[----:B------:R1:W-:Y:S01]  /*bd90*/  LDGSTS.E.BYPASS.LTC128B.128 [R26+0x22400], desc[UR50][R2.64], !P1 ;  /* 0x22400000021a7fae */ /* 0x0003e2000c901d72 */
[----:B----4-:R-:W-:-:S05]  /*bda0*/  IMAD.X R11, RZ, RZ, R34, P0 ;  /* 0x000000ffff0b7224 */ /* 0x010fca00000e0622 */
[----:B------:R2:W-:Y:S04]  /*bdb0*/  LDGSTS.E.BYPASS.LTC128B.128 [R26+0x22c00], desc[UR50][R10.64], !P1 ;  /* 0x22c000000a1a7fae */ /* 0x0005e8000c901d72 */
[----:B-1----:R-:W1:Y:S04]  /*bdc0*/  SHFL.IDX PT, R2, R21, 0x2, 0x181f ;  /* 0x00581f0015027f89 */ /* 0x002e6800000e0000 */
[----:B------:R-:W3:Y:S04]  /*bdd0*/  SHFL.IDX PT, R3, R28, 0x2, 0x181f ;  /* 0x00581f001c037f89 */ /* 0x000ee800000e0000 */
[----:B------:R-:W4:Y:S01]  /*bde0*/  SHFL.IDX PT, R28, R28, 0x3, 0x181f ;  /* 0x00781f001c1c7f89 */ /* 0x000f2200000e0000 */
[----:B-1----:R-:W-:-:S04]  /*bdf0*/  IADD3 R2, P0, R2, R0, RZ ;  /* 0x0000000002027210 */ /* 0x002fc80007f1e0ff */
[----:B---3--:R-:W-:-:S05]  /*be00*/  IADD3.X R3, RZ, R3, RZ, P0, !PT ;  /* 0x00000003ff037210 */ /* 0x008fca00007fe4ff */
[----:B----4-:R2:W-:Y:S04]  /*be10*/  LDGSTS.E.BYPASS.LTC128B.128 [R26+0x23400], desc[UR50][R2.64], !P1 ;  /* 0x23400000021a7fae */ /* 0x0105e8000c901d72 */
.L_x_145:
[----:B--2---:R-:W-:-:S05]  /*be20*/  IADD3 R2, P0, R14, R0, RZ ;  /* 0x000000000e027210 */ /* 0x004fca0007f1e0ff */
[----:B------:R-:W-:Y:S01]  /*be30*/  IMAD.X R3, RZ, RZ, R28, P0 ;  /* 0x000000ffff037224 */ /* 0x000fe200000e061c */
[----:B------:R-:W-:-:S04]  /*be40*/  PLOP3.LUT P0, PT, PT, PT, PT, 0x80, 0x0 ;  /* 0x000000000000781c */ /* 0x000fc80003f0f070 */
[----:B------:R-:W-:Y:S01]  /*be50*/  @!PT LDS RZ, [RZ] ;  /* 0x00000000fffff984 */ /* 0x000fe20000000800 */
[----:B------:R-:W-:Y:S01]  /*be60*/  @!PT LDS RZ, [RZ] ;  /* 0x00000000fffff984 */ /* 0x000fe20000000800 */
[----:B------:R-:W-:Y:S01]  /*be70*/  @!PT LDS RZ, [RZ] ;  /* 0x00000000fffff984 */ /* 0x000fe20000000800 */
[----:B------:R1:W-:Y:S01]  /*be80*/  LDGSTS.E.BYPASS.LTC128B.128 [R26+0x23c00], desc[UR50][R2.64], !P1 ;  /* 0x23c00000021a7fae */ /* 0x0003e2000c901d72 */
[----:B------:R-:W-:-:S08]  /*be90*/  NOP ;  /* 0x0000000000007918 */ /* 0x000fd00000000000 */
.L_x_75:
[----:B------:R-:W-:Y:S02]  /*bea0*/  PLOP3.LUT P1, PT, P1, P0, PT, 0xa2, 0x0 ;  /* 0x000000000000781c */ /* 0x000fe40000f21472 */
[----:B------:R-:W-:-:S08]  /*beb0*/  @P0 R2UR P1, UR4, R9 ;  /* 0x00000000090402ca */ /* 0x000fd00000020000 */
[----:B------:R-:W-:-:S05]  /*bec0*/  @P0 PLOP3.LUT P0, PT, P1, PT, PT, 0x80, 0x0 ;  /* 0x000000000000081c */ /* 0x000fca0000f0f070 */
[----:B------:R-:W-:Y:S01]  /*bed0*/  @!P1 SYNCS.ARRIVE.TRANS64.RED.A0T1 RZ, [UR4+0x28c30], RZ ;  /* 0x028c30ffffff99a7 */ /* 0x000fe20008200404 */
[----:B------:R-:W-:Y:S07]  /*bee0*/  @!P1 ARRIVES.LDGSTSBAR.64.TRANSCNT [UR4+0x28c30] ;  /* 0x028c3000ff0099b0 */ /* 0x000fee0008000a84 */
[----:B------:R-:W-:Y:S05]  /*bef0*/  @P0 BRA.U.ANY `(.L_x_75) ;  /* 0xfffffffd00e80947 */ /* 0x000fea000393ffff */
[----:B------:R-:W-:Y:S01]  /*bf00*/  NOP ;  /* 0x0000000000007918 */ /* 0x000fe20000000000 */
[----:B-1----:R-:W-:-:S05]  /*bf10*/  IMAD.U32 R2, RZ, RZ, UR41 ;  /* 0x00000029ff027e24 */ /* 0x002fca000f8e00ff */
[----:B------:R-:W-:-:S13]  /*bf20*/  ISETP.NE.AND P2, PT, R2, 0x3, PT ;  /* 0x000000030200780c */ /* 0x000fda0003f45270 */
[----:B------:R-:W-:Y:S05]  /*bf30*/  @!P2 BRA `(.L_x_76) ;  /* 0x000000000004a947 */ /* 0x000fea0003800000 */
[----:B------:R-:W-:Y:S01]  /*bf40*/  BPT.TRAP 0x1 ;  /* 0x000000040000795c */ /* 0x000fe20000300000 */
.L_x_76:
[----:B------:R1:W-:Y:S01]  /*bf50*/  SYNCS.ARRIVE.TRANS64.A1T0 RZ, [R9+URZ+0x28c30], RZ ;  /* 0x028c30ff09ff79a7 */ /* 0x0003e2000810003f */
[----:B------:R-:W-:Y:S05]  /*bf60*/  @!P2 BRA `(.L_x_77) ;  /* 0x000000000004a947 */ /* 0x000fea0003800000 */
[----:B------:R-:W-:Y:S01]  /*bf70*/  BPT.TRAP 0x1 ;  /* 0x000000040000795c */ /* 0x000fe20000300000 */
.L_x_77:
[----:B------:R-:W2:Y:S01]  /*bf80*/  SYNCS.PHASECHK.TRANS64.TRYWAIT P0, [R9+URZ+0x28c60], R20 ;  /* 0x028c6014090075a7 */ /* 0x000ea2000800017f */
[----:B------:R-:W-:Y:S04]  /*bf90*/  BSSY B1, `(.L_x_78) ;  /* 0x0000002000017945 */ /* 0x000fe80003800000 */
[----:B--2---:R-:W-:Y:S05]  /*bfa0*/  @!P0 BRA `(.L_x_79) ;  /* 0x0000002400708947 */ /* 0x004fea0003800000 */
.L_x_146:
[----:B------:R-:W-:Y:S05]  /*bfb0*/  BSYNC B1 ;  /* 0x0000000000017941 */ /* 0x000fea0003800000 */
.L_x_78:
[----:B------:R-:W-:Y:S01]  /*bfc0*/  ULDC.64 UR4, c[0x0][0x328] ;  /* 0x0000ca0000047ab9 */ /* 0x000fe20000000a00 */
[C---:B------:R-:W-:Y:S01]  /*bfd0*/  LOP3.LUT P5, RZ, R16.reuse, 0x8, RZ, 0xc0, !PT ;  /* 0x0000000810ff7812 */ /* 0x040fe200078ac0ff */
[----:B------:R-:W-:Y:S01]  /*bfe0*/  IMAD R2, R7, UR4, RZ ;  /* 0x0000000407027c24 */ /* 0x000fe2000f8e02ff */
[C---:B------:R-:W-:Y:S02]  /*bff0*/  LOP3.LUT P4, RZ, R16.reuse, 0x4, RZ, 0xc0, !PT ;  /* 0x0000000410ff7812 */ /* 0x040fe4000788c0ff */
[----:B------:R-:W-:Y:S01]  /*c000*/  LOP3.LUT P3, RZ, R16, 0x2, RZ, 0xc0, !PT ;  /* 0x0000000210ff7812 */ /* 0x000fe2000786c0ff */
[C---:B------:R-:W-:Y:S02]  /*c010*/  IMAD R7, R5.reuse, UR5, R2 ;  /* 0x0000000505077c24 */ /* 0x040fe4000f8e0202 */
[----:B------:R-:W-:Y:S01]  /*c020*/  IMAD.WIDE.U32 R2, R5, UR4, RZ ;  /* 0x0000000405027c25 */ /* 0x000fe2000f8e00ff */
[----:B------:R-:W-:-:S03]  /*c030*/  ULDC.64 UR4, c[0x0][0x338] ;  /* 0x0000ce0000047ab9 */ /* 0x000fc60000000a00 */
[----:B------:R-:W-:Y:S02]  /*c040*/  IMAD.IADD R3, R3, 0x1, R7 ;  /* 0x0000000103037824 */ /* 0x000fe400078e0207 */
[----:B------:R-:W-:Y:S02]  /*c050*/  IMAD R19, R19, UR4, RZ ;  /* 0x0000000413137c24 */ /* 0x000fe4000f8e02ff */
[----:B------:R-:W-:-:S04]  /*c060*/  IMAD.WIDE.U32 R2, R4, UR4, R2 ;  /* 0x0000000404027c25 */ /* 0x000fc8000f8e0002 */
[----:B------:R-:W-:Y:S01]  /*c070*/  IMAD R19, R4, UR5, R19 ;  /* 0x0000000504137c24 */ /* 0x000fe2000f8e0213 */
[----:B------:R-:W-:Y:S02]  /*c080*/  ULDC.64 UR4, c[0x0][0x330] ;  /* 0x0000cc0000047ab9 */ /* 0x000fe40000000a00 */
[----:B------:R-:W-:Y:S02]  /*c090*/  IMAD R5, R24, UR4, RZ ;  /* 0x0000000418057c24 */ /* 0x000fe4000f8e02ff */
[----:B------:R-:W-:Y:S01]  /*c0a0*/  IADD3 R3, R3, R19, RZ ;  /* 0x0000001303037210 */ /* 0x000fe20007ffe0ff */
[----:B------:R-:W-:Y:S02]  /*c0b0*/  IMAD R19, R17, 0x7000, R6 ;  /* 0x0000700011137824 */ /* 0x000fe400078e0206 */
[C---:B------:R-:W-:Y:S02]  /*c0c0*/  IMAD R5, R18.reuse, UR5, R5 ;  /* 0x0000000512057c24 */ /* 0x040fe4000f8e0205 */
[----:B------:R-:W-:Y:S01]  /*c0d0*/  IMAD.WIDE.U32 R2, R18, UR4, R2 ;  /* 0x0000000412027c25 */ /* 0x000fe2000f8e0002 */
[----:B------:R-:W-:-:S03]  /*c0e0*/  ULDC.64 UR4, c[0x0][0x318] ;  /* 0x0000c60000047ab9 */ /* 0x000fc60000000a00 */
[----:B------:R-:W-:Y:S01]  /*c0f0*/  IMAD.IADD R3, R5, 0x1, R3 ;  /* 0x0000000105037824 */ /* 0x000fe200078e0203 */
[----:B------:R-:W-:Y:S01]  /*c100*/  LEA R10, P0, R2, UR4, 0x1 ;  /* 0x00000004020a7c11 */ /* 0x000fe2000f8008ff */
[----:B------:R-:W-:-:S03]  /*c110*/  UMOV UR4, 0xffffffff ;  /* 0xffffffff00047882 */ /* 0x000fc60000000000 */
[----:B0-2---:R-:W-:Y:S01]  /*c120*/  LEA.HI.X R20, R2, UR5, R3, 0x1, P0 ;  /* 0x0000000502147c11 */ /* 0x005fe200080f0c03 */
[----:B------:R-:W-:Y:S08]  /*c130*/  BRA.DIV UR4, `(.L_x_80) ;  /* 0x0000002604207947 */ /* 0x000ff0000b800000 */
[----:B------:R-:W0:Y:S01]  /*c140*/  SHFL.IDX PT, R14, R10, RZ, 0x181f ;  /* 0x00181fff0a0e7589 */ /* 0x000e2200000e0000 */
[C---:B------:R-:W-:Y:S02]  /*c150*/  LOP3.LUT P1, RZ, R16.reuse, 0x40, RZ, 0xc0, !PT ;  /* 0x0000004010ff7812 */ /* 0x040fe4000782c0ff */
[C---:B------:R-:W-:Y:S01]  /*c160*/  LOP3.LUT P6, RZ, R16.reuse, 0x20, RZ, 0xc0, !PT ;  /* 0x0000002010ff7812 */ /* 0x040fe200078cc0ff */
[----:B------:R-:W2:Y:S01]  /*c170*/  SHFL.IDX PT, R3, R20, RZ, 0x181f ;  /* 0x00181fff14037589 */ /* 0x000ea200000e0000 */
[----:B------:R-:W-:Y:S02]  /*c180*/  LEA R19, R19, UR39, 0x1 ;  /* 0x0000002713137c11 */ /* 0x000fe4000f8e08ff */
[----:B------:R-:W-:Y:S02]  /*c190*/  LOP3.LUT P2, RZ, R16, 0x10, RZ, 0xc0, !PT ;  /* 0x0000001010ff7812 */ /* 0x000fe4000784c0ff */
[----:B------:R-:W-:Y:S02]  /*c1a0*/  P2R R11, PR, RZ, 0x40 ;  /* 0x00000040ff0b7803 */ /* 0x000fe40000000000 */
[----:B0-----:R-:W-:-:S02]  /*c1b0*/  IADD3 R6, P0, R14, R0, RZ ;  /* 0x000000000e067210 */ /* 0x001fc40007f1e0ff */
[----:B------:R-:W0:Y:S03]  /*c1c0*/  SHFL.IDX PT, R14, R10, 0x1, 0x181f ;  /* 0x00381f000a0e7f89 */ /* 0x000e2600000e0000 */
[----:B--2---:R-:W-:Y:S02]  /*c1d0*/  IMAD.X R7, RZ, RZ, R3, P0 ;  /* 0x000000ffff077224 */ /* 0x004fe400000e0603 */
[----:B------:R-:W2:Y:S04]  /*c1e0*/  SHFL.IDX PT, R3, R20, 0x1, 0x181f ;  /* 0x00381f0014037f89 */ /* 0x000ea800000e0000 */
[----:B------:R-:W-:Y:S01]  /*c1f0*/  LDGSTS.E.BYPASS.LTC128B.128 [R19+0x400], desc[UR50][R6.64], !P1 ;  /* 0x0040000006137fae */ /* 0x000fe2000c901d72 */
[----:B------:R-:W-:-:S03]  /*c200*/  ISETP.NE.U32.AND P1, PT, R27, RZ, PT ;  /* 0x000000ff1b00720c */ /* 0x000fc60003f25070 */
[----:B------:R-:W-:Y:S01]  /*c210*/  LDGSTS.E.BYPASS.LTC128B.128 [R19+0x2400], desc[UR50][R6.64+0x80], !P6 ;  /* 0x0240008006137fae */ /* 0x000fe2000f101d72 */
[----:B------:R-:W-:-:S03]  /*c220*/  LOP3.LUT P6, RZ, R16, 0x40, RZ, 0xc0, !PT ;  /* 0x0000004010ff7812 */ /* 0x000fc600078cc0ff */
[----:B------:R-:W-:Y:S04]  /*c230*/  LDGSTS.E.BYPASS.LTC128B.128 [R19+0x4400], desc[UR50][R6.64+0x100], !P2 ;  /* 0x0440010006137fae */ /* 0x000fe8000d101d72 */
[----:B------:R-:W-:Y:S01]  /*c240*/  LDGSTS.E.BYPASS.LTC128B.128 [R19+0x6400], desc[UR50][R6.64+0x180], !P5 ;  /* 0x0640018006137fae */ /* 0x000fe2000e901d72 */
[----:B0-----:R-:W-:-:S03]  /*c250*/  IADD3 R4, P0, R14, R0, RZ ;  /* 0x000000000e047210 */ /* 0x001fc60007f1e0ff */
[----:B------:R-:W-:Y:S04]  /*c260*/  LDGSTS.E.BYPASS.LTC128B.128 [R19+0x8400], desc[UR50][R6.64+0x200], !P4 ;  /* 0x0840020006137fae */ /* 0x000fe8000e101d72 */
[----:B------:R-:W0:Y:S01]  /*c270*/  SHFL.IDX PT, R14, R10, 0x2, 0x181f ;  /* 0x00581f000a0e7f89 */ /* 0x000e2200000e0000 */
[----:B--2---:R-:W-:-:S03]  /*c280*/  IMAD.X R5, RZ, RZ, R3, P0 ;  /* 0x000000ffff057224 */ /* 0x004fc600000e0603 */
[----:B------:R-:W2:Y:S04]  /*c290*/  SHFL.IDX PT, R3, R20, 0x2, 0x181f ;  /* 0x00581f0014037f89 */ /* 0x000ea800000e0000 */
[----:B------:R-:W-:Y:S04]  /*c2a0*/  LDGSTS.E.BYPASS.LTC128B.128 [R19+0xa400], desc[UR50][R6.64+0x280], !P3 ;  /* 0x0a40028006137fae */ /* 0x000fe8000d901d72 */
[----:B------:R-:W3:Y:S01]  /*c2b0*/  SHFL.IDX PT, R20, R20, 0x3, 0x181f ;  /* 0x00781f0014147f89 */ /* 0x000ee200000e0000 */
[----:B0-----:R-:W-:-:S03]  /*c2c0*/  IADD3 R2, P0, R14, R0, RZ ;  /* 0x000000000e027210 */ /* 0x001fc60007f1e0ff */
[----:B------:R0:W4:Y:S01]  /*c2d0*/  SHFL.IDX PT, R14, R10, 0x3, 0x181f ;  /* 0x00781f000a0e7f89 */ /* 0x00012200000e0000 */
[----:B--2---:R-:W-:Y:S02]  /*c2e0*/  IADD3.X R3, RZ, R3, RZ, P0, !PT ;  /* 0x00000003ff037210 */ /* 0x004fe400007fe4ff */
[----:B------:R-:W-:-:S13]  /*c2f0*/  ISETP.NE.U32.AND P0, PT, R29, RZ, PT ;  /* 0x000000ff1d00720c */ /* 0x000fda0003f05070 */
[----:B------:R-:W-:Y:S04]  /*c300*/  LDGSTS.E.BYPASS.LTC128B.128 [R19+0xc400], desc[UR50][R6.64+0x300], P0 ;  /* 0x0c40030006137fae */ /* 0x000fe80008101d72 */
[----:B------:R2:W-:Y:S04]  /*c310*/  LDGSTS.E.BYPASS.LTC128B.128 [R19+0xe400], desc[UR50][R6.64+0x380], P1 ;  /* 0x0e40038006137fae */ /* 0x0005e80008901d72 */
[----:B------:R0:W-:Y:S01]  /*c320*/  LDGSTS.E.BYPASS.LTC128B.128 [R19+0xc00], desc[UR50][R4.64], !P6 ;  /* 0x00c0000004137fae */ /* 0x0001e2000f101d72 */
[----:B------:R-:W-:-:S04]  /*c330*/  ISETP.NE.AND P6, PT, R11, RZ, PT ;  /* 0x000000ff0b00720c */ /* 0x000fc80003fc5270 */
[----:B--2---:R-:W-:-:S09]  /*c340*/  P2R R6, PR, RZ, 0x40 ;  /* 0x00000040ff067803 */ /* 0x004fd20000000000 */
[----:B------:R0:W-:Y:S01]  /*c350*/  LDGSTS.E.BYPASS.LTC128B.128 [R19+0x2c00], desc[UR50][R4.64+0x80], !P6 ;  /* 0x02c0008004137fae */ /* 0x0001e2000f101d72 */
[----:B------:R-:W-:-:S03]  /*c360*/  LOP3.LUT P6, RZ, R16, 0x40, RZ, 0xc0, !PT ;  /* 0x0000004010ff7812 */ /* 0x000fc600078cc0ff */
[----:B------:R0:W-:Y:S04]  /*c370*/  LDGSTS.E.BYPASS.LTC128B.128 [R19+0x4c00], desc[UR50][R4.64+0x100], !P2 ;  /* 0x04c0010004137fae */ /* 0x0001e8000d101d72 */
[----:B------:R0:W-:Y:S04]  /*c380*/  LDGSTS.E.BYPASS.LTC128B.128 [R19+0x6c00], desc[UR50][R4.64+0x180], !P5 ;  /* 0x06c0018004137fae */ /* 0x0001e8000e901d72 */
[----:B------:R0:W-:Y:S04]  /*c390*/  LDGSTS.E.BYPASS.LTC128B.128 [R19+0x8c00], desc[UR50][R4.64+0x200], !P4 ;  /* 0x08c0020004137fae */ /* 0x0001e8000e101d72 */
[----:B------:R0:W-:Y:S04]  /*c3a0*/  LDGSTS.E.BYPASS.LTC128B.128 [R19+0xac00], desc[UR50][R4.64+0x280], !P3 ;  /* 0x0ac0028004137fae */ /* 0x0001e8000d901d72 */
[----:B------:R0:W-:Y:S04]  /*c3b0*/  LDGSTS.E.BYPASS.LTC128B.128 [R19+0xcc00], desc[UR50][R4.64+0x300], P0 ;  /* 0x0cc0030004137fae */ /* 0x0001e80008101d72 */
[----:B------:R0:W-:Y:S04]  /*c3c0*/  LDGSTS.E.BYPASS.LTC128B.128 [R19+0xec00], desc[UR50][R4.64+0x380], P1 ;  /* 0x0ec0038004137fae */ /* 0x0001e80008901d72 */
[----:B------:R0:W-:Y:S01]  /*c3d0*/  LDGSTS.E.BYPASS.LTC128B.128 [R19+0x1400], desc[UR50][R2.64], !P6 ;  /* 0x0140000002137fae */ /* 0x0001e2000f101d72 */
[----:B------:R-:W-:-:S13]  /*c3e0*/  ISETP.NE.AND P6, PT, R6, RZ, PT ;  /* 0x000000ff0600720c */ /* 0x000fda0003fc5270 */
[----:B------:R0:W-:Y:S04]  /*c3f0*/  LDGSTS.E.BYPASS.LTC128B.128 [R19+0x3400], desc[UR50][R2.64+0x80], !P6 ;  /* 0x0340008002137fae */ /* 0x0001e8000f101d72 */
[----:B------:R0:W-:Y:S04]  /*c400*/  LDGSTS.E.BYPASS.LTC128B.128 [R19+0x5400], desc[UR50][R2.64+0x100], !P2 ;  /* 0x0540010002137fae */ /* 0x0001e8000d101d72 */
[----:B------:R0:W-:Y:S04]  /*c410*/  LDGSTS.E.BYPASS.LTC128B.128 [R19+0x7400], desc[UR50][R2.64+0x180], !P5 ;  /* 0x0740018002137fae */ /* 0x0001e8000e901d72 */
[----:B------:R0:W-:Y:S04]  /*c420*/  LDGSTS.E.BYPASS.LTC128B.128 [R19+0x9400], desc[UR50][R2.64+0x200], !P4 ;  /* 0x0940020002137fae */ /* 0x0001e8000e101d72 */
[----:B------:R0:W-:Y:S04]  /*c430*/  LDGSTS.E.BYPASS.LTC128B.128 [R19+0xb400], desc[UR50][R2.64+0x280], !P3 ;  /* 0x0b40028002137fae */ /* 0x0001e8000d901d72 */
[----:B------:R0:W-:Y:S04]  /*c440*/  LDGSTS.E.BYPASS.LTC128B.128 [R19+0xd400], desc[UR50][R2.64+0x300], P0 ;  /* 0x0d40030002137fae */ /* 0x0001e80008101d72 */
[----:B---34-:R0:W-:Y:S02]  /*c450*/  LDGSTS.E.BYPASS.LTC128B.128 [R19+0xf400], desc[UR50][R2.64+0x380], P1 ;  /* 0x0f40038002137fae */ /* 0x0181e40008901d72 */
.L_x_156:
[----:B0-----:R-:W-:Y:S02]  /*c460*/  P2R R4, PR, RZ, 0x2 ;  /* 0x00000002ff047803 */ /* 0x001fe40000000000 */
[----:B------:R-:W-:Y:S02]  /*c470*/  LOP3.LUT P1, RZ, R16, 0x40, RZ, 0xc0, !PT ;  /* 0x0000004010ff7812 */ /* 0x000fe4000782c0ff */
[----:B------:R-:W-:Y:S02]  /*c480*/  IADD3 R2, P2, R14, R0, RZ ;  /* 0x000000000e027210 */ /* 0x000fe40007f5e0ff */
[----:B------:R-:W-:-:S03]  /*c490*/  LOP3.LUT P6, RZ, R16, 0x10, RZ, 0xc0, !PT ;  /* 0x0000001010ff7812 */ /* 0x000fc600078cc0ff */
[----:B------:R-:W-:Y:S01]  /*c4a0*/  IMAD.X R3, RZ, RZ, R20, P2 ;  /* 0x000000ffff037224 */ /* 0x000fe200010e0614 */
[----:B------:R-:W-:-:S05]  /*c4b0*/  LOP3.LUT P2, RZ, R16, 0x20, RZ, 0xc0, !PT ;  /* 0x0000002010ff7812 */ /* 0x000fca000784c0ff */
[----:B------:R-:W-:Y:S01]  /*c4c0*/  @!PT LDS RZ, [RZ] ;  /* 0x00000000fffff984 */ /* 0x000fe20000000800 */
[----:B------:R-:W-:Y:S01]  /*c4d0*/  @!PT LDS RZ, [RZ] ;  /* 0x00000000fffff984 */ /* 0x000fe20000000800 */
[----:B------:R-:W-:Y:S01]  /*c4e0*/  @!PT LDS RZ, [RZ] ;  /* 0x00000000fffff984 */ /* 0x000fe20000000800 */
[----:B------:R0:W-:Y:S01]  /*c4f0*/  LDGSTS.E.BYPASS.LTC128B.128 [R19+0x1c00], desc[UR50][R2.64], !P1 ;  /* 0x01c0000002137fae */ /* 0x0001e2000c901d72 */
[----:B------:R-:W-:-:S07]  /*c500*/  ISETP.NE.AND P1, PT, R4, RZ, PT ;  /* 0x000000ff0400720c */ /* 0x000fce0003f25270 */
[----:B------:R0:W-:Y:S04]  /*c510*/  LDGSTS.E.BYPASS.LTC128B.128 [R19+0x3c00], desc[UR50][R2.64+0x80], !P2 ;  /* 0x03c0008002137fae */ /* 0x0001e8000d101d72 */
[----:B------:R0:W-:Y:S04]  /*c520*/  LDGSTS.E.BYPASS.LTC128B.128 [R19+0x5c00], desc[UR50][R2.64+0x100], !P6 ;  /* 0x05c0010002137fae */ /* 0x0001e8000f101d72 */
[----:B------:R0:W-:Y:S04]  /*c530*/  LDGSTS.E.BYPASS.LTC128B.128 [R19+0x7c00], desc[UR50][R2.64+0x180], !P5 ;  /* 0x07c0018002137fae */ /* 0x0001e8000e901d72 */
[----:B------:R0:W-:Y:S04]  /*c540*/  LDGSTS.E.BYPASS.LTC128B.128 [R19+0x9c00], desc[UR50][R2.64+0x200], !P4 ;  /* 0x09c0020002137fae */ /* 0x0001e8000e101d72 */
[----:B------:R0:W-:Y:S04]  /*c550*/  LDGSTS.E.BYPASS.LTC128B.128 [R19+0xbc00], desc[UR50][R2.64+0x280], !P3 ;  /* 0x0bc0028002137fae */ /* 0x0001e8000d901d72 */
[----:B------:R0:W-:Y:S01]  /*c560*/  LDGSTS.E.BYPASS.LTC128B.128 [R19+0xdc00], desc[UR50][R2.64+0x300], P0 ;  /* 0x0dc0030002137fae */ /* 0x0001e20008101d72 */
[----:B------:R-:W-:-:S03]  /*c570*/  PLOP3.LUT P0, PT, PT, PT, PT, 0x80, 0x0 ;  /* 0x000000000000781c */ /* 0x000fc60003f0f070 */
[----:B------:R0:W-:Y:S01]  /*c580*/  LDGSTS.E.BYPASS.LTC128B.128 [R19+0xfc00], desc[UR50][R2.64+0x380], P1 ;  /* 0x0fc0038002137fae */ /* 0x0001e20008901d72 */
[----:B------:R-:W-:-:S09]  /*c590*/  NOP ;  /* 0x0000000000007918 */ /* 0x000fd20000000000 */
.L_x_81:
[----:B------:R-:W-:Y:S02]  /*c5a0*/  PLOP3.LUT P1, PT, P1, P0, PT, 0xa2, 0x0 ;  /* 0x000000000000781c */ /* 0x000fe40000f21472 */
[----:B------:R-:W-:-:S08]  /*c5b0*/  @P0 R2UR P1, UR4, R9 ;  /* 0x00000000090402ca */ /* 0x000fd00000020000 */
        /* <DEDUP_REMOVED lines=9> */
.L_x_82:
[----:B------:R-:W-:Y:S01]  /*c650*/  VIADD R17, R17, 0x1 ;  /* 0x0000000111117836 */ /* 0x000fe20000000000 */
[----:B------:R-:W-:Y:S01]  /*c660*/  IADD3 R2, R8, -0x1, RZ ;  /* 0xffffffff08027810 */ /* 0x000fe20007ffe0ff */
[----:B------:R0:W-:Y:S03]  /*c670*/  SYNCS.ARRIVE.TRANS64.A1T0 RZ, [R9+URZ+0x28c50], RZ ;  /* 0x028c50ff09ff79a7 */ /* 0x0001e6000810003f */
[----:B------:R-:W-:-:S04]  /*c680*/  ISETP.NE.AND P0, PT, R17, 0x2, PT ;  /* 0x000000021100780c */ /* 0x000fc80003f05270 */
[----:B------:R-:W-:Y:S02]  /*c690*/  SEL R17, R17, RZ, P0 ;  /* 0x000000ff11117207 */ /* 0x000fe40000000000 */
[----:B------:R-:W-:Y:S02]  /*c6a0*/  SEL R3, RZ, 0x1, P0 ;  /* 0x00000001ff037807 */ /* 0x000fe40000000000 */
[----:B------:R-:W-:Y:S01]  /*c6b0*/  ISETP.GT.AND P0, PT, R8, RZ, PT ;  /* 0x000000ff0800720c */ /* 0x000fe20003f04270 */
[----:B------:R-:W-:Y:S01]  /*c6c0*/  IMAD.MOV.U32 R8, RZ, RZ, R2 ;  /* 0x000000ffff087224 */ /* 0x000fe200078e0002 */
[----:B------:R-:W-:-:S11]  /*c6d0*/  LOP3.LUT R22, R22, R3, RZ, 0x3c, !PT ;  /* 0x0000000316167212 */ /* 0x000fd600078e3cff */
[----:B0-----:R-:W-:Y:S05]  /*c6e0*/  @P0 BRA `(.L_x_83) ;  /* 0xfffffff000980947 */ /* 0x001fea000383ffff */
[----:B------:R-:W-:Y:S05]  /*c6f0*/  BSYNC B0 ;  /* 0x0000000000007941 */ /* 0x000fea0003800000 */
.L_x_70:
[----:B------:R-:W2:Y:S01]  /*c700*/  LDL.LU R2, [R1] ;  /* 0x0000000001027983 */ /* 0x000ea20000300800 */
[----:B------:R-:W-:-:S03]  /*c710*/  ULDC UR4, c[0x0][0xc34] ;  /* 0x00030d0000047ab9 */ /* 0x000fc60000000800 */
[----:B------:R-:W3:Y:S01]  /*c720*/  LDL.LU R0, [R1+0xc] ;  /* 0x00000c0001007983 */ /* 0x000ee20000300800 */
[----:B--2---:R-:W-:Y:S02]  /*c730*/  VIADD R2, R2, UR42 ;  /* 0x0000002a02027c36 */ /* 0x004fe40008000000 */
[----:B---3--:R-:W-:-:S03]  /*c740*/  VIADD R0, R0, 0x1 ;  /* 0x0000000100007836 */ /* 0x008fc60000000000 */
[----:B------:R0:W-:Y:S01]  /*c750*/  STL [R1], R2 ;  /* 0x0000000201007387 */ /* 0x0001e20000100800 */
[----:B------:R-:W-:-:S03]  /*c760*/  ISETP.GE.AND P0, PT, R2, UR4, PT ;  /* 0x0000000402007c0c */ /* 0x000fc6000bf06270 */
[----:B------:R0:W-:Y:S10]  /*c770*/  STL [R1+0xc], R0 ;  /* 0x00000c0001007387 */ /* 0x0001f40000100800 */
[----:B0-----:R-:W-:Y:S05]  /*c780*/  @!P0 BRA `(.L_x_84) ;  /* 0xffffffd000648947 */ /* 0x001fea000383ffff */
[----:B------:R-:W-:-:S07]  /*c790*/  LOP3.LUT R2, R0, 0x1, RZ, 0xc, !PT ;  /* 0x0000000100027812 */ /* 0x000fce00078e0cff */
.L_x_49:
[----:B------:R-:W0:Y:S01]  /*c7a0*/  S2R R3, SR_CgaCtaId ;  /* 0x0000000000037919 */ /* 0x000e220000008800 */
[----:B------:R-:W-:Y:S01]  /*c7b0*/  MOV R0, 0x400 ;  /* 0x0000040000007802 */ /* 0x000fe20000000f00 */
[----:B------:R-:W-:Y:S01]  /*c7c0*/  BSSY B0, `(.L_x_85) ;  /* 0x0000005000007945 */ /* 0x000fe20003800000 */
[----:B------:R-:W-:Y:S02]  /*c7d0*/  SHF.L.U32 R2, R2, 0x1f, RZ ;  /* 0x0000001f02027819 */ /* 0x000fe400000006ff */
[----:B0-----:R-:W-:-:S04]  /*c7e0*/  LEA R4, R3, R0, 0x18 ;  /* 0x0000000003047211 */ /* 0x001fc800078ec0ff */
[----:B------:R-:W0:Y:S02]  /*c7f0*/  SYNCS.PHASECHK.TRANS64.TRYWAIT P0, [R4+URZ+0x28c20], R2 ;  /* 0x028c2002040075a7 */ /* 0x000e24000800017f */
[----:B0-----:R-:W-:Y:S05]  /*c800*/  @!P0 BRA `(.L_x_86) ;  /* 0x00000024002c8947 */ /* 0x001fea0003800000 */
.L_x_157:
[----:B------:R-:W-:Y:S05]  /*c810*/  BSYNC B0 ;  /* 0x0000000000007941 */ /* 0x000fea0003800000 */
.L_x_85:
[----:B------:R-:W-:-:S03]  /*c820*/  UMOV UR4, 0xffffffff ;  /* 0xffffffff00047882 */ /* 0x000fc60000000000 */
[----:B------:R-:W-:Y:S05]  /*c830*/  BRA.DIV UR4, `(.L_x_87) ;  /* 0x0000002604347947 */ /* 0x000fea000b800000 */
[----:B------:R-:W2:Y:S02]  /*c840*/  S2R R0, SR_TID.X ;  /* 0x0000000000007919 */ /* 0x000ea40000002100 */
[----:B--2---:R-:W-:-:S04]  /*c850*/  SHF.R.U32.HI R0, RZ, 0x5, R0 ;  /* 0x00000005ff007819 */ /* 0x004fc80000011600 */
[----:B------:R-:W-:-:S05]  /*c860*/  LOP3.LUT R0, R0, 0x3, RZ, 0xc0, !PT ;  /* 0x0000000300007812 */ /* 0x000fca00078ec0ff */
[----:B------:R2:W3:Y:S02]  /*c870*/  SHFL.IDX PT, R14, R0, RZ, 0x1f ;  /* 0x00001fff000e7589 */ /* 0x0004e400000e0000 */
.L_x_160:
[----:B---3--:R-:W-:Y:S01]  /*c880*/  ISETP.NE.AND P0, PT, R14, RZ, PT ;  /* 0x000000ff0e00720c */ /* 0x008fe20003f05270 */
[----:B------:R-:W-:-:S12]  /*c890*/  BSSY B0, `(.L_x_88) ;  /* 0x0000024000007945 */ /* 0x000fd80003800000 */
[----:B------:R-:W-:Y:S05]  /*c8a0*/  @P0 BRA `(.L_x_89) ;  /* 0x0000000000880947 */ /* 0x000fea0003800000 */
[----:B------:R-:W-:-:S03]  /*c8b0*/  UMOV UR4, 0xffffffff ;  /* 0xffffffff00047882 */ /* 0x000fc60000000000 */
[----:B------:R-:W-:Y:S05]  /*c8c0*/  BRA.DIV UR4, `(.L_x_90) ;  /* 0x0000002604447947 */ /* 0x000fea000b800000 */
[----:B------:R-:W-:-:S13]  /*c8d0*/  ELECT P6, URZ, PT ;  /* 0x00000000003f782f */ /* 0x000fda00038c0000 */
.L_x_163:
[----:B------:R-:W-:Y:S05]  /*c8e0*/  @!P6 BRA `(.L_x_89) ;  /* 0x000000000078e947 */ /* 0x000fea0003800000 */
[----:B------:R-:W-:-:S06]  /*c8f0*/  ULOP3.LUT UR4, UR38, 0x2, URZ, 0xfc, !UPT ;  /* 0x0000000226047892 */ /* 0x000fcc000f8efc3f */
[----:B--2---:R-:W-:-:S04]  /*c900*/  MOV R0, UR4 ;  /* 0x0000000400007c02 */ /* 0x004fc80008000f00 */
[----:B------:R-:W-:-:S13]  /*c910*/  ISETP.NE.AND P0, PT, R0, 0x3, PT ;  /* 0x000000030000780c */ /* 0x000fda0003f05270 */
[----:B------:R-:W-:Y:S05]  /*c920*/  @!P0 BRA `(.L_x_91) ;  /* 0x0000000000048947 */ /* 0x000fea0003800000 */
[----:B------:R-:W-:Y:S01]  /*c930*/  BPT.TRAP 0x1 ;  /* 0x000000040000795c */ /* 0x000fe20000300000 */
.L_x_91:
[C---:B------:R-:W-:Y:S01]  /*c940*/  IMAD R5, R17.reuse, 0x8, R4 ;  /* 0x0000000811057824 */ /* 0x040fe200078e0204 */
[----:B------:R-:W-:Y:S01]  /*c950*/  SHF.L.U32 R0, R22, 0x1f, RZ ;  /* 0x0000001f16007819 */ /* 0x000fe200000006ff */
[----:B------:R-:W-:-:S03]  /*c960*/  VIADD R17, R17, 0x1 ;  /* 0x0000000111117836 */ /* 0x000fc60000000000 */
[----:B------:R-:W2:Y:S02]  /*c970*/  SYNCS.PHASECHK.TRANS64.TRYWAIT P1, [R5+URZ+0x28c40], R0 ;  /* 0x028c4000050075a7 */ /* 0x000ea4000802017f */
[----:B------:R-:W-:-:S04]  /*c980*/  ISETP.NE.AND P2, PT, R17, 0x2, PT ;  /* 0x000000021100780c */ /* 0x000fc80003f45270 */
[----:B------:R-:W-:Y:S01]  /*c990*/  SEL R3, RZ, 0x1, P2 ;  /* 0x00000001ff037807 */ /* 0x000fe20001000000 */
[----:B--2---:R-:W-:Y:S08]  /*c9a0*/  @!P1 BRA `(.L_x_92) ;  /* 0x00000024002c9947 */ /* 0x004ff00003800000 */
.L_x_164:
[----:B------:R-:W-:Y:S02]  /*c9b0*/  SEL R17, R17, RZ, P2 ;  /* 0x000000ff11117207 */ /* 0x000fe40001000000 */
[----:B0-----:R-:W-:Y:S01]  /*c9c0*/  LOP3.LUT R2, R22, R3, RZ, 0x3c, !PT ;  /* 0x0000000316027212 */ /* 0x001fe200078e3cff */
[----:B------:R-:W-:Y:S06]  /*c9d0*/  @!P0 BRA `(.L_x_93) ;  /* 0x0000000000048947 */ /* 0x000fec0003800000 */
[----:B------:R-:W-:Y:S01]  /*c9e0*/  BPT.TRAP 0x1 ;  /* 0x000000040000795c */ /* 0x000fe20000300000 */
.L_x_93:
[----:B------:R-:W-:Y:S01]  /*c9f0*/  IMAD R17, R17, 0x8, R4 ;  /* 0x0000000811117824 */ /* 0x000fe200078e0204 */
[----:B------:R-:W-:-:S04]  /*ca00*/  SHF.L.U32 R2, R2, 0x1f, RZ ;  /* 0x0000001f02027819 */ /* 0x000fc800000006ff */
[----:B------:R-:W0:Y:S02]  /*ca10*/  SYNCS.PHASECHK.TRANS64.TRYWAIT P1, [R17+URZ+0x28c40], R2 ;  /* 0x028c4002110075a7 */ /* 0x000e24000802017f */
[----:B0-----:R-:W-:Y:S05]  /*ca20*/  @!P1 BRA `(.L_x_94) ;  /* 0x0000002400209947 */ /* 0x001fea0003800000 */
.L_x_165:
[----:B------:R-:W-:Y:S05]  /*ca30*/  @!P0 BRA `(.L_x_95) ;  /* 0x0000000000048947 */ /* 0x000fea0003800000 */
[----:B------:R-:W-:Y:S01]  /*ca40*/  BPT.TRAP 0x1 ;  /* 0x000000040000795c */ /* 0x000fe20000300000 */
.L_x_95:
[----:B------:R-:W3:Y:S02]  /*ca50*/  SYNCS.PHASECHK.TRANS64.TRYWAIT P1, [R5+URZ+0x28c60], R0 ;  /* 0x028c6000050075a7 */ /* 0x000ee4000802017f */
[----:B---3--:R-:W-:Y:S05]  /*ca60*/  @!P1 BRA `(.L_x_96) ;  /* 0x0000002400249947 */ /* 0x008fea0003800000 */
.L_x_166:
[----:B------:R-:W-:Y:S05]  /*ca70*/  @!P0 BRA `(.L_x_97) ;  /* 0x0000000000048947 */ /* 0x000fea0003800000 */
[----:B------:R-:W-:Y:S01]  /*ca80*/  BPT.TRAP 0x1 ;  /* 0x000000040000795c */ /* 0x000fe20000300000 */
.L_x_97:
[----:B----4-:R4:W0:Y:S02]  /*ca90*/  SYNCS.PHASECHK.TRANS64.TRYWAIT P0, [R17+URZ+0x28c60], R2 ;  /* 0x028c6002110075a7 */ /* 0x010824000800017f */
[----:B0-----:R-:W-:Y:S05]  /*caa0*/  @!P0 NANOSLEEP.SYNCS 0x989680 ;  /* 0x009896800000895d */ /* 0x001fea0003900000 */
[----:B------:R-:W0:Y:S02]  /*cab0*/  @!P0 SYNCS.PHASECHK.TRANS64 P0, [R17+URZ+0x28c60], R2 ;  /* 0x028c6002110085a7 */ /* 0x000e24000800007f */
[----:B0-----:R-:W-:Y:S05]  /*cac0*/  @!P0 BRA `(.L_x_97) ;  /* 0xfffffffc00f08947 */ /* 0x001fea000383ffff */
.L_x_89:
[----:B------:R-:W-:Y:S05]  /*cad0*/  BSYNC B0 ;  /* 0x0000000000007941 */ /* 0x000fea0003800000 */
.L_x_88:
[----:B------:R-:W-:Y:S05]  /*cae0*/  EXIT ;  /* 0x000000000000794d */ /* 0x000fea0003800000 */
.L_x_9:
[----:B0-----:R-:W-:-:S04]  /*caf0*/  MOV R3, UR16 ;  /* 0x0000001000037c02 */ /* 0x001fc80008000f00 */
[----:B------:R0:W1:Y:S03]  /*cb00*/  SYNCS.PHASECHK.TRANS64.TRYWAIT P1, [R3+URZ+0x28c50], R0 ;  /* 0x028c5000030075a7 */ /* 0x000066000802017f */
[----:B-1----:R-:W-:Y:S05]  /*cb10*/  @!P1 NANOSLEEP.SYNCS 0x989680 ;  /* 0x009896800000995d */ /* 0x002fea0003900000 */
[----:B------:R-:W1:Y:S02]  /*cb20*/  @!P1 SYNCS.PHASECHK.TRANS64 P1, [R3+URZ+0x28c50], R0 ;  /* 0x028c5000030095a7 */ /* 0x000e64000802007f */
[----:B-1----:R-:W-:Y:S05]  /*cb30*/  @!P1 BRA `(.L_x_9) ;  /* 0xfffffffc00ec9947 */ /* 0x002fea000383ffff */
[----:B------:R-:W-:Y:S05]  /*cb40*/  BRA `(.L_x_98) ;  /* 0xffffff4400b07947 */ /* 0x000fea000383ffff */
.L_x_15:
[----:B-1----:R-:W-:-:S04]  /*cb50*/  IMAD.U32 R4, RZ, RZ, UR6 ;  /* 0x00000006ff047e24 */ /* 0x002fc8000f8e00ff */
[----:B------:R1:W2:Y:S03]  /*cb60*/  SYNCS.PHASECHK.TRANS64.TRYWAIT P1, [R4+URZ+0x28c50], R3 ;  /* 0x028c5003040075a7 */ /* 0x0002a6000802017f */
[----:B--2---:R-:W-:Y:S05]  /*cb70*/  @!P1 NANOSLEEP.SYNCS 0x989680 ;  /* 0x009896800000995d */ /* 0x004fea0003900000 */
[----:B------:R-:W2:Y:S02]  /*cb80*/  @!P1 SYNCS.PHASECHK.TRANS64 P1, [R4+URZ+0x28c50], R3 ;  /* 0x028c5003040095a7 */ /* 0x000ea4000802007f */
[----:B--2---:R-:W-:Y:S05]  /*cb90*/  @!P1 BRA `(.L_x_15) ;  /* 0xfffffffc00ec9947 */ /* 0x004fea000383ffff */
[----:B------:R-:W-:Y:S05]  /*cba0*/  BRA `(.L_x_14) ;  /* 0xffffff5000b07947 */ /* 0x000fea000383ffff */
.L_x_20:
[----:B0-----:R-:W-:-:S04]  /*cbb0*/  IMAD.U32 R3, RZ, RZ, UR42 ;  /* 0x0000002aff037e24 */ /* 0x001fc8000f8e00ff */
[----:B------:R0:W1:Y:S03]  /*cbc0*/  SYNCS.PHASECHK.TRANS64.TRYWAIT P1, [R3+URZ+0x28c00], R0 ;  /* 0x028c0000030075a7 */ /* 0x000066000802017f */
[----:B-1----:R-:W-:Y:S05]  /*cbd0*/  @!P1 NANOSLEEP.SYNCS 0x989680 ;  /* 0x009896800000995d */ /* 0x002fea0003900000 */
[----:B------:R-:W1:Y:S02]  /*cbe0*/  @!P1 SYNCS.PHASECHK.TRANS64 P1, [R3+URZ+0x28c00], R0 ;  /* 0x028c0000030095a7 */ /* 0x000e64000802007f */
[----:B-1----:R-:W-:Y:S05]  /*cbf0*/  @!P1 BRA `(.L_x_20) ;  /* 0xfffffffc00ec9947 */ /* 0x002fea000383ffff */
[----:B------:R-:W-:Y:S05]  /*cc00*/  BRA `(.L_x_99) ;  /* 0xffffff6000047947 */ /* 0x000fea000383ffff */
.L_x_24:
[----:B--2---:R2:W3:Y:S02]  /*cc10*/  SYNCS.PHASECHK.TRANS64.TRYWAIT P1, [R7+URZ+0x28c30], R8 ;  /* 0x028c3008070075a7 */ /* 0x0044e4000802017f */
[----:B---3--:R-:W-:Y:S05]  /*cc20*/  @!P1 NANOSLEEP.SYNCS 0x989680 ;  /* 0x009896800000995d */ /* 0x008fea0003900000 */
[----:B------:R-:W3:Y:S02]  /*cc30*/  @!P1 SYNCS.PHASECHK.TRANS64 P1, [R7+URZ+0x28c30], R8 ;  /* 0x028c3008070095a7 */ /* 0x000ee4000802007f */
[----:B---3--:R-:W-:Y:S05]  /*cc40*/  @!P1 BRA `(.L_x_24) ;  /* 0xfffffffc00f09947 */ /* 0x008fea000383ffff */
[----:B------:R-:W-:Y:S05]  /*cc50*/  BRA `(.L_x_23) ;  /* 0xffffff6000207947 */ /* 0x000fea000383ffff */
.L_x_29:
[----:B----4-:R4:W0:Y:S02]  /*cc60*/  SYNCS.PHASECHK.TRANS64.TRYWAIT P1, [R7+URZ+0x28c50], R8 ;  /* 0x028c5008070075a7 */ /* 0x010824000802017f */
[----:B0-----:R-:W-:Y:S05]  /*cc70*/  @!P1 NANOSLEEP.SYNCS 0x989680 ;  /* 0x009896800000995d */ /* 0x001fea0003900000 */
[----:B------:R-:W0:Y:S02]  /*cc80*/  @!P1 SYNCS.PHASECHK.TRANS64 P1, [R7+URZ+0x28c50], R8 ;  /* 0x028c5008070095a7 */ /* 0x000e24000802007f */
[----:B0-----:R-:W-:Y:S05]  /*cc90*/  @!P1 BRA `(.L_x_29) ;  /* 0xfffffffc00f09947 */ /* 0x001fea000383ffff */
[----:B------:R-:W-:Y:S05]  /*cca0*/  BRA `(.L_x_28) ;  /* 0xffffff7400387947 */ /* 0x000fea000383ffff */
.L_x_35:
[----:B--2---:R-:W-:-:S04]  /*ccb0*/  IMAD.U32 R4, RZ, RZ, UR21 ;  /* 0x00000015ff047e24 */ /* 0x004fc8000f8e00ff */
[----:B------:R2:W3:Y:S03]  /*ccc0*/  SYNCS.PHASECHK.TRANS64.TRYWAIT P2, [R4+URZ+0x28c30], R7 ;  /* 0x028c3007040075a7 */ /* 0x0004e6000804017f */
[----:B---3--:R-:W-:Y:S05]  /*ccd0*/  @!P2 NANOSLEEP.SYNCS 0x989680 ;  /* 0x009896800000a95d */ /* 0x008fea0003900000 */
[----:B------:R-:W3:Y:S02]  /*cce0*/  @!P2 SYNCS.PHASECHK.TRANS64 P2, [R4+URZ+0x28c30], R7 ;  /* 0x028c30070400a5a7 */ /* 0x000ee4000804007f */
[----:B---3--:R-:W-:Y:S05]  /*ccf0*/  @!P2 BRA `(.L_x_35) ;  /* 0xfffffffc00eca947 */ /* 0x008fea000383ffff */
[----:B------:R-:W-:Y:S05]  /*cd00*/  BRA `(.L_x_34) ;  /* 0xffffff7800287947 */ /* 0x000fea000383ffff */
.L_x_40:
[----:B---3--:R-:W-:-:S04]  /*cd10*/  MOV R8, UR21 ;  /* 0x0000001500087c02 */ /* 0x008fc80008000f00 */
[----:B------:R3:W4:Y:S03]  /*cd20*/  SYNCS.PHASECHK.TRANS64.TRYWAIT P2, [R8+URZ+0x28c50], R7 ;  /* 0x028c5007080075a7 */ /* 0x000726000804017f */
[----:B----4-:R-:W-:Y:S05]  /*cd30*/  @!P2 NANOSLEEP.SYNCS 0x989680 ;  /* 0x009896800000a95d */ /* 0x010fea0003900000 */
[----:B------:R-:W4:Y:S02]  /*cd40*/  @!P2 SYNCS.PHASECHK.TRANS64 P2, [R8+URZ+0x28c50], R7 ;  /* 0x028c50070800a5a7 */ /* 0x000f24000804007f */
[----:B----4-:R-:W-:Y:S05]  /*cd50*/  @!P2 BRA `(.L_x_40) ;  /* 0xfffffffc00eca947 */ /* 0x010fea000383ffff */
[----:B------:R-:W-:Y:S05]  /*cd60*/  BRA `(.L_x_39) ;  /* 0xffffff90005c7947 */ /* 0x000fea000383ffff */
.L_x_53:
[----:B------:R-:W0:Y:S01]  /*cd70*/  S2R R19, SR_TID.X ;  /* 0x0000000000137919 */ /* 0x000e220000002100 */
[----:B------:R-:W-:Y:S01]  /*cd80*/  BSSY B0, `(.L_x_100) ;  /* 0x000000a000007945 */ /* 0x000fe20003800000 */
[----:B------:R-:W-:Y:S01]  /*cd90*/  IMAD.MOV.U32 R12, RZ, RZ, RZ ;  /* 0x000000ffff0c7224 */ /* 0x000fe200078e00ff */
[----:B------:R-:W-:Y:S01]  /*cda0*/  MOV R15, 0xffffffff ;  /* 0xffffffff000f7802 */ /* 0x000fe20000000f00 */
[----:B------:R-:W-:Y:S01]  /*cdb0*/  IMAD.MOV.U32 R11, RZ, RZ, 0x1f ;  /* 0x0000001fff0b7424 */ /* 0x000fe200078e00ff */
[----:B0-----:R-:W-:-:S04]  /*cdc0*/  SHF.R.U32.HI R19, RZ, 0x5, R19 ;  /* 0x00000005ff137819 */ /* 0x001fc80000011613 */
[----:B------:R-:W-:-:S05]  /*cdd0*/  LOP3.LUT R19, R19, 0x3, RZ, 0xc0, !PT ;  /* 0x0000000313137812 */ /* 0x000fca00078ec0ff */
[----:B------:R-:W-:-:S07]  /*cde0*/  IMAD.MOV.U32 R13, RZ, RZ, R19 ;  /* 0x000000ffff0d7224 */ /* 0x000fce00078e0013 */
[----:B-1---5:R-:W-:Y:S05]  /*cdf0*/  WARPSYNC.COLLECTIVE R15, `(.L_x_101) ;  /* 0x000000000f087348 */ /* 0x022fea0003c00000 */
[----:B------:R0:W2:Y:S02]  /*ce00*/  SHFL.IDX P6, R14, R13, R12, R11 ;  /* 0x0000000c0d0e7389 */ /* 0x0000a400000c000b */
[----:B012--5:R-:W-:Y:S01]  /*ce10*/  ENDCOLLECTIVE ;  /* 0x000000000000791b */ /* 0x027fe20003800000 */
.L_x_101:
[----:B------:R-:W-:Y:S05]  /*ce20*/  BSYNC B0 ;  /* 0x0000000000007941 */ /* 0x000fea0003800000 */
.L_x_100:
[----:B------:R-:W-:Y:S05]  /*ce30*/  BRA `(.L_x_102) ;  /* 0xffffffd000207947 */ /* 0x000fea000383ffff */
.L_x_56:
[----:B0-----:R0:W1:Y:S02]  /*ce40*/  SYNCS.PHASECHK.TRANS64.TRYWAIT P0, [R19+URZ+0x28c40], R0 ;  /* 0x028c4000130075a7 */ /* 0x001064000800017f */
[----:B-1----:R-:W-:Y:S05]  /*ce50*/  @!P0 NANOSLEEP.SYNCS 0x989680 ;  /* 0x009896800000895d */ /* 0x002fea0003900000 */
[----:B------:R-:W1:Y:S02]  /*ce60*/  @!P0 SYNCS.PHASECHK.TRANS64 P0, [R19+URZ+0x28c40], R0 ;  /* 0x028c4000130085a7 */ /* 0x000e64000800007f */
[----:B-1----:R-:W-:Y:S05]  /*ce70*/  @!P0 BRA `(.L_x_56) ;  /* 0xfffffffc00f08947 */ /* 0x002fea000383ffff */
[----:B------:R-:W-:Y:S05]  /*ce80*/  BRA `(.L_x_103) ;  /* 0xffffffd000a47947 */ /* 0x000fea000383ffff */
.L_x_57:
[----:B------:R-:W-:Y:S01]  /*ce90*/  BSSY B0, `(.L_x_104) ;  /* 0x0000008000007945 */ /* 0x000fe20003800000 */
[----:B------:R-:W-:Y:S01]  /*cea0*/  IMAD.MOV.U32 R13, RZ, RZ, R5 ;  /* 0x000000ffff0d7224 */ /* 0x000fe200078e0005 */
[----:B------:R-:W-:Y:S01]  /*ceb0*/  MOV R15, 0xffffffff ;  /* 0xffffffff000f7802 */ /* 0x000fe20000000f00 */
[----:B------:R-:W-:Y:S02]  /*cec0*/  IMAD.MOV.U32 R12, RZ, RZ, RZ ;  /* 0x000000ffff0c7224 */ /* 0x000fe400078e00ff */
[----:B------:R-:W-:-:S07]  /*ced0*/  IMAD.MOV.U32 R11, RZ, RZ, 0x181f ;  /* 0x0000181fff0b7424 */ /* 0x000fce00078e00ff */
[----:B------:R-:W-:Y:S05]  /*cee0*/  WARPSYNC.COLLECTIVE R15, `(.L_x_105) ;  /* 0x000000000f087348 */ /* 0x000fea0003c00000 */
[----:B------:R0:W1:Y:S02]  /*cef0*/  SHFL.IDX P6, R14, R13, R12, R11 ;  /* 0x0000000c0d0e7389 */ /* 0x00006400000c000b */
[----:B01----:R-:W-:Y:S01]  /*cf00*/  ENDCOLLECTIVE ;  /* 0x000000000000791b */ /* 0x003fe20003800000 */
.L_x_105:
[----:B------:R-:W-:Y:S05]  /*cf10*/  BSYNC B0 ;  /* 0x0000000000007941 */ /* 0x000fea0003800000 */
.L_x_104:
[----:B------:R-:W-:Y:S01]  /*cf20*/  IMAD.MOV.U32 R13, RZ, RZ, R0 ;  /* 0x000000ffff0d7224 */ /* 0x000fe200078e0000 */
[----:B------:R-:W-:Y:S01]  /*cf30*/  MOV R11, 0x181f ;  /* 0x0000181f000b7802 */ /* 0x000fe20000000f00 */
[----:B------:R-:W-:Y:S01]  /*cf40*/  IMAD.MOV.U32 R12, RZ, RZ, RZ ;  /* 0x000000ffff0c7224 */ /* 0x000fe200078e00ff */
[----:B------:R-:W-:Y:S01]  /*cf50*/  ISETP.GE.AND P2, PT, R35, 0x1, PT ;  /* 0x000000012300780c */ /* 0x000fe20003f46270 */
[----:B------:R-:W-:Y:S02]  /*cf60*/  IMAD.MOV.U32 R15, RZ, RZ, -0x1 ;  /* 0xffffffffff0f7424 */ /* 0x000fe400078e00ff */
[----:B------:R-:W-:-:S10]  /*cf70*/  IMAD.MOV.U32 R2, RZ, RZ, R14 ;  /* 0x000000ffff027224 */ /* 0x000fd400078e000e */
[----:B------:R-:W-:Y:S05]  /*cf80*/  WARPSYNC.COLLECTIVE R15, `(.L_x_106) ;  /* 0x000000000f087348 */ /* 0x000fea0003c00000 */
[----:B------:R0:W1:Y:S02]  /*cf90*/  SHFL.IDX P6, R14, R13, R12, R11 ;  /* 0x0000000c0d0e7389 */ /* 0x00006400000c000b */
[----:B01----:R-:W-:Y:S01]  /*cfa0*/  ENDCOLLECTIVE ;  /* 0x000000000000791b */ /* 0x003fe20003800000 */
.L_x_106:
[----:B------:R-:W-:Y:S01]  /*cfb0*/  @P2 LEA R7, R4, UR39, 0x1 ;  /* 0x0000002704072c11 */ /* 0x000fe2000f8e08ff */
[----:B------:R-:W-:Y:S01]  /*cfc0*/  IMAD.MOV.U32 R13, RZ, RZ, R5 ;  /* 0x000000ffff0d7224 */ /* 0x000fe200078e0005 */
[----:B------:R-:W-:Y:S02]  /*cfd0*/  MOV R12, 0x1 ;  /* 0x00000001000c7802 */ /* 0x000fe40000000f00 */
[----:B------:R-:W-:-:S13]  /*cfe0*/  @P2 LEA R3, P0, R20, R14, 0x1 ;  /* 0x0000000e14032211 */ /* 0x000fda00078008ff */
[----:B------:R-:W-:Y:S05]  /*cff0*/  WARPSYNC.COLLECTIVE R15, `(.L_x_107) ;  /* 0x000000000f087348 */ /* 0x000fea0003c00000 */
[----:B------:R0:W1:Y:S02]  /*d000*/  SHFL.IDX P6, R14, R13, R12, R11 ;  /* 0x0000000c0d0e7389 */ /* 0x00006400000c000b */
[----:B01----:R-:W-:Y:S01]  /*d010*/  ENDCOLLECTIVE ;  /* 0x000000000000791b */ /* 0x003fe20003800000 */
.L_x_107:
[----:B------:R-:W-:-:S05]  /*d020*/  @P2 IMAD.X R2, RZ, RZ, R2, P0 ;  /* 0x000000ffff022224 */ /* 0x000fca00000e0602 */
[----:B------:R-:W-:-:S04]  /*d030*/  @P2 LOP3.LUT R3, R3, R2, RZ, 0x3c, !PT ;  /* 0x0000000203032212 */ /* 0x000fc800078e3cff */
[----:B------:R-:W-:Y:S01]  /*d040*/  @P2 LOP3.LUT R2, R3, R2, RZ, 0x3c, !PT ;  /* 0x0000000203022212 */ /* 0x000fe200078e3cff */
[----:B------:R-:W-:-:S03]  /*d050*/  IMAD.MOV.U32 R13, RZ, RZ, R0 ;  /* 0x000000ffff0d7224 */ /* 0x000fc600078e0000 */
[----:B------:R-:W-:-:S05]  /*d060*/  @P2 LOP3.LUT R3, R3, R2, RZ, 0x3c, !PT ;  /* 0x0000000203032212 */ /* 0x000fca00078e3cff */
[----:B------:R-:W-:Y:S01]  /*d070*/  @!PT LDS RZ, [RZ] ;  /* 0x00000000fffff984 */ /* 0x000fe20000000800 */
[----:B------:R-:W-:Y:S01]  /*d080*/  @!PT LDS RZ, [RZ] ;  /* 0x00000000fffff984 */ /* 0x000fe20000000800 */
[----:B------:R-:W-:Y:S01]  /*d090*/  @!PT LDS RZ, [RZ] ;  /* 0x00000000fffff984 */ /* 0x000fe20000000800 */
[----:B------:R0:W-:Y:S01]  /*d0a0*/  @P2 LDGSTS.E.BYPASS.LTC128B.128 [R7+0x22400], desc[UR50][R2.64], !P1 ;  /* 0x2240000002072fae */ /* 0x0001e2000c901d72 */
[----:B------:R-:W-:Y:S01]  /*d0b0*/  ISETP.GE.AND P2, PT, R35, 0x11, PT ;  /* 0x000000112300780c */ /* 0x000fe20003f46270 */
[----:B------:R-:W-:-:S12]  /*d0c0*/  IMAD.MOV.U32 R8, RZ, RZ, R14 ;  /* 0x000000ffff087224 */ /* 0x000fd800078e000e */
[----:B0-----:R-:W-:Y:S05]  /*d0d0*/  WARPSYNC.COLLECTIVE R15, `(.L_x_108) ;  /* 0x000000000f087348 */ /* 0x001fea0003c00000 */
[----:B------:R1:W2:Y:S02]  /*d0e0*/  SHFL.IDX P6, R14, R13, R12, R11 ;  /* 0x0000000c0d0e7389 */ /* 0x0002a400000c000b */
[----:B012---:R-:W-:Y:S01]  /*d0f0*/  ENDCOLLECTIVE ;  /* 0x000000000000791b */ /* 0x007fe20003800000 */
.L_x_108:
[----:B------:R-:W-:Y:S01]  /*d100*/  @P2 LEA R9, R4, UR39, 0x1 ;  /* 0x0000002704092c11 */ /* 0x000fe2000f8e08ff */
[----:B------:R-:W-:Y:S02]  /*d110*/  IMAD.MOV.U32 R13, RZ, RZ, R5 ;  /* 0x000000ffff0d7224 */ /* 0x000fe400078e0005 */
[----:B------:R-:W-:Y:S01]  /*d120*/  IMAD.MOV.U32 R12, RZ, RZ, 0x2 ;  /* 0x00000002ff0c7424 */ /* 0x000fe200078e00ff */
[----:B------:R-:W-:-:S13]  /*d130*/  @P2 LEA R6, P0, R20, R14, 0x1 ;  /* 0x0000000e14062211 */ /* 0x000fda00078008ff */
[----:B------:R-:W-:Y:S05]  /*d140*/  WARPSYNC.COLLECTIVE R15, `(.L_x_109) ;  /* 0x000000000f087348 */ /* 0x000fea0003c00000 */
[----:B------:R0:W1:Y:S02]  /*d150*/  SHFL.IDX P6, R14, R13, R12, R11 ;  /* 0x0000000c0d0e7389 */ /* 0x00006400000c000b */
[----:B01----:R-:W-:Y:S01]  /*d160*/  ENDCOLLECTIVE ;  /* 0x000000000000791b */ /* 0x003fe20003800000 */
.L_x_109:
[----:B------:R-:W-:Y:S01]  /*d170*/  @P2 MOV R2, R6 ;  /* 0x0000000600022202 */ /* 0x000fe20000000f00 */
[----:B------:R-:W-:-:S04]  /*d180*/  @P2 IMAD.X R8, RZ, RZ, R8, P0 ;  /* 0x000000ffff082224 */ /* 0x000fc800000e0608 */
[----:B------:R-:W-:-:S05]  /*d190*/  @P2 IMAD.MOV.U32 R3, RZ, RZ, R8 ;  /* 0x000000ffff032224 */ /* 0x000fca00078e0008 */
[----:B------:R-:W-:Y:S01]  /*d1a0*/  @!PT LDS RZ, [RZ] ;  /* 0x00000000fffff984 */ /* 0x000fe20000000800 */
[----:B------:R-:W-:Y:S01]  /*d1b0*/  @!PT LDS RZ, [RZ] ;  /* 0x00000000fffff984 */ /* 0x000fe20000000800 */
[----:B------:R-:W-:Y:S01]  /*d1c0*/  @!PT LDS RZ, [RZ] ;  /* 0x00000000fffff984 */ /* 0x000fe20000000800 */
[----:B------:R0:W-:Y:S01]  /*d1d0*/  @P2 LDGSTS.E.BYPASS.LTC128B.128 [R9+0x22c00], desc[UR50][R2.64], !P1 ;  /* 0x22c0000002092fae */ /* 0x0001e2000c901d72 */
[----:B------:R-:W-:Y:S01]  /*d1e0*/  ISETP.GE.AND P2, PT, R35, 0x21, PT ;  /* 0x000000212300780c */ /* 0x000fe20003f46270 */
[----:B------:R-:W-:Y:S01]  /*d1f0*/  IMAD.MOV.U32 R13, RZ, RZ, R0 ;  /* 0x000000ffff0d7224 */ /* 0x000fe200078e0000 */
[----:B0-----:R-:W-:-:S11]  /*d200*/  MOV R2, R14 ;  /* 0x0000000e00027202 */ /* 0x001fd60000000f00 */
[----:B------:R-:W-:Y:S05]  /*d210*/  WARPSYNC.COLLECTIVE R15, `(.L_x_110) ;  /* 0x000000000f087348 */ /* 0x000fea0003c00000 */
[----:B------:R0:W1:Y:S02]  /*d220*/  SHFL.IDX P6, R14, R13, R12, R11 ;  /* 0x0000000c0d0e7389 */ /* 0x00006400000c000b */
[----:B01----:R-:W-:Y:S01]  /*d230*/  ENDCOLLECTIVE ;  /* 0x000000000000791b */ /* 0x003fe20003800000 */
.L_x_110:
[----:B------:R-:W-:Y:S01]  /*d240*/  @P2 LEA R6, R4, UR39, 0x1 ;  /* 0x0000002704062c11 */ /* 0x000fe2000f8e08ff */
[----:B------:R-:W-:Y:S02]  /*d250*/  IMAD.MOV.U32 R13, RZ, RZ, R5 ;  /* 0x000000ffff0d7224 */ /* 0x000fe400078e0005 */
[----:B------:R-:W-:Y:S01]  /*d260*/  IMAD.MOV.U32 R12, RZ, RZ, 0x3 ;  /* 0x00000003ff0c7424 */ /* 0x000fe200078e00ff */
[----:B------:R-:W-:-:S13]  /*d270*/  @P2 LEA R7, P0, R20, R14, 0x1 ;  /* 0x0000000e14072211 */ /* 0x000fda00078008ff */
[----:B------:R-:W-:Y:S05]  /*d280*/  WARPSYNC.COLLECTIVE R15, `(.L_x_111) ;  /* 0x000000000f087348 */ /* 0x000fea0003c00000 */
[----:B------:R0:W1:Y:S02]  /*d290*/  SHFL.IDX P6, R14, R13, R12, R11 ;  /* 0x0000000c0d0e7389 */ /* 0x00006400000c000b */
[----:B01----:R-:W-:Y:S01]  /*d2a0*/  ENDCOLLECTIVE ;  /* 0x000000000000791b */ /* 0x003fe20003800000 */
.L_x_111:
[----:B------:R-:W-:Y:S02]  /*d2b0*/  @P2 IMAD.X R10, RZ, RZ, R2, P0 ;  /* 0x000000ffff0a2224 */ /* 0x000fe400000e0602 */
[----:B------:R-:W-:-:S03]  /*d2c0*/  @P2 IMAD.MOV.U32 R2, RZ, RZ, R7 ;  /* 0x000000ffff022224 */ /* 0x000fc600078e0007 */
[----:B------:R-:W-:-:S05]  /*d2d0*/  @P2 MOV R3, R10 ;  /* 0x0000000a00032202 */ /* 0x000fca0000000f00 */
[----:B------:R-:W-:Y:S01]  /*d2e0*/  @!PT LDS RZ, [RZ] ;  /* 0x00000000fffff984 */ /* 0x000fe20000000800 */
[----:B------:R-:W-:Y:S01]  /*d2f0*/  @!PT LDS RZ, [RZ] ;  /* 0x00000000fffff984 */ /* 0x000fe20000000800 */
[----:B------:R-:W-:Y:S01]  /*d300*/  @!PT LDS RZ, [RZ] ;  /* 0x00000000fffff984 */ /* 0x000fe20000000800 */
[----:B------:R0:W-:Y:S01]  /*d310*/  @P2 LDGSTS.E.BYPASS.LTC128B.128 [R6+0x23400], desc[UR50][R2.64], !P1 ;  /* 0x2340000002062fae */ /* 0x0001e2000c901d72 */
[----:B------:R-:W-:Y:S01]  /*d320*/  MOV R13, R0 ;  /* 0x00000000000d7202 */ /* 0x000fe20000000f00 */
[----:B------:R-:W-:-:S07]  /*d330*/  IMAD.MOV.U32 R5, RZ, RZ, R14 ;  /* 0x000000ffff057224 */ /* 0x000fce00078e000e */
[----:B0-----:R-:W-:Y:S05]  /*d340*/  WARPSYNC.COLLECTIVE R15, `(.L_x_112) ;  /* 0x000000000f087348 */ /* 0x001fea0003c00000 */
[----:B------:R1:W2:Y:S02]  /*d350*/  SHFL.IDX P6, R14, R13, R12, R11 ;  /* 0x0000000c0d0e7389 */ /* 0x0002a400000c000b */
[----:B012---:R-:W-:Y:S01]  /*d360*/  ENDCOLLECTIVE ;  /* 0x000000000000791b */ /* 0x007fe20003800000 */
.L_x_112:
[----:B------:R-:W-:Y:S05]  /*d370*/  BRA `(.L_x_113) ;  /* 0xffffffd000587947 */ /* 0x000fea000383ffff */
.L_x_61:
[----:B------:R-:W-:Y:S01]  /*d380*/  IMAD.MOV.U32 R13, RZ, RZ, R5 ;  /* 0x000000ffff0d7224 */ /* 0x000fe200078e0005 */
[----:B------:R-:W-:Y:S01]  /*d390*/  MOV R15, 0xffffffff ;  /* 0xffffffff000f7802 */ /* 0x000fe20000000f00 */
[----:B------:R-:W-:Y:S02]  /*d3a0*/  IMAD.MOV.U32 R12, RZ, RZ, RZ ;  /* 0x000000ffff0c7224 */ /* 0x000fe400078e00ff */
[----:B------:R-:W-:Y:S02]  /*d3b0*/  IMAD.MOV.U32 R11, RZ, RZ, 0x181f ;  /* 0x0000181fff0b7424 */ /* 0x000fe400078e00ff */
[----:B------:R-:W-:-:S07]  /*d3c0*/  IMAD R0, R0, 0x40, R37 ;  /* 0x0000004000007824 */ /* 0x000fce00078e0225 */
[----:B-1----:R-:W-:Y:S05]  /*d3d0*/  WARPSYNC.COLLECTIVE R15, `(.L_x_114) ;  /* 0x000000000f087348 */ /* 0x002fea0003c00000 */
[----:B------:R0:W2:Y:S02]  /*d3e0*/  SHFL.IDX P6, R14, R13, R12, R11 ;  /* 0x0000000c0d0e7389 */ /* 0x0000a400000c000b */
[----:B012---:R-:W-:Y:S01]  /*d3f0*/  ENDCOLLECTIVE ;  /* 0x000000000000791b */ /* 0x007fe20003800000 */
.L_x_114:
[C---:B------:R-:W-:Y:S01]  /*d400*/  VIADD R6, R0.reuse, 0x10 ;  /* 0x0000001000067836 */ /* 0x040fe20000000000 */
[----:B------:R-:W-:Y:S01]  /*d410*/  ISETP.GE.AND P0, PT, R0, UR37, PT ;  /* 0x0000002500007c0c */ /* 0x000fe2000bf06270 */
[----:B------:R-:W-:Y:S02]  /*d420*/  IMAD.MOV.U32 R13, RZ, RZ, R4 ;  /* 0x000000ffff0d7224 */ /* 0x000fe400078e0004 */
[----:B------:R-:W-:-:S10]  /*d430*/  IMAD.MOV.U32 R2, RZ, RZ, R14 ;  /* 0x000000ffff027224 */ /* 0x000fd400078e000e */
[----:B------:R-:W-:Y:S05]  /*d440*/  WARPSYNC.COLLECTIVE R15, `(.L_x_115) ;  /* 0x000000000f087348 */ /* 0x000fea0003c00000 */
[----:B------:R0:W1:Y:S02]  /*d450*/  SHFL.IDX P6, R14, R13, R12, R11 ;  /* 0x0000000c0d0e7389 */ /* 0x00006400000c000b */
[----:B01----:R-:W-:Y:S01]  /*d460*/  ENDCOLLECTIVE ;  /* 0x000000000000791b */ /* 0x003fe20003800000 */
.L_x_115:
[----:B------:R-:W-:Y:S01]  /*d470*/  IMAD.MOV.U32 R13, RZ, RZ, R5 ;  /* 0x000000ffff0d7224 */ /* 0x000fe200078e0005 */
[----:B------:R-:W-:Y:S02]  /*d480*/  MOV R12, 0x1 ;  /* 0x00000001000c7802 */ /* 0x000fe40000000f00 */
[----:B------:R-:W-:-:S04]  /*d490*/  @!P0 LEA R14, P1, R9, R14, 0x1 ;  /* 0x0000000e090e8211 */ /* 0x000fc800078208ff */
[----:B------:R-:W-:Y:S01]  /*d4a0*/  @!P0 IADD3.X R3, RZ, R2, RZ, P1, !PT ;  /* 0x00000002ff038210 */ /* 0x000fe20000ffe4ff */
[----:B------:R-:W-:-:S08]  /*d4b0*/  @!P0 IMAD.MOV.U32 R2, RZ, RZ, R14 ;  /* 0x000000ffff028224 */ /* 0x000fd000078e000e */
[----:B------:R-:W-:Y:S05]  /*d4c0*/  WARPSYNC.COLLECTIVE R15, `(.L_x_116) ;  /* 0x000000000f087348 */ /* 0x000fea0003c00000 */
[----:B------:R0:W1:Y:S02]  /*d4d0*/  SHFL.IDX P6, R14, R13, R12, R11 ;  /* 0x0000000c0d0e7389 */ /* 0x00006400000c000b */
[----:B01----:R-:W-:Y:S01]  /*d4e0*/  ENDCOLLECTIVE ;  /* 0x000000000000791b */ /* 0x003fe20003800000 */
.L_x_116:
[----:B------:R-:W-:Y:S01]  /*d4f0*/  @!PT LDS RZ, [RZ] ;  /* 0x00000000fffff984 */ /* 0x000fe20000000800 */
[----:B------:R-:W-:Y:S01]  /*d500*/  @!PT LDS RZ, [RZ] ;  /* 0x00000000fffff984 */ /* 0x000fe20000000800 */
[----:B------:R-:W-:Y:S01]  /*d510*/  @!PT LDS RZ, [RZ] ;  /* 0x00000000fffff984 */ /* 0x000fe20000000800 */
[----:B------:R0:W-:Y:S01]  /*d520*/  @!P0 LDGSTS.E.BYPASS.LTC128B.128 [R8+0x20400], desc[UR50][R2.64], !P5 ;  /* 0x2040000002088fae */ /* 0x0001e2000e901d72 */
[----:B------:R-:W-:Y:S01]  /*d530*/  ISETP.GE.AND P0, PT, R6, UR37, PT ;  /* 0x0000002506007c0c */ /* 0x000fe2000bf06270 */
[----:B------:R-:W-:Y:S02]  /*d540*/  IMAD.MOV.U32 R13, RZ, RZ, R4 ;  /* 0x000000ffff0d7224 */ /* 0x000fe400078e0004 */
[----:B------:R-:W-:-:S10]  /*d550*/  IMAD.MOV.U32 R6, RZ, RZ, R14 ;  /* 0x000000ffff067224 */ /* 0x000fd400078e000e */
[----:B0-----:R-:W-:Y:S05]  /*d560*/  WARPSYNC.COLLECTIVE R15, `(.L_x_117) ;  /* 0x000000000f087348 */ /* 0x001fea0003c00000 */
[----:B------:R1:W2:Y:S02]  /*d570*/  SHFL.IDX P6, R14, R13, R12, R11 ;  /* 0x0000000c0d0e7389 */ /* 0x0002a400000c000b */
[----:B012---:R-:W-:Y:S01]  /*d580*/  ENDCOLLECTIVE ;  /* 0x000000000000791b */ /* 0x007fe20003800000 */
.L_x_117:
[----:B------:R-:W-:Y:S02]  /*d590*/  IMAD.MOV.U32 R13, RZ, RZ, R5 ;  /* 0x000000ffff0d7224 */ /* 0x000fe400078e0005 */
[----:B------:R-:W-:Y:S01]  /*d5a0*/  IMAD.MOV.U32 R12, RZ, RZ, 0x2 ;  /* 0x00000002ff0c7424 */ /* 0x000fe200078e00ff */
[----:B------:R-:W-:-:S13]  /*d5b0*/  @!P0 LEA R2, P1, R9, R14, 0x1 ;  /* 0x0000000e09028211 */ /* 0x000fda00078208ff */
[----:B------:R-:W-:Y:S05]  /*d5c0*/  WARPSYNC.COLLECTIVE R15, `(.L_x_118) ;  /* 0x000000000f087348 */ /* 0x000fea0003c00000 */
[----:B------:R0:W1:Y:S02]  /*d5d0*/  SHFL.IDX P6, R14, R13, R12, R11 ;  /* 0x0000000c0d0e7389 */ /* 0x00006400000c000b */
[----:B01----:R-:W-:Y:S01]  /*d5e0*/  ENDCOLLECTIVE ;  /* 0x000000000000791b */ /* 0x003fe20003800000 */
.L_x_118:
[----:B------:R-:W-:Y:S01]  /*d5f0*/  @!P0 IMAD.X R3, RZ, RZ, R6, P1 ;  /* 0x000000ffff038224 */ /* 0x000fe200008e0606 */
[----:B------:R-:W-:-:S04]  /*d600*/  IADD3 R6, R0, 0x20, RZ ;  /* 0x0000002000067810 */ /* 0x000fc80007ffe0ff */
[----:B------:R-:W-:Y:S01]  /*d610*/  @!PT LDS RZ, [RZ] ;  /* 0x00000000fffff984 */ /* 0x000fe20000000800 */
[----:B------:R-:W-:Y:S01]  /*d620*/  @!PT LDS RZ, [RZ] ;  /* 0x00000000fffff984 */ /* 0x000fe20000000800 */
[----:B------:R-:W-:Y:S01]  /*d630*/  @!PT LDS RZ, [RZ] ;  /* 0x00000000fffff984 */ /* 0x000fe20000000800 */
[----:B------:R0:W-:Y:S01]  /*d640*/  @!P0 LDGSTS.E.BYPASS.LTC128B.128 [R8+0x20c00], desc[UR50][R2.64], !P5 ;  /* 0x20c0000002088fae */ /* 0x0001e2000e901d72 */
[----:B------:R-:W-:Y:S02]  /*d650*/  ISETP.GE.AND P0, PT, R6, UR37, PT ;  /* 0x0000002506007c0c */ /* 0x000fe4000bf06270 */
[----:B------:R-:W-:Y:S01]  /*d660*/  MOV R13, R4 ;  /* 0x00000004000d7202 */ /* 0x000fe20000000f00 */
[----:B------:R-:W-:-:S10]  /*d670*/  IMAD.MOV.U32 R6, RZ, RZ, R14 ;  /* 0x000000ffff067224 */ /* 0x000fd400078e000e */
[----:B0-----:R-:W-:Y:S05]  /*d680*/  WARPSYNC.COLLECTIVE R15, `(.L_x_119) ;  /* 0x000000000f087348 */ /* 0x001fea0003c00000 */
[----:B------:R1:W2:Y:S02]  /*d690*/  SHFL.IDX P6, R14, R13, R12, R11 ;  /* 0x0000000c0d0e7389 */ /* 0x0002a400000c000b */
[----:B012---:R-:W-:Y:S01]  /*d6a0*/  ENDCOLLECTIVE ;  /* 0x000000000000791b */ /* 0x007fe20003800000 */
.L_x_119:
[----:B------:R-:W-:Y:S02]  /*d6b0*/  IMAD.MOV.U32 R13, RZ, RZ, R5 ;  /* 0x000000ffff0d7224 */ /* 0x000fe400078e0005 */
[----:B------:R-:W-:Y:S01]  /*d6c0*/  IMAD.MOV.U32 R12, RZ, RZ, 0x3 ;  /* 0x00000003ff0c7424 */ /* 0x000fe200078e00ff */
[----:B------:R-:W-:-:S13]  /*d6d0*/  @!P0 LEA R2, P1, R9, R14, 0x1 ;  /* 0x0000000e09028211 */ /* 0x000fda00078208ff */
[----:B------:R-:W-:Y:S05]  /*d6e0*/  WARPSYNC.COLLECTIVE R15, `(.L_x_120) ;  /* 0x000000000f087348 */ /* 0x000fea0003c00000 */
[----:B------:R0:W1:Y:S02]  /*d6f0*/  SHFL.IDX P6, R14, R13, R12, R11 ;  /* 0x0000000c0d0e7389 */ /* 0x00006400000c000b */
[----:B01----:R-:W-:Y:S01]  /*d700*/  ENDCOLLECTIVE ;  /* 0x000000000000791b */ /* 0x003fe20003800000 */
.L_x_120:
[----:B------:R-:W-:-:S05]  /*d710*/  @!P0 IMAD.X R3, RZ, RZ, R6, P1 ;  /* 0x000000ffff038224 */ /* 0x000fca00008e0606 */
[----:B------:R-:W-:Y:S01]  /*d720*/  @!PT LDS RZ, [RZ] ;  /* 0x00000000fffff984 */ /* 0x000fe20000000800 */
[----:B------:R-:W-:Y:S01]  /*d730*/  @!PT LDS RZ, [RZ] ;  /* 0x00000000fffff984 */ /* 0x000fe20000000800 */
[----:B------:R-:W-:Y:S01]  /*d740*/  @!PT LDS RZ, [RZ] ;  /* 0x00000000fffff984 */ /* 0x000fe20000000800 */
[----:B------:R0:W-:Y:S01]  /*d750*/  @!P0 LDGSTS.E.BYPASS.LTC128B.128 [R8+0x21400], desc[UR50][R2.64], !P5 ;  /* 0x2140000002088fae */ /* 0x0001e2000e901d72 */
[----:B------:R-:W-:Y:S01]  /*d760*/  IMAD.MOV.U32 R13, RZ, RZ, R4 ;  /* 0x000000ffff0d7224 */ /* 0x000fe200078e0004 */
[----:B------:R-:W-:-:S07]  /*d770*/  MOV R5, R14 ;  /* 0x0000000e00057202 */ /* 0x000fce0000000f00 */
[----:B0-----:R-:W-:Y:S05]  /*d780*/  WARPSYNC.COLLECTIVE R15, `(.L_x_121) ;  /* 0x000000000f087348 */ /* 0x001fea0003c00000 */
[----:B------:R1:W2:Y:S02]  /*d790*/  SHFL.IDX P6, R14, R13, R12, R11 ;  /* 0x0000000c0d0e7389 */ /* 0x0002a400000c000b */
[----:B012---:R-:W-:Y:S01]  /*d7a0*/  ENDCOLLECTIVE ;  /* 0x000000000000791b */ /* 0x007fe20003800000 */
.L_x_121:
[----:B------:R-:W-:Y:S05]  /*d7b0*/  BRA `(.L_x_122) ;  /* 0xffffffd400147947 */ /* 0x000fea000383ffff */
.L_x_63:
[----:B0-----:R-:W-:-:S04]  /*d7c0*/  IMAD.U32 R3, RZ, RZ, UR39 ;  /* 0x00000027ff037e24 */ /* 0x001fc8000f8e00ff */
[----:B------:R0:W2:Y:S03]  /*d7d0*/  SYNCS.PHASECHK.TRANS64.TRYWAIT P0, [R3+URZ+0x28c20], R0 ;  /* 0x028c2000030075a7 */ /* 0x0000a6000800017f */
[----:B--2---:R-:W-:Y:S05]  /*d7e0*/  @!P0 NANOSLEEP.SYNCS 0x989680 ;  /* 0x009896800000895d */ /* 0x004fea0003900000 */
[----:B------:R-:W2:Y:S02]  /*d7f0*/  @!P0 SYNCS.PHASECHK.TRANS64 P0, [R3+URZ+0x28c20], R0 ;  /* 0x028c2000030085a7 */ /* 0x000ea4000800007f */
[----:B--2---:R-:W-:Y:S05]  /*d800*/  @!P0 BRA `(.L_x_63) ;  /* 0xfffffffc00ec8947 */ /* 0x004fea000383ffff */
[----:B------:R-:W-:Y:S05]  /*d810*/  BRA `(.L_x_123) ;  /* 0xffffffd400487947 */ /* 0x000fea000383ffff */
.L_x_66:
[----:B0-----:R0:W2:Y:S02]  /*d820*/  SYNCS.PHASECHK.TRANS64.TRYWAIT P0, [R19+URZ+0x28c60], R0 ;  /* 0x028c6000130075a7 */ /* 0x0010a4000800017f */
[----:B--2---:R-:W-:Y:S05]  /*d830*/  @!P0 NANOSLEEP.SYNCS 0x989680 ;  /* 0x009896800000895d */ /* 0x004fea0003900000 */
[----:B------:R-:W2:Y:S02]  /*d840*/  @!P0 SYNCS.PHASECHK.TRANS64 P0, [R19+URZ+0x28c60], R0 ;  /* 0x028c6000130085a7 */ /* 0x000ea4000800007f */
[----:B--2---:R-:W-:Y:S05]  /*d850*/  @!P0 BRA `(.L_x_66) ;  /* 0xfffffffc00f08947 */ /* 0x004fea000383ffff */
[----:B------:R-:W-:Y:S05]  /*d860*/  BRA `(.L_x_124) ;  /* 0xffffffd400587947 */ /* 0x000fea000383ffff */
.L_x_67:
[----:B------:R-:W-:Y:S01]  /*d870*/  BSSY B0, `(.L_x_125) ;  /* 0x0000008000007945 */ /* 0x000fe20003800000 */
[----:B------:R-:W-:Y:S01]  /*d880*/  IMAD.MOV.U32 R13, RZ, RZ, R10 ;  /* 0x000000ffff0d7224 */ /* 0x000fe200078e000a */
[----:B------:R-:W-:Y:S01]  /*d890*/  MOV R12, RZ ;  /* 0x000000ff000c7202 */ /* 0x000fe20000000f00 */
[----:B------:R-:W-:Y:S02]  /*d8a0*/  IMAD.MOV.U32 R11, RZ, RZ, 0x181f ;  /* 0x0000181fff0b7424 */ /* 0x000fe400078e00ff */
[----:B------:R-:W-:-:S07]  /*d8b0*/  IMAD.MOV.U32 R15, RZ, RZ, -0x1 ;  /* 0xffffffffff0f7424 */ /* 0x000fce00078e00ff */
[----:B01----:R-:W-:Y:S05]  /*d8c0*/  WARPSYNC.COLLECTIVE R15, `(.L_x_126) ;  /* 0x000000000f087348 */ /* 0x003fea0003c00000 */
[----:B------:R2:W3:Y:S02]  /*d8d0*/  SHFL.IDX P6, R14, R13, R12, R11 ;  /* 0x0000000c0d0e7389 */ /* 0x0004e400000c000b */
[----:B0123--:R-:W-:Y:S01]  /*d8e0*/  ENDCOLLECTIVE ;  /* 0x000000000000791b */ /* 0x00ffe20003800000 */
.L_x_126:
[----:B------:R-:W-:Y:S05]  /*d8f0*/  BSYNC B0 ;  /* 0x0000000000007941 */ /* 0x000fea0003800000 */
.L_x_125:
[----:B------:R-:W0:Y:S01]  /*d900*/  S2R R0, SR_TID.X ;  /* 0x0000000000007919 */ /* 0x000e220000002100 */
[----:B------:R-:W-:Y:S01]  /*d910*/  MOV R13, R8 ;  /* 0x00000008000d7202 */ /* 0x000fe20000000f00 */
[----:B------:R-:W-:Y:S01]  /*d920*/  IMAD.MOV.U32 R12, RZ, RZ, RZ ;  /* 0x000000ffff0c7224 */ /* 0x000fe200078e00ff */
[----:B------:R-:W-:Y:S01]  /*d930*/  LOP3.LUT P5, RZ, R16, 0x20000000, RZ, 0xc0, !PT ;  /* 0x2000000010ff7812 */ /* 0x000fe200078ac0ff */
[----:B------:R-:W-:Y:S01]  /*d940*/  IMAD.MOV.U32 R11, RZ, RZ, 0x181f ;  /* 0x0000181fff0b7424 */ /* 0x000fe200078e00ff */
[----:B------:R-:W-:Y:S01]  /*d950*/  LEA R9, R9, UR39, 0x1 ;  /* 0x0000002709097c11 */ /* 0x000fe2000f8e08ff */
[----:B------:R-:W-:Y:S01]  /*d960*/  IMAD.MOV.U32 R15, RZ, RZ, -0x1 ;  /* 0xffffffffff0f7424 */ /* 0x000fe200078e00ff */
[----:B------:R-:W-:Y:S01]  /*d970*/  P2R R4, PR, RZ, 0x20 ;  /* 0x00000020ff047803 */ /* 0x000fe20000000000 */
[----:B------:R-:W-:Y:S01]  /*d980*/  IMAD.MOV.U32 R3, RZ, RZ, R14 ;  /* 0x000000ffff037224 */ /* 0x000fe200078e000e */
[----:B------:R-:W-:-:S13]  /*d990*/  LOP3.LUT P5, RZ, R30, 0x40, RZ, 0xc0, !PT ;  /* 0x000000401eff7812 */ /* 0x000fda00078ac0ff */
[----:B0-----:R-:W-:Y:S05]  /*d9a0*/  WARPSYNC.COLLECTIVE R15, `(.L_x_127) ;  /* 0x000000000f087348 */ /* 0x001fea0003c00000 */
[----:B------:R1:W2:Y:S02]  /*d9b0*/  SHFL.IDX P6, R14, R13, R12, R11 ;  /* 0x0000000c0d0e7389 */ /* 0x0002a400000c000b */
[----:B012---:R-:W-:Y:S01]  /*d9c0*/  ENDCOLLECTIVE ;  /* 0x000000000000791b */ /* 0x007fe20003800000 */
.L_x_127:
[C---:B------:R-:W-:Y:S02]  /*d9d0*/  LOP3.LUT P4, RZ, R16.reuse, 0x4000000, RZ, 0xc0, !PT ;  /* 0x0400000010ff7812 */ /* 0x040fe4000788c0ff */
[C---:B------:R-:W-:Y:S02]  /*d9e0*/  LOP3.LUT P3, RZ, R16.reuse, 0x800000, RZ, 0xc0, !PT ;  /* 0x0080000010ff7812 */ /* 0x040fe4000786c0ff */
[C---:B------:R-:W-:Y:S02]  /*d9f0*/  LOP3.LUT P2, RZ, R16.reuse, 0x400000, RZ, 0xc0, !PT ;  /* 0x0040000010ff7812 */ /* 0x040fe4000784c0ff */
[----:B------:R-:W-:Y:S02]  /*da00*/  LOP3.LUT P1, RZ, R16, 0x200000, RZ, 0xc0, !PT ;  /* 0x0020000010ff7812 */ /* 0x000fe4000782c0ff */
[----:B------:R-:W-:Y:S01]  /*da10*/  MOV R13, R10 ;  /* 0x0000000a000d7202 */ /* 0x000fe20000000f00 */
[----:B------:R-:W-:Y:S01]  /*da20*/  IMAD.MOV.U32 R12, RZ, RZ, 0x1 ;  /* 0x00000001ff0c7424 */ /* 0x000fe200078e00ff */
[----:B------:R-:W-:Y:S01]  /*da30*/  SHF.L.U32 R0, R0, 0x3, RZ ;  /* 0x0000000300007819 */ /* 0x000fe200000006ff */
[----:B------:R-:W-:-:S03]  /*da40*/  IMAD.MOV.U32 R2, RZ, RZ, R14 ;  /* 0x000000ffff027224 */ /* 0x000fc600078e000e */
[----:B------:R-:W-:Y:S02]  /*da50*/  LOP3.LUT R0, R0, 0x38, RZ, 0xc0, !PT ;  /* 0x0000003800007812 */ /* 0x000fe400078ec0ff */
[----:B------:R-:W-:-:S03]  /*da60*/  LOP3.LUT P6, RZ, R30, 0x1, RZ, 0xc0, !PT ;  /* 0x000000011eff7812 */ /* 0x000fc600078cc0ff */
[----:B------:R-:W-:-:S05]  /*da70*/  IMAD.SHL.U32 R0, R0, 0x2, RZ ;  /* 0x0000000200007824 */ /* 0x000fca00078e00ff */
[----:B------:R-:W-:-:S05]  /*da80*/  IADD3 R2, P0, R2, R0, RZ ;  /* 0x0000000002027210 */ /* 0x000fca0007f1e0ff */
[----:B------:R-:W-:Y:S01]  /*da90*/  IMAD.X R3, RZ, RZ, R3, P0 ;  /* 0x000000ffff037224 */ /* 0x000fe200000e0603 */
[----:B------:R-:W-:-:S04]  /*daa0*/  LOP3.LUT P0, RZ, R30, 0x8, RZ, 0xc0, !PT ;  /* 0x000000081eff7812 */ /* 0x000fc8000780c0ff */
[----:B------:R-:W-:Y:S01]  /*dab0*/  @!PT LDS RZ, [RZ] ;  /* 0x00000000fffff984 */ /* 0x000fe20000000800 */
[----:B------:R-:W-:Y:S01]  /*dac0*/  @!PT LDS RZ, [RZ] ;  /* 0x00000000fffff984 */ /* 0x000fe20000000800 */
[----:B------:R-:W-:Y:S01]  /*dad0*/  @!PT LDS RZ, [RZ] ;  /* 0x00000000fffff984 */ /* 0x000fe20000000800 */
[----:B------:R0:W-:Y:S01]  /*dae0*/  LDGSTS.E.BYPASS.LTC128B.128 [R9+0x400], desc[UR50][R2.64], !P5 ;  /* 0x0040000002097fae */ /* 0x0001e2000e901d72 */
[----:B------:R-:W-:-:S08]  /*daf0*/  ISETP.NE.AND P5, PT, R4, RZ, PT ;  /* 0x000000ff0400720c */ /* 0x000fd00003fa5270 */
[----:B------:R0:W-:Y:S04]  /*db00*/  LDGSTS.E.BYPASS.LTC128B.128 [R9+0x2400], desc[UR50][R2.64+0x80], !P0 ;  /* 0x0240008002097fae */ /* 0x0001e8000c101d72 */
[----:B------:R0:W-:Y:S02]  /*db10*/  LDGSTS.E.BYPASS.LTC128B.128 [R9+0x4400], desc[UR50][R2.64+0x100], !P6 ;  /* 0x0440010002097fae */ /* 0x0001e4000f101d72 */
[----:B0-----:R-:W-:Y:S05]  /*db20*/  WARPSYNC.COLLECTIVE R15, `(.L_x_128) ;  /* 0x000000000f087348 */ /* 0x001fea0003c00000 */
[----:B------:R1:W2:Y:S02]  /*db30*/  SHFL.IDX P6, R14, R13, R12, R11 ;  /* 0x0000000c0d0e7389 */ /* 0x0002a400000c000b */
[----:B012---:R-:W-:Y:S01]  /*db40*/  ENDCOLLECTIVE ;  /* 0x000000000000791b */ /* 0x007fe20003800000 */
.L_x_128:
[----:B------:R-:W-:Y:S01]  /*db50*/  @!PT LDS RZ, [RZ] ;  /* 0x00000000fffff984 */ /* 0x000fe20000000800 */
[----:B------:R-:W-:Y:S01]  /*db60*/  @!PT LDS RZ, [RZ] ;  /* 0x00000000fffff984 */ /* 0x000fe20000000800 */
[----:B------:R-:W-:Y:S01]  /*db70*/  @!PT LDS RZ, [RZ] ;  /* 0x00000000fffff984 */ /* 0x000fe20000000800 */
[----:B------:R-:W-:Y:S01]  /*db80*/  LDGSTS.E.BYPASS.LTC128B.128 [R9+0x6400], desc[UR50][R2.64+0x180], !P5 ;  /* 0x0640018002097fae */ /* 0x000fe2000e901d72 */
[----:B------:R-:W-:-:S03]  /*db90*/  LOP3.LUT P5, RZ, R16, 0x10000000, RZ, 0xc0, !PT ;  /* 0x1000000010ff7812 */ /* 0x000fc600078ac0ff */
[----:B------:R-:W-:Y:S01]  /*dba0*/  LDGSTS.E.BYPASS.LTC128B.128 [R9+0x8400], desc[UR50][R2.64+0x200], !P4 ;  /* 0x0840020002097fae */ /* 0x000fe2000e101d72 */
[----:B------:R-:W-:Y:S02]  /*dbb0*/  P2R R4, PR, RZ, 0x20 ;  /* 0x00000020ff047803 */ /* 0x000fe40000000000 */
[----:B------:R-:W-:Y:S01]  /*dbc0*/  LOP3.LUT P5, RZ, R30, 0x20, RZ, 0xc0, !PT ;  /* 0x000000201eff7812 */ /* 0x000fe200078ac0ff */
[----:B------:R-:W-:Y:S01]  /*dbd0*/  LDGSTS.E.BYPASS.LTC128B.128 [R9+0xa400], desc[UR50][R2.64+0x280], !P3 ;  /* 0x0a40028002097fae */ /* 0x000fe2000d901d72 */
[C---:B------:R-:W-:Y:S01]  /*dbe0*/  LOP3.LUT P4, RZ, R16.reuse, 0x2000000, RZ, 0xc0, !PT ;  /* 0x0200000010ff7812 */ /* 0x040fe2000788c0ff */
[----:B------:R-:W-:Y:S01]  /*dbf0*/  IMAD.MOV.U32 R13, RZ, RZ, R8 ;  /* 0x000000ffff0d7224 */ /* 0x000fe200078e0008 */
[C---:B------:R-:W-:Y:S01]  /*dc00*/  LOP3.LUT P3, RZ, R16.reuse, 0x100000, RZ, 0xc0, !PT ;  /* 0x0010000010ff7812 */ /* 0x040fe2000786c0ff */
[----:B------:R-:W-:Y:S01]  /*dc10*/  LDGSTS.E.BYPASS.LTC128B.128 [R9+0xc400], desc[UR50][R2.64+0x300], !P2 ;  /* 0x0c40030002097fae */ /* 0x000fe2000d101d72 */
[----:B------:R-:W-:-:S03]  /*dc20*/  LOP3.LUT P2, RZ, R16, 0x80000, RZ, 0xc0, !PT ;  /* 0x0008000010ff7812 */ /* 0x000fc6000784c0ff */
[----:B------:R0:W-:Y:S01]  /*dc30*/  LDGSTS.E.BYPASS.LTC128B.128 [R9+0xe400], desc[UR50][R2.64+0x380], !P1 ;  /* 0x0e40038002097fae */ /* 0x0001e2000c901d72 */
[----:B------:R-:W-:Y:S01]  /*dc40*/  LOP3.LUT P1, RZ, R16, 0x40000, RZ, 0xc0, !PT ;  /* 0x0004000010ff7812 */ /* 0x000fe2000782c0ff */
[----:B0-----:R-:W-:-:S12]  /*dc50*/  IMAD.MOV.U32 R3, RZ, RZ, R14 ;  /* 0x000000ffff037224 */ /* 0x001fd800078e000e */
[----:B------:R-:W-:Y:S05]  /*dc60*/  WARPSYNC.COLLECTIVE R15, `(.L_x_129) ;  /* 0x000000000f087348 */ /* 0x000fea0003c00000 */
[----:B------:R0:W1:Y:S02]  /*dc70*/  SHFL.IDX P6, R14, R13, R12, R11 ;  /* 0x0000000c0d0e7389 */ /* 0x00006400000c000b */
[----:B01----:R-:W-:Y:S01]  /*dc80*/  ENDCOLLECTIVE ;  /* 0x000000000000791b */ /* 0x003fe20003800000 */
.L_x_129:
[----:B------:R-:W-:Y:S02]  /*dc90*/  IMAD.MOV.U32 R13, RZ, RZ, R10 ;  /* 0x000000ffff0d7224 */ /* 0x000fe400078e000a */
[----:B------:R-:W-:Y:S01]  /*dca0*/  IMAD.MOV.U32 R12, RZ, RZ, 0x2 ;  /* 0x00000002ff0c7424 */ /* 0x000fe200078e00ff */
[----:B------:R-:W-:Y:S02]  /*dcb0*/  MOV R2, R14 ;  /* 0x0000000e00027202 */ /* 0x000fe40000000f00 */
[----:B------:R-:W-:Y:S02]  /*dcc0*/  LOP3.LUT P6, RZ, R16, 0x80000000, RZ, 0xc0, !PT ;  /* 0x8000000010ff7812 */ /* 0x000fe400078cc0ff */
        /* <DEDUP_REMOVED lines=13> */
.L_x_130:
        /* <DEDUP_REMOVED lines=15> */
[----:B------:R-:W-:Y:S02]  /*de90*/  LOP3.LUT P1, RZ, R16, 0x8000, RZ, 0xc0, !PT ;  /* 0x0000800010ff7812 */ /* 0x000fe4000782c0ff */
[----:B0-----:R-:W-:-:S11]  /*dea0*/  MOV R3, R14 ;  /* 0x0000000e00037202 */ /* 0x001fd60000000f00 */
[----:B------:R-:W-:Y:S05]  /*deb0*/  WARPSYNC.COLLECTIVE R15, `(.L_x_131) ;  /* 0x000000000f087348 */ /* 0x000fea0003c00000 */
[----:B------:R0:W1:Y:S02]  /*dec0*/  SHFL.IDX P6, R14, R13, R12, R11 ;  /* 0x0000000c0d0e7389 */ /* 0x00006400000c000b */
[----:B01----:R-:W-:Y:S01]  /*ded0*/  ENDCOLLECTIVE ;  /* 0x000000000000791b */ /* 0x003fe20003800000 */
.L_x_131:
[----:B------:R-:W-:Y:S01]  /*dee0*/  MOV R13, R10 ;  /* 0x0000000a000d7202 */ /* 0x000fe20000000f00 */
[----:B------:R-:W-:Y:S02]  /*def0*/  IMAD.MOV.U32 R12, RZ, RZ, 0x3 ;  /* 0x00000003ff0c7424 */ /* 0x000fe400078e00ff */
[----:B------:R-:W-:Y:S01]  /*df00*/  IMAD.MOV.U32 R2, RZ, RZ, R14 ;  /* 0x000000ffff027224 */ /* 0x000fe200078e000e */
[----:B------:R-:W-:-:S04]  /*df10*/  LOP3.LUT P6, RZ, R16, 0x40000000, RZ, 0xc0, !PT ;  /* 0x4000000010ff7812 */ /* 0x000fc800078cc0ff */
        /* <DEDUP_REMOVED lines=13> */
.L_x_132:
[----:B------:R-:W-:Y:S01]  /*dff0*/  @!PT LDS RZ, [RZ] ;  /* 0x00000000fffff984 */ /* 0x000fe20000000800 */
[----:B------:R-:W-:Y:S01]  /*e000*/  @!PT LDS RZ, [RZ] ;  /* 0x00000000fffff984 */ /* 0x000fe20000000800 */
[----:B------:R-:W-:Y:S01]  /*e010*/  @!PT LDS RZ, [RZ] ;  /* 0x00000000fffff984 */ /* 0x000fe20000000800 */
[----:B------:R0:W-:Y:S04]  /*e020*/  LDGSTS.E.BYPASS.LTC128B.128 [R9+0x7400], desc[UR50][R2.64+0x180], !P5 ;  /* 0x0740018002097fae */ /* 0x0001e8000e901d72 */
[----:B------:R0:W-:Y:S04]  /*e030*/  LDGSTS.E.BYPASS.LTC128B.128 [R9+0x9400], desc[UR50][R2.64+0x200], !P4 ;  /* 0x0940020002097fae */ /* 0x0001e8000e101d72 */
[----:B------:R0:W-:Y:S01]  /*e040*/  LDGSTS.E.BYPASS.LTC128B.128 [R9+0xb400], desc[UR50][R2.64+0x280], !P3 ;  /* 0x0b40028002097fae */ /* 0x0001e2000d901d72 */
[----:B------:R-:W-:-:S03]  /*e050*/  IMAD.MOV.U32 R13, RZ, RZ, R8 ;  /* 0x000000ffff0d7224 */ /* 0x000fc600078e0008 */
[----:B------:R0:W-:Y:S04]  /*e060*/  LDGSTS.E.BYPASS.LTC128B.128 [R9+0xd400], desc[UR50][R2.64+0x300], !P2 ;  /* 0x0d40030002097fae */ /* 0x0001e8000d101d72 */
[----:B------:R0:W-:Y:S01]  /*e070*/  LDGSTS.E.BYPASS.LTC128B.128 [R9+0xf400], desc[UR50][R2.64+0x380], !P1 ;  /* 0x0f40038002097fae */ /* 0x0001e2000c901d72 */
[----:B------:R-:W-:-:S07]  /*e080*/  IMAD.MOV.U32 R10, RZ, RZ, R14 ;  /* 0x000000ffff0a7224 */ /* 0x000fce00078e000e */
[----:B0-----:R-:W-:Y:S05]  /*e090*/  WARPSYNC.COLLECTIVE R15, `(.L_x_133) ;  /* 0x000000000f087348 */ /* 0x001fea0003c00000 */
[----:B------:R1:W2:Y:S02]  /*e0a0*/  SHFL.IDX P6, R14, R13, R12, R11 ;  /* 0x0000000c0d0e7389 */ /* 0x0002a400000c000b */
[----:B012---:R-:W-:Y:S01]  /*e0b0*/  ENDCOLLECTIVE ;  /* 0x000000000000791b */ /* 0x007fe20003800000 */
.L_x_133:
[----:B------:R-:W-:Y:S05]  /*e0c0*/  BRA `(.L_x_134) ;  /* 0xffffffd400647947 */ /* 0x000fea000383ffff */
.L_x_73:
[----:B0-----:R0:W1:Y:S02]  /*e0d0*/  SYNCS.PHASECHK.TRANS64.TRYWAIT P0, [R9+URZ+0x28c40], R20 ;  /* 0x028c4014090075a7 */ /* 0x001064000800017f */
[----:B-1----:R-:W-:Y:S05]  /*e0e0*/  @!P0 NANOSLEEP.SYNCS 0x989680 ;  /* 0x009896800000895d */ /* 0x002fea0003900000 */
[----:B------:R-:W1:Y:S02]  /*e0f0*/  @!P0 SYNCS.PHASECHK.TRANS64 P0, [R9+URZ+0x28c40], R20 ;  /* 0x028c4014090085a7 */ /* 0x000e64000800007f */
[----:B-1----:R-:W-:Y:S05]  /*e100*/  @!P0 BRA `(.L_x_73) ;  /* 0xfffffffc00f08947 */ /* 0x002fea000383ffff */
[----:B------:R-:W-:Y:S05]  /*e110*/  BRA `(.L_x_135) ;  /* 0xffffffd800987947 */ /* 0x000fea000383ffff */
.L_x_74:
[----:B------:R-:W-:Y:S01]  /*e120*/  BSSY B1, `(.L_x_136) ;  /* 0x0000008000017945 */ /* 0x000fe20003800000 */
[----:B------:R-:W-:Y:S01]  /*e130*/  MOV R13, R28 ;  /* 0x0000001c000d7202 */ /* 0x000fe20000000f00 */
[----:B------:R-:W-:Y:S02]  /*e140*/  IMAD.MOV.U32 R12, RZ, RZ, RZ ;  /* 0x000000ffff0c7224 */ /* 0x000fe400078e00ff */
[----:B------:R-:W-:Y:S02]  /*e150*/  IMAD.MOV.U32 R11, RZ, RZ, 0x181f ;  /* 0x0000181fff0b7424 */ /* 0x000fe400078e00ff */
[----:B------:R-:W-:-:S07]  /*e160*/  IMAD.MOV.U32 R15, RZ, RZ, -0x1 ;  /* 0xffffffffff0f7424 */ /* 0x000fce00078e00ff */
[----:B0-----:R-:W-:Y:S05]  /*e170*/  WARPSYNC.COLLECTIVE R15, `(.L_x_137) ;  /* 0x000000000f087348 */ /* 0x001fea0003c00000 */
[----:B------:R1:W2:Y:S02]  /*e180*/  SHFL.IDX P6, R14, R13, R12, R11 ;  /* 0x0000000c0d0e7389 */ /* 0x0002a400000c000b */
[----:B012---:R-:W-:Y:S01]  /*e190*/  ENDCOLLECTIVE ;  /* 0x000000000000791b */ /* 0x007fe20003800000 */
.L_x_137:
[----:B------:R-:W-:Y:S05]  /*e1a0*/  BSYNC B1 ;  /* 0x0000000000017941 */ /* 0x000fea0003800000 */
.L_x_136:
[----:B------:R-:W-:Y:S01]  /*e1b0*/  IMAD.MOV.U32 R13, RZ, RZ, R21 ;  /* 0x000000ffff0d7224 */ /* 0x000fe200078e0015 */
[----:B------:R-:W-:Y:S01]  /*e1c0*/  MOV R15, 0xffffffff ;  /* 0xffffffff000f7802 */ /* 0x000fe20000000f00 */
[----:B------:R-:W-:Y:S01]  /*e1d0*/  IMAD.MOV.U32 R12, RZ, RZ, RZ ;  /* 0x000000ffff0c7224 */ /* 0x000fe200078e00ff */
[----:B------:R-:W-:Y:S01]  /*e1e0*/  MOV R3, R14 ;  /* 0x0000000e00037202 */ /* 0x000fe20000000f00 */
[----:B------:R-:W-:Y:S01]  /*e1f0*/  IMAD.MOV.U32 R11, RZ, RZ, 0x181f ;  /* 0x0000181fff0b7424 */ /* 0x000fe200078e00ff */
[----:B------:R-:W-:-:S07]  /*e200*/  LEA R26, R6, UR39, 0x1 ;  /* 0x00000027061a7c11 */ /* 0x000fce000f8e08ff */
[----:B------:R-:W-:Y:S05]  /*e210*/  WARPSYNC.COLLECTIVE R15, `(.L_x_138) ;  /* 0x000000000f087348 */ /* 0x000fea0003c00000 */
[----:B------:R0:W1:Y:S02]  /*e220*/  SHFL.IDX P6, R14, R13, R12, R11 ;  /* 0x0000000c0d0e7389 */ /* 0x00006400000c000b */
[----:B01----:R-:W-:Y:S01]  /*e230*/  ENDCOLLECTIVE ;  /* 0x000000000000791b */ /* 0x003fe20003800000 */
.L_x_138:
[----:B------:R-:W-:Y:S02]  /*e240*/  IMAD.MOV.U32 R13, RZ, RZ, R28 ;  /* 0x000000ffff0d7224 */ /* 0x000fe400078e001c */
[----:B------:R-:W-:Y:S01]  /*e250*/  IMAD.MOV.U32 R12, RZ, RZ, 0x1 ;  /* 0x00000001ff0c7424 */ /* 0x000fe200078e00ff */
[----:B------:R-:W-:-:S13]  /*e260*/  IADD3 R2, P0, R14, R0, RZ ;  /* 0x000000000e027210 */ /* 0x000fda0007f1e0ff */
[----:B------:R-:W-:Y:S05]  /*e270*/  WARPSYNC.COLLECTIVE R15, `(.L_x_139) ;  /* 0x000000000f087348 */ /* 0x000fea0003c00000 */
[----:B------:R0:W1:Y:S02]  /*e280*/  SHFL.IDX P6, R14, R13, R12, R11 ;  /* 0x0000000c0d0e7389 */ /* 0x00006400000c000b */
[----:B01----:R-:W-:Y:S01]  /*e290*/  ENDCOLLECTIVE ;  /* 0x000000000000791b */ /* 0x003fe20003800000 */
.L_x_139:
[----:B------:R-:W-:-:S05]  /*e2a0*/  IMAD.X R3, RZ, RZ, R3, P0 ;  /* 0x000000ffff037224 */ /* 0x000fca00000e0603 */
[----:B------:R-:W-:Y:S01]  /*e2b0*/  @!PT LDS RZ, [RZ] ;  /* 0x00000000fffff984 */ /* 0x000fe20000000800 */
[----:B------:R-:W-:Y:S01]  /*e2c0*/  @!PT LDS RZ, [RZ] ;  /* 0x00000000fffff984 */ /* 0x000fe20000000800 */
[----:B------:R-:W-:Y:S01]  /*e2d0*/  @!PT LDS RZ, [RZ] ;  /* 0x00000000fffff984 */ /* 0x000fe20000000800 */
[----:B------:R0:W-:Y:S01]  /*e2e0*/  LDGSTS.E.BYPASS.LTC128B.128 [R26+0x22400], desc[UR50][R2.64], !P1 ;  /* 0x22400000021a7fae */ /* 0x0001e2000c901d72 */
[----:B------:R-:W-:Y:S01]  /*e2f0*/  IMAD.MOV.U32 R13, RZ, RZ, R21 ;  /* 0x000000ffff0d7224 */ /* 0x000fe200078e0015 */
[----:B------:R-:W-:-:S07]  /*e300*/  MOV R34, R14 ;  /* 0x0000000e00227202 */ /* 0x000fce0000000f00 */
[----:B0-----:R-:W-:Y:S05]  /*e310*/  WARPSYNC.COLLECTIVE R15, `(.L_x_140) ;  /* 0x000000000f087348 */ /* 0x001fea0003c00000 */
[----:B------:R1:W2:Y:S02]  /*e320*/  SHFL.IDX P6, R14, R13, R12, R11 ;  /* 0x0000000c0d0e7389 */ /* 0x0002a400000c000b */
[----:B012---:R-:W-:Y:S01]  /*e330*/  ENDCOLLECTIVE ;  /* 0x000000000000791b */ /* 0x007fe20003800000 */
.L_x_140:
[----:B------:R-:W-:Y:S01]  /*e340*/  MOV R13, R28 ;  /* 0x0000001c000d7202 */ /* 0x000fe20000000f00 */
[----:B------:R-:W-:Y:S02]  /*e350*/  IMAD.MOV.U32 R12, RZ, RZ, 0x2 ;  /* 0x00000002ff0c7424 */ /* 0x000fe400078e00ff */
[----:B------:R-:W-:-:S07]  /*e360*/  IMAD.MOV.U32 R10, RZ, RZ, R14 ;  /* 0x000000ffff0a7224 */ /* 0x000fce00078e000e */
[----:B------:R-:W-:Y:S05]  /*e370*/  WARPSYNC.COLLECTIVE R15, `(.L_x_141) ;  /* 0x000000000f087348 */ /* 0x000fea0003c00000 */
[----:B------:R0:W1:Y:S02]  /*e380*/  SHFL.IDX P6, R14, R13, R12, R11 ;  /* 0x0000000c0d0e7389 */ /* 0x00006400000c000b */
[----:B01----:R-:W-:Y:S01]  /*e390*/  ENDCOLLECTIVE ;  /* 0x000000000000791b */ /* 0x003fe20003800000 */
.L_x_141:
[----:B------:R-:W-:-:S05]  /*e3a0*/  IADD3 R2, P0, R10, R0, RZ ;  /* 0x000000000a027210 */ /* 0x000fca0007f1e0ff */
[----:B------:R-:W-:-:S05]  /*e3b0*/  IMAD.X R3, RZ, RZ, R34, P0 ;  /* 0x000000ffff037224 */ /* 0x000fca00000e0622 */
[----:B------:R-:W-:Y:S01]  /*e3c0*/  @!PT LDS RZ, [RZ] ;  /* 0x00000000fffff984 */ /* 0x000fe20000000800 */
[----:B------:R-:W-:Y:S01]  /*e3d0*/  @!PT LDS RZ, [RZ] ;  /* 0x00000000fffff984 */ /* 0x000fe20000000800 */
[----:B------:R-:W-:Y:S01]  /*e3e0*/  @!PT LDS RZ, [RZ] ;  /* 0x00000000fffff984 */ /* 0x000fe20000000800 */
[----:B------:R0:W-:Y:S01]  /*e3f0*/  LDGSTS.E.BYPASS.LTC128B.128 [R26+0x22c00], desc[UR50][R2.64], !P1 ;  /* 0x22c00000021a7fae */ /* 0x0001e2000c901d72 */
[----:B------:R-:W-:Y:S02]  /*e400*/  IMAD.MOV.U32 R13, RZ, RZ, R21 ;  /* 0x000000ffff0d7224 */ /* 0x000fe400078e0015 */
[----:B0-----:R-:W-:-:S07]  /*e410*/  IMAD.MOV.U32 R3, RZ, RZ, R14 ;  /* 0x000000ffff037224 */ /* 0x001fce00078e000e */
[----:B------:R-:W-:Y:S05]  /*e420*/  WARPSYNC.COLLECTIVE R15, `(.L_x_142) ;  /* 0x000000000f087348 */ /* 0x000fea0003c00000 */
[----:B------:R0:W1:Y:S02]  /*e430*/  SHFL.IDX P6, R14, R13, R12, R11 ;  /* 0x0000000c0d0e7389 */ /* 0x00006400000c000b */
[----:B01----:R-:W-:Y:S01]  /*e440*/  ENDCOLLECTIVE ;  /* 0x000000000000791b */ /* 0x003fe20003800000 */
.L_x_142:
[----:B------:R-:W-:Y:S02]  /*e450*/  IMAD.MOV.U32 R13, RZ, RZ, R28 ;  /* 0x000000ffff0d7224 */ /* 0x000fe400078e001c */
[----:B------:R-:W-:Y:S01]  /*e460*/  IMAD.MOV.U32 R12, RZ, RZ, 0x3 ;  /* 0x00000003ff0c7424 */ /* 0x000fe200078e00ff */
[----:B------:R-:W-:-:S07]  /*e470*/  MOV R2, R14 ;  /* 0x0000000e00027202 */ /* 0x000fce0000000f00 */
[----:B------:R-:W-:Y:S05]  /*e480*/  WARPSYNC.COLLECTIVE R15, `(.L_x_143) ;  /* 0x000000000f087348 */ /* 0x000fea0003c00000 */
[----:B------:R0:W1:Y:S02]  /*e490*/  SHFL.IDX P6, R14, R13, R12, R11 ;  /* 0x0000000c0d0e7389 */ /* 0x00006400000c000b */
[----:B01----:R-:W-:Y:S01]  /*e4a0*/  ENDCOLLECTIVE ;  /* 0x000000000000791b */ /* 0x003fe20003800000 */
.L_x_143:
[----:B------:R-:W-:-:S05]  /*e4b0*/  IADD3 R2, P0, R2, R0, RZ ;  /* 0x0000000002027210 */ /* 0x000fca0007f1e0ff */
        /* <DEDUP_REMOVED lines=10> */
.L_x_144:
[----:B------:R-:W-:Y:S05]  /*e560*/  BRA `(.L_x_145) ;  /* 0xffffffd8002c7947 */ /* 0x000fea000383ffff */
.L_x_79:
[----:B--2---:R2:W3:Y:S02]  /*e570*/  SYNCS.PHASECHK.TRANS64.TRYWAIT P0, [R9+URZ+0x28c60], R20 ;  /* 0x028c6014090075a7 */ /* 0x0044e4000800017f */
[----:B---3--:R-:W-:Y:S05]  /*e580*/  @!P0 NANOSLEEP.SYNCS 0x989680 ;  /* 0x009896800000895d */ /* 0x008fea0003900000 */
[----:B------:R-:W3:Y:S02]  /*e590*/  @!P0 SYNCS.PHASECHK.TRANS64 P0, [R9+URZ+0x28c60], R20 ;  /* 0x028c6014090085a7 */ /* 0x000ee4000800007f */
[----:B---3--:R-:W-:Y:S05]  /*e5a0*/  @!P0 BRA `(.L_x_79) ;  /* 0xfffffffc00f08947 */ /* 0x008fea000383ffff */
[----:B------:R-:W-:Y:S05]  /*e5b0*/  BRA `(.L_x_146) ;  /* 0xffffffd8007c7947 */ /* 0x000fea000383ffff */
.L_x_80:
[----:B------:R-:W-:Y:S01]  /*e5c0*/  BSSY B1, `(.L_x_147) ;  /* 0x0000008000017945 */ /* 0x000fe20003800000 */
[----:B------:R-:W-:Y:S01]  /*e5d0*/  IMAD.MOV.U32 R13, RZ, RZ, R20 ;  /* 0x000000ffff0d7224 */ /* 0x000fe200078e0014 */
[----:B------:R-:W-:Y:S01]  /*e5e0*/  MOV R11, 0x181f ;  /* 0x0000181f000b7802 */ /* 0x000fe20000000f00 */
[----:B------:R-:W-:Y:S02]  /*e5f0*/  IMAD.MOV.U32 R12, RZ, RZ, RZ ;  /* 0x000000ffff0c7224 */ /* 0x000fe400078e00ff */
[----:B------:R-:W-:-:S07]  /*e600*/  IMAD.MOV.U32 R15, RZ, RZ, -0x1 ;  /* 0xffffffffff0f7424 */ /* 0x000fce00078e00ff */
[----:B-1----:R-:W-:Y:S05]  /*e610*/  WARPSYNC.COLLECTIVE R15, `(.L_x_148) ;  /* 0x000000000f087348 */ /* 0x002fea0003c00000 */
[----:B------:R0:W2:Y:S02]  /*e620*/  SHFL.IDX P6, R14, R13, R12, R11 ;  /* 0x0000000c0d0e7389 */ /* 0x0000a400000c000b */
[----:B012---:R-:W-:Y:S01]  /*e630*/  ENDCOLLECTIVE ;  /* 0x000000000000791b */ /* 0x007fe20003800000 */
.L_x_148:
[----:B------:R-:W-:Y:S05]  /*e640*/  BSYNC B1 ;  /* 0x0000000000017941 */ /* 0x000fea0003800000 */
.L_x_147:
[----:B------:R-:W-:Y:S01]  /*e650*/  IMAD.MOV.U32 R13, RZ, RZ, R10 ;  /* 0x000000ffff0d7224 */ /* 0x000fe200078e000a */
[----:B------:R-:W-:Y:S01]  /*e660*/  MOV R12, RZ ;  /* 0x000000ff000c7202 */ /* 0x000fe20000000f00 */
[----:B------:R-:W-:Y:S01]  /*e670*/  IMAD.MOV.U32 R11, RZ, RZ, 0x181f ;  /* 0x0000181fff0b7424 */ /* 0x000fe200078e00ff */
[----:B------:R-:W-:Y:S01]  /*e680*/  LEA R19, R19, UR39, 0x1 ;  /* 0x0000002713137c11 */ /* 0x000fe2000f8e08ff */
[----:B------:R-:W-:Y:S01]  /*e690*/  IMAD.MOV.U32 R15, RZ, RZ, -0x1 ;  /* 0xffffffffff0f7424 */ /* 0x000fe200078e00ff */
[C---:B------:R-:W-:Y:S01]  /*e6a0*/  LOP3.LUT P2, RZ, R16.reuse, 0x20, RZ, 0xc0, !PT ;  /* 0x0000002010ff7812 */ /* 0x040fe2000784c0ff */
[----:B------:R-:W-:Y:S01]  /*e6b0*/  IMAD.MOV.U32 R3, RZ, RZ, R14 ;  /* 0x000000ffff037224 */ /* 0x000fe200078e000e */
[----:B------:R-:W-:-:S13]  /*e6c0*/  LOP3.LUT P1, RZ, R16, 0x10, RZ, 0xc0, !PT ;  /* 0x0000001010ff7812 */ /* 0x000fda000782c0ff */
[----:B------:R-:W-:Y:S05]  /*e6d0*/  WARPSYNC.COLLECTIVE R15, `(.L_x_149) ;  /* 0x000000000f087348 */ /* 0x000fea0003c00000 */
[----:B------:R0:W1:Y:S02]  /*e6e0*/  SHFL.IDX P6, R14, R13, R12, R11 ;  /* 0x0000000c0d0e7389 */ /* 0x00006400000c000b */
[----:B01----:R-:W-:Y:S01]  /*e6f0*/  ENDCOLLECTIVE ;  /* 0x000000000000791b */ /* 0x003fe20003800000 */
.L_x_149:
[----:B------:R-:W-:Y:S02]  /*e700*/  P2R R4, PR, RZ, 0x20 ;  /* 0x00000020ff047803 */ /* 0x000fe40000000000 */
[----:B------:R-:W-:Y:S01]  /*e710*/  MOV R13, R20 ;  /* 0x00000014000d7202 */ /* 0x000fe20000000f00 */
[----:B------:R-:W-:Y:S01]  /*e720*/  IMAD.MOV.U32 R12, RZ, RZ, 0x1 ;  /* 0x00000001ff0c7424 */ /* 0x000fe200078e00ff */
[----:B------:R-:W-:Y:S02]  /*e730*/  LOP3.LUT P6, RZ, R16, 0x40, RZ, 0xc0, !PT ;  /* 0x0000004010ff7812 */ /* 0x000fe400078cc0ff */
[----:B------:R-:W-:-:S05]  /*e740*/  IADD3 R2, P0, R14, R0, RZ ;  /* 0x000000000e027210 */ /* 0x000fca0007f1e0ff */
[----:B------:R-:W-:Y:S01]  /*e750*/  IMAD.X R3, RZ, RZ, R3, P0 ;  /* 0x000000ffff037224 */ /* 0x000fe200000e0603 */
[----:B------:R-:W-:-:S05]  /*e760*/  ISETP.NE.U32.AND P0, PT, R29, RZ, PT ;  /* 0x000000ff1d00720c */ /* 0x000fca0003f05070 */
[----:B------:R-:W-:Y:S01]  /*e770*/  @!PT LDS RZ, [RZ] ;  /* 0x00000000fffff984 */ /* 0x000fe20000000800 */
[----:B------:R-:W-:Y:S01]  /*e780*/  @!PT LDS RZ, [RZ] ;  /* 0x00000000fffff984 */ /* 0x000fe20000000800 */
[----:B------:R-:W-:Y:S01]  /*e790*/  @!PT LDS RZ, [RZ] ;  /* 0x00000000fffff984 */ /* 0x000fe20000000800 */
[----:B------:R0:W-:Y:S08]  /*e7a0*/  LDGSTS.E.BYPASS.LTC128B.128 [R19+0x400], desc[UR50][R2.64], !P6 ;  /* 0x0040000002137fae */ /* 0x0001f0000f101d72 */
[----:B0-----:R-:W-:Y:S05]  /*e7b0*/  WARPSYNC.COLLECTIVE R15, `(.L_x_150) ;  /* 0x000000000f087348 */ /* 0x001fea0003c00000 */
[----:B------:R1:W2:Y:S02]  /*e7c0*/  SHFL.IDX P6, R14, R13, R12, R11 ;  /* 0x0000000c0d0e7389 */ /* 0x0002a400000c000b */
[----:B012---:R-:W-:Y:S01]  /*e7d0*/  ENDCOLLECTIVE ;  /* 0x000000000000791b */ /* 0x007fe20003800000 */
.L_x_150:
[----:B------:R-:W-:Y:S01]  /*e7e0*/  @!PT LDS RZ, [RZ] ;  /* 0x00000000fffff984 */ /* 0x000fe20000000800 */
[----:B------:R-:W-:Y:S01]  /*e7f0*/  @!PT LDS RZ, [RZ] ;  /* 0x00000000fffff984 */ /* 0x000fe20000000800 */
[----:B------:R-:W-:Y:S01]  /*e800*/  @!PT LDS RZ, [RZ] ;  /* 0x00000000fffff984 */ /* 0x000fe20000000800 */
[----:B------:R-:W-:Y:S04]  /*e810*/  LDGSTS.E.BYPASS.LTC128B.128 [R19+0x2400], desc[UR50][R2.64+0x80], !P2 ;  /* 0x0240008002137fae */ /* 0x000fe8000d101d72 */
[----:B------:R-:W-:Y:S01]  /*e820*/  LDGSTS.E.BYPASS.LTC128B.128 [R19+0x4400], desc[UR50][R2.64+0x100], !P1 ;  /* 0x0440010002137fae */ /* 0x000fe2000c901d72 */
[----:B------:R-:W-:-:S03]  /*e830*/  ISETP.NE.U32.AND P1, PT, R27, RZ, PT ;  /* 0x000000ff1b00720c */ /* 0x000fc60003f25070 */
[----:B------:R-:W-:Y:S01]  /*e840*/  LDGSTS.E.BYPASS.LTC128B.128 [R19+0x6400], desc[UR50][R2.64+0x180], !P5 ;  /* 0x0640018002137fae */ /* 0x000fe2000e901d72 */
[----:B------:R-:W-:Y:S01]  /*e850*/  LOP3.LUT P5, RZ, R16, 0x40, RZ, 0xc0, !PT ;  /* 0x0000004010ff7812 */ /* 0x000fe200078ac0ff */
[----:B------:R-:W-:Y:S02]  /*e860*/  IMAD.MOV.U32 R13, RZ, RZ, R10 ;  /* 0x000000ffff0d7224 */ /* 0x000fe400078e000a */
[----:B------:R-:W-:Y:S04]  /*e870*/  LDGSTS.E.BYPASS.LTC128B.128 [R19+0x8400], desc[UR50][R2.64+0x200], !P4 ;  /* 0x0840020002137fae */ /* 0x000fe8000e101d72 */
[----:B------:R-:W-:Y:S04]  /*e880*/  LDGSTS.E.BYPASS.LTC128B.128 [R19+0xa400], desc[UR50][R2.64+0x280], !P3 ;  /* 0x0a40028002137fae */ /* 0x000fe8000d901d72 */
[----:B------:R-:W-:Y:S04]  /*e890*/  LDGSTS.E.BYPASS.LTC128B.128 [R19+0xc400], desc[UR50][R2.64+0x300], P0 ;  /* 0x0c40030002137fae */ /* 0x000fe80008101d72 */
[----:B------:R0:W-:Y:S02]  /*e8a0*/  LDGSTS.E.BYPASS.LTC128B.128 [R19+0xe400], desc[UR50][R2.64+0x380], P1 ;  /* 0x0e40038002137fae */ /* 0x0001e40008901d72 */
[----:B0-----:R-:W-:-:S07]  /*e8b0*/  IMAD.MOV.U32 R3, RZ, RZ, R14 ;  /* 0x000000ffff037224 */ /* 0x001fce00078e000e */
[----:B------:R-:W-:Y:S05]  /*e8c0*/  WARPSYNC.COLLECTIVE R15, `(.L_x_151) ;  /* 0x000000000f087348 */ /* 0x000fea0003c00000 */
[----:B------:R0:W1:Y:S02]  /*e8d0*/  SHFL.IDX P6, R14, R13, R12, R11 ;  /* 0x0000000c0d0e7389 */ /* 0x00006400000c000b */
[----:B01----:R-:W-:Y:S01]  /*e8e0*/  ENDCOLLECTIVE ;  /* 0x000000000000791b */ /* 0x003fe20003800000 */
.L_x_151:
[----:B------:R-:W-:Y:S02]  /*e8f0*/  IMAD.MOV.U32 R13, RZ, RZ, R20 ;  /* 0x000000ffff0d7224 */ /* 0x000fe400078e0014 */
[----:B------:R-:W-:Y:S01]  /*e900*/  IMAD.MOV.U32 R12, RZ, RZ, 0x2 ;  /* 0x00000002ff0c7424 */ /* 0x000fe200078e00ff */
[----:B------:R-:W-:Y:S02]  /*e910*/  IADD3 R2, P2, R14, R0, RZ ;  /* 0x000000000e027210 */ /* 0x000fe40007f5e0ff */
[C---:B------:R-:W-:Y:S02]  /*e920*/  LOP3.LUT P6, RZ, R16.reuse, 0x10, RZ, 0xc0, !PT ;  /* 0x0000001010ff7812 */ /* 0x040fe400078cc0ff */
[----:B------:R-:W-:Y:S02]  /*e930*/  IADD3.X R3, RZ, R3, RZ, P2, !PT ;  /* 0x00000003ff037210 */ /* 0x000fe400017fe4ff */
[----:B------:R-:W-:-:S03]  /*e940*/  LOP3.LUT P2, RZ, R16, 0x20, RZ, 0xc0, !PT ;  /* 0x0000002010ff7812 */ /* 0x000fc6000784c0ff */
[----:B------:R-:W-:Y:S01]  /*e950*/  @!PT LDS RZ, [RZ] ;  /* 0x00000000fffff984 */ /* 0x000fe20000000800 */
[----:B------:R-:W-:Y:S01]  /*e960*/  @!PT LDS RZ, [RZ] ;  /* 0x00000000fffff984 */ /* 0x000fe20000000800 */
[----:B------:R-:W-:Y:S01]  /*e970*/  @!PT LDS RZ, [RZ] ;  /* 0x00000000fffff984 */ /* 0x000fe20000000800 */
[----:B------:R0:W-:Y:S01]  /*e980*/  LDGSTS.E.BYPASS.LTC128B.128 [R19+0xc00], desc[UR50][R2.64], !P5 ;  /* 0x00c0000002137fae */ /* 0x0001e2000e901d72 */
[----:B------:R-:W-:-:S04]  /*e990*/  ISETP.NE.AND P5, PT, R4, RZ, PT ;  /* 0x000000ff0400720c */ /* 0x000fc80003fa5270 */
[----:B------:R-:W-:-:S05]  /*e9a0*/  P2R R4, PR, RZ, 0x20 ;  /* 0x00000020ff047803 */ /* 0x000fca0000000000 */
[----:B------:R0:W-:Y:S04]  /*e9b0*/  LDGSTS.E.BYPASS.LTC128B.128 [R19+0x2c00], desc[UR50][R2.64+0x80], !P2 ;  /* 0x02c0008002137fae */ /* 0x0001e8000d101d72 */
[----:B------:R0:W-:Y:S02]  /*e9c0*/  LDGSTS.E.BYPASS.LTC128B.128 [R19+0x4c00], desc[UR50][R2.64+0x100], !P6 ;  /* 0x04c0010002137fae */ /* 0x0001e4000f101d72 */
[----:B0-----:R-:W-:Y:S05]  /*e9d0*/  WARPSYNC.COLLECTIVE R15, `(.L_x_152) ;  /* 0x000000000f087348 */ /* 0x001fea0003c00000 */
[----:B------:R1:W2:Y:S02]  /*e9e0*/  SHFL.IDX P6, R14, R13, R12, R11 ;  /* 0x0000000c0d0e7389 */ /* 0x0002a400000c000b */
[----:B012---:R-:W-:Y:S01]  /*e9f0*/  ENDCOLLECTIVE ;  /* 0x000000000000791b */ /* 0x007fe20003800000 */
.L_x_152:
[----:B------:R-:W-:Y:S01]  /*ea00*/  @!PT LDS RZ, [RZ] ;  /* 0x00000000fffff984 */ /* 0x000fe20000000800 */
[----:B------:R-:W-:Y:S01]  /*ea10*/  @!PT LDS RZ, [RZ] ;  /* 0x00000000fffff984 */ /* 0x000fe20000000800 */
[----:B------:R-:W-:Y:S01]  /*ea20*/  @!PT LDS RZ, [RZ] ;  /* 0x00000000fffff984 */ /* 0x000fe20000000800 */
[----:B------:R-:W-:Y:S01]  /*ea30*/  LDGSTS.E.BYPASS.LTC128B.128 [R19+0x6c00], desc[UR50][R2.64+0x180], !P5 ;  /* 0x06c0018002137fae */ /* 0x000fe2000e901d72 */
[----:B------:R-:W-:-:S03]  /*ea40*/  LOP3.LUT P5, RZ, R16, 0x40, RZ, 0xc0, !PT ;  /* 0x0000004010ff7812 */ /* 0x000fc600078ac0ff */
[----:B------:R-:W-:Y:S04]  /*ea50*/  LDGSTS.E.BYPASS.LTC128B.128 [R19+0x8c00], desc[UR50][R2.64+0x200], !P4 ;  /* 0x08c0020002137fae */ /* 0x000fe8000e101d72 */
[----:B------:R-:W-:Y:S01]  /*ea60*/  LDGSTS.E.BYPASS.LTC128B.128 [R19+0xac00], desc[UR50][R2.64+0x280], !P3 ;  /* 0x0ac0028002137fae */ /* 0x000fe2000d901d72 */
[----:B------:R-:W-:-:S03]  /*ea70*/  MOV R13, R10 ;  /* 0x0000000a000d7202 */ /* 0x000fc60000000f00 */
[----:B------:R-:W-:Y:S04]  /*ea80*/  LDGSTS.E.BYPASS.LTC128B.128 [R19+0xcc00], desc[UR50][R2.64+0x300], P0 ;  /* 0x0cc0030002137fae */ /* 0x000fe80008101d72 */
[----:B------:R0:W-:Y:S02]  /*ea90*/  LDGSTS.E.BYPASS.LTC128B.128 [R19+0xec00], desc[UR50][R2.64+0x380], P1 ;  /* 0x0ec0038002137fae */ /* 0x0001e40008901d72 */
[----:B0-----:R-:W-:-:S07]  /*eaa0*/  IMAD.MOV.U32 R3, RZ, RZ, R14 ;  /* 0x000000ffff037224 */ /* 0x001fce00078e000e */
[----:B------:R-:W-:Y:S05]  /*eab0*/  WARPSYNC.COLLECTIVE R15, `(.L_x_153) ;  /* 0x000000000f087348 */ /* 0x000fea0003c00000 */
[----:B------:R0:W1:Y:S02]  /*eac0*/  SHFL.IDX P6, R14, R13, R12, R11 ;  /* 0x0000000c0d0e7389 */ /* 0x00006400000c000b */
[----:B01----:R-:W-:Y:S01]  /*ead0*/  ENDCOLLECTIVE ;  /* 0x000000000000791b */ /* 0x003fe20003800000 */
.L_x_153:
[----:B------:R-:W-:Y:S02]  /*eae0*/  IMAD.MOV.U32 R13, RZ, RZ, R20 ;  /* 0x000000ffff0d7224 */ /* 0x000fe400078e0014 */
[----:B------:R-:W-:Y:S01]  /*eaf0*/  IMAD.MOV.U32 R12, RZ, RZ, 0x3 ;  /* 0x00000003ff0c7424 */ /* 0x000fe200078e00ff */
[----:B------:R-:W-:Y:S02]  /*eb00*/  IADD3 R2, P2, R14, R0, RZ ;  /* 0x000000000e027210 */ /* 0x000fe40007f5e0ff */
[----:B------:R-:W-:-:S03]  /*eb10*/  LOP3.LUT P6, RZ, R16, 0x10, RZ, 0xc0, !PT ;  /* 0x0000001010ff7812 */ /* 0x000fc600078cc0ff */
        /* <DEDUP_REMOVED lines=12> */
.L_x_154:
[----:B------:R-:W-:Y:S01]  /*ebe0*/  @!PT LDS RZ, [RZ] ;  /* 0x00000000fffff984 */ /* 0x000fe20000000800 */
[----:B------:R-:W-:Y:S01]  /*ebf0*/  @!PT LDS RZ, [RZ] ;  /* 0x00000000fffff984 */ /* 0x000fe20000000800 */
[----:B------:R-:W-:Y:S01]  /*ec00*/  @!PT LDS RZ, [RZ] ;  /* 0x00000000fffff984 */ /* 0x000fe20000000800 */
[----:B------:R0:W-:Y:S04]  /*ec10*/  LDGSTS.E.BYPASS.LTC128B.128 [R19+0x7400], desc[UR50][R2.64+0x180], !P5 ;  /* 0x0740018002137fae */ /* 0x0001e8000e901d72 */
[----:B------:R0:W-:Y:S04]  /*ec20*/  LDGSTS.E.BYPASS.LTC128B.128 [R19+0x9400], desc[UR50][R2.64+0x200], !P4 ;  /* 0x0940020002137fae */ /* 0x0001e8000e101d72 */
[----:B------:R0:W-:Y:S01]  /*ec30*/  LDGSTS.E.BYPASS.LTC128B.128 [R19+0xb400], desc[UR50][R2.64+0x280], !P3 ;  /* 0x0b40028002137fae */ /* 0x0001e2000d901d72 */
[----:B------:R-:W-:-:S03]  /*ec40*/  IMAD.MOV.U32 R13, RZ, RZ, R10 ;  /* 0x000000ffff0d7224 */ /* 0x000fc600078e000a */
[----:B------:R0:W-:Y:S04]  /*ec50*/  LDGSTS.E.BYPASS.LTC128B.128 [R19+0xd400], desc[UR50][R2.64+0x300], P0 ;  /* 0x0d40030002137fae */ /* 0x0001e80008101d72 */
[----:B------:R0:W-:Y:S01]  /*ec60*/  LDGSTS.E.BYPASS.LTC128B.128 [R19+0xf400], desc[UR50][R2.64+0x380], P1 ;  /* 0x0f40038002137fae */ /* 0x0001e20008901d72 */
[----:B------:R-:W-:-:S07]  /*ec70*/  MOV R20, R14 ;  /* 0x0000000e00147202 */ /* 0x000fce0000000f00 */
[----:B0-----:R-:W-:Y:S05]  /*ec80*/  WARPSYNC.COLLECTIVE R15, `(.L_x_155) ;  /* 0x000000000f087348 */ /* 0x001fea0003c00000 */
[----:B------:R1:W2:Y:S02]  /*ec90*/  SHFL.IDX P6, R14, R13, R12, R11 ;  /* 0x0000000c0d0e7389 */ /* 0x0002a400000c000b */
[----:B012---:R-:W-:Y:S01]  /*eca0*/  ENDCOLLECTIVE ;  /* 0x000000000000791b */ /* 0x007fe20003800000 */
.L_x_155:
[----:B------:R-:W-:Y:S05]  /*ecb0*/  BRA `(.L_x_156) ;  /* 0xffffffd400e87947 */ /* 0x000fea000383ffff */
.L_x_86:
[----:B0-----:R0:W2:Y:S02]  /*ecc0*/  SYNCS.PHASECHK.TRANS64.TRYWAIT P0, [R4+URZ+0x28c20], R2 ;  /* 0x028c2002040075a7 */ /* 0x0010a4000800017f */
[----:B--2---:R-:W-:Y:S05]  /*ecd0*/  @!P0 NANOSLEEP.SYNCS 0x989680 ;  /* 0x009896800000895d */ /* 0x004fea0003900000 */
[----:B------:R-:W2:Y:S02]  /*ece0*/  @!P0 SYNCS.PHASECHK.TRANS64 P0, [R4+URZ+0x28c20], R2 ;  /* 0x028c2002040085a7 */ /* 0x000ea4000800007f */
[----:B--2---:R-:W-:Y:S05]  /*ecf0*/  @!P0 BRA `(.L_x_86) ;  /* 0xfffffffc00f08947 */ /* 0x004fea000383ffff */
[----:B------:R-:W-:Y:S05]  /*ed00*/  BRA `(.L_x_157) ;  /* 0xffffffd800c07947 */ /* 0x000fea000383ffff */
.L_x_87:
[----:B------:R-:W2:Y:S01]  /*ed10*/  S2R R0, SR_TID.X ;  /* 0x0000000000007919 */ /* 0x000ea20000002100 */
[----:B------:R-:W-:Y:S01]  /*ed20*/  BSSY B0, `(.L_x_158) ;  /* 0x000000a000007945 */ /* 0x000fe20003800000 */
[----:B------:R-:W-:Y:S01]  /*ed30*/  IMAD.MOV.U32 R12, RZ, RZ, RZ ;  /* 0x000000ffff0c7224 */ /* 0x000fe200078e00ff */
[----:B------:R-:W-:Y:S01]  /*ed40*/  MOV R11, 0x1f ;  /* 0x0000001f000b7802 */ /* 0x000fe20000000f00 */
[----:B------:R-:W-:Y:S01]  /*ed50*/  IMAD.MOV.U32 R15, RZ, RZ, -0x1 ;  /* 0xffffffffff0f7424 */ /* 0x000fe200078e00ff */
[----:B--2---:R-:W-:-:S04]  /*ed60*/  SHF.R.U32.HI R0, RZ, 0x5, R0 ;  /* 0x00000005ff007819 */ /* 0x004fc80000011600 */
[----:B------:R-:W-:-:S05]  /*ed70*/  LOP3.LUT R0, R0, 0x3, RZ, 0xc0, !PT ;  /* 0x0000000300007812 */ /* 0x000fca00078ec0ff */
[----:B------:R-:W-:-:S07]  /*ed80*/  IMAD.MOV.U32 R13, RZ, RZ, R0 ;  /* 0x000000ffff0d7224 */ /* 0x000fce00078e0000 */
[----:B01----:R-:W-:Y:S05]  /*ed90*/  WARPSYNC.COLLECTIVE R15, `(.L_x_159) ;  /* 0x000000000f087348 */ /* 0x003fea0003c00000 */
[----:B------:R2:W3:Y:S02]  /*eda0*/  SHFL.IDX P6, R14, R13, R12, R11 ;  /* 0x0000000c0d0e7389 */ /* 0x0004e400000c000b */
[----:B0123--:R-:W-:Y:S01]  /*edb0*/  ENDCOLLECTIVE ;  /* 0x000000000000791b */ /* 0x00ffe20003800000 */
.L_x_159:
[----:B------:R-:W-:Y:S05]  /*edc0*/  BSYNC B0 ;  /* 0x0000000000007941 */ /* 0x000fea0003800000 */
.L_x_158:
[----:B------:R-:W-:Y:S05]  /*edd0*/  BRA `(.L_x_160) ;  /* 0xffffffd800a87947 */ /* 0x000fea000383ffff */
.L_x_90:
[----:B------:R-:W-:Y:S01]  /*ede0*/  BSSY B1, `(.L_x_161) ;  /* 0x0000006000017945 */ /* 0x000fe20003800000 */
[----:B------:R-:W-:-:S07]  /*edf0*/  IMAD.MOV.U32 R15, RZ, RZ, -0x1 ;  /* 0xffffffffff0f7424 */ /* 0x000fce00078e00ff */
[----:B012---:R-:W-:Y:S05]  /*ee00*/  WARPSYNC.COLLECTIVE R15, `(.L_x_162) ;  /* 0x000000000f0c7348 */ /* 0x007fea0003c00000 */
[----:B------:R-:W-:Y:S02]  /*ee10*/  ELECT P6, UR62, PT ;  /* 0x00000000003e782f */ /* 0x000fe400038c0000 */
[----:B------:R-:W-:Y:S01]  /*ee20*/  MOV R14, UR62 ;  /* 0x0000003e000e7c02 */ /* 0x000fe20008000f00 */
[----:B012---:R-:W-:Y:S10]  /*ee30*/  ENDCOLLECTIVE ;  /* 0x000000000000791b */ /* 0x007ff40003800000 */
.L_x_162:
[----:B------:R-:W-:Y:S05]  /*ee40*/  BSYNC B1 ;  /* 0x0000000000017941 */ /* 0x000fea0003800000 */
.L_x_161:
[----:B------:R-:W-:Y:S05]  /*ee50*/  BRA `(.L_x_163) ;  /* 0xffffffd800a07947 */ /* 0x000fea000383ffff */
.L_x_92:
[----:B--2---:R2:W3:Y:S02]  /*ee60*/  SYNCS.PHASECHK.TRANS64.TRYWAIT P1, [R5+URZ+0x28c40], R0 ;  /* 0x028c4000050075a7 */ /* 0x0044e4000802017f */
[----:B---3--:R-:W-:Y:S05]  /*ee70*/  @!P1 NANOSLEEP.SYNCS 0x989680 ;  /* 0x009896800000995d */ /* 0x008fea0003900000 */
[----:B------:R-:W3:Y:S02]  /*ee80*/  @!P1 SYNCS.PHASECHK.TRANS64 P1, [R5+URZ+0x28c40], R0 ;  /* 0x028c4000050095a7 */ /* 0x000ee4000802007f */
[----:B---3--:R-:W-:Y:S05]  /*ee90*/  @!P1 BRA `(.L_x_92) ;  /* 0xfffffffc00f09947 */ /* 0x008fea000383ffff */
[----:B------:R-:W-:Y:S05]  /*eea0*/  BRA `(.L_x_164) ;  /* 0xffffffd800c07947 */ /* 0x000fea000383ffff */
.L_x_94:
[----:B0-----:R0:W3:Y:S02]  /*eeb0*/  SYNCS.PHASECHK.TRANS64.TRYWAIT P1, [R17+URZ+0x28c40], R2 ;  /* 0x028c4002110075a7 */ /* 0x0010e4000802017f */
[----:B---3--:R-:W-:Y:S05]  /*eec0*/  @!P1 NANOSLEEP.SYNCS 0x989680 ;  /* 0x009896800000995d */ /* 0x008fea0003900000 */
[----:B------:R-:W3:Y:S02]  /*eed0*/  @!P1 SYNCS.PHASECHK.TRANS64 P1, [R17+URZ+0x28c40], R2 ;  /* 0x028c4002110095a7 */ /* 0x000ee4000802007f */
[----:B---3--:R-:W-:Y:S05]  /*eee0*/  @!P1 BRA `(.L_x_94) ;  /* 0xfffffffc00f09947 */ /* 0x008fea000383ffff */
[----:B------:R-:W-:Y:S05]  /*eef0*/  BRA `(.L_x_165) ;  /* 0xffffffd800cc7947 */ /* 0x000fea000383ffff */
.L_x_96:
[----:B---3--:R3:W4:Y:S02]  /*ef00*/  SYNCS.PHASECHK.TRANS64.TRYWAIT P1, [R5+URZ+0x28c60], R0 ;  /* 0x028c6000050075a7 */ /* 0x008724000802017f */
[----:B----4-:R-:W-:Y:S05]  /*ef10*/  @!P1 NANOSLEEP.SYNCS 0x989680 ;  /* 0x009896800000995d */ /* 0x010fea0003900000 */
[----:B------:R-:W4:Y:S02]  /*ef20*/  @!P1 SYNCS.PHASECHK.TRANS64 P1, [R5+URZ+0x28c60], R0 ;  /* 0x028c6000050095a7 */ /* 0x000f24000802007f */
[----:B----4-:R-:W-:Y:S05]  /*ef30*/  @!P1 BRA `(.L_x_96) ;  /* 0xfffffffc00f09947 */ /* 0x010fea000383ffff */
[----:B------:R-:W-:Y:S05]  /*ef40*/  BRA `(.L_x_166) ;  /* 0xffffffd800c87947 */ /* 0x000fea000383ffff */
.L_x_167:
[----:B------:R-:W-:-:S00]  /*ef50*/  BRA `(.L_x_167) ;  /* 0xfffffffc00fc7947 */ /* 0x000fc0000383ffff */
[----:B------:R-:W-:-:S00]  /*ef60*/  NOP ;  /* 0x0000000000007918 */ /* 0x000fc00000000000 */
        /* <DEDUP_REMOVED lines=9> */
.L_x_5803:


//--------------------- .text._ZN7cutlass13device_kernelIN5flash11enable_sm90INS1_16FlashAttnFwdSm90INS1_25CollectiveMainloopFwdSm90ILi2EN4cute5tupleIJNS5_1CILi1EEES8_S8_EEENS6_IJNS7_ILi64EEESA_SA_EEELi512ENS_10bfloat16_tEfNS_4arch4Sm90ELb0ELb0ELb1ELb0ELb1ELb0ELb1ELb0ELb0ELb1ELb0ELb0EEENS1_21CollectiveEpilogueFwdINS6_IJSA_NS7_ILi512EEESA_EEES9_SC_SE_Li256ELb0ELb1ELb0ELb0EEENS1_29StaticPersistentTileSchedulerILb0EEEEEEEEEvNT_6ParamsE --------------------------
	.section	.text._ZN7cutlass13device_kernelIN5flash11enable_sm90INS1_16FlashAttnFwdSm90INS1_25CollectiveMainloopFwdSm90ILi2EN4cute5tupleIJNS5_1CILi1EEES8_S8_EEENS6_IJNS7_ILi64EEESA_SA_EEELi512ENS_10bfloat16_tEfNS_4arch4Sm90ELb0ELb0ELb1ELb0ELb1ELb0ELb1ELb0ELb0ELb1ELb0ELb0EEENS1_21CollectiveEpilogueFwdINS6_IJSA_NS7_ILi512EEESA_EEES9_SC_SE_Li256ELb0ELb1ELb0ELb0EEENS1_29StaticPersistentTileSchedulerILb0EEEEEEEEEvNT_6ParamsE,"ax",@progbits
	.align	128
.text._ZN7cutlass13device_kernelIN5flash11enable_sm90INS1_16FlashAttnFwdSm90INS1_25CollectiveMainloopFwdSm90ILi2EN4cute5tupleIJNS5_1CILi1EEES8_S8_EEENS6_IJNS7_ILi64EEESA_SA_EEELi512ENS_10bfloat16_tEfNS_4arch4Sm90ELb0ELb0ELb1ELb0ELb1ELb0ELb1ELb0ELb0ELb1ELb0ELb0EEENS1_21CollectiveEpilogueFwdINS6_IJSA_NS7_ILi512EEESA_EEES9_SC_SE_Li256ELb0ELb1ELb0ELb0EEENS1_29StaticPersistentTileSchedulerILb0EEEEEEEEEvNT_6ParamsE:
        .type           _ZN7cutlass13device_kernelIN5flash11enable_sm90INS1_16FlashAttnFwdSm90INS1_25CollectiveMainloopFwdSm90ILi2EN4cute5tupleIJNS5_1CILi1EEES8_S8_EEENS6_IJNS7_ILi64EEESA_SA_EEELi512ENS_10bfloat16_tEfNS_4arch4Sm90ELb0ELb0ELb1ELb0ELb1ELb0ELb1ELb0ELb0ELb1ELb0ELb0EEENS1_21CollectiveEpilogueFwdINS6_IJSA_NS7_ILi512EEESA_EEES9_SC_SE_Li256ELb0ELb1ELb0ELb0EEENS1_29StaticPersistentTileSchedulerILb0EEEEEEEEEvNT_6ParamsE,@function
        .size           _ZN7cutlass13device_kernelIN5flash11enable_sm90INS1_16FlashAttnFwdSm90INS1_25CollectiveMainloopFwdSm90ILi2EN4cute5tupleIJNS5_1CILi1EEES8_S8_EEENS6_IJNS7_ILi64EEESA_SA_EEELi512ENS_10bfloat16_tEfNS_4arch4Sm90ELb0ELb0ELb1ELb0ELb1ELb0ELb1ELb0ELb0ELb1ELb0ELb0EEENS1_21CollectiveEpilogueFwdINS6_IJSA_NS7_ILi512EEESA_EEES9_SC_SE_Li256ELb0ELb1ELb0ELb0EEENS1_29StaticPersistentTileSchedulerILb0EEEEEEEEEvNT_6ParamsE,(.L_x_5804 - _ZN7cutlass13device_kernelIN5flash11enable_sm90INS1_16FlashAttnFwdSm90INS1_25CollectiveMainloopFwdSm90ILi2EN4cute5tupleIJNS5_1CILi1EEES8_S8_EEENS6_IJNS7_ILi64EEESA_SA_EEELi512ENS_10bfloat16_tEfNS_4arch4Sm90ELb0ELb0ELb1ELb0ELb1ELb0ELb1ELb0ELb0ELb1ELb0ELb0EEENS1_21CollectiveEpilogueFwdINS6_IJSA_NS7_ILi512EEESA_EEES9_SC_SE_Li256ELb0ELb1ELb0ELb0EEENS1_29StaticPersistentTileSchedulerILb0EEEEEEEEEvNT_6ParamsE)
        .other          _ZN7cutlass13device_kernelIN5flash11enable_sm90INS1_16FlashAttnFwdSm90INS1_25CollectiveMainloopFwdSm90ILi2EN4cute5tupleIJNS5_1CILi1EEES8_S8_EEENS6_IJNS7_ILi64EEESA_SA_EEELi512ENS_10bfloat16_tEfNS_4arch4Sm90ELb0ELb0ELb1ELb0ELb1ELb0ELb1ELb0ELb0ELb1ELb0ELb0EEENS1_21CollectiveEpilogueFwdINS6_IJSA_NS7_ILi512EEESA_EEES9_SC_SE_Li256ELb0ELb1ELb0ELb0EEENS1_29StaticPersistentTileSchedulerILb0EEEEEEEEEvNT_6ParamsE,@"STO_CUDA_ENTRY STV_DEFAULT"
_ZN7cutlass13device_kernelIN5flash11enable_sm90INS1_16FlashAttnFwdSm90INS1_25CollectiveMainloopFwdSm90ILi2EN4cute5tupleIJNS5_1CILi1EEES8_S8_EEENS6_IJNS7_ILi64EEESA_SA_EEELi512ENS_10bfloat16_tEfNS_4arch4Sm90ELb0ELb0ELb1ELb0ELb1ELb0ELb1ELb0ELb0ELb1ELb0ELb0EEENS1_21CollectiveEpilogueFwdINS6_IJSA_NS7_ILi512EEESA_EEES9_SC_SE_Li256ELb0ELb1ELb0ELb0EEENS1_29StaticPersistentTileSchedulerILb0EEEEEEEEEvNT_6ParamsE:
[----:B------:R-:W0:Y:S02]  /*0000*/  LDC R1, c[0x0][0x28] ;  /* 0x00000a00ff017b82 */ /* 0x000e240000000800 */
[----:B0-----:R-:W-:Y:S01]  /*0010*/  VIADD R1, R1, 0xffffffd0 ;  /* 0xffffffd001017836 */ /* 0x001fe20000000000 */
[----:B------:R-:W0:Y:S01]  /*0020*/  S2R R4, SR_TID.X ;  /* 0x0000000000047919 */ /* 0x000e220000002100 */
[----:B------:R-:W-:Y:S01]  /*0030*/  ELECT P0, URZ, PT ;  /* 0x00000000003f782f */ /* 0x000fe20003800000 */
[----:B------:R-:W-:Y:S01]  /*0040*/  UMOV UR4, 0x80 ;  /* 0x0000008000047882 */ /* 0x000fe20000000000 */
[----:B------:R-:W-:Y:S01]  /*0050*/  UMOV UR7, 0x100 ;  /* 0x0000010000077882 */ /* 0x000fe20000000000 */
[--C-:B0-----:R-:W-:Y:S02]  /*0060*/  SHF.R.U32.HI R0, RZ, 0x5, R4.reuse ;  /* 0x00000005ff007819 */ /* 0x101fe40000011604 */
[----:B------:R-:W-:-:S03]  /*0070*/  SHF.R.U32.HI R3, RZ, 0x7, R4 ;  /* 0x00000007ff037819 */ /* 0x000fc60000011604 */
[----:B------:R-:W0:Y:S04]  /*0080*/  SHFL.IDX PT, R2, R0, RZ, 0x1f ;  /* 0x00001fff00027589 */ /* 0x000e2800000e0000 */
[----:B------:R-:W1:Y:S01]  /*0090*/  SHFL.IDX PT, R3, R3, RZ, 0x1f ;  /* 0x00001fff03037589 */ /* 0x000e6200000e0000 */
[C---:B0-----:R-:W-:Y:S02]  /*00a0*/  ISETP.NE.OR P0, PT, R2.reuse, RZ, !P0 ;  /* 0x000000ff0200720c */ /* 0x041fe40004705670 */
[----:B------:R-:W-:Y:S01]  /*00b0*/  ISETP.NE.AND P1, PT, R2, RZ, PT ;  /* 0x000000ff0200720c */ /* 0x000fe20003f25270 */
[----:B-1----:R0:W-:Y:S10]  /*00c0*/  STL [R1], R3 ;  /* 0x0000000301007387 */ /* 0x0021f40000100800 */
[----:B------:R-:W-:Y:S01]  /*00d0*/  VOTEU.ALL UP0, P0 ;  /* 0x00000000003f7886 */ /* 0x000fe20000000000 */
[----:B------:R-:W-:Y:S01]  /*00e0*/  VOTEU.ALL UP1, P0 ;  /* 0x00000000003f7886 */ /* 0x000fe20000020000 */
[----:B------:R-:W-:-:S03]  /*00f0*/  VOTEU.ALL UP2, P0 ;  /* 0x00000000003f7886 */ /* 0x000fc60000040000 */
        /* <DEDUP_REMOVED lines=10> */
[----:B------:R0:W1:Y:S01]  /*01a0*/  @!UP0 SYNCS.EXCH.64 URZ, [UR8+0x38800], UR4 ;  /* 0x03880004083f85b2 */ /* 0x0000620008000100 */
[----:B------:R0:W2:Y:S05]  /*01b0*/  @!UP1 SYNCS.EXCH.64 URZ, [UR8+0x38810], UR4 ;  /* 0x03881004083f95b2 */ /* 0x0000aa0008000100 */
[----:B------:R0:W3:Y:S02]  /*01c0*/  @!UP2 SYNCS.EXCH.64 URZ, [UR8+0x38820], UR6 ;  /* 0x03882006083fa5b2 */ /* 0x0000e40008000100 */
[----:B0-----:R-:W-:Y:S05]  /*01d0*/  @P1 BRA `(.L_x_168) ;  /* 0x0000000000381947 */ /* 0x001fea0003800000 */
        /* <DEDUP_REMOVED lines=9> */
[----:B0-----:R0:W4:Y:S01]  /*0270*/  SYNCS.EXCH.64 URZ, [UR6+0x38830], UR4 ;  /* 0x03883004063f75b2 */ /* 0x0011220008000100 */
[----:B------:R0:W0:Y:S01]  /*0280*/  SYNCS.EXCH.64 URZ, [UR6+0x38840], UR4 ;  /* 0x03884004063f75b2 */ /* 0x0000220008000100 */
[----:B------:R0:W0:Y:S01]  /*0290*/  SYNCS.EXCH.64 URZ, [UR6+0x38838], UR4 ;  /* 0x03883804063f75b2 */ /* 0x0000220008000100 */
[----:B------:R0:W0:Y:S01]  /*02a0*/  SYNCS.EXCH.64 URZ, [UR6+0x38848], UR4 ;  /* 0x03884804063f75b2 */ /* 0x0000220008000100 */
[----:B------:R-:W-:Y:S01]  /*02b0*/  NOP ;  /* 0x0000000000007918 */ /* 0x000fe20000000000 */
.L_x_168:
        /* <DEDUP_REMOVED lines=22> */
.L_x_169:
        /* <DEDUP_REMOVED lines=18> */
.L_x_170:
        /* <DEDUP_REMOVED lines=22> */
.L_x_171:
        /* <DEDUP_REMOVED lines=22> */
.L_x_172:
[----:B------:R-:W-:Y:S01]  /*0800*/  ISETP.NE.AND P0, PT, R3, RZ, PT ;  /* 0x000000ff0300720c */ /* 0x000fe20003f05270 */
[----:B------:R-:W-:Y:S01]  /*0810*/  IMAD.MOV.U32 R37, RZ, RZ, 0x1 ;  /* 0x00000001ff257424 */ /* 0x000fe200078e00ff */
[----:B------:R-:W-:Y:S01]  /*0820*/  NOP ;  /* 0x0000000000007918 */ /* 0x000fe20000000000 */
[----:B------:R-:W-:-:S03]  /*0830*/  ULDC.64 UR42, c[0x0][0x208] ;  /* 0x00008200002a7ab9 */ /* 0x000fc60000000a00 */
[----:B------:R-:W-:Y:S01]  /*0840*/  SEL R37, R37, 0x2, !P0 ;  /* 0x0000000225257807 */ /* 0x000fe20004000000 */
[----:B01234-:R-:W-:Y:S06]  /*0850*/  BAR.SYNC.DEFER_BLOCKING 0x0 ;  /* 0x0000000000007b1d */ /* 0x01ffec0000010000 */
[----:B------:R-:W-:Y:S05]  /*0860*/  @!P0 BRA `(.L_x_173) ;  /* 0x000000a000d48947 */ /* 0x000fea0003800000 */
.L_x_174:
        /* <DEDUP_REMOVED lines=17> */
[----:B------:R-:W-:Y:S01]  /*0980*/  LOP3.LUT R17, R37, 0x1, RZ, 0xfc, !PT ;  /* 0x0000000125117812 */ /* 0x000fe200078efcff */
[----:B------:R-:W-:Y:S01]  /*0990*/  IMAD.MOV.U32 R207, RZ, RZ, RZ ;  /* 0x000000ffffcf7224 */ /* 0x000fe200078e00ff */
[----:B------:R-:W-:Y:S01]  /*09a0*/  SHF.R.S32.HI R3, RZ, 0x1f, R4 ;  /* 0x0000001fff037819 */ /* 0x000fe20000011404 */
[----:B------:R-:W-:-:S03]  /*09b0*/  UMOV UR36, URZ ;  /* 0x0000003f00247c82 */ /* 0x000fc60008000000 */
[CC--:B------:R-:W-:Y:S02]  /*09c0*/  LEA.HI R2, R3.reuse, R4.reuse, RZ, 0x5 ;  /* 0x0000000403027211 */ /* 0x0c0fe400078f28ff */
[CC--:B------:R-:W-:Y:S02]  /*09d0*/  LEA.HI R0, R3.reuse, R4.reuse, RZ, 0x4 ;  /* 0x0000000403007211 */ /* 0x0c0fe400078f20ff */
[CC--:B------:R-:W-:Y:S02]  /*09e0*/  LEA.HI R5, R3.reuse, R4.reuse, RZ, 0x7 ;  /* 0x0000000403057211 */ /* 0x0c0fe400078f38ff */
[CC--:B------:R-:W-:Y:S02]  /*09f0*/  LEA.HI R6, R3.reuse, R4.reuse, RZ, 0x2 ;  /* 0x0000000403067211 */ /* 0x0c0fe400078f10ff */
[----:B------:R-:W-:Y:S02]  /*0a00*/  LEA.HI R215, R3, R4, RZ, 0x3 ;  /* 0x0000000403d77211 */ /* 0x000fe400078f18ff */
[----:B------:R-:W-:-:S02]  /*0a10*/  SHF.R.S32.HI R11, RZ, 0x5, R2 ;  /* 0x00000005ff0b7819 */ /* 0x000fc40000011402 */
[----:B------:R-:W-:Y:S02]  /*0a20*/  SHF.R.S32.HI R2, RZ, 0x1f, R2 ;  /* 0x0000001fff027819 */ /* 0x000fe40000011402 */
[----:B------:R-:W-:Y:S01]  /*0a30*/  LOP3.LUT R7, R0, 0xfffffff0, RZ, 0xc0, !PT ;  /* 0xfffffff000077812 */ /* 0x000fe200078ec0ff */
[----:B0-----:R-:W-:Y:S01]  /*0a40*/  ULEA UR38, UR37, UR38, 0x18 ;  /* 0x0000002625267291 */ /* 0x001fe2000f8ec03f */
[----:B------:R-:W-:Y:S02]  /*0a50*/  SHF.R.S32.HI R9, RZ, 0x4, R0 ;  /* 0x00000004ff097819 */ /* 0x000fe40000011400 */
[----:B------:R-:W-:Y:S01]  /*0a60*/  LOP3.LUT R13, R6, 0xfffffffc, RZ, 0xc0, !PT ;  /* 0xfffffffc060d7812 */ /* 0x000fe200078ec0ff */
[C---:B------:R-:W-:Y:S01]  /*0a70*/  IMAD.IADD R7, R4.reuse, 0x1, -R7 ;  /* 0x0000000104077824 */ /* 0x040fe200078e0a07 */
[----:B------:R-:W-:Y:S02]  /*0a80*/  LOP3.LUT R3, R5, 0xffffff80, RZ, 0xc0, !PT ;  /* 0xffffff8005037812 */ /* 0x000fe400078ec0ff */
[----:B------:R-:W-:Y:S01]  /*0a90*/  LOP3.LUT R213, R215, 0xfffffff8, RZ, 0xc0, !PT ;  /* 0xfffffff8d7d57812 */ /* 0x000fe200078ec0ff */
[----:B------:R-:W-:Y:S01]  /*0aa0*/  IMAD.IADD R13, R4, 0x1, -R13 ;  /* 0x00000001040d7824 */ /* 0x000fe200078e0a0d */
[----:B------:R-:W-:Y:S01]  /*0ab0*/  LEA.HI R6, R2, R11, RZ, 0x2 ;  /* 0x0000000b02067211 */ /* 0x000fe200078f10ff */
[----:B------:R-:W-:Y:S01]  /*0ac0*/  IMAD.IADD R3, R4, 0x1, -R3 ;  /* 0x0000000104037824 */ /* 0x000fe200078e0a03 */
[----:B------:R-:W-:Y:S01]  /*0ad0*/  LEA.HI R2, R0, R9, RZ, 0x1 ;  /* 0x0000000900027211 */ /* 0x000fe200078f08ff */
[----:B------:R-:W-:Y:S01]  /*0ae0*/  IMAD.IADD R213, R4, 0x1, -R213 ;  /* 0x0000000104d57824 */ /* 0x000fe200078e0ad5 */
[----:B------:R-:W-:-:S02]  /*0af0*/  SHF.R.S32.HI R214, RZ, 0x7, R5 ;  /* 0x00000007ffd67819 */ /* 0x000fc40000011405 */
[----:B------:R-:W-:Y:S01]  /*0b00*/  LOP3.LUT R6, R6, 0x3ffffc, RZ, 0xc0, !PT ;  /* 0x003ffffc06067812 */ /* 0x000fe200078ec0ff */
[----:B------:R-:W-:Y:S01]  /*0b10*/  IMAD.SHL.U32 R18, R213, 0x8, RZ ;  /* 0x00000008d5127824 */ /* 0x000fe200078e00ff */
[----:B------:R-:W-:Y:S01]  /*0b20*/  LOP3.LUT R4, R2, 0x1ffffffe, RZ, 0xc0, !PT ;  /* 0x1ffffffe02047812 */ /* 0x000fe200078ec0ff */
[--C-:B------:R-:W-:Y:S01]  /*0b30*/  IMAD R15, R214, 0x100, R7.reuse ;  /* 0x00000100d60f7824 */ /* 0x100fe200078e0207 */
[----:B------:R-:W-:Y:S01]  /*0b40*/  SHF.R.S32.HI R0, RZ, 0x1f, R7 ;  /* 0x0000001fff007819 */ /* 0x000fe20000011407 */
[----:B------:R-:W-:Y:S01]  /*0b50*/  IMAD.IADD R6, R11, 0x1, -R6 ;  /* 0x000000010b067824 */ /* 0x000fe200078e0a06 */
[----:B------:R-:W-:Y:S01]  /*0b60*/  LEA.HI R5, R5, R214, RZ, 0x1 ;  /* 0x000000d605057211 */ /* 0x000fe200078f08ff */
[----:B------:R-:W-:Y:S01]  /*0b70*/  IMAD.IADD R9, R9, 0x1, -R4 ;  /* 0x0000000109097824 */ /* 0x000fe200078e0a04 */
[----:B------:R-:W-:Y:S01]  /*0b80*/  LEA.HI R2, R0, R7, RZ, 0x3 ;  /* 0x0000000700027211 */ /* 0x000fe200078f18ff */
[----:B------:R-:W-:Y:S01]  /*0b90*/  IMAD R12, R6, 0x10, R15 ;  /* 0x00000010060c7824 */ /* 0x000fe200078e020f */
[----:B------:R-:W-:Y:S01]  /*0ba0*/  LEA.HI R4, R13, R13, RZ, 0x1 ;  /* 0x0000000d0d047211 */ /* 0x000fe200078f08ff */
[----:B------:R-:W-:Y:S01]  /*0bb0*/  IMAD.SHL.U32 R9, R9, 0x8, RZ ;  /* 0x0000000809097824 */ /* 0x000fe200078e00ff */
[----:B------:R-:W-:Y:S01]  /*0bc0*/  SHF.L.U32 R6, R2, 0x6, RZ ;  /* 0x0000000602067819 */ /* 0x000fe200000006ff */
[----:B------:R-:W-:Y:S01]  /*0bd0*/  VIADD R192, R18, 0x40 ;  /* 0x0000004012c07836 */ /* 0x000fe20000000000 */
[----:B------:R-:W-:Y:S01]  /*0be0*/  LOP3.LUT R10, R4, 0x1ffffffe, RZ, 0xc0, !PT ;  /* 0x1ffffffe040a7812 */ /* 0x000fe200078ec0ff */
[----:B------:R-:W-:Y:S01]  /*0bf0*/  IMAD.U32 R219, R12, 0x40, R9 ;  /* 0x000000400cdb7824 */ /* 0x000fe200078e0009 */
[----:B------:R-:W-:Y:S01]  /*0c00*/  LOP3.LUT R4, R2, 0xfffffff8, RZ, 0xc0, !PT ;  /* 0xfffffff802047812 */ /* 0x000fe200078ec0ff */
[----:B------:R-:W-:Y:S01]  /*0c10*/  VIADD R191, R18, 0x80 ;  /* 0x0000008012bf7836 */ /* 0x000fe20000000000 */
[----:B------:R-:W-:Y:S01]  /*0c20*/  LOP3.LUT R8, R6, 0x7ffffe00, RZ, 0xc0, !PT ;  /* 0x7ffffe0006087812 */ /* 0x000fe200078ec0ff */
[----:B------:R-:W-:Y:S01]  /*0c30*/  VIADD R190, R18, 0xc0 ;  /* 0x000000c012be7836 */ /* 0x000fe20000000000 */
[----:B------:R-:W-:Y:S01]  /*0c40*/  SHF.R.S32.HI R0, RZ, 0x1f, R3 ;  /* 0x0000001fff007819 */ /* 0x000fe20000011403 */
[----:B------:R-:W-:Y:S01]  /*0c50*/  IMAD.IADD R6, R7, 0x1, -R4 ;  /* 0x0000000107067824 */ /* 0x000fe200078e0a04 */
[----:B------:R-:W-:Y:S01]  /*0c60*/  LOP3.LUT R5, R5, 0xfffffe, RZ, 0xc0, !PT ;  /* 0x00fffffe05057812 */ /* 0x000fe200078ec0ff */
[----:B------:R-:W-:Y:S01]  /*0c70*/  IMAD R11, R11, 0x400, R8 ;  /* 0x000004000b0b7824 */ /* 0x000fe200078e0208 */
[----:B------:R-:W-:Y:S01]  /*0c80*/  LEA.HI R2, R0, R3, RZ, 0x2 ;  /* 0x0000000300027211 */ /* 0x000fe200078f10ff */
[C---:B------:R-:W-:Y:S01]  /*0c90*/  IMAD.SHL.U32 R8, R6.reuse, 0x40, RZ ;  /* 0x0000004006087824 */ /* 0x040fe200078e00ff */
[----:B------:R-:W-:Y:S01]  /*0ca0*/  R2P PR, R6, 0x6 ;  /* 0x0000000606007804 */ /* 0x000fe20000000000 */
[C---:B------:R-:W-:Y:S01]  /*0cb0*/  VIADD R189, R18.reuse, 0x100 ;  /* 0x0000010012bd7836 */ /* 0x040fe20000000000 */
[--C-:B------:R-:W-:Y:S01]  /*0cc0*/  SHF.R.S32.HI R4, RZ, 0x2, R2.reuse ;  /* 0x00000002ff047819 */ /* 0x100fe20000011402 */
[----:B------:R-:W-:Y:S01]  /*0cd0*/  VIADD R188, R18, 0x140 ;  /* 0x0000014012bc7836 */ /* 0x000fe20000000000 */
[----:B------:R-:W-:Y:S01]  /*0ce0*/  LOP3.LUT R8, R8, 0x1c0, RZ, 0xc0, !PT ;  /* 0x000001c008087812 */ /* 0x000fe200078ec0ff */
[C---:B------:R-:W-:Y:S01]  /*0cf0*/  VIADD R217, R18.reuse, 0x180 ;  /* 0x0000018012d97836 */ /* 0x040fe20000000000 */
[----:B------:R-:W-:Y:S01]  /*0d00*/  SHF.R.S32.HI R7, RZ, 0x1f, R2 ;  /* 0x0000001fff077819 */ /* 0x000fe20000011402 */
[----:B------:R-:W-:Y:S01]  /*0d10*/  VIADD R216, R18, 0x1c0 ;  /* 0x000001c012d87836 */ /* 0x000fe20000000000 */
[----:B------:R-:W-:Y:S01]  /*0d20*/  LOP3.LUT R9, R8, 0x8, R9, 0xf8, !PT ;  /* 0x0000000808097812 */ /* 0x000fe200078ef809 */
[----:B------:R-:W-:Y:S01]  /*0d30*/  IMAD.IADD R13, R13, 0x1, -R10 ;  /* 0x000000010d0d7824 */ /* 0x000fe200078e0a0a */
[----:B------:R-:W-:Y:S01]  /*0d40*/  SHF.R.U32.HI R8, RZ, 0x3, R8 ;  /* 0x00000003ff087819 */ /* 0x000fe20000011608 */
[----:B------:R-:W-:Y:S01]  /*0d50*/  IMAD.IADD R5, R214, 0x1, -R5 ;  /* 0x00000001d6057824 */ /* 0x000fe200078e0a05 */
[----:B------:R-:W-:-:S02]  /*0d60*/  LEA.HI R7, R7, R4, RZ, 0x3 ;  /* 0x0000000407077211 */ /* 0x000fc400078f18ff */
[----:B------:R-:W-:Y:S01]  /*0d70*/  LOP3.LUT R8, R9, R8, RZ, 0x3c, !PT ;  /* 0x0000000809087212 */ /* 0x000fe200078e3cff */
[----:B------:R-:W-:Y:S01]  /*0d80*/  IMAD.SHL.U32 R22, R5, 0x100, RZ ;  /* 0x0000010005167824 */ /* 0x000fe200078e00ff */
[----:B------:R-:W-:Y:S02]  /*0d90*/  LEA.HI R0, R0, R3, RZ, 0x5 ;  /* 0x0000000300007211 */ /* 0x000fe400078f28ff */
[----:B------:R-:W-:Y:S01]  /*0da0*/  LOP3.LUT R7, R7, 0xfffffff8, RZ, 0xc0, !PT ;  /* 0xfffffff807077812 */ /* 0x000fe200078ec0ff */
[----:B------:R-:W-:Y:S01]  /*0db0*/  IMAD.IADD R8, R11, 0x1, R8 ;  /* 0x000000010b087824 */ /* 0x000fe200078e0208 */
[----:B------:R-:W-:Y:S02]  /*0dc0*/  LOP3.LUT R2, R2, 0x7ffffffc, RZ, 0xc0, !PT ;  /* 0x7ffffffc02027812 */ /* 0x000fe400078ec0ff */
[----:B------:R-:W-:Y:S01]  /*0dd0*/  SHF.R.S32.HI R0, RZ, 0x5, R0 ;  /* 0x00000005ff007819 */ /* 0x000fe20000011400 */
[----:B------:R-:W-:Y:S01]  /*0de0*/  IMAD.IADD R7, R4, 0x1, -R7 ;  /* 0x0000000104077824 */ /* 0x000fe200078e0a07 */
[----:B------:R-:W-:Y:S01]  /*0df0*/  LEA R184, R8, UR38, 0x1 ;  /* 0x0000002608b87c11 */ /* 0x000fe2000f8e08ff */
[----:B------:R-:W-:Y:S01]  /*0e00*/  IMAD.IADD R19, R3, 0x1, -R2 ;  /* 0x0000000103137824 */ /* 0x000fe200078e0a02 */
[----:B------:R-:W-:Y:S01]  /*0e10*/  SEL R185, R185, 0xffffffc0, !P2 ;  /* 0xffffffc0b9b97807 */ /* 0x000fe20005000000 */
[----:B------:R-:W-:Y:S01]  /*0e20*/  IMAD R16, R0, 0x10, R7 ;  /* 0x0000001000107824 */ /* 0x000fe200078e0207 */
[C---:B------:R-:W-:Y:S01]  /*0e30*/  IADD3 R186, R184.reuse, 0x36400, RZ ;  /* 0x00036400b8ba7810 */ /* 0x040fe20007ffe0ff */
[----:B------:R-:W-:Y:S01]  /*0e40*/  VIADD R23, R184, 0x36420 ;  /* 0x00036420b8177836 */ /* 0x000fe20000000000 */
[----:B------:R-:W-:Y:S01]  /*0e50*/  MOV R2, RZ ;  /* 0x000000ff00027202 */ /* 0x000fe20000000f00 */
[----:B------:R-:W-:Y:S01]  /*0e60*/  IMAD.SHL.U32 R19, R19, 0x2, RZ ;  /* 0x0000000213137824 */ /* 0x000fe200078e00ff */
[----:B------:R-:W-:Y:S01]  /*0e70*/  SHF.R.S32.HI R215, RZ, 0x3, R215 ;  /* 0x00000003ffd77819 */ /* 0x000fe200000114d7 */
[C---:B------:R-:W-:Y:S01]  /*0e80*/  @P1 VIADD R23, R186.reuse, 0xffffffe0 ;  /* 0xffffffe0ba171836 */ /* 0x040fe20000000000 */
[----:B------:R-:W-:Y:S01]  /*0e90*/  SHF.R.S32.HI R226, RZ, 0x1f, R192 ;  /* 0x0000001fffe27819 */ /* 0x000fe200000114c0 */
[----:B------:R-:W-:Y:S01]  /*0ea0*/  IMAD.IADD R186, R186, 0x1, R185 ;  /* 0x00000001baba7824 */ /* 0x000fe200078e02b9 */
[----:B------:R-:W-:Y:S01]  /*0eb0*/  SHF.R.S32.HI R225, RZ, 0x1f, R191 ;  /* 0x0000001fffe17819 */ /* 0x000fe200000114bf */
[----:B------:R-:W-:Y:S01]  /*0ec0*/  IMAD R218, R13, 0x8, R16 ;  /* 0x000000080dda7824 */ /* 0x000fe200078e0210 */
[----:B------:R-:W-:Y:S01]  /*0ed0*/  SHF.R.S32.HI R224, RZ, 0x1f, R190 ;  /* 0x0000001fffe07819 */ /* 0x000fe200000114be */
[----:B------:R-:W-:Y:S01]  /*0ee0*/  IMAD.IADD R185, R185, 0x1, R23 ;  /* 0x00000001b9b97824 */ /* 0x000fe200078e0217 */
[----:B------:R-:W-:-:S02]  /*0ef0*/  SHF.R.S32.HI R223, RZ, 0x1f, R189 ;  /* 0x0000001fffdf7819 */ /* 0x000fc400000114bd */
[----:B------:R-:W-:Y:S02]  /*0f00*/  SHF.R.S32.HI R222, RZ, 0x1f, R188 ;  /* 0x0000001fffde7819 */ /* 0x000fe400000114bc */
[----:B------:R-:W-:Y:S02]  /*0f10*/  SHF.R.S32.HI R221, RZ, 0x1f, R217 ;  /* 0x0000001fffdd7819 */ /* 0x000fe400000114d9 */
[----:B------:R-:W-:-:S07]  /*0f20*/  SHF.R.S32.HI R220, RZ, 0x1f, R216 ;  /* 0x0000001fffdc7819 */ /* 0x000fce00000114d8 */
.L_x_211:
[----:B--2---:R-:W2:Y:S01]  /*0f30*/  LDL R3, [R1] ;  /* 0x0000000001037983 */ /* 0x004ea20000100800 */
[----:B0-----:R-:W0:Y:S01]  /*0f40*/  LDC R0, c[0x0][0xd44] ;  /* 0x00035100ff007b82 */ /* 0x001e220000000800 */
[----:B------:R-:W-:Y:S01]  /*0f50*/  ULDC UR4, c[0x0][0xd38] ;  /* 0x00034e0000047ab9 */ /* 0x000fe20000000800 */
[----:B------:R-:W-:Y:S01]  /*0f60*/  ULDC.64 UR6, c[0x0][0x418] ;  /* 0x0001060000067ab9 */ /* 0x000fe20000000a00 */
[----:B------:R-:W-:Y:S02]  /*0f70*/  UISETP.NE.AND UP1, UPT, UR4, 0x1, UPT ;  /* 0x000000010400788c */ /* 0x000fe4000bf25270 */
[----:B------:R-:W-:Y:S01]  /*0f80*/  UISETP.NE.U32.AND UP0, UPT, UR6, URZ, UPT ;  /* 0x0000003f0600728c */ /* 0x000fe2000bf05070 */
[----:B------:R-:W-:Y:S02]  /*0f90*/  UMOV UR40, UR39 ;  /* 0x0000002700287c82 */ /* 0x000fe40008000000 */
[----:B-1----:R-:W1:Y:S01]  /*0fa0*/  LDC R152, c[0x0][0x2f0] ;  /* 0x0000bc00ff987b82 */ /* 0x002e620000000800 */
[----:B------:R-:W-:Y:S01]  /*0fb0*/  UISETP.NE.AND.EX UP0, UPT, UR7, URZ, UPT, UP0 ;  /* 0x0000003f0700728c */ /* 0x000fe2000bf05300 */
[----:B------:R-:W-:-:S04]  /*0fc0*/  UMOV UR41, UR39 ;  /* 0x0000002700297c82 */ /* 0x000fc80008000000 */
[----:B------:R-:W-:Y:S01]  /*0fd0*/  @UP1 ULDC UR4, c[0x0][0xd3c] ;  /* 0x00034f0000041ab9 */ /* 0x000fe20000000800 */
[----:B------:R-:W-:Y:S01]  /*0fe0*/  @UP1 ULDC UR6, c[0x0][0xd40] ;  /* 0x0003500000061ab9 */ /* 0x000fe20000000800 */
[----:B------:R-:W-:-:S04]  /*0ff0*/  UIMAD.WIDE.U32 UR4, UR39, UR4, URZ ;  /* 0x00000004270472a5 */ /* 0x000fc8000f8e003f */
[----:B------:R-:W-:-:S03]  /*1000*/  @UP1 USHF.R.U32.HI UR40, URZ, UR6, UR5 ;  /* 0x000000063f281299 */ /* 0x000fc60008011605 */
[----:B------:R-:W-:Y:S01]  /*1010*/  ULDC UR4, c[0x0][0x424] ;  /* 0x0001090000047ab9 */ /* 0x000fe20000000800 */
[----:B0-----:R-:W-:Y:S01]  /*1020*/  ISETP.NE.AND P0, PT, R0, 0x1, PT ;  /* 0x000000010000780c */ /* 0x001fe20003f05270 */
[----:B------:R-:W-:Y:S01]  /*1030*/  USEL UR4, UR4, 0x1, UP0 ;  /* 0x0000000104047887 */ /* 0x000fe20008000000 */
[----:B------:R-:W-:-:S05]  /*1040*/  IMAD.U32 R187, RZ, RZ, UR40 ;  /* 0x00000028ffbb7e24 */ /* 0x000fca000f8e00ff */
[----:B-1----:R-:W-:-:S06]  /*1050*/  IMAD R152, R152, UR4, RZ ;  /* 0x0000000498987c24 */ /* 0x002fcc000f8e02ff */
[----:B---3--:R-:W0:Y:S02]  /*1060*/  @P0 LDC.64 R4, c[0x0][0xd48] ;  /* 0x00035200ff040b82 */ /* 0x008e240000000a00 */
[----:B0-----:R-:W-:-:S05]  /*1070*/  @P0 IMAD.HI.U32 R0, R4, UR40, RZ ;  /* 0x0000002804000c27 */ /* 0x001fca000f8e00ff */
[----:B------:R-:W-:Y:S02]  /*1080*/  @P0 SHF.R.U32.HI R187, RZ, R5, R0 ;  /* 0x00000005ffbb0219 */ /* 0x000fe40000011600 */
[----:B--2---:R-:W-:-:S13]  /*1090*/  ISETP.NE.AND P1, PT, R3, 0x1, PT ;  /* 0x000000010300780c */ /* 0x004fda0003f25270 */
[----:B----4-:R-:W-:Y:S05]  /*10a0*/  @!P1 BRA `(.L_x_175) ;  /* 0x0000001400d89947 */ /* 0x010fea0003800000 */
[----:B------:R-:W0:Y:S01]  /*10b0*/  SHFL.IDX PT, R0, R214, RZ, 0x1f ;  /* 0x00001fffd6007589 */ /* 0x000e2200000e0000 */
[----:B------:R-:W-:Y:S01]  /*10c0*/  UMOV UR9, 0x40000040 ;  /* 0x4000004000097882 */ /* 0x000fe20000000000 */
[----:B------:R-:W-:Y:S01]  /*10d0*/  UMOV UR11, 0x40000040 ;  /* 0x40000040000b7882 */ /* 0x000fe20000000000 */
[----:B------:R-:W-:Y:S01]  /*10e0*/  UMOV UR13, 0x40000040 ;  /* 0x40000040000d7882 */ /* 0x000fe20000000000 */
[----:B------:R-:W-:Y:S01]  /*10f0*/  BAR.SYNC.DEFER_BLOCKING 0xe, 0x100 ;  /* 0x0384000000007b1d */ /* 0x000fe20000010000 */
[----:B------:R-:W-:-:S05]  /*1100*/  ISETP.NE.AND P1, PT, R17, 0x3, PT ;  /* 0x000000031100780c */ /* 0x000fca0003f25270 */
[----:B------:R-:W-:Y:S01]  /*1110*/  UMOV UR15, 0x40000040 ;  /* 0x40000040000f7882 */ /* 0x000fe20000000000 */
[----:B------:R-:W-:Y:S01]  /*1120*/  UMOV UR17, 0x40000040 ;  /* 0x4000004000117882 */ /* 0x000fe20000000000 */
[----:B------:R-:W-:Y:S01]  /*1130*/  UMOV UR19, 0x40000040 ;  /* 0x4000004000137882 */ /* 0x000fe20000000000 */
[----:B------:R-:W-:Y:S01]  /*1140*/  UMOV UR7, 0x40000040 ;  /* 0x4000004000077882 */ /* 0x000fe20000000000 */
[----:B0-----:R-:W-:Y:S01]  /*1150*/  R2UR UR4, R0 ;  /* 0x00000000000472ca */ /* 0x001fe200000e0000 */
[----:B------:R-:W-:-:S12]  /*1160*/  WARPGROUP.ARRIVE ;  /* 0x00000000000079c5 */ /* 0x000fd80000000000 */
[----:B------:R-:W-:-:S04]  /*1170*/  ULEA.HI UR5, UR4, UR4, URZ, 0x1 ;  /* 0x0000000404057291 */ /* 0x000fc8000f8f083f */
[----:B------:R-:W-:-:S04]  /*1180*/  ULOP3.LUT UR5, UR5, 0x1fffe, URZ, 0xc0, !UPT ;  /* 0x0001fffe05057892 */ /* 0x000fc8000f8ec03f */
[----:B------:R-:W-:Y:S02]  /*1190*/  UIADD3 UR5, UR4, -UR5, URZ ;  /* 0x8000000504057290 */ /* 0x000fe4000fffe03f */
[----:B------:R-:W-:Y:S02]  /*11a0*/  UIADD3 UR4, UR38, 0x36400, URZ ;  /* 0x0003640026047890 */ /* 0x000fe4000fffe03f */
[----:B------:R-:W-:Y:S02]  /*11b0*/  ULEA UR5, UR5, UR38, 0xf ;  /* 0x0000002605057291 */ /* 0x000fe4000f8e783f */
[----:B------:R-:W-:Y:S02]  /*11c0*/  USHF.R.U32.HI UR4, URZ, 0x4, UR4 ;  /* 0x000000043f047899 */ /* 0x000fe40008011604 */
[----:B------:R-:W-:Y:S02]  /*11d0*/  UIADD3 UR5, UR5, 0x400, URZ ;  /* 0x0000040005057890 */ /* 0x000fe4000fffe03f */
[----:B------:R-:W-:-:S02]  /*11e0*/  ULOP3.LUT UR4, UR4, 0x3fff, URZ, 0xc0, !UPT ;  /* 0x00003fff04047892 */ /* 0x000fc4000f8ec03f */
[----:B------:R-:W-:Y:S02]  /*11f0*/  USHF.R.U32.HI UR5, URZ, 0x4, UR5 ;  /* 0x000000043f057899 */ /* 0x000fe40008011605 */
[----:B------:R-:W-:Y:S02]  /*1200*/  ULOP3.LUT UR8, UR4, 0x10000, URZ, 0xfc, !UPT ;  /* 0x0001000004087892 */ /* 0x000fe4000f8efc3f */
[----:B------:R-:W-:Y:S02]  /*1210*/  ULOP3.LUT UR5, UR5, 0x3fff, URZ, 0xc0, !UPT ;  /* 0x00003fff05057892 */ /* 0x000fe4000f8ec03f */
[----:B------:R-:W-:Y:S02]  /*1220*/  UIADD3 UR12, UR8, 0x2, URZ ;  /* 0x00000002080c7890 */ /* 0x000fe4000fffe03f */
[----:B------:R-:W-:Y:S02]  /*1230*/  ULOP3.LUT UR20, UR5, 0x2000000, URZ, 0xfc, !UPT ;  /* 0x0200000005147892 */ /* 0x000fe4000f8efc3f */
[----:B------:R-:W-:-:S02]  /*1240*/  UIADD3 UR16, UR8, 0x4, URZ ;  /* 0x0000000408107890 */ /* 0x000fc4000fffe03f */
[----:B------:R-:W-:Y:S02]  /*1250*/  ULEA UR10, UR36, UR20, 0xc ;  /* 0x00000014240a7291 */ /* 0x000fe4000f8e603f */
[----:B------:R-:W-:Y:S02]  /*1260*/  UIADD3 UR4, UR8, 0x6, URZ ;  /* 0x0000000608047890 */ /* 0x000fe4000fffe03f */
[----:B------:R-:W-:Y:S02]  /*1270*/  UIADD3 UR14, UR10, 0x80, URZ ;  /* 0x000000800a0e7890 */ /* 0x000fe4000fffe03f */
[----:B------:R-:W-:Y:S02]  /*1280*/  UIADD3 UR18, UR10, 0x100, URZ ;  /* 0x000001000a127890 */ /* 0x000fe4000fffe03f */
[----:B------:R-:W-:Y:S02]  /*1290*/  UIADD3 UR6, UR10, 0x180, URZ ;  /* 0x000001800a067890 */ /* 0x000fe4000fffe03f */
[----:B------:R-:W-:Y:S01]  /*12a0*/  HGMMA.64x256x16.F32.BF16 R24, gdesc[UR8].tnspB, RZ, !UPT, gsb0 ;  /* 0x43e00000081879f0 */ /* 0x000fe2000c0018ff */
[----:B------:R-:W-:-:S02]  /*12b0*/  UMOV UR5, 0x40000040 ;  /* 0x4000004000057882 */ /* 0x000fc40000000000 */
        /* <DEDUP_REMOVED lines=16> */
.L_x_176:
[----:B------:R-:W-:Y:S01]  /*13c0*/  ULEA UR6, UR36, UR38, 0x3 ;  /* 0x0000002624067291 */ /* 0x000fe2000f8e183f */
[----:B------:R-:W-:-:S03]  /*13d0*/  ISETP.GE.AND P0, PT, R152, 0x41, PT ;  /* 0x000000419800780c */ /* 0x000fc60003f06270 */
[----:B------:R-:W-:-:S04]  /*13e0*/  UIADD3 UR6, UR6, 0x38860, URZ ;  /* 0x0003886006067890 */ /* 0x000fc8000fffe03f */
[----:B------:R-:W-:-:S09]  /*13f0*/  UPRMT UR6, UR37, 0x654, UR6 ;  /* 0x0000065425067896 */ /* 0x000fd20008000006 */
[----:B------:R-:W-:Y:S01]  /*1400*/  SYNCS.ARRIVE.TRANS64.RED.A1T0 RZ, [UR6], RZ ;  /* 0x000000ffffff79a7 */ /* 0x000fe20008100406 */
[----:B------:R-:W-:Y:S05]  /*1410*/  @!P0 BRA `(.L_x_177) ;  /* 0x0000000800c08947 */ /* 0x000fea0003800000 */
[----:B------:R-:W-:-:S05]  /*1420*/  VIADD R152, R152, 0x3f ;  /* 0x0000003f98987836 */ /* 0x000fca0000000000 */
[----:B------:R-:W-:-:S04]  /*1430*/  SHF.R.S32.HI R3, RZ, 0x1f, R152 ;  /* 0x0000001fff037819 */ /* 0x000fc80000011498 */
[----:B------:R-:W-:-:S04]  /*1440*/  LEA.HI R3, R3, R152, RZ, 0x6 ;  /* 0x0000009803037211 */ /* 0x000fc800078f30ff */
[----:B------:R-:W-:-:S07]  /*1450*/  LEA.HI.SX32 R3, R3, 0xfffffffe, 0x1a ;  /* 0xfffffffe03037811 */ /* 0x000fce00078fd2ff */
.L_x_179:
[----:B------:R-:W-:Y:S01]  /*1460*/  BAR.SYNC.DEFER_BLOCKING 0xe, 0x100 ;  /* 0x0384000000007b1d */ /* 0x000fe20000010000 */
[----:B------:R-:W-:Y:S01]  /*1470*/  IMAD.U32 R5, RZ, RZ, UR36 ;  /* 0x00000024ff057e24 */ /* 0x000fe2000f8e00ff */
[----:B------:R-:W-:Y:S01]  /*1480*/  UIADD3 UR36, UR36, 0x1, URZ ;  /* 0x0000000124247890 */ /* 0x000fe2000fffe03f */
[C---:B------:R-:W-:Y:S01]  /*1490*/  ISETP.GT.AND P0, PT, R3.reuse, RZ, PT ;  /* 0x000000ff0300720c */ /* 0x040fe20003f04270 */
[----:B------:R-:W-:Y:S02]  /*14a0*/  VIADD R3, R3, 0xffffffff ;  /* 0xffffffff03037836 */ /* 0x000fe40000000000 */
[----:B------:R-:W-:Y:S01]  /*14b0*/  IMAD R0, R5, 0x40, R16 ;  /* 0x0000004005007824 */ /* 0x000fe200078e0210 */
[----:B------:R-:W-:Y:S01]  /*14c0*/  UISETP.NE.AND UP0, UPT, UR36, 0x2, UPT ;  /* 0x000000022400788c */ /* 0x000fe2000bf05270 */
[----:B------:R-:W-:Y:S01]  /*14d0*/  UMOV UR11, 0x40000040 ;  /* 0x40000040000b7882 */ /* 0x000fe20000000000 */
[----:B------:R-:W-:Y:S02]  /*14e0*/  UMOV UR15, 0x40000040 ;  /* 0x40000040000f7882 */ /* 0x000fe40000000000 */
[----:B------:R-:W-:Y:S01]  /*14f0*/  LEA R0, R0, UR38, 0x2 ;  /* 0x0000002600007c11 */ /* 0x000fe2000f8e10ff */
[----:B------:R-:W-:Y:S01]  /*1500*/  USEL UR36, UR36, URZ, UP0 ;  /* 0x0000003f24247287 */ /* 0x000fe20008000000 */
[----:B------:R-:W-:Y:S01]  /*1510*/  UMOV UR19, 0x40000040 ;  /* 0x4000004000137882 */ /* 0x000fe20000000000 */
[----:B------:R-:W-:-:S02]  /*1520*/  UMOV UR7, 0x40000040 ;  /* 0x4000004000077882 */ /* 0x000fc40000000000 */
[----:B------:R-:W-:-:S04]  /*1530*/  ULEA UR10, UR36, UR20, 0xc ;  /* 0x00000014240a7291 */ /* 0x000fc8000f8e603f */
[----:B------:R-:W-:Y:S02]  /*1540*/  UIADD3 UR14, UR10, 0x80, URZ ;  /* 0x000000800a0e7890 */ /* 0x000fe4000fffe03f */
[----:B------:R-:W-:Y:S01]  /*1550*/  UIADD3 UR18, UR10, 0x100, URZ ;  /* 0x000001000a127890 */ /* 0x000fe2000fffe03f */
[----:B------:R-:W0:Y:S01]  /*1560*/  LDS R4, [R0+0x38400] ;  /* 0x0384000000047984 */ /* 0x000e220000000800 */
[----:B------:R-:W-:-:S03]  /*1570*/  UIADD3 UR6, UR10, 0x180, URZ ;  /* 0x000001800a067890 */ /* 0x000fc6000fffe03f */
        /* <DEDUP_REMOVED lines=128> */
[----:B------:R-:W-:-:S06]  /*1d80*/  FMUL.FTZ R151, R151, R5 ;  /* 0x0000000597977220 */ /* 0x000fcc0000410000 */
[----:B------:R-:W-:-:S06]  /*1d90*/  WARPGROUP.ARRIVE ;  /* 0x00000000000079c5 */ /* 0x000fcc0000000000 */
        /* <DEDUP_REMOVED lines=12> */
[----:B------:R-:W-:Y:S01]  /*1e60*/  HGMMA.64x256x16.F32.BF16 R24, gdesc[UR4].tnspB, R24, gsb0 ;  /* 0x43e00000041879f0 */ /* 0x000fe20008001818 */
[----:B------:R-:W-:-:S06]  /*1e70*/  USEL UR6, URZ, 0x1, UP0 ;  /* 0x000000013f067887 */ /* 0x000fcc0008000000 */
[----:B------:R-:W-:Y:S01]  /*1e80*/  LOP3.LUT R2, R2, UR6, RZ, 0x3c, !PT ;  /* 0x0000000602027c12 */ /* 0x000fe2000f8e3cff */
[----:B------:R-:W-:Y:S02]  /*1e90*/  WARPGROUP.DEPBAR.LE gsb0, 0x0 ;  /* 0x00008000000079c5 */ /* 0x000fe40000010000 */
[----:B------:R-:W-:Y:S06]  /*1ea0*/  BAR.ARV 0xf, 0x100 ;  /* 0x03c4000000007b1d */ /* 0x000fec0000002000 */
[----:B------:R-:W-:Y:S05]  /*1eb0*/  @!P1 BRA `(.L_x_178) ;  /* 0x0000000000049947 */ /* 0x000fea0003800000 */
[----:B------:R-:W-:Y:S01]  /*1ec0*/  BPT.TRAP 0x1 ;  /* 0x000000040000795c */ /* 0x000fe20000300000 */
.L_x_178:
[----:B------:R-:W-:-:S04]  /*1ed0*/  ULEA UR6, UR36, UR38, 0x3 ;  /* 0x0000002624067291 */ /* 0x000fc8000f8e183f */
[----:B------:R-:W-:-:S04]  /*1ee0*/  UIADD3 UR6, UR6, 0x38860, URZ ;  /* 0x0003886006067890 */ /* 0x000fc8000fffe03f */
[----:B------:R-:W-:-:S09]  /*1ef0*/  UPRMT UR6, UR37, 0x654, UR6 ;  /* 0x0000065425067896 */ /* 0x000fd20008000006 */
[----:B------:R-:W-:Y:S01]  /*1f00*/  SYNCS.ARRIVE.TRANS64.RED.A1T0 RZ, [UR6], RZ ;  /* 0x000000ffffff79a7 */ /* 0x000fe20008100406 */
[----:B------:R-:W-:Y:S05]  /*1f10*/  @P0 BRA `(.L_x_179) ;  /* 0xfffffff400500947 */ /* 0x000fea000383ffff */
.L_x_177:
[----:B------:R-:W-:Y:S01]  /*1f20*/  BAR.SYNC.DEFER_BLOCKING 0xe, 0x100 ;  /* 0x0384000000007b1d */ /* 0x000fe20000010000 */
[----:B------:R-:W-:Y:S01]  /*1f30*/  MOV R3, UR36 ;  /* 0x0000002400037c02 */ /* 0x000fe20008000f00 */
[----:B------:R-:W-:-:S04]  /*1f40*/  UIADD3 UR36, UR36, 0x1, URZ ;  /* 0x0000000124247890 */ /* 0x000fc8000fffe03f */
[----:B------:R-:W-:Y:S01]  /*1f50*/  IMAD R0, R3, 0x40, R16 ;  /* 0x0000004003007824 */ /* 0x000fe200078e0210 */
[----:B------:R-:W-:-:S04]  /*1f60*/  UISETP.NE.AND UP0, UPT, UR36, 0x2, UPT ;  /* 0x000000022400788c */ /* 0x000fc8000bf05270 */
[----:B------:R-:W-:Y:S01]  /*1f70*/  LEA R4, R0, UR38, 0x2 ;  /* 0x0000002600047c11 */ /* 0x000fe2000f8e10ff */
[----:B------:R-:W-:Y:S02]  /*1f80*/  USEL UR4, URZ, 0x1, UP0 ;  /* 0x000000013f047887 */ /* 0x000fe40008000000 */
[----:B------:R-:W-:-:S04]  /*1f90*/  USEL UR36, UR36, URZ, UP0 ;  /* 0x0000003f24247287 */ /* 0x000fc80008000000 */
[----:B------:R-:W-:Y:S01]  /*1fa0*/  LOP3.LUT R2, R2, UR4, RZ, 0x3c, !PT ;  /* 0x0000000402027c12 */ /* 0x000fe2000f8e3cff */
        /* <DEDUP_REMOVED lines=130> */
[----:B------:R-:W-:-:S02]  /*27d0*/  IMAD.MOV.U32 R0, RZ, RZ, RZ ;  /* 0x000000ffff007224 */ /* 0x000fc400078e00ff */
[----:B------:R-:W-:Y:S01]  /*27e0*/  IMAD.MOV.U32 R3, RZ, RZ, RZ ;  /* 0x000000ffff037224 */ /* 0x000fe200078e00ff */
[----:B------:R-:W-:Y:S06]  /*27f0*/  BAR.ARV 0xf, 0x100 ;  /* 0x03c4000000007b1d */ /* 0x000fec0000002000 */
[----:B------:R-:W-:Y:S05]  /*2800*/  BRA `(.L_x_180) ;  /* 0x0000006400307947 */ /* 0x000fea0003800000 */
.L_x_175:
[----:B------:R-:W0:Y:S02]  /*2810*/  SHFL.IDX PT, R0, R214, RZ, 0x1f ;  /* 0x00001fffd6007589 */ /* 0x000e2400000e0000 */
[----:B0-----:R-:W-:Y:S01]  /*2820*/  R2UR UR4, R0 ;  /* 0x00000000000472ca */ /* 0x001fe200000e0000 */
[----:B------:R-:W-:-:S05]  /*2830*/  VIADD R0, R152, 0x3f ;  /* 0x0000003f98007836 */ /* 0x000fca0000000000 */
[----:B------:R-:W-:-:S04]  /*2840*/  SHF.R.S32.HI R3, RZ, 0x1f, R0 ;  /* 0x0000001fff037819 */ /* 0x000fc80000011400 */
[----:B------:R-:W-:-:S03]  /*2850*/  LEA.HI R3, R3, R0, RZ, 0x6 ;  /* 0x0000000003037211 */ /* 0x000fc600078f30ff */
[----:B------:R-:W-:Y:S01]  /*2860*/  ULEA.HI UR5, UR4, UR4, URZ, 0x1 ;  /* 0x0000000404057291 */ /* 0x000fe2000f8f083f */
[----:B------:R-:W-:-:S03]  /*2870*/  SHF.R.S32.HI R153, RZ, 0x6, R3 ;  /* 0x00000006ff997819 */ /* 0x000fc60000011403 */
        /* <DEDUP_REMOVED lines=13> */
[----:B------:R-:W-:Y:S01]  /*2950*/  IMAD.U32 R4, RZ, RZ, UR4 ;  /* 0x00000004ff047e24 */ /* 0x000fe2000f8e00ff */
[----:B------:R0:W1:Y:S01]  /*2960*/  LDC.64 R14, c[0x4][R0] ;  /* 0x01000000000e7b82 */ /* 0x0000620000000a00 */
[----:B------:R-:W-:Y:S01]  /*2970*/  IMAD.U32 R5, RZ, RZ, UR5 ;  /* 0x00000005ff057e24 */ /* 0x000fe2000f8e00ff */
[----:B------:R-:W-:Y:S01]  /*2980*/  ULDC.64 UR4, c[0x4][0x98] ;  /* 0x0100260000047ab9 */ /* 0x000fe20000000a00 */
        /* <DEDUP_REMOVED lines=8> */
[----:B-1----:R-:W-:Y:S05]  /*2a10*/  CALL.ABS.NOINC R14 ;  /* 0x000000000e007343 */ /* 0x002fea0003c00000 */
.L_x_181:
[----:B------:R-:W-:Y:S02]  /*2a20*/  LEA.HI R0, R207, R207, RZ, 0x1 ;  /* 0x000000cfcf007211 */ /* 0x000fe400078f08ff */
[----:B------:R-:W-:Y:S02]  /*2a30*/  ISETP.NE.AND P0, PT, R17, 0x3, PT ;  /* 0x000000031100780c */ /* 0x000fe40003f05270 */
[----:B------:R-:W-:-:S05]  /*2a40*/  LOP3.LUT R0, R0, 0xfffffffe, RZ, 0xc0, !PT ;  /* 0xfffffffe00007812 */ /* 0x000fca00078ec0ff */
[----:B------:R-:W-:-:S05]  /*2a50*/  IMAD.IADD R0, R207, 0x1, -R0 ;  /* 0x00000001cf007824 */ /* 0x000fca00078e0a00 */
[----:B------:R-:W-:-:S04]  /*2a60*/  SHF.L.U32 R4, R0, 0x1f, RZ ;  /* 0x0000001f00047819 */ /* 0x000fc800000006ff */
[----:B------:R-:W0:Y:S02]  /*2a70*/  SYNCS.PHASECHK.TRANS64.TRYWAIT P1, [UR38+0x38800], R4 ;  /* 0x03880004ff0075a7 */ /* 0x000e240008020166 */
[----:B0-----:R-:W-:Y:S05]  /*2a80*/  @!P1 BRA `(.L_x_182) ;  /* 0x000000cc00c89947 */ /* 0x001fea0003800000 */
.L_x_263:
[----:B------:R-:W-:Y:S05]  /*2a90*/  @!P0 BRA `(.L_x_183) ;  /* 0x0000000000048947 */ /* 0x000fea0003800000 */
[----:B------:R-:W-:Y:S01]  /*2aa0*/  BPT.TRAP 0x1 ;  /* 0x000000040000795c */ /* 0x000fe20000300000 */
.L_x_183:
[----:B0-----:R-:W-:Y:S01]  /*2ab0*/  IMAD.U32 R3, RZ, RZ, UR36 ;  /* 0x00000024ff037e24 */ /* 0x001fe2000f8e00ff */
[----:B------:R-:W-:-:S04]  /*2ac0*/  SHF.L.U32 R6, R2, 0x1f, RZ ;  /* 0x0000001f02067819 */ /* 0x000fc800000006ff */
[----:B------:R-:W-:-:S04]  /*2ad0*/  LEA R3, R3, UR38, 0x3 ;  /* 0x0000002603037c11 */ /* 0x000fc8000f8e18ff */
[----:B------:R0:W1:Y:S01]  /*2ae0*/  SYNCS.PHASECHK.TRANS64.TRYWAIT P1, [R3+URZ+0x38830], R6 ;  /* 0x03883006030075a7 */ /* 0x000062000802017f */
[----:B------:R-:W-:Y:S05]  /*2af0*/  @!P0 BRA `(.L_x_184) ;  /* 0x0000000000048947 */ /* 0x000fea0003800000 */
[----:B------:R-:W-:Y:S01]  /*2b00*/  BPT.TRAP 0x1 ;  /* 0x000000040000795c */ /* 0x000fe20000300000 */
.L_x_184:
[----:B-1----:R-:W-:Y:S05]  /*2b10*/  @P1 BRA `(.L_x_185) ;  /* 0x0000000000081947 */ /* 0x002fea0003800000 */
[----:B------:R-:W1:Y:S02]  /*2b20*/  SYNCS.PHASECHK.TRANS64.TRYWAIT P1, [R3+URZ+0x38830], R6 ;  /* 0x03883006030075a7 */ /* 0x000e64000802017f */
[----:B-1----:R-:W-:Y:S05]  /*2b30*/  @!P1 BRA `(.L_x_186) ;  /* 0x000000cc00b49947 */ /* 0x002fea0003800000 */
.L_x_185:
[----:B------:R-:W-:-:S04]  /*2b40*/  UIADD3 UR4, UR38, 0x22400, URZ ;  /* 0x0002240026047890 */ /* 0x000fc8000fffe03f */
[----:B------:R-:W-:-:S04]  /*2b50*/  USHF.R.U32.HI UR4, URZ, 0x4, UR4 ;  /* 0x000000043f047899 */ /* 0x000fc80008011604 */
[----:B------:R-:W-:-:S06]  /*2b60*/  ULOP3.LUT UR4, UR4, 0x3fff, URZ, 0xc0, !UPT ;  /* 0x00003fff04047892 */ /* 0x000fcc000f8ec03f */
[----:B------:R-:W-:Y:S01]  /*2b70*/  IMAD.U32 R0, RZ, RZ, UR4 ;  /* 0x00000004ff007e24 */ /* 0x000fe2000f8e00ff */
        /* <DEDUP_REMOVED lines=11> */
[----:B------:R-:W-:Y:S01]  /*2c30*/  UMOV UR15, 0x40000040 ;  /* 0x40000040000f7882 */ /* 0x000fe20000000000 */
[----:B------:R-:W-:-:S02]  /*2c40*/  UMOV UR13, 0x40000040 ;  /* 0x40000040000d7882 */ /* 0x000fc40000000000 */
[----:B------:R-:W-:Y:S02]  /*2c50*/  ULEA UR6, UR36, UR6, 0x9 ;  /* 0x0000000624067291 */ /* 0x000fe4000f8e483f */
[----:B------:R-:W-:Y:S02]  /*2c60*/  ULOP3.LUT UR4, UR4, 0x10000, URZ, 0xfc, !UPT ;  /* 0x0001000004047892 */ /* 0x000fe4000f8efc3f */
[----:B------:R-:W-:Y:S02]  /*2c70*/  UIADD3 UR10, UR6, 0x2, URZ ;  /* 0x00000002060a7890 */ /* 0x000fe4000fffe03f */
[----:B------:R-:W-:Y:S02]  /*2c80*/  UIADD3 UR8, UR4, 0x2, URZ ;  /* 0x0000000204087890 */ /* 0x000fe4000fffe03f */
[----:B------:R-:W-:Y:S02]  /*2c90*/  UIADD3 UR14, UR6, 0x4, URZ ;  /* 0x00000004060e7890 */ /* 0x000fe4000fffe03f */
[----:B------:R-:W-:-:S02]  /*2ca0*/  UIADD3 UR12, UR4, 0x4, URZ ;  /* 0x00000004040c7890 */ /* 0x000fc4000fffe03f */
[----:B------:R-:W-:Y:S01]  /*2cb0*/  HGMMA.64x64x16.F32.BF16 R24, gdesc[UR4], RZ, !UPT, gsb0 ;  /* 0x00e00000041879f0 */ /* 0x000fe2000c0018ff */
[----:B------:R-:W-:Y:S02]  /*2cc0*/  UIADD3 UR18, UR6, 0x6, URZ ;  /* 0x0000000606127890 */ /* 0x000fe4000fffe03f */
[----:B------:R-:W-:Y:S01]  /*2cd0*/  UIADD3 UR16, UR4, 0x6, URZ ;  /* 0x0000000604107890 */ /* 0x000fe2000fffe03f */
[----:B------:R-:W-:Y:S01]  /*2ce0*/  UMOV UR19, 0x40000040 ;  /* 0x4000004000137882 */ /* 0x000fe20000000000 */
        /* <DEDUP_REMOVED lines=11> */
[----:B------:R-:W2:Y:S02]  /*2da0*/  SYNCS.PHASECHK.TRANS64.TRYWAIT P1, [UR38+0x38810], R4 ;  /* 0x03881004ff0075a7 */ /* 0x000ea40008020166 */
[----:B--2---:R-:W-:Y:S05]  /*2db0*/  @!P1 BRA `(.L_x_187) ;  /* 0x000000cc00289947 */ /* 0x004fea0003800000 */
.L_x_264:
[----:B------:R-:W-:Y:S05]  /*2dc0*/  @!P0 BRA `(.L_x_188) ;  /* 0x0000000000048947 */ /* 0x000fea0003800000 */
[----:B------:R-:W-:Y:S01]  /*2dd0*/  BPT.TRAP 0x1 ;  /* 0x000000040000795c */ /* 0x000fe20000300000 */
.L_x_188:
[----:B------:R3:W4:Y:S01]  /*2de0*/  SYNCS.PHASECHK.TRANS64.TRYWAIT P1, [R3+URZ+0x38850], R6 ;  /* 0x03885006030075a7 */ /* 0x000722000802017f */
[----:B------:R-:W-:Y:S05]  /*2df0*/  @!P0 BRA `(.L_x_189) ;  /* 0x0000000000048947 */ /* 0x000fea0003800000 */
[----:B------:R-:W-:Y:S01]  /*2e00*/  BPT.TRAP 0x1 ;  /* 0x000000040000795c */ /* 0x000fe20000300000 */
.L_x_189:
[----:B----4-:R-:W-:Y:S05]  /*2e10*/  @P1 BRA `(.L_x_190) ;  /* 0x0000000000081947 */ /* 0x010fea0003800000 */
[----:B------:R-:W4:Y:S02]  /*2e20*/  SYNCS.PHASECHK.TRANS64.TRYWAIT P1, [R3+URZ+0x38850], R6 ;  /* 0x03885006030075a7 */ /* 0x000f24000802017f */
[----:B----4-:R-:W-:Y:S05]  /*2e30*/  @!P1 BRA `(.L_x_191) ;  /* 0x000000cc00209947 */ /* 0x010fea0003800000 */
.L_x_190:
[----:B------:R-:W-:Y:S01]  /*2e40*/  UIADD3 UR4, UR38, 0x400, URZ ;  /* 0x0000040026047890 */ /* 0x000fe2000fffe03f */
[----:B------:R-:W-:Y:S01]  /*2e50*/  WARPGROUP.ARRIVE ;  /* 0x00000000000079c5 */ /* 0x000fe20000000000 */
[----:B------:R-:W-:-:S05]  /*2e60*/  UIADD3 UR5, UR38, 0x26400, URZ ;  /* 0x0002640026057890 */ /* 0x000fca000fffe03f */
[----:B--2---:R-:W2:Y:S01]  /*2e70*/  S2R R4, SR_TID.X ;  /* 0x0000000000047919 */ /* 0x004ea20000002100 */
[----:B------:R-:W-:Y:S02]  /*2e80*/  USHF.R.U32.HI UR4, URZ, 0x4, UR4 ;  /* 0x000000043f047899 */ /* 0x000fe40008011604 */
[----:B------:R-:W-:Y:S02]  /*2e90*/  USHF.R.U32.HI UR5, URZ, 0x4, UR5 ;  /* 0x000000043f057899 */ /* 0x000fe40008011605 */
[----:B------:R-:W-:Y:S02]  /*2ea0*/  ULOP3.LUT UR4, UR4, 0x3fff, URZ, 0xc0, !UPT ;  /* 0x00003fff04047892 */ /* 0x000fe4000f8ec03f */
[----:B------:R-:W-:Y:S02]  /*2eb0*/  ULOP3.LUT UR5, UR5, 0x3fff, URZ, 0xc0, !UPT ;  /* 0x00003fff05057892 */ /* 0x000fe4000f8ec03f */
[----:B------:R-:W-:Y:S02]  /*2ec0*/  ULOP3.LUT UR4, UR4, 0x10000, URZ, 0xfc, !UPT ;  /* 0x0001000004047892 */ /* 0x000fe4000f8efc3f */
[----:B------:R-:W-:-:S02]  /*2ed0*/  ULOP3.LUT UR6, UR5, 0x10000, URZ, 0xfc, !UPT ;  /* 0x0001000005067892 */ /* 0x000fc4000f8efc3f */
[----:B------:R-:W-:Y:S01]  /*2ee0*/  ULEA UR5, UR36, UR4, 0xc ;  /* 0x0000000424057291 */ /* 0x000fe2000f8e603f */
[----:B------:R-:W-:Y:S01]  /*2ef0*/  UMOV UR21, 0x40000040 ;  /* 0x4000004000157882 */ /* 0x000fe20000000000 */
[----:B------:R-:W-:Y:S01]  /*2f00*/  UMOV UR23, 0x40000040 ;  /* 0x4000004000177882 */ /* 0x000fe20000000000 */
[----:B------:R-:W-:Y:S02]  /*2f10*/  UIADD3 UR14, UR6, 0x800, URZ ;  /* 0x00000800060e7890 */ /* 0x000fe4000fffe03f */
[----:B------:R-:W-:Y:S02]  /*2f20*/  UMOV UR20, UR6 ;  /* 0x0000000600147c82 */ /* 0x000fe40008000000 */
[----:B------:R-:W-:Y:S01]  /*2f30*/  UMOV UR22, UR5 ;  /* 0x0000000500167c82 */ /* 0x000fe20008000000 */
[----:B------:R-:W-:Y:S01]  /*2f40*/  UIADD3 UR15, UR5, 0x800, URZ ;  /* 0x00000800050f7890 */ /* 0x000fe2000fffe03f */
[----:B------:R-:W-:Y:S01]  /*2f50*/  HGMMA.64x64x16.F32.BF16 R24, gdesc[UR20], R24, gsb0 ;  /* 0x00e00000141879f0 */ /* 0x000fe20008001818 */
[----:B------:R-:W-:-:S02]  /*2f60*/  UIADD3 UR20, UR6, 0x2, URZ ;  /* 0x0000000206147890 */ /* 0x000fc4000fffe03f */
[----:B------:R-:W-:Y:S01]  /*2f70*/  UIADD3 UR22, UR5, 0x2, URZ ;  /* 0x0000000205167890 */ /* 0x000fe2000fffe03f */
[----:B------:R-:W-:Y:S01]  /*2f80*/  UMOV UR21, 0x40000040 ;  /* 0x4000004000157882 */ /* 0x000fe20000000000 */
[----:B------:R-:W-:Y:S01]  /*2f90*/  UMOV UR23, 0x40000040 ;  /* 0x4000004000177882 */ /* 0x000fe20000000000 */
[----:B--2---:R-:W-:-:S06]  /*2fa0*/  SHF.R.U32.HI R4, RZ, 0x7, R4 ;  /* 0x00000007ff047819 */ /* 0x004fcc0000011604 */
[----:B------:R-:W2:Y:S02]  /*2fb0*/  SHFL.IDX PT, R4, R4, RZ, 0x1f ;  /* 0x00001fff04047589 */ /* 0x000ea400000e0000 */
[----:B--2---:R-:W-:-:S13]  /*2fc0*/  R2UR UR7, R4 ;  /* 0x00000000040772ca */ /* 0x004fda00000e0000 */
[----:B------:R-:W-:-:S03]  /*2fd0*/  UISETP.GT.AND UP0, UPT, UR7, 0x7f, UPT ;  /* 0x0000007f0700788c */ /* 0x000fc6000bf04270 */
[----:B------:R-:W-:Y:S01]  /*2fe0*/  UMOV UR7, 0x4 ;  /* 0x0000000400077882 */ /* 0x000fe20000000000 */
[----:B------:R-:W-:Y:S02]  /*2ff0*/  USEL UR11, URZ, 0x2, !UP0 ;  /* 0x000000023f0b7887 */ /* 0x000fe4000c000000 */
[----:B------:R-:W-:Y:S02]  /*3000*/  USEL UR10, UR7, 0x2, UP0 ;  /* 0x00000002070a7887 */ /* 0x000fe40008000000 */
[----:B------:R-:W-:Y:S01]  /*3010*/  USEL UR7, UR7, 0x6, !UP0 ;  /* 0x0000000607077887 */ /* 0x000fe2000c000000 */
[----:B------:R-:W-:Y:S02]  /*3020*/  WARPGROUP.DEPBAR.LE gsb0, 0x0 ;  /* 0x00008000000079c5 */ /* 0x000fe40000010000 */
[----:B------:R-:W-:-:S06]  /*3030*/  WARPGROUP.ARRIVE ;  /* 0x00000000000079c5 */ /* 0x000fcc0000000000 */
[----:B------:R-:W-:Y:S01]  /*3040*/  HGMMA.64x64x16.F32.BF16 R24, gdesc[UR20], R24, gsb0 ;  /* 0x00e00000141879f0 */ /* 0x000fe20008001818 */
[----:B------:R-:W-:Y:S02]  /*3050*/  UIADD3 UR20, UR6, 0x4, URZ ;  /* 0x0000000406147890 */ /* 0x000fe4000fffe03f */
[----:B------:R-:W-:Y:S01]  /*3060*/  UIADD3 UR22, UR5, 0x4, URZ ;  /* 0x0000000405167890 */ /* 0x000fe2000fffe03f */
[----:B------:R-:W-:Y:S01]  /*3070*/  UMOV UR21, 0x40000040 ;  /* 0x4000004000157882 */ /* 0x000fe20000000000 */
[----:B------:R-:W-:Y:S01]  /*3080*/  UMOV UR23, 0x40000040 ;  /* 0x4000004000177882 */ /* 0x000fe20000000000 */
        /* <DEDUP_REMOVED lines=94> */
[----:B------:R-:W-:Y:S02]  /*3670*/  UIADD3 UR20, UR11, UR14, URZ ;  /* 0x0000000e0b147290 */ /* 0x000fe4000fffe03f */
[----:B------:R-:W-:Y:S01]  /*3680*/  UIADD3 UR22, UR11, UR15, URZ ;  /* 0x0000000f0b167290 */ /* 0x000fe2000fffe03f */
        /* <DEDUP_REMOVED lines=16> */
[----:B------:R-:W-:Y:S01]  /*3790*/  UMOV UR14, 0x28 ;  /* 0x00000028000e7882 */ /* 0x000fe20000000000 */
[----:B------:R-:W-:Y:S01]  /*37a0*/  UMOV UR15, 0xa00 ;  /* 0x00000a00000f7882 */ /* 0x000fe20000000000 */
[----:B------:R-:W-:Y:S02]  /*37b0*/  USEL UR14, UR14, 0x26, UP0 ;  /* 0x000000260e0e7887 */ /* 0x000fe40008000000 */
[----:B------:R-:W-:-:S02]  /*37c0*/  USEL UR15, UR15, 0x980, UP0 ;  /* 0x000009800f0f7887 */ /* 0x000fc40008000000 */
[----:B------:R-:W-:Y:S02]  /*37d0*/  ULOP3.LUT UR14, UR14, 0x6, URZ, 0xc0, !UPT ;  /* 0x000000060e0e7892 */ /* 0x000fe4000f8ec03f */
[----:B------:R-:W-:Y:S01]  /*37e0*/  ULOP3.LUT UR15, UR15, 0xa00, URZ, 0xc0, !UPT ;  /* 0x00000a000f0f7892 */ /* 0x000fe2000f8ec03f */
[----:B------:R-:W-:Y:S02]  /*37f0*/  WARPGROUP.DEPBAR.LE gsb0, 0x0 ;  /* 0x00008000000079c5 */ /* 0x000fe40000010000 */
[----:B------:R-:W-:-:S06]  /*3800*/  WARPGROUP.ARRIVE ;  /* 0x00000000000079c5 */ /* 0x000fcc0000000000 */
[----:B------:R-:W-:Y:S01]  /*3810*/  HGMMA.64x64x16.F32.BF16 R24, gdesc[UR20], R24, gsb0 ;  /* 0x00e00000141879f0 */ /* 0x000fe20008001818 */
[----:B------:R-:W-:Y:S02]  /*3820*/  UIADD3 UR20, UR14, UR15, UR6 ;  /* 0x0000000f0e147290 */ /* 0x000fe4000fffe006 */
[----:B------:R-:W-:Y:S01]  /*3830*/  UIADD3 UR22, UR14, UR15, UR5 ;  /* 0x0000000f0e167290 */ /* 0x000fe2000fffe005 */
[----:B------:R-:W-:Y:S01]  /*3840*/  UMOV UR21, 0x40000040 ;  /* 0x4000004000157882 */ /* 0x000fe20000000000 */
[----:B------:R-:W-:Y:S01]  /*3850*/  UMOV UR23, 0x40000040 ;  /* 0x4000004000177882 */ /* 0x000fe20000000000 */
[----:B------:R-:W-:Y:S02]  /*3860*/  UIADD3 UR14, UR6, 0xa00, URZ ;  /* 0x00000a00060e7890 */ /* 0x000fe4000fffe03f */
[----:B------:R-:W-:Y:S01]  /*3870*/  UIADD3 UR15, UR5, 0xa00, URZ ;  /* 0x00000a00050f7890 */ /* 0x000fe2000fffe03f */
        /* <DEDUP_REMOVED lines=86> */
[----:B------:R-:W-:Y:S02]  /*3de0*/  UMOV UR10, 0x1000 ;  /* 0x00001000000a7882 */ /* 0x000fe40000000000 */
[----:B------:R-:W-:-:S04]  /*3df0*/  USEL UR10, UR10, 0xf80, UP0 ;  /* 0x00000f800a0a7887 */ /* 0x000fc80008000000 */
[----:B------:R-:W-:Y:S01]  /*3e00*/  ULOP3.LUT UR10, UR10, 0x1e00, URZ, 0xc0, !UPT ;  /* 0x00001e000a0a7892 */ /* 0x000fe2000f8ec03f */
        /* <DEDUP_REMOVED lines=17> */
[----:B------:R-:W-:Y:S02]  /*3f20*/  WARPGROUP.DEPBAR.LE gsb0, 0x0 ;  /* 0x00008000000079c5 */ /* 0x000fe40000010000 */
[----:B------:R-:W-:-:S06]  /*3f30*/  WARPGROUP.ARRIVE ;  /* 0x00000000000079c5 */ /* 0x000fcc0000000000 */
[----:B------:R-:W-:Y:S03]  /*3f40*/  HGMMA.64x64x16.F32.BF16 R24, gdesc[UR20], R24, gsb0 ;  /* 0x00e00000141879f0 */ /* 0x000fe60008001818 */
[----:B------:R-:W-:Y:S02]  /*3f50*/  WARPGROUP.DEPBAR.LE gsb0, 0x0 ;  /* 0x00008000000079c5 */ /* 0x000fe40000010000 */
[----:B------:R-:W-:Y:S05]  /*3f60*/  @!P0 BRA `(.L_x_192) ;  /* 0x0000000000048947 */ /* 0x000fea0003800000 */
[----:B------:R-:W-:Y:S01]  /*3f70*/  BPT.TRAP 0x1 ;  /* 0x000000040000795c */ /* 0x000fe20000300000 */
.L_x_192:
[----:B------:R-:W-:Y:S01]  /*3f80*/  ULDC UR5, c[0x0][0xad0] ;  /* 0x0002b40000057ab9 */ /* 0x000fe20000000800 */
[----:B------:R-:W-:Y:S02]  /*3f90*/  IMAD R4, R153, -0x40, R152 ;  /* 0xffffffc099047824 */ /* 0x000fe400078e0298 */
[----:B------:R-:W-:Y:S01]  /*3fa0*/  FMUL.FTZ R24, R24, UR5 ;  /* 0x0000000518187c20 */ /* 0x000fe20008410000 */
[----:B------:R-:W-:Y:S01]  /*3fb0*/  FMUL.FTZ R25, R25, UR5 ;  /* 0x0000000519197c20 */ /* 0x000fe20008410000 */
[----:B------:R-:W-:Y:S01]  /*3fc0*/  FMUL.FTZ R28, R28, UR5 ;  /* 0x000000051c1c7c20 */ /* 0x000fe20008410000 */
[----:B------:R-:W-:Y:S01]  /*3fd0*/  FMUL.FTZ R29, R29, UR5 ;  /* 0x000000051d1d7c20 */ /* 0x000fe20008410000 */
[----:B------:R-:W-:Y:S01]  /*3fe0*/  FMUL.FTZ R32, R32, UR5 ;  /* 0x0000000520207c20 */ /* 0x000fe20008410000 */
[----:B------:R-:W-:Y:S01]  /*3ff0*/  FMUL.FTZ R26, R26, UR5 ;  /* 0x000000051a1a7c20 */ /* 0x000fe20008410000 */
[----:B------:R-:W2:Y:S01]  /*4000*/  MUFU.TANH R24, R24 ;  /* 0x0000001800187308 */ /* 0x000ea20000002400 */
[----:B------:R-:W-:Y:S01]  /*4010*/  IADD3 R4, -R19, 0x40, R4 ;  /* 0x0000004013047810 */ /* 0x000fe20007ffe104 */
[----:B------:R-:W-:Y:S01]  /*4020*/  FMUL.FTZ R33, R33, UR5 ;  /* 0x0000000521217c20 */ /* 0x000fe20008410000 */
[----:B------:R-:W-:Y:S01]  /*4030*/  FMUL.FTZ R27, R27, UR5 ;  /* 0x000000051b1b7c20 */ /* 0x000fe20008410000 */
[----:B------:R-:W-:Y:S01]  /*4040*/  FMUL.FTZ R36, R36, UR5 ;  /* 0x0000000524247c20 */ /* 0x000fe20008410000 */
[----:B------:R-:W-:Y:S01]  /*4050*/  ISETP.GT.AND P5, PT, R4, RZ, PT ;  /* 0x000000ff0400720c */ /* 0x000fe20003fa4270 */
[----:B------:R-:W-:Y:S01]  /*4060*/  FMUL.FTZ R30, R30, UR5 ;  /* 0x000000051e1e7c20 */ /* 0x000fe20008410000 */
[C---:B------:R-:W-:Y:S01]  /*4070*/  ISETP.GT.AND P4, PT, R4.reuse, 0x1, PT ;  /* 0x000000010400780c */ /* 0x040fe20003f84270 */
[----:B------:R-:W5:Y:S01]  /*4080*/  MUFU.TANH R25, R25 ;  /* 0x0000001900197308 */ /* 0x000f620000002400 */
[C---:B------:R-:W-:Y:S01]  /*4090*/  ISETP.GT.AND P3, PT, R4.reuse, 0x8, PT ;  /* 0x000000080400780c */ /* 0x040fe20003f64270 */
[----:B------:R-:W-:Y:S01]  /*40a0*/  FMUL.FTZ R37, R37, UR5 ;  /* 0x0000000525257c20 */ /* 0x000fe20008410000 */
[----:B------:R-:W-:Y:S01]  /*40b0*/  FMUL.FTZ R31, R31, UR5 ;  /* 0x000000051f1f7c20 */ /* 0x000fe20008410000 */
[----:B------:R-:W-:Y:S01]  /*40c0*/  ISETP.GT.AND P2, PT, R4, 0x9, PT ;  /* 0x000000090400780c */ /* 0x000fe20003f44270 */
[----:B------:R-:W-:Y:S01]  /*40d0*/  FMUL.FTZ R40, R40, UR5 ;  /* 0x0000000528287c20 */ /* 0x000fe20008410000 */
[----:B------:R-:W-:Y:S01]  /*40e0*/  FMUL.FTZ R34, R34, UR5 ;  /* 0x0000000522227c20 */ /* 0x000fe20008410000 */
[----:B------:R-:W-:Y:S01]  /*40f0*/  ISETP.GT.AND P1, PT, R4, 0x10, PT ;  /* 0x000000100400780c */ /* 0x000fe20003f24270 */
[----:B------:R-:W0:Y:S01]  /*4100*/  MUFU.TANH R28, R28 ;  /* 0x0000001c001c7308 */ /* 0x000e220000002400 */
[----:B--2---:R-:W-:Y:S01]  /*4110*/  FSEL R24, R24, -INF , P5 ;  /* 0xff80000018187808 */ /* 0x004fe20002800000 */
[----:B------:R-:W-:Y:S01]  /*4120*/  FMUL.FTZ R41, R41, UR5 ;  /* 0x0000000529297c20 */ /* 0x000fe20008410000 */
[----:B------:R-:W-:Y:S01]  /*4130*/  FMUL.FTZ R35, R35, UR5 ;  /* 0x0000000523237c20 */ /* 0x000fe20008410000 */
[----:B------:R-:W-:Y:S01]  /*4140*/  ISETP.GT.AND P6, PT, R4, 0x11, PT ;  /* 0x000000110400780c */ /* 0x000fe20003fc4270 */
[----:B------:R-:W-:Y:S01]  /*4150*/  FMUL.FTZ R44, R44, UR5 ;  /* 0x000000052c2c7c20 */ /* 0x000fe20008410000 */
[----:B------:R-:W-:Y:S01]  /*4160*/  FMUL.FTZ R38, R38, UR5 ;  /* 0x0000000526267c20 */ /* 0x000fe20008410000 */
[----:B------:R-:W-:Y:S01]  /*4170*/  FMUL.FTZ R45, R45, UR5 ;  /* 0x000000052d2d7c20 */ /* 0x000fe20008410000 */
[----:B------:R-:W2:Y:S01]  /*4180*/  MUFU.TANH R29, R29 ;  /* 0x0000001d001d7308 */ /* 0x000ea20000002400 */
[----:B-----5:R-:W-:Y:S01]  /*4190*/  FSEL R25, R25, -INF , P4 ;  /* 0xff80000019197808 */ /* 0x020fe20002000000 */
[----:B------:R-:W-:Y:S01]  /*41a0*/  FMUL.FTZ R39, R39, UR5 ;  /* 0x0000000527277c20 */ /* 0x000fe20008410000 */
[----:B------:R-:W-:Y:S01]  /*41b0*/  FMUL.FTZ R48, R48, UR5 ;  /* 0x0000000530307c20 */ /* 0x000fe20008410000 */
[----:B------:R-:W-:Y:S01]  /*41c0*/  FMUL.FTZ R42, R42, UR5 ;  /* 0x000000052a2a7c20 */ /* 0x000fe20008410000 */
[----:B------:R-:W-:Y:S01]  /*41d0*/  FMNMX.FTZ R5, R24, R25, !PT ;  /* 0x0000001918057209 */ /* 0x000fe20007810000 */
[----:B------:R-:W-:Y:S01]  /*41e0*/  FMUL.FTZ R49, R49, UR5 ;  /* 0x0000000531317c20 */ /* 0x000fe20008410000 */
[----:B------:R-:W-:Y:S01]  /*41f0*/  FMUL.FTZ R43, R43, UR5 ;  /* 0x000000052b2b7c20 */ /* 0x000fe20008410000 */
[----:B------:R-:W5:Y:S01]  /*4200*/  MUFU.TANH R32, R32 ;  /* 0x0000002000207308 */ /* 0x000f620000002400 */
[----:B0-----:R-:W-:Y:S01]  /*4210*/  FSEL R28, R28, -INF , P3 ;  /* 0xff8000001c1c7808 */ /* 0x001fe20001800000 */
[----:B------:R-:W-:Y:S01]  /*4220*/  FMUL.FTZ R52, R52, UR5 ;  /* 0x0000000534347c20 */ /* 0x000fe20008410000 */
[----:B------:R-:W-:Y:S01]  /*4230*/  FMUL.FTZ R53, R53, UR5 ;  /* 0x0000000535357c20 */ /* 0x000fe20008410000 */
[----:B------:R-:W-:Y:S01]  /*4240*/  FMUL.FTZ R46, R46, UR5 ;  /* 0x000000052e2e7c20 */ /* 0x000fe20008410000 */
[----:B------:R-:W-:Y:S01]  /*4250*/  FMNMX.FTZ R5, R28, R5, !PT ;  /* 0x000000051c057209 */ /* 0x000fe20007810000 */
[----:B------:R-:W-:Y:S01]  /*4260*/  FMUL.FTZ R47, R47, UR5 ;  /* 0x000000052f2f7c20 */ /* 0x000fe20008410000 */
[----:B------:R-:W-:Y:S01]  /*4270*/  FMUL.FTZ R50, R50, UR5 ;  /* 0x0000000532327c20 */ /* 0x000fe20008410000 */
[----:B------:R-:W0:Y:S01]  /*4280*/  MUFU.TANH R26, R26 ;  /* 0x0000001a001a7308 */ /* 0x000e220000002400 */
[----:B--2---:R-:W-:Y:S01]  /*4290*/  FSEL R10, R29, -INF , P2 ;  /* 0xff8000001d0a7808 */ /* 0x004fe20001000000 */
[----:B------:R-:W-:Y:S01]  /*42a0*/  FMUL.FTZ R51, R51, UR5 ;  /* 0x0000000533337c20 */ /* 0x000fe20008410000 */
[----:B------:R-:W-:Y:S01]  /*42b0*/  FMUL.FTZ R54, R54, UR5 ;  /* 0x0000000536367c20 */ /* 0x000fe20008410000 */
[----:B------:R-:W-:Y:S01]  /*42c0*/  ULDC UR7, c[0x0][0xa80] ;  /* 0x0002a00000077ab9 */ /* 0x000fe20000000800 */
[----:B------:R-:W-:Y:S01]  /*42d0*/  FMNMX.FTZ R5, R10, R5, !PT ;  /* 0x000000050a057209 */ /* 0x000fe20007810000 */
[----:B------:R-:W-:Y:S01]  /*42e0*/  FMUL.FTZ R55, R55, UR5 ;  /* 0x0000000537377c20 */ /* 0x000fe20008410000 */
[----:B------:R-:W-:Y:S01]  /*42f0*/  ULOP3.LUT UR5, UR44, 0x2000000, URZ, 0xfc, !UPT ;  /* 0x020000002c057892 */ /* 0x000fe2000f8efc3f */
[----:B------:R-:W2:Y:S01]  /*4300*/  MUFU.TANH R33, R33 ;  /* 0x0000002100217308 */ /* 0x000ea20000002400 */
[----:B-----5:R-:W-:Y:S01]  /*4310*/  FSEL R12, R32, -INF , P1 ;  /* 0xff800000200c7808 */ /* 0x020fe20000800000 */
[----:B------:R-:W-:Y:S01]  /*4320*/  UMOV UR11, 0x40000040 ;  /* 0x40000040000b7882 */ /* 0x000fe20000000000 */
[----:B------:R-:W-:-:S02]  /*4330*/  ULEA UR10, UR36, UR5, 0xc ;  /* 0x00000005240a7291 */ /* 0x000fc4000f8e603f */
[----:B------:R-:W-:Y:S01]  /*4340*/  FMNMX.FTZ R5, R12, R5, !PT ;  /* 0x000000050c057209 */ /* 0x000fe20007810000 */
[----:B------:R-:W-:Y:S01]  /*4350*/  UMOV UR15, 0x40000040 ;  /* 0x40000040000f7882 */ /* 0x000fe20000000000 */
[----:B------:R-:W-:Y:S01]  /*4360*/  UIADD3 UR14, UR10, 0x80, URZ ;  /* 0x000000800a0e7890 */ /* 0x000fe2000fffe03f */
[----:B------:R-:W5:Y:S01]  /*4370*/  MUFU.TANH R27, R27 ;  /* 0x0000001b001b7308 */ /* 0x000f620000002400 */
[----:B0-----:R-:W-:Y:S02]  /*4380*/  FSEL R26, R26, -INF , P5 ;  /* 0xff8000001a1a7808 */ /* 0x001fe40002800000 */
[----:B------:R-:W-:-:S05]  /*4390*/  ISETP.GT.AND P5, PT, R4, 0x18, PT ;  /* 0x000000180400780c */ /* 0x000fca0003fa4270 */
[----:B------:R-:W0:Y:S01]  /*43a0*/  MUFU.TANH R36, R36 ;  /* 0x0000002400247308 */ /* 0x000e220000002400 */
[----:B--2---:R-:W-:-:S04]  /*43b0*/  FSEL R14, R33, -INF , P6 ;  /* 0xff800000210e7808 */ /* 0x004fc80003000000 */
[----:B------:R-:W-:-:S03]  /*43c0*/  FMNMX.FTZ R5, R14, R5, !PT ;  /* 0x000000050e057209 */ /* 0x000fc60007810000 */
[----:B------:R-:W2:Y:S01]  /*43d0*/  MUFU.TANH R30, R30 ;  /* 0x0000001e001e7308 */ /* 0x000ea20000002400 */
[----:B-----5:R-:W-:Y:S02]  /*43e0*/  FSEL R27, R27, -INF , P4 ;  /* 0xff8000001b1b7808 */ /* 0x020fe40002000000 */
[----:B------:R-:W-:-:S05]  /*43f0*/  ISETP.GT.AND P4, PT, R4, 0x19, PT ;  /* 0x000000190400780c */ /* 0x000fca0003f84270 */
[----:B------:R-:W5:Y:S01]  /*4400*/  MUFU.TANH R37, R37 ;  /* 0x0000002500257308 */ /* 0x000f620000002400 */
[----:B0-----:R-:W-:-:S04]  /*4410*/  FSEL R20, R36, -INF , P5 ;  /* 0xff80000024147808 */ /* 0x001fc80002800000 */
[----:B------:R-:W-:-:S03]  /*4420*/  FMNMX.FTZ R5, R20, R5, !PT ;  /* 0x0000000514057209 */ /* 0x000fc60007810000 */
[----:B------:R-:W0:Y:S01]  /*4430*/  MUFU.TANH R31, R31 ;  /* 0x0000001f001f7308 */ /* 0x000e220000002400 */
[----:B--2---:R-:W-:Y:S02]  /*4440*/  FSEL R30, R30, -INF , P3 ;  /* 0xff8000001e1e7808 */ /* 0x004fe40001800000 */
[----:B------:R-:W-:-:S05]  /*4450*/  ISETP.GT.AND P3, PT, R4, 0x20, PT ;  /* 0x000000200400780c */ /* 0x000fca0003f64270 */
[----:B------:R-:W2:Y:S01]  /*4460*/  MUFU.TANH R40, R40 ;  /* 0x0000002800287308 */ /* 0x000ea20000002400 */
[----:B-----5:R-:W-:-:S04]  /*4470*/  FSEL R56, R37, -INF , P4 ;  /* 0xff80000025387808 */ /* 0x020fc80002000000 */
[----:B------:R-:W-:-:S03]  /*4480*/  FMNMX.FTZ R5, R56, R5, !PT ;  /* 0x0000000538057209 */ /* 0x000fc60007810000 */
        /* <DEDUP_REMOVED lines=43> */
[----:B-----5:R-:W-:-:S04]  /*4740*/  FSEL R72, R53, -INF , P2 ;  /* 0xff80000035487808 */ /* 0x020fc80001000000 */
[----:B------:R-:W-:-:S03]  /*4750*/  FMNMX.FTZ R4, R72, R5, !PT ;  /* 0x0000000548047209 */ /* 0x000fc60007810000 */
[----:B------:R-:W5:Y:S01]  /*4760*/  MUFU.TANH R50, R50 ;  /* 0x0000003200327308 */ /* 0x000f620000002400 */
[----:B0-----:R-:W-:Y:S01]  /*4770*/  FSEL R46, R46, -INF , P1 ;  /* 0xff8000002e2e7808 */ /* 0x001fe20000800000 */
[----:B------:R-:W1:Y:S06]  /*4780*/  SHFL.BFLY PT, R5, R4, 0x2, 0x1f ;  /* 0x0c401f0004057f89 */ /* 0x000e6c00000e0000 */
[----:B------:R-:W-:Y:S01]  /*4790*/  MUFU.TANH R51, R51 ;  /* 0x0000003300337308 */ /* 0x000fe20000002400 */
[----:B--2---:R-:W-:-:S07]  /*47a0*/  FSEL R48, R47, -INF , P6 ;  /* 0xff8000002f307808 */ /* 0x004fce0003000000 */
[----:B------:R-:W0:Y:S01]  /*47b0*/  MUFU.TANH R54, R54 ;  /* 0x0000003600367308 */ /* 0x000e220000002400 */
[----:B-----5:R-:W-:-:S07]  /*47c0*/  FSEL R50, R50, -INF , P5 ;  /* 0xff80000032327808 */ /* 0x020fce0002800000 */
[----:B------:R-:W2:Y:S01]  /*47d0*/  MUFU.TANH R55, R55 ;  /* 0x0000003700377308 */ /* 0x000ea20000002400 */
[----:B-1-34-:R-:W-:Y:S02]  /*47e0*/  FMNMX.FTZ R6, R4, R5, !PT ;  /* 0x0000000504067209 */ /* 0x01afe40007810000 */
[----:B------:R-:W-:-:S03]  /*47f0*/  FMNMX.FTZ R5, R26, R27, !PT ;  /* 0x0000001b1a057209 */ /* 0x000fc60007810000 */
[----:B------:R-:W1:Y:S01]  /*4800*/  SHFL.BFLY PT, R7, R6, 0x1, 0x1f ;  /* 0x0c201f0006077f89 */ /* 0x000e6200000e0000 */
[----:B------:R-:W-:Y:S02]  /*4810*/  FMNMX.FTZ R5, R30, R5, !PT ;  /* 0x000000051e057209 */ /* 0x000fe40007810000 */
[----:B0-----:R-:W-:Y:S02]  /*4820*/  FSEL R54, R54, -INF , P3 ;  /* 0xff80000036367808 */ /* 0x001fe40001800000 */
[----:B------:R-:W-:-:S04]  /*4830*/  FMNMX.FTZ R5, R32, R5, !PT ;  /* 0x0000000520057209 */ /* 0x000fc80007810000 */
[----:B------:R-:W-:Y:S02]  /*4840*/  FMNMX.FTZ R5, R34, R5, !PT ;  /* 0x0000000522057209 */ /* 0x000fe40007810000 */
[----:B--2---:R-:W-:Y:S02]  /*4850*/  FSEL R70, R55, -INF , P2 ;  /* 0xff80000037467808 */ /* 0x004fe40001000000 */
[----:B------:R-:W-:-:S04]  /*4860*/  FMNMX.FTZ R5, R36, R5, !PT ;  /* 0x0000000524057209 */ /* 0x000fc80007810000 */
[----:B------:R-:W-:-:S04]  /*4870*/  FMNMX.FTZ R5, R38, R5, !PT ;  /* 0x0000000526057209 */ /* 0x000fc80007810000 */
[----:B------:R-:W-:Y:S02]  /*4880*/  FMNMX.FTZ R5, R40, R5, !PT ;  /* 0x0000000528057209 */ /* 0x000fe40007810000 */
[----:B-1----:R-:W-:Y:S01]  /*4890*/  FMNMX.FTZ R4, R6, R7, !PT ;  /* 0x0000000706047209 */ /* 0x002fe20007810000 */
[----:B------:R-:W-:Y:S01]  /*48a0*/  IMAD.U32 R7, RZ, RZ, UR7 ;  /* 0x00000007ff077e24 */ /* 0x000fe2000f8e00ff */
[----:B------:R-:W-:Y:S02]  /*48b0*/  FMNMX.FTZ R5, R42, R5, !PT ;  /* 0x000000052a057209 */ /* 0x000fe40007810000 */
[C---:B------:R-:W-:Y:S01]  /*48c0*/  FSETP.NEU.FTZ.AND P1, PT, R4.reuse, -INF , PT ;  /* 0xff8000000400780b */ /* 0x040fe20003f3d000 */
[----:B------:R-:W-:Y:S01]  /*48d0*/  FMUL.FTZ R6, R4, R7 ;  /* 0x0000000704067220 */ /* 0x000fe20000410000 */
[----:B------:R-:W-:Y:S02]  /*48e0*/  FMNMX.FTZ R5, R44, R5, !PT ;  /* 0x000000052c057209 */ /* 0x000fe40007810000 */
[----:B------:R-:W-:-:S02]  /*48f0*/  R2UR UR7, R3 ;  /* 0x00000000030772ca */ /* 0x000fc400000e0000 */
[----:B------:R-:W-:Y:S02]  /*4900*/  FMNMX.FTZ R5, R46, R5, !PT ;  /* 0x000000052e057209 */ /* 0x000fe40007810000 */
[----:B------:R-:W-:Y:S02]  /*4910*/  FSEL R29, R6, RZ, P1 ;  /* 0x000000ff061d7208 */ /* 0x000fe40000800000 */
[----:B------:R-:W-:-:S03]  /*4920*/  FMNMX.FTZ R5, R48, R5, !PT ;  /* 0x0000000530057209 */ /* 0x000fc60007810000 */
[-CC-:B------:R-:W-:Y:S01]  /*4930*/  FFMA.FTZ R6, R24, R7.reuse, -R29.reuse ;  /* 0x0000000718067223 */ /* 0x180fe2000001081d */
[----:B------:R-:W-:Y:S01]  /*4940*/  FSEL R24, R51, -INF , P4 ;  /* 0xff80000033187808 */ /* 0x000fe20002000000 */
[--C-:B------:R-:W-:Y:S01]  /*4950*/  FFMA.FTZ R8, R28, R7, -R29.reuse ;  /* 0x000000071c087223 */ /* 0x100fe2000001081d */
[----:B------:R-:W-:Y:S01]  /*4960*/  FMNMX.FTZ R5, R50, R5, !PT ;  /* 0x0000000532057209 */ /* 0x000fe20007810000 */
[-CC-:B------:R-:W-:Y:S01]  /*4970*/  FFMA.FTZ R9, R25, R7.reuse, -R29.reuse ;  /* 0x0000000719097223 */ /* 0x180fe2000001081d */
[----:B------:R-:W-:Y:S01]  /*4980*/  UIADD3 UR7, UR7, 0x38840, URZ ;  /* 0x0003884007077890 */ /* 0x000fe2000fffe03f */
[--C-:B------:R-:W-:Y:S01]  /*4990*/  FFMA.FTZ R11, R10, R7, -R29.reuse ;  /* 0x000000070a0b7223 */ /* 0x100fe2000001081d */
[----:B------:R-:W-:Y:S01]  /*49a0*/  FMNMX.FTZ R5, R24, R5, !PT ;  /* 0x0000000518057209 */ /* 0x000fe20007810000 */
[-CC-:B------:R-:W-:Y:S01]  /*49b0*/  FFMA.FTZ R10, R12, R7.reuse, -R29.reuse ;  /* 0x000000070c0a7223 */ /* 0x180fe2000001081d */
[----:B------:R-:W-:Y:S01]  /*49c0*/  UPRMT UR7, UR37, 0x654, UR7 ;  /* 0x0000065425077896 */ /* 0x000fe20008000007 */
[--C-:B------:R-:W-:Y:S01]  /*49d0*/  FFMA.FTZ R13, R14, R7, -R29.reuse ;  /* 0x000000070e0d7223 */ /* 0x100fe2000001081d */
[----:B------:R-:W-:Y:S01]  /*49e0*/  FMNMX.FTZ R5, R54, R5, !PT ;  /* 0x0000000536057209 */ /* 0x000fe20007810000 */
[-CC-:B------:R-:W-:Y:S01]  /*49f0*/  FFMA.FTZ R12, R20, R7.reuse, -R29.reuse ;  /* 0x00000007140c7223 */ /* 0x180fe2000001081d */
[-CC-:B------:R-:W-:Y:S01]  /*4a00*/  FFMA.FTZ R15, R56, R7.reuse, -R29.reuse ;  /* 0x00000007380f7223 */ /* 0x180fe2000001081d */
[--C-:B------:R-:W-:Y:S01]  /*4a10*/  FFMA.FTZ R14, R58, R7, -R29.reuse ;  /* 0x000000073a0e7223 */ /* 0x100fe2000001081d */
[----:B------:R-:W-:Y:S01]  /*4a20*/  FMNMX.FTZ R5, R70, R5, !PT ;  /* 0x0000000546057209 */ /* 0x000fe20007810000 */
[-CC-:B------:R-:W-:Y:S01]  /*4a30*/  FFMA.FTZ R21, R60, R7.reuse, -R29.reuse ;  /* 0x000000073c157223 */ /* 0x180fe2000001081d */
[-CC-:B------:R-:W-:Y:S01]  /*4a40*/  FFMA.FTZ R20, R62, R7.reuse, -R29.reuse ;  /* 0x000000073e147223 */ /* 0x180fe2000001081d */
[-CC-:B------:R-:W-:Y:S01]  /*4a50*/  FFMA.FTZ R155, R64, R7.reuse, -R29.reuse ;  /* 0x00000007409b7223 */ /* 0x180fe2000001081d */
[-CC-:B------:R-:W-:Y:S01]  /*4a60*/  FFMA.FTZ R154, R66, R7.reuse, -R29.reuse ;  /* 0x00000007429a7223 */ /* 0x180fe2000001081d */
[----:B------:R-:W0:Y:S01]  /*4a70*/  SHFL.BFLY PT, R28, R5, 0x2, 0x1f ;  /* 0x0c401f00051c7f89 */ /* 0x000e2200000e0000 */
[-CC-:B------:R-:W-:Y:S01]  /*4a80*/  FFMA.FTZ R173, R68, R7.reuse, -R29.reuse ;  /* 0x0000000744ad7223 */ /* 0x180fe2000001081d */
[-CC-:B------:R-:W-:Y:S01]  /*4a90*/  FFMA.FTZ R172, R52, R7.reuse, -R29.reuse ;  /* 0x0000000734ac7223 */ /* 0x180fe2000001081d */
[----:B------:R-:W-:Y:S01]  /*4aa0*/  FFMA.FTZ R175, R72, R7, -R29 ;  /* 0x0000000748af7223 */ /* 0x000fe2000001081d */
[----:B------:R-:W-:Y:S01]  /*4ab0*/  SYNCS.ARRIVE.TRANS64.RED.A1T0 RZ, [UR7], RZ ;  /* 0x000000ffffff79a7 */ /* 0x000fe20008100407 */
[----:B------:R-:W-:Y:S08]  /*4ac0*/  MUFU.EX2 R6, R6 ;  /* 0x0000000600067308 */ /* 0x000ff00000000800 */
[----:B------:R-:W1:Y:S08]  /*4ad0*/  MUFU.EX2 R9, R9 ;  /* 0x0000000900097308 */ /* 0x000e700000000800 */
[----:B------:R-:W-:Y:S01]  /*4ae0*/  MUFU.EX2 R8, R8 ;  /* 0x0000000800087308 */ /* 0x000fe20000000800 */
[----:B0-----:R-:W-:-:S05]  /*4af0*/  FMNMX.FTZ R28, R5, R28, !PT ;  /* 0x0000001c051c7209 */ /* 0x001fca0007810000 */
[----:B------:R-:W0:Y:S02]  /*4b00*/  SHFL.BFLY PT, R5, R28, 0x1, 0x1f ;  /* 0x0c201f001c057f89 */ /* 0x000e2400000e0000 */
[----:B------:R-:W2:Y:S01]  /*4b10*/  MUFU.EX2 R11, R11 ;  /* 0x0000000b000b7308 */ /* 0x000ea20000000800 */
[----:B-1----:R-:W-:Y:S01]  /*4b20*/  F2FP.BF16.F32.PACK_AB R156, R9, R6 ;  /* 0x00000006099c723e */ /* 0x002fe200000010ff */
[----:B------:R-:W-:-:S06]  /*4b30*/  FADD.FTZ R9, R6, R9 ;  /* 0x0000000906097221 */ /* 0x000fcc0000010000 */
[----:B------:R-:W-:Y:S08]  /*4b40*/  MUFU.EX2 R10, R10 ;  /* 0x0000000a000a7308 */ /* 0x000ff00000000800 */
[----:B------:R-:W1:Y:S01]  /*4b50*/  MUFU.EX2 R13, R13 ;  /* 0x0000000d000d7308 */ /* 0x000e620000000800 */
[----:B--2---:R-:W-:Y:S01]  /*4b60*/  F2FP.BF16.F32.PACK_AB R158, R11, R8 ;  /* 0x000000080b9e723e */ /* 0x004fe200000010ff */
[----:B------:R-:W-:-:S04]  /*4b70*/  FADD.FTZ R8, R8, R9 ;  /* 0x0000000908087221 */ /* 0x000fc80000010000 */
[----:B------:R-:W-:Y:S01]  /*4b80*/  FADD.FTZ R11, R11, R8 ;  /* 0x000000080b0b7221 */ /* 0x000fe20000010000 */
[----:B0-----:R-:W-:Y:S01]  /*4b90*/  FMNMX.FTZ R5, R28, R5, !PT ;  /* 0x000000051c057209 */ /* 0x001fe20007810000 */
[----:B------:R-:W-:Y:S03]  /*4ba0*/  MUFU.EX2 R12, R12 ;  /* 0x0000000c000c7308 */ /* 0x000fe60000000800 */
[C---:B------:R-:W-:Y:S01]  /*4bb0*/  FSETP.NEU.FTZ.AND P1, PT, R5.reuse, -INF , PT ;  /* 0xff8000000500780b */ /* 0x040fe20003f3d000 */
[----:B------:R-:W-:-:S04]  /*4bc0*/  FMUL.FTZ R25, R5, R7 ;  /* 0x0000000705197220 */ /* 0x000fc80000410000 */
[----:B------:R-:W0:Y:S01]  /*4bd0*/  MUFU.EX2 R15, R15 ;  /* 0x0000000f000f7308 */ /* 0x000e220000000800 */
[----:B------:R-:W-:Y:S02]  /*4be0*/  FSEL R25, R25, RZ, P1 ;  /* 0x000000ff19197208 */ /* 0x000fe40000800000 */
[----:B-1----:R-:W-:Y:S01]  /*4bf0*/  F2FP.BF16.F32.PACK_AB R160, R13, R10 ;  /* 0x0000000a0da0723e */ /* 0x002fe200000010ff */
[----:B------:R-:W-:Y:S02]  /*4c00*/  FADD.FTZ R10, R10, R11 ;  /* 0x0000000b0a0a7221 */ /* 0x000fe40000010000 */
[-CC-:B------:R-:W-:Y:S01]  /*4c10*/  FFMA.FTZ R174, R26, R7.reuse, -R25.reuse ;  /* 0x000000071aae7223 */ /* 0x180fe20000010819 */
        /* <DEDUP_REMOVED lines=14> */
[----:B------:R-:W-:Y:S01]  /*4d00*/  FFMA.FTZ R199, R70, R7, -R25 ;  /* 0x0000000746c77223 */ /* 0x000fe20000010819 */
[----:B------:R-:W-:Y:S01]  /*4d10*/  MUFU.EX2 R174, R174 ;  /* 0x000000ae00ae7308 */ /* 0x000fe20000000800 */
[----:B0-----:R-:W-:Y:S01]  /*4d20*/  F2FP.BF16.F32.PACK_AB R162, R15, R12 ;  /* 0x0000000c0fa2723e */ /* 0x001fe200000010ff */
[----:B------:R-:W-:-:S04]  /*4d30*/  FADD.FTZ R13, R13, R10 ;  /* 0x0000000a0d0d7221 */ /* 0x000fc80000010000 */
[----:B------:R-:W-:Y:S02]  /*4d40*/  FADD.FTZ R12, R12, R13 ;  /* 0x0000000d0c0c7221 */ /* 0x000fe40000010000 */
[----:B------:R-:W0:Y:S02]  /*4d50*/  MUFU.EX2 R177, R177 ;  /* 0x000000b100b17308 */ /* 0x000e240000000800 */
[----:B------:R-:W-:-:S06]  /*4d60*/  FADD.FTZ R15, R15, R12 ;  /* 0x0000000c0f0f7221 */ /* 0x000fcc0000010000 */
[----:B------:R-:W-:Y:S08]  /*4d70*/  MUFU.EX2 R176, R176 ;  /* 0x000000b000b07308 */ /* 0x000ff00000000800 */
[----:B------:R-:W1:Y:S01]  /*4d80*/  MUFU.EX2 R179, R179 ;  /* 0x000000b300b37308 */ /* 0x000e620000000800 */
[----:B0-----:R-:W-:Y:S01]  /*4d90*/  F2FP.BF16.F32.PACK_AB R157, R177, R174 ;  /* 0x000000aeb19d723e */ /* 0x001fe200000010ff */
[----:B------:R-:W-:-:S06]  /*4da0*/  FADD.FTZ R177, R174, R177 ;  /* 0x000000b1aeb17221 */ /* 0x000fcc0000010000 */
[----:B------:R-:W-:Y:S08]  /*4db0*/  MUFU.EX2 R178, R178 ;  /* 0x000000b200b27308 */ /* 0x000ff00000000800 */
[----:B------:R-:W0:Y:S01]  /*4dc0*/  MUFU.EX2 R181, R181 ;  /* 0x000000b500b57308 */ /* 0x000e220000000800 */
[----:B-1----:R-:W-:Y:S01]  /*4dd0*/  F2FP.BF16.F32.PACK_AB R159, R179, R176 ;  /* 0x000000b0b39f723e */ /* 0x002fe200000010ff */
[----:B------:R-:W-:Y:S01]  /*4de0*/  BAR.SYNC.DEFER_BLOCKING 0xf, 0x100 ;  /* 0x03c4000000007b1d */ /* 0x000fe20000010000 */
[----:B------:R-:W-:-:S04]  /*4df0*/  FADD.FTZ R176, R176, R177 ;  /* 0x000000b1b0b07221 */ /* 0x000fc80000010000 */
[----:B------:R-:W-:Y:S01]  /*4e00*/  FADD.FTZ R179, R179, R176 ;  /* 0x000000b0b3b37221 */ /* 0x000fe20000010000 */
[----:B------:R-:W-:Y:S08]  /*4e10*/  MUFU.EX2 R180, R180 ;  /* 0x000000b400b47308 */ /* 0x000ff00000000800 */
[----:B------:R-:W1:Y:S01]  /*4e20*/  MUFU.EX2 R183, R183 ;  /* 0x000000b700b77308 */ /* 0x000e620000000800 */
[----:B0-----:R-:W-:Y:S01]  /*4e30*/  F2FP.BF16.F32.PACK_AB R161, R181, R178 ;  /* 0x000000b2b5a1723e */ /* 0x001fe200000010ff */
[----:B------:R-:W-:-:S04]  /*4e40*/  FADD.FTZ R178, R178, R179 ;  /* 0x000000b3b2b27221 */ /* 0x000fc80000010000 */
[----:B------:R-:W-:Y:S02]  /*4e50*/  FADD.FTZ R181, R181, R178 ;  /* 0x000000b2b5b57221 */ /* 0x000fe40000010000 */
[----:B------:R-:W-:Y:S01]  /*4e60*/  MUFU.EX2 R14, R14 ;  /* 0x0000000e000e7308 */ /* 0x000fe20000000800 */
[----:B------:R0:W-:Y:S07]  /*4e70*/  STSM.16.M88.4 [R184+0x36400], R156 ;  /* 0x0364009cb8007844 */ /* 0x0001ee0000000200 */
[----:B------:R-:W2:Y:S01]  /*4e80*/  MUFU.EX2 R21, R21 ;  /* 0x0000001500157308 */ /* 0x000ea20000000800 */
[----:B-1----:R-:W-:Y:S01]  /*4e90*/  F2FP.BF16.F32.PACK_AB R163, R183, R180 ;  /* 0x000000b4b7a3723e */ /* 0x002fe200000010ff */
[----:B------:R-:W-:-:S04]  /*4ea0*/  FADD.FTZ R180, R180, R181 ;  /* 0x000000b5b4b47221 */ /* 0x000fc80000010000 */
[----:B------:R0:W-:Y:S01]  /*4eb0*/  STSM.16.M88.4 [R23], R160 ;  /* 0x000000a017007844 */ /* 0x0001e20000000200 */
[----:B------:R-:W-:Y:S01]  /*4ec0*/  FADD.FTZ R183, R183, R180 ;  /* 0x000000b4b7b77221 */ /* 0x000fe20000010000 */
[----:B------:R-:W-:Y:S08]  /*4ed0*/  MUFU.EX2 R20, R20 ;  /* 0x0000001400147308 */ /* 0x000ff00000000800 */
[----:B------:R-:W1:Y:S01]  /*4ee0*/  MUFU.EX2 R155, R155 ;  /* 0x0000009b009b7308 */ /* 0x000e620000000800 */
[----:B--2---:R-:W-:Y:S01]  /*4ef0*/  F2FP.BF16.F32.PACK_AB R164, R21, R14 ;  /* 0x0000000e15a4723e */ /* 0x004fe200000010ff */
[----:B------:R-:W-:-:S04]  /*4f00*/  FADD.FTZ R14, R14, R15 ;  /* 0x0000000f0e0e7221 */ /* 0x000fc80000010000 */
[----:B------:R-:W-:Y:S02]  /*4f10*/  FADD.FTZ R21, R21, R14 ;  /* 0x0000000e15157221 */ /* 0x000fe40000010000 */
[----:B------:R-:W-:Y:S08]  /*4f20*/  MUFU.EX2 R182, R182 ;  /* 0x000000b600b67308 */ /* 0x000ff00000000800 */
[----:B------:R-:W2:Y:S01]  /*4f30*/  MUFU.EX2 R193, R193 ;  /* 0x000000c100c17308 */ /* 0x000ea20000000800 */
[----:B-1----:R-:W-:Y:S01]  /*4f40*/  F2FP.BF16.F32.PACK_AB R166, R155, R20 ;  /* 0x000000149ba6723e */ /* 0x002fe200000010ff */
[----:B------:R-:W-:-:S04]  /*4f50*/  FADD.FTZ R20, R20, R21 ;  /* 0x0000001514147221 */ /* 0x000fc80000010000 */
[----:B------:R-:W-:Y:S02]  /*4f60*/  FADD.FTZ R155, R155, R20 ;  /* 0x000000149b9b7221 */ /* 0x000fe40000010000 */
        /* <DEDUP_REMOVED lines=9> */
[----:B------:R0:W-:Y:S01]  /*5000*/  STSM.16.M88.4 [R186], R164 ;  /* 0x000000a4ba007844 */ /* 0x0001e20000000200 */
[----:B------:R-:W-:Y:S01]  /*5010*/  FADD.FTZ R195, R195, R194 ;  /* 0x000000c2c3c37221 */ /* 0x000fe20000010000 */
[----:B------:R-:W1:Y:S08]  /*5020*/  MUFU.EX2 R172, R172 ;  /* 0x000000ac00ac7308 */ /* 0x000e700000000800 */
[----:B------:R-:W3:Y:S01]  /*5030*/  MUFU.EX2 R175, R175 ;  /* 0x000000af00af7308 */ /* 0x000ee20000000800 */
[----:B--2---:R-:W-:Y:S01]  /*5040*/  F2FP.BF16.F32.PACK_AB R168, R173, R154 ;  /* 0x0000009aada8723e */ /* 0x004fe200000010ff */
[----:B------:R-:W-:-:S04]  /*5050*/  FADD.FTZ R154, R154, R155 ;  /* 0x0000009b9a9a7221 */ /* 0x000fc80000010000 */
[----:B------:R-:W-:Y:S02]  /*5060*/  FADD.FTZ R173, R173, R154 ;  /* 0x0000009aadad7221 */ /* 0x000fe40000010000 */
[----:B------:R-:W-:Y:S02]  /*5070*/  MUFU.EX2 R196, R196 ;  /* 0x000000c400c47308 */ /* 0x000fe40000000800 */
[----:B-1----:R-:W-:-:S06]  /*5080*/  FADD.FTZ R6, R172, R173 ;  /* 0x000000adac067221 */ /* 0x002fcc0000010000 */
[----:B------:R-:W1:Y:S01]  /*5090*/  MUFU.EX2 R197, R197 ;  /* 0x000000c500c57308 */ /* 0x000e620000000800 */
[C---:B---3--:R-:W-:Y:S01]  /*50a0*/  F2FP.BF16.F32.PACK_AB R170, R175.reuse, R172 ;  /* 0x000000acafaa723e */ /* 0x048fe200000010ff */
[----:B------:R-:W-:-:S06]  /*50b0*/  FADD.FTZ R6, R175, R6 ;  /* 0x00000006af067221 */ /* 0x000fcc0000010000 */
[----:B------:R-:W2:Y:S08]  /*50c0*/  MUFU.EX2 R198, R198 ;  /* 0x000000c600c67308 */ /* 0x000eb00000000800 */
[----:B------:R-:W3:Y:S01]  /*50d0*/  MUFU.EX2 R199, R199 ;  /* 0x000000c700c77308 */ /* 0x000ee20000000800 */
[----:B-1----:R-:W-:Y:S01]  /*50e0*/  F2FP.BF16.F32.PACK_AB R169, R197, R196 ;  /* 0x000000c4c5a9723e */ /* 0x002fe200000010ff */
[----:B------:R-:W-:-:S04]  /*50f0*/  FADD.FTZ R196, R196, R195 ;  /* 0x000000c3c4c47221 */ /* 0x000fc80000010000 */
[----:B------:R-:W-:-:S04]  /*5100*/  FADD.FTZ R197, R197, R196 ;  /* 0x000000c4c5c57221 */ /* 0x000fc80000010000 */
[----:B--2---:R-:W-:Y:S01]  /*5110*/  FADD.FTZ R8, R198, R197 ;  /* 0x000000c5c6087221 */ /* 0x004fe20000010000 */
[----:B---3--:R-:W-:-:S03]  /*5120*/  F2FP.BF16.F32.PACK_AB R171, R199, R198 ;  /* 0x000000c6c7ab723e */ /* 0x008fc600000010ff */
[----:B------:R-:W-:Y:S02]  /*5130*/  FADD.FTZ R8, R199, R8 ;  /* 0x00000008c7087221 */ /* 0x000fe40000010000 */
[----:B------:R0:W-:Y:S01]  /*5140*/  STSM.16.M88.4 [R185], R168 ;  /* 0x000000a8b9007844 */ /* 0x0001e20000000200 */
[----:B------:R-:W-:-:S06]  /*5150*/  WARPGROUP.ARRIVE ;  /* 0x00000000000079c5 */ /* 0x000fcc0000000000 */
[----:B------:R-:W-:Y:S01]  /*5160*/  HGMMA.64x256x16.F32.BF16 R24, R156, gdesc[UR8].tnspB, RZ, !UPT, gsb0 ;  /* 0x43e000089c187df0 */ /* 0x000fe2000c0018ff */
[----:B------:R-:W-:Y:S02]  /*5170*/  UMOV UR11, 0x40000040 ;  /* 0x40000040000b7882 */ /* 0x000fe40000000000 */
[----:B------:R-:W-:Y:S02]  /*5180*/  WARPGROUP.DEPBAR.LE gsb0, 0x0 ;  /* 0x00008000000079c5 */ /* 0x000fe40000010000 */
[----:B------:R-:W-:-:S15]  /*5190*/  WARPGROUP.ARRIVE ;  /* 0x00000000000079c5 */ /* 0x000fde0000000000 */
[----:B------:R-:W-:-:S08]  /*51a0*/  NOP ;  /* 0x0000000000007918 */ /* 0x000fd00000000000 */
[----:B------:R-:W-:Y:S01]  /*51b0*/  HGMMA.64x256x16.F32.BF16 R24, R160, gdesc[UR12].tnspB, R24, gsb0 ;  /* 0x43e0000ca0187df0 */ /* 0x000fe20008001818 */
[----:B------:R-:W-:Y:S01]  /*51c0*/  UIADD3 UR14, UR10, 0x100, URZ ;  /* 0x000001000a0e7890 */ /* 0x000fe2000fffe03f */
[----:B------:R-:W-:Y:S01]  /*51d0*/  UMOV UR15, 0x40000040 ;  /* 0x40000040000f7882 */ /* 0x000fe20000000000 */
[----:B------:R-:W-:Y:S01]  /*51e0*/  UIADD3 UR10, UR10, 0x180, URZ ;  /* 0x000001800a0a7890 */ /* 0x000fe2000fffe03f */
[----:B------:R-:W-:Y:S02]  /*51f0*/  WARPGROUP.DEPBAR.LE gsb0, 0x0 ;  /* 0x00008000000079c5 */ /* 0x000fe40000010000 */
[----:B------:R-:W-:-:S15]  /*5200*/  WARPGROUP.ARRIVE ;  /* 0x00000000000079c5 */ /* 0x000fde0000000000 */
[----:B------:R-:W-:-:S07]  /*5210*/  NOP ;  /* 0x0000000000007918 */ /* 0x000fce0000000000 */
[----:B------:R-:W-:Y:S03]  /*5220*/  HGMMA.64x256x16.F32.BF16 R24, R164, gdesc[UR12].tnspB, R24, gsb0 ;  /* 0x43e0000ca4187df0 */ /* 0x000fe60008001818 */
        /* <DEDUP_REMOVED lines=10> */
[----:B-1----:R-:W1:Y:S02]  /*52d0*/  FENCE.VIEW.ASYNC.S ;  /* 0x00000000000073c6 */ /* 0x002e640000000000 */
[----:B-1----:R-:W-:Y:S01]  /*52e0*/  NOP ;  /* 0x0000000000007918 */ /* 0x002fe20000000000 */
[----:B------:R-:W-:Y:S06]  /*52f0*/  BAR.ARV 0xe, 0x100 ;  /* 0x0384000000007b1d */ /* 0x000fec0000002000 */
[----:B0-----:R-:W-:Y:S05]  /*5300*/  @!P0 BRA `(.L_x_193) ;  /* 0x0000000000048947 */ /* 0x001fea0003800000 */
[----:B------:R-:W-:Y:S01]  /*5310*/  BPT.TRAP 0x1 ;  /* 0x000000040000795c */ /* 0x000fe20000300000 */
.L_x_193:
[----:B------:R-:W-:Y:S02]  /*5320*/  R2UR UR7, R3 ;  /* 0x00000000030772ca */ /* 0x000fe400000e0000 */
[----:B------:R-:W-:-:S11]  /*5330*/  ISETP.GE.AND P1, PT, R152, 0x41, PT ;  /* 0x000000419800780c */ /* 0x000fd60003f26270 */
[----:B------:R-:W-:-:S04]  /*5340*/  UIADD3 UR7, UR7, 0x38860, URZ ;  /* 0x0003886007077890 */ /* 0x000fc8000fffe03f */
[----:B------:R-:W-:-:S09]  /*5350*/  UPRMT UR7, UR37, 0x654, UR7 ;  /* 0x0000065425077896 */ /* 0x000fd20008000007 */
[----:B------:R-:W-:Y:S01]  /*5360*/  SYNCS.ARRIVE.TRANS64.RED.A1T0 RZ, [UR7], RZ ;  /* 0x000000ffffff79a7 */ /* 0x000fe20008100407 */
[----:B------:R-:W-:Y:S05]  /*5370*/  @!P1 BRA `(.L_x_194) ;  /* 0x0000002c00b49947 */ /* 0x000fea0003800000 */
[----:B------:R-:W-:Y:S01]  /*5380*/  VIADD R3, R153, 0xfffffffe ;  /* 0xfffffffe99037836 */ /* 0x000fe20000000000 */
[----:B------:R-:W-:Y:S01]  /*5390*/  UMOV UR10, UR36 ;  /* 0x00000024000a7c82 */ /* 0x000fe20008000000 */
[----:B------:R-:W-:Y:S02]  /*53a0*/  IMAD.MOV.U32 R10, RZ, RZ, R5 ;  /* 0x000000ffff0a7224 */ /* 0x000fe400078e0005 */
[----:B------:R-:W-:-:S07]  /*53b0*/  IMAD.MOV.U32 R11, RZ, RZ, R4 ;  /* 0x000000ffff0b7224 */ /* 0x000fce00078e0004 */
.L_x_205:
[----:B------:R-:W-:Y:S01]  /*53c0*/  UIADD3 UR36, UR10, 0x1, URZ ;  /* 0x000000010a247890 */ /* 0x000fe2000fffe03f */
[C---:B------:R-:W-:Y:S01]  /*53d0*/  ISETP.GT.AND P1, PT, R3.reuse, RZ, PT ;  /* 0x000000ff0300720c */ /* 0x040fe20003f24270 */
[----:B------:R-:W-:Y:S02]  /*53e0*/  VIADD R3, R3, 0xffffffff ;  /* 0xffffffff03037836 */ /* 0x000fe40000000000 */
[----:B------:R-:W-:-:S04]  /*53f0*/  UISETP.NE.AND UP0, UPT, UR36, 0x2, UPT ;  /* 0x000000022400788c */ /* 0x000fc8000bf05270 */
[----:B------:R-:W-:Y:S02]  /*5400*/  USEL UR7, URZ, 0x1, UP0 ;  /* 0x000000013f077887 */ /* 0x000fe40008000000 */
[----:B------:R-:W-:-:S04]  /*5410*/  USEL UR36, UR36, URZ, UP0 ;  /* 0x0000003f24247287 */ /* 0x000fc80008000000 */
[----:B------:R-:W-:Y:S01]  /*5420*/  LOP3.LUT R2, R2, UR7, RZ, 0x3c, !PT ;  /* 0x0000000702027c12 */ /* 0x000fe2000f8e3cff */
[----:B------:R-:W-:Y:S07]  /*5430*/  @!P0 BRA `(.L_x_195) ;  /* 0x0000000000048947 */ /* 0x000fee0003800000 */
[----:B------:R-:W-:Y:S01]  /*5440*/  BPT.TRAP 0x1 ;  /* 0x000000040000795c */ /* 0x000fe20000300000 */
.L_x_195:
[----:B------:R-:W-:Y:S01]  /*5450*/  ULEA UR7, UR36, UR38, 0x3 ;  /* 0x0000002624077291 */ /* 0x000fe2000f8e183f */
[----:B------:R-:W-:-:S08]  /*5460*/  SHF.L.U32 R4, R2, 0x1f, RZ ;  /* 0x0000001f02047819 */ /* 0x000fd000000006ff */
[----:B------:R0:W1:Y:S01]  /*5470*/  SYNCS.PHASECHK.TRANS64.TRYWAIT P2, [UR7+0x38830], R4 ;  /* 0x03883004ff0075a7 */ /* 0x0000620008040147 */
[----:B------:R-:W-:Y:S05]  /*5480*/  @!P0 BRA `(.L_x_196) ;  /* 0x0000000000048947 */ /* 0x000fea0003800000 */
[----:B------:R-:W-:Y:S01]  /*5490*/  BPT.TRAP 0x1 ;  /* 0x000000040000795c */ /* 0x000fe20000300000 */
.L_x_196:
[----:B-1----:R-:W-:Y:S05]  /*54a0*/  @P2 BRA `(.L_x_197) ;  /* 0x0000000000082947 */ /* 0x002fea0003800000 */
[----:B------:R-:W1:Y:S02]  /*54b0*/  SYNCS.PHASECHK.TRANS64.TRYWAIT P2, [UR7+0x38830], R4 ;  /* 0x03883004ff0075a7 */ /* 0x000e640008040147 */
[----:B-1----:R-:W-:Y:S05]  /*54c0*/  @!P2 BRA `(.L_x_198) ;  /* 0x000000a40090a947 */ /* 0x002fea0003800000 */
.L_x_197:
        /* <DEDUP_REMOVED lines=8> */
[----:B------:R-:W-:-:S04]  /*5550*/  ULOP3.LUT UR11, UR11, 0x3fff, URZ, 0xc0, !UPT ;  /* 0x00003fff0b0b7892 */ /* 0x000fc8000f8ec03f */
[----:B------:R-:W-:Y:S02]  /*5560*/  ULEA UR18, UR36, UR18, 0x9 ;  /* 0x0000001224127291 */ /* 0x000fe4000f8e483f */
[----:B------:R-:W-:Y:S02]  /*5570*/  ULOP3.LUT UR20, UR11, 0x10000, URZ, 0xfc, !UPT ;  /* 0x000100000b147892 */ /* 0x000fe4000f8efc3f */
[----:B------:R-:W-:-:S03]  /*5580*/  UIADD3 UR14, UR18, 0x4, URZ ;  /* 0x00000004120e7890 */ /* 0x000fc6000fffe03f */
[----:B------:R-:W-:-:S04]  /*5590*/  UMOV UR22, UR18 ;  /* 0x0000001200167c82 */ /* 0x000fc80008000000 */
[----:B------:R-:W-:Y:S01]  /*55a0*/  HGMMA.64x64x16.F32.BF16 R152, gdesc[UR20], RZ, !UPT, gsb0 ;  /* 0x00e00000149879f0 */ /* 0x000fe2000c0018ff */
[----:B------:R-:W-:Y:S01]  /*55b0*/  UIADD3 UR22, UR18, 0x2, URZ ;  /* 0x0000000212167890 */ /* 0x000fe2000fffe03f */
[----:B------:R-:W-:Y:S01]  /*55c0*/  UMOV UR20, UR8 ;  /* 0x0000000800147c82 */ /* 0x000fe20008000000 */
[----:B------:R-:W-:Y:S01]  /*55d0*/  UMOV UR21, UR9 ;  /* 0x0000000900157c82 */ /* 0x000fe20008000000 */
[----:B------:R-:W-:Y:S01]  /*55e0*/  UMOV UR23, 0x40000040 ;  /* 0x4000004000177882 */ /* 0x000fe20000000000 */
[----:B------:R-:W-:Y:S01]  /*55f0*/  UIADD3 UR18, UR18, 0x6, URZ ;  /* 0x0000000612127890 */ /* 0x000fe2000fffe03f */
        /* <DEDUP_REMOVED lines=12> */
.L_x_199:
[----:B------:R2:W3:Y:S01]  /*56c0*/  SYNCS.PHASECHK.TRANS64.TRYWAIT P2, [UR7+0x38850], R4 ;  /* 0x03885004ff0075a7 */ /* 0x0004e20008040147 */
[----:B------:R-:W-:Y:S05]  /*56d0*/  @!P0 BRA `(.L_x_200) ;  /* 0x0000000000048947 */ /* 0x000fea0003800000 */
[----:B------:R-:W-:Y:S01]  /*56e0*/  BPT.TRAP 0x1 ;  /* 0x000000040000795c */ /* 0x000fe20000300000 */
.L_x_200:
[----:B---3--:R-:W-:Y:S05]  /*56f0*/  @P2 BRA `(.L_x_201) ;  /* 0x0000000000082947 */ /* 0x008fea0003800000 */
[----:B------:R-:W3:Y:S02]  /*5700*/  SYNCS.PHASECHK.TRANS64.TRYWAIT P2, [UR7+0x38850], R4 ;  /* 0x03885004ff0075a7 */ /* 0x000ee40008040147 */
[----:B---3--:R-:W-:Y:S05]  /*5710*/  @!P2 BRA `(.L_x_202) ;  /* 0x000000a40014a947 */ /* 0x008fea0003800000 */
.L_x_201:
[----:B------:R-:W-:Y:S01]  /*5720*/  UIADD3 UR11, UR38, 0x26400, URZ ;  /* 0x00026400260b7890 */ /* 0x000fe2000fffe03f */
[----:B------:R-:W-:Y:S01]  /*5730*/  WARPGROUP.ARRIVE ;  /* 0x00000000000079c5 */ /* 0x000fe20000000000 */
[----:B------:R-:W-:-:S05]  /*5740*/  UIADD3 UR19, UR6, 0x2, URZ ;  /* 0x0000000206137890 */ /* 0x000fca000fffe03f */
[----:B-1----:R-:W1:Y:S01]  /*5750*/  S2R R5, SR_TID.X ;  /* 0x0000000000057919 */ /* 0x002e620000002100 */
[----:B------:R-:W-:Y:S02]  /*5760*/  USHF.R.U32.HI UR11, URZ, 0x4, UR11 ;  /* 0x000000043f0b7899 */ /* 0x000fe4000801160b */
[----:B------:R-:W-:Y:S02]  /*5770*/  UIADD3 UR14, UR6, 0x200, URZ ;  /* 0x00000200060e7890 */ /* 0x000fe4000fffe03f */
[----:B------:R-:W-:Y:S02]  /*5780*/  ULOP3.LUT UR20, UR11, 0x3fff, URZ, 0xc0, !UPT ;  /* 0x00003fff0b147892 */ /* 0x000fe4000f8ec03f */
[----:B------:R-:W-:Y:S02]  /*5790*/  UIADD3 UR15, UR6, 0x6, URZ ;  /* 0x00000006060f7890 */ /* 0x000fe4000fffe03f */
[----:B------:R-:W-:Y:S02]  /*57a0*/  UIADD3 UR18, UR6, 0x4, URZ ;  /* 0x0000000406127890 */ /* 0x000fe4000fffe03f */
[----:B------:R-:W-:-:S02]  /*57b0*/  ULEA UR11, UR36, UR4, 0xc ;  /* 0x00000004240b7291 */ /* 0x000fc4000f8e603f */
[----:B------:R-:W-:Y:S01]  /*57c0*/  ULOP3.LUT UR6, UR20, 0x10000, URZ, 0xfc, !UPT ;  /* 0x0001000014067892 */ /* 0x000fe2000f8efc3f */
[----:B------:R-:W-:Y:S01]  /*57d0*/  UMOV UR23, 0x40000040 ;  /* 0x4000004000177882 */ /* 0x000fe20000000000 */
[----:B------:R-:W-:Y:S02]  /*57e0*/  UMOV UR21, 0x40000040 ;  /* 0x4000004000157882 */ /* 0x000fe40000000000 */
[----:B------:R-:W-:Y:S01]  /*57f0*/  UIADD3 UR24, UR6, 0x800, URZ ;  /* 0x0000080006187890 */ /* 0x000fe2000fffe03f */
[----:B------:R-:W-:Y:S02]  /*5800*/  UMOV UR22, UR11 ;  /* 0x0000000b00167c82 */ /* 0x000fe40008000000 */
[----:B------:R-:W-:Y:S02]  /*5810*/  UMOV UR20, UR6 ;  /* 0x0000000600147c82 */ /* 0x000fe40008000000 */
[----:B------:R-:W-:Y:S01]  /*5820*/  HGMMA.64x64x16.F32.BF16 R152, gdesc[UR20], R152, gsb0 ;  /* 0x00e00000149879f0 */ /* 0x000fe20008001898 */
[----:B------:R-:W-:Y:S01]  /*5830*/  UIADD3 UR22, UR11, 0x2, URZ ;  /* 0x000000020b167890 */ /* 0x000fe2000fffe03f */
[----:B------:R-:W-:Y:S01]  /*5840*/  UMOV UR20, UR19 ;  /* 0x0000001300147c82 */ /* 0x000fe20008000000 */
[----:B------:R-:W-:Y:S01]  /*5850*/  UMOV UR21, 0x40000040 ;  /* 0x4000004000157882 */ /* 0x000fe20000000000 */
[----:B------:R-:W-:Y:S01]  /*5860*/  UMOV UR23, 0x40000040 ;  /* 0x4000004000177882 */ /* 0x000fe20000000000 */
[----:B------:R-:W-:Y:S01]  /*5870*/  UIADD3 UR19, UR11, 0x800, URZ ;  /* 0x000008000b137890 */ /* 0x000fe2000fffe03f */
[----:B-1----:R-:W-:-:S05]  /*5880*/  SHF.R.U32.HI R5, RZ, 0x7, R5 ;  /* 0x00000007ff057819 */ /* 0x002fca0000011605 */
[----:B0-2---:R-:W0:Y:S01]  /*5890*/  SHFL.IDX PT, R4, R5, RZ, 0x1f ;  /* 0x00001fff05047589 */ /* 0x005e2200000e0000 */
[----:B------:R-:W-:Y:S02]  /*58a0*/  WARPGROUP.DEPBAR.LE gsb0, 0x0 ;  /* 0x00008000000079c5 */ /* 0x000fe40000010000 */
[----:B------:R-:W-:-:S06]  /*58b0*/  WARPGROUP.ARRIVE ;  /* 0x00000000000079c5 */ /* 0x000fcc0000000000 */
[----:B------:R-:W-:Y:S01]  /*58c0*/  HGMMA.64x64x16.F32.BF16 R152, gdesc[UR20], R152, gsb0 ;  /* 0x00e00000149879f0 */ /* 0x000fe20008001898 */
[----:B------:R-:W-:Y:S01]  /*58d0*/  UIADD3 UR22, UR11, 0x4, URZ ;  /* 0x000000040b167890 */ /* 0x000fe2000fffe03f */
[----:B------:R-:W-:Y:S01]  /*58e0*/  UMOV UR20, UR18 ;  /* 0x0000001200147c82 */ /* 0x000fe20008000000 */
[----:B------:R-:W-:Y:S01]  /*58f0*/  UMOV UR21, 0x40000040 ;  /* 0x4000004000157882 */ /* 0x000fe20000000000 */
[----:B------:R-:W-:Y:S01]  /*5900*/  UMOV UR23, 0x40000040 ;  /* 0x4000004000177882 */ /* 0x000fe20000000000 */
        /* <DEDUP_REMOVED lines=14> */
[----:B0-----:R-:W-:-:S13]  /*59f0*/  R2UR UR14, R4 ;  /* 0x00000000040e72ca */ /* 0x001fda00000e0000 */
        /* <DEDUP_REMOVED lines=104> */
[----:B------:R-:W-:Y:S02]  /*6080*/  UIADD3 UR24, UR6, 0xa00, URZ ;  /* 0x00000a0006187890 */ /* 0x000fe4000fffe03f */
[----:B------:R-:W-:-:S04]  /*6090*/  USEL UR19, UR19, 0x26, UP0 ;  /* 0x0000002613137887 */ /* 0x000fc80008000000 */
[----:B------:R-:W-:Y:S01]  /*60a0*/  ULOP3.LUT UR19, UR19, 0x6, URZ, 0xc0, !UPT ;  /* 0x0000000613137892 */ /* 0x000fe2000f8ec03f */
[----:B------:R-:W-:Y:S02]  /*60b0*/  WARPGROUP.DEPBAR.LE gsb0, 0x0 ;  /* 0x00008000000079c5 */ /* 0x000fe40000010000 */
[----:B------:R-:W-:-:S06]  /*60c0*/  WARPGROUP.ARRIVE ;  /* 0x00000000000079c5 */ /* 0x000fcc0000000000 */
[----:B------:R-:W-:Y:S01]  /*60d0*/  HGMMA.64x64x16.F32.BF16 R152, gdesc[UR20], R152, gsb0 ;  /* 0x00e00000149879f0 */ /* 0x000fe20008001898 */
[----:B------:R-:W-:Y:S01]  /*60e0*/  UMOV UR20, 0xa00 ;  /* 0x00000a0000147882 */ /* 0x000fe20000000000 */
[----:B------:R-:W-:Y:S01]  /*60f0*/  UMOV UR21, 0x40000040 ;  /* 0x4000004000157882 */ /* 0x000fe20000000000 */
[----:B------:R-:W-:Y:S01]  /*6100*/  USEL UR20, UR20, 0x980, UP0 ;  /* 0x0000098014147887 */ /* 0x000fe20008000000 */
[----:B------:R-:W-:-:S03]  /*6110*/  UMOV UR23, 0x40000040 ;  /* 0x4000004000177882 */ /* 0x000fc60000000000 */
[----:B------:R-:W-:-:S04]  /*6120*/  ULOP3.LUT UR20, UR20, 0xa00, URZ, 0xc0, !UPT ;  /* 0x00000a0014147892 */ /* 0x000fc8000f8ec03f */
[----:B------:R-:W-:Y:S02]  /*6130*/  UIADD3 UR22, UR19, UR20, UR6 ;  /* 0x0000001413167290 */ /* 0x000fe4000fffe006 */
[----:B------:R-:W-:-:S05]  /*6140*/  UIADD3 UR19, UR19, UR20, UR11 ;  /* 0x0000001413137290 */ /* 0x000fca000fffe00b */
[----:B------:R-:W-:Y:S02]  /*6150*/  UMOV UR20, UR22 ;  /* 0x0000001600147c82 */ /* 0x000fe40008000000 */
[----:B------:R-:W-:Y:S01]  /*6160*/  UMOV UR22, UR19 ;  /* 0x0000001300167c82 */ /* 0x000fe20008000000 */
        /* <DEDUP_REMOVED lines=117> */
.L_x_203:
[----:B------:R-:W-:Y:S01]  /*68c0*/  ULDC UR11, c[0x0][0xad0] ;  /* 0x0002b400000b7ab9 */ /* 0x000fe20000000800 */
[----:B------:R-:W-:Y:S01]  /*68d0*/  UMOV UR15, 0x40000040 ;  /* 0x40000040000f7882 */ /* 0x000fe20000000000 */
        /* <DEDUP_REMOVED lines=14> */
[----:B------:R-:W1:Y:S01]  /*69c0*/  MUFU.TANH R194, R194 ;  /* 0x000000c200c27308 */ /* 0x000e620000002400 */
[----:B------:R-:W-:Y:S01]  /*69d0*/  FMUL.FTZ R153, R177, UR11 ;  /* 0x0000000bb1997c20 */ /* 0x000fe20008410000 */
[----:B------:R-:W-:Y:S01]  /*69e0*/  FMUL.FTZ R12, R155, UR11 ;  /* 0x0000000b9b0c7c20 */ /* 0x000fe20008410000 */
[----:B------:R-:W-:Y:S01]  /*69f0*/  FMUL.FTZ R155, R180, UR11 ;  /* 0x0000000bb49b7c20 */ /* 0x000fe20008410000 */
[----:B------:R-:W-:Y:S01]  /*6a00*/  FMUL.FTZ R14, R158, UR11 ;  /* 0x0000000b9e0e7c20 */ /* 0x000fe20008410000 */
[----:B------:R-:W-:Y:S01]  /*6a10*/  FMUL.FTZ R158, R181, UR11 ;  /* 0x0000000bb59e7c20 */ /* 0x000fe20008410000 */
[----:B------:R-:W-:Y:S01]  /*6a20*/  FMUL.FTZ R20, R159, UR11 ;  /* 0x0000000b9f147c20 */ /* 0x000fe20008410000 */
[----:B------:R-:W-:Y:S01]  /*6a30*/  FMUL.FTZ R160, R162, UR11 ;  /* 0x0000000ba2a07c20 */ /* 0x000fe20008410000 */
[----:B------:R-:W2:Y:S01]  /*6a40*/  MUFU.TANH R154, R154 ;  /* 0x0000009a009a7308 */ /* 0x000ea20000002400 */
[----:B0-----:R-:W-:Y:S01]  /*6a50*/  FMNMX.FTZ R5, R152, R11, !PT ;  /* 0x0000000b98057209 */ /* 0x001fe20007810000 */
[----:B------:R-:W-:Y:S01]  /*6a60*/  FMUL.FTZ R162, R163, UR11 ;  /* 0x0000000ba3a27c20 */ /* 0x000fe20008410000 */
[----:B------:R-:W-:Y:S01]  /*6a70*/  FMUL.FTZ R164, R166, UR11 ;  /* 0x0000000ba6a47c20 */ /* 0x000fe20008410000 */
[----:B------:R-:W-:Y:S01]  /*6a80*/  FMUL.FTZ R166, R167, UR11 ;  /* 0x0000000ba7a67c20 */ /* 0x000fe20008410000 */
[----:B------:R-:W-:Y:S01]  /*6a90*/  FMUL.FTZ R180, R171, UR11 ;  /* 0x0000000babb47c20 */ /* 0x000fe20008410000 */
[----:B------:R-:W-:Y:S01]  /*6aa0*/  FMUL.FTZ R196, R174, UR11 ;  /* 0x0000000baec47c20 */ /* 0x000fe20008410000 */
[----:B------:R-:W-:Y:S01]  /*6ab0*/  FMUL.FTZ R228, R175, UR11 ;  /* 0x0000000bafe47c20 */ /* 0x000fe20008410000 */
[----:B------:R-:W0:Y:S01]  /*6ac0*/  MUFU.TANH R156, R156 ;  /* 0x0000009c009c7308 */ /* 0x000e220000002400 */
[----:B-1----:R-:W-:Y:S01]  /*6ad0*/  FMNMX.FTZ R5, R194, R5, !PT ;  /* 0x00000005c2057209 */ /* 0x002fe20007810000 */
[----:B------:R-:W-:Y:S01]  /*6ae0*/  FMUL.FTZ R157, R178, UR11 ;  /* 0x0000000bb29d7c20 */ /* 0x000fe20008410000 */
[----:B------:R-:W-:Y:S01]  /*6af0*/  FMUL.FTZ R159, R179, UR11 ;  /* 0x0000000bb39f7c20 */ /* 0x000fe20008410000 */
[----:B------:R-:W-:Y:S01]  /*6b00*/  FMUL.FTZ R161, R182, UR11 ;  /* 0x0000000bb6a17c20 */ /* 0x000fe20008410000 */
[----:B------:R-:W-:-:S03]  /*6b10*/  FMUL.FTZ R163, R183, UR11 ;  /* 0x0000000bb7a37c20 */ /* 0x000fc60008410000 */
[----:B------:R-:W1:Y:S01]  /*6b20*/  MUFU.TANH R200, R200 ;  /* 0x000000c800c87308 */ /* 0x000e620000002400 */
[----:B--2---:R-:W-:Y:S01]  /*6b30*/  FMNMX.FTZ R7, R154, R5, !PT ;  /* 0x000000059a077209 */ /* 0x004fe20007810000 */
[----:B------:R-:W-:Y:S01]  /*6b40*/  FMUL.FTZ R5, R176, UR11 ;  /* 0x0000000bb0057c20 */ /* 0x000fe20008410000 */
[----:B------:R-:W-:Y:S01]  /*6b50*/  FMUL.FTZ R176, R170, UR11 ;  /* 0x0000000baab07c20 */ /* 0x000fe20008410000 */
[----:B------:R-:W-:-:S04]  /*6b60*/  UIADD3 UR11, UR7, 0x38840, URZ ;  /* 0x00038840070b7890 */ /* 0x000fc8000fffe03f */
[----:B------:R-:W2:Y:S01]  /*6b70*/  MUFU.TANH R202, R202 ;  /* 0x000000ca00ca7308 */ /* 0x000ea20000002400 */
[----:B0-----:R-:W-:Y:S01]  /*6b80*/  FMNMX.FTZ R7, R156, R7, !PT ;  /* 0x000000079c077209 */ /* 0x001fe20007810000 */
[----:B------:R-:W-:-:S06]  /*6b90*/  UPRMT UR11, UR37, 0x654, UR11 ;  /* 0x00000654250b7896 */ /* 0x000fcc000800000b */
[----:B------:R-:W0:Y:S01]  /*6ba0*/  MUFU.TANH R204, R204 ;  /* 0x000000cc00cc7308 */ /* 0x000e220000002400 */
[----:B-1----:R-:W-:Y:S02]  /*6bb0*/  FMNMX.FTZ R7, R200, R7, !PT ;  /* 0x00000007c8077209 */ /* 0x002fe40007810000 */
[----:B------:R-:W-:Y:S01]  /*6bc0*/  SYNCS.ARRIVE.TRANS64.RED.A1T0 RZ, [UR11], RZ ;  /* 0x000000ffffff79a7 */ /* 0x000fe2000810040b */
[----:B------:R-:W-:-:S04]  /*6bd0*/  UMOV UR11, 0x40000040 ;  /* 0x40000040000b7882 */ /* 0x000fc80000000000 */
[----:B------:R-:W1:Y:S01]  /*6be0*/  MUFU.TANH R206, R206 ;  /* 0x000000ce00ce7308 */ /* 0x000e620000002400 */
[----:B--2---:R-:W-:-:S07]  /*6bf0*/  FMNMX.FTZ R7, R202, R7, !PT ;  /* 0x00000007ca077209 */ /* 0x004fce0007810000 */
[----:B------:R-:W2:Y:S01]  /*6c00*/  MUFU.TANH R208, R208 ;  /* 0x000000d000d07308 */ /* 0x000ea20000002400 */
[----:B0-----:R-:W-:-:S07]  /*6c10*/  FMNMX.FTZ R7, R204, R7, !PT ;  /* 0x00000007cc077209 */ /* 0x001fce0007810000 */
[----:B------:R-:W0:Y:S01]  /*6c20*/  MUFU.TANH R210, R210 ;  /* 0x000000d200d27308 */ /* 0x000e220000002400 */
[----:B-1----:R-:W-:-:S07]  /*6c30*/  FMNMX.FTZ R7, R206, R7, !PT ;  /* 0x00000007ce077209 */ /* 0x002fce0007810000 */
        /* <DEDUP_REMOVED lines=15> */
[----:B0-----:R-:W-:-:S05]  /*6d30*/  FMNMX.FTZ R7, R158, R7, !PT ;  /* 0x000000079e077209 */ /* 0x001fca0007810000 */
[----:B------:R-:W0:Y:S02]  /*6d40*/  SHFL.BFLY PT, R4, R7, 0x2, 0x1f ;  /* 0x0c401f0007047f89 */ /* 0x000e2400000e0000 */
[----:B------:R-:W3:Y:S01]  /*6d50*/  MUFU.TANH R14, R14 ;  /* 0x0000000e000e7308 */ /* 0x000ee20000002400 */
[----:B-1----:R-:W-:-:S07]  /*6d60*/  FMNMX.FTZ R13, R9, R10, !PT ;  /* 0x0000000a090d7209 */ /* 0x002fce0007810000 */
[----:B------:R-:W1:Y:S01]  /*6d70*/  MUFU.TANH R20, R20 ;  /* 0x0000001400147308 */ /* 0x000e620000002400 */
[----:B--2---:R-:W-:-:S07]  /*6d80*/  FMNMX.FTZ R13, R12, R13, !PT ;  /* 0x0000000d0c0d7209 */ /* 0x004fce0007810000 */
[----:B------:R-:W2:Y:S01]  /*6d90*/  MUFU.TANH R160, R160 ;  /* 0x000000a000a07308 */ /* 0x000ea20000002400 */
[----:B---3--:R-:W-:Y:S02]  /*6da0*/  FMNMX.FTZ R13, R14, R13, !PT ;  /* 0x0000000d0e0d7209 */ /* 0x008fe40007810000 */
[----:B0-----:R-:W-:-:S05]  /*6db0*/  FMNMX.FTZ R4, R7, R4, !PT ;  /* 0x0000000407047209 */ /* 0x001fca0007810000 */
[----:B------:R-:W0:Y:S01]  /*6dc0*/  MUFU.TANH R162, R162 ;  /* 0x000000a200a27308 */ /* 0x000e220000002400 */
[----:B-1----:R-:W-:Y:S01]  /*6dd0*/  FMNMX.FTZ R13, R20, R13, !PT ;  /* 0x0000000d140d7209 */ /* 0x002fe20007810000 */
[----:B------:R-:W1:Y:S01]  /*6de0*/  LDC R7, c[0x0][0xa80] ;  /* 0x0002a000ff077b82 */ /* 0x000e620000000800 */
[----:B------:R-:W3:Y:S05]  /*6df0*/  SHFL.BFLY PT, R15, R4, 0x1, 0x1f ;  /* 0x0c201f00040f7f89 */ /* 0x000eea00000e0000 */
[----:B------:R-:W4:Y:S01]  /*6e00*/  MUFU.TANH R164, R164 ;  /* 0x000000a400a47308 */ /* 0x000f220000002400 */
[----:B--2---:R-:W-:-:S07]  /*6e10*/  FMNMX.FTZ R13, R160, R13, !PT ;  /* 0x0000000da00d7209 */ /* 0x004fce0007810000 */
[----:B------:R-:W2:Y:S01]  /*6e20*/  MUFU.TANH R166, R166 ;  /* 0x000000a600a67308 */ /* 0x000ea20000002400 */
[----:B0-----:R-:W-:-:S07]  /*6e30*/  FMNMX.FTZ R13, R162, R13, !PT ;  /* 0x0000000da20d7209 */ /* 0x001fce0007810000 */
[----:B------:R-:W0:Y:S01]  /*6e40*/  MUFU.TANH R176, R176 ;  /* 0x000000b000b07308 */ /* 0x000e220000002400 */
[----:B----4-:R-:W-:Y:S02]  /*6e50*/  FMNMX.FTZ R13, R164, R13, !PT ;  /* 0x0000000da40d7209 */ /* 0x010fe40007810000 */
[----:B---3--:R-:W-:-:S05]  /*6e60*/  FMNMX.FTZ R4, R4, R15, !PT ;  /* 0x0000000f04047209 */ /* 0x008fca0007810000 */
[----:B------:R-:W3:Y:S01]  /*6e70*/  MUFU.TANH R180, R180 ;  /* 0x000000b400b47308 */ /* 0x000ee20000002400 */
[----:B--2---:R-:W-:Y:S01]  /*6e80*/  FMNMX.FTZ R13, R166, R13, !PT ;  /* 0x0000000da60d7209 */ /* 0x004fe20007810000 */
[C---:B------:R-:W-:Y:S01]  /*6e90*/  FADD.FTZ R168, -R4.reuse, R11 ;  /* 0x0000000b04a87221 */ /* 0x040fe20000010100 */
[----:B-1----:R-:W-:-:S03]  /*6ea0*/  FMUL.FTZ R165, R4, R7 ;  /* 0x0000000704a57220 */ /* 0x002fc60000410000 */
[-C--:B------:R-:W-:Y:S01]  /*6eb0*/  FMUL.FTZ R11, R168, R7.reuse ;  /* 0x00000007a80b7220 */ /* 0x080fe20000410000 */
[--C-:B------:R-:W-:Y:S01]  /*6ec0*/  FFMA.FTZ R168, R152, R7, -R165.reuse ;  /* 0x0000000798a87223 */ /* 0x100fe200000108a5 */
[----:B------:R-:W1:Y:S01]  /*6ed0*/  MUFU.TANH R196, R196 ;  /* 0x000000c400c47308 */ /* 0x000e620000002400 */
[----:B0-----:R-:W-:Y:S01]  /*6ee0*/  FMNMX.FTZ R13, R176, R13, !PT ;  /* 0x0000000db00d7209 */ /* 0x001fe20007810000 */
[-CC-:B------:R-:W-:Y:S01]  /*6ef0*/  FFMA.FTZ R175, R5, R7.reuse, -R165.reuse ;  /* 0x0000000705af7223 */ /* 0x180fe200000108a5 */
[-CC-:B------:R-:W-:Y:S01]  /*6f00*/  FFMA.FTZ R194, R194, R7.reuse, -R165.reuse ;  /* 0x00000007c2c27223 */ /* 0x180fe200000108a5 */
[-CC-:B------:R-:W-:Y:S01]  /*6f10*/  FFMA.FTZ R177, R155, R7.reuse, -R165.reuse ;  /* 0x000000079bb17223 */ /* 0x180fe200000108a5 */
[----:B------:R-:W-:Y:S02]  /*6f20*/  IMAD.U32 R155, RZ, RZ, UR10 ;  /* 0x0000000aff9b7e24 */ /* 0x000fe4000f8e00ff */
[-CC-:B------:R-:W-:Y:S01]  /*6f30*/  FFMA.FTZ R173, R198, R7.reuse, -R165.reuse ;  /* 0x00000007c6ad7223 */ /* 0x180fe200000108a5 */
[--C-:B------:R-:W-:Y:S01]  /*6f40*/  FFMA.FTZ R15, R154, R7, -R165.reuse ;  /* 0x000000079a0f7223 */ /* 0x100fe200000108a5 */
[----:B------:R-:W0:Y:S01]  /*6f50*/  MUFU.TANH R228, R228 ;  /* 0x000000e400e47308 */ /* 0x000e220000002400 */
[----:B---3--:R-:W-:Y:S01]  /*6f60*/  FMNMX.FTZ R13, R180, R13, !PT ;  /* 0x0000000db40d7209 */ /* 0x008fe20007810000 */
[-CC-:B------:R-:W-:Y:S01]  /*6f70*/  FFMA.FTZ R170, R156, R7.reuse, -R165.reuse ;  /* 0x000000079caa7223 */ /* 0x180fe200000108a5 */
[-CC-:B------:R-:W-:Y:S01]  /*6f80*/  FFMA.FTZ R21, R200, R7.reuse, -R165.reuse ;  /* 0x00000007c8157223 */ /* 0x180fe200000108a5 */
[-CC-:B------:R-:W-:Y:S01]  /*6f90*/  FFMA.FTZ R172, R202, R7.reuse, -R165.reuse ;  /* 0x00000007caac7223 */ /* 0x180fe200000108a5 */
[-CC-:B------:R-:W-:Y:S01]  /*6fa0*/  FFMA.FTZ R169, R204, R7.reuse, -R165.reuse ;  /* 0x00000007cca97223 */ /* 0x180fe200000108a5 */
[-CC-:B------:R-:W-:Y:S01]  /*6fb0*/  FFMA.FTZ R174, R206, R7.reuse, -R165.reuse ;  /* 0x00000007ceae7223 */ /* 0x180fe200000108a5 */
[--C-:B------:R-:W-:Y:S01]  /*6fc0*/  FFMA.FTZ R171, R208, R7, -R165.reuse ;  /* 0x00000007d0ab7223 */ /* 0x100fe200000108a5 */
[----:B------:R-:W2:Y:S01]  /*6fd0*/  MUFU.TANH R157, R157 ;  /* 0x0000009d009d7308 */ /* 0x000ea20000002400 */
[----:B-1----:R-:W-:Y:S01]  /*6fe0*/  FMNMX.FTZ R13, R196, R13, !PT ;  /* 0x0000000dc40d7209 */ /* 0x002fe20007810000 */
[-CC-:B------:R-:W-:Y:S01]  /*6ff0*/  FFMA.FTZ R178, R210, R7.reuse, -R165.reuse ;  /* 0x00000007d2b27223 */ /* 0x180fe200000108a5 */
[-CC-:B------:R-:W-:Y:S01]  /*7000*/  FFMA.FTZ R182, R212, R7.reuse, -R165.reuse ;  /* 0x00000007d4b67223 */ /* 0x180fe200000108a5 */
[----:B------:R-:W-:Y:S01]  /*7010*/  FFMA.FTZ R158, R158, R7, -R165 ;  /* 0x000000079e9e7223 */ /* 0x000fe200000108a5 */
[----:B------:R-:W-:-:S03]  /*7020*/  ULEA UR10, UR36, UR5, 0xc ;  /* 0x00000005240a7291 */ /* 0x000fc6000f8e603f */
[----:B------:R-:W1:Y:S01]  /*7030*/  MUFU.TANH R159, R159 ;  /* 0x0000009f009f7308 */ /* 0x000e620000002400 */
[----:B0-----:R-:W-:Y:S01]  /*7040*/  FMNMX.FTZ R152, R228, R13, !PT ;  /* 0x0000000de4987209 */ /* 0x001fe20007810000 */
[----:B------:R-:W-:-:S06]  /*7050*/  UIADD3 UR14, UR10, 0x80, URZ ;  /* 0x000000800a0e7890 */ /* 0x000fcc000fffe03f */
[----:B------:R-:W0:Y:S01]  /*7060*/  MUFU.TANH R161, R161 ;  /* 0x000000a100a17308 */ /* 0x000e220000002400 */
[----:B--2---:R-:W-:-:S07]  /*7070*/  FMNMX.FTZ R152, R157, R152, !PT ;  /* 0x000000989d987209 */ /* 0x004fce0007810000 */
[----:B------:R-:W2:Y:S01]  /*7080*/  MUFU.TANH R163, R163 ;  /* 0x000000a300a37308 */ /* 0x000ea20000002400 */
[----:B-1----:R-:W-:-:S07]  /*7090*/  FMNMX.FTZ R152, R159, R152, !PT ;  /* 0x000000989f987209 */ /* 0x002fce0007810000 */
[----:B------:R-:W1:Y:S01]  /*70a0*/  MUFU.EX2 R11, R11 ;  /* 0x0000000b000b7308 */ /* 0x000e620000000800 */
[----:B0-----:R-:W-:-:S07]  /*70b0*/  FMNMX.FTZ R152, R161, R152, !PT ;  /* 0x00000098a1987209 */ /* 0x001fce0007810000 */
[----:B------:R0:W-:Y:S01]  /*70c0*/  MUFU.EX2 R13, R194 ;  /* 0x000000c2000d7308 */ /* 0x0001e20000000800 */
[----:B--2---:R-:W-:-:S05]  /*70d0*/  FMNMX.FTZ R152, R163, R152, !PT ;  /* 0x00000098a3987209 */ /* 0x004fca0007810000 */
[----:B------:R-:W2:Y:S02]  /*70e0*/  SHFL.BFLY PT, R167, R152, 0x2, 0x1f ;  /* 0x0c401f0098a77f89 */ /* 0x000ea400000e0000 */
[----:B------:R-:W-:Y:S01]  /*70f0*/  MUFU.EX2 R168, R168 ;  /* 0x000000a800a87308 */ /* 0x000fe20000000800 */
[----:B0-----:R-:W-:Y:S01]  /*7100*/  FFMA.FTZ R194, R153, R7, -R165 ;  /* 0x0000000799c27223 */ /* 0x001fe200000108a5 */
[-C--:B-1----:R-:W-:Y:S01]  /*7110*/  FMUL.FTZ R24, R24, R11.reuse ;  /* 0x0000000b18187220 */ /* 0x082fe20000410000 */
        /* <DEDUP_REMOVED lines=13> */
[----:B------:R-:W0:Y:S01]  /*71f0*/  MUFU.EX2 R170, R170 ;  /* 0x000000aa00aa7308 */ /* 0x000e220000000800 */
[-C--:B------:R-:W-:Y:S01]  /*7200*/  FMUL.FTZ R49, R49, R11.reuse ;  /* 0x0000000b31317220 */ /* 0x080fe20000410000 */
[-C--:B------:R-:W-:Y:S01]  /*7210*/  FMUL.FTZ R52, R52, R11.reuse ;  /* 0x0000000b34347220 */ /* 0x080fe20000410000 */
[-C--:B------:R-:W-:Y:S01]  /*7220*/  FMUL.FTZ R53, R53, R11.reuse ;  /* 0x0000000b35357220 */ /* 0x080fe20000410000 */
[-C--:B------:R-:W-:Y:S01]  /*7230*/  FMUL.FTZ R56, R56, R11.reuse ;  /* 0x0000000b38387220 */ /* 0x080fe20000410000 */
[----:B------:R-:W-:Y:S01]  /*7240*/  FMUL.FTZ R57, R57, R11 ;  /* 0x0000000b39397220 */ /* 0x000fe20000410000 */
[----:B--2---:R-:W-:Y:S01]  /*7250*/  FMNMX.FTZ R167, R152, R167, !PT ;  /* 0x000000a798a77209 */ /* 0x004fe20007810000 */
[-C--:B------:R-:W-:Y:S01]  /*7260*/  FMUL.FTZ R60, R60, R11.reuse ;  /* 0x0000000b3c3c7220 */ /* 0x080fe20000410000 */
[----:B------:R-:W-:Y:S01]  /*7270*/  MUFU.EX2 R21, R21 ;  /* 0x0000001500157308 */ /* 0x000fe20000000800 */
[-C--:B------:R-:W-:Y:S01]  /*7280*/  FMUL.FTZ R61, R61, R11.reuse ;  /* 0x0000000b3d3d7220 */ /* 0x080fe20000410000 */
[-C--:B------:R-:W-:Y:S01]  /*7290*/  FMUL.FTZ R64, R64, R11.reuse ;  /* 0x0000000b40407220 */ /* 0x080fe20000410000 */
[----:B------:R-:W1:Y:S01]  /*72a0*/  SHFL.BFLY PT, R152, R167, 0x1, 0x1f ;  /* 0x0c201f00a7987f89 */ /* 0x000e6200000e0000 */
[-C--:B------:R-:W-:Y:S01]  /*72b0*/  FMUL.FTZ R65, R65, R11.reuse ;  /* 0x0000000b41417220 */ /* 0x080fe20000410000 */
[-C--:B------:R-:W-:Y:S01]  /*72c0*/  FMUL.FTZ R68, R68, R11.reuse ;  /* 0x0000000b44447220 */ /* 0x080fe20000410000 */
[-C--:B------:R-:W-:Y:S01]  /*72d0*/  FMUL.FTZ R69, R69, R11.reuse ;  /* 0x0000000b45457220 */ /* 0x080fe20000410000 */
[----:B------:R-:W-:Y:S01]  /*72e0*/  FMUL.FTZ R72, R72, R11 ;  /* 0x0000000b48487220 */ /* 0x000fe20000410000 */
[----:B------:R-:W2:Y:S01]  /*72f0*/  MUFU.EX2 R172, R172 ;  /* 0x000000ac00ac7308 */ /* 0x000ea20000000800 */
[----:B0-----:R-:W-:Y:S01]  /*7300*/  F2FP.BF16.F32.PACK_AB R154, R170, R15 ;  /* 0x0000000faa9a723e */ /* 0x001fe200000010ff */
        /* <DEDUP_REMOVED lines=13> */
[----:B------:R-:W-:Y:S01]  /*73e0*/  FMUL.FTZ R97, R97, R11 ;  /* 0x0000000b61617220 */ /* 0x000fe20000410000 */
[----:B------:R-:W-:Y:S01]  /*73f0*/  MUFU.EX2 R174, R174 ;  /* 0x000000ae00ae7308 */ /* 0x000fe20000000800 */
[----:B--2---:R-:W-:Y:S01]  /*7400*/  F2FP.BF16.F32.PACK_AB R156, R172, R21 ;  /* 0x00000015ac9c723e */ /* 0x004fe200000010ff */
[-C--:B------:R-:W-:Y:S01]  /*7410*/  FMUL.FTZ R100, R100, R11.reuse ;  /* 0x0000000b64647220 */ /* 0x080fe20000410000 */
[----:B-1----:R-:W-:Y:S01]  /*7420*/  FMNMX.FTZ R5, R167, R152, !PT ;  /* 0x00000098a7057209 */ /* 0x002fe20007810000 */
[-C--:B------:R-:W-:Y:S01]  /*7430*/  FMUL.FTZ R101, R101, R11.reuse ;  /* 0x0000000b65657220 */ /* 0x080fe20000410000 */
[-C--:B------:R-:W-:Y:S01]  /*7440*/  FMUL.FTZ R104, R104, R11.reuse ;  /* 0x0000000b68687220 */ /* 0x080fe20000410000 */
[-C--:B------:R-:W-:Y:S01]  /*7450*/  FMUL.FTZ R105, R105, R11.reuse ;  /* 0x0000000b69697220 */ /* 0x080fe20000410000 */
[----:B------:R-:W-:Y:S01]  /*7460*/  FMUL.FTZ R108, R108, R11 ;  /* 0x0000000b6c6c7220 */ /* 0x000fe20000410000 */
[C---:B------:R-:W-:Y:S01]  /*7470*/  FADD.FTZ R152, -R5.reuse, R10 ;  /* 0x0000000a05987221 */ /* 0x040fe20000010100 */
[----:B------:R-:W-:Y:S01]  /*7480*/  FMUL.FTZ R153, R5, R7 ;  /* 0x0000000705997220 */ /* 0x000fe20000410000 */
[----:B------:R-:W-:Y:S01]  /*7490*/  MUFU.EX2 R171, R171 ;  /* 0x000000ab00ab7308 */ /* 0x000fe20000000800 */
[----:B------:R-:W-:Y:S01]  /*74a0*/  FMUL.FTZ R109, R109, R11 ;  /* 0x0000000b6d6d7220 */ /* 0x000fe20000410000 */
[-C--:B------:R-:W-:Y:S01]  /*74b0*/  FMUL.FTZ R152, R152, R7.reuse ;  /* 0x0000000798987220 */ /* 0x080fe20000410000 */
[-CC-:B------:R-:W-:Y:S01]  /*74c0*/  FFMA.FTZ R198, R9, R7.reuse, -R153.reuse ;  /* 0x0000000709c67223 */ /* 0x180fe20000010899 */
[-CC-:B------:R-:W-:Y:S01]  /*74d0*/  FFMA.FTZ R9, R12, R7.reuse, -R153.reuse ;  /* 0x000000070c097223 */ /* 0x180fe20000010899 */
[-CC-:B------:R-:W-:Y:S01]  /*74e0*/  FFMA.FTZ R12, R14, R7.reuse, -R153.reuse ;  /* 0x000000070e0c7223 */ /* 0x180fe20000010899 */
[-CC-:B------:R-:W-:Y:S01]  /*74f0*/  FFMA.FTZ R181, R20, R7.reuse, -R153.reuse ;  /* 0x0000000714b57223 */ /* 0x180fe20000010899 */
[-CC-:B------:R-:W-:Y:S01]  /*7500*/  FFMA.FTZ R14, R160, R7.reuse, -R153.reuse ;  /* 0x00000007a00e7223 */ /* 0x180fe20000010899 */
[----:B------:R0:W1:Y:S01]  /*7510*/  MUFU.EX2 R179, R152 ;  /* 0x0000009800b37308 */ /* 0x0000620000000800 */
        /* <DEDUP_REMOVED lines=8> */
[----:B0-----:R-:W-:-:S02]  /*75a0*/  IMAD.MOV R152, RZ, RZ, -R22 ;  /* 0x000000ffff987224 */ /* 0x001fc400078e0a16 */
[-CC-:B------:R-:W-:Y:S01]  /*75b0*/  FFMA.FTZ R199, R159, R7.reuse, -R153.reuse ;  /* 0x000000079fc77223 */ /* 0x180fe20000010899 */
[-CC-:B------:R-:W-:Y:S01]  /*75c0*/  FFMA.FTZ R200, R161, R7.reuse, -R153.reuse ;  /* 0x00000007a1c87223 */ /* 0x180fe20000010899 */
[----:B------:R-:W-:Y:S01]  /*75d0*/  FFMA.FTZ R201, R163, R7, -R153 ;  /* 0x00000007a3c97223 */ /* 0x000fe20000010899 */
[----:B------:R-:W-:Y:S01]  /*75e0*/  MUFU.EX2 R198, R198 ;  /* 0x000000c600c67308 */ /* 0x000fe20000000800 */
[----:B------:R-:W-:Y:S01]  /*75f0*/  ISETP.NE.AND P2, PT, R19, R152, PT ;  /* 0x000000981300720c */ /* 0x000fe20003f45270 */
[-C--:B------:R-:W-:Y:S01]  /*7600*/  FMUL.FTZ R112, R112, R11.reuse ;  /* 0x0000000b70707220 */ /* 0x080fe20000410000 */
[----:B------:R-:W-:Y:S01]  /*7610*/  FMUL.FTZ R113, R113, R11 ;  /* 0x0000000b71717220 */ /* 0x000fe20000410000 */
[-C--:B-1----:R-:W-:Y:S01]  /*7620*/  FMUL.FTZ R26, R26, R179.reuse ;  /* 0x000000b31a1a7220 */ /* 0x082fe20000410000 */
        /* <DEDUP_REMOVED lines=8> */
[-C--:B------:R-:W-:Y:S01]  /*76b0*/  FMUL.FTZ R42, R42, R179.reuse ;  /* 0x000000b32a2a7220 */ /* 0x080fe20000410000 */
[----:B------:R-:W-:Y:S01]  /*76c0*/  @!P2 LEA R152, R155, R16, 0x6 ;  /* 0x000000109b98a211 */ /* 0x000fe200078e30ff */
[-C--:B------:R-:W-:Y:S01]  /*76d0*/  FMUL.FTZ R43, R43, R179.reuse ;  /* 0x000000b32b2b7220 */ /* 0x080fe20000410000 */
[----:B------:R-:W-:Y:S01]  /*76e0*/  MUFU.EX2 R12, R12 ;  /* 0x0000000c000c7308 */ /* 0x000fe20000000800 */
[-C--:B------:R-:W-:Y:S01]  /*76f0*/  FMUL.FTZ R46, R46, R179.reuse ;  /* 0x000000b32e2e7220 */ /* 0x080fe20000410000 */
[----:B------:R-:W-:Y:S01]  /*7700*/  @!P2 LEA R152, R152, UR38, 0x2 ;  /* 0x000000269898ac11 */ /* 0x000fe2000f8e10ff */
[-C--:B------:R-:W-:Y:S01]  /*7710*/  FMUL.FTZ R47, R47, R179.reuse ;  /* 0x000000b32f2f7220 */ /* 0x080fe20000410000 */
[-C--:B------:R-:W-:Y:S01]  /*7720*/  FMUL.FTZ R50, R50, R179.reuse ;  /* 0x000000b332327220 */ /* 0x080fe20000410000 */
[-C--:B------:R-:W-:Y:S01]  /*7730*/  FMUL.FTZ R51, R51, R179.reuse ;  /* 0x000000b333337220 */ /* 0x080fe20000410000 */
[-C--:B------:R-:W-:Y:S01]  /*7740*/  FMUL.FTZ R54, R54, R179.reuse ;  /* 0x000000b336367220 */ /* 0x080fe20000410000 */
[----:B------:R-:W-:Y:S01]  /*7750*/  @!P2 STS [R152+0x38400], R11 ;  /* 0x0384000b9800a388 */ /* 0x000fe20000000800 */
[----:B------:R-:W1:Y:S01]  /*7760*/  MUFU.EX2 R181, R181 ;  /* 0x000000b500b57308 */ /* 0x000e620000000800 */
[----:B0-----:R-:W-:Y:S01]  /*7770*/  F2FP.BF16.F32.PACK_AB R153, R9, R198 ;  /* 0x000000c60999723e */ /* 0x001fe200000010ff */
[-C--:B------:R-:W-:Y:S01]  /*7780*/  FMUL.FTZ R55, R55, R179.reuse ;  /* 0x000000b337377220 */ /* 0x080fe20000410000 */
[----:B------:R0:W-:Y:S01]  /*7790*/  @!P2 STS [R152+0x38420], R179 ;  /* 0x038420b39800a388 */ /* 0x0001e20000000800 */
        /* <DEDUP_REMOVED lines=9> */
[----:B0-----:R-:W-:Y:S01]  /*7830*/  F2FP.BF16.F32.PACK_AB R152, R13, R168 ;  /* 0x000000a80d98723e */ /* 0x001fe200000010ff */
[-C--:B------:R-:W-:Y:S01]  /*7840*/  FMUL.FTZ R74, R74, R179.reuse ;  /* 0x000000b34a4a7220 */ /* 0x080fe20000410000 */
[-C--:B------:R-:W-:Y:S01]  /*7850*/  FMUL.FTZ R75, R75, R179.reuse ;  /* 0x000000b34b4b7220 */ /* 0x080fe20000410000 */
[----:B------:R-:W0:Y:S01]  /*7860*/  MUFU.EX2 R183, R183 ;  /* 0x000000b700b77308 */ /* 0x000e220000000800 */
[----:B-1----:R-:W-:Y:S01]  /*7870*/  F2FP.BF16.F32.PACK_AB R155, R181, R12 ;  /* 0x0000000cb59b723e */ /* 0x002fe200000010ff */
[----:B------:R-:W-:Y:S01]  /*7880*/  BAR.SYNC.DEFER_BLOCKING 0xf, 0x100 ;  /* 0x03c4000000007b1d */ /* 0x000fe20000010000 */
        /* <DEDUP_REMOVED lines=13> */
[----:B------:R-:W1:Y:S01]  /*7960*/  MUFU.EX2 R193, R193 ;  /* 0x000000c100c17308 */ /* 0x000e620000000800 */
[----:B0-----:R-:W-:Y:S01]  /*7970*/  F2FP.BF16.F32.PACK_AB R157, R183, R14 ;  /* 0x0000000eb79d723e */ /* 0x001fe200000010ff */
        /* <DEDUP_REMOVED lines=8> */
[----:B------:R-:W-:Y:S01]  /*7a00*/  FMUL.FTZ R115, R115, R179 ;  /* 0x000000b373737220 */ /* 0x000fe20000410000 */
[-C--:B------:R-:W-:Y:S01]  /*7a10*/  FMUL.FTZ R116, R116, R11.reuse ;  /* 0x0000000b74747220 */ /* 0x080fe20000410000 */
[----:B------:R-:W-:Y:S01]  /*7a20*/  FMUL.FTZ R117, R117, R11 ;  /* 0x0000000b75757220 */ /* 0x000fe20000410000 */
[-C--:B------:R-:W-:Y:S01]  /*7a30*/  FMUL.FTZ R118, R118, R179.reuse ;  /* 0x000000b376767220 */ /* 0x080fe20000410000 */
[----:B------:R-:W-:Y:S01]  /*7a40*/  FMUL.FTZ R119, R119, R179 ;  /* 0x000000b377777220 */ /* 0x000fe20000410000 */
[-C--:B------:R-:W-:Y:S01]  /*7a50*/  FMUL.FTZ R120, R120, R11.reuse ;  /* 0x0000000b78787220 */ /* 0x080fe20000410000 */
[----:B------:R-:W-:Y:S01]  /*7a60*/  MUFU.EX2 R173, R173 ;  /* 0x000000ad00ad7308 */ /* 0x000fe20000000800 */
[----:B-1----:R-:W-:Y:S01]  /*7a70*/  F2FP.BF16.F32.PACK_AB R159, R193, R20 ;  /* 0x00000014c19f723e */ /* 0x002fe200000010ff */
[----:B------:R-:W-:Y:S01]  /*7a80*/  FMUL.FTZ R121, R121, R11 ;  /* 0x0000000b79797220 */ /* 0x000fe20000410000 */
[-C--:B------:R-:W-:Y:S01]  /*7a90*/  FMUL.FTZ R122, R122, R179.reuse ;  /* 0x000000b37a7a7220 */ /* 0x080fe20000410000 */
[----:B------:R-:W-:Y:S01]  /*7aa0*/  FMUL.FTZ R123, R123, R179 ;  /* 0x000000b37b7b7220 */ /* 0x000fe20000410000 */
[-C--:B------:R-:W-:Y:S01]  /*7ab0*/  FMUL.FTZ R124, R124, R11.reuse ;  /* 0x0000000b7c7c7220 */ /* 0x080fe20000410000 */
[----:B------:R-:W-:Y:S01]  /*7ac0*/  FMUL.FTZ R125, R125, R11 ;  /* 0x0000000b7d7d7220 */ /* 0x000fe20000410000 */
[----:B------:R-:W-:Y:S01]  /*7ad0*/  FMUL.FTZ R126, R126, R179 ;  /* 0x000000b37e7e7220 */ /* 0x000fe20000410000 */
[----:B------:R-:W1:Y:S01]  /*7ae0*/  MUFU.EX2 R182, R182 ;  /* 0x000000b600b67308 */ /* 0x000e620000000800 */
[----:B0-----:R-:W-:Y:S01]  /*7af0*/  F2FP.BF16.F32.PACK_AB R160, R178, R171 ;  /* 0x000000abb2a0723e */ /* 0x001fe200000010ff */
[----:B------:R-:W-:Y:S01]  /*7b00*/  FMUL.FTZ R127, R127, R179 ;  /* 0x000000b37f7f7220 */ /* 0x000fe20000410000 */
[-C--:B------:R-:W-:Y:S01]  /*7b10*/  FMUL.FTZ R128, R128, R11.reuse ;  /* 0x0000000b80807220 */ /* 0x080fe20000410000 */
[----:B------:R-:W-:Y:S01]  /*7b20*/  FMUL.FTZ R129, R129, R11 ;  /* 0x0000000b81817220 */ /* 0x000fe20000410000 */
[-C--:B------:R-:W-:Y:S01]  /*7b30*/  FMUL.FTZ R130, R130, R179.reuse ;  /* 0x000000b382827220 */ /* 0x080fe20000410000 */
[----:B------:R-:W-:Y:S01]  /*7b40*/  FMUL.FTZ R131, R131, R179 ;  /* 0x000000b383837220 */ /* 0x000fe20000410000 */
[-C--:B------:R-:W-:Y:S01]  /*7b50*/  FMUL.FTZ R132, R132, R11.reuse ;  /* 0x0000000b84847220 */ /* 0x080fe20000410000 */
[----:B------:R-:W-:Y:S01]  /*7b60*/  MUFU.EX2 R176, R176 ;  /* 0x000000b000b07308 */ /* 0x000fe20000000800 */
[----:B------:R-:W-:Y:S01]  /*7b70*/  FMUL.FTZ R133, R133, R11 ;  /* 0x0000000b85857220 */ /* 0x000fe20000410000 */
[-C--:B------:R-:W-:Y:S01]  /*7b80*/  FMUL.FTZ R134, R134, R179.reuse ;  /* 0x000000b386867220 */ /* 0x080fe20000410000 */
[----:B------:R-:W-:Y:S01]  /*7b90*/  FMUL.FTZ R135, R135, R179 ;  /* 0x000000b387877220 */ /* 0x000fe20000410000 */
[-C--:B------:R-:W-:Y:S01]  /*7ba0*/  FMUL.FTZ R136, R136, R11.reuse ;  /* 0x0000000b88887220 */ /* 0x080fe20000410000 */
[----:B------:R-:W-:Y:S01]  /*7bb0*/  FMUL.FTZ R137, R137, R11 ;  /* 0x0000000b89897220 */ /* 0x000fe20000410000 */
[-C--:B------:R-:W-:Y:S01]  /*7bc0*/  FMUL.FTZ R138, R138, R179.reuse ;  /* 0x000000b38a8a7220 */ /* 0x080fe20000410000 */
[----:B------:R-:W-:Y:S01]  /*7bd0*/  FMUL.FTZ R139, R139, R179 ;  /* 0x000000b38b8b7220 */ /* 0x000fe20000410000 */
[----:B------:R-:W0:Y:S01]  /*7be0*/  MUFU.EX2 R195, R195 ;  /* 0x000000c300c37308 */ /* 0x000e220000000800 */
[----:B-1----:R-:W-:Y:S01]  /*7bf0*/  F2FP.BF16.F32.PACK_AB R162, R182, R173 ;  /* 0x000000adb6a2723e */ /* 0x002fe200000010ff */
[-C--:B------:R-:W-:Y:S01]  /*7c00*/  FMUL.FTZ R140, R140, R11.reuse ;  /* 0x0000000b8c8c7220 */ /* 0x080fe20000410000 */
[----:B------:R-:W-:Y:S01]  /*7c10*/  FMUL.FTZ R141, R141, R11 ;  /* 0x0000000b8d8d7220 */ /* 0x000fe20000410000 */
[-C--:B------:R-:W-:Y:S01]  /*7c20*/  FMUL.FTZ R142, R142, R179.reuse ;  /* 0x000000b38e8e7220 */ /* 0x080fe20000410000 */
[----:B------:R-:W-:Y:S01]  /*7c30*/  FMUL.FTZ R143, R143, R179 ;  /* 0x000000b38f8f7220 */ /* 0x000fe20000410000 */
[-C--:B------:R-:W-:Y:S01]  /*7c40*/  FMUL.FTZ R144, R144, R11.reuse ;  /* 0x0000000b90907220 */ /* 0x080fe20000410000 */
[----:B------:R-:W-:Y:S01]  /*7c50*/  FMUL.FTZ R145, R145, R11 ;  /* 0x0000000b91917220 */ /* 0x000fe20000410000 */
[----:B------:R-:W-:Y:S01]  /*7c60*/  MUFU.EX2 R180, R180 ;  /* 0x000000b400b47308 */ /* 0x000fe20000000800 */
[-C--:B------:R-:W-:Y:S01]  /*7c70*/  FMUL.FTZ R146, R146, R179.reuse ;  /* 0x000000b392927220 */ /* 0x080fe20000410000 */
[----:B------:R-:W-:Y:S01]  /*7c80*/  FMUL.FTZ R147, R147, R179 ;  /* 0x000000b393937220 */ /* 0x000fe20000410000 */
[-C--:B------:R-:W-:Y:S01]  /*7c90*/  FMUL.FTZ R148, R148, R11.reuse ;  /* 0x0000000b94947220 */ /* 0x080fe20000410000 */
[----:B------:R-:W-:Y:S01]  /*7ca0*/  FMUL.FTZ R149, R149, R11 ;  /* 0x0000000b95957220 */ /* 0x000fe20000410000 */
[-C--:B------:R-:W-:Y:S01]  /*7cb0*/  FMUL.FTZ R150, R150, R179.reuse ;  /* 0x000000b396967220 */ /* 0x080fe20000410000 */
[----:B------:R-:W-:Y:S01]  /*7cc0*/  FMUL.FTZ R151, R151, R179 ;  /* 0x000000b397977220 */ /* 0x000fe20000410000 */
[----:B------:R1:W-:Y:S01]  /*7cd0*/  STSM.16.M88.4 [R184+0x36400], R152 ;  /* 0x03640098b8007844 */ /* 0x0003e20000000200 */
[----:B------:R-:W2:Y:S01]  /*7ce0*/  MUFU.EX2 R197, R197 ;  /* 0x000000c500c57308 */ /* 0x000ea20000000800 */
[----:B0-----:R-:W-:Y:S01]  /*7cf0*/  F2FP.BF16.F32.PACK_AB R161, R195, R176 ;  /* 0x000000b0c3a1723e */ /* 0x001fe200000010ff */
[----:B------:R-:W-:Y:S01]  /*7d00*/  FFMA.FTZ R6, R11, R6, R168 ;  /* 0x000000060b067223 */ /* 0x000fe200000100a8 */
[----:B------:R-:W-:-:S03]  /*7d10*/  FFMA.FTZ R8, R179, R8, R198 ;  /* 0x00000008b3087223 */ /* 0x000fc600000100c6 */
[----:B------:R-:W-:Y:S01]  /*7d20*/  FADD.FTZ R6, R13, R6 ;  /* 0x000000060d067221 */ /* 0x000fe20000010000 */
[----:B------:R-:W-:Y:S01]  /*7d30*/  FADD.FTZ R9, R9, R8 ;  /* 0x0000000809097221 */ /* 0x000fe20000010000 */
[----:B------:R-:W-:Y:S02]  /*7d40*/  MUFU.EX2 R175, R175 ;  /* 0x000000af00af7308 */ /* 0x000fe40000000800 */
[----:B------:R-:W-:Y:S01]  /*7d50*/  FADD.FTZ R15, R15, R6 ;  /* 0x000000060f0f7221 */ /* 0x000fe20000010000 */
[----:B------:R-:W-:-:S03]  /*7d60*/  FADD.FTZ R12, R12, R9 ;  /* 0x000000090c0c7221 */ /* 0x000fc60000010000 */
[----:B------:R-:W-:Y:S01]  /*7d70*/  FADD.FTZ R170, R170, R15 ;  /* 0x0000000faaaa7221 */ /* 0x000fe20000010000 */
[----:B------:R-:W-:Y:S01]  /*7d80*/  FADD.FTZ R181, R181, R12 ;  /* 0x0000000cb5b57221 */ /* 0x000fe20000010000 */
[----:B------:R-:W0:Y:S01]  /*7d90*/  MUFU.EX2 R194, R194 ;  /* 0x000000c200c27308 */ /* 0x000e220000000800 */
[----:B--2---:R-:W-:Y:S01]  /*7da0*/  F2FP.BF16.F32.PACK_AB R163, R197, R180 ;  /* 0x000000b4c5a3723e */ /* 0x004fe200000010ff */
[----:B------:R-:W-:Y:S01]  /*7db0*/  FADD.FTZ R21, R21, R170 ;  /* 0x000000aa15157221 */ /* 0x000fe20000010000 */
[----:B------:R-:W-:-:S03]  /*7dc0*/  FADD.FTZ R14, R14, R181 ;  /* 0x000000b50e0e7221 */ /* 0x000fc60000010000 */
[----:B------:R-:W-:Y:S01]  /*7dd0*/  FADD.FTZ R172, R172, R21 ;  /* 0x00000015acac7221 */ /* 0x000fe20000010000 */
[----:B------:R-:W-:Y:S01]  /*7de0*/  FADD.FTZ R183, R183, R14 ;  /* 0x0000000eb7b77221 */ /* 0x000fe20000010000 */
[----:B------:R-:W-:Y:S03]  /*7df0*/  MUFU.EX2 R177, R177 ;  /* 0x000000b100b17308 */ /* 0x000fe60000000800 */
[----:B------:R-:W-:-:S04]  /*7e00*/  FADD.FTZ R20, R20, R183 ;  /* 0x000000b714147221 */ /* 0x000fc80000010000 */
[----:B------:R-:W-:Y:S01]  /*7e10*/  FADD.FTZ R193, R193, R20 ;  /* 0x00000014c1c17221 */ /* 0x000fe20000010000 */
[----:B------:R2:W3:Y:S01]  /*7e20*/  MUFU.EX2 R10, R158 ;  /* 0x0000009e000a7308 */ /* 0x0004e20000000800 */
[----:B0-----:R-:W-:Y:S02]  /*7e30*/  F2FP.BF16.F32.PACK_AB R164, R194, R175 ;  /* 0x000000afc2a4723e */ /* 0x001fe400000010ff */
[----:B------:R-:W-:-:S04]  /*7e40*/  FADD.FTZ R176, R176, R193 ;  /* 0x000000c1b0b07221 */ /* 0x000fc80000010000 */
[----:B------:R-:W-:Y:S01]  /*7e50*/  FADD.FTZ R195, R195, R176 ;  /* 0x000000b0c3c37221 */ /* 0x000fe20000010000 */
[----:B------:R-:W-:Y:S01]  /*7e60*/  MUFU.EX2 R196, R196 ;  /* 0x000000c400c47308 */ /* 0x000fe20000000800 */
[----:B--2---:R-:W-:Y:S01]  /*7e70*/  F2FP.BF16.F32.PACK_AB R158, R174, R169 ;  /* 0x000000a9ae9e723e */ /* 0x004fe200000010ff */
[----:B------:R-:W-:Y:S01]  /*7e80*/  FADD.FTZ R169, R169, R172 ;  /* 0x000000aca9a97221 */ /* 0x000fe20000010000 */
[----:B------:R-:W-:-:S03]  /*7e90*/  FADD.FTZ R180, R180, R195 ;  /* 0x000000c3b4b47221 */ /* 0x000fc60000010000 */
[----:B------:R1:W-:Y:S01]  /*7ea0*/  STSM.16.M88.4 [R23], R156 ;  /* 0x0000009c17007844 */ /* 0x0003e20000000200 */
[----:B------:R-:W-:Y:S01]  /*7eb0*/  FADD.FTZ R174, R174, R169 ;  /* 0x000000a9aeae7221 */ /* 0x000fe20000010000 */
[----:B------:R-:W0:Y:S01]  /*7ec0*/  MUFU.EX2 R199, R199 ;  /* 0x000000c700c77308 */ /* 0x000e220000000800 */
[----:B---3--:R-:W-:Y:S01]  /*7ed0*/  F2FP.BF16.F32.PACK_AB R166, R10, R177 ;  /* 0x000000b10aa6723e */ /* 0x008fe200000010ff */
[----:B------:R1:W-:Y:S01]  /*7ee0*/  STSM.16.M88.4 [R186], R160 ;  /* 0x000000a0ba007844 */ /* 0x0003e20000000200 */
[----:B------:R-:W-:Y:S01]  /*7ef0*/  FADD.FTZ R171, R171, R174 ;  /* 0x000000aeabab7221 */ /* 0x000fe20000010000 */
[----:B------:R-:W-:-:S03]  /*7f00*/  FADD.FTZ R197, R197, R180 ;  /* 0x000000b4c5c57221 */ /* 0x000fc60000010000 */
[----:B------:R-:W-:Y:S01]  /*7f10*/  FADD.FTZ R178, R178, R171 ;  /* 0x000000abb2b27221 */ /* 0x000fe20000010000 */
[----:B------:R-:W2:Y:S03]  /*7f20*/  MUFU.EX2 R200, R200 ;  /* 0x000000c800c87308 */ /* 0x000ea60000000800 */
[----:B------:R-:W-:-:S04]  /*7f30*/  FADD.FTZ R173, R173, R178 ;  /* 0x000000b2adad7221 */ /* 0x000fc80000010000 */
[----:B------:R-:W-:Y:S01]  /*7f40*/  FADD.FTZ R182, R182, R173 ;  /* 0x000000adb6b67221 */ /* 0x000fe20000010000 */
[----:B------:R-:W3:Y:S01]  /*7f50*/  MUFU.EX2 R201, R201 ;  /* 0x000000c900c97308 */ /* 0x000ee20000000800 */
[----:B0-----:R-:W-:Y:S01]  /*7f60*/  F2FP.BF16.F32.PACK_AB R165, R199, R196 ;  /* 0x000000c4c7a5723e */ /* 0x001fe200000010ff */
[----:B------:R-:W-:Y:S01]  /*7f70*/  FADD.FTZ R196, R196, R197 ;  /* 0x000000c5c4c47221 */ /* 0x000fe20000010000 */
[----:B------:R-:W-:-:S03]  /*7f80*/  FADD.FTZ R175, R175, R182 ;  /* 0x000000b6afaf7221 */ /* 0x000fc60000010000 */
[----:B------:R-:W-:Y:S01]  /*7f90*/  FADD.FTZ R199, R199, R196 ;  /* 0x000000c4c7c77221 */ /* 0x000fe20000010000 */
[----:B------:R-:W-:-:S03]  /*7fa0*/  FADD.FTZ R194, R194, R175 ;  /* 0x000000afc2c27221 */ /* 0x000fc60000010000 */
[----:B--2---:R-:W-:Y:S01]  /*7fb0*/  FADD.FTZ R8, R200, R199 ;  /* 0x000000c7c8087221 */ /* 0x004fe20000010000 */
[----:B------:R-:W-:-:S04]  /*7fc0*/  FADD.FTZ R177, R177, R194 ;  /* 0x000000c2b1b17221 */ /* 0x000fc80000010000 */
[----:B------:R-:W-:Y:S01]  /*7fd0*/  FADD.FTZ R6, R10, R177 ;  /* 0x000000b10a067221 */ /* 0x000fe20000010000 */
[C---:B---3--:R-:W-:Y:S01]  /*7fe0*/  F2FP.BF16.F32.PACK_AB R167, R201.reuse, R200 ;  /* 0x000000c8c9a7723e */ /* 0x048fe200000010ff */
[----:B------:R-:W-:-:S04]  /*7ff0*/  FADD.FTZ R8, R201, R8 ;  /* 0x00000008c9087221 */ /* 0x000fc80000010000 */
[----:B------:R1:W-:Y:S01]  /*8000*/  STSM.16.M88.4 [R185], R164 ;  /* 0x000000a4b9007844 */ /* 0x0003e20000000200 */
[----:B------:R-:W-:-:S06]  /*8010*/  WARPGROUP.ARRIVE ;  /* 0x00000000000079c5 */ /* 0x000fcc0000000000 */
[----:B------:R-:W-:Y:S01]  /*8020*/  HGMMA.64x256x16.F32.BF16 R24, R152, gdesc[UR8].tnspB, R24, gsb0 ;  /* 0x43e0000898187df0 */ /* 0x000fe20008001818 */
        /* <DEDUP_REMOVED lines=22> */
[----:B0-----:R-:W0:Y:S02]  /*8190*/  FENCE.VIEW.ASYNC.S ;  /* 0x00000000000073c6 */ /* 0x001e240000000000 */
[----:B0-----:R-:W-:Y:S01]  /*81a0*/  NOP ;  /* 0x0000000000007918 */ /* 0x001fe20000000000 */
[----:B------:R-:W-:Y:S06]  /*81b0*/  BAR.ARV 0xe, 0x100 ;  /* 0x0384000000007b1d */ /* 0x000fec0000002000 */
[----:B-1----:R-:W-:Y:S05]  /*81c0*/  @!P0 BRA `(.L_x_204) ;  /* 0x0000000000048947 */ /* 0x002fea0003800000 */
[----:B------:R-:W-:Y:S01]  /*81d0*/  BPT.TRAP 0x1 ;  /* 0x000000040000795c */ /* 0x000fe20000300000 */
.L_x_204:
[----:B------:R-:W-:Y:S01]  /*81e0*/  UIADD3 UR7, UR7, 0x38860, URZ ;  /* 0x0003886007077890 */ /* 0x000fe2000fffe03f */
[----:B------:R-:W-:Y:S01]  /*81f0*/  IMAD.MOV.U32 R10, RZ, RZ, R5 ;  /* 0x000000ffff0a7224 */ /* 0x000fe200078e0005 */
[----:B------:R-:W-:Y:S01]  /*8200*/  UMOV UR10, UR36 ;  /* 0x00000024000a7c82 */ /* 0x000fe20008000000 */
[----:B------:R-:W-:Y:S01]  /*8210*/  IMAD.MOV.U32 R11, RZ, RZ, R4 ;  /* 0x000000ffff0b7224 */ /* 0x000fe200078e0004 */
[----:B------:R-:W-:-:S09]  /*8220*/  UPRMT UR7, UR37, 0x654, UR7 ;  /* 0x0000065425077896 */ /* 0x000fd20008000007 */
[----:B------:R-:W-:Y:S01]  /*8230*/  SYNCS.ARRIVE.TRANS64.RED.A1T0 RZ, [UR7], RZ ;  /* 0x000000ffffff79a7 */ /* 0x000fe20008100407 */
[----:B------:R-:W-:Y:S05]  /*8240*/  @P1 BRA `(.L_x_205) ;  /* 0xffffffd0005c1947 */ /* 0x000fea000383ffff */
.L_x_194:
[----:B------:R-:W0:Y:S01]  /*8250*/  SHFL.BFLY PT, R3, R6, 0x2, 0x1f ;  /* 0x0c401f0006037f89 */ /* 0x000e2200000e0000 */
[----:B------:R-:W-:Y:S02]  /*8260*/  IMAD.MOV R14, RZ, RZ, -R22 ;  /* 0x000000ffff0e7224 */ /* 0x000fe400078e0a16 */
[----:B------:R-:W-:Y:S01]  /*8270*/  IMAD.U32 R13, RZ, RZ, UR36 ;  /* 0x00000024ff0d7e24 */ /* 0x000fe2000f8e00ff */
[----:B------:R-:W1:Y:S01]  /*8280*/  SHFL.BFLY PT, R9, R8, 0x2, 0x1f ;  /* 0x0c401f0008097f89 */ /* 0x000e6200000e0000 */
[----:B------:R-:W-:Y:S01]  /*8290*/  UIADD3 UR36, UR36, 0x1, URZ ;  /* 0x0000000124247890 */ /* 0x000fe2000fffe03f */
[----:B------:R-:W-:Y:S08]  /*82a0*/  BAR.ARV 0x8, 0x100 ;  /* 0x0204000000007b1d */ /* 0x000ff00000002000 */
[----:B------:R-:W-:Y:S01]  /*82b0*/  BAR.SYNC.DEFER_BLOCKING 0xf, 0x100 ;  /* 0x03c4000000007b1d */ /* 0x000fe20000010000 */
[----:B------:R-:W-:Y:S01]  /*82c0*/  ISETP.NE.AND P2, PT, R19, R14, PT ;  /* 0x0000000e1300720c */ /* 0x000fe20003f45270 */
[----:B------:R-:W-:Y:S01]  /*82d0*/  UISETP.NE.AND UP0, UPT, UR36, 0x2, UPT ;  /* 0x000000022400788c */ /* 0x000fe2000bf05270 */
[----:B------:R-:W-:-:S03]  /*82e0*/  VIADD R207, R207, 0x1 ;  /* 0x00000001cfcf7836 */ /* 0x000fc60000000000 */
[----:B------:R-:W-:Y:S01]  /*82f0*/  USEL UR4, URZ, 0x1, UP0 ;  /* 0x000000013f047887 */ /* 0x000fe20008000000 */
[----:B0-----:R-:W-:Y:S01]  /*8300*/  FADD.FTZ R0, R3, R6 ;  /* 0x0000000603007221 */ /* 0x001fe20000010000 */
[----:B------:R-:W-:Y:S01]  /*8310*/  IMAD.MOV.U32 R6, RZ, RZ, RZ ;  /* 0x000000ffff067224 */ /* 0x000fe200078e00ff */
[----:B------:R-:W-:Y:S01]  /*8320*/  USEL UR36, UR36, URZ, UP0 ;  /* 0x0000003f24247287 */ /* 0x000fe20008000000 */
[----:B-1----:R-:W-:Y:S02]  /*8330*/  FADD.FTZ R11, R9, R8 ;  /* 0x00000008090b7221 */ /* 0x002fe40000010000 */
[----:B------:R-:W0:Y:S01]  /*8340*/  SHFL.BFLY PT, R3, R0, 0x1, 0x1f ;  /* 0x0c201f0000037f89 */ /* 0x000e2200000e0000 */
[----:B------:R-:W-:-:S03]  /*8350*/  LOP3.LUT R2, R2, UR4, RZ, 0x3c, !PT ;  /* 0x0000000402027c12 */ /* 0x000fc6000f8e3cff */
[----:B------:R-:W1:Y:S01]  /*8360*/  SHFL.BFLY PT, R12, R11, 0x1, 0x1f ;  /* 0x0c201f000b0c7f89 */ /* 0x000e6200000e0000 */
[----:B0-----:R-:W-:Y:S01]  /*8370*/  FADD.FTZ R10, R0, R3 ;  /* 0x00000003000a7221 */ /* 0x001fe20000010000 */
[----:B------:R-:W-:Y:S02]  /*8380*/  IMAD.MOV.U32 R3, RZ, RZ, RZ ;  /* 0x000000ffff037224 */ /* 0x000fe400078e00ff */
[----:B------:R-:W-:Y:S02]  /*8390*/  @!P2 IMAD R0, R13, 0x40, R16 ;  /* 0x000000400d00a824 */ /* 0x000fe400078e0210 */
[----:B-1----:R-:W-:Y:S01]  /*83a0*/  FADD.FTZ R9, R11, R12 ;  /* 0x0000000c0b097221 */ /* 0x002fe20000010000 */
[----:B------:R-:W-:Y:S02]  /*83b0*/  FSETP.NE.FTZ.AND P0, PT, R10, RZ, PT ;  /* 0x000000ff0a00720b */ /* 0x000fe40003f15000 */
[----:B------:R-:W-:Y:S02]  /*83c0*/  @!P2 LEA R0, R0, UR38, 0x2 ;  /* 0x000000260000ac11 */ /* 0x000fe4000f8e10ff */
[----:B------:R-:W-:-:S09]  /*83d0*/  FSETP.NE.FTZ.AND P1, PT, R9, RZ, PT ;  /* 0x000000ff0900720b */ /* 0x000fd20003f35000 */
[----:B------:R-:W0:Y:S01]  /*83e0*/  @P0 MUFU.RCP R3, R10 ;  /* 0x0000000a00030308 */ /* 0x000e220000001000 */
[----:B------:R-:W-:-:S03]  /*83f0*/  @P0 FMUL.FTZ R8, R7, 0.69314718246459960938 ;  /* 0x3f31721807080820 */ /* 0x000fc60000410000 */
[----:B------:R-:W-:-:S04]  /*8400*/  @P1 FMUL.FTZ R7, R7, 0.69314718246459960938 ;  /* 0x3f31721807071820 */ /* 0x000fc80000410000 */
[----:B------:R-:W1:Y:S08]  /*8410*/  @P1 MUFU.RCP R6, R9 ;  /* 0x0000000900061308 */ /* 0x000e700000001000 */
[----:B------:R-:W2:Y:S01]  /*8420*/  @P0 MUFU.LG2 R10, R10 ;  /* 0x0000000a000a0308 */ /* 0x000ea20000000c00 */
[----:B0-----:R0:W-:Y:S01]  /*8430*/  @!P2 STS [R0+0x38400], R3 ;  /* 0x038400030000a388 */ /* 0x0011e20000000800 */
[-C--:B------:R-:W-:Y:S01]  /*8440*/  FMUL.FTZ R196, R24, R3.reuse ;  /* 0x0000000318c47220 */ /* 0x080fe20000410000 */
[-C--:B------:R-:W-:Y:S01]  /*8450*/  FMUL.FTZ R193, R25, R3.reuse ;  /* 0x0000000319c17220 */ /* 0x080fe20000410000 */
[-C--:B------:R-:W-:Y:S01]  /*8460*/  FMUL.FTZ R183, R28, R3.reuse ;  /* 0x000000031cb77220 */ /* 0x080fe20000410000 */
[-C--:B------:R-:W-:Y:S01]  /*8470*/  FMUL.FTZ R21, R29, R3.reuse ;  /* 0x000000031d157220 */ /* 0x080fe20000410000 */
[-C--:B------:R-:W-:Y:S01]  /*8480*/  FMUL.FTZ R212, R32, R3.reuse ;  /* 0x0000000320d47220 */ /* 0x080fe20000410000 */
[-C--:B------:R-:W-:Y:S01]  /*8490*/  FMUL.FTZ R211, R33, R3.reuse ;  /* 0x0000000321d37220 */ /* 0x080fe20000410000 */
        /* <DEDUP_REMOVED lines=8> */
[-C--:B------:R-:W-:Y:S01]  /*8520*/  FMUL.FTZ R203, R48, R3.reuse ;  /* 0x0000000330cb7220 */ /* 0x080fe20000410000 */
[----:B--2---:R-:W-:Y:S01]  /*8530*/  @P0 FMUL.FTZ R11, R10, 0.69314718246459960938 ;  /* 0x3f3172180a0b0820 */ /* 0x004fe20000410000 */
[-C--:B------:R-:W-:Y:S01]  /*8540*/  FMUL.FTZ R202, R49, R3.reuse ;  /* 0x0000000331ca7220 */ /* 0x080fe20000410000 */
[-C--:B------:R-:W-:Y:S01]  /*8550*/  FMUL.FTZ R201, R52, R3.reuse ;  /* 0x0000000334c97220 */ /* 0x080fe20000410000 */
[-C--:B------:R-:W-:Y:S01]  /*8560*/  FMUL.FTZ R200, R53, R3.reuse ;  /* 0x0000000335c87220 */ /* 0x080fe20000410000 */
[-C--:B------:R-:W-:Y:S01]  /*8570*/  FMUL.FTZ R199, R56, R3.reuse ;  /* 0x0000000338c77220 */ /* 0x080fe20000410000 */
[-C--:B------:R-:W-:Y:S01]  /*8580*/  FMUL.FTZ R198, R57, R3.reuse ;  /* 0x0000000339c67220 */ /* 0x080fe20000410000 */
[-C--:B------:R-:W-:Y:S01]  /*8590*/  FMUL.FTZ R197, R60, R3.reuse ;  /* 0x000000033cc57220 */ /* 0x080fe20000410000 */
[-C--:B------:R-:W-:Y:S01]  /*85a0*/  FMUL.FTZ R195, R61, R3.reuse ;  /* 0x000000033dc37220 */ /* 0x080fe20000410000 */
[----:B---3--:R-:W-:Y:S01]  /*85b0*/  @P1 FMUL.FTZ R10, R9, 0.69314718246459960938 ;  /* 0x3f317218090a1820 */ /* 0x008fe20000410000 */
        /* <DEDUP_REMOVED lines=44> */
[----:B0-----:R-:W-:-:S02]  /*8880*/  IMAD.MOV.U32 R3, RZ, RZ, -0x800000 ;  /* 0xff800000ff037424 */ /* 0x001fc400078e00ff */
[-C--:B------:R-:W-:Y:S01]  /*8890*/  FMUL.FTZ R26, R26, R6.reuse ;  /* 0x000000061a1a7220 */ /* 0x080fe20000410000 */
[----:B-1----:R-:W-:Y:S02]  /*88a0*/  IMAD.MOV.U32 R0, RZ, RZ, -0x800000 ;  /* 0xff800000ff007424 */ /* 0x002fe400078e00ff */
        /* <DEDUP_REMOVED lines=65> */
[----:B------:R-:W-:Y:S06]  /*8cc0*/  BAR.ARV 0xe, 0x100 ;  /* 0x0384000000007b1d */ /* 0x000fec0000002000 */
.L_x_180:
[----:B------:R-:W0:Y:S01]  /*8cd0*/  S2UR UR6, SR_SWINHI ;  /* 0x00000000000679c3 */ /* 0x000e220000002f00 */
[----:B------:R-:W-:-:S07]  /*8ce0*/  IMAD R7, R215, 0x40, R18 ;  /* 0x00000040d7077824 */ /* 0x000fce00078e0212 */
[----:B------:R-:W-:Y:S01]  /*8cf0*/  BAR.SYNC.DEFER_BLOCKING 0x1, 0x100 ;  /* 0x0044000000007b1d */ /* 0x000fe20000010000 */
[----:B------:R-:W-:Y:S02]  /*8d00*/  F2FP.BF16.F32.PACK_AB R104, R105, R104 ;  /* 0x000000686968723e */ /* 0x000fe400000010ff */
[----:B------:R-:W-:Y:S02]  /*8d10*/  F2FP.BF16.F32.PACK_AB R105, R107, R106 ;  /* 0x0000006a6b69723e */ /* 0x000fe400000010ff */
[----:B------:R-:W-:Y:S02]  /*8d20*/  F2FP.BF16.F32.PACK_AB R106, R109, R108 ;  /* 0x0000006c6d6a723e */ /* 0x000fe400000010ff */
        /* <DEDUP_REMOVED lines=12> */
[----:B------:R-:W-:Y:S01]  /*8df0*/  MOV R73, UR5 ;  /* 0x0000000500497c02 */ /* 0x000fe20008000f00 */
[----:B------:R-:W-:Y:S01]  /*8e00*/  ULDC UR4, c[0x0][0xc] ;  /* 0x0000030000047ab9 */ /* 0x000fe20000000800 */
[----:B------:R-:W-:Y:S01]  /*8e10*/  F2FP.BF16.F32.PACK_AB R137, R165, R164 ;  /* 0x000000a4a589723e */ /* 0x000fe200000010ff */
[----:B------:R-:W-:Y:S01]  /*8e20*/  UIADD3 UR39, UR4, UR39, URZ ;  /* 0x0000002704277290 */ /* 0x000fe2000fffe03f */
[----:B------:R-:W-:Y:S01]  /*8e30*/  F2FP.BF16.F32.PACK_AB R145, R147, R146 ;  /* 0x000000929391723e */ /* 0x000fe200000010ff */
[----:B------:R-:W-:Y:S01]  /*8e40*/  IMAD.WIDE R4, R219, 0x2, R72 ;  /* 0x00000002db047825 */ /* 0x000fe200078e0248 */
[----:B------:R-:W-:-:S02]  /*8e50*/  F2FP.BF16.F32.PACK_AB R146, R149, R148 ;  /* 0x000000949592723e */ /* 0x000fc400000010ff */
[----:B------:R-:W-:Y:S01]  /*8e60*/  F2FP.BF16.F32.PACK_AB R147, R151, R150 ;  /* 0x000000969793723e */ /* 0x000fe200000010ff */
[----:B------:R-:W-:Y:S01]  /*8e70*/  IMAD.WIDE R72, R7, 0x2, R72 ;  /* 0x0000000207487825 */ /* 0x000fe200078e0248 */
[C---:B------:R-:W-:Y:S02]  /*8e80*/  IADD3 R36, P1, R4.reuse, 0x20, RZ ;  /* 0x0000002004247810 */ /* 0x040fe40007f3e0ff */
[----:B------:R-:W-:Y:S02]  /*8e90*/  IADD3 R40, P0, R4, 0x40, RZ ;  /* 0x0000004004287810 */ /* 0x000fe40007f1e0ff */
[----:B------:R-:W-:Y:S01]  /*8ea0*/  LOP3.LUT R33, R36, 0x380, RZ, 0xc0, !PT ;  /* 0x0000038024217812 */ /* 0x000fe200078ec0ff */
[--C-:B------:R-:W-:Y:S01]  /*8eb0*/  IMAD.X R119, RZ, RZ, R5.reuse, P1 ;  /* 0x000000ffff777224 */ /* 0x100fe200008e0605 */
[----:B------:R-:W-:Y:S01]  /*8ec0*/  IADD3 R37, P4, R4, 0x60, RZ ;  /* 0x0000006004257810 */ /* 0x000fe20007f9e0ff */
[----:B------:R-:W-:Y:S01]  /*8ed0*/  IMAD.X R123, RZ, RZ, R5, P0 ;  /* 0x000000ffff7b7224 */ /* 0x000fe200000e0605 */
[----:B------:R-:W-:-:S02]  /*8ee0*/  SHF.R.U64 R33, R33, 0x3, RZ ;  /* 0x0000000321217819 */ /* 0x000fc400000012ff */
[----:B------:R-:W-:Y:S01]  /*8ef0*/  IADD3 R48, P6, R4, 0x2020, RZ ;  /* 0x0000202004307810 */ /* 0x000fe20007fde0ff */
[--C-:B------:R-:W-:Y:S01]  /*8f00*/  IMAD.X R127, RZ, RZ, R5.reuse, P4 ;  /* 0x000000ffff7f7224 */ /* 0x100fe200020e0605 */
[----:B------:R-:W-:Y:S02]  /*8f10*/  LOP3.LUT R118, R33, R36, RZ, 0x3c, !PT ;  /* 0x0000002421767212 */ /* 0x000fe400078e3cff */
[----:B------:R-:W-:Y:S01]  /*8f20*/  LOP3.LUT R33, R40, 0x380, RZ, 0xc0, !PT ;  /* 0x0000038028217812 */ /* 0x000fe200078ec0ff */
[--C-:B------:R-:W-:Y:S01]  /*8f30*/  IMAD.X R135, RZ, RZ, R5.reuse, P6 ;  /* 0x000000ffff877224 */ /* 0x100fe200030e0605 */
[----:B------:R-:W-:Y:S02]  /*8f40*/  IADD3 R8, P5, R4, 0x2040, RZ ;  /* 0x0000204004087810 */ /* 0x000fe40007fbe0ff */
[----:B------:R-:W-:Y:S02]  /*8f50*/  SHF.R.U64 R33, R33, 0x3, RZ ;  /* 0x0000000321217819 */ /* 0x000fe400000012ff */
[----:B------:R-:W-:Y:S01]  /*8f60*/  LOP3.LUT R36, R37, 0x380, RZ, 0xc0, !PT ;  /* 0x0000038025247812 */ /* 0x000fe200078ec0ff */
[----:B------:R-:W-:Y:S01]  /*8f70*/  IMAD.X R139, RZ, RZ, R5, P5 ;  /* 0x000000ffff8b7224 */ /* 0x000fe200028e0605 */
[----:B------:R-:W-:-:S02]  /*8f80*/  LOP3.LUT R45, R48, 0x380, RZ, 0xc0, !PT ;  /* 0x00000380302d7812 */ /* 0x000fc400078ec0ff */
[----:B------:R-:W-:Y:S02]  /*8f90*/  LOP3.LUT R122, R33, R40, RZ, 0x3c, !PT ;  /* 0x00000028217a7212 */ /* 0x000fe400078e3cff */
[----:B------:R-:W-:Y:S02]  /*8fa0*/  IADD3 R44, P3, R4, 0x2000, RZ ;  /* 0x00002000042c7810 */ /* 0x000fe40007f7e0ff */
[----:B------:R-:W-:Y:S02]  /*8fb0*/  LOP3.LUT R33, R8, 0x380, RZ, 0xc0, !PT ;  /* 0x0000038008217812 */ /* 0x000fe400078ec0ff */
[----:B------:R-:W-:Y:S01]  /*8fc0*/  SHF.R.U64 R36, R36, 0x3, RZ ;  /* 0x0000000324247819 */ /* 0x000fe200000012ff */
[----:B------:R-:W-:Y:S01]  /*8fd0*/  IMAD.X R131, RZ, RZ, R5, P3 ;  /* 0x000000ffff837224 */ /* 0x000fe200018e0605 */
[----:B------:R-:W-:Y:S02]  /*8fe0*/  SHF.R.U64 R45, R45, 0x3, RZ ;  /* 0x000000032d2d7819 */ /* 0x000fe400000012ff */
[----:B------:R-:W-:-:S02]  /*8ff0*/  IADD3 R28, P2, R4, 0x2060, RZ ;  /* 0x00002060041c7810 */ /* 0x000fc40007f5e0ff */
[----:B------:R-:W-:Y:S02]  /*9000*/  IADD3 R24, P0, R4, 0x4020, RZ ;  /* 0x0000402004187810 */ /* 0x000fe40007f1e0ff */
[----:B------:R-:W-:Y:S01]  /*9010*/  LOP3.LUT R41, R44, 0x380, RZ, 0xc0, !PT ;  /* 0x000003802c297812 */ /* 0x000fe200078ec0ff */
[--C-:B------:R-:W-:Y:S01]  /*9020*/  IMAD.X R9, RZ, RZ, R5.reuse, P2 ;  /* 0x000000ffff097224 */ /* 0x100fe200010e0605 */
[----:B------:R-:W-:Y:S01]  /*9030*/  SHF.R.U64 R33, R33, 0x3, RZ ;  /* 0x0000000321217819 */ /* 0x000fe200000012ff */
[--C-:B------:R-:W-:Y:S01]  /*9040*/  IMAD.X R25, RZ, RZ, R5.reuse, P0 ;  /* 0x000000ffff197224 */ /* 0x100fe200000e0605 */
[----:B------:R-:W-:Y:S02]  /*9050*/  IADD3 R12, P4, R4, 0x4040, RZ ;  /* 0x00004040040c7810 */ /* 0x000fe40007f9e0ff */
[----:B------:R-:W-:Y:S02]  /*9060*/  LOP3.LUT R126, R36, R37, RZ, 0x3c, !PT ;  /* 0x00000025247e7212 */ /* 0x000fe400078e3cff */
[----:B------:R-:W-:Y:S01]  /*9070*/  LOP3.LUT R134, R45, R48, RZ, 0x3c, !PT ;  /* 0x000000302d867212 */ /* 0x000fe200078e3cff */
[----:B------:R-:W-:Y:S01]  /*9080*/  IMAD.X R29, RZ, RZ, R5, P4 ;  /* 0x000000ffff1d7224 */ /* 0x000fe200020e0605 */
[----:B------:R-:W-:-:S02]  /*9090*/  IADD3 R10, P1, R4, 0x4000, RZ ;  /* 0x00004000040a7810 */ /* 0x000fc40007f3e0ff */
[----:B------:R-:W-:Y:S02]  /*90a0*/  SHF.R.U64 R41, R41, 0x3, RZ ;  /* 0x0000000329297819 */ /* 0x000fe400000012ff */
[----:B------:R-:W-:Y:S01]  /*90b0*/  LOP3.LUT R37, R28, 0x380, RZ, 0xc0, !PT ;  /* 0x000003801c257812 */ /* 0x000fe200078ec0ff */
[----:B------:R-:W-:Y:S01]  /*90c0*/  IMAD.X R11, RZ, RZ, R5, P1 ;  /* 0x000000ffff0b7224 */ /* 0x000fe200008e0605 */
[----:B------:R-:W-:Y:S02]  /*90d0*/  LOP3.LUT R45, R24, 0x380, RZ, 0xc0, !PT ;  /* 0x00000380182d7812 */ /* 0x000fe400078ec0ff */
[----:B------:R-:W-:Y:S02]  /*90e0*/  LOP3.LUT R138, R33, R8, RZ, 0x3c, !PT ;  /* 0x00000008218a7212 */ /* 0x000fe400078e3cff */
[----:B------:R-:W-:Y:S02]  /*90f0*/  LOP3.LUT R33, R12, 0x380, RZ, 0xc0, !PT ;  /* 0x000003800c217812 */ /* 0x000fe400078ec0ff */
[----:B------:R-:W-:-:S02]  /*9100*/  LOP3.LUT R130, R41, R44, RZ, 0x3c, !PT ;  /* 0x0000002c29827212 */ /* 0x000fc400078e3cff */
[----:B------:R-:W-:Y:S02]  /*9110*/  SHF.R.U64 R37, R37, 0x3, RZ ;  /* 0x0000000325257819 */ /* 0x000fe400000012ff */
[----:B------:R-:W-:Y:S02]  /*9120*/  SHF.R.U64 R45, R45, 0x3, RZ ;  /* 0x000000032d2d7819 */ /* 0x000fe400000012ff */
[----:B------:R-:W-:Y:S02]  /*9130*/  IADD3 R14, P5, R4, 0x6020, RZ ;  /* 0x00006020040e7810 */ /* 0x000fe40007fbe0ff */
[----:B------:R-:W-:Y:S02]  /*9140*/  LOP3.LUT R41, R10, 0x380, RZ, 0xc0, !PT ;  /* 0x000003800a297812 */ /* 0x000fe400078ec0ff */
[----:B------:R-:W-:Y:S01]  /*9150*/  SHF.R.U64 R33, R33, 0x3, RZ ;  /* 0x0000000321217819 */ /* 0x000fe200000012ff */
[----:B------:R-:W-:Y:S01]  /*9160*/  IMAD.X R115, RZ, RZ, R5, P5 ;  /* 0x000000ffff737224 */ /* 0x000fe200028e0605 */
[----:B------:R-:W-:-:S02]  /*9170*/  IADD3 R6, P1, R4, 0x6060, RZ ;  /* 0x0000606004067810 */ /* 0x000fc40007f3e0ff */
[C---:B------:R-:W-:Y:S02]  /*9180*/  IADD3 R7, P2, R4.reuse, 0x6040, RZ ;  /* 0x0000604004077810 */ /* 0x040fe40007f5e0ff */
[----:B------:R-:W-:Y:S01]  /*9190*/  LOP3.LUT R13, R4, 0x380, RZ, 0xc0, !PT ;  /* 0x00000380040d7812 */ /* 0x000fe200078ec0ff */
[----:B------:R-:W-:Y:S01]  /*91a0*/  IMAD.X R15, RZ, RZ, R5, P1 ;  /* 0x000000ffff0f7224 */ /* 0x000fe200008e0605 */
[----:B------:R-:W-:Y:S02]  /*91b0*/  LOP3.LUT R8, R37, R28, RZ, 0x3c, !PT ;  /* 0x0000001c25087212 */ /* 0x000fe400078e3cff */
[----:B------:R-:W-:Y:S02]  /*91c0*/  LOP3.LUT R24, R45, R24, RZ, 0x3c, !PT ;  /* 0x000000182d187212 */ /* 0x000fe400078e3cff */
[----:B------:R-:W-:Y:S02]  /*91d0*/  SHF.R.U64 R41, R41, 0x3, RZ ;  /* 0x0000000329297819 */ /* 0x000fe400000012ff */
[----:B------:R-:W-:-:S02]  /*91e0*/  LOP3.LUT R45, R14, 0x380, RZ, 0xc0, !PT ;  /* 0x000003800e2d7812 */ /* 0x000fc400078ec0ff */
[----:B------:R-:W-:Y:S02]  /*91f0*/  LOP3.LUT R28, R33, R12, RZ, 0x3c, !PT ;  /* 0x0000000c211c7212 */ /* 0x000fe400078e3cff */
[----:B------:R-:W-:Y:S02]  /*9200*/  IADD3 R32, P6, R4, 0x6000, RZ ;  /* 0x0000600004207810 */ /* 0x000fe40007fde0ff */
[----:B------:R-:W-:Y:S02]  /*9210*/  LOP3.LUT R33, R6, 0x380, RZ, 0xc0, !PT ;  /* 0x0000038006217812 */ /* 0x000fe400078ec0ff */
[----:B------:R-:W-:Y:S01]  /*9220*/  IADD3 R20, P3, R4, 0x4060, RZ ;  /* 0x0000406004147810 */ /* 0x000fe20007f7e0ff */
[----:B------:R-:W-:Y:S01]  /*9230*/  IMAD.X R69, RZ, RZ, R5, P6 ;  /* 0x000000ffff457224 */ /* 0x000fe200030e0605 */
[----:B------:R-:W-:Y:S02]  /*9240*/  LOP3.LUT R12, R7, 0x380, RZ, 0xc0, !PT ;  /* 0x00000380070c7812 */ /* 0x000fe400078ec0ff */
[----:B------:R-:W-:-:S02]  /*9250*/  SHF.R.U64 R13, R13, 0x3, RZ ;  /* 0x000000030d0d7819 */ /* 0x000fc400000012ff */
[----:B------:R-:W-:Y:S02]  /*9260*/  LOP3.LUT R10, R41, R10, RZ, 0x3c, !PT ;  /* 0x0000000a290a7212 */ /* 0x000fe400078e3cff */
[----:B------:R-:W-:Y:S02]  /*9270*/  SHF.R.U64 R45, R45, 0x3, RZ ;  /* 0x000000032d2d7819 */ /* 0x000fe400000012ff */
[----:B------:R-:W-:Y:S02]  /*9280*/  LOP3.LUT R41, R32, 0x380, RZ, 0xc0, !PT ;  /* 0x0000038020297812 */ /* 0x000fe400078ec0ff */
[----:B------:R-:W-:Y:S02]  /*9290*/  SHF.R.U64 R33, R33, 0x3, RZ ;  /* 0x0000000321217819 */ /* 0x000fe400000012ff */
[----:B------:R-:W-:Y:S02]  /*92a0*/  LOP3.LUT R37, R20, 0x380, RZ, 0xc0, !PT ;  /* 0x0000038014257812 */ /* 0x000fe400078ec0ff */
[----:B------:R-:W-:-:S02]  /*92b0*/  SHF.R.U64 R12, R12, 0x3, RZ ;  /* 0x000000030c0c7819 */ /* 0x000fc400000012ff */
[----:B------:R-:W-:Y:S01]  /*92c0*/  LOP3.LUT R4, R13, R4, RZ, 0x3c, !PT ;  /* 0x000000040d047212 */ /* 0x000fe200078e3cff */
[----:B------:R-:W-:Y:S01]  /*92d0*/  IMAD.X R13, RZ, RZ, R5, P2 ;  /* 0x000000ffff0d7224 */ /* 0x000fe200010e0605 */
[----:B------:R-:W-:Y:S02]  /*92e0*/  IADD3.X R53, RZ, R5, RZ, P3, !PT ;  /* 0x00000005ff357210 */ /* 0x000fe40001ffe4ff */
[----:B------:R-:W-:Y:S02]  /*92f0*/  LOP3.LUT R114, R45, R14, RZ, 0x3c, !PT ;  /* 0x0000000e2d727212 */ /* 0x000fe400078e3cff */
[----:B------:R-:W-:Y:S02]  /*9300*/  SHF.R.U64 R41, R41, 0x3, RZ ;  /* 0x0000000329297819 */ /* 0x000fe400000012ff */
[C---:B------:R-:W-:Y:S02]  /*9310*/  IADD3 R49, P2, R72.reuse, 0x1000, RZ ;  /* 0x0000100048317810 */ /* 0x040fe40007f5e0ff */
[----:B------:R-:W-:-:S02]  /*9320*/  IADD3 R45, P3, R72, 0x2000, RZ ;  /* 0x00002000482d7810 */ /* 0x000fc40007f7e0ff */
[----:B------:R-:W-:Y:S02]  /*9330*/  LOP3.LUT R14, R33, R6, RZ, 0x3c, !PT ;  /* 0x00000006210e7212 */ /* 0x000fe400078e3cff */
[----:B------:R-:W-:Y:S02]  /*9340*/  SHF.R.U64 R37, R37, 0x3, RZ ;  /* 0x0000000325257819 */ /* 0x000fe400000012ff */
[----:B------:R-:W-:Y:S02]  /*9350*/  LOP3.LUT R12, R12, R7, RZ, 0x3c, !PT ;  /* 0x000000070c0c7212 */ /* 0x000fe400078e3cff */
[C---:B------:R-:W-:Y:S02]  /*9360*/  IADD3 R33, P6, R72.reuse, 0x5000, RZ ;  /* 0x0000500048217810 */ /* 0x040fe40007fde0ff */
[----:B------:R-:W-:Y:S02]  /*9370*/  IADD3 R7, P0, R72, 0x6000, RZ ;  /* 0x0000600048077810 */ /* 0x000fe40007f1e0ff */
[----:B------:R-:W-:-:S02]  /*9380*/  MOV R57, R4 ;  /* 0x0000000400397202 */ /* 0x000fc40000000f00 */
[----:B------:R-:W-:Y:S02]  /*9390*/  F2FP.BF16.F32.PACK_AB R5, R27, R26 ;  /* 0x0000001a1b05723e */ /* 0x000fe400000010ff */
[----:B------:R-:W-:Y:S01]  /*93a0*/  LOP3.LUT R68, R41, R32, RZ, 0x3c, !PT ;  /* 0x0000002029447212 */ /* 0x000fe200078e3cff */
[----:B------:R-:W0:Y:S01]  /*93b0*/  SHFL.IDX PT, R26, R214, RZ, 0x1f ;  /* 0x00001fffd61a7589 */ /* 0x000e2200000e0000 */
[----:B------:R-:W-:Y:S02]  /*93c0*/  LOP3.LUT R48, R49, 0x380, RZ, 0xc0, !PT ;  /* 0x0000038031307812 */ /* 0x000fe400078ec0ff */
[----:B------:R-:W-:Y:S02]  /*93d0*/  LOP3.LUT R44, R45, 0x380, RZ, 0xc0, !PT ;  /* 0x000003802d2c7812 */ /* 0x000fe400078ec0ff */
[----:B------:R-:W-:Y:S02]  /*93e0*/  LOP3.LUT R52, R37, R20, RZ, 0x3c, !PT ;  /* 0x0000001425347212 */ /* 0x000fe400078e3cff */
[----:B------:R-:W-:-:S02]  /*93f0*/  LOP3.LUT R32, R33, 0x380, RZ, 0xc0, !PT ;  /* 0x0000038021207812 */ /* 0x000fc400078ec0ff */
[----:B------:R-:W-:Y:S02]  /*9400*/  LOP3.LUT R20, R7, 0x380, RZ, 0xc0, !PT ;  /* 0x0000038007147812 */ /* 0x000fe400078ec0ff */
[----:B------:R-:W-:Y:S02]  /*9410*/  SHF.R.U64 R48, R48, 0x3, RZ ;  /* 0x0000000330307819 */ /* 0x000fe400000012ff */
[----:B------:R-:W-:Y:S02]  /*9420*/  SHF.R.U64 R44, R44, 0x3, RZ ;  /* 0x000000032c2c7819 */ /* 0x000fe400000012ff */
[----:B------:R-:W-:Y:S02]  /*9430*/  SHF.R.U64 R32, R32, 0x3, RZ ;  /* 0x0000000320207819 */ /* 0x000fe400000012ff */
[----:B------:R-:W-:Y:S02]  /*9440*/  SHF.R.U64 R20, R20, 0x3, RZ ;  /* 0x0000000314147819 */ /* 0x000fe400000012ff */
[----:B------:R-:W-:Y:S01]  /*9450*/  LOP3.LUT R48, R48, R49, RZ, 0x3c, !PT ;  /* 0x0000003130307212 */ /* 0x000fe200078e3cff */
[--C-:B------:R-:W-:Y:S01]  /*9460*/  IMAD.X R49, RZ, RZ, R73.reuse, P2 ;  /* 0x000000ffff317224 */ /* 0x100fe200010e0649 */
[----:B------:R-:W-:Y:S01]  /*9470*/  LOP3.LUT R44, R44, R45, RZ, 0x3c, !PT ;  /* 0x0000002d2c2c7212 */ /* 0x000fe200078e3cff */
[----:B------:R-:W-:Y:S01]  /*9480*/  IMAD.X R45, RZ, RZ, R73, P3 ;  /* 0x000000ffff2d7224 */ /* 0x000fe200018e0649 */
[----:B------:R-:W-:-:S02]  /*9490*/  LOP3.LUT R32, R32, R33, RZ, 0x3c, !PT ;  /* 0x0000002120207212 */ /* 0x000fc400078e3cff */
[C---:B------:R-:W-:Y:S02]  /*94a0*/  IADD3 R41, P4, R72.reuse, 0x3000, RZ ;  /* 0x0000300048297810 */ /* 0x040fe40007f9e0ff */
[----:B------:R-:W-:Y:S02]  /*94b0*/  IADD3 R37, P5, R72, 0x4000, RZ ;  /* 0x0000400048257810 */ /* 0x000fe40007fbe0ff */
[----:B------:R-:W-:Y:S02]  /*94c0*/  LOP3.LUT R20, R20, R7, RZ, 0x3c, !PT ;  /* 0x0000000714147212 */ /* 0x000fe400078e3cff */
[C---:B------:R-:W-:Y:S02]  /*94d0*/  IADD3 R65, P1, R72.reuse, 0x7000, RZ ;  /* 0x0000700048417810 */ /* 0x040fe40007f3e0ff */
[C---:B------:R-:W-:Y:S02]  /*94e0*/  IADD3 R61, P2, R72.reuse, 0x8000, RZ ;  /* 0x00008000483d7810 */ /* 0x040fe40007f5e0ff */
[----:B------:R-:W-:-:S02]  /*94f0*/  IADD3 R33, P3, R72, 0x9000, RZ ;  /* 0x0000900048217810 */ /* 0x000fc40007f7e0ff */
[----:B------:R-:W-:Y:S02]  /*9500*/  F2FP.BF16.F32.PACK_AB R4, R193, R196 ;  /* 0x000000c4c104723e */ /* 0x000fe400000010ff */
[----:B------:R-:W-:Y:S01]  /*9510*/  F2FP.BF16.F32.PACK_AB R6, R21, R183 ;  /* 0x000000b71506723e */ /* 0x000fe200000010ff */
[----:B------:R-:W-:Y:S01]  /*9520*/  IMAD.X R21, RZ, RZ, R73, P0 ;  /* 0x000000ffff157224 */ /* 0x000fe200000e0649 */
[----:B------:R-:W-:Y:S02]  /*9530*/  F2FP.BF16.F32.PACK_AB R7, R31, R30 ;  /* 0x0000001e1f07723e */ /* 0x000fe400000010ff */
[----:B------:R-:W-:Y:S02]  /*9540*/  LOP3.LUT R40, R41, 0x380, RZ, 0xc0, !PT ;  /* 0x0000038029287812 */ /* 0x000fe400078ec0ff */
[----:B------:R-:W-:Y:S01]  /*9550*/  LOP3.LUT R36, R37, 0x380, RZ, 0xc0, !PT ;  /* 0x0000038025247812 */ /* 0x000fe200078ec0ff */
[----:B------:R1:W-:Y:S01]  /*9560*/  STSM.16.M88.4 [R57], R4 ;  /* 0x0000000439007844 */ /* 0x0003e20000000200 */
[----:B------:R-:W-:-:S02]  /*9570*/  LOP3.LUT R64, R65, 0x380, RZ, 0xc0, !PT ;  /* 0x0000038041407812 */ /* 0x000fc400078ec0ff */
[----:B------:R-:W-:Y:S02]  /*9580*/  LOP3.LUT R60, R61, 0x380, RZ, 0xc0, !PT ;  /* 0x000003803d3c7812 */ /* 0x000fe400078ec0ff */
[----:B------:R-:W-:Y:S02]  /*9590*/  LOP3.LUT R56, R33, 0x380, RZ, 0xc0, !PT ;  /* 0x0000038021387812 */ /* 0x000fe400078ec0ff */
[----:B------:R-:W-:Y:S02]  /*95a0*/  SHF.R.U64 R40, R40, 0x3, RZ ;  /* 0x0000000328287819 */ /* 0x000fe400000012ff */
[----:B------:R-:W-:Y:S02]  /*95b0*/  SHF.R.U64 R36, R36, 0x3, RZ ;  /* 0x0000000324247819 */ /* 0x000fe400000012ff */
[----:B------:R-:W-:Y:S02]  /*95c0*/  SHF.R.U64 R64, R64, 0x3, RZ ;  /* 0x0000000340407819 */ /* 0x000fe400000012ff */
[----:B------:R-:W-:-:S02]  /*95d0*/  SHF.R.U64 R60, R60, 0x3, RZ ;  /* 0x000000033c3c7819 */ /* 0x000fc400000012ff */
[----:B------:R-:W-:Y:S01]  /*95e0*/  SHF.R.U64 R56, R56, 0x3, RZ ;  /* 0x0000000338387819 */ /* 0x000fe200000012ff */
[--C-:B-1----:R-:W-:Y:S01]  /*95f0*/  IMAD.X R57, RZ, RZ, R73.reuse, P3 ;  /* 0x000000ffff397224 */ /* 0x102fe200018e0649 */
[----:B------:R-:W-:Y:S02]  /*9600*/  LOP3.LUT R5, R72, 0x380, RZ, 0xc0, !PT ;  /* 0x0000038048057812 */ /* 0x000fe400078ec0ff */
[----:B------:R-:W-:Y:S01]  /*9610*/  LOP3.LUT R40, R40, R41, RZ, 0x3c, !PT ;  /* 0x0000002928287212 */ /* 0x000fe200078e3cff */
[--C-:B------:R-:W-:Y:S01]  /*9620*/  IMAD.X R41, RZ, RZ, R73.reuse, P4 ;  /* 0x000000ffff297224 */ /* 0x100fe200020e0649 */
[----:B------:R-:W-:Y:S02]  /*9630*/  SHF.R.U64 R5, R5, 0x3, RZ ;  /* 0x0000000305057819 */ /* 0x000fe400000012ff */
[----:B------:R-:W-:Y:S01]  /*9640*/  LOP3.LUT R36, R36, R37, RZ, 0x3c, !PT ;  /* 0x0000002524247212 */ /* 0x000fe200078e3cff */
[--C-:B------:R-:W-:Y:S01]  /*9650*/  IMAD.X R37, RZ, RZ, R73.reuse, P5 ;  /* 0x000000ffff257224 */ /* 0x100fe200028e0649 */
[----:B------:R-:W-:Y:S01]  /*9660*/  LOP3.LUT R64, R64, R65, RZ, 0x3c, !PT ;  /* 0x0000004140407212 */ /* 0x000fe200078e3cff */
[----:B------:R-:W-:Y:S01]  /*9670*/  IMAD.X R65, RZ, RZ, R73, P1 ;  /* 0x000000ffff417224 */ /* 0x000fe200008e0649 */
[----:B------:R-:W-:-:S02]  /*9680*/  LOP3.LUT R60, R60, R61, RZ, 0x3c, !PT ;  /* 0x0000003d3c3c7212 */ /* 0x000fc400078e3cff */
[----:B------:R-:W-:Y:S01]  /*9690*/  LOP3.LUT R56, R56, R33, RZ, 0x3c, !PT ;  /* 0x0000002138387212 */ /* 0x000fe200078e3cff */
[----:B------:R-:W-:Y:S01]  /*96a0*/  IMAD.X R33, RZ, RZ, R73, P6 ;  /* 0x000000ffff217224 */ /* 0x000fe200030e0649 */
[----:B------:R-:W-:Y:S02]  /*96b0*/  IADD3.X R61, RZ, R73, RZ, P2, !PT ;  /* 0x00000049ff3d7210 */ /* 0x000fe400017fe4ff */
[C---:B------:R-:W-:Y:S02]  /*96c0*/  IADD3 R97, P4, R72.reuse, 0xa000, RZ ;  /* 0x0000a00048617810 */ /* 0x040fe40007f9e0ff */
[C---:B------:R-:W-:Y:S02]  /*96d0*/  IADD3 R93, P5, R72.reuse, 0xb000, RZ ;  /* 0x0000b000485d7810 */ /* 0x040fe40007fbe0ff */
[C---:B------:R-:W-:Y:S02]  /*96e0*/  IADD3 R89, P6, R72.reuse, 0xc000, RZ ;  /* 0x0000c00048597810 */ /* 0x040fe40007fde0ff */
[----:B------:R-:W-:-:S02]  /*96f0*/  IADD3 R85, P0, R72, 0xd000, RZ ;  /* 0x0000d00048557810 */ /* 0x000fc40007f1e0ff */
[C---:B------:R-:W-:Y:S02]  /*9700*/  IADD3 R81, P1, R72.reuse, 0xe000, RZ ;  /* 0x0000e00048517810 */ /* 0x040fe40007f3e0ff */
[----:B------:R-:W-:Y:S02]  /*9710*/  IADD3 R77, P2, R72, 0xf000, RZ ;  /* 0x0000f000484d7810 */ /* 0x000fe40007f5e0ff */
[----:B0-----:R-:W-:Y:S02]  /*9720*/  ISETP.NE.AND P3, PT, R26, RZ, PT ;  /* 0x000000ff1a00720c */ /* 0x001fe40003f65270 */
[----:B------:R-:W-:Y:S02]  /*9730*/  MOV R26, R118 ;  /* 0x00000076001a7202 */ /* 0x000fe40000000f00 */
[----:B------:R-:W-:Y:S02]  /*9740*/  MOV R134, R134 ;  /* 0x0000008600867202 */ /* 0x000fe40000000f00 */
[----:B------:R-:W-:-:S02]  /*9750*/  LOP3.LUT R72, R5, R72, RZ, 0x3c, !PT ;  /* 0x0000004805487212 */ /* 0x000fc400078e3cff */
[----:B------:R-:W-:Y:S02]  /*9760*/  MOV R135, R8 ;  /* 0x0000000800877202 */ /* 0x000fe40000000f00 */
[----:B------:R-:W-:Y:S02]  /*9770*/  MOV R118, R10 ;  /* 0x0000000a00767202 */ /* 0x000fe40000000f00 */
[----:B------:R-:W-:Y:S02]  /*9780*/  F2FP.BF16.F32.PACK_AB R4, R211, R212 ;  /* 0x000000d4d304723e */ /* 0x000fe400000010ff */
[----:B------:R-:W-:Y:S02]  /*9790*/  F2FP.BF16.F32.PACK_AB R5, R35, R34 ;  /* 0x000000222305723e */ /* 0x000fe400000010ff */
[----:B------:R-:W-:Y:S02]  /*97a0*/  F2FP.BF16.F32.PACK_AB R6, R209, R210 ;  /* 0x000000d2d106723e */ /* 0x000fe400000010ff */
[----:B------:R-:W-:-:S02]  /*97b0*/  F2FP.BF16.F32.PACK_AB R7, R39, R38 ;  /* 0x000000262707723e */ /* 0x000fc400000010ff */
[----:B------:R-:W-:Y:S02]  /*97c0*/  MOV R27, R122 ;  /* 0x0000007a001b7202 */ /* 0x000fe40000000f00 */
[----:B------:R-:W-:Y:S01]  /*97d0*/  F2FP.BF16.F32.PACK_AB R8, R206, R208 ;  /* 0x000000d0ce08723e */ /* 0x000fe200000010ff */
[----:B------:R0:W-:Y:S01]  /*97e0*/  STSM.16.M88.4 [R26], R4 ;  /* 0x000000041a007844 */ /* 0x0001e20000000200 */
[----:B------:R-:W-:Y:S02]  /*97f0*/  F2FP.BF16.F32.PACK_AB R9, R43, R42 ;  /* 0x0000002a2b09723e */ /* 0x000fe400000010ff */
[----:B------:R-:W-:Y:S02]  /*9800*/  F2FP.BF16.F32.PACK_AB R10, R204, R205 ;  /* 0x000000cdcc0a723e */ /* 0x000fe400000010ff */
[----:B------:R-:W-:Y:S02]  /*9810*/  F2FP.BF16.F32.PACK_AB R11, R47, R46 ;  /* 0x0000002e2f0b723e */ /* 0x000fe400000010ff */
[----:B------:R-:W-:-:S02]  /*9820*/  MOV R34, R12 ;  /* 0x0000000c00227202 */ /* 0x000fc40000000f00 */
[----:B------:R-:W-:Y:S01]  /*9830*/  MOV R35, R14 ;  /* 0x0000000e00237202 */ /* 0x000fe20000000f00 */
[----:B------:R1:W-:Y:S01]  /*9840*/  STSM.16.M88.4 [R27], R8 ;  /* 0x000000081b007844 */ /* 0x0003e20000000200 */
[----:B------:R-:W-:Y:S02]  /*9850*/  MOV R127, R126 ;  /* 0x0000007e007f7202 */ /* 0x000fe40000000f00 */
[----:B------:R-:W-:Y:S02]  /*9860*/  F2FP.BF16.F32.PACK_AB R12, R202, R203 ;  /* 0x000000cbca0c723e */ /* 0x000fe400000010ff */
[----:B------:R-:W-:Y:S02]  /*9870*/  F2FP.BF16.F32.PACK_AB R13, R51, R50 ;  /* 0x00000032330d723e */ /* 0x000fe400000010ff */
[----:B------:R-:W-:Y:S02]  /*9880*/  F2FP.BF16.F32.PACK_AB R14, R200, R201 ;  /* 0x000000c9c80e723e */ /* 0x000fe400000010ff */
[----:B------:R-:W-:-:S02]  /*9890*/  F2FP.BF16.F32.PACK_AB R15, R55, R54 ;  /* 0x00000036370f723e */ /* 0x000fc400000010ff */
[----:B------:R-:W-:Y:S02]  /*98a0*/  MOV R122, R24 ;  /* 0x00000018007a7202 */ /* 0x000fe40000000f00 */
[----:B------:R-:W-:Y:S01]  /*98b0*/  MOV R130, R130 ;  /* 0x0000008200827202 */ /* 0x000fe20000000f00 */
[----:B------:R2:W-:Y:S01]  /*98c0*/  STSM.16.M88.4 [R127], R12 ;  /* 0x0000000c7f007844 */ /* 0x0005e20000000200 */
[----:B------:R-:W-:Y:S02]  /*98d0*/  F2FP.BF16.F32.PACK_AB R24, R198, R199 ;  /* 0x000000c7c618723e */ /* 0x000fe400000010ff */
[----:B------:R-:W-:Y:S02]  /*98e0*/  F2FP.BF16.F32.PACK_AB R25, R59, R58 ;  /* 0x0000003a3b19723e */ /* 0x000fe400000010ff */
[----:B0-----:R-:W-:Y:S02]  /*98f0*/  F2FP.BF16.F32.PACK_AB R26, R195, R197 ;  /* 0x000000c5c31a723e */ /* 0x001fe400000010ff */
[----:B-1----:R-:W-:-:S02]  /*9900*/  F2FP.BF16.F32.PACK_AB R27, R63, R62 ;  /* 0x0000003e3f1b723e */ /* 0x002fc400000010ff */
[----:B------:R-:W-:Y:S02]  /*9910*/  F2FP.BF16.F32.PACK_AB R4, R182, R194 ;  /* 0x000000c2b604723e */ /* 0x000fe400000010ff */
[----:B------:R-:W-:Y:S01]  /*9920*/  F2FP.BF16.F32.PACK_AB R5, R67, R66 ;  /* 0x000000424305723e */ /* 0x000fe200000010ff */
[----:B------:R-:W-:Y:S01]  /*9930*/  STSM.16.M88.4 [R130], R24 ;  /* 0x0000001882007844 */ /* 0x000fe20000000200 */
[----:B------:R-:W-:Y:S02]  /*9940*/  F2FP.BF16.F32.PACK_AB R6, R180, R181 ;  /* 0x000000b5b406723e */ /* 0x000fe400000010ff */
[----:B------:R-:W-:Y:S01]  /*9950*/  F2FP.BF16.F32.PACK_AB R7, R71, R70 ;  /* 0x000000464707723e */ /* 0x000fe200000010ff */
[----:B--2---:R-:W0:Y:S01]  /*9960*/  LDC R13, c[0x0][0xd44] ;  /* 0x00035100ff0d7b82 */ /* 0x004e220000000800 */
[----:B------:R-:W-:Y:S02]  /*9970*/  MOV R138, R138 ;  /* 0x0000008a008a7202 */ /* 0x000fe40000000f00 */
[----:B------:R-:W-:Y:S01]  /*9980*/  MOV R123, R28 ;  /* 0x0000001c007b7202 */ /* 0x000fe20000000f00 */
[----:B------:R1:W-:Y:S01]  /*9990*/  STSM.16.M88.4 [R134], R4 ;  /* 0x0000000486007844 */ /* 0x0003e20000000200 */
[----:B------:R-:W-:-:S02]  /*99a0*/  F2FP.BF16.F32.PACK_AB R8, R178, R179 ;  /* 0x000000b3b208723e */ /* 0x000fc400000010ff */
[----:B------:R-:W-:Y:S02]  /*99b0*/  F2FP.BF16.F32.PACK_AB R9, R75, R74 ;  /* 0x0000004a4b09723e */ /* 0x000fe400000010ff */
[----:B------:R-:W-:Y:S02]  /*99c0*/  F2FP.BF16.F32.PACK_AB R10, R176, R177 ;  /* 0x000000b1b00a723e */ /* 0x000fe400000010ff */
[----:B------:R-:W-:Y:S02]  /*99d0*/  F2FP.BF16.F32.PACK_AB R11, R79, R78 ;  /* 0x0000004e4f0b723e */ /* 0x000fe400000010ff */
[----:B------:R-:W-:Y:S02]  /*99e0*/  MOV R131, R52 ;  /* 0x0000003400837202 */ /* 0x000fe40000000f00 */
[----:B------:R-:W-:Y:S01]  /*99f0*/  F2FP.BF16.F32.PACK_AB R28, R174, R175 ;  /* 0x000000afae1c723e */ /* 0x000fe200000010ff */
[----:B------:R2:W-:Y:S01]  /*9a00*/  STSM.16.M88.4 [R138], R8 ;  /* 0x000000088a007844 */ /* 0x0005e20000000200 */
[----:B------:R-:W-:-:S02]  /*9a10*/  F2FP.BF16.F32.PACK_AB R29, R83, R82 ;  /* 0x00000052531d723e */ /* 0x000fc400000010ff */
[----:B------:R-:W-:Y:S01]  /*9a20*/  F2FP.BF16.F32.PACK_AB R30, R172, R173 ;  /* 0x000000adac1e723e */ /* 0x000fe200000010ff */
[----:B-1----:R-:W-:Y:S01]  /*9a30*/  IMAD.MOV R4, RZ, RZ, -R187 ;  /* 0x000000ffff047224 */ /* 0x002fe200078e0abb */
[----:B------:R-:W-:Y:S02]  /*9a40*/  F2FP.BF16.F32.PACK_AB R31, R87, R86 ;  /* 0x00000056571f723e */ /* 0x000fe400000010ff */
[----:B------:R-:W-:Y:S01]  /*9a50*/  MOV R119, R68 ;  /* 0x0000004400777202 */ /* 0x000fe20000000f00 */
[----:B0-----:R-:W-:Y:S01]  /*9a60*/  IMAD R13, R13, R4, UR40 ;  /* 0x000000280d0d7e24 */ /* 0x001fe2000f8e0204 */
[----:B------:R-:W-:Y:S01]  /*9a70*/  F2FP.BF16.F32.PACK_AB R52, R170, R171 ;  /* 0x000000abaa34723e */ /* 0x000fe200000010ff */
[----:B------:R-:W-:Y:S01]  /*9a80*/  STSM.16.M88.4 [R135], R28 ;  /* 0x0000001c87007844 */ /* 0x000fe20000000200 */
[----:B------:R-:W-:Y:S02]  /*9a90*/  F2FP.BF16.F32.PACK_AB R53, R91, R90 ;  /* 0x0000005a5b35723e */ /* 0x000fe400000010ff */
[----:B------:R-:W-:-:S02]  /*9aa0*/  F2FP.BF16.F32.PACK_AB R54, R168, R169 ;  /* 0x000000a9a836723e */ /* 0x000fc400000010ff */
[----:B------:R-:W-:Y:S02]  /*9ab0*/  F2FP.BF16.F32.PACK_AB R55, R95, R94 ;  /* 0x0000005e5f37723e */ /* 0x000fe400000010ff */
[----:B------:R-:W-:Y:S02]  /*9ac0*/  F2FP.BF16.F32.PACK_AB R68, R166, R167 ;  /* 0x000000a7a644723e */ /* 0x000fe400000010ff */
[----:B------:R-:W-:Y:S01]  /*9ad0*/  F2FP.BF16.F32.PACK_AB R69, R99, R98 ;  /* 0x000000626345723e */ /* 0x000fe200000010ff */
[----:B------:R-:W-:Y:S01]  /*9ae0*/  STSM.16.M88.4 [R118], R52 ;  /* 0x0000003476007844 */ /* 0x000fe20000000200 */
[----:B------:R-:W-:Y:S02]  /*9af0*/  F2FP.BF16.F32.PACK_AB R70, R101, R152 ;  /* 0x000000986546723e */ /* 0x000fe400000010ff */
[----:B------:R-:W-:Y:S02]  /*9b00*/  F2FP.BF16.F32.PACK_AB R71, R103, R102 ;  /* 0x000000666747723e */ /* 0x000fe400000010ff */
[----:B------:R-:W-:-:S02]  /*9b10*/  MOV R126, R114 ;  /* 0x00000072007e7202 */ /* 0x000fc40000000f00 */
[----:B------:R-:W-:Y:S01]  /*9b20*/  F2FP.BF16.F32.PACK_AB R114, R117, R116 ;  /* 0x000000747572723e */ /* 0x000fe200000010ff */
[----:B------:R0:W-:Y:S01]  /*9b30*/  STSM.16.M88.4 [R122], R68 ;  /* 0x000000447a007844 */ /* 0x0001e20000000200 */
[----:B------:R-:W-:Y:S02]  /*9b40*/  F2FP.BF16.F32.PACK_AB R115, R155, R154 ;  /* 0x0000009a9b73723e */ /* 0x000fe400000010ff */
[----:B------:R-:W-:Y:S01]  /*9b50*/  F2FP.BF16.F32.PACK_AB R130, R133, R132 ;  /* 0x000000848582723e */ /* 0x000fe200000010ff */
[----:B------:R1:W-:Y:S01]  /*9b60*/  STSM.16.M88.4 [R123], R104 ;  /* 0x000000687b007844 */ /* 0x0003e20000000200 */
[----:B--2---:R-:W-:Y:S02]  /*9b70*/  F2FP.BF16.F32.PACK_AB R138, R141, R140 ;  /* 0x0000008c8d8a723e */ /* 0x004fe400000010ff */
[----:B------:R-:W-:Y:S01]  /*9b80*/  F2FP.BF16.F32.PACK_AB R139, R143, R142 ;  /* 0x0000008e8f8b723e */ /* 0x000fe200000010ff */
[----:B------:R2:W-:Y:S01]  /*9b90*/  STSM.16.M88.4 [R131], R112 ;  /* 0x0000007083007844 */ /* 0x0005e20000000200 */
[----:B------:R-:W-:-:S02]  /*9ba0*/  LOP3.LUT R96, R97, 0x380, RZ, 0xc0, !PT ;  /* 0x0000038061607812 */ /* 0x000fc400078ec0ff */
[----:B------:R-:W-:Y:S02]  /*9bb0*/  LOP3.LUT R92, R93, 0x380, RZ, 0xc0, !PT ;  /* 0x000003805d5c7812 */ /* 0x000fe400078ec0ff */
[----:B------:R-:W-:Y:S02]  /*9bc0*/  LOP3.LUT R88, R89, 0x380, RZ, 0xc0, !PT ;  /* 0x0000038059587812 */ /* 0x000fe400078ec0ff */
[----:B------:R-:W-:Y:S02]  /*9bd0*/  LOP3.LUT R84, R85, 0x380, RZ, 0xc0, !PT ;  /* 0x0000038055547812 */ /* 0x000fe400078ec0ff */
[----:B0-----:R-:W-:Y:S02]  /*9be0*/  F2FP.BF16.F32.PACK_AB R122, R125, R124 ;  /* 0x0000007c7d7a723e */ /* 0x001fe400000010ff */
[----:B------:R-:W-:Y:S02]  /*9bf0*/  LOP3.LUT R80, R81, 0x380, RZ, 0xc0, !PT ;  /* 0x0000038051507812 */ /* 0x000fe400078ec0ff */
[----:B-1----:R-:W-:-:S02]  /*9c00*/  F2FP.BF16.F32.PACK_AB R123, R159, R158 ;  /* 0x0000009e9f7b723e */ /* 0x002fc400000010ff */
[----:B------:R-:W-:Y:S02]  /*9c10*/  LOP3.LUT R76, R77, 0x380, RZ, 0xc0, !PT ;  /* 0x000003804d4c7812 */ /* 0x000fe400078ec0ff */
[----:B--2---:R-:W-:Y:S01]  /*9c20*/  F2FP.BF16.F32.PACK_AB R131, R163, R162 ;  /* 0x000000a2a383723e */ /* 0x004fe200000010ff */
[----:B------:R0:W-:Y:S01]  /*9c30*/  STSM.16.M88.4 [R119], R120 ;  /* 0x0000007877007844 */ /* 0x0001e20000000200 */
[----:B------:R-:W-:Y:S02]  /*9c40*/  SHF.R.U64 R96, R96, 0x3, RZ ;  /* 0x0000000360607819 */ /* 0x000fe400000012ff */
[----:B------:R-:W-:Y:S01]  /*9c50*/  SHF.R.U64 R92, R92, 0x3, RZ ;  /* 0x000000035c5c7819 */ /* 0x000fe200000012ff */
[----:B------:R0:W-:Y:S01]  /*9c60*/  STSM.16.M88.4 [R126], R128 ;  /* 0x000000807e007844 */ /* 0x0001e20000000200 */
[----:B------:R-:W-:Y:S02]  /*9c70*/  SHF.R.U64 R88, R88, 0x3, RZ ;  /* 0x0000000358587819 */ /* 0x000fe400000012ff */
[----:B------:R-:W-:Y:S01]  /*9c80*/  SHF.R.U64 R84, R84, 0x3, RZ ;  /* 0x0000000354547819 */ /* 0x000fe200000012ff */
[----:B------:R0:W-:Y:S01]  /*9c90*/  STSM.16.M88.4 [R34], R136 ;  /* 0x0000008822007844 */ /* 0x0001e20000000200 */
[----:B------:R-:W-:-:S02]  /*9ca0*/  SHF.R.U64 R80, R80, 0x3, RZ ;  /* 0x0000000350507819 */ /* 0x000fc400000012ff */
[----:B------:R-:W-:Y:S01]  /*9cb0*/  SHF.R.U64 R76, R76, 0x3, RZ ;  /* 0x000000034c4c7819 */ /* 0x000fe200000012ff */
[----:B------:R0:W-:Y:S01]  /*9cc0*/  STSM.16.M88.4 [R35], R144 ;  /* 0x0000009023007844 */ /* 0x0001e20000000200 */
[----:B------:R-:W-:Y:S01]  /*9cd0*/  LOP3.LUT R96, R96, R97, RZ, 0x3c, !PT ;  /* 0x0000006160607212 */ /* 0x000fe200078e3cff */
[--C-:B------:R-:W-:Y:S01]  /*9ce0*/  IMAD.X R97, RZ, RZ, R73.reuse, P4 ;  /* 0x000000ffff617224 */ /* 0x100fe200020e0649 */
        /* <DEDUP_REMOVED lines=10> */
[----:B------:R-:W-:-:S02]  /*9d90*/  SHF.R.S32.HI R14, RZ, 0x1f, R187 ;  /* 0x0000001fff0e7819 */ /* 0x000fc400000114bb */
[----:B------:R-:W-:Y:S01]  /*9da0*/  SHF.R.S32.HI R12, RZ, 0x1f, R13 ;  /* 0x0000001fff0c7819 */ /* 0x000fe2000001140d */
[----:B------:R-:W-:Y:S06]  /*9db0*/  BAR.SYNC.DEFER_BLOCKING 0x1, 0x100 ;  /* 0x0044000000007b1d */ /* 0x000fec0000010000 */
[----:B0-----:R-:W-:Y:S05]  /*9dc0*/  @P3 BRA `(.L_x_206) ;  /* 0x0000000000c03947 */ /* 0x001fea0003800000 */
[----:B------:R-:W0:Y:S01]  /*9dd0*/  LDC R10, c[0x0][0xce8] ;  /* 0x00033a00ff0a7b82 */ /* 0x000e220000000800 */
[----:B------:R-:W-:Y:S01]  /*9de0*/  IMAD R4, RZ, RZ, -UR40 ;  /* 0x80000028ff047e24 */ /* 0x000fe2000f8e02ff */
[----:B------:R-:W-:Y:S01]  /*9df0*/  ULDC.64 UR4, c[0x0][0xc90] ;  /* 0x0003240000047ab9 */ /* 0x000fe20000000a00 */
[----:B------:R-:W-:Y:S02]  /*9e00*/  IMAD.MOV R26, RZ, RZ, -R22 ;  /* 0x000000ffff1a7224 */ /* 0x000fe400078e0a16 */
[----:B------:R-:W-:-:S03]  /*9e10*/  IMAD R6, R12, UR4, RZ ;  /* 0x000000040c067c24 */ /* 0x000fc6000f8e02ff */
[----:B------:R-:W1:Y:S01]  /*9e20*/  LDC R15, c[0x0][0xd38] ;  /* 0x00034e00ff0f7b82 */ /* 0x000e620000000800 */
[----:B------:R-:W-:Y:S01]  /*9e30*/  IMAD R9, R13, UR5, R6 ;  /* 0x000000050d097c24 */ /* 0x000fe2000f8e0206 */
[----:B0-----:R-:W-:Y:S01]  /*9e40*/  ISETP.NE.AND P0, PT, R10, 0x1, PT ;  /* 0x000000010a00780c */ /* 0x001fe20003f05270 */
[----:B-1----:R-:W-:Y:S02]  /*9e50*/  IMAD R15, R15, R4, UR41 ;  /* 0x000000290f0f7e24 */ /* 0x002fe4000f8e0204 */
[----:B------:R-:W-:Y:S01]  /*9e60*/  IMAD.WIDE.U32 R4, R13, UR4, RZ ;  /* 0x000000040d047c25 */ /* 0x000fe2000f8e00ff */
[----:B------:R-:W-:-:S09]  /*9e70*/  ULDC.64 UR4, c[0x0][0xc98] ;  /* 0x0003260000047ab9 */ /* 0x000fd20000000a00 */
[----:B------:R-:W0:Y:S01]  /*9e80*/  @P0 LDC R7, c[0x0][0xcec] ;  /* 0x00033b00ff070b82 */ /* 0x000e220000000800 */
[----:B------:R-:W-:Y:S01]  /*9e90*/  IMAD R8, R15, 0x40, R218 ;  /* 0x000000400f087824 */ /* 0x000fe200078e02da */
[----:B------:R-:W-:Y:S01]  /*9ea0*/  IADD3 R5, R5, R9, RZ ;  /* 0x0000000905057210 */ /* 0x000fe20007ffe0ff */
[----:B------:R-:W-:Y:S02]  /*9eb0*/  IMAD R15, R15, 0x40, R16 ;  /* 0x000000400f0f7824 */ /* 0x000fe400078e0210 */
[----:B------:R-:W-:-:S03]  /*9ec0*/  IMAD.WIDE.U32 R4, R187, UR4, R4 ;  /* 0x00000004bb047c25 */ /* 0x000fc6000f8e0004 */
[----:B------:R-:W1:Y:S01]  /*9ed0*/  @P0 LDC R11, c[0x0][0xcf0] ;  /* 0x00033c00ff0b0b82 */ /* 0x000e620000000800 */
[----:B0-----:R-:W-:-:S04]  /*9ee0*/  @P0 IMAD.HI.U32 R6, R8, R7, RZ ;  /* 0x0000000708060227 */ /* 0x001fc800078e00ff */
[----:B------:R-:W-:Y:S01]  /*9ef0*/  IMAD.MOV.U32 R7, RZ, RZ, R8 ;  /* 0x000000ffff077224 */ /* 0x000fe200078e0008 */
[----:B-1----:R-:W-:Y:S01]  /*9f00*/  @P0 SHF.R.U32.HI R7, RZ, R11, R6 ;  /* 0x0000000bff070219 */ /* 0x002fe20000011606 */
[----:B------:R-:W-:-:S03]  /*9f10*/  IMAD R6, R14, UR4, RZ ;  /* 0x000000040e067c24 */ /* 0x000fc6000f8e02ff */
[--C-:B------:R-:W-:Y:S01]  /*9f20*/  SHF.R.S32.HI R11, RZ, 0x1f, R7.reuse ;  /* 0x0000001fff0b7819 */ /* 0x100fe20000011407 */
[----:B------:R-:W-:Y:S01]  /*9f30*/  IMAD.MOV R9, RZ, RZ, -R7 ;  /* 0x000000ffff097224 */ /* 0x000fe200078e0a07 */
[----:B------:R-:W-:-:S03]  /*9f40*/  IADD3 R4, P0, R7, R4, RZ ;  /* 0x0000000407047210 */ /* 0x000fc60007f1e0ff */
[----:B------:R-:W-:Y:S02]  /*9f50*/  IMAD R9, R10, R9, R8 ;  /* 0x000000090a097224 */ /* 0x000fe400078e0208 */
[----:B------:R-:W-:Y:S01]  /*9f60*/  IMAD R8, R187, UR5, R6 ;  /* 0x00000005bb087c24 */ /* 0x000fe2000f8e0206 */
[----:B------:R-:W-:Y:S02]  /*9f70*/  ULDC.64 UR4, c[0x0][0xc88] ;  /* 0x0003220000047ab9 */ /* 0x000fe40000000a00 */
[----:B------:R-:W-:Y:S02]  /*9f80*/  SHF.R.S32.HI R6, RZ, 0x1f, R9 ;  /* 0x0000001fff067819 */ /* 0x000fe40000011409 */
[----:B------:R-:W-:-:S03]  /*9f90*/  IADD3.X R5, R11, R5, R8, P0, !PT ;  /* 0x000000050b057210 */ /* 0x000fc600007fe408 */
[----:B------:R-:W-:Y:S02]  /*9fa0*/  IMAD R6, R6, UR4, RZ ;  /* 0x0000000406067c24 */ /* 0x000fe4000f8e02ff */
[----:B------:R-:W-:-:S04]  /*9fb0*/  IMAD.WIDE.U32 R4, R9, UR4, R4 ;  /* 0x0000000409047c25 */ /* 0x000fc8000f8e0004 */
[----:B------:R-:W-:Y:S01]  /*9fc0*/  IMAD R9, R9, UR5, R6 ;  /* 0x0000000509097c24 */ /* 0x000fe2000f8e0206 */
[----:B------:R-:W-:Y:S02]  /*9fd0*/  ULDC.64 UR4, c[0x0][0xc50] ;  /* 0x0003140000047ab9 */ /* 0x000fe40000000a00 */
[C---:B------:R-:W-:Y:S01]  /*9fe0*/  LEA R11, P0, R4.reuse, UR4, 0x2 ;  /* 0x00000004040b7c11 */ /* 0x040fe2000f8010ff */
[----:B------:R-:W-:Y:S01]  /*9ff0*/  IMAD.IADD R5, R5, 0x1, R9 ;  /* 0x0000000105057824 */ /* 0x000fe200078e0209 */
[----:B------:R-:W-:Y:S01]  /*a000*/  ULDC UR4, c[0x0][0xb88] ;  /* 0x0002e20000047ab9 */ /* 0x000fe20000000800 */
[----:B------:R-:W-:Y:S02]  /*a010*/  VIADD R9, R15, 0x8 ;  /* 0x000000080f097836 */ /* 0x000fe40000000000 */
[----:B------:R-:W-:Y:S01]  /*a020*/  SHFL.IDX PT, R6, R11, 0x1, 0x1c1f ;  /* 0x003c1f000b067f89 */ /* 0x000fe200000e0000 */
[----:B------:R-:W-:Y:S01]  /*a030*/  LEA.HI.X R24, R4, UR5, R5, 0x2, P0 ;  /* 0x0000000504187c11 */ /* 0x000fe200080f1405 */
[----:B------:R-:W-:Y:S01]  /*a040*/  IMAD R8, R10, UR4, RZ ;  /* 0x000000040a087c24 */ /* 0x000fe2000f8e02ff */
        /* <DEDUP_REMOVED lines=8> */
.L_x_206:
[----:B------:R-:W1:Y:S01]  /*a0d0*/  LDC R24, c[0x0][0xce8] ;  /* 0x00033a00ff187b82 */ /* 0x000e620000000800 */
[----:B------:R-:W-:Y:S01]  /*a0e0*/  ULDC UR8, c[0x0][0xbc8] ;  /* 0x0002f20000087ab9 */ /* 0x000fe20000000800 */
[----:B0-----:R0:W5:Y:S01]  /*a0f0*/  LD.E.128 R4, desc[UR42][R20.64] ;  /* 0x0000002a14047980 */ /* 0x001162000c101d00 */
[----:B------:R-:W-:-:S03]  /*a100*/  ISETP.GE.AND P0, PT, R192, UR8, PT ;  /* 0x00000008c0007c0c */ /* 0x000fc6000bf06270 */
[----:B------:R-:W5:Y:S02]  /*a110*/  LD.E.128 R72, desc[UR42][R72.64] ;  /* 0x0000002a48487980 */ /* 0x000f64000c101d00 */
[----:B------:R-:W2:Y:S01]  /*a120*/  LDC R15, c[0x0][0xd38] ;  /* 0x00034e00ff0f7b82 */ /* 0x000ea20000000800 */
[----:B------:R-:W-:Y:S01]  /*a130*/  SEL R3, RZ, 0xffffffff, P0 ;  /* 0xffffffffff037807 */ /* 0x000fe20000000000 */
[----:B------:R-:W-:Y:S01]  /*a140*/  IMAD R10, RZ, RZ, -UR40 ;  /* 0x80000028ff0a7e24 */ /* 0x000fe2000f8e02ff */
[----:B------:R-:W-:Y:S01]  /*a150*/  ISETP.GE.AND P0, PT, R191, UR8, PT ;  /* 0x00000008bf007c0c */ /* 0x000fe2000bf06270 */
[----:B------:R-:W-:Y:S01]  /*a160*/  ULDC.64 UR4, c[0x0][0xbe8] ;  /* 0x0002fa0000047ab9 */ /* 0x000fe20000000a00 */
[----:B------:R-:W-:Y:S01]  /*a170*/  ISETP.GE.AND P1, PT, R18, UR8, PT ;  /* 0x0000000812007c0c */ /* 0x000fe2000bf26270 */
[----:B------:R-:W-:Y:S01]  /*a180*/  IMAD.SHL.U32 R9, R3, 0x2, RZ ;  /* 0x0000000203097824 */ /* 0x000fe200078e00ff */
[----:B------:R-:W5:Y:S01]  /*a190*/  LD.E.128 R48, desc[UR42][R48.64] ;  /* 0x0000002a30307980 */ /* 0x000f62000c101d00 */
[----:B------:R-:W-:-:S03]  /*a1a0*/  ULDC.64 UR6, c[0x0][0xb80] ;  /* 0x0002e00000067ab9 */ /* 0x000fc60000000a00 */
[----:B------:R-:W5:Y:S04]  /*a1b0*/  LD.E.128 R44, desc[UR42][R44.64] ;  /* 0x0000002a2c2c7980 */ /* 0x000f68000c101d00 */
[----:B------:R-:W5:Y:S01]  /*a1c0*/  LD.E.128 R40, desc[UR42][R40.64] ;  /* 0x0000002a28287980 */ /* 0x000f62000c101d00 */
[----:B-1----:R-:W-:Y:S02]  /*a1d0*/  ISETP.NE.AND P2, PT, R24, 0x1, PT ;  /* 0x000000011800780c */ /* 0x002fe40003f45270 */
[----:B------:R-:W-:Y:S01]  /*a1e0*/  SEL R3, RZ, 0xffffffff, P0 ;  /* 0xffffffffff037807 */ /* 0x000fe20000000000 */
[----:B------:R-:W5:Y:S01]  /*a1f0*/  LD.E.128 R36, desc[UR42][R36.64] ;  /* 0x0000002a24247980 */ /* 0x000f62000c101d00 */
[----:B------:R-:W-:-:S03]  /*a200*/  SEL R0, RZ, 0x1, P1 ;  /* 0x00000001ff007807 */ /* 0x000fc60000800000 */
[----:B------:R-:W-:Y:S01]  /*a210*/  IMAD.SHL.U32 R3, R3, 0x4, RZ ;  /* 0x0000000403037824 */ /* 0x000fe200078e00ff */
[----:B------:R-:W-:Y:S01]  /*a220*/  LOP3.LUT R0, R9, 0x2, R0, 0xe2, !PT ;  /* 0x0000000209007812 */ /* 0x000fe200078ee200 */
[----:B------:R-:W5:Y:S04]  /*a230*/  LD.E.128 R32, desc[UR42][R32.64] ;  /* 0x0000002a20207980 */ /* 0x000f68000c101d00 */
[----:B0-----:R-:W0:Y:S01]  /*a240*/  @P2 LDC R21, c[0x0][0xcec] ;  /* 0x00033b00ff152b82 */ /* 0x001e220000000800 */
[----:B------:R-:W-:Y:S01]  /*a250*/  ISETP.GE.AND P0, PT, R190, UR8, PT ;  /* 0x00000008be007c0c */ /* 0x000fe2000bf06270 */
[----:B------:R-:W5:Y:S01]  /*a260*/  LD.E.128 R64, desc[UR42][R64.64] ;  /* 0x0000002a40407980 */ /* 0x000f62000c101d00 */
[----:B------:R-:W-:Y:S02]  /*a270*/  LOP3.LUT R3, R3, 0x4, R0, 0xe2, !PT ;  /* 0x0000000403037812 */ /* 0x000fe400078ee200 */
[----:B------:R-:W-:Y:S01]  /*a280*/  SEL R0, RZ, 0xffffffff, P0 ;  /* 0xffffffffff007807 */ /* 0x000fe20000000000 */
[----:B------:R-:W5:Y:S02]  /*a290*/  LD.E.128 R60, desc[UR42][R60.64] ;  /* 0x0000002a3c3c7980 */ /* 0x000f64000c101d00 */
[----:B------:R-:W1:Y:S01]  /*a2a0*/  @P2 LDC R25, c[0x0][0xcf0] ;  /* 0x00033c00ff192b82 */ /* 0x000e620000000800 */
[----:B--2---:R-:W-:Y:S01]  /*a2b0*/  IMAD R15, R15, R10, UR41 ;  /* 0x000000290f0f7e24 */ /* 0x004fe2000f8e020a */
[----:B------:R-:W5:Y:S01]  /*a2c0*/  LD.E.128 R56, desc[UR42][R56.64] ;  /* 0x0000002a38387980 */ /* 0x000f62000c101d00 */
[----:B------:R-:W-:-:S02]  /*a2d0*/  IMAD.SHL.U32 R10, R0, 0x8, RZ ;  /* 0x00000008000a7824 */ /* 0x000fc400078e00ff */
[----:B------:R-:W-:Y:S01]  /*a2e0*/  IMAD R0, R213, 0x20, R215 ;  /* 0x00000020d5007824 */ /* 0x000fe200078e02d7 */
[----:B------:R-:W5:Y:S01]  /*a2f0*/  LD.E.128 R96, desc[UR42][R96.64] ;  /* 0x0000002a60607980 */ /* 0x000f62000c101d00 */
[----:B------:R-:W-:Y:S01]  /*a300*/  IMAD R8, R12, UR4, RZ ;  /* 0x000000040c087c24 */ /* 0x000fe2000f8e02ff */
[----:B------:R-:W-:Y:S02]  /*a310*/  ISETP.GE.AND P0, PT, R189, UR8, PT ;  /* 0x00000008bd007c0c */ /* 0x000fe4000bf06270 */
[----:B------:R-:W-:Y:S01]  /*a320*/  LEA R20, R15, R0, 0x6 ;  /* 0x000000000f147211 */ /* 0x000fe200078e30ff */
[C---:B------:R-:W-:Y:S01]  /*a330*/  IMAD R11, R13.reuse, UR5, R8 ;  /* 0x000000050d0b7c24 */ /* 0x040fe2000f8e0208 */
[----:B------:R-:W-:Y:S01]  /*a340*/  LOP3.LUT R10, R10, 0x8, R3, 0xe2, !PT ;  /* 0x000000080a0a7812 */ /* 0x000fe200078ee203 */
[----:B------:R-:W-:Y:S01]  /*a350*/  IMAD.WIDE.U32 R8, R13, UR4, RZ ;  /* 0x000000040d087c25 */ /* 0x000fe2000f8e00ff */
[----:B------:R-:W-:Y:S01]  /*a360*/  SEL R3, RZ, 0xffffffff, P0 ;  /* 0xffffffffff037807 */ /* 0x000fe20000000000 */
[----:B------:R-:W-:Y:S01]  /*a370*/  ULDC.64 UR4, c[0x0][0xbf0] ;  /* 0x0002fc0000047ab9 */ /* 0x000fe20000000a00 */
[----:B------:R-:W5:Y:S01]  /*a380*/  LD.E.128 R92, desc[UR42][R92.64] ;  /* 0x0000002a5c5c7980 */ /* 0x000f62000c101d00 */
[----:B------:R-:W-:-:S02]  /*a390*/  IMAD.IADD R9, R9, 0x1, R11 ;  /* 0x0000000109097824 */ /* 0x000fc400078e020b */
[----:B------:R-:W-:Y:S01]  /*a3a0*/  IMAD R12, R14, UR4, RZ ;  /* 0x000000040e0c7c24 */ /* 0x000fe2000f8e02ff */
[----:B------:R-:W5:Y:S01]  /*a3b0*/  LD.E.128 R88, desc[UR42][R88.64] ;  /* 0x0000002a58587980 */ /* 0x000f62000c101d00 */
[----:B0-----:R-:W-:-:S03]  /*a3c0*/  @P2 IMAD.HI.U32 R0, R20, R21, RZ ;  /* 0x0000001514002227 */ /* 0x001fc600078e00ff */
[----:B------:R-:W5:Y:S01]  /*a3d0*/  LD.E.128 R84, desc[UR42][R84.64] ;  /* 0x0000002a54547980 */ /* 0x000f62000c101d00 */
[----:B------:R-:W-:Y:S02]  /*a3e0*/  IMAD.SHL.U32 R13, R3, 0x10, RZ ;  /* 0x00000010030d7824 */ /* 0x000fe400078e00ff */
[----:B------:R-:W-:Y:S01]  /*a3f0*/  IMAD.MOV.U32 R3, RZ, RZ, R20 ;  /* 0x000000ffff037224 */ /* 0x000fe200078e0014 */
[----:B-1----:R-:W-:Y:S01]  /*a400*/  @P2 SHF.R.U32.HI R3, RZ, R25, R0 ;  /* 0x00000019ff032219 */ /* 0x002fe20000011600 */
[C---:B------:R-:W-:Y:S01]  /*a410*/  IMAD R11, R187.reuse, UR5, R12 ;  /* 0x00000005bb0b7c24 */ /* 0x040fe2000f8e020c */
[----:B------:R-:W5:Y:S01]  /*a420*/  LD.E.128 R80, desc[UR42][R80.64] ;  /* 0x0000002a50507980 */ /* 0x000f62000c101d00 */
[----:B------:R-:W-:Y:S01]  /*a430*/  IMAD.WIDE.U32 R8, R187, UR4, R8 ;  /* 0x00000004bb087c25 */ /* 0x000fe2000f8e0008 */
[----:B------:R-:W-:Y:S01]  /*a440*/  LOP3.LUT R10, R13, 0x10, R10, 0xe2, !PT ;  /* 0x000000100d0a7812 */ /* 0x000fe200078ee20a */
[----:B------:R-:W-:Y:S01]  /*a450*/  ULDC.64 UR4, c[0x0][0xbe0] ;  /* 0x0002f80000047ab9 */ /* 0x000fe20000000a00 */
[----:B------:R-:W5:Y:S01]  /*a460*/  LD.E.128 R76, desc[UR42][R76.64] ;  /* 0x0000002a4c4c7980 */ /* 0x000f62000c101d00 */
[----:B------:R-:W-:Y:S01]  /*a470*/  IMAD.IADD R9, R9, 0x1, R11 ;  /* 0x0000000109097824 */ /* 0x000fe200078e020b */
[--C-:B------:R-:W-:Y:S01]  /*a480*/  SHF.R.S32.HI R11, RZ, 0x1f, R3.reuse ;  /* 0x0000001fff0b7819 */ /* 0x100fe20000011403 */
[----:B------:R-:W-:Y:S01]  /*a490*/  IMAD.MOV R13, RZ, RZ, -R3 ;  /* 0x000000ffff0d7224 */ /* 0x000fe200078e0a03 */
[----:B------:R-:W-:Y:S01]  /*a4a0*/  ISETP.GE.AND P0, PT, R188, UR8, PT ;  /* 0x00000008bc007c0c */ /* 0x000fe2000bf06270 */
[----:B------:R-:W-:Y:S01]  /*a4b0*/  @!PT LDS RZ, [RZ] ;  /* 0x00000000fffff984 */ /* 0x000fe20000000800 */
[----:B------:R-:W-:Y:S01]  /*a4c0*/  @!PT LDS RZ, [RZ] ;  /* 0x00000000fffff984 */ /* 0x000fe20000000800 */
[----:B------:R-:W-:Y:S01]  /*a4d0*/  @!PT LDS RZ, [RZ] ;  /* 0x00000000fffff984 */ /* 0x000fe20000000800 */
[----:B------:R-:W-:Y:S01]  /*a4e0*/  @!PT LDS RZ, [RZ] ;  /* 0x00000000fffff984 */ /* 0x000fe20000000800 */
[----:B------:R0:W-:Y:S06]  /*a4f0*/  MEMBAR.ALL.CTA ;  /* 0x0000000000007992 */ /* 0x0001ec0000008000 */
[----:B0-----:R-:W0:Y:S01]  /*a500*/  FENCE.VIEW.ASYNC.S ;  /* 0x00000000000073c6 */ /* 0x001e220000000000 */
[----:B------:R-:W-:Y:S01]  /*a510*/  IMAD R12, R11, UR4, RZ ;  /* 0x000000040b0c7c24 */ /* 0x000fe2000f8e02ff */
[----:B------:R-:W-:Y:S01]  /*a520*/  SEL R0, RZ, 0xffffffff, P0 ;  /* 0xffffffffff007807 */ /* 0x000fe20000000000 */
[----:B------:R-:W-:-:S04]  /*a530*/  IMAD R11, R24, R13, R20 ;  /* 0x0000000d180b7224 */ /* 0x000fc800078e0214 */
[----:B------:R-:W-:Y:S01]  /*a540*/  IMAD.SHL.U32 R21, R0, 0x20, RZ ;  /* 0x0000002000157824 */ /* 0x000fe200078e00ff */
[----:B------:R-:W-:Y:S01]  /*a550*/  SHF.R.S32.HI R0, RZ, 0x1f, R11 ;  /* 0x0000001fff007819 */ /* 0x000fe2000001140b */
[C---:B------:R-:W-:Y:S02]  /*a560*/  IMAD R13, R3.reuse, UR5, R12 ;  /* 0x00000005030d7c24 */ /* 0x040fe4000f8e020c */
[----:B------:R-:W-:Y:S01]  /*a570*/  IMAD.WIDE.U32 R8, R3, UR4, R8 ;  /* 0x0000000403087c25 */ /* 0x000fe2000f8e0008 */
[----:B------:R-:W-:Y:S01]  /*a580*/  ULDC.64 UR4, c[0x0][0xbd8] ;  /* 0x0002f60000047ab9 */ /* 0x000fe20000000a00 */
[----:B------:R-:W-:Y:S02]  /*a590*/  ISETP.GE.AND P0, PT, R217, UR8, PT ;  /* 0x00000008d9007c0c */ /* 0x000fe4000bf06270 */
[----:B------:R-:W-:Y:S02]  /*a5a0*/  IMAD R0, R0, UR4, RZ ;  /* 0x0000000400007c24 */ /* 0x000fe4000f8e02ff */
[----:B------:R-:W-:-:S02]  /*a5b0*/  IMAD.IADD R9, R9, 0x1, R13 ;  /* 0x0000000109097824 */ /* 0x000fc400078e020d */
[----:B------:R-:W-:Y:S01]  /*a5c0*/  IMAD R13, R11, UR5, R0 ;  /* 0x000000050b0d7c24 */ /* 0x000fe2000f8e0200 */
[----:B------:R-:W-:Y:S01]  /*a5d0*/  ULDC UR5, c[0x0][0xb88] ;  /* 0x0002e20000057ab9 */ /* 0x000fe20000000800 */
[----:B------:R-:W-:Y:S01]  /*a5e0*/  SEL R3, RZ, 0x40, P0 ;  /* 0x00000040ff037807 */ /* 0x000fe20000000000 */
[----:B------:R-:W-:Y:S01]  /*a5f0*/  IMAD R29, R24, UR5, RZ ;  /* 0x00000005181d7c24 */ /* 0x000fe2000f8e02ff */
[----:B------:R-:W-:Y:S01]  /*a600*/  ISETP.GE.AND P0, PT, R216, UR8, PT ;  /* 0x00000008d8007c0c */ /* 0x000fe2000bf06270 */
[----:B------:R-:W-:Y:S02]  /*a610*/  IMAD R28, R15, 0x40, R215 ;  /* 0x000000400f1c7824 */ /* 0x000fe400078e02d7 */
[----:B------:R-:W-:Y:S01]  /*a620*/  IMAD.WIDE.U32 R8, R11, UR4, R8 ;  /* 0x000000040b087c25 */ /* 0x000fe2000f8e0008 */
[----:B------:R-:W-:Y:S01]  /*a630*/  SEL R0, RZ, 0x80, P0 ;  /* 0x00000080ff007807 */ /* 0x000fe20000000000 */
[----:B------:R-:W-:Y:S01]  /*a640*/  UIADD3 UR4, UR38, 0x38820, URZ ;  /* 0x0003882026047890 */ /* 0x000fe2000fffe03f */
[----:B------:R-:W-:Y:S01]  /*a650*/  ISETP.GE.AND P0, PT, R28, R29, PT ;  /* 0x0000001d1c00720c */ /* 0x000fe20003f06270 */
[----:B------:R-:W-:Y:S01]  /*a660*/  IMAD.IADD R9, R9, 0x1, R13 ;  /* 0x0000000109097824 */ /* 0x000fe200078e020d */
[----:B------:R-:W-:Y:S01]  /*a670*/  LEA R26, P1, R8, UR6, 0x1 ;  /* 0x00000006081a7c11 */ /* 0x000fe2000f8208ff */
[----:B------:R-:W-:Y:S01]  /*a680*/  UPRMT UR4, URZ, 0x654, UR4 ;  /* 0x000006543f047896 */ /* 0x000fe20008000004 */
[----:B------:R-:W-:-:S02]  /*a690*/  LOP3.LUT R10, R21, 0x20, R10, 0xe2, !PT ;  /* 0x00000020150a7812 */ /* 0x000fc400078ee20a */
[----:B------:R-:W-:Y:S01]  /*a6a0*/  LEA.HI.X R27, R8, UR7, R9, 0x1, P1 ;  /* 0x00000007081b7c11 */ /* 0x000fe200088f0c09 */
[----:B------:R-:W-:Y:S01]  /*a6b0*/  BSSY B0, `(.L_x_207) ;  /* 0x0000026000007945 */ /* 0x000fe20003800000 */
[----:B------:R-:W-:Y:S02]  /*a6c0*/  LOP3.LUT R3, R10, R3, RZ, 0xfc, !PT ;  /* 0x000000030a037212 */ /* 0x000fe400078efcff */
[----:B0-----:R0:W1:Y:S02]  /*a6d0*/  SHFL.IDX PT, R10, R26, RZ, 0x181f ;  /* 0x00181fff1a0a7589 */ /* 0x00106400000e0000 */
[----:B------:R-:W-:Y:S02]  /*a6e0*/  SYNCS.ARRIVE.TRANS64.RED.A1T0 RZ, [UR4], RZ ;  /* 0x000000ffffff79a7 */ /* 0x000fe40008100404 */
[----:B------:R0:W2:Y:S01]  /*a6f0*/  SHFL.IDX PT, R11, R27, RZ, 0x181f ;  /* 0x00181fff1b0b7589 */ /* 0x0000a200000e0000 */
[----:B------:R-:W-:Y:S01]  /*a700*/  LOP3.LUT R0, R3, R0, RZ, 0xfc, !PT ;  /* 0x0000000003007212 */ /* 0x000fe200078efcff */
[----:B------:R-:W-:Y:S06]  /*a710*/  @P0 BRA `(.L_x_208) ;  /* 0x00000000007c0947 */ /* 0x000fec0003800000 */
[----:B------:R-:W-:Y:S02]  /*a720*/  ISETP.GE.AND P1, PT, R192, UR8, PT ;  /* 0x00000008c0007c0c */ /* 0x000fe4000bf26270 */
[----:B------:R-:W-:Y:S02]  /*a730*/  ISETP.GE.AND P0, PT, R18, UR8, PT ;  /* 0x0000000812007c0c */ /* 0x000fe4000bf06270 */
[----:B------:R-:W-:Y:S02]  /*a740*/  ISETP.GE.AND P5, PT, R191, UR8, PT ;  /* 0x00000008bf007c0c */ /* 0x000fe4000bfa6270 */
[----:B------:R-:W-:-:S07]  /*a750*/  ISETP.GE.AND P3, PT, R190, UR8, PT ;  /* 0x00000008be007c0c */ /* 0x000fce000bf66270 */
[-C--:B-1----:R-:W-:Y:S02]  /*a760*/  @!P1 LEA R12, P2, R192, R10.reuse, 0x1 ;  /* 0x0000000ac00c9211 */ /* 0x082fe400078408ff */
        /* <DEDUP_REMOVED lines=16> */
[-C--:B--2---:R-:W-:Y:S02]  /*a870*/  @!P1 LEA R12, P6, R188, R10.reuse, 0x1 ;  /* 0x0000000abc0c9211 */ /* 0x084fe400078c08ff */
        /* <DEDUP_REMOVED lines=9> */
.L_x_208:
[----:B------:R-:W-:Y:S05]  /*a910*/  BSYNC B0 ;  /* 0x0000000000007941 */ /* 0x000fea0003800000 */
.L_x_207:
[----:B---3-5:R-:W-:Y:S01]  /*a920*/  VIADD R4, R28, 0x20 ;  /* 0x000000201c047836 */ /* 0x028fe20000000000 */
[----:B------:R3:W4:Y:S01]  /*a930*/  SHFL.IDX PT, R7, R27, 0x1, 0x181f ;  /* 0x00381f001b077f89 */ /* 0x00072200000e0000 */
[----:B------:R-:W-:Y:S03]  /*a940*/  BSSY B0, `(.L_x_209) ;  /* 0x0000023000007945 */ /* 0x000fe60003800000 */
[----:B------:R-:W-:Y:S01]  /*a950*/  ISETP.GE.AND P0, PT, R4, R29, PT ;  /* 0x0000001d0400720c */ /* 0x000fe20003f06270 */
[----:B------:R3:W0:-:S12]  /*a960*/  SHFL.IDX PT, R6, R26, 0x1, 0x181f ;  /* 0x00381f001a067f89 */ /* 0x00061800000e0000 */
[----:B---3--:R-:W-:Y:S05]  /*a970*/  @P0 BRA `(.L_x_210) ;  /* 0x00000000007c0947 */ /* 0x008fea0003800000 */
[----:B------:R-:W-:Y:S02]  /*a980*/  ISETP.GE.AND P2, PT, R192, UR8, PT ;  /* 0x00000008c0007c0c */ /* 0x000fe4000bf46270 */
[----:B------:R-:W-:Y:S02]  /*a990*/  ISETP.GE.AND P3, PT, R18, UR8, PT ;  /* 0x0000000812007c0c */ /* 0x000fe4000bf66270 */
[----:B------:R-:W-:Y:S02]  /*a9a0*/  ISETP.GE.AND P5, PT, R191, UR8, PT ;  /* 0x00000008bf007c0c */ /* 0x000fe4000bfa6270 */
[----:B------:R-:W-:Y:S02]  /*a9b0*/  ISETP.GE.AND P4, PT, R190, UR8, PT ;  /* 0x00000008be007c0c */ /* 0x000fe4000bf86270 */
[----:B------:R-:W-:-:S05]  /*a9c0*/  LOP3.LUT P1, RZ, R3, 0x40, RZ, 0xc0, !PT ;  /* 0x0000004003ff7812 */ /* 0x000fca000782c0ff */
[-C--:B0-----:R-:W-:Y:S02]  /*a9d0*/  @!P2 LEA R8, P0, R192, R6.reuse, 0x1 ;  /* 0x00000006c008a211 */ /* 0x081fe400078008ff */
[----:B----4-:R-:W-:Y:S02]  /*a9e0*/  @!P3 IMAD.WIDE R4, R18, 0x2, R6 ;  /* 0x000000021204b825 */ /* 0x010fe400078e0206 */
[-C--:B------:R-:W-:Y:S02]  /*a9f0*/  @!P2 LEA.HI.X R9, R192, R7.reuse, R226, 0x1, P0 ;  /* 0x00000007c009a211 */ /* 0x080fe400000f0ce2 */
[----:B-1----:R-:W-:Y:S01]  /*aa00*/  @!P5 LEA R10, P0, R191, R6, 0x1 ;  /* 0x00000006bf0ad211 */ /* 0x002fe200078008ff */
[----:B------:R0:W-:Y:S01]  /*aa10*/  @!P3 ST.E.128 desc[UR42][R4.64], R48 ;  /* 0x000000300400b985 */ /* 0x0001e2000c101d2a */
[----:B------:R-:W-:Y:S02]  /*aa20*/  ISETP.GE.AND P3, PT, R189, UR8, PT ;  /* 0x00000008bd007c0c */ /* 0x000fe4000bf66270 */
[----:B--2---:R-:W-:Y:S01]  /*aa30*/  @!P5 LEA.HI.X R11, R191, R7, R225, 0x1, P0 ;  /* 0x00000007bf0bd211 */ /* 0x004fe200000f0ce1 */
        /* <DEDUP_REMOVED lines=8> */
[-C--:B0-----:R-:W-:Y:S02]  /*aac0*/  @!P2 LEA R4, P6, R188, R6.reuse, 0x1 ;  /* 0x00000006bc04a211 */ /* 0x081fe400078c08ff */
        /* <DEDUP_REMOVED lines=10> */
.L_x_210:
[----:B------:R-:W-:Y:S05]  /*ab70*/  BSYNC B0 ;  /* 0x0000000000007941 */ /* 0x000fea0003800000 */
.L_x_209:
[----:B------:R-:W5:Y:S02]  /*ab80*/  LDC R0, c[0x0][0xd34] ;  /* 0x00034d00ff007b82 */ /* 0x000f640000000800 */
[----:B-----5:R-:W-:-:S13]  /*ab90*/  ISETP.LE.AND P0, PT, R0, UR39, PT ;  /* 0x0000002700007c0c */ /* 0x020fda000bf03270 */
[----:B------:R-:W-:Y:S05]  /*aba0*/  @!P0 BRA `(.L_x_211) ;  /* 0xffffff6000e08947 */ /* 0x000fea000383ffff */
[----:B------:R-:W-:Y:S05]  /*abb0*/  EXIT ;  /* 0x000000000000794d */ /* 0x000fea0003800000 */
.L_x_173:
[----:B------:R-:W-:-:S08]  /*abc0*/  NOP ;  /* 0x0000000000007918 */ /* 0x000fd00000000000 */
[----:B------:R-:W0:-:S00]  /*abd0*/  USETMAXREG.DEALLOC.CTAPOOL 0x28 ;  /* 0x00000028000079c8 */ /* 0x000e0000080e0500 */
[----:B------:R-:W1:Y:S01]  /*abe0*/  S2UR UR8, SR_CTAID.X ;  /* 0x00000000000879c3 */ /* 0x000e620000002500 */
[----:B0-----:R-:W-:Y:S01]  /*abf0*/  IMAD.MOV.U32 R0, RZ, RZ, 0x1 ;  /* 0x00000001ff007424 */ /* 0x001fe200078e00ff */
[----:B------:R-:W-:Y:S01]  /*ac00*/  MOV R23, 0x1 ;  /* 0x0000000100177802 */ /* 0x000fe20000000f00 */
[----:B------:R-:W-:-:S05]  /*ac10*/  IMAD.MOV.U32 R18, RZ, RZ, RZ ;  /* 0x000000ffff127224 */ /* 0x000fca00078e00ff */
[----:B------:R-:W1:Y:S02]  /*ac20*/  LDC R2, c[0x0][0xd34] ;  /* 0x00034d00ff027b82 */ /* 0x000e640000000800 */
[----:B-1----:R-:W-:-:S13]  /*ac30*/  ISETP.LE.AND P0, PT, R2, UR8, PT ;  /* 0x0000000802007c0c */ /* 0x002fda000bf03270 */
[----:B------:R-:W-:Y:S05]  /*ac40*/  @P0 BRA `(.L_x_212) ;  /* 0x0000004800880947 */ /* 0x000fea0003800000 */
[----:B------:R-:W-:Y:S01]  /*ac50*/  IMAD.SHL.U32 R29, R4, 0x8, RZ ;  /* 0x00000008041d7824 */ /* 0x000fe200078e00ff */
[----:B------:R-:W-:Y:S01]  /*ac60*/  ULDC UR6, c[0x0][0x320] ;  /* 0x0000c80000067ab9 */ /* 0x000fe20000000800 */
[----:B------:R-:W-:Y:S01]  /*ac70*/  ULDC UR7, c[0x0][0x3b8] ;  /* 0x0000ee0000077ab9 */ /* 0x000fe20000000800 */
[----:B------:R-:W-:Y:S01]  /*ac80*/  LOP3.LUT R16, R16, 0xffffffdf, RZ, 0xc0, !PT ;  /* 0xffffffdf10107812 */ /* 0x000fe200078ec0ff */
[----:B------:R-:W-:Y:S01]  /*ac90*/  ULDC.64 UR4, c[0x0][0x418] ;  /* 0x0001060000047ab9 */ /* 0x000fe20000000a00 */
[----:B------:R-:W-:Y:S01]  /*aca0*/  LOP3.LUT R19, R29, 0x38, RZ, 0xc0, !PT ;  /* 0x000000381d137812 */ /* 0x000fe200078ec0ff */
[----:B------:R-:W-:Y:S01]  /*acb0*/  UISETP.NE.U32.AND UP0, UPT, UR4, URZ, UPT ;  /* 0x0000003f0400728c */ /* 0x000fe2000bf05070 */
[----:B------:R-:W-:Y:S01]  /*acc0*/  IMAD.SHL.U32 R24, R4, 0x10, RZ ;  /* 0x0000001004187824 */ /* 0x000fe200078e00ff */
[----:B------:R-:W-:Y:S01]  /*acd0*/  LOP3.LUT R17, R17, 0xfffdffff, RZ, 0xc0, !PT ;  /* 0xfffdffff11117812 */ /* 0x000fe200078ec0ff */
[----:B------:R-:W-:Y:S01]  /*ace0*/  ULDC UR4, c[0x0][0x424] ;  /* 0x0001090000047ab9 */ /* 0x000fe20000000800 */
[C---:B------:R-:W-:Y:S01]  /*acf0*/  LOP3.LUT R0, R19.reuse, 0x40, RZ, 0xfc, !PT ;  /* 0x0000004013007812 */ /* 0x040fe200078efcff */
[----:B------:R-:W-:Y:S01]  /*ad00*/  UISETP.NE.AND.EX UP0, UPT, UR5, URZ, UPT, UP0 ;  /* 0x0000003f0500728c */ /* 0x000fe2000bf05300 */
[C---:B------:R-:W-:Y:S01]  /*ad10*/  LOP3.LUT R2, R19.reuse, 0x80, RZ, 0xfc, !PT ;  /* 0x0000008013027812 */ /* 0x040fe200078efcff */
[----:B------:R-:W0:Y:S01]  /*ad20*/  S2UR UR5, SR_CgaCtaId ;  /* 0x00000000000579c3 */ /* 0x000e220000008800 */
[C---:B------:R-:W-:Y:S01]  /*ad30*/  ISETP.GE.AND P0, PT, R0.reuse, UR6, PT ;  /* 0x0000000600007c0c */ /* 0x040fe2000bf06270 */
[----:B------:R-:W-:Y:S01]  /*ad40*/  USEL UR4, UR4, 0x1, UP0 ;  /* 0x0000000104047887 */ /* 0x000fe20008000000 */
[----:B------:R-:W-:Y:S01]  /*ad50*/  ISETP.GE.AND P5, PT, R0, UR7, PT ;  /* 0x0000000700007c0c */ /* 0x000fe2000bfa6270 */
[----:B------:R-:W-:Y:S01]  /*ad60*/  UMOV UR37, 0x400 ;  /* 0x0000040000257882 */ /* 0x000fe20000000000 */
[C---:B------:R-:W-:Y:S01]  /*ad70*/  ISETP.GE.AND P4, PT, R2.reuse, UR6, PT ;  /* 0x0000000602007c0c */ /* 0x040fe2000bf86270 */
[----:B------:R-:W-:Y:S01]  /*ad80*/  IMAD.MOV.U32 R23, RZ, RZ, 0x1 ;  /* 0x00000001ff177424 */ /* 0x000fe200078e00ff */
[----:B------:R-:W-:Y:S01]  /*ad90*/  ISETP.GE.AND P3, PT, R2, UR7, PT ;  /* 0x0000000702007c0c */ /* 0x000fe2000bf66270 */
[----:B------:R-:W-:Y:S01]  /*ada0*/  ULDC UR36, c[0x0][0x448] ;  /* 0x0001120000247ab9 */ /* 0x000fe20000000800 */
[C---:B------:R-:W-:Y:S01]  /*adb0*/  LOP3.LUT R3, R19.reuse, 0x180, RZ, 0xfc, !PT ;  /* 0x0000018013037812 */ /* 0x040fe200078efcff */
[----:B------:R-:W-:Y:S01]  /*adc0*/  ULDC UR38, c[0x0][0xc] ;  /* 0x0000030000267ab9 */ /* 0x000fe20000000800 */
[----:B------:R-:W-:-:S02]  /*add0*/  ISETP.GE.AND P6, PT, R19, UR6, PT ;  /* 0x0000000613007c0c */ /* 0x000fc4000bfc6270 */
[C---:B------:R-:W-:Y:S02]  /*ade0*/  ISETP.GE.AND P2, PT, R3.reuse, UR7, PT ;  /* 0x0000000703007c0c */ /* 0x040fe4000bf46270 */
[----:B------:R-:W-:Y:S02]  /*adf0*/  @P0 LOP3.LUT R16, R16, 0x20, RZ, 0xfc, !PT ;  /* 0x0000002010100812 */ /* 0x000fe400078efcff */
[----:B------:R-:W-:Y:S02]  /*ae00*/  SEL R6, RZ, 0x40, P2 ;  /* 0x00000040ff067807 */ /* 0x000fe40001000000 */
[----:B------:R-:W-:Y:S02]  /*ae10*/  LOP3.LUT R16, R16, 0xffbfffff, RZ, 0xc0, !PT ;  /* 0xffbfffff10107812 */ /* 0x000fe400078ec0ff */
[----:B------:R-:W-:Y:S02]  /*ae20*/  ISETP.GE.AND P2, PT, R0, UR6, PT ;  /* 0x0000000600007c0c */ /* 0x000fe4000bf46270 */
[----:B------:R-:W-:Y:S01]  /*ae30*/  @P5 LOP3.LUT R16, R16, 0x400000, RZ, 0xfc, !PT ;  /* 0x0040000010105812 */ /* 0x000fe200078efcff */
[----:B0-----:R-:W-:Y:S01]  /*ae40*/  ULEA UR37, UR5, UR37, 0x18 ;  /* 0x0000002505257291 */ /* 0x001fe2000f8ec03f */
[----:B------:R-:W-:-:S02]  /*ae50*/  ISETP.GE.AND P0, PT, R3, UR6, PT ;  /* 0x0000000603007c0c */ /* 0x000fc4000bf06270 */
[----:B------:R-:W-:Y:S02]  /*ae60*/  LOP3.LUT R16, R16, 0xffffffef, RZ, 0xc0, !PT ;  /* 0xffffffef10107812 */ /* 0x000fe400078ec0ff */
[C---:B------:R-:W-:Y:S02]  /*ae70*/  LOP3.LUT R5, R19.reuse, 0x1c0, RZ, 0xfc, !PT ;  /* 0x000001c013057812 */ /* 0x040fe400078efcff */
[----:B------:R-:W-:Y:S02]  /*ae80*/  @P4 LOP3.LUT R16, R16, 0x10, RZ, 0xfc, !PT ;  /* 0x0000001010104812 */ /* 0x000fe400078efcff */
[----:B------:R-:W-:Y:S02]  /*ae90*/  SEL R3, RZ, 0xffffffff, P2 ;  /* 0xffffffffff037807 */ /* 0x000fe40001000000 */
[----:B------:R-:W-:Y:S02]  /*aea0*/  LOP3.LUT R16, R16, 0xffdfffff, RZ, 0xc0, !PT ;  /* 0xffdfffff10107812 */ /* 0x000fe400078ec0ff */
[----:B------:R-:W-:Y:S01]  /*aeb0*/  ISETP.GE.AND P2, PT, R19, UR7, PT ;  /* 0x0000000713007c0c */ /* 0x000fe2000bf46270 */
[----:B------:R-:W-:Y:S01]  /*aec0*/  IMAD.SHL.U32 R9, R3, 0x2, RZ ;  /* 0x0000000203097824 */ /* 0x000fe200078e00ff */
[----:B------:R-:W-:-:S02]  /*aed0*/  @P3 LOP3.LUT R16, R16, 0x200000, RZ, 0xfc, !PT ;  /* 0x0020000010103812 */ /* 0x000fc400078efcff */
[----:B------:R-:W-:Y:S02]  /*aee0*/  ISETP.GE.AND P1, PT, R5, UR6, PT ;  /* 0x0000000605007c0c */ /* 0x000fe4000bf26270 */
[----:B------:R-:W-:Y:S02]  /*aef0*/  LOP3.LUT R16, R16, 0xfffffdff, RZ, 0xc0, !PT ;  /* 0xfffffdff10107812 */ /* 0x000fe400078ec0ff */
[----:B------:R-:W-:Y:S02]  /*af00*/  LOP3.LUT R11, R19, 0xc0, RZ, 0xfc, !PT ;  /* 0x000000c0130b7812 */ /* 0x000fe400078efcff */
[----:B------:R-:W-:Y:S02]  /*af10*/  @P6 LOP3.LUT R16, R16, 0x200, RZ, 0xfc, !PT ;  /* 0x0000020010106812 */ /* 0x000fe400078efcff */
[----:B------:R-:W-:Y:S02]  /*af20*/  SEL R7, RZ, 0x40, P0 ;  /* 0x00000040ff077807 */ /* 0x000fe40000000000 */
[----:B------:R-:W-:-:S02]  /*af30*/  SEL R0, RZ, 0x80, P1 ;  /* 0x00000080ff007807 */ /* 0x000fc40000800000 */
[----:B------:R-:W-:Y:S02]  /*af40*/  ISETP.GE.AND P0, PT, R5, UR7, PT ;  /* 0x0000000705007c0c */ /* 0x000fe4000bf06270 */
[----:B------:R-:W-:Y:S02]  /*af50*/  ISETP.GE.AND P1, PT, R11, UR6, PT ;  /* 0x000000060b007c0c */ /* 0x000fe4000bf26270 */
[----:B------:R-:W-:Y:S02]  /*af60*/  SEL R5, RZ, 0xffffffff, P5 ;  /* 0xffffffffff057807 */ /* 0x000fe40002800000 */
[----:B------:R-:W-:Y:S02]  /*af70*/  LOP3.LUT R16, R16, 0xff7fffff, RZ, 0xc0, !PT ;  /* 0xff7fffff10107812 */ /* 0x000fe400078ec0ff */
[----:B------:R-:W-:Y:S01]  /*af80*/  SEL R2, RZ, 0x1, P6 ;  /* 0x00000001ff027807 */ /* 0x000fe20003000000 */
[----:B------:R-:W-:Y:S01]  /*af90*/  IMAD.SHL.U32 R8, R5, 0x2, RZ ;  /* 0x0000000205087824 */ /* 0x000fe200078e00ff */
[----:B------:R-:W-:-:S02]  /*afa0*/  @P2 LOP3.LUT R16, R16, 0x800000, RZ, 0xfc, !PT ;  /* 0x0080000010102812 */ /* 0x000fc400078efcff */
[----:B------:R-:W-:Y:S02]  /*afb0*/  SEL R5, RZ, 0xffffff80, P0 ;  /* 0xffffff80ff057807 */ /* 0x000fe40000000000 */
[----:B------:R-:W-:Y:S02]  /*afc0*/  ISETP.GE.AND P0, PT, R11, UR7, PT ;  /* 0x000000070b007c0c */ /* 0x000fe4000bf06270 */
[----:B------:R-:W-:Y:S02]  /*afd0*/  LOP3.LUT R16, R16, 0xfffffff7, RZ, 0xc0, !PT ;  /* 0xfffffff710107812 */ /* 0x000fe400078ec0ff */
[----:B------:R-:W-:Y:S02]  /*afe0*/  SEL R3, RZ, 0x1, P2 ;  /* 0x00000001ff037807 */ /* 0x000fe40001000000 */
[----:B------:R-:W-:Y:S02]  /*aff0*/  @P1 LOP3.LUT R16, R16, 0x8, RZ, 0xfc, !PT ;  /* 0x0000000810101812 */ /* 0x000fe400078efcff */
[----:B------:R-:W-:-:S02]  /*b000*/  LOP3.LUT R13, R19, 0x100, RZ, 0xfc, !PT ;  /* 0x00000100130d7812 */ /* 0x000fc400078efcff */
[----:B------:R-:W-:Y:S02]  /*b010*/  LOP3.LUT R16, R16, 0xffefffff, RZ, 0xc0, !PT ;  /* 0xffefffff10107812 */ /* 0x000fe400078ec0ff */
[----:B------:R-:W-:Y:S02]  /*b020*/  LOP3.LUT R2, R9, 0x2, R2, 0xe2, !PT ;  /* 0x0000000209027812 */ /* 0x000fe400078ee202 */
[----:B------:R-:W-:Y:S02]  /*b030*/  LOP3.LUT R9, R8, 0x2, R3, 0xe2, !PT ;  /* 0x0000000208097812 */ /* 0x000fe400078ee203 */
[----:B------:R-:W-:Y:S02]  /*b040*/  SEL R3, RZ, 0x4, P4 ;  /* 0x00000004ff037807 */ /* 0x000fe40002000000 */
[----:B------:R-:W-:Y:S02]  /*b050*/  @P0 LOP3.LUT R16, R16, 0x100000, RZ, 0xfc, !PT ;  /* 0x0010000010100812 */ /* 0x000fe400078efcff */
[----:B------:R-:W-:-:S02]  /*b060*/  SEL R11, RZ, 0x8, P0 ;  /* 0x00000008ff0b7807 */ /* 0x000fc40000000000 */
[----:B------:R-:W-:Y:S02]  /*b070*/  SEL R8, RZ, 0x8, P1 ;  /* 0x00000008ff087807 */ /* 0x000fe40000800000 */
[----:B------:R-:W-:Y:S02]  /*b080*/  ISETP.GE.AND P0, PT, R13, UR6, PT ;  /* 0x000000060d007c0c */ /* 0x000fe4000bf06270 */
[----:B------:R-:W-:Y:S02]  /*b090*/  LOP3.LUT R8, R8, R2, R3, 0xfe, !PT ;  /* 0x0000000208087212 */ /* 0x000fe400078efe03 */
[----:B------:R-:W0:Y:S01]  /*b0a0*/  LDC.64 R2, c[0x0][0x2f0] ;  /* 0x0000bc00ff027b82 */ /* 0x000e220000000a00 */
[----:B------:R-:W-:Y:S02]  /*b0b0*/  SEL R10, RZ, 0x4, P3 ;  /* 0x00000004ff0a7807 */ /* 0x000fe40001800000 */
[----:B------:R-:W-:Y:S02]  /*b0c0*/  LOP3.LUT R16, R16, 0xfffffffb, RZ, 0xc0, !PT ;  /* 0xfffffffb10107812 */ /* 0x000fe400078ec0ff */
[----:B------:R-:W-:-:S02]  /*b0d0*/  LOP3.LUT R14, R19, 0x140, RZ, 0xfc, !PT ;  /* 0x00000140130e7812 */ /* 0x000fc400078efcff */
[----:B------:R-:W-:Y:S02]  /*b0e0*/  LOP3.LUT R12, R11, R9, R10, 0xfe, !PT ;  /* 0x000000090b0c7212 */ /* 0x000fe400078efe0a */
[----:B------:R-:W-:Y:S02]  /*b0f0*/  @P0 LOP3.LUT R16, R16, 0x4, RZ, 0xfc, !PT ;  /* 0x0000000410100812 */ /* 0x000fe400078efcff */
[----:B------:R-:W-:Y:S02]  /*b100*/  SEL R11, RZ, 0x10, P0 ;  /* 0x00000010ff0b7807 */ /* 0x000fe40000000000 */
[----:B------:R-:W-:Y:S02]  /*b110*/  ISETP.GE.AND P0, PT, R14, UR6, PT ;  /* 0x000000060e007c0c */ /* 0x000fe4000bf06270 */
[----:B------:R-:W-:Y:S02]  /*b120*/  LOP3.LUT R16, R16, 0xfffffffd, RZ, 0xc0, !PT ;  /* 0xfffffffd10107812 */ /* 0x000fe400078ec0ff */
[----:B------:R-:W-:-:S02]  /*b130*/  SEL R10, RZ, 0x20, P0 ;  /* 0x00000020ff0a7807 */ /* 0x000fc40000000000 */
[----:B------:R-:W-:Y:S02]  /*b140*/  LOP3.LUT R9, R29, 0x1f8, RZ, 0xc0, !PT ;  /* 0x000001f81d097812 */ /* 0x000fe400078ec0ff */
[----:B------:R-:W-:Y:S01]  /*b150*/  LOP3.LUT R8, R10, R8, R11, 0xfe, !PT ;  /* 0x000000080a087212 */ /* 0x000fe200078efe0b */
[----:B0-----:R-:W-:Y:S01]  /*b160*/  IMAD R18, R2, UR4, RZ ;  /* 0x0000000402127c24 */ /* 0x001fe2000f8e02ff */
[----:B------:R-:W-:Y:S01]  /*b170*/  LOP3.LUT R2, R9, 0x38, R4, 0x78, !PT ;  /* 0x0000003809027812 */ /* 0x000fe200078e7804 */
[----:B------:R-:W-:Y:S02]  /*b180*/  ULDC UR4, c[0x0][0x288] ;  /* 0x0000a20000047ab9 */ /* 0x000fe40000000800 */
[----:B------:R-:W-:Y:S01]  /*b190*/  @P0 LOP3.LUT R16, R16, 0x2, RZ, 0xfc, !PT ;  /* 0x0000000210100812 */ /* 0x000fe200078efcff */
[----:B------:R-:W-:Y:S01]  /*b1a0*/  VIADD R15, R18, 0x3f ;  /* 0x0000003f120f7836 */ /* 0x000fe20000000000 */
[----:B------:R-:W-:Y:S01]  /*b1b0*/  ISETP.GE.AND P0, PT, R13, UR7, PT ;  /* 0x000000070d007c0c */ /* 0x000fe2000bf06270 */
[----:B------:R-:W-:Y:S01]  /*b1c0*/  STL [R1+0x20], R18 ;  /* 0x0000201201007387 */ /* 0x000fe20000100800 */
[----:B------:R-:W-:Y:S01]  /*b1d0*/  LOP3.LUT R16, R16, 0xfff7ffff, RZ, 0xc0, !PT ;  /* 0xfff7ffff10107812 */ /* 0x000fe200078ec0ff */
[----:B------:R-:W-:Y:S01]  /*b1e0*/  UIMAD UR36, UR36, UR4, URZ ;  /* 0x00000004242472a4 */ /* 0x000fe2000f8e023f */
[----:B------:R-:W-:-:S02]  /*b1f0*/  SHF.R.S32.HI R10, RZ, 0x1f, R15 ;  /* 0x0000001fff0a7819 */ /* 0x000fc4000001140f */
[----:B------:R-:W-:Y:S02]  /*b200*/  LOP3.LUT R29, R2, 0x200, R29, 0xf8, !PT ;  /* 0x00000200021d7812 */ /* 0x000fe400078ef81d */
[----:B------:R-:W-:Y:S02]  /*b210*/  SHF.R.U32.HI R2, RZ, 0x3, R4 ;  /* 0x00000003ff027819 */ /* 0x000fe40000011604 */
[----:B------:R-:W-:Y:S02]  /*b220*/  SEL R13, RZ, 0x10, P0 ;  /* 0x00000010ff0d7807 */ /* 0x000fe40000000000 */
[----:B------:R-:W-:Y:S02]  /*b230*/  LEA.HI R10, R10, R15, RZ, 0x6 ;  /* 0x0000000f0a0a7211 */ /* 0x000fe400078f30ff */
[----:B------:R-:W-:Y:S02]  /*b240*/  @P0 LOP3.LUT R16, R16, 0x80000, RZ, 0xfc, !PT ;  /* 0x0008000010100812 */ /* 0x000fe400078efcff */
[----:B------:R-:W-:Y:S01]  /*b250*/  ISETP.GE.AND P0, PT, R14, UR7, PT ;  /* 0x000000070e007c0c */ /* 0x000fe2000bf06270 */
[----:B------:R-:W-:Y:S01]  /*b260*/  ULDC UR7, c[0x0][0x2b8] ;  /* 0x0000ae0000077ab9 */ /* 0x000fe20000000800 */
[----:B------:R-:W-:Y:S01]  /*b270*/  LOP3.LUT R7, R8, R7, RZ, 0xfc, !PT ;  /* 0x0000000708077212 */ /* 0x000fe200078efcff */
[----:B------:R-:W-:Y:S01]  /*b280*/  IMAD.U32 R8, RZ, RZ, UR8 ;  /* 0x00000008ff087e24 */ /* 0x000fe2000f8e00ff */
[----:B------:R-:W-:-:S02]  /*b290*/  LOP3.LUT R2, R2, 0xf, RZ, 0xc0, !PT ;  /* 0x0000000f02027812 */ /* 0x000fc400078ec0ff */
[----:B------:R-:W-:Y:S02]  /*b2a0*/  LOP3.LUT R4, R37, 0x2, RZ, 0xfc, !PT ;  /* 0x0000000225047812 */ /* 0x000fe400078efcff */
[C---:B------:R-:W-:Y:S01]  /*b2b0*/  LEA.HI.SX32 R4, R10.reuse, 0xfffffffe, 0x1a ;  /* 0xfffffffe0a047811 */ /* 0x040fe200078fd2ff */
[----:B------:R-:W-:Y:S01]  /*b2c0*/  STL [R1+0xc], R8 ;  /* 0x00000c0801007387 */ /* 0x000fe20000100800 */
[----:B------:R-:W-:Y:S02]  /*b2d0*/  LOP3.LUT R9, R10, 0xffffffc0, RZ, 0xc0, !PT ;  /* 0xffffffc00a097812 */ /* 0x000fe400078ec0ff */
[----:B------:R-:W-:Y:S01]  /*b2e0*/  LOP3.LUT R24, R2, 0x70, R24, 0xf8, !PT ;  /* 0x0000007002187812 */ /* 0x000fe200078ef818 */
[----:B------:R0:W-:Y:S01]  /*b2f0*/  STL [R1+0x28], R4 ;  /* 0x0000280401007387 */ /* 0x0001e20000100800 */
[----:B------:R-:W-:Y:S02]  /*b300*/  LOP3.LUT R16, R16, 0xfffbffff, RZ, 0xc0, !PT ;  /* 0xfffbffff10107812 */ /* 0x000fe400078ec0ff */
[----:B------:R-:W-:-:S02]  /*b310*/  SEL R14, RZ, 0x20, P0 ;  /* 0x00000020ff0e7807 */ /* 0x000fc40000000000 */
[----:B------:R-:W-:Y:S02]  /*b320*/  @P0 LOP3.LUT R16, R16, 0x40000, RZ, 0xfc, !PT ;  /* 0x0004000010100812 */ /* 0x000fe400078efcff */
[--C-:B------:R-:W-:Y:S02]  /*b330*/  IADD3 R36, R18, 0x40, -R9.reuse ;  /* 0x0000004012247810 */ /* 0x100fe40007ffe809 */
[----:B------:R-:W-:Y:S02]  /*b340*/  LOP3.LUT R16, R16, 0xffffbfff, RZ, 0xc0, !PT ;  /* 0xffffbfff10107812 */ /* 0x000fe400078ec0ff */
[----:B0-----:R-:W-:Y:S01]  /*b350*/  IADD3 R4, R24, -0x40, R9 ;  /* 0xffffffc018047810 */ /* 0x001fe20007ffe009 */
[----:B------:R-:W-:Y:S01]  /*b360*/  IMAD.IADD R36, R36, 0x1, -R2 ;  /* 0x0000000124247824 */ /* 0x000fe200078e0a02 */
[----:B------:R-:W-:Y:S02]  /*b370*/  LOP3.LUT R0, R7, R0, RZ, 0xfc, !PT ;  /* 0x0000000007007212 */ /* 0x000fe400078efcff */
[----:B------:R-:W-:Y:S01]  /*b380*/  ISETP.GE.AND P0, PT, R4, R18, PT ;  /* 0x000000120400720c */ /* 0x000fe20003f06270 */
[----:B------:R-:W-:Y:S01]  /*b390*/  STL [R1+0x24], R4 ;  /* 0x0000240401007387 */ /* 0x000fe20000100800 */
[----:B------:R-:W-:Y:S01]  /*b3a0*/  LOP3.LUT R13, R14, R12, R13, 0xfe, !PT ;  /* 0x0000000c0e0d7212 */ /* 0x000fe200078efe0d */
[----:B------:R-:W-:Y:S01]  /*b3b0*/  IMAD.MOV.U32 R18, RZ, RZ, RZ ;  /* 0x000000ffff127224 */ /* 0x000fe200078e00ff */
[----:B------:R-:W-:-:S02]  /*b3c0*/  ISETP.LT.U32.AND P1, PT, R24, 0x40, !P0 ;  /* 0x000000401800780c */ /* 0x000fc40004721070 */
[----:B------:R-:W-:Y:S02]  /*b3d0*/  ISETP.GE.AND P0, PT, R19, UR6, PT ;  /* 0x0000000613007c0c */ /* 0x000fe4000bf06270 */
[----:B------:R-:W-:Y:S02]  /*b3e0*/  LOP3.LUT R6, R13, R6, RZ, 0xfc, !PT ;  /* 0x000000060d067212 */ /* 0x000fe400078efcff */
[C---:B------:R-:W-:Y:S02]  /*b3f0*/  ISETP.LT.OR P3, PT, R36.reuse, 0x1, P0 ;  /* 0x000000012400780c */ /* 0x040fe40000761670 */
[----:B------:R-:W-:Y:S02]  /*b400*/  ISETP.LT.OR P2, PT, R36, 0x11, P0 ;  /* 0x000000112400780c */ /* 0x000fe40000741670 */
[C---:B------:R-:W-:Y:S02]  /*b410*/  LOP3.LUT R5, R6.reuse, 0x80, R5, 0xc8, !PT ;  /* 0x0000008006057812 */ /* 0x040fe400078ec805 */
[----:B------:R-:W-:-:S02]  /*b420*/  LOP3.LUT R6, R6, 0x40, RZ, 0xc0, !PT ;  /* 0x0000004006067812 */ /* 0x000fc400078ec0ff */
[----:B------:R-:W-:Y:S02]  /*b430*/  @P1 LOP3.LUT R16, R16, 0x4000, RZ, 0xfc, !PT ;  /* 0x0000400010101812 */ /* 0x000fe400078efcff */
[C---:B------:R-:W-:Y:S02]  /*b440*/  ISETP.LT.OR P1, PT, R36.reuse, 0x21, P0 ;  /* 0x000000212400780c */ /* 0x040fe40000721670 */
[----:B------:R-:W-:Y:S02]  /*b450*/  ISETP.LT.OR P0, PT, R36, 0x31, P0 ;  /* 0x000000312400780c */ /* 0x000fe40000701670 */
[----:B------:R-:W-:Y:S02]  /*b460*/  @P3 LOP3.LUT R17, R17, 0x20000, RZ, 0xfc, !PT ;  /* 0x0002000011113812 */ /* 0x000fe400078efcff */
[----:B------:R-:W-:Y:S02]  /*b470*/  LOP3.LUT R16, R16, 0xdfffffff, RZ, 0xc0, !PT ;  /* 0xdfffffff10107812 */ /* 0x000fe400078ec0ff */
[----:B------:R-:W-:-:S02]  /*b480*/  LOP3.LUT R17, R17, 0xfffeffff, RZ, 0xc0, !PT ;  /* 0xfffeffff11117812 */ /* 0x000fc400078ec0ff */
[----:B------:R-:W-:Y:S02]  /*b490*/  SHF.R.U32.HI R2, RZ, 0x2, R6 ;  /* 0x00000002ff027819 */ /* 0x000fe40000011606 */
[----:B------:R-:W-:Y:S02]  /*b4a0*/  @P2 LOP3.LUT R17, R17, 0x10000, RZ, 0xfc, !PT ;  /* 0x0001000011112812 */ /* 0x000fe400078efcff */
[----:B------:R-:W-:Y:S01]  /*b4b0*/  SHF.R.U32.HI R5, RZ, 0x3, R5 ;  /* 0x00000003ff057819 */ /* 0x000fe20000011605 */
[----:B------:R0:W-:Y:S01]  /*b4c0*/  STL [R1+0x8], R2 ;  /* 0x0000080201007387 */ /* 0x0001e20000100800 */
[----:B------:R-:W-:Y:S02]  /*b4d0*/  LOP3.LUT R17, R17, 0xffff7fff, RZ, 0xc0, !PT ;  /* 0xffff7fff11117812 */ /* 0x000fe400078ec0ff */
[----:B------:R-:W-:Y:S01]  /*b4e0*/  LOP3.LUT R31, R7, 0x40, RZ, 0xc0, !PT ;  /* 0x00000040071f7812 */ /* 0x000fe200078ec0ff */
[----:B------:R1:W-:Y:S01]  /*b4f0*/  STL [R1+0x4], R5 ;  /* 0x0000040501007387 */ /* 0x0003e20000100800 */
[----:B------:R-:W-:-:S02]  /*b500*/  @P1 LOP3.LUT R17, R17, 0x8000, RZ, 0xfc, !PT ;  /* 0x0000800011111812 */ /* 0x000fc400078efcff */
[C---:B------:R-:W-:Y:S01]  /*b510*/  LOP3.LUT R30, R0.reuse, 0x80, RZ, 0xc0, !PT ;  /* 0x00000080001e7812 */ /* 0x040fe200078ec0ff */
[----:B------:R1:W-:Y:S01]  /*b520*/  STL [R1+0x1c], RZ ;  /* 0x00001cff01007387 */ /* 0x0003e20000100800 */
[----:B------:R-:W-:Y:S02]  /*b530*/  LOP3.LUT R17, R17, 0xfdffffff, RZ, 0xc0, !PT ;  /* 0xfdffffff11117812 */ /* 0x000fe400078ec0ff */
[C---:B0-----:R-:W-:Y:S02]  /*b540*/  PRMT R2, R0.reuse, 0x8880, RZ ;  /* 0x0000888000027816 */ /* 0x041fe400000000ff */
[----:B------:R-:W-:Y:S02]  /*b550*/  @P0 LOP3.LUT R17, R17, 0x2000000, RZ, 0xfc, !PT ;  /* 0x0200000011110812 */ /* 0x000fe400078efcff */
[----:B------:R-:W-:Y:S02]  /*b560*/  LOP3.LUT P0, RZ, R0, 0x2, RZ, 0xc0, !PT ;  /* 0x0000000200ff7812 */ /* 0x000fe4000780c0ff */
[----:B------:R-:W-:-:S02]  /*b570*/  LOP3.LUT R17, R17, 0xffffbfff, RZ, 0xc0, !PT ;  /* 0xffffbfff11117812 */ /* 0x000fc400078ec0ff */
[C---:B------:R-:W-:Y:S02]  /*b580*/  ISETP.LT.OR P1, PT, R36.reuse, 0x1, !P0 ;  /* 0x000000012400780c */ /* 0x040fe40004721670 */
[C---:B------:R-:W-:Y:S02]  /*b590*/  ISETP.LT.OR P3, PT, R36.reuse, 0x11, !P0 ;  /* 0x000000112400780c */ /* 0x040fe40004761670 */
[----:B------:R-:W-:Y:S02]  /*b5a0*/  ISETP.LT.OR P2, PT, R36, 0x21, !P0 ;  /* 0x000000212400780c */ /* 0x000fe40004741670 */
[----:B------:R-:W-:Y:S02]  /*b5b0*/  SHF.R.U32.HI R31, RZ, 0x2, R31 ;  /* 0x00000002ff1f7819 */ /* 0x000fe4000001161f */
[----:B------:R-:W-:-:S05]  /*b5c0*/  SHF.R.U32.HI R30, RZ, 0x3, R30 ;  /* 0x00000003ff1e7819 */ /* 0x000fca000001161e */
        /* <DEDUP_REMOVED lines=9> */
[----:B------:R-:W-:-:S04]  /*b660*/  LOP3.LUT R17, R17, 0xfeffffff, RZ, 0xc0, !PT ;  /* 0xfeffffff11117812 */ /* 0x000fc800078ec0ff */
[----:B------:R-:W-:Y:S02]  /*b670*/  @P1 LOP3.LUT R17, R17, 0x1000000, RZ, 0xfc, !PT ;  /* 0x0100000011111812 */ /* 0x000fe400078efcff */
[----:B------:R-:W-:Y:S02]  /*b680*/  ISETP.LT.OR P1, PT, R36, 0x21, !P0 ;  /* 0x000000212400780c */ /* 0x000fe40004721670 */
[----:B------:R-:W-:-:S04]  /*b690*/  LOP3.LUT R17, R17, 0xfffff7ff, RZ, 0xc0, !PT ;  /* 0xfffff7ff11117812 */ /* 0x000fc800078ec0ff */
        /* <DEDUP_REMOVED lines=31> */
[----:B------:R-:W-:-:S02]  /*b890*/  @P1 LOP3.LUT R16, R16, 0x20000000, RZ, 0xfc, !PT ;  /* 0x2000000010101812 */ /* 0x000fc400078efcff */
[C---:B------:R-:W-:Y:S02]  /*b8a0*/  ISETP.LT.OR P1, PT, R36.reuse, 0x1, !P0 ;  /* 0x000000012400780c */ /* 0x040fe40004721670 */
[----:B------:R-:W-:Y:S02]  /*b8b0*/  LOP3.LUT R17, R17, 0xffdfffff, RZ, 0xc0, !PT ;  /* 0xffdfffff11117812 */ /* 0x000fe400078ec0ff */
[C---:B------:R-:W-:Y:S02]  /*b8c0*/  ISETP.LT.OR P3, PT, R36.reuse, 0x11, !P0 ;  /* 0x000000112400780c */ /* 0x040fe40004761670 */
[----:B------:R-:W-:Y:S02]  /*b8d0*/  @P2 LOP3.LUT R17, R17, 0x200000, RZ, 0xfc, !PT ;  /* 0x0020000011112812 */ /* 0x000fe400078efcff */
[----:B------:R-:W-:Y:S02]  /*b8e0*/  ISETP.LT.OR P2, PT, R36, 0x21, !P0 ;  /* 0x000000212400780c */ /* 0x000fe40004741670 */
[----:B------:R-:W-:-:S02]  /*b8f0*/  LOP3.LUT R17, R17, 0xffffffef, RZ, 0xc0, !PT ;  /* 0xffffffef11117812 */ /* 0x000fc400078ec0ff */
[----:B------:R-:W-:Y:S02]  /*b900*/  LOP3.LUT R16, R16, 0xefffffff, RZ, 0xc0, !PT ;  /* 0xefffffff10107812 */ /* 0x000fe400078ec0ff */
[----:B------:R-:W-:Y:S02]  /*b910*/  @P1 LOP3.LUT R17, R17, 0x10, RZ, 0xfc, !PT ;  /* 0x0000001011111812 */ /* 0x000fe400078efcff */
[----:B------:R-:W-:Y:S02]  /*b920*/  ISETP.LT.OR P1, PT, R36, 0x31, !P0 ;  /* 0x000000312400780c */ /* 0x000fe40004721670 */
[----:B------:R-:W-:Y:S02]  /*b930*/  LOP3.LUT R17, R17, 0xfffffffe, RZ, 0xc0, !PT ;  /* 0xfffffffe11117812 */ /* 0x000fe400078ec0ff */
[----:B------:R-:W-:Y:S02]  /*b940*/  LOP3.LUT P0, RZ, R0, 0x40, RZ, 0xc0, !PT ;  /* 0x0000004000ff7812 */ /* 0x000fe4000780c0ff */
[----:B------:R-:W-:-:S02]  /*b950*/  @P3 LOP3.LUT R17, R17, 0x1, RZ, 0xfc, !PT ;  /* 0x0000000111113812 */ /* 0x000fc400078efcff */
[----:B------:R-:W-:Y:S02]  /*b960*/  ISETP.LT.OR P3, PT, R36, 0x11, !P0 ;  /* 0x000000112400780c */ /* 0x000fe40004761670 */
[----:B------:R-:W-:Y:S02]  /*b970*/  LOP3.LUT R17, R17, 0xffefffff, RZ, 0xc0, !PT ;  /* 0xffefffff11117812 */ /* 0x000fe400078ec0ff */
[----:B------:R-:W-:Y:S02]  /*b980*/  @P2 LOP3.LUT R16, R16, 0x10000000, RZ, 0xfc, !PT ;  /* 0x1000000010102812 */ /* 0x000fe400078efcff */
[----:B------:R-:W-:Y:S02]  /*b990*/  @P1 LOP3.LUT R17, R17, 0x100000, RZ, 0xfc, !PT ;  /* 0x0010000011111812 */ /* 0x000fe400078efcff */
[C---:B------:R-:W-:Y:S02]  /*b9a0*/  ISETP.LT.OR P1, PT, R36.reuse, 0x1, !P0 ;  /* 0x000000012400780c */ /* 0x040fe40004721670 */
[----:B------:R-:W-:-:S02]  /*b9b0*/  ISETP.LT.OR P2, PT, R36, 0x21, !P0 ;  /* 0x000000212400780c */ /* 0x000fc40004741670 */
[----:B------:R-:W-:Y:S02]  /*b9c0*/  LOP3.LUT R16, R16, 0x7fffffff, RZ, 0xc0, !PT ;  /* 0x7fffffff10107812 */ /* 0x000fe400078ec0ff */
[----:B------:R-:W-:Y:S02]  /*b9d0*/  LOP3.LUT R17, R17, 0xfffffff7, RZ, 0xc0, !PT ;  /* 0xfffffff711117812 */ /* 0x000fe400078ec0ff */
[----:B------:R-:W-:Y:S02]  /*b9e0*/  @P3 LOP3.LUT R16, R16, 0x80000000, RZ, 0xfc, !PT ;  /* 0x8000000010103812 */ /* 0x000fe400078efcff */
[----:B------:R-:W-:Y:S02]  /*b9f0*/  LEA R0, R29, UR37, 0x1 ;  /* 0x000000251d007c11 */ /* 0x000fe4000f8e08ff */
[----:B------:R-:W-:Y:S02]  /*ba00*/  LOP3.LUT R16, R16, 0xf7ffffff, RZ, 0xc0, !PT ;  /* 0xf7ffffff10107812 */ /* 0x000fe400078ec0ff */
[----:B------:R-:W-:-:S02]  /*ba10*/  @P1 LOP3.LUT R17, R17, 0x8, RZ, 0xfc, !PT ;  /* 0x0000000811111812 */ /* 0x000fc400078efcff */
[----:B------:R-:W-:Y:S02]  /*ba20*/  ISETP.LT.OR P1, PT, R36, 0x31, !P0 ;  /* 0x000000312400780c */ /* 0x000fe40004721670 */
[----:B------:R-:W-:Y:S02]  /*ba30*/  ISETP.GT.AND P0, PT, R2, -0x1, PT ;  /* 0xffffffff0200780c */ /* 0x000fe40003f04270 */
[----:B------:R-:W-:Y:S02]  /*ba40*/  @P2 LOP3.LUT R16, R16, 0x8000000, RZ, 0xfc, !PT ;  /* 0x0800000010102812 */ /* 0x000fe400078efcff */
[----:B------:R-:W-:Y:S02]  /*ba50*/  ISETP.LT.OR P2, PT, R36, 0x11, P0 ;  /* 0x000000112400780c */ /* 0x000fe40000741670 */
[----:B------:R-:W-:Y:S02]  /*ba60*/  LOP3.LUT R17, R17, 0xfff7ffff, RZ, 0xc0, !PT ;  /* 0xfff7ffff11117812 */ /* 0x000fe400078ec0ff */
[----:B------:R-:W-:-:S02]  /*ba70*/  LOP3.LUT R16, R16, 0xbfffffff, RZ, 0xc0, !PT ;  /* 0xbfffffff10107812 */ /* 0x000fc400078ec0ff */
[C---:B------:R-:W-:Y:S02]  /*ba80*/  ISETP.LT.OR P3, PT, R36.reuse, 0x1, P0 ;  /* 0x000000012400780c */ /* 0x040fe40000761670 */
[----:B------:R-:W-:Y:S02]  /*ba90*/  @P1 LOP3.LUT R17, R17, 0x80000, RZ, 0xfc, !PT ;  /* 0x0008000011111812 */ /* 0x000fe400078efcff */
[C---:B------:R-:W-:Y:S02]  /*baa0*/  ISETP.LT.OR P1, PT, R36.reuse, 0x21, P0 ;  /* 0x000000212400780c */ /* 0x040fe40000721670 */
[----:B------:R-:W-:Y:S02]  /*bab0*/  ISETP.LT.OR P0, PT, R36, 0x31, P0 ;  /* 0x000000312400780c */ /* 0x000fe40000701670 */
[----:B------:R-:W-:Y:S02]  /*bac0*/  @P2 LOP3.LUT R16, R16, 0x40000000, RZ, 0xfc, !PT ;  /* 0x4000000010102812 */ /* 0x000fe400078efcff */
[----:B------:R-:W-:-:S02]  /*bad0*/  ISETP.GE.AND P2, PT, R19, R3, PT ;  /* 0x000000031300720c */ /* 0x000fc40003f46270 */
[----:B------:R-:W-:Y:S02]  /*bae0*/  LOP3.LUT R16, R16, 0xfbffffff, RZ, 0xc0, !PT ;  /* 0xfbffffff10107812 */ /* 0x000fe400078ec0ff */
[----:B------:R-:W-:-:S03]  /*baf0*/  LOP3.LUT R17, R17, 0xfffffffb, RZ, 0xc0, !PT ;  /* 0xfffffffb11117812 */ /* 0x000fc600078ec0ff */
[----:B------:R-:W-:Y:S02]  /*bb00*/  @P1 LOP3.LUT R16, R16, 0x4000000, RZ, 0xfc, !PT ;  /* 0x0400000010101812 */ /* 0x000fe400078efcff */
[----:B------:R-:W-:Y:S02]  /*bb10*/  @P3 LOP3.LUT R17, R17, 0x4, RZ, 0xfc, !PT ;  /* 0x0000000411113812 */ /* 0x000fe400078efcff */
[----:B------:R-:W-:Y:S02]  /*bb20*/  ISETP.GE.AND P1, PT, R36, 0x1, PT ;  /* 0x000000012400780c */ /* 0x000fe40003f26270 */
[----:B------:R-:W-:Y:S02]  /*bb30*/  LOP3.LUT R16, R16, 0xfffffffe, RZ, 0xc0, !PT ;  /* 0xfffffffe10107812 */ /* 0x000fe400078ec0ff */
[----:B------:R-:W-:Y:S02]  /*bb40*/  LOP3.LUT R17, R17, 0xfffbffff, RZ, 0xc0, !PT ;  /* 0xfffbffff11117812 */ /* 0x000fe400078ec0ff */
[----:B------:R-:W-:-:S02]  /*bb50*/  @P2 LOP3.LUT R16, R16, 0x1, RZ, 0xfc, !PT ;  /* 0x0000000110102812 */ /* 0x000fc400078efcff */
[----:B------:R-:W-:Y:S02]  /*bb60*/  @P0 LOP3.LUT R17, R17, 0x40000, RZ, 0xfc, !PT ;  /* 0x0004000011110812 */ /* 0x000fe400078efcff */
[----:B------:R-:W-:Y:S02]  /*bb70*/  ISETP.GE.AND P0, PT, R36, 0x11, PT ;  /* 0x000000112400780c */ /* 0x000fe40003f06270 */
[----:B------:R-:W-:Y:S02]  /*bb80*/  LOP3.LUT R16, R16, 0xfffdffff, RZ, 0xc0, !PT ;  /* 0xfffdffff10107812 */ /* 0x000fe400078ec0ff */
[----:B------:R-:W-:Y:S02]  /*bb90*/  ISETP.GE.AND P2, PT, R36, 0x21, PT ;  /* 0x000000212400780c */ /* 0x000fe40003f46270 */
[----:B------:R-:W-:Y:S02]  /*bba0*/  @P1 LOP3.LUT R16, R16, 0x20000, RZ, 0xfc, !PT ;  /* 0x0002000010101812 */ /* 0x000fe400078efcff */
[----:B------:R-:W-:-:S02]  /*bbb0*/  ISETP.GE.AND P1, PT, R36, 0x31, PT ;  /* 0x000000312400780c */ /* 0x000fc40003f26270 */
        /* <DEDUP_REMOVED lines=9> */
.L_x_249:
[----:B------:R-:W2:Y:S01]  /*bc50*/  LDL R2, [R1+0xc] ;  /* 0x00000c0001027983 */ /* 0x000ea20000100800 */
[----:B0-----:R-:W0:Y:S01]  /*bc60*/  LDC R0, c[0x0][0xd38] ;  /* 0x00034e00ff007b82 */ /* 0x001e220000000800 */
[----:B------:R-:W-:Y:S05]  /*bc70*/  YIELD ;  /* 0x0000000000007946 */ /* 0x000fea0003800000 */
[----:B------:R-:W-:Y:S01]  /*bc80*/  ULDC.64 UR4, c[0x0][0xb20] ;  /* 0x0002c80000047ab9 */ /* 0x000fe20000000a00 */
[----:B------:R-:W-:Y:S02]  /*bc90*/  MOV R32, RZ ;  /* 0x000000ff00207202 */ /* 0x000fe40000000f00 */
        /* <DEDUP_REMOVED lines=20> */
[----:B0--3--:R-:W-:Y:S05]  /*bde0*/  @!P0 BRA `(.L_x_213) ;  /* 0x0000000000408947 */ /* 0x009fea0003800000 */
[----:B------:R-:W-:Y:S01]  /*bdf0*/  MOV R2, 0x0 ;  /* 0x0000000000027802 */ /* 0x000fe20000000f00 */
[----:B------:R-:W-:Y:S01]  /*be00*/  ULDC.64 UR6, c[0x4][0x90] ;  /* 0x0100240000067ab9 */ /* 0x000fe20000000a00 */
[----:B------:R-:W-:Y:S01]  /*be10*/  ULDC.64 UR8, c[0x4][0x98] ;  /* 0x0100260000087ab9 */ /* 0x000fe20000000a00 */
[----:B------:R-:W-:Y:S01]  /*be20*/  ULDC.64 UR4, c[0x4][0x8] ;  /* 0x0100020000047ab9 */ /* 0x000fe20000000a00 */
[----:B------:R-:W-:Y:S02]  /*be30*/  IMAD.U32 R4, RZ, RZ, UR6 ;  /* 0x00000006ff047e24 */ /* 0x000fe4000f8e00ff */
[----:B------:R-:W0:Y:S01]  /*be40*/  LDC.64 R2, c[0x4][R2] ;  /* 0x0100000002027b82 */ /* 0x000e220000000a00 */
[----:B------:R-:W-:Y:S02]  /*be50*/  IMAD.U32 R5, RZ, RZ, UR7 ;  /* 0x00000007ff057e24 */ /* 0x000fe4000f8e00ff */
[----:B------:R-:W-:Y:S02]  /*be60*/  IMAD.U32 R6, RZ, RZ, UR8 ;  /* 0x00000008ff067e24 */ /* 0x000fe4000f8e00ff */
[----:B------:R-:W-:-:S02]  /*be70*/  IMAD.U32 R7, RZ, RZ, UR9 ;  /* 0x00000009ff077e24 */ /* 0x000fc4000f8e00ff */
[----:B------:R-:W-:Y:S02]  /*be80*/  IMAD.U32 R10, RZ, RZ, UR4 ;  /* 0x00000004ff0a7e24 */ /* 0x000fe4000f8e00ff */
[----:B------:R-:W-:Y:S02]  /*be90*/  IMAD.U32 R11, RZ, RZ, UR5 ;  /* 0x00000005ff0b7e24 */ /* 0x000fe4000f8e00ff */
[----:B------:R-:W-:Y:S02]  /*bea0*/  IMAD.MOV.U32 R8, RZ, RZ, 0x70 ;  /* 0x00000070ff087424 */ /* 0x000fe400078e00ff */
[----:B------:R-:W-:Y:S02]  /*beb0*/  IMAD.MOV.U32 R12, RZ, RZ, 0x1 ;  /* 0x00000001ff0c7424 */ /* 0x000fe400078e00ff */
[----:B------:R-:W-:-:S07]  /*bec0*/  IMAD.MOV.U32 R13, RZ, RZ, RZ ;  /* 0x000000ffff0d7224 */ /* 0x000fce00078e00ff */
[----:B------:R-:W-:-:S07]  /*bed0*/  LEPC R20, `(.L_x_213) ;  /* 0x000000001014794e */ /* 0x000fce0000000000 */
[----:B0----5:R-:W-:Y:S05]  /*bee0*/  CALL.ABS.NOINC R2 ;  /* 0x0000000002007343 */ /* 0x021fea0003c00000 */
.L_x_213:
        /* <DEDUP_REMOVED lines=11> */
[----:B------:R-:W-:Y:S02]  /*bfa0*/  IMAD.U32 R5, RZ, RZ, UR7 ;  /* 0x00000007ff057e24 */ /* 0x000fe4000f8e00ff */
[----:B------:R-:W-:Y:S02]  /*bfb0*/  IMAD.U32 R7, RZ, RZ, UR9 ;  /* 0x00000009ff077e24 */ /* 0x000fe4000f8e00ff */
[----:B------:R-:W-:-:S02]  /*bfc0*/  IMAD.U32 R10, RZ, RZ, UR4 ;  /* 0x00000004ff0a7e24 */ /* 0x000fc4000f8e00ff */
[----:B------:R-:W-:Y:S02]  /*bfd0*/  IMAD.U32 R11, RZ, RZ, UR5 ;  /* 0x00000005ff0b7e24 */ /* 0x000fe4000f8e00ff */
[----:B------:R-:W-:Y:S02]  /*bfe0*/  IMAD.MOV.U32 R8, RZ, RZ, 0x70 ;  /* 0x00000070ff087424 */ /* 0x000fe400078e00ff */
[----:B------:R-:W-:Y:S02]  /*bff0*/  IMAD.MOV.U32 R12, RZ, RZ, 0x1 ;  /* 0x00000001ff0c7424 */ /* 0x000fe400078e00ff */
[----:B0-----:R-:W-:-:S07]  /*c000*/  IMAD.MOV.U32 R13, RZ, RZ, RZ ;  /* 0x000000ffff0d7224 */ /* 0x001fce00078e00ff */
[----:B------:R-:W-:-:S07]  /*c010*/  LEPC R20, `(.L_x_215) ;  /* 0x000000001014794e */ /* 0x000fce0000000000 */
[----:B-1---5:R-:W-:Y:S05]  /*c020*/  CALL.ABS.NOINC R2 ;  /* 0x0000000002007343 */ /* 0x022fea0003c00000 */
.L_x_215:
[----:B------:R0:W1:Y:S01]  /*c030*/  LDC.64 R2, c[0x4][R19] ;  /* 0x0100000013027b82 */ /* 0x0000620000000a00 */
[----:B------:R-:W-:Y:S01]  /*c040*/  ULDC.64 UR6, c[0x4][0x90] ;  /* 0x0100240000067ab9 */ /* 0x000fe20000000a00 */
[----:B------:R-:W-:Y:S01]  /*c050*/  ULDC.64 UR8, c[0x4][0x98] ;  /* 0x0100260000087ab9 */ /* 0x000fe20000000a00 */
[----:B------:R-:W-:Y:S01]  /*c060*/  ULDC.64 UR4, c[0x4][0x18] ;  /* 0x0100060000047ab9 */ /* 0x000fe20000000a00 */
        /* <DEDUP_REMOVED lines=10> */
[----:B-1----:R-:W-:Y:S05]  /*c110*/  CALL.ABS.NOINC R2 ;  /* 0x0000000002007343 */ /* 0x002fea0003c00000 */
.L_x_214:
        /* <DEDUP_REMOVED lines=13> */
.L_x_267:
[----:B------:R-:W2:Y:S01]  /*c1f0*/  LDL R0, [R1+0x24] ;  /* 0x0000240001007983 */ /* 0x000ea20000100800 */
[----:B------:R-:W-:Y:S01]  /*c200*/  ISETP.NE.AND P0, PT, R10, 0x1, PT ;  /* 0x000000010a00780c */ /* 0x000fe20003f05270 */
[----:B------:R-:W-:Y:S01]  /*c210*/  IMAD.MOV.U32 R35, RZ, RZ, RZ ;  /* 0x000000ffff237224 */ /* 0x000fe200078e00ff */
[C---:B------:R-:W-:Y:S02]  /*c220*/  LOP3.LUT P1, RZ, R16.reuse, 0x4000, RZ, 0xc0, !PT ;  /* 0x0000400010ff7812 */ /* 0x040fe4000782c0ff */
[----:B-----5:R-:W-:Y:S02]  /*c230*/  SHF.R.S32.HI R33, RZ, 0x1f, R28 ;  /* 0x0000001fff217819 */ /* 0x020fe4000001141c */
[----:B------:R-:W-:-:S07]  /*c240*/  LOP3.LUT R16, R16, 0xffffefff, RZ, 0xc0, !PT ;  /* 0xffffefff10107812 */ /* 0x000fce00078ec0ff */
[----:B------:R-:W0:Y:S01]  /*c250*/  @P0 LDC R5, c[0x0][0x434] ;  /* 0x00010d00ff050b82 */ /* 0x000e220000000800 */
[----:B------:R-:W-:-:S07]  /*c260*/  @P0 LOP3.LUT R16, R16, 0x1000, RZ, 0xfc, !PT ;  /* 0x0000100010100812 */ /* 0x000fce00078efcff */
[----:B------:R-:W3:Y:S08]  /*c270*/  @P0 LDC R7, c[0x0][0x438] ;  /* 0x00010e00ff070b82 */ /* 0x000ef00000000800 */
[----:B-1----:R-:W1:Y:S02]  /*c280*/  @P1 LDC.64 R2, c[0x0][0x428] ;  /* 0x00010a00ff021b82 */ /* 0x002e640000000a00 */
[----:B-1----:R-:W-:-:S04]  /*c290*/  @P1 IMAD R8, R33, R2, RZ ;  /* 0x0000000221081224 */ /* 0x002fc800078e02ff */
[----:B------:R-:W-:Y:S02]  /*c2a0*/  @P1 IMAD R8, R28, R3, R8 ;  /* 0x000000031c081224 */ /* 0x000fe400078e0208 */
[----:B--2---:R-:W-:-:S04]  /*c2b0*/  IMAD.IADD R0, R0, 0x1, R32 ;  /* 0x0000000100007824 */ /* 0x004fc800078e0220 */
[----:B0-----:R-:W-:-:S04]  /*c2c0*/  @P0 IMAD.HI.U32 R4, R0, R5, RZ ;  /* 0x0000000500040227 */ /* 0x001fc800078e00ff */
[----:B------:R-:W-:Y:S01]  /*c2d0*/  IMAD.MOV.U32 R6, RZ, RZ, R0 ;  /* 0x000000ffff067224 */ /* 0x000fe200078e0000 */
[----:B---3--:R-:W-:Y:S02]  /*c2e0*/  @P0 SHF.R.U32.HI R6, RZ, R7, R4 ;  /* 0x00000007ff060219 */ /* 0x008fe40000011604 */
[----:B------:R-:W0:Y:S02]  /*c2f0*/  @P1 LDC.64 R4, c[0x0][0x418] ;  /* 0x00010600ff041b82 */ /* 0x000e240000000a00 */
[----:B------:R-:W-:-:S03]  /*c300*/  @P1 SHF.R.S32.HI R7, RZ, 0x1f, R6 ;  /* 0x0000001fff071819 */ /* 0x000fc60000011406 */
[----:B------:R-:W-:-:S04]  /*c310*/  @P1 IMAD.WIDE.U32 R2, R28, R2, R6 ;  /* 0x000000021c021225 */ /* 0x000fc800078e0006 */
[----:B------:R-:W-:Y:S01]  /*c320*/  @P1 IMAD.IADD R8, R3, 0x1, R8 ;  /* 0x0000000103081824 */ /* 0x000fe200078e0208 */
[----:B0-----:R-:W-:-:S04]  /*c330*/  @P1 LEA R4, P0, R2, R4, 0x2 ;  /* 0x0000000402041211 */ /* 0x001fc800078010ff */
[----:B------:R-:W-:-:S05]  /*c340*/  @P1 LEA.HI.X R5, R2, R5, R8, 0x2, P0 ;  /* 0x0000000502051211 */ /* 0x000fca00000f1408 */
[----:B------:R0:W5:Y:S01]  /*c350*/  @P1 LDG.E R35, desc[UR42][R4.64] ;  /* 0x0000002a04231981 */ /* 0x000162000c1e1900 */
[----:B------:R-:W-:Y:S01]  /*c360*/  IMAD.MOV R3, RZ, RZ, -R6 ;  /* 0x000000ffff037224 */ /* 0x000fe200078e0a06 */
[----:B------:R-:W-:Y:S02]  /*c370*/  LOP3.LUT R9, R37, 0x2, RZ, 0xfc, !PT ;  /* 0x0000000225097812 */ /* 0x000fe400078efcff */
[----:B------:R-:W-:Y:S01]  /*c380*/  LOP3.LUT R16, R16, 0xfffffbff, RZ, 0xc0, !PT ;  /* 0xfffffbff10107812 */ /* 0x000fe200078ec0ff */
[----:B------:R-:W-:Y:S01]  /*c390*/  IMAD R0, R10, R3, R0 ;  /* 0x000000030a007224 */ /* 0x000fe200078e0200 */
[----:B------:R-:W-:Y:S02]  /*c3a0*/  ISETP.NE.AND P0, PT, R9, 0x3, PT ;  /* 0x000000030900780c */ /* 0x000fe40003f05270 */
[----:B------:R-:W-:Y:S02]  /*c3b0*/  SHF.R.S32.HI R26, RZ, 0x1f, R19 ;  /* 0x0000001fff1a7819 */ /* 0x000fe40000011413 */
[----:B------:R0:W-:Y:S09]  /*c3c0*/  STL [R1], R0 ;  /* 0x0000000001007387 */ /* 0x0001f20000100800 */
[----:B------:R-:W-:Y:S01]  /*c3d0*/  @P0 LOP3.LUT R16, R16, 0x400, RZ, 0xfc, !PT ;  /* 0x0000040010100812 */ /* 0x000fe200078efcff */
[----:B0-----:R-:W-:Y:S06]  /*c3e0*/  @!P0 BRA `(.L_x_217) ;  /* 0x0000000000048947 */ /* 0x001fec0003800000 */
[----:B------:R-:W-:Y:S01]  /*c3f0*/  BPT.TRAP 0x1 ;  /* 0x000000040000795c */ /* 0x000fe20000300000 */
.L_x_217:
[----:B------:R-:W-:Y:S01]  /*c400*/  LEA R25, R18, UR37, 0x3 ;  /* 0x0000002512197c11 */ /* 0x000fe2000f8e18ff */
[----:B------:R-:W-:Y:S01]  /*c410*/  BSSY B0, `(.L_x_218) ;  /* 0x0000004000007945 */ /* 0x000fe20003800000 */
[----:B------:R-:W-:-:S04]  /*c420*/  SHF.L.U32 R0, R23, 0x1f, RZ ;  /* 0x0000001f17007819 */ /* 0x000fc800000006ff */
[----:B------:R-:W0:Y:S02]  /*c430*/  SYNCS.PHASECHK.TRANS64.TRYWAIT P0, [R25+URZ+0x38840], R0 ;  /* 0x03884000190075a7 */ /* 0x000e24000800017f */
[----:B0-----:R-:W-:Y:S05]  /*c440*/  @!P0 BRA `(.L_x_219) ;  /* 0x0000003800148947 */ /* 0x001fea0003800000 */
.L_x_268:
[----:B------:R-:W-:Y:S05]  /*c450*/  BSYNC B0 ;  /* 0x0000000000007941 */ /* 0x000fea0003800000 */
.L_x_218:
[----:B------:R-:W0:Y:S01]  /*c460*/  LDL R2, [R1] ;  /* 0x0000000001027983 */ /* 0x000e220000100800 */
[----:B------:R-:W-:Y:S01]  /*c470*/  ULDC.64 UR4, c[0x0][0x300] ;  /* 0x0000c00000047ab9 */ /* 0x000fe20000000a00 */
[----:B-----5:R-:W-:Y:S01]  /*c480*/  SHF.R.S32.HI R4, RZ, 0x1f, R35 ;  /* 0x0000001fff047819 */ /* 0x020fe20000011423 */
[----:B------:R-:W-:Y:S01]  /*c490*/  IMAD R5, R18, 0x1000, R29 ;  /* 0x0000100012057824 */ /* 0x000fe200078e021d */
[----:B------:R-:W1:Y:S01]  /*c4a0*/  S2R R7, SR_TID.X ;  /* 0x0000000000077919 */ /* 0x000e620000002100 */
[----:B------:R-:W-:Y:S01]  /*c4b0*/  LOP3.LUT P1, RZ, R16, 0x1, RZ, 0xc0, !PT ;  /* 0x0000000110ff7812 */ /* 0x000fe2000782c0ff */
[----:B-1----:R-:W-:-:S05]  /*c4c0*/  IMAD.SHL.U32 R7, R7, 0x8, RZ ;  /* 0x0000000807077824 */ /* 0x002fca00078e00ff */
[----:B------:R-:W-:Y:S02]  /*c4d0*/  LOP3.LUT R7, R7, 0x38, RZ, 0xc0, !PT ;  /* 0x0000003807077812 */ /* 0x000fe400078ec0ff */
[----:B0-----:R-:W-:-:S05]  /*c4e0*/  SHF.R.S32.HI R0, RZ, 0x1f, R2 ;  /* 0x0000001fff007819 */ /* 0x001fca0000011402 */
[----:B------:R0:W-:Y:S04]  /*c4f0*/  STL [R1+0x14], R0 ;  /* 0x0000140001007387 */ /* 0x0001e80000100800 */
[----:B------:R1:W-:Y:S01]  /*c500*/  STL [R1+0x18], R4 ;  /* 0x0000180401007387 */ /* 0x0003e20000100800 */
[----:B0-----:R-:W-:-:S04]  /*c510*/  IMAD R0, R0, UR4, RZ ;  /* 0x0000000400007c24 */ /* 0x001fc8000f8e02ff */
[C---:B------:R-:W-:Y:S02]  /*c520*/  IMAD R0, R2.reuse, UR5, R0 ;  /* 0x0000000502007c24 */ /* 0x040fe4000f8e0200 */
[----:B------:R-:W-:Y:S01]  /*c530*/  IMAD.WIDE.U32 R2, R2, UR4, RZ ;  /* 0x0000000402027c25 */ /* 0x000fe2000f8e00ff */
[----:B------:R-:W-:-:S03]  /*c540*/  ULDC.64 UR4, c[0x0][0x310] ;  /* 0x0000c40000047ab9 */ /* 0x000fc60000000a00 */
[----:B------:R-:W-:Y:S02]  /*c550*/  IMAD.IADD R3, R3, 0x1, R0 ;  /* 0x0000000103037824 */ /* 0x000fe400078e0200 */
[----:B------:R-:W-:Y:S02]  /*c560*/  IMAD R0, R4, UR4, RZ ;  /* 0x0000000404007c24 */ /* 0x000fe4000f8e02ff */
[----:B------:R-:W-:-:S04]  /*c570*/  IMAD.WIDE.U32 R2, R35, UR4, R2 ;  /* 0x0000000423027c25 */ /* 0x000fc8000f8e0002 */
[----:B------:R-:W-:Y:S01]  /*c580*/  IMAD R0, R35, UR5, R0 ;  /* 0x0000000523007c24 */ /* 0x000fe2000f8e0200 */
[----:B------:R-:W-:-:S04]  /*c590*/  ULDC.64 UR4, c[0x0][0x308] ;  /* 0x0000c20000047ab9 */ /* 0x000fc80000000a00 */
[----:B------:R-:W-:Y:S01]  /*c5a0*/  IADD3 R3, R3, R0, RZ ;  /* 0x0000000003037210 */ /* 0x000fe20007ffe0ff */
[----:B------:R-:W-:-:S04]  /*c5b0*/  IMAD R0, R26, UR4, RZ ;  /* 0x000000041a007c24 */ /* 0x000fc8000f8e02ff */
[C---:B------:R-:W-:Y:S02]  /*c5c0*/  IMAD R0, R19.reuse, UR5, R0 ;  /* 0x0000000513007c24 */ /* 0x040fe4000f8e0200 */
[----:B------:R-:W-:Y:S01]  /*c5d0*/  IMAD.WIDE.U32 R2, R19, UR4, R2 ;  /* 0x0000000413027c25 */ /* 0x000fe2000f8e0002 */
[----:B------:R-:W-:-:S03]  /*c5e0*/  ULDC.64 UR4, c[0x0][0x2e8] ;  /* 0x0000ba0000047ab9 */ /* 0x000fc60000000a00 */
[----:B-1----:R-:W-:Y:S01]  /*c5f0*/  IMAD.IADD R4, R3, 0x1, R0 ;  /* 0x0000000103047824 */ /* 0x002fe200078e0200 */
[----:B------:R-:W-:Y:S01]  /*c600*/  LEA R0, P0, R2, UR4, 0x1 ;  /* 0x0000000402007c11 */ /* 0x000fe2000f8008ff */
[----:B------:R-:W-:-:S03]  /*c610*/  UMOV UR4, 0xffffffff ;  /* 0xffffffff00047882 */ /* 0x000fc60000000000 */
[----:B------:R-:W-:Y:S01]  /*c620*/  LEA.HI.X R4, R2, UR5, R4, 0x1, P0 ;  /* 0x0000000502047c11 */ /* 0x000fe200080f0c04 */
[----:B------:R-:W-:Y:S08]  /*c630*/  BRA.DIV UR4, `(.L_x_220) ;  /* 0x0000003604ac7947 */ /* 0x000ff0000b800000 */
[----:B------:R-:W0:Y:S01]  /*c640*/  SHFL.IDX PT, R3, R0, RZ, 0x181f ;  /* 0x00181fff00037589 */ /* 0x000e2200000e0000 */
[C---:B------:R-:W-:Y:S02]  /*c650*/  ISETP.GE.AND P2, PT, R36.reuse, 0x1, PT ;  /* 0x000000012400780c */ /* 0x040fe40003f46270 */
[----:B------:R-:W-:Y:S01]  /*c660*/  ISETP.GE.AND P3, PT, R36, 0x11, PT ;  /* 0x000000112400780c */ /* 0x000fe20003f66270 */
[----:B------:R-:W1:Y:S10]  /*c670*/  SHFL.IDX PT, R2, R4, RZ, 0x181f ;  /* 0x00181fff04027589 */ /* 0x000e7400000e0000 */
[----:B------:R-:W-:-:S02]  /*c680*/  @P2 LEA R6, R5, UR37, 0x1 ;  /* 0x0000002505062c11 */ /* 0x000fc4000f8e08ff */
[----:B0-----:R-:W-:-:S05]  /*c690*/  @P2 LEA R3, P0, R7, R3, 0x1 ;  /* 0x0000000307032211 */ /* 0x001fca00078008ff */
[----:B-1----:R-:W-:-:S05]  /*c6a0*/  @P2 IMAD.X R2, RZ, RZ, R2, P0 ;  /* 0x000000ffff022224 */ /* 0x002fca00000e0602 */
[----:B------:R-:W-:-:S04]  /*c6b0*/  @P2 LOP3.LUT R3, R3, R2, RZ, 0x3c, !PT ;  /* 0x0000000203032212 */ /* 0x000fc800078e3cff */
[----:B------:R-:W-:-:S04]  /*c6c0*/  @P2 LOP3.LUT R2, R3, R2, RZ, 0x3c, !PT ;  /* 0x0000000203022212 */ /* 0x000fc800078e3cff */
[----:B------:R-:W-:-:S05]  /*c6d0*/  @P2 LOP3.LUT R3, R3, R2, RZ, 0x3c, !PT ;  /* 0x0000000203032212 */ /* 0x000fca00078e3cff */
[----:B------:R-:W-:Y:S01]  /*c6e0*/  @!PT LDS RZ, [RZ] ;  /* 0x00000000fffff984 */ /* 0x000fe20000000800 */
[----:B------:R0:W-:Y:S01]  /*c6f0*/  @P2 LDGSTS.E.BYPASS.LTC128B.128 [R6+0x22400], desc[UR42][R2.64], !P1 ;  /* 0x2240000002062fae */ /* 0x0001e2000c901d6a */
[----:B------:R-:W-:-:S03]  /*c700*/  ISETP.GE.AND P2, PT, R36, 0x21, PT ;  /* 0x000000212400780c */ /* 0x000fc60003f46270 */
[----:B0-----:R-:W0:Y:S01]  /*c710*/  SHFL.IDX PT, R3, R0, 0x1, 0x181f ;  /* 0x00381f0000037f89 */ /* 0x001e2200000e0000 */
[----:B------:R-:W-:-:S03]  /*c720*/  @P3 LEA R6, R5, UR37, 0x1 ;  /* 0x0000002505063c11 */ /* 0x000fc6000f8e08ff */
[----:B------:R-:W1:Y:S01]  /*c730*/  SHFL.IDX PT, R2, R4, 0x1, 0x181f ;  /* 0x00381f0004027f89 */ /* 0x000e6200000e0000 */
[----:B0-----:R-:W-:-:S05]  /*c740*/  @P3 LEA R3, P0, R7, R3, 0x1 ;  /* 0x0000000307033211 */ /* 0x001fca00078008ff */
[----:B-1----:R-:W-:-:S05]  /*c750*/  @P3 IMAD.X R2, RZ, RZ, R2, P0 ;  /* 0x000000ffff023224 */ /* 0x002fca00000e0602 */
[----:B------:R-:W-:-:S04]  /*c760*/  @P3 LOP3.LUT R3, R3, R2, RZ, 0x3c, !PT ;  /* 0x0000000203033212 */ /* 0x000fc800078e3cff */
[----:B------:R-:W-:-:S04]  /*c770*/  @P3 LOP3.LUT R2, R3, R2, RZ, 0x3c, !PT ;  /* 0x0000000203023212 */ /* 0x000fc800078e3cff */
[----:B------:R-:W-:-:S05]  /*c780*/  @P3 LOP3.LUT R3, R3, R2, RZ, 0x3c, !PT ;  /* 0x0000000203033212 */ /* 0x000fca00078e3cff */
[----:B------:R0:W-:Y:S04]  /*c790*/  @P3 LDGSTS.E.BYPASS.LTC128B.128 [R6+0x22c00], desc[UR42][R2.64], !P1 ;  /* 0x22c0000002063fae */ /* 0x0001e8000c901d6a */
[----:B0-----:R-:W0:Y:S01]  /*c7a0*/  SHFL.IDX PT, R3, R0, 0x2, 0x181f ;  /* 0x00581f0000037f89 */ /* 0x001e2200000e0000 */
[----:B------:R-:W-:-:S03]  /*c7b0*/  @P2 LEA R6, R5, UR37, 0x1 ;  /* 0x0000002505062c11 */ /* 0x000fc6000f8e08ff */
[----:B------:R-:W1:Y:S04]  /*c7c0*/  SHFL.IDX PT, R2, R4, 0x2, 0x181f ;  /* 0x00581f0004027f89 */ /* 0x000e6800000e0000 */
[----:B------:R-:W2:Y:S04]  /*c7d0*/  SHFL.IDX PT, R4, R4, 0x3, 0x181f ;  /* 0x00781f0004047f89 */ /* 0x000ea800000e0000 */
[----:B------:R-:W3:Y:S01]  /*c7e0*/  SHFL.IDX PT, R0, R0, 0x3, 0x181f ;  /* 0x00781f0000007f89 */ /* 0x000ee200000e0000 */
[----:B0-----:R-:W-:-:S05]  /*c7f0*/  @P2 LEA R3, P0, R7, R3, 0x1 ;  /* 0x0000000307032211 */ /* 0x001fca00078008ff */
[----:B-1----:R-:W-:-:S05]  /*c800*/  @P2 IMAD.X R2, RZ, RZ, R2, P0 ;  /* 0x000000ffff022224 */ /* 0x002fca00000e0602 */
[----:B------:R-:W-:-:S04]  /*c810*/  @P2 LOP3.LUT R3, R3, R2, RZ, 0x3c, !PT ;  /* 0x0000000203032212 */ /* 0x000fc800078e3cff */
[----:B------:R-:W-:-:S04]  /*c820*/  @P2 LOP3.LUT R2, R3, R2, RZ, 0x3c, !PT ;  /* 0x0000000203022212 */ /* 0x000fc800078e3cff */
[----:B------:R-:W-:-:S05]  /*c830*/  @P2 LOP3.LUT R3, R3, R2, RZ, 0x3c, !PT ;  /* 0x0000000203032212 */ /* 0x000fca00078e3cff */
[----:B--23--:R1:W-:Y:S02]  /*c840*/  @P2 LDGSTS.E.BYPASS.LTC128B.128 [R6+0x23400], desc[UR42][R2.64], !P1 ;  /* 0x2340000002062fae */ /* 0x00c3e4000c901d6a */
.L_x_278:
[----:B------:R-:W-:-:S13]  /*c850*/  ISETP.GE.AND P2, PT, R36, 0x31, PT ;  /* 0x000000312400780c */ /* 0x000fda0003f46270 */
[----:B01----:R-:W-:Y:S02]  /*c860*/  @P2 LEA R2, P0, R7, R0, 0x1 ;  /* 0x0000000007022211 */ /* 0x003fe400078008ff */
[----:B------:R-:W-:-:S03]  /*c870*/  @P2 LEA R5, R5, UR37, 0x1 ;  /* 0x0000002505052c11 */ /* 0x000fc6000f8e08ff */
[----:B------:R-:W-:Y:S01]  /*c880*/  @P2 IMAD.X R3, RZ, RZ, R4, P0 ;  /* 0x000000ffff032224 */ /* 0x000fe200000e0604 */
[----:B------:R-:W-:-:S04]  /*c890*/  PLOP3.LUT P0, PT, PT, PT, PT, 0x80, 0x0 ;  /* 0x000000000000781c */ /* 0x000fc80003f0f070 */
[----:B------:R-:W-:Y:S01]  /*c8a0*/  @!PT LDS RZ, [RZ] ;  /* 0x00000000fffff984 */ /* 0x000fe20000000800 */
[----:B------:R-:W-:Y:S01]  /*c8b0*/  @!PT LDS RZ, [RZ] ;  /* 0x00000000fffff984 */ /* 0x000fe20000000800 */
[----:B------:R-:W-:Y:S01]  /*c8c0*/  @!PT LDS RZ, [RZ] ;  /* 0x00000000fffff984 */ /* 0x000fe20000000800 */
[----:B------:R0:W-:Y:S01]  /*c8d0*/  @P2 LDGSTS.E.BYPASS.LTC128B.128 [R5+0x23c00], desc[UR42][R2.64], !P1 ;  /* 0x23c0000002052fae */ /* 0x0001e2000c901d6a */
[----:B------:R-:W-:-:S08]  /*c8e0*/  NOP ;  /* 0x0000000000007918 */ /* 0x000fd00000000000 */
.L_x_221:
[----:B------:R-:W-:Y:S02]  /*c8f0*/  PLOP3.LUT P1, PT, P1, P0, PT, 0xa2, 0x0 ;  /* 0x000000000000781c */ /* 0x000fe40000f21472 */
[----:B------:R-:W-:-:S08]  /*c900*/  @P0 R2UR P1, UR4, R25 ;  /* 0x00000000190402ca */ /* 0x000fd00000020000 */
[----:B------:R-:W-:-:S05]  /*c910*/  @P0 PLOP3.LUT P0, PT, P1, PT, PT, 0x80, 0x0 ;  /* 0x000000000000081c */ /* 0x000fca0000f0f070 */
[----:B------:R-:W-:Y:S01]  /*c920*/  @!P1 SYNCS.ARRIVE.TRANS64.RED.A0T1 RZ, [UR4+0x38830], RZ ;  /* 0x038830ffffff99a7 */ /* 0x000fe20008200404 */
[----:B------:R-:W-:Y:S07]  /*c930*/  @!P1 ARRIVES.LDGSTSBAR.64.TRANSCNT [UR4+0x38830] ;  /* 0x03883000ff0099b0 */ /* 0x000fee0008000a84 */
[----:B------:R-:W-:Y:S05]  /*c940*/  @P0 BRA.U.ANY `(.L_x_221) ;  /* 0xfffffffd00e80947 */ /* 0x000fea000393ffff */
[----:B------:R-:W-:Y:S01]  /*c950*/  NOP ;  /* 0x0000000000007918 */ /* 0x000fe20000000000 */
[----:B------:R-:W-:-:S04]  /*c960*/  LOP3.LUT R0, R37, 0x2, RZ, 0xfc, !PT ;  /* 0x0000000225007812 */ /* 0x000fc800078efcff */
[----:B------:R-:W-:-:S13]  /*c970*/  ISETP.NE.AND P2, PT, R0, 0x3, PT ;  /* 0x000000030000780c */ /* 0x000fda0003f45270 */
[----:B------:R-:W-:Y:S05]  /*c980*/  @!P2 BRA `(.L_x_222) ;  /* 0x000000000004a947 */ /* 0x000fea0003800000 */
[----:B------:R-:W-:Y:S01]  /*c990*/  BPT.TRAP 0x1 ;  /* 0x000000040000795c */ /* 0x000fe20000300000 */
.L_x_222:
[----:B------:R1:W-:Y:S02]  /*c9a0*/  SYNCS.ARRIVE.TRANS64.A1T0 RZ, [R25+URZ+0x38830], RZ ;  /* 0x038830ff19ff79a7 */ /* 0x0003e4000810003f */
[----:B------:R-:W-:Y:S05]  /*c9b0*/  WARPSYNC.ALL ;  /* 0x0000000000007948 */ /* 0x000fea0003800000 */
[----:B------:R-:W-:Y:S01]  /*c9c0*/  UIADD3 UR4, UR37, 0x20400, URZ ;  /* 0x0002040025047890 */ /* 0x000fe2000fffe03f */
[----:B------:R-:W-:-:S03]  /*c9d0*/  SHF.R.S32.HI R0, RZ, 0x1f, R27 ;  /* 0x0000001fff007819 */ /* 0x000fc6000001141b */
[----:B------:R-:W-:Y:S02]  /*c9e0*/  ULOP3.LUT UP0, URZ, UR4, 0x3ff, URZ, 0xc0, !UPT ;  /* 0x000003ff043f7892 */ /* 0x000fe4000f80c03f */
[----:B------:R2:W-:Y:S01]  /*c9f0*/  STL [R1+0x10], R0 ;  /* 0x0000100001007387 */ /* 0x0005e20000100800 */
[----:B------:R-:W-:Y:S03]  /*ca00*/  BAR.SYNC.DEFER_BLOCKING 0x8, 0x100 ;  /* 0x0204000000007b1d */ /* 0x000fe60000010000 */
[----:B------:R-:W-:-:S13]  /*ca10*/  PLOP3.LUT P0, PT, PT, PT, UP0, 0x80, 0x0 ;  /* 0x000000000000781c */ /* 0x000fda0003f0f008 */
[----:B--2---:R-:W-:Y:S05]  /*ca20*/  @!P0 BRA `(.L_x_223) ;  /* 0x0000000000408947 */ /* 0x004fea0003800000 */
[----:B0-----:R-:W-:Y:S01]  /*ca30*/  MOV R2, 0x0 ;  /* 0x0000000000027802 */ /* 0x001fe20000000f00 */
[----:B------:R-:W-:Y:S01]  /*ca40*/  ULDC.64 UR4, c[0x4][0x90] ;  /* 0x0100240000047ab9 */ /* 0x000fe20000000a00 */
[----:B------:R-:W-:Y:S01]  /*ca50*/  ULDC.64 UR6, c[0x4][0x98] ;  /* 0x0100260000067ab9 */ /* 0x000fe20000000a00 */
[----:B------:R-:W-:Y:S01]  /*ca60*/  ULDC.64 UR8, c[0x4][0x20] ;  /* 0x0100080000087ab9 */ /* 0x000fe20000000a00 */
[----:B------:R-:W-:Y:S01]  /*ca70*/  IMAD.U32 R4, RZ, RZ, UR4 ;  /* 0x00000004ff047e24 */ /* 0x000fe2000f8e00ff */
[----:B------:R-:W-:Y:S01]  /*ca80*/  MOV R10, UR8 ;  /* 0x00000008000a7c02 */ /* 0x000fe20008000f00 */
[----:B------:R-:W0:Y:S01]  /*ca90*/  LDC.64 R2, c[0x4][R2] ;  /* 0x0100000002027b82 */ /* 0x000e220000000a00 */
[----:B------:R-:W-:Y:S02]  /*caa0*/  IMAD.U32 R5, RZ, RZ, UR5 ;  /* 0x00000005ff057e24 */ /* 0x000fe4000f8e00ff */
[----:B------:R-:W-:Y:S02]  /*cab0*/  IMAD.U32 R6, RZ, RZ, UR6 ;  /* 0x00000006ff067e24 */ /* 0x000fe4000f8e00ff */
[----:B------:R-:W-:-:S02]  /*cac0*/  IMAD.U32 R7, RZ, RZ, UR7 ;  /* 0x00000007ff077e24 */ /* 0x000fc4000f8e00ff */
[----:B------:R-:W-:Y:S02]  /*cad0*/  IMAD.U32 R11, RZ, RZ, UR9 ;  /* 0x00000009ff0b7e24 */ /* 0x000fe4000f8e00ff */
[----:B------:R-:W-:Y:S02]  /*cae0*/  IMAD.MOV.U32 R8, RZ, RZ, 0x70 ;  /* 0x00000070ff087424 */ /* 0x000fe400078e00ff */
[----:B------:R-:W-:Y:S02]  /*caf0*/  IMAD.MOV.U32 R12, RZ, RZ, 0x1 ;  /* 0x00000001ff0c7424 */ /* 0x000fe400078e00ff */
[----:B------:R-:W-:-:S07]  /*cb00*/  IMAD.MOV.U32 R13, RZ, RZ, RZ ;  /* 0x000000ffff0d7224 */ /* 0x000fce00078e00ff */
[----:B------:R-:W-:-:S07]  /*cb10*/  LEPC R20, `(.L_x_223) ;  /* 0x000000001014794e */ /* 0x000fce0000000000 */
[----:B01----:R-:W-:Y:S05]  /*cb20*/  CALL.ABS.NOINC R2 ;  /* 0x0000000002007343 */ /* 0x003fea0003c00000 */
.L_x_223:
[----:B0-----:R-:W2:Y:S01]  /*cb30*/  LDL R2, [R1+0x10] ;  /* 0x0000100001027983 */ /* 0x001ea20000100800 */
[----:B------:R-:W0:Y:S03]  /*cb40*/  LDC R3, c[0x0][0x448] ;  /* 0x00011200ff037b82 */ /* 0x000e260000000800 */
[----:B------:R-:W3:Y:S01]  /*cb50*/  LDL R21, [R1+0xc] ;  /* 0x00000c0001157983 */ /* 0x000ee20000100800 */
[----:B------:R-:W-:Y:S01]  /*cb60*/  IMAD.MOV R5, RZ, RZ, -R34 ;  /* 0x000000ffff057224 */ /* 0x000fe200078e0a22 */
[----:B------:R-:W-:Y:S01]  /*cb70*/  ULDC UR4, c[0x0][0xd38] ;  /* 0x00034e0000047ab9 */ /* 0x000fe20000000800 */
[----:B------:R-:W-:Y:S01]  /*cb80*/  LOP3.LUT R16, R16, 0xffffdfff, RZ, 0xc0, !PT ;  /* 0xffffdfff10107812 */ /* 0x000fe200078ec0ff */
[----:B------:R-:W4:Y:S01]  /*cb90*/  S2R R9, SR_TID.X ;  /* 0x0000000000097919 */ /* 0x000f220000002100 */
[----:B------:R-:W-:Y:S01]  /*cba0*/  LEA R8, R29, UR37, 0x1 ;  /* 0x000000251d087c11 */ /* 0x000fe2000f8e08ff */
[----:B------:R-:W5:Y:S01]  /*cbb0*/  S2R R10, SR_TID.X ;  /* 0x00000000000a7919 */ /* 0x000f620000002100 */
[----:B0-----:R-:W-:-:S13]  /*cbc0*/  ISETP.NE.AND P0, PT, R3, 0x1, PT ;  /* 0x000000010300780c */ /* 0x001fda0003f05270 */
[----:B------:R-:W0:Y:S01]  /*cbd0*/  @P0 LDC R0, c[0x0][0x450] ;  /* 0x00011400ff000b82 */ /* 0x000e220000000800 */
[----:B------:R-:W-:Y:S01]  /*cbe0*/  @P0 LOP3.LUT R16, R16, 0x2000, RZ, 0xfc, !PT ;  /* 0x0000200010100812 */ /* 0x000fe200078efcff */
[----:B----4-:R-:W-:-:S03]  /*cbf0*/  IMAD.SHL.U32 R9, R9, 0x8, RZ ;  /* 0x0000000809097824 */ /* 0x010fc600078e00ff */
[----:B------:R-:W-:Y:S02]  /*cc00*/  LOP3.LUT P1, RZ, R16, 0x1000000, RZ, 0xc0, !PT ;  /* 0x0100000010ff7812 */ /* 0x000fe4000782c0ff */
[----:B-----5:R-:W-:Y:S02]  /*cc10*/  SHF.R.U32.HI R10, RZ, 0x3, R10 ;  /* 0x00000003ff0a7819 */ /* 0x020fe4000001160a */
[----:B------:R-:W-:Y:S02]  /*cc20*/  LOP3.LUT R9, R9, 0x38, RZ, 0xc0, !PT ;  /* 0x0000003809097812 */ /* 0x000fe400078ec0ff */
[----:B------:R-:W-:Y:S01]  /*cc30*/  LOP3.LUT R10, R10, 0xf, RZ, 0xc0, !PT ;  /* 0x0000000f0a0a7812 */ /* 0x000fe200078ec0ff */
[----:B--2---:R-:W-:Y:S02]  /*cc40*/  IMAD.MOV.U32 R20, RZ, RZ, R2 ;  /* 0x000000ffff147224 */ /* 0x004fe400078e0002 */
[----:B------:R-:W2:Y:S01]  /*cc50*/  @P0 LDC R2, c[0x0][0x44c] ;  /* 0x00011300ff020b82 */ /* 0x000ea20000000800 */
[----:B---3--:R-:W-:Y:S01]  /*cc60*/  IMAD R5, R5, UR4, R21 ;  /* 0x0000000405057c24 */ /* 0x008fe2000f8e0215 */
[----:B------:R-:W-:-:S02]  /*cc70*/  ULDC.64 UR4, c[0x0][0x2d8] ;  /* 0x0000b60000047ab9 */ /* 0x000fc40000000a00 */
[----:B------:R-:W-:Y:S02]  /*cc80*/  IMAD R6, R26, UR4, RZ ;  /* 0x000000041a067c24 */ /* 0x000fe4000f8e02ff */
[----:B------:R-:W-:Y:S02]  /*cc90*/  IMAD R34, R5, 0x40, R24 ;  /* 0x0000004005227824 */ /* 0x000fe400078e0218 */
[----:B------:R-:W-:Y:S02]  /*cca0*/  IMAD R6, R19, UR5, R6 ;  /* 0x0000000513067c24 */ /* 0x000fe4000f8e0206 */
[----:B------:R-:W-:Y:S02]  /*ccb0*/  IMAD.MOV.U32 R4, RZ, RZ, R34 ;  /* 0x000000ffff047224 */ /* 0x000fe400078e0022 */
[----:B--2---:R-:W-:-:S05]  /*ccc0*/  @P0 IMAD.HI.U32 R2, R34, R2, RZ ;  /* 0x0000000222020227 */ /* 0x004fca00078e00ff */
[----:B0-----:R-:W-:-:S05]  /*ccd0*/  @P0 SHF.R.U32.HI R4, RZ, R0, R2 ;  /* 0x00000000ff040219 */ /* 0x001fca0000011602 */
[----:B------:R-:W-:-:S04]  /*cce0*/  IMAD.MOV R0, RZ, RZ, -R4 ;  /* 0x000000ffff007224 */ /* 0x000fc800078e0a04 */
[----:B------:R-:W-:Y:S02]  /*ccf0*/  IMAD R0, R3, R0, R34 ;  /* 0x0000000003007224 */ /* 0x000fe400078e0222 */
[----:B------:R-:W-:Y:S01]  /*cd00*/  IMAD.WIDE.U32 R2, R19, UR4, RZ ;  /* 0x0000000413027c25 */ /* 0x000fe2000f8e00ff */
[----:B------:R-:W-:-:S03]  /*cd10*/  ULDC.64 UR4, c[0x0][0x2e0] ;  /* 0x0000b80000047ab9 */ /* 0x000fc60000000a00 */
[----:B------:R-:W-:Y:S02]  /*cd20*/  IMAD.IADD R3, R3, 0x1, R6 ;  /* 0x0000000103037824 */ /* 0x000fe400078e0206 */
[----:B------:R-:W-:Y:S02]  /*cd30*/  IMAD R6, R20, UR4, RZ ;  /* 0x0000000414067c24 */ /* 0x000fe4000f8e02ff */
[----:B------:R-:W-:-:S04]  /*cd40*/  IMAD.WIDE.U32 R2, R27, UR4, R2 ;  /* 0x000000041b027c25 */ /* 0x000fc8000f8e0002 */
[----:B------:R-:W-:Y:S01]  /*cd50*/  IMAD R6, R27, UR5, R6 ;  /* 0x000000051b067c24 */ /* 0x000fe2000f8e0206 */
[----:B------:R-:W-:-:S03]  /*cd60*/  ULDC.64 UR4, c[0x0][0x2d0] ;  /* 0x0000b40000047ab9 */ /* 0x000fc60000000a00 */
[----:B------:R-:W-:Y:S01]  /*cd70*/  IMAD.IADD R3, R3, 0x1, R6 ;  /* 0x0000000103037824 */ /* 0x000fe200078e0206 */
[----:B------:R-:W-:Y:S01]  /*cd80*/  SHF.R.S32.HI R6, RZ, 0x1f, R4 ;  /* 0x0000001fff067819 */ /* 0x000fe20000011404 */
[----:B------:R-:W-:-:S04]  /*cd90*/  IMAD.WIDE.U32 R2, R4, UR4, R2 ;  /* 0x0000000404027c25 */ /* 0x000fc8000f8e0002 */
[----:B------:R-:W-:-:S04]  /*cda0*/  IMAD R6, R6, UR4, RZ ;  /* 0x0000000406067c24 */ /* 0x000fc8000f8e02ff */
[----:B------:R-:W-:Y:S01]  /*cdb0*/  IMAD R6, R4, UR5, R6 ;  /* 0x0000000504067c24 */ /* 0x000fe2000f8e0206 */
[----:B------:R-:W-:Y:S01]  /*cdc0*/  SHF.R.S32.HI R4, RZ, 0x1f, R0 ;  /* 0x0000001fff047819 */ /* 0x000fe20000011400 */
[----:B------:R-:W-:-:S03]  /*cdd0*/  ULDC.64 UR4, c[0x0][0x2c8] ;  /* 0x0000b20000047ab9 */ /* 0x000fc60000000a00 */
[----:B------:R-:W-:Y:S01]  /*cde0*/  IADD3 R3, R3, R6, RZ ;  /* 0x0000000603037210 */ /* 0x000fe20007ffe0ff */
        /* <DEDUP_REMOVED lines=9> */
[----:B------:R-:W0:Y:S01]  /*ce80*/  SHFL.IDX PT, R4, R0, RZ, 0x181f ;  /* 0x00181fff00047589 */ /* 0x000e2200000e0000 */
[----:B------:R-:W-:Y:S01]  /*ce90*/  IMAD R5, R5, 0x40, R10 ;  /* 0x0000004005057824 */ /* 0x000fe200078e020a */
[----:B------:R-:W-:Y:S02]  /*cea0*/  LOP3.LUT R16, R16, 0xfffffeff, RZ, 0xc0, !PT ;  /* 0xfffffeff10107812 */ /* 0x000fe400078ec0ff */
[----:B------:R-:W2:Y:S02]  /*ceb0*/  SHFL.IDX PT, R3, R2, RZ, 0x181f ;  /* 0x00181fff02037589 */ /* 0x000ea400000e0000 */
[----:B------:R-:W-:-:S13]  /*cec0*/  ISETP.GE.AND P2, PT, R5, UR36, PT ;  /* 0x0000002405007c0c */ /* 0x000fda000bf46270 */
[----:B------:R-:W-:-:S04]  /*ced0*/  @P2 LOP3.LUT R16, R16, 0x100, RZ, 0xfc, !PT ;  /* 0x0000010010102812 */ /* 0x000fc800078efcff */
[----:B------:R-:W-:Y:S02]  /*cee0*/  LOP3.LUT R16, R16, 0xffffff7f, RZ, 0xc0, !PT ;  /* 0xffffff7f10107812 */ /* 0x000fe400078ec0ff */
[----:B0-----:R-:W-:-:S05]  /*cef0*/  @!P2 LEA R4, P0, R9, R4, 0x1 ;  /* 0x000000040904a211 */ /* 0x001fca00078008ff */
[----:B--2---:R-:W-:Y:S02]  /*cf00*/  @!P2 IMAD.X R3, RZ, RZ, R3, P0 ;  /* 0x000000ffff03a224 */ /* 0x004fe400000e0603 */
[----:B------:R-:W-:Y:S02]  /*cf10*/  @!P2 IMAD.MOV.U32 R6, RZ, RZ, R4 ;  /* 0x000000ffff06a224 */ /* 0x000fe400078e0004 */
[----:B------:R-:W-:Y:S02]  /*cf20*/  @!P2 IMAD.MOV.U32 R7, RZ, RZ, R3 ;  /* 0x000000ffff07a224 */ /* 0x000fe400078e0003 */
[----:B------:R-:W-:-:S03]  /*cf30*/  VIADD R3, R5, 0x10 ;  /* 0x0000001005037836 */ /* 0x000fc60000000000 */
[----:B------:R-:W-:Y:S01]  /*cf40*/  @!PT LDS RZ, [RZ] ;  /* 0x00000000fffff984 */ /* 0x000fe20000000800 */
[----:B------:R0:W-:Y:S02]  /*cf50*/  @!P2 LDGSTS.E.BYPASS.LTC128B.128 [R8+0x20400], desc[UR42][R6.64], !P1 ;  /* 0x204000000608afae */ /* 0x0001e4000c901d6a */
[----:B------:R-:W-:Y:S02]  /*cf60*/  ISETP.GE.AND P2, PT, R3, UR36, PT ;  /* 0x0000002403007c0c */ /* 0x000fe4000bf46270 */
[----:B------:R-:W-:Y:S04]  /*cf70*/  SHFL.IDX PT, R3, R2, 0x1, 0x181f ;  /* 0x00381f0002037f89 */ /* 0x000fe800000e0000 */
[----:B0-----:R-:W0:Y:S07]  /*cf80*/  SHFL.IDX PT, R6, R0, 0x1, 0x181f ;  /* 0x00381f0000067f89 */ /* 0x001e2e00000e0000 */
[----:B------:R-:W-:-:S04]  /*cf90*/  @P2 LOP3.LUT R16, R16, 0x80, RZ, 0xfc, !PT ;  /* 0x0000008010102812 */ /* 0x000fc800078efcff */
[----:B------:R-:W-:Y:S02]  /*cfa0*/  LOP3.LUT R16, R16, 0xffffffbf, RZ, 0xc0, !PT ;  /* 0xffffffbf10107812 */ /* 0x000fe400078ec0ff */
[----:B0-----:R-:W-:-:S05]  /*cfb0*/  @!P2 LEA R6, P0, R9, R6, 0x1 ;  /* 0x000000060906a211 */ /* 0x001fca00078008ff */
[----:B------:R-:W-:-:S04]  /*cfc0*/  @!P2 IMAD.X R3, RZ, RZ, R3, P0 ;  /* 0x000000ffff03a224 */ /* 0x000fc800000e0603 */
[----:B------:R-:W-:Y:S02]  /*cfd0*/  @!P2 IMAD.MOV.U32 R7, RZ, RZ, R3 ;  /* 0x000000ffff07a224 */ /* 0x000fe400078e0003 */
[----:B------:R-:W-:-:S03]  /*cfe0*/  VIADD R3, R5, 0x20 ;  /* 0x0000002005037836 */ /* 0x000fc60000000000 */
[----:B------:R0:W-:Y:S02]  /*cff0*/  @!P2 LDGSTS.E.BYPASS.LTC128B.128 [R8+0x20c00], desc[UR42][R6.64], !P1 ;  /* 0x20c000000608afae */ /* 0x0001e4000c901d6a */
[----:B------:R-:W-:Y:S02]  /*d000*/  ISETP.GE.AND P2, PT, R3, UR36, PT ;  /* 0x0000002403007c0c */ /* 0x000fe4000bf46270 */
[----:B------:R-:W-:Y:S04]  /*d010*/  SHFL.IDX PT, R3, R2, 0x2, 0x181f ;  /* 0x00581f0002037f89 */ /* 0x000fe800000e0000 */
[----:B0-----:R-:W0:Y:S07]  /*d020*/  SHFL.IDX PT, R6, R0, 0x2, 0x181f ;  /* 0x00581f0000067f89 */ /* 0x001e2e00000e0000 */
[----:B------:R-:W-:Y:S01]  /*d030*/  @P2 LOP3.LUT R16, R16, 0x40, RZ, 0xfc, !PT ;  /* 0x0000004010102812 */ /* 0x000fe200078efcff */
[----:B------:R-:W2:Y:S01]  /*d040*/  SHFL.IDX PT, R0, R0, 0x3, 0x181f ;  /* 0x00781f0000007f89 */ /* 0x000ea200000e0000 */
[----:B0-----:R-:W-:-:S05]  /*d050*/  @!P2 LEA R6, P0, R9, R6, 0x1 ;  /* 0x000000060906a211 */ /* 0x001fca00078008ff */
[----:B------:R-:W-:-:S05]  /*d060*/  @!P2 IMAD.X R3, RZ, RZ, R3, P0 ;  /* 0x000000ffff03a224 */ /* 0x000fca00000e0603 */
[----:B------:R-:W-:Y:S02]  /*d070*/  @!P2 MOV R7, R3 ;  /* 0x000000030007a202 */ /* 0x000fe40000000f00 */
[----:B------:R0:W3:Y:S04]  /*d080*/  SHFL.IDX PT, R3, R2, 0x3, 0x181f ;  /* 0x00781f0002037f89 */ /* 0x0000e800000e0000 */
[----:B--2---:R0:W-:Y:S02]  /*d090*/  @!P2 LDGSTS.E.BYPASS.LTC128B.128 [R8+0x21400], desc[UR42][R6.64], !P1 ;  /* 0x214000000608afae */ /* 0x0041e4000c901d6a */
.L_x_287:
[----:B------:R-:W-:Y:S01]  /*d0a0*/  VIADD R5, R5, 0x30 ;  /* 0x0000003005057836 */ /* 0x000fe20000000000 */
[----:B------:R-:W-:-:S04]  /*d0b0*/  LOP3.LUT R16, R16, 0xfffff7ff, RZ, 0xc0, !PT ;  /* 0xfffff7ff10107812 */ /* 0x000fc800078ec0ff */
[----:B------:R-:W-:-:S13]  /*d0c0*/  ISETP.GE.AND P2, PT, R5, UR36, PT ;  /* 0x0000002405007c0c */ /* 0x000fda000bf46270 */
[----:B0-----:R-:W-:Y:S02]  /*d0d0*/  @!P2 LEA R2, P0, R9, R0, 0x1 ;  /* 0x000000000902a211 */ /* 0x001fe400078008ff */
[----:B------:R-:W-:-:S03]  /*d0e0*/  @P2 LOP3.LUT R16, R16, 0x800, RZ, 0xfc, !PT ;  /* 0x0000080010102812 */ /* 0x000fc600078efcff */
[----:B---3--:R-:W-:-:S05]  /*d0f0*/  @!P2 IMAD.X R3, RZ, RZ, R3, P0 ;  /* 0x000000ffff03a224 */ /* 0x008fca00000e0603 */
[----:B------:R-:W-:Y:S01]  /*d100*/  @!PT LDS RZ, [RZ] ;  /* 0x00000000fffff984 */ /* 0x000fe20000000800 */
[----:B------:R-:W-:Y:S01]  /*d110*/  @!PT LDS RZ, [RZ] ;  /* 0x00000000fffff984 */ /* 0x000fe20000000800 */
[----:B------:R-:W-:Y:S01]  /*d120*/  @!PT LDS RZ, [RZ] ;  /* 0x00000000fffff984 */ /* 0x000fe20000000800 */
[----:B------:R0:W-:Y:S01]  /*d130*/  @!P2 LDGSTS.E.BYPASS.LTC128B.128 [R8+0x21c00], desc[UR42][R2.64], !P1 ;  /* 0x21c000000208afae */ /* 0x0001e2000c901d6a */
[----:B------:R-:W-:Y:S01]  /*d140*/  NOP ;  /* 0x0000000000007918 */ /* 0x000fe20000000000 */
[----:B------:R-:W-:Y:S02]  /*d150*/  SYNCS.ARRIVE.TRANS64.RED.A0T1 RZ, [UR37+0x38800], RZ ;  /* 0x038800ffffff79a7 */ /* 0x000fe40008200425 */
[----:B------:R-:W-:Y:S01]  /*d160*/  ARRIVES.LDGSTSBAR.64.TRANSCNT [UR37+0x38800] ;  /* 0x03880000ff0079b0 */ /* 0x000fe20008000aa5 */
[----:B------:R-:W-:Y:S01]  /*d170*/  NOP ;  /* 0x0000000000007918 */ /* 0x000fe20000000000 */
[----:B------:R-:W-:Y:S02]  /*d180*/  UIADD3 UR4, UR37, 0x26400, URZ ;  /* 0x0002640025047890 */ /* 0x000fe4000fffe03f */
[----:B------:R-:W-:Y:S02]  /*d190*/  SYNCS.ARRIVE.TRANS64.A1T0 RZ, [UR37+0x38800], RZ ;  /* 0x038800ffffff79a7 */ /* 0x000fe40008100025 */
[----:B------:R-:W-:-:S06]  /*d1a0*/  ULOP3.LUT UP0, URZ, UR4, 0x3ff, URZ, 0xc0, !UPT ;  /* 0x000003ff043f7892 */ /* 0x000fcc000f80c03f */
[----:B------:R-:W-:-:S13]  /*d1b0*/  PLOP3.LUT P0, PT, PT, PT, UP0, 0x80, 0x0 ;  /* 0x000000000000781c */ /* 0x000fda0003f0f008 */
[----:B0-----:R-:W-:Y:S05]  /*d1c0*/  @!P0 BRA `(.L_x_225) ;  /* 0x0000000000408947 */ /* 0x001fea0003800000 */
        /* <DEDUP_REMOVED lines=15> */
[----:B01----:R-:W-:Y:S05]  /*d2c0*/  CALL.ABS.NOINC R2 ;  /* 0x0000000002007343 */ /* 0x003fea0003c00000 */
.L_x_225:
[----:B------:R-:W2:Y:S01]  /*d2d0*/  LDL.LU R20, [R1+0x10] ;  /* 0x0000100001147983 */ /* 0x000ea20000300800 */
[----:B------:R-:W0:Y:S01]  /*d2e0*/  LDC R2, c[0x0][0x448] ;  /* 0x00011200ff027b82 */ /* 0x000e220000000800 */
[----:B------:R-:W-:Y:S01]  /*d2f0*/  ULDC.64 UR4, c[0x0][0x3d8] ;  /* 0x0000f60000047ab9 */ /* 0x000fe20000000a00 */
[----:B------:R-:W-:Y:S01]  /*d300*/  MOV R0, R34 ;  /* 0x0000002200007202 */ /* 0x000fe20000000f00 */
[----:B------:R3:W5:Y:S01]  /*d310*/  LDL R9, [R1+0x8] ;  /* 0x0000080001097983 */ /* 0x0007620000100800 */
[----:B------:R-:W-:Y:S01]  /*d320*/  IMAD R4, R26, UR4, RZ ;  /* 0x000000041a047c24 */ /* 0x000fe2000f8e02ff */
[C---:B------:R-:W-:Y:S02]  /*d330*/  LOP3.LUT P5, RZ, R16.reuse, 0x200000, RZ, 0xc0, !PT ;  /* 0x0020000010ff7812 */ /* 0x040fe400078ac0ff */
[----:B------:R3:W5:Y:S01]  /*d340*/  LDL R8, [R1+0x4] ;  /* 0x0000040001087983 */ /* 0x0007620000100800 */
[----:B------:R-:W-:Y:S01]  /*d350*/  IMAD R4, R19, UR5, R4 ;  /* 0x0000000513047c24 */ /* 0x000fe2000f8e0204 */
[----:B------:R-:W-:-:S02]  /*d360*/  LOP3.LUT P4, RZ, R16, 0x100000, RZ, 0xc0, !PT ;  /* 0x0010000010ff7812 */ /* 0x000fc4000788c0ff */
[C---:B------:R-:W-:Y:S02]  /*d370*/  LOP3.LUT P3, RZ, R16.reuse, 0x80000, RZ, 0xc0, !PT ;  /* 0x0008000010ff7812 */ /* 0x040fe4000786c0ff */
[----:B------:R-:W-:Y:S02]  /*d380*/  LOP3.LUT P2, RZ, R16, 0x40000, RZ, 0xc0, !PT ;  /* 0x0004000010ff7812 */ /* 0x000fe4000784c0ff */
[----:B0-----:R-:W-:-:S13]  /*d390*/  ISETP.NE.AND P6, PT, R2, 0x1, PT ;  /* 0x000000010200780c */ /* 0x001fda0003fc5270 */
[----:B------:R-:W0:Y:S08]  /*d3a0*/  @P6 LDC R3, c[0x0][0x44c] ;  /* 0x00011300ff036b82 */ /* 0x000e300000000800 */
[----:B------:R-:W4:Y:S01]  /*d3b0*/  @P6 LDC R2, c[0x0][0x450] ;  /* 0x00011400ff026b82 */ /* 0x000f220000000800 */
[----:B0-----:R-:W-:-:S05]  /*d3c0*/  @P6 IMAD.HI.U32 R3, R34, R3, RZ ;  /* 0x0000000322036227 */ /* 0x001fca00078e00ff */
[----:B----4-:R-:W-:Y:S01]  /*d3d0*/  @P6 SHF.R.U32.HI R0, RZ, R2, R3 ;  /* 0x00000002ff006219 */ /* 0x010fe20000011603 */
[----:B------:R-:W-:Y:S01]  /*d3e0*/  IMAD.WIDE.U32 R2, R19, UR4, RZ ;  /* 0x0000000413027c25 */ /* 0x000fe2000f8e00ff */
[----:B------:R-:W-:-:S03]  /*d3f0*/  ULDC.64 UR4, c[0x0][0x3e0] ;  /* 0x0000f80000047ab9 */ /* 0x000fc60000000a00 */
[----:B------:R-:W-:Y:S01]  /*d400*/  IMAD.IADD R3, R3, 0x1, R4 ;  /* 0x0000000103037824 */ /* 0x000fe200078e0204 */
[----:B------:R-:W0:Y:S01]  /*d410*/  S2R R21, SR_TID.X ;  /* 0x0000000000157919 */ /* 0x000e220000002100 */
[----:B------:R-:W-:Y:S01]  /*d420*/  IMAD.WIDE.U32 R2, R27, UR4, R2 ;  /* 0x000000041b027c25 */ /* 0x000fe2000f8e0002 */
[----:B------:R-:W-:-:S03]  /*d430*/  SHF.R.S32.HI R5, RZ, 0x1f, R0 ;  /* 0x0000001fff057819 */ /* 0x000fc60000011400 */
[----:B0-----:R-:W-:-:S05]  /*d440*/  IMAD.SHL.U32 R21, R21, 0x8, RZ ;  /* 0x0000000815157824 */ /* 0x001fca00078e00ff */
[----:B------:R-:W-:Y:S01]  /*d450*/  LOP3.LUT R21, R21, 0x38, RZ, 0xc0, !PT ;  /* 0x0000003815157812 */ /* 0x000fe200078ec0ff */
[----:B--2---:R-:W-:Y:S01]  /*d460*/  IMAD R4, R20, UR4, RZ ;  /* 0x0000000414047c24 */ /* 0x004fe2000f8e02ff */
[----:B------:R-:W-:-:S03]  /*d470*/  ULDC UR4, c[0x0][0x448] ;  /* 0x0001120000047ab9 */ /* 0x000fc60000000800 */
[----:B------:R-:W-:-:S04]  /*d480*/  IMAD R4, R27, UR5, R4 ;  /* 0x000000051b047c24 */ /* 0x000fc8000f8e0204 */
[----:B------:R-:W-:Y:S02]  /*d490*/  IMAD.IADD R3, R3, 0x1, R4 ;  /* 0x0000000103037824 */ /* 0x000fe400078e0204 */
[----:B------:R-:W-:-:S04]  /*d4a0*/  IMAD.MOV R4, RZ, RZ, -R0 ;  /* 0x000000ffff047224 */ /* 0x000fc800078e0a00 */
[----:B------:R-:W-:Y:S01]  /*d4b0*/  IMAD R4, R4, UR4, R34 ;  /* 0x0000000404047c24 */ /* 0x000fe2000f8e0222 */
[----:B------:R-:W-:Y:S02]  /*d4c0*/  ULDC.64 UR4, c[0x0][0x3d0] ;  /* 0x0000f40000047ab9 */ /* 0x000fe40000000a00 */
[----:B------:R-:W-:Y:S02]  /*d4d0*/  IMAD R5, R5, UR4, RZ ;  /* 0x0000000405057c24 */ /* 0x000fe4000f8e02ff */
[----:B------:R-:W-:-:S04]  /*d4e0*/  IMAD.WIDE.U32 R2, R0, UR4, R2 ;  /* 0x0000000400027c25 */ /* 0x000fc8000f8e0002 */
[----:B------:R-:W-:Y:S01]  /*d4f0*/  IMAD R5, R0, UR5, R5 ;  /* 0x0000000500057c24 */ /* 0x000fe2000f8e0205 */
[----:B------:R-:W-:Y:S01]  /*d500*/  SHF.R.S32.HI R0, RZ, 0x1f, R4 ;  /* 0x0000001fff007819 */ /* 0x000fe20000011404 */
[----:B------:R-:W-:Y:S02]  /*d510*/  ULDC.64 UR4, c[0x0][0x3c8] ;  /* 0x0000f20000047ab9 */ /* 0x000fe40000000a00 */
[----:B------:R-:W-:Y:S02]  /*d520*/  IMAD.IADD R3, R3, 0x1, R5 ;  /* 0x0000000103037824 */ /* 0x000fe400078e0205 */
[----:B------:R-:W-:Y:S02]  /*d530*/  IMAD R0, R0, UR4, RZ ;  /* 0x0000000400007c24 */ /* 0x000fe4000f8e02ff */
[----:B------:R-:W-:-:S04]  /*d540*/  IMAD.WIDE.U32 R2, R4, UR4, R2 ;  /* 0x0000000404027c25 */ /* 0x000fc8000f8e0002 */
[----:B------:R-:W-:Y:S01]  /*d550*/  IMAD R0, R4, UR5, R0 ;  /* 0x0000000504007c24 */ /* 0x000fe2000f8e0200 */
[----:B------:R-:W-:-:S03]  /*d560*/  ULDC.64 UR4, c[0x0][0x390] ;  /* 0x0000e40000047ab9 */ /* 0x000fc60000000a00 */
[----:B------:R-:W-:Y:S01]  /*d570*/  IMAD.IADD R4, R3, 0x1, R0 ;  /* 0x0000000103047824 */ /* 0x000fe200078e0200 */
[----:B------:R-:W-:Y:S01]  /*d580*/  LEA R0, P0, R2, UR4, 0x1 ;  /* 0x0000000402007c11 */ /* 0x000fe2000f8008ff */
[----:B------:R-:W-:-:S03]  /*d590*/  UMOV UR4, 0xffffffff ;  /* 0xffffffff00047882 */ /* 0x000fc60000000000 */
[----:B------:R-:W-:Y:S02]  /*d5a0*/  LEA.HI.X R4, R2, UR5, R4, 0x1, P0 ;  /* 0x0000000502047c11 */ /* 0x000fe400080f0c04 */
[----:B------:R-:W-:Y:S01]  /*d5b0*/  LEA R20, R29, UR37, 0x1 ;  /* 0x000000251d147c11 */ /* 0x000fe2000f8e08ff */
[----:B---3--:R-:W-:Y:S06]  /*d5c0*/  BRA.DIV UR4, `(.L_x_226) ;  /* 0x0000003204607947 */ /* 0x008fec000b800000 */
[----:B------:R-:W-:Y:S01]  /*d5d0*/  LOP3.LUT P1, RZ, R16, 0x40, RZ, 0xc0, !PT ;  /* 0x0000004010ff7812 */ /* 0x000fe2000782c0ff */
[----:B------:R-:W0:Y:S01]  /*d5e0*/  SHFL.IDX PT, R3, R0, RZ, 0x181f ;  /* 0x00181fff00037589 */ /* 0x000e2200000e0000 */
[----:B------:R-:W-:Y:S02]  /*d5f0*/  LOP3.LUT R22, R22, 0xfbffffff, RZ, 0xc0, !PT ;  /* 0xfbffffff16167812 */ /* 0x000fe400078ec0ff */
[----:B------:R-:W-:Y:S01]  /*d600*/  LOP3.LUT P6, RZ, R16, 0x400000, RZ, 0xc0, !PT ;  /* 0x0040000010ff7812 */ /* 0x000fe200078cc0ff */
[----:B------:R-:W2:Y:S04]  /*d610*/  SHFL.IDX PT, R2, R4, RZ, 0x181f ;  /* 0x00181fff04027589 */ /* 0x000ea800000e0000 */
[----:B------:R-:W3:Y:S04]  /*d620*/  SHFL.IDX PT, R14, R0, 0x1, 0x181f ;  /* 0x00381f00000e7f89 */ /* 0x000ee800000e0000 */
[----:B------:R-:W-:Y:S01]  /*d630*/  @P1 LOP3.LUT R22, R22, 0x4000000, RZ, 0xfc, !PT ;  /* 0x0400000016161812 */ /* 0x000fe200078efcff */
[----:B------:R-:W4:Y:S01]  /*d640*/  SHFL.IDX PT, R5, R4, 0x1, 0x181f ;  /* 0x00381f0004057f89 */ /* 0x000f2200000e0000 */
[----:B------:R-:W-:-:S02]  /*d650*/  LOP3.LUT P1, RZ, R16, 0x80, RZ, 0xc0, !PT ;  /* 0x0000008010ff7812 */ /* 0x000fc4000782c0ff */
[----:B------:R-:W-:-:S11]  /*d660*/  LOP3.LUT R22, R22, 0xf7ffffff, RZ, 0xc0, !PT ;  /* 0xf7ffffff16167812 */ /* 0x000fd600078ec0ff */
[----:B------:R-:W-:Y:S02]  /*d670*/  @P1 LOP3.LUT R22, R22, 0x8000000, RZ, 0xfc, !PT ;  /* 0x0800000016161812 */ /* 0x000fe400078efcff */
[----:B------:R-:W-:-:S13]  /*d680*/  LOP3.LUT P1, RZ, R16, 0x100, RZ, 0xc0, !PT ;  /* 0x0000010010ff7812 */ /* 0x000fda000782c0ff */
[----:B0-----:R-:W-:-:S05]  /*d690*/  @!P1 LEA R3, P0, R21, R3, 0x1 ;  /* 0x0000000315039211 */ /* 0x001fca00078008ff */
[----:B--2---:R-:W-:Y:S01]  /*d6a0*/  @!P1 IMAD.X R2, RZ, RZ, R2, P0 ;  /* 0x000000ffff029224 */ /* 0x004fe200000e0602 */
[----:B------:R-:W-:-:S04]  /*d6b0*/  LOP3.LUT P0, RZ, R16, 0x800000, RZ, 0xc0, !PT ;  /* 0x0080000010ff7812 */ /* 0x000fc8000780c0ff */
[----:B------:R-:W-:-:S04]  /*d6c0*/  @!P1 LOP3.LUT R3, R3, R2, RZ, 0x3c, !PT ;  /* 0x0000000203039212 */ /* 0x000fc800078e3cff */
[----:B------:R-:W-:-:S04]  /*d6d0*/  @!P1 LOP3.LUT R2, R3, R2, RZ, 0x3c, !PT ;  /* 0x0000000203029212 */ /* 0x000fc800078e3cff */
[----:B------:R-:W-:-:S05]  /*d6e0*/  @!P1 LOP3.LUT R3, R3, R2, RZ, 0x3c, !PT ;  /* 0x0000000203039212 */ /* 0x000fca00078e3cff */
[----:B------:R-:W-:Y:S01]  /*d6f0*/  @!P1 LDGSTS.E.BYPASS.LTC128B.128 [R20+0x26400], desc[UR42][R2.64], !P0 ;  /* 0x2640000002149fae */ /* 0x000fe2000c101d6a */
[----:B-----5:R-:W-:-:S03]  /*d700*/  @!P1 ISETP.NE.U32.AND P0, PT, R9, RZ, PT ;  /* 0x000000ff0900920c */ /* 0x020fc60003f05070 */
[----:B------:R-:W-:Y:S04]  /*d710*/  @!P1 LDGSTS.E.BYPASS.LTC128B.128 [R20+0x28400], desc[UR42][R2.64+0x80], !P6 ;  /* 0x2840008002149fae */ /* 0x000fe8000f101d6a */
[----:B------:R-:W-:Y:S04]  /*d720*/  @!P1 LDGSTS.E.BYPASS.LTC128B.128 [R20+0x2a400], desc[UR42][R2.64+0x100], !P5 ;  /* 0x2a40010002149fae */ /* 0x000fe8000e901d6a */
[----:B------:R-:W-:Y:S04]  /*d730*/  @!P1 LDGSTS.E.BYPASS.LTC128B.128 [R20+0x2c400], desc[UR42][R2.64+0x180], !P4 ;  /* 0x2c40018002149fae */ /* 0x000fe8000e101d6a */
[----:B------:R-:W-:Y:S04]  /*d740*/  @!P1 LDGSTS.E.BYPASS.LTC128B.128 [R20+0x2e400], desc[UR42][R2.64+0x200], !P3 ;  /* 0x2e40020002149fae */ /* 0x000fe8000d901d6a */
[----:B------:R-:W-:Y:S04]  /*d750*/  @!P1 LDGSTS.E.BYPASS.LTC128B.128 [R20+0x30400], desc[UR42][R2.64+0x280], !P2 ;  /* 0x3040028002149fae */ /* 0x000fe8000d101d6a */
[----:B------:R-:W-:Y:S01]  /*d760*/  @!P1 LDGSTS.E.BYPASS.LTC128B.128 [R20+0x32400], desc[UR42][R2.64+0x300], P0 ;  /* 0x3240030002149fae */ /* 0x000fe20008101d6a */
[----:B------:R-:W-:-:S13]  /*d770*/  @!P1 ISETP.NE.U32.AND P0, PT, R8, RZ, PT ;  /* 0x000000ff0800920c */ /* 0x000fda0003f05070 */
[----:B------:R0:W-:Y:S01]  /*d780*/  @!P1 LDGSTS.E.BYPASS.LTC128B.128 [R20+0x34400], desc[UR42][R2.64+0x380], P0 ;  /* 0x3440038002149fae */ /* 0x0001e20008101d6a */
[----:B------:R-:W-:-:S13]  /*d790*/  LOP3.LUT P1, RZ, R22, 0x8000000, RZ, 0xc0, !PT ;  /* 0x0800000016ff7812 */ /* 0x000fda000782c0ff */
[----:B---3--:R-:W-:Y:S02]  /*d7a0*/  @!P1 LEA R6, P0, R21, R14, 0x1 ;  /* 0x0000000e15069211 */ /* 0x008fe400078008ff */
[----:B------:R-:W2:Y:S03]  /*d7b0*/  SHFL.IDX PT, R14, R0, 0x2, 0x181f ;  /* 0x00581f00000e7f89 */ /* 0x000ea600000e0000 */
[----:B----4-:R-:W-:Y:S01]  /*d7c0*/  @!P1 IMAD.X R7, RZ, RZ, R5, P0 ;  /* 0x000000ffff079224 */ /* 0x010fe200000e0605 */
[----:B------:R-:W-:Y:S01]  /*d7d0*/  LOP3.LUT P0, RZ, R16, 0x800000, RZ, 0xc0, !PT ;  /* 0x0080000010ff7812 */ /* 0x000fe2000780c0ff */
[----:B0-----:R-:W-:Y:S01]  /*d7e0*/  @!P1 IMAD.MOV.U32 R2, RZ, RZ, R6 ;  /* 0x000000ffff029224 */ /* 0x001fe200078e0006 */
[----:B------:R-:W0:Y:S01]  /*d7f0*/  SHFL.IDX PT, R5, R4, 0x2, 0x181f ;  /* 0x00581f0004057f89 */ /* 0x000e2200000e0000 */
[----:B------:R-:W-:-:S03]  /*d800*/  @!P1 IMAD.MOV.U32 R3, RZ, RZ, R7 ;  /* 0x000000ffff039224 */ /* 0x000fc600078e0007 */
[----:B------:R-:W3:Y:S07]  /*d810*/  SHFL.IDX PT, R4, R4, 0x3, 0x181f ;  /* 0x00781f0004047f89 */ /* 0x000eee00000e0000 */
[----:B------:R-:W-:Y:S01]  /*d820*/  @!P1 LDGSTS.E.BYPASS.LTC128B.128 [R20+0x26c00], desc[UR42][R2.64], !P0 ;  /* 0x26c0000002149fae */ /* 0x000fe2000c101d6a */
[----:B------:R-:W-:-:S03]  /*d830*/  @!P1 ISETP.NE.U32.AND P0, PT, R9, RZ, PT ;  /* 0x000000ff0900920c */ /* 0x000fc60003f05070 */
        /* <DEDUP_REMOVED lines=9> */
[----:B--2---:R-:W-:Y:S02]  /*d8d0*/  @!P1 LEA R6, P0, R21, R14, 0x1 ;  /* 0x0000000e15069211 */ /* 0x004fe400078008ff */
[----:B------:R2:W1:Y:S02]  /*d8e0*/  SHFL.IDX PT, R14, R0, 0x3, 0x181f ;  /* 0x00781f00000e7f89 */ /* 0x00046400000e0000 */
[----:B----4-:R-:W-:Y:S01]  /*d8f0*/  @!P1 MOV R2, R6 ;  /* 0x0000000600029202 */ /* 0x010fe20000000f00 */
[----:B0-----:R-:W-:Y:S01]  /*d900*/  @!P1 IMAD.X R7, RZ, RZ, R5, P0 ;  /* 0x000000ffff079224 */ /* 0x001fe200000e0605 */
[----:B------:R-:W-:-:S03]  /*d910*/  LOP3.LUT P0, RZ, R16, 0x800000, RZ, 0xc0, !PT ;  /* 0x0080000010ff7812 */ /* 0x000fc6000780c0ff */
[----:B------:R-:W-:-:S10]  /*d920*/  @!P1 IMAD.MOV.U32 R3, RZ, RZ, R7 ;  /* 0x000000ffff039224 */ /* 0x000fd400078e0007 */
[----:B------:R2:W-:Y:S01]  /*d930*/  @!P1 LDGSTS.E.BYPASS.LTC128B.128 [R20+0x27400], desc[UR42][R2.64], !P0 ;  /* 0x2740000002149fae */ /* 0x0005e2000c101d6a */
[----:B------:R-:W-:-:S03]  /*d940*/  @!P1 ISETP.NE.U32.AND P0, PT, R9, RZ, PT ;  /* 0x000000ff0900920c */ /* 0x000fc60003f05070 */
[----:B------:R2:W-:Y:S04]  /*d950*/  @!P1 LDGSTS.E.BYPASS.LTC128B.128 [R20+0x29400], desc[UR42][R2.64+0x80], !P6 ;  /* 0x2940008002149fae */ /* 0x0005e8000f101d6a */
[----:B------:R2:W-:Y:S04]  /*d960*/  @!P1 LDGSTS.E.BYPASS.LTC128B.128 [R20+0x2b400], desc[UR42][R2.64+0x100], !P5 ;  /* 0x2b40010002149fae */ /* 0x0005e8000e901d6a */
[----:B------:R2:W-:Y:S04]  /*d970*/  @!P1 LDGSTS.E.BYPASS.LTC128B.128 [R20+0x2d400], desc[UR42][R2.64+0x180], !P4 ;  /* 0x2d40018002149fae */ /* 0x0005e8000e101d6a */
[----:B------:R2:W-:Y:S04]  /*d980*/  @!P1 LDGSTS.E.BYPASS.LTC128B.128 [R20+0x2f400], desc[UR42][R2.64+0x200], !P3 ;  /* 0x2f40020002149fae */ /* 0x0005e8000d901d6a */
[----:B------:R2:W-:Y:S04]  /*d990*/  @!P1 LDGSTS.E.BYPASS.LTC128B.128 [R20+0x31400], desc[UR42][R2.64+0x280], !P2 ;  /* 0x3140028002149fae */ /* 0x0005e8000d101d6a */
[----:B------:R2:W-:Y:S01]  /*d9a0*/  @!P1 LDGSTS.E.BYPASS.LTC128B.128 [R20+0x33400], desc[UR42][R2.64+0x300], P0 ;  /* 0x3340030002149fae */ /* 0x0005e20008101d6a */
[----:B------:R-:W-:-:S13]  /*d9b0*/  @!P1 ISETP.NE.U32.AND P0, PT, R8, RZ, PT ;  /* 0x000000ff0800920c */ /* 0x000fda0003f05070 */
[----:B-1-3--:R2:W-:Y:S02]  /*d9c0*/  @!P1 LDGSTS.E.BYPASS.LTC128B.128 [R20+0x35400], desc[UR42][R2.64+0x380], P0 ;  /* 0x3540038002149fae */ /* 0x00a5e40008101d6a */
.L_x_297:
[----:B--2---:R-:W2:Y:S01]  /*d9d0*/  LDL R0, [R1+0x1c] ;  /* 0x00001c0001007983 */ /* 0x004ea20000100800 */
[C---:B------:R-:W-:Y:S02]  /*d9e0*/  LOP3.LUT P1, RZ, R16.reuse, 0x800, RZ, 0xc0, !PT ;  /* 0x0000080010ff7812 */ /* 0x040fe4000782c0ff */
[----:B------:R-:W-:-:S11]  /*d9f0*/  LOP3.LUT P6, RZ, R16, 0x400000, RZ, 0xc0, !PT ;  /* 0x0040000010ff7812 */ /* 0x000fd600078cc0ff */
[----:B0-----:R-:W-:-:S05]  /*da00*/  @!P1 LEA R2, P0, R21, R14, 0x1 ;  /* 0x0000000e15029211 */ /* 0x001fca00078008ff */
[----:B------:R-:W-:Y:S01]  /*da10*/  @!P1 IMAD.X R3, RZ, RZ, R4, P0 ;  /* 0x000000ffff039224 */ /* 0x000fe200000e0604 */
[----:B------:R-:W-:-:S13]  /*da20*/  LOP3.LUT P0, RZ, R16, 0x800000, RZ, 0xc0, !PT ;  /* 0x0080000010ff7812 */ /* 0x000fda000780c0ff */
[----:B------:R-:W-:Y:S01]  /*da30*/  @!PT LDS RZ, [RZ] ;  /* 0x00000000fffff984 */ /* 0x000fe20000000800 */
[----:B------:R-:W-:Y:S01]  /*da40*/  @!PT LDS RZ, [RZ] ;  /* 0x00000000fffff984 */ /* 0x000fe20000000800 */
[----:B------:R-:W-:Y:S01]  /*da50*/  @!PT LDS RZ, [RZ] ;  /* 0x00000000fffff984 */ /* 0x000fe20000000800 */
        /* <DEDUP_REMOVED lines=9> */
[----:B------:R0:W-:Y:S01]  /*daf0*/  @!P1 LDGSTS.E.BYPASS.LTC128B.128 [R20+0x35c00], desc[UR42][R2.64+0x380], P0 ;  /* 0x35c0038002149fae */ /* 0x0001e20008101d6a */
        /* <DEDUP_REMOVED lines=8> */
[----:B------:R-:W1:Y:S03]  /*db80*/  SYNCS.PHASECHK.TRANS64.TRYWAIT P0, [UR37+0x38820], R0 ;  /* 0x03882000ff0075a7 */ /* 0x000e660008000165 */
[----:B01----:R-:W-:Y:S05]  /*db90*/  @!P0 BRA `(.L_x_228) ;  /* 0x0000003000d48947 */ /* 0x003fea0003800000 */
.L_x_298:
[----:B------:R-:W-:Y:S05]  /*dba0*/  BSYNC B0 ;  /* 0x0000000000007941 */ /* 0x000fea0003800000 */
.L_x_227:
[----:B------:R-:W-:-:S04]  /*dbb0*/  LOP3.LUT R2, R37, 0x2, RZ, 0xfc, !PT ;  /* 0x0000000225027812 */ /* 0x000fc800078efcff */
[----:B------:R-:W-:-:S13]  /*dbc0*/  ISETP.NE.AND P0, PT, R2, 0x3, PT ;  /* 0x000000030200780c */ /* 0x000fda0003f05270 */
[----:B------:R-:W-:Y:S05]  /*dbd0*/  @!P0 BRA `(.L_x_229) ;  /* 0x0000000000048947 */ /* 0x000fea0003800000 */
[----:B------:R-:W-:Y:S01]  /*dbe0*/  BPT.TRAP 0x1 ;  /* 0x000000040000795c */ /* 0x000fe20000300000 */
.L_x_229:
[----:B0-----:R-:W-:Y:S01]  /*dbf0*/  SHF.L.U32 R0, R23, 0x1f, RZ ;  /* 0x0000001f17007819 */ /* 0x001fe200000006ff */
[----:B------:R-:W-:Y:S03]  /*dc00*/  BSSY B0, `(.L_x_230) ;  /* 0x0000003000007945 */ /* 0x000fe60003800000 */
[----:B------:R-:W0:Y:S02]  /*dc10*/  SYNCS.PHASECHK.TRANS64.TRYWAIT P0, [R25+URZ+0x38860], R0 ;  /* 0x03886000190075a7 */ /* 0x000e24000800017f */
[----:B0-----:R-:W-:Y:S05]  /*dc20*/  @!P0 BRA `(.L_x_231) ;  /* 0x0000003000c88947 */ /* 0x001fea0003800000 */
.L_x_299:
[----:B------:R-:W-:Y:S05]  /*dc30*/  BSYNC B0 ;  /* 0x0000000000007941 */ /* 0x000fea0003800000 */
.L_x_230:
[----:B------:R-:W0:Y:S01]  /*dc40*/  LDL.LU R3, [R1+0x14] ;  /* 0x0000140001037983 */ /* 0x000e220000300800 */
[----:B------:R-:W-:-:S03]  /*dc50*/  ULDC.64 UR4, c[0x0][0x328] ;  /* 0x0000ca0000047ab9 */ /* 0x000fc60000000a00 */
[----:B------:R-:W2:Y:S04]  /*dc60*/  LDL.LU R2, [R1] ;  /* 0x0000000001027983 */ /* 0x000ea80000300800 */
[----:B------:R-:W3:Y:S01]  /*dc70*/  LDL.LU R4, [R1+0x18] ;  /* 0x0000180001047983 */ /* 0x000ee20000300800 */
[----:B------:R-:W-:Y:S02]  /*dc80*/  IMAD R9, R18, 0x8000, R29 ;  /* 0x0000800012097824 */ /* 0x000fe400078e021d */
[----:B0-----:R-:W-:-:S04]  /*dc90*/  IMAD R0, R3, UR4, RZ ;  /* 0x0000000403007c24 */ /* 0x001fc8000f8e02ff */
[C---:B--2---:R-:W-:Y:S02]  /*dca0*/  IMAD R5, R2.reuse, UR5, R0 ;  /* 0x0000000502057c24 */ /* 0x044fe4000f8e0200 */
[----:B------:R-:W-:Y:S01]  /*dcb0*/  IMAD.WIDE.U32 R2, R2, UR4, RZ ;  /* 0x0000000402027c25 */ /* 0x000fe2000f8e00ff */
[----:B------:R-:W-:-:S03]  /*dcc0*/  ULDC.64 UR4, c[0x0][0x338] ;  /* 0x0000ce0000047ab9 */ /* 0x000fc60000000a00 */
[----:B------:R-:W-:Y:S02]  /*dcd0*/  IMAD.IADD R3, R3, 0x1, R5 ;  /* 0x0000000103037824 */ /* 0x000fe400078e0205 */
[----:B---3--:R-:W-:Y:S02]  /*dce0*/  IMAD R0, R4, UR4, RZ ;  /* 0x0000000404007c24 */ /* 0x008fe4000f8e02ff */
[----:B------:R-:W-:-:S04]  /*dcf0*/  IMAD.WIDE.U32 R2, R35, UR4, R2 ;  /* 0x0000000423027c25 */ /* 0x000fc8000f8e0002 */
[----:B------:R-:W-:Y:S01]  /*dd00*/  IMAD R5, R35, UR5, R0 ;  /* 0x0000000523057c24 */ /* 0x000fe2000f8e0200 */
[----:B------:R-:W-:Y:S02]  /*dd10*/  ULDC.64 UR4, c[0x0][0x330] ;  /* 0x0000cc0000047ab9 */ /* 0x000fe40000000a00 */
[----:B------:R-:W-:Y:S02]  /*dd20*/  IMAD R0, R26, UR4, RZ ;  /* 0x000000041a007c24 */ /* 0x000fe4000f8e02ff */
[----:B------:R-:W-:Y:S02]  /*dd30*/  IMAD.IADD R3, R3, 0x1, R5 ;  /* 0x0000000103037824 */ /* 0x000fe400078e0205 */
[C---:B------:R-:W-:Y:S02]  /*dd40*/  IMAD R5, R19.reuse, UR5, R0 ;  /* 0x0000000513057c24 */ /* 0x040fe4000f8e0200 */
[----:B------:R-:W-:Y:S01]  /*dd50*/  IMAD.WIDE.U32 R2, R19, UR4, R2 ;  /* 0x0000000413027c25 */ /* 0x000fe2000f8e0002 */
[----:B------:R-:W-:-:S03]  /*dd60*/  ULDC.64 UR4, c[0x0][0x318] ;  /* 0x0000c60000047ab9 */ /* 0x000fc60000000a00 */
[----:B------:R-:W-:Y:S01]  /*dd70*/  IMAD.IADD R3, R3, 0x1, R5 ;  /* 0x0000000103037824 */ /* 0x000fe200078e0205 */
[----:B------:R-:W-:Y:S01]  /*dd80*/  LEA R8, P0, R2, UR4, 0x1 ;  /* 0x0000000402087c11 */ /* 0x000fe2000f8008ff */
[----:B------:R-:W-:-:S03]  /*dd90*/  UMOV UR4, 0xffffffff ;  /* 0xffffffff00047882 */ /* 0x000fc60000000000 */
[----:B------:R-:W-:Y:S01]  /*dda0*/  LEA.HI.X R10, R2, UR5, R3, 0x1, P0 ;  /* 0x00000005020a7c11 */ /* 0x000fe200080f0c03 */
[----:B------:R-:W-:Y:S08]  /*ddb0*/  BRA.DIV UR4, `(.L_x_232) ;  /* 0x0000003204787947 */ /* 0x000ff0000b800000 */
[C---:B------:R-:W-:Y:S01]  /*ddc0*/  LOP3.LUT P6, RZ, R17.reuse, 0x200, RZ, 0xc0, !PT ;  /* 0x0000020011ff7812 */ /* 0x040fe200078cc0ff */
[----:B------:R-:W0:Y:S01]  /*ddd0*/  S2R R2, SR_TID.X ;  /* 0x0000000000027919 */ /* 0x000e220000002100 */
[----:B------:R-:W-:Y:S02]  /*dde0*/  LOP3.LUT R17, R17, 0xfbffffff, RZ, 0xc0, !PT ;  /* 0xfbffffff11117812 */ /* 0x000fe400078ec0ff */
[----:B------:R-:W-:Y:S01]  /*ddf0*/  LOP3.LUT R22, R22, 0xfffffffe, RZ, 0xc0, !PT ;  /* 0xfffffffe16167812 */ /* 0x000fe200078ec0ff */
[----:B------:R-:W1:Y:S01]  /*de00*/  SHFL.IDX PT, R14, R8, RZ, 0x181f ;  /* 0x00181fff080e7589 */ /* 0x000e6200000e0000 */
[----:B------:R-:W-:Y:S02]  /*de10*/  LEA R9, R9, UR37, 0x1 ;  /* 0x0000002509097c11 */ /* 0x000fe4000f8e08ff */
[C---:B------:R-:W-:Y:S01]  /*de20*/  LOP3.LUT P4, RZ, R16.reuse, 0x20000000, RZ, 0xc0, !PT ;  /* 0x2000000010ff7812 */ /* 0x040fe2000788c0ff */
[----:B------:R-:W2:Y:S01]  /*de30*/  SHFL.IDX PT, R3, R10, RZ, 0x181f ;  /* 0x00181fff0a037589 */ /* 0x000ea200000e0000 */
[----:B------:R-:W-:-:S02]  /*de40*/  LOP3.LUT P3, RZ, R16, 0x10000000, RZ, 0xc0, !PT ;  /* 0x1000000010ff7812 */ /* 0x000fc4000786c0ff */
[C---:B------:R-:W-:Y:S01]  /*de50*/  LOP3.LUT P2, RZ, R16.reuse, 0x8000000, RZ, 0xc0, !PT ;  /* 0x0800000010ff7812 */ /* 0x040fe2000784c0ff */
[----:B------:R-:W-:Y:S01]  /*de60*/  SHFL.IDX PT, R20, R10, 0x2, 0x181f ;  /* 0x00581f000a147f89 */ /* 0x000fe200000e0000 */
[----:B------:R-:W-:Y:S02]  /*de70*/  @P6 LOP3.LUT R17, R17, 0x4000000, RZ, 0xfc, !PT ;  /* 0x0400000011116812 */ /* 0x000fe400078efcff */
[----:B------:R-:W-:Y:S02]  /*de80*/  LOP3.LUT P1, RZ, R16, 0x4000000, RZ, 0xc0, !PT ;  /* 0x0400000010ff7812 */ /* 0x000fe4000782c0ff */
[C---:B------:R-:W-:Y:S02]  /*de90*/  LOP3.LUT P6, RZ, R17.reuse, 0x8000, RZ, 0xc0, !PT ;  /* 0x0000800011ff7812 */ /* 0x040fe400078cc0ff */
[----:B------:R-:W-:-:S11]  /*dea0*/  LOP3.LUT R17, R17, 0xf7ffffff, RZ, 0xc0, !PT ;  /* 0xf7ffffff11117812 */ /* 0x000fd600078ec0ff */
[----:B------:R-:W-:Y:S02]  /*deb0*/  @P6 LOP3.LUT R17, R17, 0x8000000, RZ, 0xfc, !PT ;  /* 0x0800000011116812 */ /* 0x000fe400078efcff */
[----:B------:R-:W-:Y:S01]  /*dec0*/  LOP3.LUT P6, RZ, R16, 0x40000000, RZ, 0xc0, !PT ;  /* 0x4000000010ff7812 */ /* 0x000fe200078cc0ff */
[----:B0-----:R-:W-:Y:S01]  /*ded0*/  IMAD.SHL.U32 R2, R2, 0x8, RZ ;  /* 0x0000000802027824 */ /* 0x001fe200078e00ff */
[----:B------:R-:W-:-:S04]  /*dee0*/  LOP3.LUT R17, R17, 0xefffffff, RZ, 0xc0, !PT ;  /* 0xefffffff11117812 */ /* 0x000fc800078ec0ff */
[----:B------:R-:W-:-:S05]  /*def0*/  LOP3.LUT R2, R2, 0x38, RZ, 0xc0, !PT ;  /* 0x0000003802027812 */ /* 0x000fca00078ec0ff */
[----:B------:R-:W-:Y:S02]  /*df00*/  IMAD.SHL.U32 R0, R2, 0x2, RZ ;  /* 0x0000000202007824 */ /* 0x000fe400078e00ff */
[----:B------:R-:W-:Y:S01]  /*df10*/  @P6 LOP3.LUT R17, R17, 0x10000000, RZ, 0xfc, !PT ;  /* 0x1000000011116812 */ /* 0x000fe200078efcff */
[----:B------:R-:W0:Y:S01]  /*df20*/  SHFL.IDX PT, R2, R8, 0x1, 0x181f ;  /* 0x00381f0008027f89 */ /* 0x000e2200000e0000 */
[----:B------:R-:W-:Y:S02]  /*df30*/  LOP3.LUT P6, RZ, R16, 0x80000000, RZ, 0xc0, !PT ;  /* 0x8000000010ff7812 */ /* 0x000fe400078cc0ff */
[----:B------:R-:W-:Y:S02]  /*df40*/  LOP3.LUT R17, R17, 0xdfffffff, RZ, 0xc0, !PT ;  /* 0xdfffffff11117812 */ /* 0x000fe400078ec0ff */
[----:B-1----:R-:W-:Y:S02]  /*df50*/  IADD3 R4, P0, R14, R0, RZ ;  /* 0x000000000e047210 */ /* 0x002fe40007f1e0ff */
[----:B------:R-:W-:Y:S03]  /*df60*/  SHFL.IDX PT, R14, R8, 0x2, 0x181f ;  /* 0x00581f00080e7f89 */ /* 0x000fe600000e0000 */
[----:B--2---:R-:W-:-:S02]  /*df70*/  IMAD.X R5, RZ, RZ, R3, P0 ;  /* 0x000000ffff057224 */ /* 0x004fc400000e0603 */
[----:B------:R-:W1:Y:S02]  /*df80*/  SHFL.IDX PT, R3, R10, 0x1, 0x181f ;  /* 0x00381f000a037f89 */ /* 0x000e6400000e0000 */
[----:B------:R-:W-:Y:S02]  /*df90*/  @P6 LOP3.LUT R17, R17, 0x20000000, RZ, 0xfc, !PT ;  /* 0x2000000011116812 */ /* 0x000fe400078efcff */
[----:B------:R-:W2:Y:S02]  /*dfa0*/  SHFL.IDX PT, R10, R10, 0x3, 0x181f ;  /* 0x00781f000a0a7f89 */ /* 0x000ea400000e0000 */
[C---:B------:R-:W-:Y:S02]  /*dfb0*/  LOP3.LUT P6, RZ, R17.reuse, 0x1, RZ, 0xc0, !PT ;  /* 0x0000000111ff7812 */ /* 0x040fe400078cc0ff */
[----:B------:R-:W-:Y:S02]  /*dfc0*/  LOP3.LUT R17, R17, 0xbfffffff, RZ, 0xc0, !PT ;  /* 0xbfffffff11117812 */ /* 0x000fe400078ec0ff */
[----:B0-----:R-:W-:-:S09]  /*dfd0*/  IADD3 R6, P0, R2, R0, RZ ;  /* 0x0000000002067210 */ /* 0x001fd20007f1e0ff */
[----:B------:R-:W-:-:S04]  /*dfe0*/  @P6 LOP3.LUT R17, R17, 0x40000000, RZ, 0xfc, !PT ;  /* 0x4000000011116812 */ /* 0x000fc800078efcff */
[C---:B------:R-:W-:Y:S01]  /*dff0*/  LOP3.LUT P6, RZ, R17.reuse, 0x2, RZ, 0xc0, !PT ;  /* 0x0000000211ff7812 */ /* 0x040fe200078cc0ff */
[----:B-1----:R-:W-:Y:S01]  /*e000*/  IMAD.X R7, RZ, RZ, R3, P0 ;  /* 0x000000ffff077224 */ /* 0x002fe200000e0603 */
[----:B------:R-:W-:-:S11]  /*e010*/  LOP3.LUT R17, R17, 0x7fffffff, RZ, 0xc0, !PT ;  /* 0x7fffffff11117812 */ /* 0x000fd600078ec0ff */
[----:B------:R-:W-:-:S04]  /*e020*/  @P6 LOP3.LUT R17, R17, 0x80000000, RZ, 0xfc, !PT ;  /* 0x8000000011116812 */ /* 0x000fc800078efcff */
[C---:B------:R-:W-:Y:S02]  /*e030*/  LOP3.LUT P6, RZ, R17.reuse, 0x80, RZ, 0xc0, !PT ;  /* 0x0000008011ff7812 */ /* 0x040fe400078cc0ff */
[C---:B------:R-:W-:Y:S02]  /*e040*/  LOP3.LUT P0, RZ, R17.reuse, 0x4, RZ, 0xc0, !PT ;  /* 0x0000000411ff7812 */ /* 0x040fe4000780c0ff */
[----:B------:R-:W-:-:S09]  /*e050*/  LOP3.LUT P5, RZ, R17, 0x40, RZ, 0xc0, !PT ;  /* 0x0000004011ff7812 */ /* 0x000fd200078ac0ff */
[----:B------:R-:W-:Y:S02]  /*e060*/  @P6 LOP3.LUT R22, R22, 0x1, RZ, 0xfc, !PT ;  /* 0x0000000116166812 */ /* 0x000fe400078efcff */
[----:B------:R-:W-:Y:S02]  /*e070*/  LOP3.LUT P6, RZ, R17, 0x400, RZ, 0xc0, !PT ;  /* 0x0000040011ff7812 */ /* 0x000fe400078cc0ff */
[----:B------:R-:W-:-:S11]  /*e080*/  LOP3.LUT R22, R22, 0xfffffffd, RZ, 0xc0, !PT ;  /* 0xfffffffd16167812 */ /* 0x000fd600078ec0ff */
        /* <DEDUP_REMOVED lines=25> */
[----:B------:R-:W-:-:S13]  /*e220*/  LOP3.LUT P6, RZ, R17, 0x20000, RZ, 0xc0, !PT ;  /* 0x0002000011ff7812 */ /* 0x000fda00078cc0ff */
[----:B------:R0:W-:Y:S01]  /*e230*/  LDGSTS.E.BYPASS.LTC128B.128 [R9+0x400], desc[UR42][R4.64], !P6 ;  /* 0x0040000004097fae */ /* 0x0001e2000f101d6a */
        /* <DEDUP_REMOVED lines=12> */
[----:B------:R-:W-:-:S03]  /*e300*/  LOP3.LUT P6, RZ, R22, 0x8, RZ, 0xc0, !PT ;  /* 0x0000000816ff7812 */ /* 0x000fc600078cc0ff */
[----:B------:R0:W-:Y:S01]  /*e310*/  LDGSTS.E.BYPASS.LTC128B.128 [R9+0xe400], desc[UR42][R4.64+0x380], !P0 ;  /* 0x0e40038004097fae */ /* 0x0001e2000c101d6a */
[----:B------:R-:W-:-:S03]  /*e320*/  IADD3 R2, P0, R14, R0, RZ ;  /* 0x000000000e027210 */ /* 0x000fc60007f1e0ff */
[----:B------:R0:W1:Y:S02]  /*e330*/  SHFL.IDX PT, R14, R8, 0x3, 0x181f ;  /* 0x00781f00080e7f89 */ /* 0x00006400000e0000 */
[----:B------:R-:W-:Y:S01]  /*e340*/  IMAD.X R3, RZ, RZ, R20, P0 ;  /* 0x000000ffff037224 */ /* 0x000fe200000e0614 */
[----:B------:R-:W-:-:S03]  /*e350*/  LOP3.LUT P0, RZ, R17, 0x1000, RZ, 0xc0, !PT ;  /* 0x0000100011ff7812 */ /* 0x000fc6000780c0ff */
        /* <DEDUP_REMOVED lines=18> */
[----:B------:R0:W-:Y:S10]  /*e480*/  LDGSTS.E.BYPASS.LTC128B.128 [R9+0x3400], desc[UR42][R2.64+0x80], !P0 ;  /* 0x0340008002097fae */ /* 0x0001f4000c101d6a */
[----:B------:R0:W-:Y:S04]  /*e490*/  LDGSTS.E.BYPASS.LTC128B.128 [R9+0x5400], desc[UR42][R2.64+0x100], !P6 ;  /* 0x0540010002097fae */ /* 0x0001e8000f101d6a */
[----:B------:R0:W-:Y:S04]  /*e4a0*/  LDGSTS.E.BYPASS.LTC128B.128 [R9+0x7400], desc[UR42][R2.64+0x180], !P5 ;  /* 0x0740018002097fae */ /* 0x0001e8000e901d6a */
[----:B------:R0:W-:Y:S04]  /*e4b0*/  LDGSTS.E.BYPASS.LTC128B.128 [R9+0x9400], desc[UR42][R2.64+0x200], !P4 ;  /* 0x0940020002097fae */ /* 0x0001e8000e101d6a */
[----:B------:R0:W-:Y:S04]  /*e4c0*/  LDGSTS.E.BYPASS.LTC128B.128 [R9+0xb400], desc[UR42][R2.64+0x280], !P3 ;  /* 0x0b40028002097fae */ /* 0x0001e8000d901d6a */
[----:B------:R0:W-:Y:S04]  /*e4d0*/  LDGSTS.E.BYPASS.LTC128B.128 [R9+0xd400], desc[UR42][R2.64+0x300], !P2 ;  /* 0x0d40030002097fae */ /* 0x0001e8000d101d6a */
[----:B-12---:R0:W-:Y:S02]  /*e4e0*/  LDGSTS.E.BYPASS.LTC128B.128 [R9+0xf400], desc[UR42][R2.64+0x380], !P1 ;  /* 0x0f40038002097fae */ /* 0x0061e4000c901d6a */
.L_x_309:
[C---:B------:R-:W-:Y:S02]  /*e4f0*/  LOP3.LUT P6, RZ, R17.reuse, 0x800000, RZ, 0xc0, !PT ;  /* 0x0080000011ff7812 */ /* 0x040fe400078cc0ff */
[----:B0-----:R-:W-:Y:S02]  /*e500*/  IADD3 R2, P0, R14, R0, RZ ;  /* 0x000000000e027210 */ /* 0x001fe40007f1e0ff */
[----:B------:R-:W-:Y:S02]  /*e510*/  P2R R4, PR, RZ, 0x40 ;  /* 0x00000040ff047803 */ /* 0x000fe40000000000 */
[C---:B------:R-:W-:Y:S02]  /*e520*/  LOP3.LUT P6, RZ, R17.reuse, 0x2000000, RZ, 0xc0, !PT ;  /* 0x0200000011ff7812 */ /* 0x040fe400078cc0ff */
[----:B------:R-:W-:Y:S02]  /*e530*/  IADD3.X R3, RZ, R10, RZ, P0, !PT ;  /* 0x0000000aff037210 */ /* 0x000fe400007fe4ff */
[----:B------:R-:W-:-:S02]  /*e540*/  LOP3.LUT P0, RZ, R17, 0x1000000, RZ, 0xc0, !PT ;  /* 0x0100000011ff7812 */ /* 0x000fc4000780c0ff */
[C---:B------:R-:W-:Y:S02]  /*e550*/  LOP3.LUT P5, RZ, R17.reuse, 0x400000, RZ, 0xc0, !PT ;  /* 0x0040000011ff7812 */ /* 0x040fe400078ac0ff */
[C---:B------:R-:W-:Y:S02]  /*e560*/  LOP3.LUT P4, RZ, R17.reuse, 0x200000, RZ, 0xc0, !PT ;  /* 0x0020000011ff7812 */ /* 0x040fe4000788c0ff */
[C---:B------:R-:W-:Y:S02]  /*e570*/  LOP3.LUT P3, RZ, R17.reuse, 0x100000, RZ, 0xc0, !PT ;  /* 0x0010000011ff7812 */ /* 0x040fe4000786c0ff */
[C---:B------:R-:W-:Y:S01]  /*e580*/  LOP3.LUT P2, RZ, R17.reuse, 0x80000, RZ, 0xc0, !PT ;  /* 0x0008000011ff7812 */ /* 0x040fe2000784c0ff */
[----:B------:R-:W-:Y:S01]  /*e590*/  @!PT LDS RZ, [RZ] ;  /* 0x00000000fffff984 */ /* 0x000fe20000000800 */
[----:B------:R-:W-:Y:S01]  /*e5a0*/  @!PT LDS RZ, [RZ] ;  /* 0x00000000fffff984 */ /* 0x000fe20000000800 */
[----:B------:R-:W-:Y:S01]  /*e5b0*/  @!PT LDS RZ, [RZ] ;  /* 0x00000000fffff984 */ /* 0x000fe20000000800 */
[----:B------:R0:W-:Y:S01]  /*e5c0*/  LDGSTS.E.BYPASS.LTC128B.128 [R9+0x1c00], desc[UR42][R2.64], !P6 ;  /* 0x01c0000002097fae */ /* 0x0001e2000f101d6a */
[----:B------:R-:W-:Y:S02]  /*e5d0*/  ISETP.NE.AND P6, PT, R4, RZ, PT ;  /* 0x000000ff0400720c */ /* 0x000fe40003fc5270 */
[----:B------:R-:W-:Y:S01]  /*e5e0*/  LOP3.LUT P1, RZ, R17, 0x40000, RZ, 0xc0, !PT ;  /* 0x0004000011ff7812 */ /* 0x000fe2000782c0ff */
        /* <DEDUP_REMOVED lines=9> */
.L_x_233:
[----:B------:R-:W-:Y:S02]  /*e680*/  PLOP3.LUT P1, PT, P1, P0, PT, 0xa2, 0x0 ;  /* 0x000000000000781c */ /* 0x000fe40000f21472 */
[----:B------:R-:W-:-:S08]  /*e690*/  @P0 R2UR P1, UR4, R25 ;  /* 0x00000000190402ca */ /* 0x000fd00000020000 */
[----:B------:R-:W-:-:S05]  /*e6a0*/  @P0 PLOP3.LUT P0, PT, P1, PT, PT, 0x80, 0x0 ;  /* 0x000000000000081c */ /* 0x000fca0000f0f070 */
[----:B------:R-:W-:Y:S01]  /*e6b0*/  @!P1 SYNCS.ARRIVE.TRANS64.RED.A0T1 RZ, [UR4+0x38850], RZ ;  /* 0x038850ffffff99a7 */ /* 0x000fe20008200404 */
[----:B------:R-:W-:Y:S07]  /*e6c0*/  @!P1 ARRIVES.LDGSTSBAR.64.TRANSCNT [UR4+0x38850] ;  /* 0x03885000ff0099b0 */ /* 0x000fee0008000a84 */
[----:B------:R-:W-:Y:S05]  /*e6d0*/  @P0 BRA.U.ANY `(.L_x_233) ;  /* 0xfffffffd00e80947 */ /* 0x000fea000393ffff */
[----:B------:R-:W-:Y:S01]  /*e6e0*/  NOP ;  /* 0x0000000000007918 */ /* 0x000fe20000000000 */
[----:B0-----:R-:W-:-:S04]  /*e6f0*/  LOP3.LUT R2, R37, 0x2, RZ, 0xfc, !PT ;  /* 0x0000000225027812 */ /* 0x001fc800078efcff */
[----:B------:R-:W-:-:S13]  /*e700*/  ISETP.NE.AND P2, PT, R2, 0x3, PT ;  /* 0x000000030200780c */ /* 0x000fda0003f45270 */
[----:B------:R-:W-:Y:S05]  /*e710*/  @!P2 BRA `(.L_x_234) ;  /* 0x000000000004a947 */ /* 0x000fea0003800000 */
[----:B------:R-:W-:Y:S01]  /*e720*/  BPT.TRAP 0x1 ;  /* 0x000000040000795c */ /* 0x000fe20000300000 */
.L_x_234:
[----:B------:R-:W2:Y:S01]  /*e730*/  LDL R3, [R1+0x20] ;  /* 0x0000200001037983 */ /* 0x000ea20000100800 */
[----:B------:R-:W-:Y:S01]  /*e740*/  VIADD R18, R18, 0x1 ;  /* 0x0000000112127836 */ /* 0x000fe20000000000 */
[----:B------:R0:W-:Y:S04]  /*e750*/  SYNCS.ARRIVE.TRANS64.A1T0 RZ, [R25+URZ+0x38850], RZ ;  /* 0x038850ff19ff79a7 */ /* 0x0001e8000810003f */
[----:B------:R-:W-:-:S04]  /*e760*/  ISETP.NE.AND P0, PT, R18, 0x2, PT ;  /* 0x000000021200780c */ /* 0x000fc80003f05270 */
[----:B------:R-:W-:Y:S02]  /*e770*/  SEL R18, R18, RZ, P0 ;  /* 0x000000ff12127207 */ /* 0x000fe40000000000 */
[----:B------:R-:W-:-:S04]  /*e780*/  SEL R2, RZ, 0x1, P0 ;  /* 0x00000001ff027807 */ /* 0x000fc80000000000 */
[----:B------:R-:W-:Y:S02]  /*e790*/  LOP3.LUT R23, R23, R2, RZ, 0x3c, !PT ;  /* 0x0000000217177212 */ /* 0x000fe400078e3cff */
[----:B--2---:R-:W-:-:S13]  /*e7a0*/  ISETP.GE.AND P0, PT, R3, 0x41, PT ;  /* 0x000000410300780c */ /* 0x004fda0003f06270 */
[----:B0-----:R-:W-:Y:S05]  /*e7b0*/  @!P0 BRA `(.L_x_235) ;  /* 0x0000000c00848947 */ /* 0x001fea0003800000 */
[----:B------:R0:W5:Y:S01]  /*e7c0*/  LDL R9, [R1+0x28] ;  /* 0x0000280001097983 */ /* 0x0001620000100800 */
[----:B------:R-:W-:Y:S01]  /*e7d0*/  BSSY B0, `(.L_x_235) ;  /* 0x00000df000007945 */ /* 0x000fe20003800000 */
.L_x_248:
[----:B------:R-:W1:Y:S01]  /*e7e0*/  LDC R2, c[0x0][0x430] ;  /* 0x00010c00ff027b82 */ /* 0x000e620000000800 */
[C---:B------:R-:W-:Y:S01]  /*e7f0*/  ISETP.GT.U32.AND P0, PT, R24.reuse, 0x3f, PT ;  /* 0x0000003f1800780c */ /* 0x040fe20003f04070 */
[----:B-----5:R-:W-:Y:S01]  /*e800*/  IMAD R3, R9, 0x40, R32 ;  /* 0x0000004009037824 */ /* 0x020fe200078e0220 */
[----:B------:R-:W-:Y:S01]  /*e810*/  LOP3.LUT R11, R37, 0x2, RZ, 0xfc, !PT ;  /* 0x00000002250b7812 */ /* 0x000fe200078efcff */
[----:B------:R-:W-:Y:S02]  /*e820*/  ULDC UR4, c[0x0][0x430] ;  /* 0x00010c0000047ab9 */ /* 0x000fe40000000800 */
[----:B---3--:R-:W-:-:S04]  /*e830*/  IMAD.IADD R8, R24, 0x1, R3 ;  /* 0x0000000118087824 */ /* 0x008fc800078e0203 */
[----:B------:R-:W-:-:S04]  /*e840*/  IMAD.MOV.U32 R10, RZ, RZ, R8 ;  /* 0x000000ffff0a7224 */ /* 0x000fc800078e0008 */
[----:B------:R-:W2:Y:S01]  /*e850*/  @!P0 LDC.64 R4, c[0x0][0x428] ;  /* 0x00010a00ff048b82 */ /* 0x000ea20000000a00 */
[----:B-1----:R-:W-:-:S13]  /*e860*/  ISETP.NE.AND P1, PT, R2, 0x1, PT ;  /* 0x000000010200780c */ /* 0x002fda0003f25270 */
[----:B------:R-:W1:Y:S08]  /*e870*/  @P1 LDC R7, c[0x0][0x434] ;  /* 0x00010d00ff071b82 */ /* 0x000e700000000800 */
[----:B------:R-:W3:Y:S01]  /*e880*/  @P1 LDC R2, c[0x0][0x438] ;  /* 0x00010e00ff021b82 */ /* 0x000ee20000000800 */
[----:B-1----:R-:W-:-:S07]  /*e890*/  @P1 IMAD.HI.U32 R3, R8, R7, RZ ;  /* 0x0000000708031227 */ /* 0x002fce00078e00ff */
[----:B------:R-:W1:Y:S01]  /*e8a0*/  @!P0 LDC.64 R6, c[0x0][0x418] ;  /* 0x00010600ff068b82 */ /* 0x000e620000000a00 */
[----:B---3--:R-:W-:Y:S01]  /*e8b0*/  @P1 SHF.R.U32.HI R10, RZ, R2, R3 ;  /* 0x00000002ff0a1219 */ /* 0x008fe20000011603 */
[----:B--2---:R-:W-:-:S03]  /*e8c0*/  @!P0 IMAD R2, R33, R4, RZ ;  /* 0x0000000421028224 */ /* 0x004fc600078e02ff */
[----:B------:R-:W-:Y:S01]  /*e8d0*/  @!P0 SHF.R.S32.HI R3, RZ, 0x1f, R10 ;  /* 0x0000001fff038819 */ /* 0x000fe2000001140a */
[----:B------:R-:W-:Y:S02]  /*e8e0*/  @!P0 IMAD R5, R28, R5, R2 ;  /* 0x000000051c058224 */ /* 0x000fe400078e0202 */
[----:B------:R-:W-:-:S04]  /*e8f0*/  @!P0 IMAD.MOV.U32 R2, RZ, RZ, R10 ;  /* 0x000000ffff028224 */ /* 0x000fc800078e000a */
[----:B------:R-:W-:-:S04]  /*e900*/  @!P0 IMAD.WIDE.U32 R2, R28, R4, R2 ;  /* 0x000000041c028225 */ /* 0x000fc800078e0002 */
[----:B------:R-:W-:Y:S02]  /*e910*/  @!P0 IMAD.IADD R5, R5, 0x1, R3 ;  /* 0x0000000105058824 */ /* 0x000fe400078e0203 */
[----:B------:R-:W-:Y:S01]  /*e920*/  IMAD.MOV.U32 R4, RZ, RZ, RZ ;  /* 0x000000ffff047224 */ /* 0x000fe200078e00ff */
[----:B-1----:R-:W-:-:S04]  /*e930*/  @!P0 LEA R6, P1, R2, R6, 0x2 ;  /* 0x0000000602068211 */ /* 0x002fc800078210ff */
[----:B------:R-:W-:-:S05]  /*e940*/  @!P0 LEA.HI.X R7, R2, R7, R5, 0x2, P1 ;  /* 0x0000000702078211 */ /* 0x000fca00008f1405 */
[----:B------:R1:W5:Y:S01]  /*e950*/  @!P0 LDG.E R4, desc[UR42][R6.64] ;  /* 0x0000002a06048981 */ /* 0x000362000c1e1900 */
[----:B------:R-:W-:Y:S01]  /*e960*/  ISETP.NE.AND P2, PT, R11, 0x3, PT ;  /* 0x000000030b00780c */ /* 0x000fe20003f45270 */
[----:B------:R-:W-:-:S04]  /*e970*/  IMAD.MOV R5, RZ, RZ, -R10 ;  /* 0x000000ffff057224 */ /* 0x000fc800078e0a0a */
[----:B------:R-:W-:-:S08]  /*e980*/  IMAD R5, R5, UR4, R8 ;  /* 0x0000000405057c24 */ /* 0x000fd0000f8e0208 */
[----:B-1----:R-:W-:Y:S05]  /*e990*/  @!P2 BRA `(.L_x_236) ;  /* 0x000000000004a947 */ /* 0x002fea0003800000 */
[----:B------:R-:W-:Y:S01]  /*e9a0*/  BPT.TRAP 0x1 ;  /* 0x000000040000795c */ /* 0x000fe20000300000 */
.L_x_236:
[----:B------:R-:W-:Y:S01]  /*e9b0*/  LEA R8, R18, UR37, 0x3 ;  /* 0x0000002512087c11 */ /* 0x000fe2000f8e18ff */
[----:B------:R-:W-:Y:S01]  /*e9c0*/  BSSY B1, `(.L_x_237) ;  /* 0x0000005000017945 */ /* 0x000fe20003800000 */
[----:B------:R-:W-:Y:S02]  /*e9d0*/  SHF.L.U32 R20, R23, 0x1f, RZ ;  /* 0x0000001f17147819 */ /* 0x000fe400000006ff */
[----:B------:R-:W-:Y:S02]  /*e9e0*/  SHF.R.S32.HI R7, RZ, 0x1f, R5 ;  /* 0x0000001fff077819 */ /* 0x000fe40000011405 */
[----:B------:R-:W1:Y:S02]  /*e9f0*/  SYNCS.PHASECHK.TRANS64.TRYWAIT P0, [R8+URZ+0x38840], R20 ;  /* 0x03884014080075a7 */ /* 0x000e64000800017f */
[----:B-1----:R-:W-:Y:S05]  /*ea00*/  @!P0 BRA `(.L_x_238) ;  /* 0x0000002c00748947 */ /* 0x002fea0003800000 */
.L_x_310:
[----:B------:R-:W-:Y:S05]  /*ea10*/  BSYNC B1 ;  /* 0x0000000000017941 */ /* 0x000fea0003800000 */
.L_x_237:
[----:B------:R-:W-:Y:S01]  /*ea20*/  ULDC.64 UR4, c[0x0][0x300] ;  /* 0x0000c00000047ab9 */ /* 0x000fe20000000a00 */
[----:B-----5:R-:W-:Y:S01]  /*ea30*/  SHF.R.S32.HI R10, RZ, 0x1f, R4 ;  /* 0x0000001fff0a7819 */ /* 0x020fe20000011404 */
[----:B------:R-:W-:Y:S01]  /*ea40*/  IMAD R6, R7, UR4, RZ ;  /* 0x0000000407067c24 */ /* 0x000fe2000f8e02ff */
[----:B------:R-:W-:Y:S01]  /*ea50*/  LOP3.LUT P1, RZ, R16, 0x1, RZ, 0xc0, !PT ;  /* 0x0000000110ff7812 */ /* 0x000fe2000782c0ff */
[----:B------:R-:W-:-:S04]  /*ea60*/  IMAD.WIDE.U32 R2, R5, UR4, RZ ;  /* 0x0000000405027c25 */ /* 0x000fc8000f8e00ff */
[----:B------:R-:W-:Y:S01]  /*ea70*/  IMAD R6, R5, UR5, R6 ;  /* 0x0000000505067c24 */ /* 0x000fe2000f8e0206 */
        /* <DEDUP_REMOVED lines=14> */
[----:B------:R-:W-:Y:S02]  /*eb60*/  LEA.HI.X R27, R2, UR5, R6, 0x1, P0 ;  /* 0x00000005021b7c11 */ /* 0x000fe400080f0c06 */
[----:B------:R-:W-:Y:S01]  /*eb70*/  LEA R6, R18, R29, 0xc ;  /* 0x0000001d12067211 */ /* 0x000fe200078e60ff */
[----:B------:R-:W-:Y:S06]  /*eb80*/  BRA.DIV UR4, `(.L_x_239) ;  /* 0x0000002e04287947 */ /* 0x000fec000b800000 */
[----:B------:R-:W2:Y:S01]  /*eb90*/  SHFL.IDX PT, R2, R21, RZ, 0x181f ;  /* 0x00181fff15027589 */ /* 0x000ea200000e0000 */
[----:B------:R-:W-:-:S03]  /*eba0*/  LEA R25, R6, UR37, 0x1 ;  /* 0x0000002506197c11 */ /* 0x000fc6000f8e08ff */
[----:B------:R-:W3:Y:S01]  /*ebb0*/  SHFL.IDX PT, R3, R27, RZ, 0x181f ;  /* 0x00181fff1b037589 */ /* 0x000ee200000e0000 */
[----:B--2---:R-:W-:-:S05]  /*ebc0*/  IADD3 R2, P0, R2, R0, RZ ;  /* 0x0000000002027210 */ /* 0x004fca0007f1e0ff */
[----:B---3--:R-:W-:-:S05]  /*ebd0*/  IMAD.X R3, RZ, RZ, R3, P0 ;  /* 0x000000ffff037224 */ /* 0x008fca00000e0603 */
[----:B------:R-:W-:Y:S01]  /*ebe0*/  @!PT LDS RZ, [RZ] ;  /* 0x00000000fffff984 */ /* 0x000fe20000000800 */
[----:B------:R2:W-:Y:S04]  /*ebf0*/  LDGSTS.E.BYPASS.LTC128B.128 [R25+0x22400], desc[UR42][R2.64], !P1 ;  /* 0x2240000002197fae */ /* 0x0005e8000c901d6a */
[----:B--2---:R-:W2:Y:S04]  /*ec00*/  SHFL.IDX PT, R2, R21, 0x1, 0x181f ;  /* 0x00381f0015027f89 */ /* 0x004ea800000e0000 */
[----:B------:R-:W3:Y:S01]  /*ec10*/  SHFL.IDX PT, R3, R27, 0x1, 0x181f ;  /* 0x00381f001b037f89 */ /* 0x000ee200000e0000 */
[----:B--2---:R-:W-:-:S05]  /*ec20*/  IADD3 R2, P0, R2, R0, RZ ;  /* 0x0000000002027210 */ /* 0x004fca0007f1e0ff */
[----:B---3--:R-:W-:-:S05]  /*ec30*/  IMAD.X R3, RZ, RZ, R3, P0 ;  /* 0x000000ffff037224 */ /* 0x008fca00000e0603 */
[----:B------:R2:W-:Y:S04]  /*ec40*/  LDGSTS.E.BYPASS.LTC128B.128 [R25+0x22c00], desc[UR42][R2.64], !P1 ;  /* 0x22c0000002197fae */ /* 0x0005e8000c901d6a */
[----:B--2---:R-:W2:Y:S04]  /*ec50*/  SHFL.IDX PT, R2, R21, 0x2, 0x181f ;  /* 0x00581f0015027f89 */ /* 0x004ea800000e0000 */
[----:B------:R-:W3:Y:S04]  /*ec60*/  SHFL.IDX PT, R3, R27, 0x2, 0x181f ;  /* 0x00581f001b037f89 */ /* 0x000ee800000e0000 */
[----:B------:R-:W4:Y:S01]  /*ec70*/  SHFL.IDX PT, R27, R27, 0x3, 0x181f ;  /* 0x00781f001b1b7f89 */ /* 0x000f2200000e0000 */
[----:B--2---:R-:W-:-:S05]  /*ec80*/  IADD3 R2, P0, R2, R0, RZ ;  /* 0x0000000002027210 */ /* 0x004fca0007f1e0ff */
[----:B---3--:R-:W-:-:S05]  /*ec90*/  IMAD.X R3, RZ, RZ, R3, P0 ;  /* 0x000000ffff037224 */ /* 0x008fca00000e0603 */
[----:B------:R2:W-:Y:S04]  /*eca0*/  LDGSTS.E.BYPASS.LTC128B.128 [R25+0x23400], desc[UR42][R2.64], !P1 ;  /* 0x2340000002197fae */ /* 0x0005e8000c901d6a */
[----:B--2-4-:R2:W3:Y:S02]  /*ecb0*/  SHFL.IDX PT, R2, R21, 0x3, 0x181f ;  /* 0x00781f0015027f89 */ /* 0x0144e400000e0000 */
.L_x_320:
[----:B---3--:R-:W-:-:S05]  /*ecc0*/  IADD3 R2, P0, R2, R0, RZ ;  /* 0x0000000002027210 */ /* 0x008fca0007f1e0ff */
[----:B------:R-:W-:Y:S01]  /*ecd0*/  IMAD.X R3, RZ, RZ, R27, P0 ;  /* 0x000000ffff037224 */ /* 0x000fe200000e061b */
[----:B------:R-:W-:-:S04]  /*ece0*/  PLOP3.LUT P0, PT, PT, PT, PT, 0x80, 0x0 ;  /* 0x000000000000781c */ /* 0x000fc80003f0f070 */
[----:B------:R-:W-:Y:S01]  /*ecf0*/  @!PT LDS RZ, [RZ] ;  /* 0x00000000fffff984 */ /* 0x000fe20000000800 */
[----:B------:R-:W-:Y:S01]  /*ed00*/  @!PT LDS RZ, [RZ] ;  /* 0x00000000fffff984 */ /* 0x000fe20000000800 */
[----:B------:R-:W-:Y:S01]  /*ed10*/  @!PT LDS RZ, [RZ] ;  /* 0x00000000fffff984 */ /* 0x000fe20000000800 */
[----:B------:R3:W-:Y:S01]  /*ed20*/  LDGSTS.E.BYPASS.LTC128B.128 [R25+0x23c00], desc[UR42][R2.64], !P1 ;  /* 0x23c0000002197fae */ /* 0x0007e2000c901d6a */
[----:B------:R-:W-:-:S08]  /*ed30*/  NOP ;  /* 0x0000000000007918 */ /* 0x000fd00000000000 */
.L_x_240:
[----:B------:R-:W-:Y:S02]  /*ed40*/  PLOP3.LUT P1, PT, P1, P0, PT, 0xa2, 0x0 ;  /* 0x000000000000781c */ /* 0x000fe40000f21472 */
[----:B------:R-:W-:-:S08]  /*ed50*/  @P0 R2UR P1, UR4, R8 ;  /* 0x00000000080402ca */ /* 0x000fd00000020000 */
[----:B------:R-:W-:-:S05]  /*ed60*/  @P0 PLOP3.LUT P0, PT, P1, PT, PT, 0x80, 0x0 ;  /* 0x000000000000081c */ /* 0x000fca0000f0f070 */
[----:B------:R-:W-:Y:S01]  /*ed70*/  @!P1 SYNCS.ARRIVE.TRANS64.RED.A0T1 RZ, [UR4+0x38830], RZ ;  /* 0x038830ffffff99a7 */ /* 0x000fe20008200404 */
[----:B------:R-:W-:Y:S07]  /*ed80*/  @!P1 ARRIVES.LDGSTSBAR.64.TRANSCNT [UR4+0x38830] ;  /* 0x03883000ff0099b0 */ /* 0x000fee0008000a84 */
[----:B------:R-:W-:Y:S05]  /*ed90*/  @P0 BRA.U.ANY `(.L_x_240) ;  /* 0xfffffffd00e80947 */ /* 0x000fea000393ffff */
[----:B------:R-:W-:Y:S01]  /*eda0*/  NOP ;  /* 0x0000000000007918 */ /* 0x000fe20000000000 */
[----:B---3--:R-:W-:-:S04]  /*edb0*/  LOP3.LUT R2, R37, 0x2, RZ, 0xfc, !PT ;  /* 0x0000000225027812 */ /* 0x008fc800078efcff */
[----:B------:R-:W-:-:S13]  /*edc0*/  ISETP.NE.AND P2, PT, R2, 0x3, PT ;  /* 0x000000030200780c */ /* 0x000fda0003f45270 */
[----:B------:R-:W-:Y:S05]  /*edd0*/  @!P2 BRA `(.L_x_241) ;  /* 0x000000000004a947 */ /* 0x000fea0003800000 */
[----:B------:R-:W-:Y:S01]  /*ede0*/  BPT.TRAP 0x1 ;  /* 0x000000040000795c */ /* 0x000fe20000300000 */
.L_x_241:
[----:B------:R3:W-:Y:S01]  /*edf0*/  SYNCS.ARRIVE.TRANS64.A1T0 RZ, [R8+URZ+0x38830], RZ ;  /* 0x038830ff08ff79a7 */ /* 0x0007e2000810003f */
[----:B------:R-:W-:Y:S05]  /*ee00*/  @!P2 BRA `(.L_x_242) ;  /* 0x000000000004a947 */ /* 0x000fea0003800000 */
[----:B------:R-:W-:Y:S01]  /*ee10*/  BPT.TRAP 0x1 ;  /* 0x000000040000795c */ /* 0x000fe20000300000 */
.L_x_242:
[----:B------:R-:W4:Y:S01]  /*ee20*/  SYNCS.PHASECHK.TRANS64.TRYWAIT P0, [R8+URZ+0x38860], R20 ;  /* 0x03886014080075a7 */ /* 0x000f22000800017f */
[----:B------:R-:W-:Y:S04]  /*ee30*/  BSSY B1, `(.L_x_243) ;  /* 0x0000002000017945 */ /* 0x000fe80003800000 */
[----:B----4-:R-:W-:Y:S05]  /*ee40*/  @!P0 BRA `(.L_x_244) ;  /* 0x0000002c00948947 */ /* 0x010fea0003800000 */
.L_x_321:
[----:B------:R-:W-:Y:S05]  /*ee50*/  BSYNC B1 ;  /* 0x0000000000017941 */ /* 0x000fea0003800000 */
.L_x_243:
[----:B------:R-:W-:Y:S01]  /*ee60*/  ULDC.64 UR4, c[0x0][0x328] ;  /* 0x0000ca0000047ab9 */ /* 0x000fe20000000a00 */
[C---:B------:R-:W-:Y:S01]  /*ee70*/  LOP3.LUT P5, RZ, R16.reuse, 0x8, RZ, 0xc0, !PT ;  /* 0x0000000810ff7812 */ /* 0x040fe200078ac0ff */
[----:B------:R-:W-:Y:S01]  /*ee80*/  IMAD R2, R7, UR4, RZ ;  /* 0x0000000407027c24 */ /* 0x000fe2000f8e02ff */
[----:B------:R-:W-:Y:S01]  /*ee90*/  LOP3.LUT P4, RZ, R16, 0x4, RZ, 0xc0, !PT ;  /* 0x0000000410ff7812 */ /* 0x000fe2000788c0ff */
[----:B--2---:R-:W-:Y:S01]  /*eea0*/  IMAD R21, R18, 0x7000, R6 ;  /* 0x0000700012157824 */ /* 0x004fe200078e0206 */
        /* <DEDUP_REMOVED lines=17> */
[----:B-1--4-:R-:W-:Y:S01]  /*efc0*/  LEA.HI.X R20, R2, UR5, R3, 0x1, P0 ;  /* 0x0000000502147c11 */ /* 0x012fe200080f0c03 */
[----:B------:R-:W-:Y:S08]  /*efd0*/  BRA.DIV UR4, `(.L_x_245) ;  /* 0x0000002e04447947 */ /* 0x000ff0000b800000 */
[----:B------:R-:W1:Y:S01]  /*efe0*/  SHFL.IDX PT, R14, R10, RZ, 0x181f ;  /* 0x00181fff0a0e7589 */ /* 0x000e6200000e0000 */
[C---:B------:R-:W-:Y:S02]  /*eff0*/  LOP3.LUT P1, RZ, R16.reuse, 0x200, RZ, 0xc0, !PT ;  /* 0x0000020010ff7812 */ /* 0x040fe4000782c0ff */
[C---:B------:R-:W-:Y:S01]  /*f000*/  LOP3.LUT P2, RZ, R16.reuse, 0x20, RZ, 0xc0, !PT ;  /* 0x0000002010ff7812 */ /* 0x040fe2000784c0ff */
[----:B------:R-:W2:Y:S01]  /*f010*/  SHFL.IDX PT, R3, R20, RZ, 0x181f ;  /* 0x00181fff14037589 */ /* 0x000ea200000e0000 */
[----:B------:R-:W-:Y:S02]  /*f020*/  LOP3.LUT P6, RZ, R16, 0x10, RZ, 0xc0, !PT ;  /* 0x0000001010ff7812 */ /* 0x000fe400078cc0ff */
[----:B------:R-:W-:Y:S01]  /*f030*/  LEA R21, R21, UR37, 0x1 ;  /* 0x0000002515157c11 */ /* 0x000fe2000f8e08ff */
[----:B------:R-:W4:Y:S01]  /*f040*/  SHFL.IDX PT, R2, R10, 0x1, 0x181f ;  /* 0x00381f000a027f89 */ /* 0x000f2200000e0000 */
[----:B------:R-:W-:-:S09]  /*f050*/  LOP3.LUT R17, R17, 0xf7ffffff, RZ, 0xc0, !PT ;  /* 0xf7ffffff11117812 */ /* 0x000fd200078ec0ff */
[----:B------:R-:W-:Y:S02]  /*f060*/  @P6 LOP3.LUT R17, R17, 0x8000000, RZ, 0xfc, !PT ;  /* 0x0800000011116812 */ /* 0x000fe400078efcff */
[-C--:B-1----:R-:W-:Y:S02]  /*f070*/  IADD3 R4, P0, R14, R0.reuse, RZ ;  /* 0x000000000e047210 */ /* 0x082fe40007f1e0ff */
[----:B------:R-:W1:Y:S03]  /*f080*/  SHFL.IDX PT, R14, R10, 0x2, 0x181f ;  /* 0x00581f000a0e7f89 */ /* 0x000e6600000e0000 */
[----:B--2---:R-:W-:Y:S02]  /*f090*/  IMAD.X R5, RZ, RZ, R3, P0 ;  /* 0x000000ffff057224 */ /* 0x004fe400000e0603 */
[----:B------:R-:W2:Y:S01]  /*f0a0*/  SHFL.IDX PT, R3, R20, 0x1, 0x181f ;  /* 0x00381f0014037f89 */ /* 0x000ea200000e0000 */
[----:B----4-:R-:W-:-:S03]  /*f0b0*/  IADD3 R6, P0, R2, R0, RZ ;  /* 0x0000000002067210 */ /* 0x010fc60007f1e0ff */
[----:B------:R4:W-:Y:S01]  /*f0c0*/  LDGSTS.E.BYPASS.LTC128B.128 [R21+0x400], desc[UR42][R4.64], !P1 ;  /* 0x0040000004157fae */ /* 0x0009e2000c901d6a */
[----:B------:R-:W-:-:S03]  /*f0d0*/  ISETP.NE.U32.AND P1, PT, R30, RZ, PT ;  /* 0x000000ff1e00720c */ /* 0x000fc60003f25070 */
[----:B------:R4:W-:Y:S04]  /*f0e0*/  LDGSTS.E.BYPASS.LTC128B.128 [R21+0x2400], desc[UR42][R4.64+0x80], !P2 ;  /* 0x0240008004157fae */ /* 0x0009e8000d101d6a */
[----:B------:R4:W-:Y:S01]  /*f0f0*/  LDGSTS.E.BYPASS.LTC128B.128 [R21+0x4400], desc[UR42][R4.64+0x100], !P6 ;  /* 0x0440010004157fae */ /* 0x0009e2000f101d6a */
[----:B------:R-:W-:-:S03]  /*f100*/  LOP3.LUT P6, RZ, R16, 0x200, RZ, 0xc0, !PT ;  /* 0x0000020010ff7812 */ /* 0x000fc600078cc0ff */
[----:B------:R4:W-:Y:S01]  /*f110*/  LDGSTS.E.BYPASS.LTC128B.128 [R21+0x6400], desc[UR42][R4.64+0x180], !P5 ;  /* 0x0640018004157fae */ /* 0x0009e2000e901d6a */
[----:B-1----:R-:W-:-:S03]  /*f120*/  IADD3 R2, P2, R14, R0, RZ ;  /* 0x000000000e027210 */ /* 0x002fc60007f5e0ff */
[----:B------:R4:W-:Y:S01]  /*f130*/  LDGSTS.E.BYPASS.LTC128B.128 [R21+0x8400], desc[UR42][R4.64+0x200], !P4 ;  /* 0x0840020004157fae */ /* 0x0009e2000e101d6a */
[----:B--2---:R-:W-:Y:S01]  /*f140*/  IMAD.X R7, RZ, RZ, R3, P0 ;  /* 0x000000ffff077224 */ /* 0x004fe200000e0603 */
[----:B------:R-:W-:Y:S02]  /*f150*/  ISETP.NE.U32.AND P0, PT, R31, RZ, PT ;  /* 0x000000ff1f00720c */ /* 0x000fe40003f05070 */
[----:B------:R-:W1:Y:S04]  /*f160*/  SHFL.IDX PT, R3, R20, 0x2, 0x181f ;  /* 0x00581f0014037f89 */ /* 0x000e6800000e0000 */
[----:B------:R4:W-:Y:S04]  /*f170*/  LDGSTS.E.BYPASS.LTC128B.128 [R21+0xa400], desc[UR42][R4.64+0x280], !P3 ;  /* 0x0a40028004157fae */ /* 0x0009e8000d901d6a */
[----:B------:R4:W2:Y:S04]  /*f180*/  SHFL.IDX PT, R14, R10, 0x3, 0x181f ;  /* 0x00781f000a0e7f89 */ /* 0x0008a800000e0000 */
[----:B------:R4:W-:Y:S04]  /*f190*/  LDGSTS.E.BYPASS.LTC128B.128 [R21+0xc400], desc[UR42][R4.64+0x300], P0 ;  /* 0x0c40030004157fae */ /* 0x0009e80008101d6a */
[----:B------:R4:W-:Y:S04]  /*f1a0*/  LDGSTS.E.BYPASS.LTC128B.128 [R21+0xe400], desc[UR42][R4.64+0x380], P1 ;  /* 0x0e40038004157fae */ /* 0x0009e80008901d6a */
[----:B------:R4:W-:Y:S01]  /*f1b0*/  LDGSTS.E.BYPASS.LTC128B.128 [R21+0xc00], desc[UR42][R6.64], !P6 ;  /* 0x00c0000006157fae */ /* 0x0009e2000f101d6a */
[----:B------:R-:W-:-:S02]  /*f1c0*/  LOP3.LUT P6, RZ, R17, 0x8000000, RZ, 0xc0, !PT ;  /* 0x0800000011ff7812 */ /* 0x000fc400078cc0ff */
[----:B------:R-:W-:Y:S01]  /*f1d0*/  LOP3.LUT R17, R17, 0xfbffffff, RZ, 0xc0, !PT ;  /* 0xfbffffff11117812 */ /* 0x000fe200078ec0ff */
[----:B-1----:R-:W-:Y:S01]  /*f1e0*/  IMAD.X R3, RZ, RZ, R3, P2 ;  /* 0x000000ffff037224 */ /* 0x002fe200010e0603 */
[----:B------:R-:W-:Y:S01]  /*f1f0*/  LOP3.LUT P2, RZ, R16, 0x20, RZ, 0xc0, !PT ;  /* 0x0000002010ff7812 */ /* 0x000fe2000784c0ff */
[----:B------:R-:W1:-:S12]  /*f200*/  SHFL.IDX PT, R20, R20, 0x3, 0x181f ;  /* 0x00781f0014147f89 */ /* 0x000e5800000e0000 */
[----:B------:R4:W-:Y:S01]  /*f210*/  LDGSTS.E.BYPASS.LTC128B.128 [R21+0x2c00], desc[UR42][R6.64+0x80], !P2 ;  /* 0x02c0008006157fae */ /* 0x0009e2000d101d6a */
[----:B------:R-:W-:Y:S02]  /*f220*/  @P2 LOP3.LUT R17, R17, 0x4000000, RZ, 0xfc, !PT ;  /* 0x0400000011112812 */ /* 0x000fe400078efcff */
[----:B------:R-:W-:Y:S01]  /*f230*/  LOP3.LUT P2, RZ, R16, 0x200, RZ, 0xc0, !PT ;  /* 0x0000020010ff7812 */ /* 0x000fe2000784c0ff */
[----:B------:R4:W-:Y:S04]  /*f240*/  LDGSTS.E.BYPASS.LTC128B.128 [R21+0x4c00], desc[UR42][R6.64+0x100], !P6 ;  /* 0x04c0010006157fae */ /* 0x0009e8000f101d6a */
[----:B------:R4:W-:Y:S04]  /*f250*/  LDGSTS.E.BYPASS.LTC128B.128 [R21+0x6c00], desc[UR42][R6.64+0x180], !P5 ;  /* 0x06c0018006157fae */ /* 0x0009e8000e901d6a */
[----:B------:R4:W-:Y:S04]  /*f260*/  LDGSTS.E.BYPASS.LTC128B.128 [R21+0x8c00], desc[UR42][R6.64+0x200], !P4 ;  /* 0x08c0020006157fae */ /* 0x0009e8000e101d6a */
[----:B------:R4:W-:Y:S04]  /*f270*/  LDGSTS.E.BYPASS.LTC128B.128 [R21+0xac00], desc[UR42][R6.64+0x280], !P3 ;  /* 0x0ac0028006157fae */ /* 0x0009e8000d901d6a */
[----:B------:R4:W-:Y:S04]  /*f280*/  LDGSTS.E.BYPASS.LTC128B.128 [R21+0xcc00], desc[UR42][R6.64+0x300], P0 ;  /* 0x0cc0030006157fae */ /* 0x0009e80008101d6a */
[----:B------:R4:W-:Y:S04]  /*f290*/  LDGSTS.E.BYPASS.LTC128B.128 [R21+0xec00], desc[UR42][R6.64+0x380], P1 ;  /* 0x0ec0038006157fae */ /* 0x0009e80008901d6a */
[----:B------:R4:W-:Y:S01]  /*f2a0*/  LDGSTS.E.BYPASS.LTC128B.128 [R21+0x1400], desc[UR42][R2.64], !P2 ;  /* 0x0140000002157fae */ /* 0x0009e2000d101d6a */
[----:B------:R-:W-:-:S13]  /*f2b0*/  LOP3.LUT P2, RZ, R17, 0x4000000, RZ, 0xc0, !PT ;  /* 0x0400000011ff7812 */ /* 0x000fda000784c0ff */
[----:B------:R4:W-:Y:S04]  /*f2c0*/  LDGSTS.E.BYPASS.LTC128B.128 [R21+0x3400], desc[UR42][R2.64+0x80], !P2 ;  /* 0x0340008002157fae */ /* 0x0009e8000d101d6a */
[----:B------:R4:W-:Y:S04]  /*f2d0*/  LDGSTS.E.BYPASS.LTC128B.128 [R21+0x5400], desc[UR42][R2.64+0x100], !P6 ;  /* 0x0540010002157fae */ /* 0x0009e8000f101d6a */
[----:B------:R4:W-:Y:S04]  /*f2e0*/  LDGSTS.E.BYPASS.LTC128B.128 [R21+0x7400], desc[UR42][R2.64+0x180], !P5 ;  /* 0x0740018002157fae */ /* 0x0009e8000e901d6a */
[----:B------:R4:W-:Y:S04]  /*f2f0*/  LDGSTS.E.BYPASS.LTC128B.128 [R21+0x9400], desc[UR42][R2.64+0x200], !P4 ;  /* 0x0940020002157fae */ /* 0x0009e8000e101d6a */
[----:B------:R4:W-:Y:S04]  /*f300*/  LDGSTS.E.BYPASS.LTC128B.128 [R21+0xb400], desc[UR42][R2.64+0x280], !P3 ;  /* 0x0b40028002157fae */ /* 0x0009e8000d901d6a */
[----:B------:R4:W-:Y:S04]  /*f310*/  LDGSTS.E.BYPASS.LTC128B.128 [R21+0xd400], desc[UR42][R2.64+0x300], P0 ;  /* 0x0d40030002157fae */ /* 0x0009e80008101d6a */
[----:B-12---:R4:W-:Y:S02]  /*f320*/  LDGSTS.E.BYPASS.LTC128B.128 [R21+0xf400], desc[UR42][R2.64+0x380], P1 ;  /* 0x0f40038002157fae */ /* 0x0069e40008901d6a */
.L_x_331:
[----:B----4-:R-:W-:Y:S02]  /*f330*/  P2R R4, PR, RZ, 0x2 ;  /* 0x00000002ff047803 */ /* 0x010fe40000000000 */
        /* <DEDUP_REMOVED lines=19> */
.L_x_246:
[----:B------:R-:W-:Y:S02]  /*f470*/  PLOP3.LUT P1, PT, P1, P0, PT, 0xa2, 0x0 ;  /* 0x000000000000781c */ /* 0x000fe40000f21472 */
[----:B------:R-:W-:-:S08]  /*f480*/  @P0 R2UR P1, UR4, R8 ;  /* 0x00000000080402ca */ /* 0x000fd00000020000 */
[----:B------:R-:W-:-:S05]  /*f490*/  @P0 PLOP3.LUT P0, PT, P1, PT, PT, 0x80, 0x0 ;  /* 0x000000000000081c */ /* 0x000fca0000f0f070 */
[----:B------:R-:W-:Y:S01]  /*f4a0*/  @!P1 SYNCS.ARRIVE.TRANS64.RED.A0T1 RZ, [UR4+0x38850], RZ ;  /* 0x038850ffffff99a7 */ /* 0x000fe20008200404 */
[----:B------:R-:W-:Y:S07]  /*f4b0*/  @!P1 ARRIVES.LDGSTSBAR.64.TRANSCNT [UR4+0x38850] ;  /* 0x03885000ff0099b0 */ /* 0x000fee0008000a84 */
[----:B------:R-:W-:Y:S05]  /*f4c0*/  @P0 BRA.U.ANY `(.L_x_246) ;  /* 0xfffffffd00e80947 */ /* 0x000fea000393ffff */
[----:B------:R-:W-:Y:S01]  /*f4d0*/  NOP ;  /* 0x0000000000007918 */ /* 0x000fe20000000000 */
[----:B-1----:R-:W-:-:S04]  /*f4e0*/  LOP3.LUT R2, R37, 0x2, RZ, 0xfc, !PT ;  /* 0x0000000225027812 */ /* 0x002fc800078efcff */
[----:B------:R-:W-:-:S13]  /*f4f0*/  ISETP.NE.AND P2, PT, R2, 0x3, PT ;  /* 0x000000030200780c */ /* 0x000fda0003f45270 */
[----:B------:R-:W-:Y:S05]  /*f500*/  @!P2 BRA `(.L_x_247) ;  /* 0x000000000004a947 */ /* 0x000fea0003800000 */
[----:B------:R-:W-:Y:S01]  /*f510*/  BPT.TRAP 0x1 ;  /* 0x000000040000795c */ /* 0x000fe20000300000 */
.L_x_247:
[----:B------:R-:W-:Y:S01]  /*f520*/  IADD3 R18, R18, 0x1, RZ ;  /* 0x0000000112127810 */ /* 0x000fe20007ffe0ff */
[----:B------:R1:W-:Y:S03]  /*f530*/  SYNCS.ARRIVE.TRANS64.A1T0 RZ, [R8+URZ+0x38850], RZ ;  /* 0x038850ff08ff79a7 */ /* 0x0003e6000810003f */
[----:B------:R-:W-:-:S04]  /*f540*/  ISETP.NE.AND P0, PT, R18, 0x2, PT ;  /* 0x000000021200780c */ /* 0x000fc80003f05270 */
[----:B------:R-:W-:Y:S02]  /*f550*/  SEL R18, R18, RZ, P0 ;  /* 0x000000ff12127207 */ /* 0x000fe40000000000 */
[----:B------:R-:W-:Y:S02]  /*f560*/  SEL R2, RZ, 0x1, P0 ;  /* 0x00000001ff027807 */ /* 0x000fe40000000000 */
[----:B------:R-:W-:Y:S02]  /*f570*/  ISETP.GT.AND P0, PT, R9, RZ, PT ;  /* 0x000000ff0900720c */ /* 0x000fe40003f04270 */
[----:B------:R-:W-:Y:S01]  /*f580*/  LOP3.LUT R23, R23, R2, RZ, 0x3c, !PT ;  /* 0x0000000217177212 */ /* 0x000fe200078e3cff */
[----:B------:R-:W-:-:S04]  /*f590*/  VIADD R2, R9, 0xffffffff ;  /* 0xffffffff09027836 */ /* 0x000fc80000000000 */
[----:B------:R-:W-:-:S06]  /*f5a0*/  IMAD.MOV.U32 R9, RZ, RZ, R2 ;  /* 0x000000ffff097224 */ /* 0x000fcc00078e0002 */
[----:B-1----:R-:W-:Y:S05]  /*f5b0*/  @P0 BRA `(.L_x_248) ;  /* 0xfffffff000880947 */ /* 0x002fea000383ffff */
[----:B------:R-:W-:Y:S05]  /*f5c0*/  BSYNC B0 ;  /* 0x0000000000007941 */ /* 0x000fea0003800000 */
.L_x_235:
[----:B------:R-:W2:Y:S01]  /*f5d0*/  LDL.LU R2, [R1+0xc] ;  /* 0x00000c0001027983 */ /* 0x000ea20000300800 */
[----:B------:R-:W-:-:S03]  /*f5e0*/  ULDC UR4, c[0x0][0xd34] ;  /* 0x00034d0000047ab9 */ /* 0x000fc60000000800 */
[----:B------:R-:W4:Y:S01]  /*f5f0*/  LDL.LU R0, [R1+0x1c] ;  /* 0x00001c0001007983 */ /* 0x000f220000300800 */
[----:B--2---:R-:W-:Y:S02]  /*f600*/  VIADD R2, R2, UR38 ;  /* 0x0000002602027c36 */ /* 0x004fe40008000000 */
[----:B----4-:R-:W-:-:S03]  /*f610*/  VIADD R0, R0, 0x1 ;  /* 0x0000000100007836 */ /* 0x010fc60000000000 */
[----:B------:R1:W-:Y:S01]  /*f620*/  STL [R1+0xc], R2 ;  /* 0x00000c0201007387 */ /* 0x0003e20000100800 */
[----:B------:R-:W-:-:S03]  /*f630*/  ISETP.GE.AND P0, PT, R2, UR4, PT ;  /* 0x0000000402007c0c */ /* 0x000fc6000bf06270 */
[----:B------:R1:W-:Y:S10]  /*f640*/  STL [R1+0x1c], R0 ;  /* 0x00001c0001007387 */ /* 0x0003f40000100800 */
[----:B-1----:R-:W-:Y:S05]  /*f650*/  @!P0 BRA `(.L_x_249) ;  /* 0xffffffc4007c8947 */ /* 0x002fea000383ffff */
[----:B------:R-:W-:-:S07]  /*f660*/  LOP3.LUT R0, R0, 0x1, RZ, 0xc, !PT ;  /* 0x0000000100007812 */ /* 0x000fce00078e0cff */
.L_x_212:
[----:B------:R-:W1:Y:S01]  /*f670*/  S2R R3, SR_CgaCtaId ;  /* 0x0000000000037919 */ /* 0x000e620000008800 */
[----:B------:R-:W-:Y:S01]  /*f680*/  MOV R2, 0x400 ;  /* 0x0000040000027802 */ /* 0x000fe20000000f00 */
[----:B------:R-:W-:Y:S01]  /*f690*/  BSSY B0, `(.L_x_250) ;  /* 0x0000005000007945 */ /* 0x000fe20003800000 */
[----:B------:R-:W-:Y:S02]  /*f6a0*/  SHF.L.U32 R0, R0, 0x1f, RZ ;  /* 0x0000001f00007819 */ /* 0x000fe400000006ff */
[----:B-1----:R-:W-:-:S04]  /*f6b0*/  LEA R5, R3, R2, 0x18 ;  /* 0x0000000203057211 */ /* 0x002fc800078ec0ff */
[----:B------:R-:W1:Y:S02]  /*f6c0*/  SYNCS.PHASECHK.TRANS64.TRYWAIT P0, [R5+URZ+0x38820], R0 ;  /* 0x03882000050075a7 */ /* 0x000e64000800017f */
[----:B-1----:R-:W-:Y:S05]  /*f6d0*/  @!P0 BRA `(.L_x_251) ;  /* 0x0000002c00488947 */ /* 0x002fea0003800000 */
.L_x_332:
[----:B------:R-:W-:Y:S05]  /*f6e0*/  BSYNC B0 ;  /* 0x0000000000007941 */ /* 0x000fea0003800000 */
.L_x_250:
[----:B------:R-:W-:-:S03]  /*f6f0*/  UMOV UR4, 0xffffffff ;  /* 0xffffffff00047882 */ /* 0x000fc60000000000 */
[----:B------:R-:W-:Y:S05]  /*f700*/  BRA.DIV UR4, `(.L_x_252) ;  /* 0x0000002e04507947 */ /* 0x000fea000b800000 */
[----:B-1----:R-:W1:Y:S02]  /*f710*/  S2R R0, SR_TID.X ;  /* 0x0000000000007919 */ /* 0x002e640000002100 */
[----:B-1----:R-:W-:-:S04]  /*f720*/  SHF.R.U32.HI R0, RZ, 0x5, R0 ;  /* 0x00000005ff007819 */ /* 0x002fc80000011600 */
[----:B------:R-:W-:-:S05]  /*f730*/  LOP3.LUT R0, R0, 0x3, RZ, 0xc0, !PT ;  /* 0x0000000300007812 */ /* 0x000fca00078ec0ff */
[----:B------:R1:W2:Y:S02]  /*f740*/  SHFL.IDX PT, R14, R0, RZ, 0x1f ;  /* 0x00001fff000e7589 */ /* 0x0002a400000e0000 */
.L_x_335:
[----:B--2---:R-:W-:Y:S01]  /*f750*/  ISETP.NE.AND P0, PT, R14, RZ, PT ;  /* 0x000000ff0e00720c */ /* 0x004fe20003f05270 */
[----:B------:R-:W-:-:S12]  /*f760*/  BSSY B0, `(.L_x_253) ;  /* 0x0000023000007945 */ /* 0x000fd80003800000 */
[----:B------:R-:W-:Y:S05]  /*f770*/  @P0 BRA `(.L_x_254) ;  /* 0x0000000000840947 */ /* 0x000fea0003800000 */
[----:B------:R-:W-:-:S03]  /*f780*/  UMOV UR4, 0xffffffff ;  /* 0xffffffff00047882 */ /* 0x000fc60000000000 */
[----:B------:R-:W-:Y:S05]  /*f790*/  BRA.DIV UR4, `(.L_x_255) ;  /* 0x0000002e04607947 */ /* 0x000fea000b800000 */
[----:B------:R-:W-:-:S13]  /*f7a0*/  ELECT P6, URZ, PT ;  /* 0x00000000003f782f */ /* 0x000fda00038c0000 */
.L_x_338:
[----:B------:R-:W-:Y:S05]  /*f7b0*/  @!P6 BRA `(.L_x_254) ;  /* 0x000000000074e947 */ /* 0x000fea0003800000 */
[----:B------:R-:W-:-:S04]  /*f7c0*/  LOP3.LUT R37, R37, 0x2, RZ, 0xfc, !PT ;  /* 0x0000000225257812 */ /* 0x000fc800078efcff */
[----:B------:R-:W-:-:S13]  /*f7d0*/  ISETP.NE.AND P0, PT, R37, 0x3, PT ;  /* 0x000000032500780c */ /* 0x000fda0003f05270 */
[----:B------:R-:W-:Y:S05]  /*f7e0*/  @!P0 BRA `(.L_x_256) ;  /* 0x0000000000048947 */ /* 0x000fea0003800000 */
[----:B------:R-:W-:Y:S01]  /*f7f0*/  BPT.TRAP 0x1 ;  /* 0x000000040000795c */ /* 0x000fe20000300000 */
.L_x_256:
[C---:B------:R-:W-:Y:S01]  /*f800*/  IMAD R3, R18.reuse, 0x8, R5 ;  /* 0x0000000812037824 */ /* 0x040fe200078e0205 */
[----:B------:R-:W-:Y:S01]  /*f810*/  SHF.L.U32 R2, R23, 0x1f, RZ ;  /* 0x0000001f17027819 */ /* 0x000fe200000006ff */
[----:B------:R-:W-:-:S03]  /*f820*/  VIADD R18, R18, 0x1 ;  /* 0x0000000112127836 */ /* 0x000fc60000000000 */
[----:B------:R-:W2:Y:S02]  /*f830*/  SYNCS.PHASECHK.TRANS64.TRYWAIT P1, [R3+URZ+0x38840], R2 ;  /* 0x03884002030075a7 */ /* 0x000ea4000802017f */
[----:B------:R-:W-:-:S04]  /*f840*/  ISETP.NE.AND P2, PT, R18, 0x2, PT ;  /* 0x000000021200780c */ /* 0x000fc80003f45270 */
[----:B-1----:R-:W-:Y:S01]  /*f850*/  SEL R0, RZ, 0x1, P2 ;  /* 0x00000001ff007807 */ /* 0x002fe20001000000 */
[----:B--2---:R-:W-:Y:S08]  /*f860*/  @!P1 BRA `(.L_x_257) ;  /* 0x0000002c004c9947 */ /* 0x004ff00003800000 */
.L_x_339:
[----:B------:R-:W-:Y:S02]  /*f870*/  SEL R18, R18, RZ, P2 ;  /* 0x000000ff12127207 */ /* 0x000fe40001000000 */
[----:B------:R-:W-:Y:S01]  /*f880*/  LOP3.LUT R0, R23, R0, RZ, 0x3c, !PT ;  /* 0x0000000017007212 */ /* 0x000fe200078e3cff */
[----:B------:R-:W-:Y:S06]  /*f890*/  @!P0 BRA `(.L_x_258) ;  /* 0x0000000000048947 */ /* 0x000fec0003800000 */
[----:B------:R-:W-:Y:S01]  /*f8a0*/  BPT.TRAP 0x1 ;  /* 0x000000040000795c */ /* 0x000fe20000300000 */
.L_x_258:
[----:B------:R-:W-:Y:S01]  /*f8b0*/  IMAD R5, R18, 0x8, R5 ;  /* 0x0000000812057824 */ /* 0x000fe200078e0205 */
[----:B------:R-:W-:-:S04]  /*f8c0*/  SHF.L.U32 R0, R0, 0x1f, RZ ;  /* 0x0000001f00007819 */ /* 0x000fc800000006ff */
[----:B------:R-:W2:Y:S02]  /*f8d0*/  SYNCS.PHASECHK.TRANS64.TRYWAIT P1, [R5+URZ+0x38840], R0 ;  /* 0x03884000050075a7 */ /* 0x000ea4000802017f */
[----:B--2---:R-:W-:Y:S05]  /*f8e0*/  @!P1 BRA `(.L_x_259) ;  /* 0x0000002c00409947 */ /* 0x004fea0003800000 */
.L_x_340:
[----:B------:R-:W-:Y:S05]  /*f8f0*/  @!P0 BRA `(.L_x_260) ;  /* 0x0000000000048947 */ /* 0x000fea0003800000 */
[----:B------:R-:W-:Y:S01]  /*f900*/  BPT.TRAP 0x1 ;  /* 0x000000040000795c */ /* 0x000fe20000300000 */
.L_x_260:
[----:B------:R-:W4:Y:S02]  /*f910*/  SYNCS.PHASECHK.TRANS64.TRYWAIT P1, [R3+URZ+0x38860], R2 ;  /* 0x03886002030075a7 */ /* 0x000f24000802017f */
[----:B----4-:R-:W-:Y:S05]  /*f920*/  @!P1 BRA `(.L_x_261) ;  /* 0x0000002c00449947 */ /* 0x010fea0003800000 */
.L_x_341:
[----:B------:R-:W-:Y:S05]  /*f930*/  @!P0 BRA `(.L_x_262) ;  /* 0x0000000000048947 */ /* 0x000fea0003800000 */
[----:B------:R-:W-:Y:S01]  /*f940*/  BPT.TRAP 0x1 ;  /* 0x000000040000795c */ /* 0x000fe20000300000 */
.L_x_262:
[----:B------:R0:W0:Y:S02]  /*f950*/  SYNCS.PHASECHK.TRANS64.TRYWAIT P0, [R5+URZ+0x38860], R0 ;  /* 0x03886000050075a7 */ /* 0x000024000800017f */
[----:B0-----:R-:W-:Y:S05]  /*f960*/  @!P0 NANOSLEEP.SYNCS 0x989680 ;  /* 0x009896800000895d */ /* 0x001fea0003900000 */
[----:B------:R-:W0:Y:S02]  /*f970*/  @!P0 SYNCS.PHASECHK.TRANS64 P0, [R5+URZ+0x38860], R0 ;  /* 0x03886000050085a7 */ /* 0x000e24000800007f */
[----:B0-----:R-:W-:Y:S05]  /*f980*/  @!P0 BRA `(.L_x_262) ;  /* 0xfffffffc00f08947 */ /* 0x001fea000383ffff */
.L_x_254:
[----:B------:R-:W-:Y:S05]  /*f990*/  BSYNC B0 ;  /* 0x0000000000007941 */ /* 0x000fea0003800000 */
.L_x_253:
[----:B------:R-:W-:Y:S05]  /*f9a0*/  EXIT ;  /* 0x000000000000794d */ /* 0x000fea0003800000 */
.L_x_182:
[----:B0-----:R-:W-:-:S04]  /*f9b0*/  IMAD.U32 R3, RZ, RZ, UR38 ;  /* 0x00000026ff037e24 */ /* 0x001fc8000f8e00ff */
[----:B------:R0:W1:Y:S03]  /*f9c0*/  SYNCS.PHASECHK.TRANS64.TRYWAIT P1, [R3+URZ+0x38800], R4 ;  /* 0x03880004030075a7 */ /* 0x000066000802017f */
[----:B-1----:R-:W-:Y:S05]  /*f9d0*/  @!P1 NANOSLEEP.SYNCS 0x989680 ;  /* 0x009896800000995d */ /* 0x002fea0003900000 */
[----:B------:R-:W1:Y:S02]  /*f9e0*/  @!P1 SYNCS.PHASECHK.TRANS64 P1, [R3+URZ+0x38800], R4 ;  /* 0x03880004030095a7 */ /* 0x000e64000802007f */
[----:B-1----:R-:W-:Y:S05]  /*f9f0*/  @!P1 BRA `(.L_x_182) ;  /* 0xfffffffc00ec9947 */ /* 0x002fea000383ffff */
[----:B------:R-:W-:Y:S05]  /*fa00*/  BRA `(.L_x_263) ;  /* 0xffffff3000207947 */ /* 0x000fea000383ffff */
.L_x_186:
[----:B-1----:R1:W2:Y:S02]  /*fa10*/  SYNCS.PHASECHK.TRANS64.TRYWAIT P1, [R3+URZ+0x38830], R6 ;  /* 0x03883006030075a7 */ /* 0x0022a4000802017f */
[----:B--2---:R-:W-:Y:S05]  /*fa20*/  @!P1 NANOSLEEP.SYNCS 0x989680 ;  /* 0x009896800000995d */ /* 0x004fea0003900000 */
[----:B------:R-:W2:Y:S02]  /*fa30*/  @!P1 SYNCS.PHASECHK.TRANS64 P1, [R3+URZ+0x38830], R6 ;  /* 0x03883006030095a7 */ /* 0x000ea4000802007f */
[----:B--2---:R-:W-:Y:S05]  /*fa40*/  @!P1 BRA `(.L_x_186) ;  /* 0xfffffffc00f09947 */ /* 0x004fea000383ffff */
[----:B------:R-:W-:Y:S05]  /*fa50*/  BRA `(.L_x_185) ;  /* 0xffffff3000387947 */ /* 0x000fea000383ffff */
.L_x_187:
[----:B--2---:R-:W-:-:S04]  /*fa60*/  IMAD.U32 R5, RZ, RZ, UR38 ;  /* 0x00000026ff057e24 */ /* 0x004fc8000f8e00ff */
[----:B------:R2:W3:Y:S03]  /*fa70*/  SYNCS.PHASECHK.TRANS64.TRYWAIT P1, [R5+URZ+0x38810], R4 ;  /* 0x03881004050075a7 */ /* 0x0004e6000802017f */
[----:B---3--:R-:W-:Y:S05]  /*fa80*/  @!P1 NANOSLEEP.SYNCS 0x989680 ;  /* 0x009896800000995d */ /* 0x008fea0003900000 */
[----:B------:R-:W3:Y:S02]  /*fa90*/  @!P1 SYNCS.PHASECHK.TRANS64 P1, [R5+URZ+0x38810], R4 ;  /* 0x03881004050095a7 */ /* 0x000ee4000802007f */
[----:B---3--:R-:W-:Y:S05]  /*faa0*/  @!P1 BRA `(.L_x_187) ;  /* 0xfffffffc00ec9947 */ /* 0x008fea000383ffff */
[----:B------:R-:W-:Y:S05]  /*fab0*/  BRA `(.L_x_264) ;  /* 0xffffff3000c07947 */ /* 0x000fea000383ffff */
.L_x_191:
[----:B----4-:R4:W0:Y:S02]  /*fac0*/  SYNCS.PHASECHK.TRANS64.TRYWAIT P1, [R3+URZ+0x38850], R6 ;  /* 0x03885006030075a7 */ /* 0x010824000802017f */
[----:B0-----:R-:W-:Y:S05]  /*fad0*/  @!P1 NANOSLEEP.SYNCS 0x989680 ;  /* 0x009896800000995d */ /* 0x001fea0003900000 */
[----:B------:R-:W0:Y:S02]  /*fae0*/  @!P1 SYNCS.PHASECHK.TRANS64 P1, [R3+URZ+0x38850], R6 ;  /* 0x03885006030095a7 */ /* 0x000e24000802007f */
[----:B0-----:R-:W-:Y:S05]  /*faf0*/  @!P1 BRA `(.L_x_191) ;  /* 0xfffffffc00f09947 */ /* 0x001fea000383ffff */
[----:B------:R-:W-:Y:S05]  /*fb00*/  BRA `(.L_x_190) ;  /* 0xffffff3000cc7947 */ /* 0x000fea000383ffff */
.L_x_198:
[----:B-1----:R-:W-:-:S04]  /*fb10*/  IMAD.U32 R5, RZ, RZ, UR7 ;  /* 0x00000007ff057e24 */ /* 0x002fc8000f8e00ff */
[----:B------:R1:W2:Y:S03]  /*fb20*/  SYNCS.PHASECHK.TRANS64.TRYWAIT P2, [R5+URZ+0x38830], R4 ;  /* 0x03883004050075a7 */ /* 0x0002a6000804017f */
[----:B--2---:R-:W-:Y:S05]  /*fb30*/  @!P2 NANOSLEEP.SYNCS 0x989680 ;  /* 0x009896800000a95d */ /* 0x004fea0003900000 */
[----:B------:R-:W2:Y:S02]  /*fb40*/  @!P2 SYNCS.PHASECHK.TRANS64 P2, [R5+URZ+0x38830], R4 ;  /* 0x038830040500a5a7 */ /* 0x000ea4000804007f */
[----:B--2---:R-:W-:Y:S05]  /*fb50*/  @!P2 BRA `(.L_x_198) ;  /* 0xfffffffc00eca947 */ /* 0x004fea000383ffff */
[----:B------:R-:W-:Y:S05]  /*fb60*/  BRA `(.L_x_197) ;  /* 0xffffff5800587947 */ /* 0x000fea000383ffff */
.L_x_202:
[----:B-1----:R-:W-:-:S04]  /*fb70*/  IMAD.U32 R5, RZ, RZ, UR7 ;  /* 0x00000007ff057e24 */ /* 0x002fc8000f8e00ff */
[----:B------:R1:W3:Y:S03]  /*fb80*/  SYNCS.PHASECHK.TRANS64.TRYWAIT P2, [R5+URZ+0x38850], R4 ;  /* 0x03885004050075a7 */ /* 0x0002e6000804017f */
[----:B---3--:R-:W-:Y:S05]  /*fb90*/  @!P2 NANOSLEEP.SYNCS 0x989680 ;  /* 0x009896800000a95d */ /* 0x008fea0003900000 */
[----:B------:R-:W3:Y:S02]  /*fba0*/  @!P2 SYNCS.PHASECHK.TRANS64 P2, [R5+URZ+0x38850], R4 ;  /* 0x038850040500a5a7 */ /* 0x000ee4000804007f */
[----:B---3--:R-:W-:Y:S05]  /*fbb0*/  @!P2 BRA `(.L_x_202) ;  /* 0xfffffffc00eca947 */ /* 0x008fea000383ffff */
[----:B------:R-:W-:Y:S05]  /*fbc0*/  BRA `(.L_x_201) ;  /* 0xffffff5800d47947 */ /* 0x000fea000383ffff */
.L_x_216:
[----:B------:R-:W0:Y:S01]  /*fbd0*/  S2R R20, SR_TID.X ;  /* 0x0000000000147919 */ /* 0x000e220000002100 */
[----:B------:R-:W-:Y:S01]  /*fbe0*/  BSSY B0, `(.L_x_265) ;  /* 0x000000a000007945 */ /* 0x000fe20003800000 */
[----:B------:R-:W-:Y:S02]  /*fbf0*/  IMAD.MOV.U32 R12, RZ, RZ, RZ ;  /* 0x000000ffff0c7224 */ /* 0x000fe400078e00ff */
[----:B------:R-:W-:Y:S02]  /*fc00*/  IMAD.MOV.U32 R11, RZ, RZ, 0x1f ;  /* 0x0000001fff0b7424 */ /* 0x000fe400078e00ff */
[----:B------:R-:W-:Y:S01]  /*fc10*/  IMAD.MOV.U32 R15, RZ, RZ, -0x1 ;  /* 0xffffffffff0f7424 */ /* 0x000fe200078e00ff */
[----:B0-----:R-:W-:-:S04]  /*fc20*/  SHF.R.U32.HI R20, RZ, 0x5, R20 ;  /* 0x00000005ff147819 */ /* 0x001fc80000011614 */
[----:B------:R-:W-:-:S04]  /*fc30*/  LOP3.LUT R20, R20, 0x3, RZ, 0xc0, !PT ;  /* 0x0000000314147812 */ /* 0x000fc800078ec0ff */
[----:B------:R-:W-:-:S07]  /*fc40*/  MOV R13, R20 ;  /* 0x00000014000d7202 */ /* 0x000fce0000000f00 */
[----:B-1---5:R-:W-:Y:S05]  /*fc50*/  WARPSYNC.COLLECTIVE R15, `(.L_x_266) ;  /* 0x000000000f087348 */ /* 0x022fea0003c00000 */
[----:B------:R0:W2:Y:S02]  /*fc60*/  SHFL.IDX P6, R14, R13, R12, R11 ;  /* 0x0000000c0d0e7389 */ /* 0x0000a400000c000b */
[----:B012--5:R-:W-:Y:S01]  /*fc70*/  ENDCOLLECTIVE ;  /* 0x000000000000791b */ /* 0x027fe20003800000 */
.L_x_266:
[----:B------:R-:W-:Y:S05]  /*fc80*/  BSYNC B0 ;  /* 0x0000000000007941 */ /* 0x000fea0003800000 */
.L_x_265:
[----:B------:R-:W-:Y:S05]  /*fc90*/  BRA `(.L_x_267) ;  /* 0xffffffc400547947 */ /* 0x000fea000383ffff */
.L_x_219:
[----:B0-----:R0:W1:Y:S02]  /*fca0*/  SYNCS.PHASECHK.TRANS64.TRYWAIT P0, [R25+URZ+0x38840], R0 ;  /* 0x03884000190075a7 */ /* 0x001064000800017f */
[----:B-1----:R-:W-:Y:S05]  /*fcb0*/  @!P0 NANOSLEEP.SYNCS 0x989680 ;  /* 0x009896800000895d */ /* 0x002fea0003900000 */
[----:B------:R-:W1:Y:S02]  /*fcc0*/  @!P0 SYNCS.PHASECHK.TRANS64 P0, [R25+URZ+0x38840], R0 ;  /* 0x03884000190085a7 */ /* 0x000e64000800007f */
[----:B-1----:R-:W-:Y:S05]  /*fcd0*/  @!P0 BRA `(.L_x_219) ;  /* 0xfffffffc00f08947 */ /* 0x002fea000383ffff */
[----:B------:R-:W-:Y:S05]  /*fce0*/  BRA `(.L_x_268) ;  /* 0xffffffc400d87947 */ /* 0x000fea000383ffff */
.L_x_220:
[----:B------:R-:W-:Y:S01]  /*fcf0*/  BSSY B0, `(.L_x_269) ;  /* 0x0000008000007945 */ /* 0x000fe20003800000 */
[----:B------:R-:W-:Y:S02]  /*fd00*/  IMAD.MOV.U32 R13, RZ, RZ, R4 ;  /* 0x000000ffff0d7224 */ /* 0x000fe400078e0004 */
[----:B------:R-:W-:Y:S02]  /*fd10*/  IMAD.MOV.U32 R12, RZ, RZ, RZ ;  /* 0x000000ffff0c7224 */ /* 0x000fe400078e00ff */
[----:B------:R-:W-:Y:S02]  /*fd20*/  IMAD.MOV.U32 R11, RZ, RZ, 0x181f ;  /* 0x0000181fff0b7424 */ /* 0x000fe400078e00ff */
[----:B------:R-:W-:-:S07]  /*fd30*/  IMAD.MOV.U32 R15, RZ, RZ, -0x1 ;  /* 0xffffffffff0f7424 */ /* 0x000fce00078e00ff */
[----:B------:R-:W-:Y:S05]  /*fd40*/  WARPSYNC.COLLECTIVE R15, `(.L_x_270) ;  /* 0x000000000f087348 */ /* 0x000fea0003c00000 */
[----:B------:R0:W1:Y:S02]  /*fd50*/  SHFL.IDX P6, R14, R13, R12, R11 ;  /* 0x0000000c0d0e7389 */ /* 0x00006400000c000b */
[----:B01----:R-:W-:Y:S01]  /*fd60*/  ENDCOLLECTIVE ;  /* 0x000000000000791b */ /* 0x003fe20003800000 */
.L_x_270:
[----:B------:R-:W-:Y:S05]  /*fd70*/  BSYNC B0 ;  /* 0x0000000000007941 */ /* 0x000fea0003800000 */
.L_x_269:
[----:B------:R-:W-:Y:S01]  /*fd80*/  IMAD.MOV.U32 R13, RZ, RZ, R0 ;  /* 0x000000ffff0d7224 */ /* 0x000fe200078e0000 */
[----:B------:R-:W-:Y:S01]  /*fd90*/  MOV R15, 0xffffffff ;  /* 0xffffffff000f7802 */ /* 0x000fe20000000f00 */
[----:B------:R-:W-:Y:S01]  /*fda0*/  IMAD.MOV.U32 R12, RZ, RZ, RZ ;  /* 0x000000ffff0c7224 */ /* 0x000fe200078e00ff */
[----:B------:R-:W-:Y:S01]  /*fdb0*/  ISETP.GE.AND P2, PT, R36, 0x1, PT ;  /* 0x000000012400780c */ /* 0x000fe20003f46270 */
[----:B------:R-:W-:Y:S02]  /*fdc0*/  IMAD.MOV.U32 R11, RZ, RZ, 0x181f ;  /* 0x0000181fff0b7424 */ /* 0x000fe400078e00ff */
[----:B------:R-:W-:-:S10]  /*fdd0*/  IMAD.MOV.U32 R2, RZ, RZ, R14 ;  /* 0x000000ffff027224 */ /* 0x000fd400078e000e */
[----:B------:R-:W-:Y:S05]  /*fde0*/  WARPSYNC.COLLECTIVE R15, `(.L_x_271) ;  /* 0x000000000f087348 */ /* 0x000fea0003c00000 */
[----:B------:R0:W1:Y:S02]  /*fdf0*/  SHFL.IDX P6, R14, R13, R12, R11 ;  /* 0x0000000c0d0e7389 */ /* 0x00006400000c000b */
[----:B01----:R-:W-:Y:S01]  /*fe00*/  ENDCOLLECTIVE ;  /* 0x000000000000791b */ /* 0x003fe20003800000 */
.L_x_271:
[----:B------:R-:W-:Y:S01]  /*fe10*/  @P2 LEA R6, R5, UR37, 0x1 ;  /* 0x0000002505062c11 */ /* 0x000fe2000f8e08ff */
[----:B------:R-:W-:Y:S02]  /*fe20*/  IMAD.MOV.U32 R13, RZ, RZ, R4 ;  /* 0x000000ffff0d7224 */ /* 0x000fe400078e0004 */
[----:B------:R-:W-:Y:S02]  /*fe30*/  IMAD.MOV.U32 R12, RZ, RZ, 0x1 ;  /* 0x00000001ff0c7424 */ /* 0x000fe400078e00ff */
[----:B------:R-:W-:-:S07]  /*fe40*/  IMAD.MOV.U32 R3, RZ, RZ, R14 ;  /* 0x000000ffff037224 */ /* 0x000fce00078e000e */
[----:B------:R-:W-:Y:S05]  /*fe50*/  WARPSYNC.COLLECTIVE R15, `(.L_x_272) ;  /* 0x000000000f087348 */ /* 0x000fea0003c00000 */
[----:B------:R0:W1:Y:S02]  /*fe60*/  SHFL.IDX P6, R14, R13, R12, R11 ;  /* 0x0000000c0d0e7389 */ /* 0x00006400000c000b */
[----:B01----:R-:W-:Y:S01]  /*fe70*/  ENDCOLLECTIVE ;  /* 0x000000000000791b */ /* 0x003fe20003800000 */
.L_x_272:
[----:B------:R-:W-:-:S05]  /*fe80*/  @P2 LEA R3, P0, R7, R3, 0x1 ;  /* 0x0000000307032211 */ /* 0x000fca00078008ff */
[----:B------:R-:W-:-:S05]  /*fe90*/  @P2 IMAD.X R2, RZ, RZ, R2, P0 ;  /* 0x000000ffff022224 */ /* 0x000fca00000e0602 */
[----:B------:R-:W-:Y:S01]  /*fea0*/  @P2 LOP3.LUT R3, R3, R2, RZ, 0x3c, !PT ;  /* 0x0000000203032212 */ /* 0x000fe200078e3cff */
[----:B------:R-:W-:-:S03]  /*feb0*/  IMAD.MOV.U32 R13, RZ, RZ, R0 ;  /* 0x000000ffff0d7224 */ /* 0x000fc600078e0000 */
[----:B------:R-:W-:-:S04]  /*fec0*/  @P2 LOP3.LUT R2, R3, R2, RZ, 0x3c, !PT ;  /* 0x0000000203022212 */ /* 0x000fc800078e3cff */
[----:B------:R-:W-:-:S05]  /*fed0*/  @P2 LOP3.LUT R3, R3, R2, RZ, 0x3c, !PT ;  /* 0x0000000203032212 */ /* 0x000fca00078e3cff */
[----:B------:R-:W-:Y:S01]  /*fee0*/  @!PT LDS RZ, [RZ] ;  /* 0x00000000fffff984 */ /* 0x000fe20000000800 */
[----:B------:R-:W-:Y:S01]  /*fef0*/  @!PT LDS RZ, [RZ] ;  /* 0x00000000fffff984 */ /* 0x000fe20000000800 */
[----:B------:R-:W-:Y:S01]  /*ff00*/  @!PT LDS RZ, [RZ] ;  /* 0x00000000fffff984 */ /* 0x000fe20000000800 */
[----:B------:R0:W-:Y:S01]  /*ff10*/  @P2 LDGSTS.E.BYPASS.LTC128B.128 [R6+0x22400], desc[UR42][R2.64], !P1 ;  /* 0x2240000002062fae */ /* 0x0001e2000c901d6a */
[----:B------:R-:W-:Y:S01]  /*ff20*/  ISETP.GE.AND P2, PT, R36, 0x11, PT ;  /* 0x000000112400780c */ /* 0x000fe20003f46270 */
[----:B0-----:R-:W-:-:S12]  /*ff30*/  IMAD.MOV.U32 R2, RZ, RZ, R14 ;  /* 0x000000ffff027224 */ /* 0x001fd800078e000e */
[----:B------:R-:W-:Y:S05]  /*ff40*/  WARPSYNC.COLLECTIVE R15, `(.L_x_273) ;  /* 0x000000000f087348 */ /* 0x000fea0003c00000 */
[----:B------:R0:W1:Y:S02]  /*ff50*/  SHFL.IDX P6, R14, R13, R12, R11 ;  /* 0x0000000c0d0e7389 */ /* 0x00006400000c000b */
[----:B01----:R-:W-:Y:S01]  /*ff60*/  ENDCOLLECTIVE ;  /* 0x000000000000791b */ /* 0x003fe20003800000 */
.L_x_273:
[----:B------:R-:W-:Y:S01]  /*ff70*/  @P2 LEA R6, R5, UR37, 0x1 ;  /* 0x0000002505062c11 */ /* 0x000fe2000f8e08ff */
[----:B------:R-:W-:Y:S02]  /*ff80*/  IMAD.MOV.U32 R13, RZ, RZ, R4 ;  /* 0x000000ffff0d7224 */ /* 0x000fe400078e0004 */
[----:B------:R-:W-:Y:S02]  /*ff90*/  IMAD.MOV.U32 R12, RZ, RZ, 0x2 ;  /* 0x00000002ff0c7424 */ /* 0x000fe400078e00ff */
[----:B------:R-:W-:-:S07]  /*ffa0*/  IMAD.MOV.U32 R3, RZ, RZ, R14 ;  /* 0x000000ffff037224 */ /* 0x000fce00078e000e */
[----:B------:R-:W-:Y:S05]  /*ffb0*/  WARPSYNC.COLLECTIVE R15, `(.L_x_274) ;  /* 0x000000000f087348 */ /* 0x000fea0003c00000 */
[----:B------:R0:W1:Y:S02]  /*ffc0*/  SHFL.IDX P6, R14, R13, R12, R11 ;  /* 0x0000000c0d0e7389 */ /* 0x00006400000c000b */
[----:B01----:R-:W-:Y:S01]  /*ffd0*/  ENDCOLLECTIVE ;  /* 0x000000000000791b */ /* 0x003fe20003800000 */
.L_x_274:
[----:B------:R-:W-:-:S05]  /*ffe0*/  @P2 LEA R3, P0, R7, R3, 0x1 ;  /* 0x0000000307032211 */ /* 0x000fca00078008ff */
[----:B------:R-:W-:-:S05]  /*fff0*/  @P2 IMAD.X R2, RZ, RZ, R2, P0 ;  /* 0x000000ffff022224 */ /* 0x000fca00000e0602 */
[----:B------:R-:W-:Y:S02]  /*10000*/  @P2 LOP3.LUT R3, R3, R2, RZ, 0x3c, !PT ;  /* 0x0000000203032212 */ /* 0x000fe400078e3cff */
[----:B------:R-:W-:Y:S02]  /*10010*/  MOV R13, R0 ;  /* 0x00000000000d7202 */ /* 0x000fe40000000f00 */
        /* <DEDUP_REMOVED lines=11> */
.L_x_275:
[----:B------:R-:W-:Y:S01]  /*100d0*/  @P2 LEA R6, R5, UR37, 0x1 ;  /* 0x0000002505062c11 */ /* 0x000fe2000f8e08ff */
[----:B------:R-:W-:Y:S02]  /*100e0*/  IMAD.MOV.U32 R13, RZ, RZ, R4 ;  /* 0x000000ffff0d7224 */ /* 0x000fe400078e0004 */
[----:B------:R-:W-:Y:S02]  /*100f0*/  IMAD.MOV.U32 R12, RZ, RZ, 0x3 ;  /* 0x00000003ff0c7424 */ /* 0x000fe400078e00ff */
[----:B------:R-:W-:-:S07]  /*10100*/  IMAD.MOV.U32 R3, RZ, RZ, R14 ;  /* 0x000000ffff037224 */ /* 0x000fce00078e000e */
[----:B------:R-:W-:Y:S05]  /*10110*/  WARPSYNC.COLLECTIVE R15, `(.L_x_276) ;  /* 0x000000000f087348 */ /* 0x000fea0003c00000 */
[----:B------:R0:W1:Y:S02]  /*10120*/  SHFL.IDX P6, R14, R13, R12, R11 ;  /* 0x0000000c0d0e7389 */ /* 0x00006400000c000b */
[----:B01----:R-:W-:Y:S01]  /*10130*/  ENDCOLLECTIVE ;  /* 0x000000000000791b */ /* 0x003fe20003800000 */
.L_x_276:
[----:B------:R-:W-:-:S05]  /*10140*/  @P2 LEA R3, P0, R7, R3, 0x1 ;  /* 0x0000000307032211 */ /* 0x000fca00078008ff */
[----:B------:R-:W-:-:S05]  /*10150*/  @P2 IMAD.X R2, RZ, RZ, R2, P0 ;  /* 0x000000ffff022224 */ /* 0x000fca00000e0602 */
[----:B------:R-:W-:Y:S01]  /*10160*/  @P2 LOP3.LUT R3, R3, R2, RZ, 0x3c, !PT ;  /* 0x0000000203032212 */ /* 0x000fe200078e3cff */
[----:B------:R-:W-:-:S03]  /*10170*/  IMAD.MOV.U32 R13, RZ, RZ, R0 ;  /* 0x000000ffff0d7224 */ /* 0x000fc600078e0000 */
[----:B------:R-:W-:-:S04]  /*10180*/  @P2 LOP3.LUT R2, R3, R2, RZ, 0x3c, !PT ;  /* 0x0000000203022212 */ /* 0x000fc800078e3cff */
[----:B------:R-:W-:Y:S01]  /*10190*/  @P2 LOP3.LUT R3, R3, R2, RZ, 0x3c, !PT ;  /* 0x0000000203032212 */ /* 0x000fe200078e3cff */
[----:B------:R-:W-:-:S07]  /*101a0*/  IMAD.MOV.U32 R4, RZ, RZ, R14 ;  /* 0x000000ffff047224 */ /* 0x000fce00078e000e */
[----:B------:R-:W-:Y:S05]  /*101b0*/  WARPSYNC.COLLECTIVE R15, `(.L_x_277) ;  /* 0x000000000f087348 */ /* 0x000fea0003c00000 */
[----:B------:R0:W1:Y:S02]  /*101c0*/  SHFL.IDX P6, R14, R13, R12, R11 ;  /* 0x0000000c0d0e7389 */ /* 0x00006400000c000b */
[----:B01----:R-:W-:Y:S01]  /*101d0*/  ENDCOLLECTIVE ;  /* 0x000000000000791b */ /* 0x003fe20003800000 */
.L_x_277:
[----:B------:R-:W-:Y:S01]  /*101e0*/  @!PT LDS RZ, [RZ] ;  /* 0x00000000fffff984 */ /* 0x000fe20000000800 */
[----:B------:R-:W-:Y:S01]  /*101f0*/  @!PT LDS RZ, [RZ] ;  /* 0x00000000fffff984 */ /* 0x000fe20000000800 */
[----:B------:R-:W-:Y:S01]  /*10200*/  @!PT LDS RZ, [RZ] ;  /* 0x00000000fffff984 */ /* 0x000fe20000000800 */
[----:B------:R0:W-:Y:S01]  /*10210*/  @P2 LDGSTS.E.BYPASS.LTC128B.128 [R6+0x23400], desc[UR42][R2.64], !P1 ;  /* 0x2340000002062fae */ /* 0x0001e2000c901d6a */
[----:B------:R-:W-:Y:S01]  /*10220*/  IMAD.MOV.U32 R0, RZ, RZ, R14 ;  /* 0x000000ffff007224 */ /* 0x000fe200078e000e */
[----:B------:R-:W-:Y:S06]  /*10230*/  BRA `(.L_x_278) ;  /* 0xffffffc400847947 */ /* 0x000fec000383ffff */
.L_x_224:
[----:B------:R-:W-:Y:S01]  /*10240*/  IMAD.MOV.U32 R13, RZ, RZ, R2 ;  /* 0x000000ffff0d7224 */ /* 0x000fe200078e0002 */
[----:B------:R-:W-:Y:S01]  /*10250*/  LOP3.LUT R16, R16, 0xfffffeff, RZ, 0xc0, !PT ;  /* 0xfffffeff10107812 */ /* 0x000fe200078ec0ff */
[----:B------:R-:W-:Y:S02]  /*10260*/  IMAD.MOV.U32 R12, RZ, RZ, RZ ;  /* 0x000000ffff0c7224 */ /* 0x000fe400078e00ff */
[----:B------:R-:W-:Y:S02]  /*10270*/  IMAD.MOV.U32 R11, RZ, RZ, 0x181f ;  /* 0x0000181fff0b7424 */ /* 0x000fe400078e00ff */
[----:B------:R-:W-:Y:S02]  /*10280*/  IMAD.MOV.U32 R15, RZ, RZ, -0x1 ;  /* 0xffffffffff0f7424 */ /* 0x000fe400078e00ff */
[----:B------:R-:W-:-:S07]  /*10290*/  IMAD R5, R5, 0x40, R10 ;  /* 0x0000004005057824 */ /* 0x000fce00078e020a */
[----:B-1----:R-:W-:Y:S05]  /*102a0*/  WARPSYNC.COLLECTIVE R15, `(.L_x_279) ;  /* 0x000000000f087348 */ /* 0x002fea0003c00000 */
[----:B------:R0:W2:Y:S02]  /*102b0*/  SHFL.IDX P6, R14, R13, R12, R11 ;  /* 0x0000000c0d0e7389 */ /* 0x0000a400000c000b */
[----:B012---:R-:W-:Y:S01]  /*102c0*/  ENDCOLLECTIVE ;  /* 0x000000000000791b */ /* 0x007fe20003800000 */
.L_x_279:
[----:B------:R-:W-:Y:S01]  /*102d0*/  ISETP.GE.AND P2, PT, R5, UR36, PT ;  /* 0x0000002405007c0c */ /* 0x000fe2000bf46270 */
[----:B------:R-:W-:-:S12]  /*102e0*/  IMAD.MOV.U32 R13, RZ, RZ, R0 ;  /* 0x000000ffff0d7224 */ /* 0x000fd800078e0000 */
[----:B------:R-:W-:-:S04]  /*102f0*/  @P2 LOP3.LUT R16, R16, 0x100, RZ, 0xfc, !PT ;  /* 0x0000010010102812 */ /* 0x000fc800078efcff */
[----:B------:R-:W-:Y:S02]  /*10300*/  LOP3.LUT R16, R16, 0xffffff7f, RZ, 0xc0, !PT ;  /* 0xffffff7f10107812 */ /* 0x000fe400078ec0ff */
[----:B------:R-:W-:-:S07]  /*10310*/  MOV R3, R14 ;  /* 0x0000000e00037202 */ /* 0x000fce0000000f00 */
[----:B------:R-:W-:Y:S05]  /*10320*/  WARPSYNC.COLLECTIVE R15, `(.L_x_280) ;  /* 0x000000000f087348 */ /* 0x000fea0003c00000 */
[----:B------:R0:W1:Y:S02]  /*10330*/  SHFL.IDX P6, R14, R13, R12, R11 ;  /* 0x0000000c0d0e7389 */ /* 0x00006400000c000b */
[----:B01----:R-:W-:Y:S01]  /*10340*/  ENDCOLLECTIVE ;  /* 0x000000000000791b */ /* 0x003fe20003800000 */
.L_x_280:
[----:B------:R-:W-:Y:S02]  /*10350*/  IMAD.MOV.U32 R13, RZ, RZ, R2 ;  /* 0x000000ffff0d7224 */ /* 0x000fe400078e0002 */
[----:B------:R-:W-:Y:S02]  /*10360*/  IMAD.MOV.U32 R12, RZ, RZ, 0x1 ;  /* 0x00000001ff0c7424 */ /* 0x000fe400078e00ff */
[----:B------:R-:W-:-:S07]  /*10370*/  IMAD.MOV.U32 R4, RZ, RZ, R14 ;  /* 0x000000ffff047224 */ /* 0x000fce00078e000e */
[----:B------:R-:W-:Y:S05]  /*10380*/  WARPSYNC.COLLECTIVE R15, `(.L_x_281) ;  /* 0x000000000f087348 */ /* 0x000fea0003c00000 */
[----:B------:R0:W1:Y:S02]  /*10390*/  SHFL.IDX P6, R14, R13, R12, R11 ;  /* 0x0000000c0d0e7389 */ /* 0x00006400000c000b */
[----:B01----:R-:W-:Y:S01]  /*103a0*/  ENDCOLLECTIVE ;  /* 0x000000000000791b */ /* 0x003fe20003800000 */
.L_x_281:
[----:B------:R-:W-:-:S05]  /*103b0*/  @!P2 LEA R4, P0, R9, R4, 0x1 ;  /* 0x000000040904a211 */ /* 0x000fca00078008ff */
[----:B------:R-:W-:Y:S02]  /*103c0*/  @!P2 IMAD.X R3, RZ, RZ, R3, P0 ;  /* 0x000000ffff03a224 */ /* 0x000fe400000e0603 */
[----:B------:R-:W-:Y:S02]  /*103d0*/  @!P2 IMAD.MOV.U32 R6, RZ, RZ, R4 ;  /* 0x000000ffff06a224 */ /* 0x000fe400078e0004 */
[----:B------:R-:W-:Y:S02]  /*103e0*/  @!P2 IMAD.MOV.U32 R7, RZ, RZ, R3 ;  /* 0x000000ffff07a224 */ /* 0x000fe400078e0003 */
[----:B------:R-:W-:Y:S02]  /*103f0*/  VIADD R3, R5, 0x10 ;  /* 0x0000001005037836 */ /* 0x000fe40000000000 */
[----:B------:R-:W-:Y:S01]  /*10400*/  IMAD.MOV.U32 R13, RZ, RZ, R0 ;  /* 0x000000ffff0d7224 */ /* 0x000fe200078e0000 */
[----:B------:R-:W-:Y:S01]  /*10410*/  @!PT LDS RZ, [RZ] ;  /* 0x00000000fffff984 */ /* 0x000fe20000000800 */
[----:B------:R-:W-:Y:S01]  /*10420*/  @!PT LDS RZ, [RZ] ;  /* 0x00000000fffff984 */ /* 0x000fe20000000800 */
[----:B------:R-:W-:Y:S01]  /*10430*/  @!PT LDS RZ, [RZ] ;  /* 0x00000000fffff984 */ /* 0x000fe20000000800 */
[----:B------:R0:W-:Y:S02]  /*10440*/  @!P2 LDGSTS.E.BYPASS.LTC128B.128 [R8+0x20400], desc[UR42][R6.64], !P1 ;  /* 0x204000000608afae */ /* 0x0001e4000c901d6a */
[----:B------:R-:W-:Y:S01]  /*10450*/  ISETP.GE.AND P2, PT, R3, UR36, PT ;  /* 0x0000002403007c0c */ /* 0x000fe2000bf46270 */
[----:B------:R-:W-:-:S12]  /*10460*/  IMAD.MOV.U32 R3, RZ, RZ, R14 ;  /* 0x000000ffff037224 */ /* 0x000fd800078e000e */
[----:B0-----:R-:W-:Y:S05]  /*10470*/  WARPSYNC.COLLECTIVE R15, `(.L_x_282) ;  /* 0x000000000f087348 */ /* 0x001fea0003c00000 */
[----:B------:R1:W2:Y:S02]  /*10480*/  SHFL.IDX P6, R14, R13, R12, R11 ;  /* 0x0000000c0d0e7389 */ /* 0x0002a400000c000b */
[----:B012---:R-:W-:Y:S01]  /*10490*/  ENDCOLLECTIVE ;  /* 0x000000000000791b */ /* 0x007fe20003800000 */
.L_x_282:
[----:B------:R-:W-:-:S04]  /*104a0*/  @P2 LOP3.LUT R16, R16, 0x80, RZ, 0xfc, !PT ;  /* 0x0000008010102812 */ /* 0x000fc800078efcff */
[----:B------:R-:W-:Y:S01]  /*104b0*/  LOP3.LUT R16, R16, 0xffffffbf, RZ, 0xc0, !PT ;  /* 0xffffffbf10107812 */ /* 0x000fe200078ec0ff */
[----:B------:R-:W-:Y:S02]  /*104c0*/  IMAD.MOV.U32 R13, RZ, RZ, R2 ;  /* 0x000000ffff0d7224 */ /* 0x000fe400078e0002 */
[----:B------:R-:W-:Y:S01]  /*104d0*/  IMAD.MOV.U32 R12, RZ, RZ, 0x2 ;  /* 0x00000002ff0c7424 */ /* 0x000fe200078e00ff */
[----:B------:R-:W-:-:S07]  /*104e0*/  MOV R6, R14 ;  /* 0x0000000e00067202 */ /* 0x000fce0000000f00 */
[----:B------:R-:W-:Y:S05]  /*104f0*/  WARPSYNC.COLLECTIVE R15, `(.L_x_283) ;  /* 0x000000000f087348 */ /* 0x000fea0003c00000 */
[----:B------:R0:W1:Y:S02]  /*10500*/  SHFL.IDX P6, R14, R13, R12, R11 ;  /* 0x0000000c0d0e7389 */ /* 0x00006400000c000b */
[----:B01----:R-:W-:Y:S01]  /*10510*/  ENDCOLLECTIVE ;  /* 0x000000000000791b */ /* 0x003fe20003800000 */
.L_x_283:
[----:B------:R-:W-:-:S05]  /*10520*/  @!P2 LEA R6, P0, R9, R6, 0x1 ;  /* 0x000000060906a211 */ /* 0x000fca00078008ff */
[----:B------:R-:W-:-:S04]  /*10530*/  @!P2 IMAD.X R3, RZ, RZ, R3, P0 ;  /* 0x000000ffff03a224 */ /* 0x000fc800000e0603 */
        /* <DEDUP_REMOVED lines=12> */
.L_x_284:
[----:B------:R-:W-:Y:S02]  /*10600*/  @P2 LOP3.LUT R16, R16, 0x40, RZ, 0xfc, !PT ;  /* 0x0000004010102812 */ /* 0x000fe400078efcff */
[----:B------:R-:W-:Y:S01]  /*10610*/  MOV R13, R2 ;  /* 0x00000002000d7202 */ /* 0x000fe20000000f00 */
[----:B------:R-:W-:Y:S02]  /*10620*/  IMAD.MOV.U32 R12, RZ, RZ, 0x3 ;  /* 0x00000003ff0c7424 */ /* 0x000fe400078e00ff */
[----:B------:R-:W-:-:S07]  /*10630*/  IMAD.MOV.U32 R6, RZ, RZ, R14 ;  /* 0x000000ffff067224 */ /* 0x000fce00078e000e */
[----:B------:R-:W-:Y:S05]  /*10640*/  WARPSYNC.COLLECTIVE R15, `(.L_x_285) ;  /* 0x000000000f087348 */ /* 0x000fea0003c00000 */
[----:B------:R0:W1:Y:S02]  /*10650*/  SHFL.IDX P6, R14, R13, R12, R11 ;  /* 0x0000000c0d0e7389 */ /* 0x00006400000c000b */
[----:B01----:R-:W-:Y:S01]  /*10660*/  ENDCOLLECTIVE ;  /* 0x000000000000791b */ /* 0x003fe20003800000 */
.L_x_285:
[----:B------:R-:W-:-:S05]  /*10670*/  @!P2 LEA R6, P0, R9, R6, 0x1 ;  /* 0x000000060906a211 */ /* 0x000fca00078008ff */
[----:B------:R-:W-:-:S04]  /*10680*/  @!P2 IMAD.X R3, RZ, RZ, R3, P0 ;  /* 0x000000ffff03a224 */ /* 0x000fc800000e0603 */
[----:B------:R-:W-:Y:S02]  /*10690*/  @!P2 IMAD.MOV.U32 R7, RZ, RZ, R3 ;  /* 0x000000ffff07a224 */ /* 0x000fe400078e0003 */
[----:B------:R-:W-:-:S03]  /*106a0*/  IMAD.MOV.U32 R13, RZ, RZ, R0 ;  /* 0x000000ffff0d7224 */ /* 0x000fc600078e0000 */
[----:B------:R-:W-:Y:S01]  /*106b0*/  @!PT LDS RZ, [RZ] ;  /* 0x00000000fffff984 */ /* 0x000fe20000000800 */
[----:B------:R-:W-:Y:S01]  /*106c0*/  @!PT LDS RZ, [RZ] ;  /* 0x00000000fffff984 */ /* 0x000fe20000000800 */
[----:B------:R-:W-:Y:S01]  /*106d0*/  @!PT LDS RZ, [RZ] ;  /* 0x00000000fffff984 */ /* 0x000fe20000000800 */
[----:B------:R0:W-:Y:S01]  /*106e0*/  @!P2 LDGSTS.E.BYPASS.LTC128B.128 [R8+0x21400], desc[UR42][R6.64], !P1 ;  /* 0x214000000608afae */ /* 0x0001e2000c901d6a */
[----:B------:R-:W-:-:S07]  /*106f0*/  IMAD.MOV.U32 R3, RZ, RZ, R14 ;  /* 0x000000ffff037224 */ /* 0x000fce00078e000e */
[----:B0-----:R-:W-:Y:S05]  /*10700*/  WARPSYNC.COLLECTIVE R15, `(.L_x_286) ;  /* 0x000000000f087348 */ /* 0x001fea0003c00000 */
[----:B------:R1:W2:Y:S02]  /*10710*/  SHFL.IDX P6, R14, R13, R12, R11 ;  /* 0x0000000c0d0e7389 */ /* 0x0002a400000c000b */
[----:B012---:R-:W-:Y:S01]  /*10720*/  ENDCOLLECTIVE ;  /* 0x000000000000791b */ /* 0x007fe20003800000 */
.L_x_286:
[----:B------:R-:W-:Y:S01]  /*10730*/  IMAD.MOV.U32 R0, RZ, RZ, R14 ;  /* 0x000000ffff007224 */ /* 0x000fe200078e000e */
[----:B------:R-:W-:Y:S06]  /*10740*/  BRA `(.L_x_287) ;  /* 0xffffffc800547947 */ /* 0x000fec000383ffff */
.L_x_226:
[----:B------:R-:W-:Y:S01]  /*10750*/  BSSY B0, `(.L_x_288) ;  /* 0x0000008000007945 */ /* 0x000fe20003800000 */
[----:B------:R-:W-:Y:S02]  /*10760*/  IMAD.MOV.U32 R13, RZ, RZ, R4 ;  /* 0x000000ffff0d7224 */ /* 0x000fe400078e0004 */
[----:B------:R-:W-:Y:S02]  /*10770*/  IMAD.MOV.U32 R12, RZ, RZ, RZ ;  /* 0x000000ffff0c7224 */ /* 0x000fe400078e00ff */
[----:B------:R-:W-:Y:S02]  /*10780*/  IMAD.MOV.U32 R11, RZ, RZ, 0x181f ;  /* 0x0000181fff0b7424 */ /* 0x000fe400078e00ff */
[----:B------:R-:W-:-:S07]  /*10790*/  IMAD.MOV.U32 R15, RZ, RZ, -0x1 ;  /* 0xffffffffff0f7424 */ /* 0x000fce00078e00ff */
[----:B-1---5:R-:W-:Y:S05]  /*107a0*/  WARPSYNC.COLLECTIVE R15, `(.L_x_289) ;  /* 0x000000000f087348 */ /* 0x022fea0003c00000 */
[----:B------:R0:W2:Y:S02]  /*107b0*/  SHFL.IDX P6, R14, R13, R12, R11 ;  /* 0x0000000c0d0e7389 */ /* 0x0000a400000c000b */
[----:B012--5:R-:W-:Y:S01]  /*107c0*/  ENDCOLLECTIVE ;  /* 0x000000000000791b */ /* 0x027fe20003800000 */
.L_x_289:
[----:B------:R-:W-:Y:S05]  /*107d0*/  BSYNC B0 ;  /* 0x0000000000007941 */ /* 0x000fea0003800000 */
.L_x_288:
[----:B------:R-:W-:Y:S01]  /*107e0*/  IMAD.MOV.U32 R13, RZ, RZ, R0 ;  /* 0x000000ffff0d7224 */ /* 0x000fe200078e0000 */
[----:B------:R-:W-:Y:S01]  /*107f0*/  MOV R12, RZ ;  /* 0x000000ff000c7202 */ /* 0x000fe20000000f00 */
[----:B------:R-:W-:Y:S01]  /*10800*/  IMAD.MOV.U32 R11, RZ, RZ, 0x181f ;  /* 0x0000181fff0b7424 */ /* 0x000fe200078e00ff */
[----:B------:R-:W-:Y:S01]  /*10810*/  LOP3.LUT P1, RZ, R16, 0x100, RZ, 0xc0, !PT ;  /* 0x0000010010ff7812 */ /* 0x000fe2000782c0ff */
[----:B------:R-:W-:Y:S01]  /*10820*/  IMAD.MOV.U32 R15, RZ, RZ, -0x1 ;  /* 0xffffffffff0f7424 */ /* 0x000fe200078e00ff */
[----:B------:R-:W-:Y:S01]  /*10830*/  LOP3.LUT R22, R22, 0xfbffffff, RZ, 0xc0, !PT ;  /* 0xfbffffff16167812 */ /* 0x000fe200078ec0ff */
[----:B------:R-:W-:-:S10]  /*10840*/  IMAD.MOV.U32 R2, RZ, RZ, R14 ;  /* 0x000000ffff027224 */ /* 0x000fd400078e000e */
[----:B------:R-:W-:Y:S05]  /*10850*/  WARPSYNC.COLLECTIVE R15, `(.L_x_290) ;  /* 0x000000000f087348 */ /* 0x000fea0003c00000 */
[----:B------:R0:W1:Y:S02]  /*10860*/  SHFL.IDX P6, R14, R13, R12, R11 ;  /* 0x0000000c0d0e7389 */ /* 0x00006400000c000b */
[----:B01----:R-:W-:Y:S01]  /*10870*/  ENDCOLLECTIVE ;  /* 0x000000000000791b */ /* 0x003fe20003800000 */
.L_x_290:
[----:B------:R-:W-:Y:S01]  /*10880*/  @P5 LOP3.LUT R22, R22, 0x4000000, RZ, 0xfc, !PT ;  /* 0x0400000016165812 */ /* 0x000fe200078efcff */
[----:B------:R-:W-:Y:S02]  /*10890*/  IMAD.MOV.U32 R13, RZ, RZ, R4 ;  /* 0x000000ffff0d7224 */ /* 0x000fe400078e0004 */
[----:B------:R-:W-:Y:S02]  /*108a0*/  IMAD.MOV.U32 R12, RZ, RZ, 0x1 ;  /* 0x00000001ff0c7424 */ /* 0x000fe400078e00ff */
[----:B------:R-:W-:Y:S01]  /*108b0*/  IMAD.MOV.U32 R3, RZ, RZ, R14 ;  /* 0x000000ffff037224 */ /* 0x000fe200078e000e */
[----:B------:R-:W-:-:S04]  /*108c0*/  LOP3.LUT P6, RZ, R16, 0x400000, RZ, 0xc0, !PT ;  /* 0x0040000010ff7812 */ /* 0x000fc800078cc0ff */
[----:B------:R-:W-:-:S05]  /*108d0*/  @!P1 LEA R3, P0, R21, R3, 0x1 ;  /* 0x0000000315039211 */ /* 0x000fca00078008ff */
[----:B------:R-:W-:Y:S01]  /*108e0*/  @!P1 IMAD.X R2, RZ, RZ, R2, P0 ;  /* 0x000000ffff029224 */ /* 0x000fe200000e0602 */
[----:B------:R-:W-:-:S04]  /*108f0*/  LOP3.LUT P0, RZ, R16, 0x800000, RZ, 0xc0, !PT ;  /* 0x0080000010ff7812 */ /* 0x000fc8000780c0ff */
[----:B------:R-:W-:-:S04]  /*10900*/  @!P1 LOP3.LUT R3, R3, R2, RZ, 0x3c, !PT ;  /* 0x0000000203039212 */ /* 0x000fc800078e3cff */
[----:B------:R-:W-:-:S04]  /*10910*/  @!P1 LOP3.LUT R2, R3, R2, RZ, 0x3c, !PT ;  /* 0x0000000203029212 */ /* 0x000fc800078e3cff */
[----:B------:R-:W-:-:S05]  /*10920*/  @!P1 LOP3.LUT R3, R3, R2, RZ, 0x3c, !PT ;  /* 0x0000000203039212 */ /* 0x000fca00078e3cff */
[----:B------:R-:W-:Y:S01]  /*10930*/  @!PT LDS RZ, [RZ] ;  /* 0x00000000fffff984 */ /* 0x000fe20000000800 */
[----:B------:R-:W-:Y:S01]  /*10940*/  @!PT LDS RZ, [RZ] ;  /* 0x00000000fffff984 */ /* 0x000fe20000000800 */
[----:B------:R-:W-:Y:S01]  /*10950*/  @!PT LDS RZ, [RZ] ;  /* 0x00000000fffff984 */ /* 0x000fe20000000800 */
[----:B------:R0:W-:Y:S01]  /*10960*/  @!P1 LDGSTS.E.BYPASS.LTC128B.128 [R20+0x26400], desc[UR42][R2.64], !P0 ;  /* 0x2640000002149fae */ /* 0x0001e2000c101d6a */
[----:B------:R-:W-:-:S03]  /*10970*/  @!P1 ISETP.NE.U32.AND P0, PT, R9, RZ, PT ;  /* 0x000000ff0900920c */ /* 0x000fc60003f05070 */
[----:B------:R0:W-:Y:S10]  /*10980*/  @!P1 LDGSTS.E.BYPASS.LTC128B.128 [R20+0x28400], desc[UR42][R2.64+0x80], !P6 ;  /* 0x2840008002149fae */ /* 0x0001f4000f101d6a */
[----:B0-----:R-:W-:Y:S05]  /*10990*/  WARPSYNC.COLLECTIVE R15, `(.L_x_291) ;  /* 0x000000000f087348 */ /* 0x001fea0003c00000 */
[----:B------:R1:W2:Y:S02]  /*109a0*/  SHFL.IDX P6, R14, R13, R12, R11 ;  /* 0x0000000c0d0e7389 */ /* 0x0002a400000c000b */
[----:B012---:R-:W-:Y:S01]  /*109b0*/  ENDCOLLECTIVE ;  /* 0x000000000000791b */ /* 0x007fe20003800000 */
.L_x_291:
[----:B------:R-:W-:Y:S01]  /*109c0*/  @!PT LDS RZ, [RZ] ;  /* 0x00000000fffff984 */ /* 0x000fe20000000800 */
[----:B------:R-:W-:Y:S01]  /*109d0*/  @!PT LDS RZ, [RZ] ;  /* 0x00000000fffff984 */ /* 0x000fe20000000800 */
[----:B------:R-:W-:Y:S01]  /*109e0*/  @!PT LDS RZ, [RZ] ;  /* 0x00000000fffff984 */ /* 0x000fe20000000800 */
[----:B------:R0:W-:Y:S01]  /*109f0*/  @!P1 LDGSTS.E.BYPASS.LTC128B.128 [R20+0x2a400], desc[UR42][R2.64+0x100], !P5 ;  /* 0x2a40010002149fae */ /* 0x0001e2000e901d6a */
[----:B------:R-:W-:-:S03]  /*10a00*/  LOP3.LUT P5, RZ, R16, 0x800000, RZ, 0xc0, !PT ;  /* 0x0080000010ff7812 */ /* 0x000fc600078ac0ff */
[----:B------:R0:W-:Y:S04]  /*10a10*/  @!P1 LDGSTS.E.BYPASS.LTC128B.128 [R20+0x2c400], desc[UR42][R2.64+0x180], !P4 ;  /* 0x2c40018002149fae */ /* 0x0001e8000e101d6a */
[----:B------:R0:W-:Y:S01]  /*10a20*/  @!P1 LDGSTS.E.BYPASS.LTC128B.128 [R20+0x2e400], desc[UR42][R2.64+0x200], !P3 ;  /* 0x2e40020002149fae */ /* 0x0001e2000d901d6a */
[----:B------:R-:W-:-:S03]  /*10a30*/  IMAD.MOV.U32 R13, RZ, RZ, R0 ;  /* 0x000000ffff0d7224 */ /* 0x000fc600078e0000 */
[----:B------:R0:W-:Y:S04]  /*10a40*/  @!P1 LDGSTS.E.BYPASS.LTC128B.128 [R20+0x30400], desc[UR42][R2.64+0x280], !P2 ;  /* 0x3040028002149fae */ /* 0x0001e8000d101d6a */
[----:B------:R0:W-:Y:S01]  /*10a50*/  @!P1 LDGSTS.E.BYPASS.LTC128B.128 [R20+0x32400], desc[UR42][R2.64+0x300], P0 ;  /* 0x3240030002149fae */ /* 0x0001e20008101d6a */
[----:B------:R-:W-:Y:S01]  /*10a60*/  @!P1 ISETP.NE.U32.AND P0, PT, R8, RZ, PT ;  /* 0x000000ff0800920c */ /* 0x000fe20003f05070 */
[----:B------:R-:W-:-:S12]  /*10a70*/  IMAD.MOV.U32 R5, RZ, RZ, R14 ;  /* 0x000000ffff057224 */ /* 0x000fd800078e000e */
[----:B0-----:R-:W-:Y:S05]  /*10a80*/  WARPSYNC.COLLECTIVE R15, `(.L_x_292) ;  /* 0x000000000f087348 */ /* 0x001fea0003c00000 */
[----:B------:R1:W2:Y:S02]  /*10a90*/  SHFL.IDX P6, R14, R13, R12, R11 ;  /* 0x0000000c0d0e7389 */ /* 0x0002a400000c000b */
[----:B012---:R-:W-:Y:S01]  /*10aa0*/  ENDCOLLECTIVE ;  /* 0x000000000000791b */ /* 0x007fe20003800000 */
.L_x_292:
[----:B------:R-:W-:Y:S01]  /*10ab0*/  @!PT LDS RZ, [RZ] ;  /* 0x00000000fffff984 */ /* 0x000fe20000000800 */
[----:B------:R-:W-:Y:S01]  /*10ac0*/  @!PT LDS RZ, [RZ] ;  /* 0x00000000fffff984 */ /* 0x000fe20000000800 */
[----:B------:R-:W-:Y:S01]  /*10ad0*/  @!PT LDS RZ, [RZ] ;  /* 0x00000000fffff984 */ /* 0x000fe20000000800 */
[----:B------:R0:W-:Y:S01]  /*10ae0*/  @!P1 LDGSTS.E.BYPASS.LTC128B.128 [R20+0x34400], desc[UR42][R2.64+0x380], P0 ;  /* 0x3440038002149fae */ /* 0x0001e20008101d6a */
[C---:B------:R-:W-:Y:S01]  /*10af0*/  LOP3.LUT P1, RZ, R16.reuse, 0x40, RZ, 0xc0, !PT ;  /* 0x0000004010ff7812 */ /* 0x040fe2000782c0ff */
[----:B------:R-:W-:Y:S02]  /*10b00*/  IMAD.MOV.U32 R13, RZ, RZ, R4 ;  /* 0x000000ffff0d7224 */ /* 0x000fe400078e0004 */
[----:B------:R-:W-:Y:S01]  /*10b10*/  IMAD.MOV.U32 R12, RZ, RZ, 0x2 ;  /* 0x00000002ff0c7424 */ /* 0x000fe200078e00ff */
[----:B------:R-:W-:-:S13]  /*10b20*/  LOP3.LUT P6, RZ, R16, 0x80, RZ, 0xc0, !PT ;  /* 0x0000008010ff7812 */ /* 0x000fda00078cc0ff */
[----:B------:R-:W-:-:S05]  /*10b30*/  @!P6 LEA R6, P0, R21, R14, 0x1 ;  /* 0x0000000e1506e211 */ /* 0x000fca00078008ff */
[----:B------:R-:W-:Y:S01]  /*10b40*/  @!P6 IMAD.X R7, RZ, RZ, R5, P0 ;  /* 0x000000ffff07e224 */ /* 0x000fe200000e0605 */
[----:B------:R-:W-:Y:S01]  /*10b50*/  LOP3.LUT P0, RZ, R16, 0x400000, RZ, 0xc0, !PT ;  /* 0x0040000010ff7812 */ /* 0x000fe2000780c0ff */
[----:B0-----:R-:W-:-:S03]  /*10b60*/  @!P6 IMAD.MOV.U32 R2, RZ, RZ, R6 ;  /* 0x000000ffff02e224 */ /* 0x001fc600078e0006 */
[----:B------:R-:W-:-:S05]  /*10b70*/  @!P6 MOV R3, R7 ;  /* 0x000000070003e202 */ /* 0x000fca0000000f00 */
[----:B------:R0:W-:Y:S01]  /*10b80*/  @!P6 LDGSTS.E.BYPASS.LTC128B.128 [R20+0x26c00], desc[UR42][R2.64], !P5 ;  /* 0x26c000000214efae */ /* 0x0001e2000e901d6a */
[----:B------:R-:W-:-:S03]  /*10b90*/  LOP3.LUT P5, RZ, R22, 0x4000000, RZ, 0xc0, !PT ;  /* 0x0400000016ff7812 */ /* 0x000fc600078ac0ff */
[----:B------:R0:W-:Y:S01]  /*10ba0*/  @!P6 LDGSTS.E.BYPASS.LTC128B.128 [R20+0x28c00], desc[UR42][R2.64+0x80], !P0 ;  /* 0x28c000800214efae */ /* 0x0001e2000c101d6a */
[----:B------:R-:W-:-:S09]  /*10bb0*/  @!P6 ISETP.NE.U32.AND P0, PT, R9, RZ, PT ;  /* 0x000000ff0900e20c */ /* 0x000fd20003f05070 */
[----:B------:R0:W-:Y:S04]  /*10bc0*/  @!P6 LDGSTS.E.BYPASS.LTC128B.128 [R20+0x2ac00], desc[UR42][R2.64+0x100], !P5 ;  /* 0x2ac001000214efae */ /* 0x0001e8000e901d6a */
[----:B------:R0:W-:Y:S04]  /*10bd0*/  @!P6 LDGSTS.E.BYPASS.LTC128B.128 [R20+0x2cc00], desc[UR42][R2.64+0x180], !P4 ;  /* 0x2cc001800214efae */ /* 0x0001e8000e101d6a */
[----:B------:R0:W-:Y:S04]  /*10be0*/  @!P6 LDGSTS.E.BYPASS.LTC128B.128 [R20+0x2ec00], desc[UR42][R2.64+0x200], !P3 ;  /* 0x2ec002000214efae */ /* 0x0001e8000d901d6a */
[----:B------:R0:W-:Y:S04]  /*10bf0*/  @!P6 LDGSTS.E.BYPASS.LTC128B.128 [R20+0x30c00], desc[UR42][R2.64+0x280], !P2 ;  /* 0x30c002800214efae */ /* 0x0001e8000d101d6a */
[----:B------:R0:W-:Y:S01]  /*10c00*/  @!P6 LDGSTS.E.BYPASS.LTC128B.128 [R20+0x32c00], desc[UR42][R2.64+0x300], P0 ;  /* 0x32c003000214efae */ /* 0x0001e20008101d6a */
[----:B------:R-:W-:-:S13]  /*10c10*/  @!P6 ISETP.NE.U32.AND P0, PT, R8, RZ, PT ;  /* 0x000000ff0800e20c */ /* 0x000fda0003f05070 */
[----:B------:R0:W-:Y:S02]  /*10c20*/  @!P6 LDGSTS.E.BYPASS.LTC128B.128 [R20+0x34c00], desc[UR42][R2.64+0x380], P0 ;  /* 0x34c003800214efae */ /* 0x0001e40008101d6a */
[----:B0-----:R-:W-:Y:S05]  /*10c30*/  WARPSYNC.COLLECTIVE R15, `(.L_x_293) ;  /* 0x000000000f087348 */ /* 0x001fea0003c00000 */
[----:B------:R1:W2:Y:S02]  /*10c40*/  SHFL.IDX P6, R14, R13, R12, R11 ;  /* 0x0000000c0d0e7389 */ /* 0x0002a400000c000b */
[----:B012---:R-:W-:Y:S01]  /*10c50*/  ENDCOLLECTIVE ;  /* 0x000000000000791b */ /* 0x007fe20003800000 */
.L_x_293:
[----:B------:R-:W-:Y:S02]  /*10c60*/  IMAD.MOV.U32 R13, RZ, RZ, R0 ;  /* 0x000000ffff0d7224 */ /* 0x000fe400078e0000 */
[----:B------:R-:W-:-:S07]  /*10c70*/  IMAD.MOV.U32 R5, RZ, RZ, R14 ;  /* 0x000000ffff057224 */ /* 0x000fce00078e000e */
[----:B------:R-:W-:Y:S05]  /*10c80*/  WARPSYNC.COLLECTIVE R15, `(.L_x_294) ;  /* 0x000000000f087348 */ /* 0x000fea0003c00000 */
[----:B------:R0:W1:Y:S02]  /*10c90*/  SHFL.IDX P6, R14, R13, R12, R11 ;  /* 0x0000000c0d0e7389 */ /* 0x00006400000c000b */
[----:B01----:R-:W-:Y:S01]  /*10ca0*/  ENDCOLLECTIVE ;  /* 0x000000000000791b */ /* 0x003fe20003800000 */
.L_x_294:
[----:B------:R-:W-:Y:S02]  /*10cb0*/  IMAD.MOV.U32 R13, RZ, RZ, R4 ;  /* 0x000000ffff0d7224 */ /* 0x000fe400078e0004 */
[----:B------:R-:W-:Y:S01]  /*10cc0*/  IMAD.MOV.U32 R12, RZ, RZ, 0x3 ;  /* 0x00000003ff0c7424 */ /* 0x000fe200078e00ff */
[----:B------:R-:W-:Y:S02]  /*10cd0*/  @!P1 LEA R6, P0, R21, R14, 0x1 ;  /* 0x0000000e15069211 */ /* 0x000fe400078008ff */
[----:B------:R-:W-:-:S03]  /*10ce0*/  LOP3.LUT P6, RZ, R16, 0x400000, RZ, 0xc0, !PT ;  /* 0x0040000010ff7812 */ /* 0x000fc600078cc0ff */
[----:B------:R-:W-:Y:S01]  /*10cf0*/  @!P1 IMAD.X R7, RZ, RZ, R5, P0 ;  /* 0x000000ffff079224 */ /* 0x000fe200000e0605 */
[----:B------:R-:W-:Y:S01]  /*10d00*/  LOP3.LUT P0, RZ, R16, 0x800000, RZ, 0xc0, !PT ;  /* 0x0080000010ff7812 */ /* 0x000fe2000780c0ff */
[----:B------:R-:W-:Y:S02]  /*10d10*/  @!P1 IMAD.MOV.U32 R2, RZ, RZ, R6 ;  /* 0x000000ffff029224 */ /* 0x000fe400078e0006 */
[----:B------:R-:W-:-:S10]  /*10d20*/  @!P1 IMAD.MOV.U32 R3, RZ, RZ, R7 ;  /* 0x000000ffff039224 */ /* 0x000fd400078e0007 */
        /* <DEDUP_REMOVED lines=9> */
.L_x_295:
[----:B------:R-:W-:Y:S01]  /*10dc0*/  @!PT LDS RZ, [RZ] ;  /* 0x00000000fffff984 */ /* 0x000fe20000000800 */
[----:B------:R-:W-:Y:S01]  /*10dd0*/  @!PT LDS RZ, [RZ] ;  /* 0x00000000fffff984 */ /* 0x000fe20000000800 */
[----:B------:R-:W-:Y:S01]  /*10de0*/  @!PT LDS RZ, [RZ] ;  /* 0x00000000fffff984 */ /* 0x000fe20000000800 */
[----:B------:R0:W-:Y:S04]  /*10df0*/  @!P1 LDGSTS.E.BYPASS.LTC128B.128 [R20+0x2b400], desc[UR42][R2.64+0x100], !P5 ;  /* 0x2b40010002149fae */ /* 0x0001e8000e901d6a */
[----:B------:R0:W-:Y:S04]  /*10e00*/  @!P1 LDGSTS.E.BYPASS.LTC128B.128 [R20+0x2d400], desc[UR42][R2.64+0x180], !P4 ;  /* 0x2d40018002149fae */ /* 0x0001e8000e101d6a */
[----:B------:R0:W-:Y:S01]  /*10e10*/  @!P1 LDGSTS.E.BYPASS.LTC128B.128 [R20+0x2f400], desc[UR42][R2.64+0x200], !P3 ;  /* 0x2f40020002149fae */ /* 0x0001e2000d901d6a */
[----:B------:R-:W-:-:S03]  /*10e20*/  MOV R13, R0 ;  /* 0x00000000000d7202 */ /* 0x000fc60000000f00 */
[----:B------:R0:W-:Y:S04]  /*10e30*/  @!P1 LDGSTS.E.BYPASS.LTC128B.128 [R20+0x31400], desc[UR42][R2.64+0x280], !P2 ;  /* 0x3140028002149fae */ /* 0x0001e8000d101d6a */
[----:B------:R0:W-:Y:S01]  /*10e40*/  @!P1 LDGSTS.E.BYPASS.LTC128B.128 [R20+0x33400], desc[UR42][R2.64+0x300], P0 ;  /* 0x3340030002149fae */ /* 0x0001e20008101d6a */
[----:B------:R-:W-:Y:S01]  /*10e50*/  @!P1 ISETP.NE.U32.AND P0, PT, R8, RZ, PT ;  /* 0x000000ff0800920c */ /* 0x000fe20003f05070 */
[----:B------:R-:W-:-:S12]  /*10e60*/  IMAD.MOV.U32 R4, RZ, RZ, R14 ;  /* 0x000000ffff047224 */ /* 0x000fd800078e000e */
[----:B0-----:R-:W-:Y:S05]  /*10e70*/  WARPSYNC.COLLECTIVE R15, `(.L_x_296) ;  /* 0x000000000f087348 */ /* 0x001fea0003c00000 */
[----:B------:R1:W2:Y:S02]  /*10e80*/  SHFL.IDX P6, R14, R13, R12, R11 ;  /* 0x0000000c0d0e7389 */ /* 0x0002a400000c000b */
[----:B012---:R-:W-:Y:S01]  /*10e90*/  ENDCOLLECTIVE ;  /* 0x000000000000791b */ /* 0x007fe20003800000 */
.L_x_296:
[----:B------:R-:W-:Y:S01]  /*10ea0*/  @!PT LDS RZ, [RZ] ;  /* 0x00000000fffff984 */ /* 0x000fe20000000800 */
[----:B------:R-:W-:Y:S01]  /*10eb0*/  @!PT LDS RZ, [RZ] ;  /* 0x00000000fffff984 */ /* 0x000fe20000000800 */
[----:B------:R-:W-:Y:S01]  /*10ec0*/  @!PT LDS RZ, [RZ] ;  /* 0x00000000fffff984 */ /* 0x000fe20000000800 */
[----:B------:R0:W-:Y:S01]  /*10ed0*/  @!P1 LDGSTS.E.BYPASS.LTC128B.128 [R20+0x35400], desc[UR42][R2.64+0x380], P0 ;  /* 0x3540038002149fae */ /* 0x0001e20008101d6a */
[----:B------:R-:W-:Y:S05]  /*10ee0*/  BRA `(.L_x_297) ;  /* 0xffffffc800b87947 */ /* 0x000fea000383ffff */
.L_x_228:
[----:B0-----:R-:W-:-:S04]  /*10ef0*/  IMAD.U32 R3, RZ, RZ, UR37 ;  /* 0x00000025ff037e24 */ /* 0x001fc8000f8e00ff */
[----:B------:R0:W1:Y:S03]  /*10f00*/  SYNCS.PHASECHK.TRANS64.TRYWAIT P0, [R3+URZ+0x38820], R0 ;  /* 0x03882000030075a7 */ /* 0x000066000800017f */
[----:B-1----:R-:W-:Y:S05]  /*10f10*/  @!P0 NANOSLEEP.SYNCS 0x989680 ;  /* 0x009896800000895d */ /* 0x002fea0003900000 */
[----:B------:R-:W1:Y:S02]  /*10f20*/  @!P0 SYNCS.PHASECHK.TRANS64 P0, [R3+URZ+0x38820], R0 ;  /* 0x03882000030085a7 */ /* 0x000e64000800007f */
[----:B-1----:R-:W-:Y:S05]  /*10f30*/  @!P0 BRA `(.L_x_228) ;  /* 0xfffffffc00ec8947 */ /* 0x002fea000383ffff */
[----:B------:R-:W-:Y:S05]  /*10f40*/  BRA `(.L_x_298) ;  /* 0xffffffcc00147947 */ /* 0x000fea000383ffff */
.L_x_231:
[----:B0-----:R0:W1:Y:S02]  /*10f50*/  SYNCS.PHASECHK.TRANS64.TRYWAIT P0, [R25+URZ+0x38860], R0 ;  /* 0x03886000190075a7 */ /* 0x001064000800017f */
[----:B-1----:R-:W-:Y:S05]  /*10f60*/  @!P0 NANOSLEEP.SYNCS 0x989680 ;  /* 0x009896800000895d */ /* 0x002fea0003900000 */
[----:B------:R-:W1:Y:S02]  /*10f70*/  @!P0 SYNCS.PHASECHK.TRANS64 P0, [R25+URZ+0x38860], R0 ;  /* 0x03886000190085a7 */ /* 0x000e64000800007f */
[----:B-1----:R-:W-:Y:S05]  /*10f80*/  @!P0 BRA `(.L_x_231) ;  /* 0xfffffffc00f08947 */ /* 0x002fea000383ffff */
[----:B------:R-:W-:Y:S05]  /*10f90*/  BRA `(.L_x_299) ;  /* 0xffffffcc00247947 */ /* 0x000fea000383ffff */
.L_x_232:
        /* <DEDUP_REMOVED lines=8> */
.L_x_301:
[----:B------:R-:W-:Y:S05]  /*11020*/  BSYNC B0 ;  /* 0x0000000000007941 */ /* 0x000fea0003800000 */
.L_x_300:
[----:B------:R-:W0:Y:S01]  /*11030*/  S2R R6, SR_TID.X ;  /* 0x0000000000067919 */ /* 0x000e220000002100 */
[----:B------:R-:W-:Y:S01]  /*11040*/  IMAD.MOV.U32 R13, RZ, RZ, R8 ;  /* 0x000000ffff0d7224 */ /* 0x000fe200078e0008 */
[----:B------:R-:W-:Y:S01]  /*11050*/  LOP3.LUT P5, RZ, R17, 0x100, RZ, 0xc0, !PT ;  /* 0x0000010011ff7812 */ /* 0x000fe200078ac0ff */
[----:B------:R-:W-:Y:S01]  /*11060*/  IMAD.MOV.U32 R12, RZ, RZ, RZ ;  /* 0x000000ffff0c7224 */ /* 0x000fe200078e00ff */
[----:B------:R-:W-:Y:S01]  /*11070*/  LEA R9, R9, UR37, 0x1 ;  /* 0x0000002509097c11 */ /* 0x000fe2000f8e08ff */
[----:B------:R-:W-:Y:S01]  /*11080*/  IMAD.MOV.U32 R11, RZ, RZ, 0x181f ;  /* 0x0000181fff0b7424 */ /* 0x000fe200078e00ff */
[----:B------:R-:W-:Y:S01]  /*11090*/  P2R R4, PR, RZ, 0x20 ;  /* 0x00000020ff047803 */ /* 0x000fe20000000000 */
[----:B------:R-:W-:Y:S01]  /*110a0*/  IMAD.MOV.U32 R15, RZ, RZ, -0x1 ;  /* 0xffffffffff0f7424 */ /* 0x000fe200078e00ff */
[C---:B------:R-:W-:Y:S01]  /*110b0*/  LOP3.LUT P5, RZ, R17.reuse, 0x20000, RZ, 0xc0, !PT ;  /* 0x0002000011ff7812 */ /* 0x040fe200078ac0ff */
[----:B------:R-:W-:Y:S01]  /*110c0*/  IMAD.MOV.U32 R3, RZ, RZ, R14 ;  /* 0x000000ffff037224 */ /* 0x000fe200078e000e */
[----:B------:R-:W-:-:S13]  /*110d0*/  LOP3.LUT P4, RZ, R17, 0x20, RZ, 0xc0, !PT ;  /* 0x0000002011ff7812 */ /* 0x000fda000788c0ff */
[----:B0-----:R-:W-:Y:S05]  /*110e0*/  WARPSYNC.COLLECTIVE R15, `(.L_x_302) ;  /* 0x000000000f087348 */ /* 0x001fea0003c00000 */
[----:B------:R1:W2:Y:S02]  /*110f0*/  SHFL.IDX P6, R14, R13, R12, R11 ;  /* 0x0000000c0d0e7389 */ /* 0x0002a400000c000b */
[----:B012---:R-:W-:Y:S01]  /*11100*/  ENDCOLLECTIVE ;  /* 0x000000000000791b */ /* 0x007fe20003800000 */
.L_x_302:
[C---:B------:R-:W-:Y:S02]  /*11110*/  LOP3.LUT P3, RZ, R17.reuse, 0x10, RZ, 0xc0, !PT ;  /* 0x0000001011ff7812 */ /* 0x040fe4000786c0ff */
[C---:B------:R-:W-:Y:S02]  /*11120*/  LOP3.LUT P2, RZ, R17.reuse, 0x8, RZ, 0xc0, !PT ;  /* 0x0000000811ff7812 */ /* 0x040fe4000784c0ff */
[----:B------:R-:W-:Y:S01]  /*11130*/  LOP3.LUT P1, RZ, R17, 0x4, RZ, 0xc0, !PT ;  /* 0x0000000411ff7812 */ /* 0x000fe2000782c0ff */
[----:B------:R-:W-:Y:S02]  /*11140*/  IMAD.MOV.U32 R13, RZ, RZ, R10 ;  /* 0x000000ffff0d7224 */ /* 0x000fe400078e000a */
[----:B------:R-:W-:Y:S01]  /*11150*/  IMAD.MOV.U32 R12, RZ, RZ, 0x1 ;  /* 0x00000001ff0c7424 */ /* 0x000fe200078e00ff */
[----:B------:R-:W-:-:S04]  /*11160*/  SHF.L.U32 R6, R6, 0x3, RZ ;  /* 0x0000000306067819 */ /* 0x000fc800000006ff */
        /* <DEDUP_REMOVED lines=16> */
.L_x_303:
[----:B------:R-:W-:Y:S01]  /*11270*/  @!PT LDS RZ, [RZ] ;  /* 0x00000000fffff984 */ /* 0x000fe20000000800 */
[----:B------:R-:W-:Y:S01]  /*11280*/  @!PT LDS RZ, [RZ] ;  /* 0x00000000fffff984 */ /* 0x000fe20000000800 */
[----:B------:R-:W-:Y:S01]  /*11290*/  @!PT LDS RZ, [RZ] ;  /* 0x00000000fffff984 */ /* 0x000fe20000000800 */
[----:B------:R-:W-:Y:S01]  /*112a0*/  LDGSTS.E.BYPASS.LTC128B.128 [R9+0x6400], desc[UR42][R2.64+0x180], !P5 ;  /* 0x0640018002097fae */ /* 0x000fe2000e901d6a */
[----:B------:R-:W-:-:S03]  /*112b0*/  LOP3.LUT P5, RZ, R17, 0x80, RZ, 0xc0, !PT ;  /* 0x0000008011ff7812 */ /* 0x000fc600078ac0ff */
[----:B------:R-:W-:Y:S01]  /*112c0*/  LDGSTS.E.BYPASS.LTC128B.128 [R9+0x8400], desc[UR42][R2.64+0x200], !P4 ;  /* 0x0840020002097fae */ /* 0x000fe2000e101d6a */
[----:B------:R-:W-:Y:S02]  /*112d0*/  P2R R4, PR, RZ, 0x20 ;  /* 0x00000020ff047803 */ /* 0x000fe40000000000 */
[C---:B------:R-:W-:Y:S01]  /*112e0*/  LOP3.LUT P5, RZ, R17.reuse, 0x10000, RZ, 0xc0, !PT ;  /* 0x0001000011ff7812 */ /* 0x040fe200078ac0ff */
[----:B------:R-:W-:Y:S01]  /*112f0*/  LDGSTS.E.BYPASS.LTC128B.128 [R9+0xa400], desc[UR42][R2.64+0x280], !P3 ;  /* 0x0a40028002097fae */ /* 0x000fe2000d901d6a */
[C---:B------:R-:W-:Y:S01]  /*11300*/  LOP3.LUT P4, RZ, R17.reuse, 0x2, RZ, 0xc0, !PT ;  /* 0x0000000211ff7812 */ /* 0x040fe2000788c0ff */
[----:B------:R-:W-:Y:S01]  /*11310*/  IMAD.MOV.U32 R13, RZ, RZ, R8 ;  /* 0x000000ffff0d7224 */ /* 0x000fe200078e0008 */
[----:B------:R-:W-:Y:S01]  /*11320*/  LOP3.LUT P3, RZ, R17, 0x1, RZ, 0xc0, !PT ;  /* 0x0000000111ff7812 */ /* 0x000fe2000786c0ff */
        /* <DEDUP_REMOVED lines=8> */
.L_x_304:
[----:B------:R-:W-:Y:S02]  /*113b0*/  IMAD.MOV.U32 R13, RZ, RZ, R10 ;  /* 0x000000ffff0d7224 */ /* 0x000fe400078e000a */
        /* <DEDUP_REMOVED lines=16> */
.L_x_305:
[----:B------:R-:W-:Y:S01]  /*114c0*/  @!PT LDS RZ, [RZ] ;  /* 0x00000000fffff984 */ /* 0x000fe20000000800 */
[----:B------:R-:W-:Y:S01]  /*114d0*/  @!PT LDS RZ, [RZ] ;  /* 0x00000000fffff984 */ /* 0x000fe20000000800 */
[----:B------:R-:W-:Y:S01]  /*114e0*/  @!PT LDS RZ, [RZ] ;  /* 0x00000000fffff984 */ /* 0x000fe20000000800 */
[----:B------:R0:W-:Y:S01]  /*114f0*/  LDGSTS.E.BYPASS.LTC128B.128 [R9+0x6c00], desc[UR42][R2.64+0x180], !P5 ;  /* 0x06c0018002097fae */ /* 0x0001e2000e901d6a */
[----:B------:R-:W-:-:S03]  /*11500*/  LOP3.LUT P5, RZ, R17, 0x40, RZ, 0xc0, !PT ;  /* 0x0000004011ff7812 */ /* 0x000fc600078ac0ff */
[----:B------:R0:W-:Y:S01]  /*11510*/  LDGSTS.E.BYPASS.LTC128B.128 [R9+0x8c00], desc[UR42][R2.64+0x200], !P4 ;  /* 0x08c0020002097fae */ /* 0x0001e2000e101d6a */
[----:B------:R-:W-:Y:S02]  /*11520*/  P2R R4, PR, RZ, 0x20 ;  /* 0x00000020ff047803 */ /* 0x000fe40000000000 */
[----:B------:R-:W-:Y:S01]  /*11530*/  LOP3.LUT P5, RZ, R17, 0x8000, RZ, 0xc0, !PT ;  /* 0x0000800011ff7812 */ /* 0x000fe200078ac0ff */
[----:B------:R0:W-:Y:S01]  /*11540*/  LDGSTS.E.BYPASS.LTC128B.128 [R9+0xac00], desc[UR42][R2.64+0x280], !P3 ;  /* 0x0ac0028002097fae */ /* 0x0001e2000d901d6a */
[C---:B------:R-:W-:Y:S01]  /*11550*/  LOP3.LUT P4, RZ, R16.reuse, 0x20000000, RZ, 0xc0, !PT ;  /* 0x2000000010ff7812 */ /* 0x040fe2000788c0ff */
[----:B------:R-:W-:Y:S01]  /*11560*/  IMAD.MOV.U32 R13, RZ, RZ, R8 ;  /* 0x000000ffff0d7224 */ /* 0x000fe200078e0008 */
[C---:B------:R-:W-:Y:S01]  /*11570*/  LOP3.LUT P3, RZ, R16.reuse, 0x10000000, RZ, 0xc0, !PT ;  /* 0x1000000010ff7812 */ /* 0x040fe2000786c0ff */
[----:B------:R0:W-:Y:S01]  /*11580*/  LDGSTS.E.BYPASS.LTC128B.128 [R9+0xcc00], desc[UR42][R2.64+0x300], !P2 ;  /* 0x0cc0030002097fae */ /* 0x0001e2000d101d6a */
[----:B------:R-:W-:-:S03]  /*11590*/  LOP3.LUT P2, RZ, R16, 0x8000000, RZ, 0xc0, !PT ;  /* 0x0800000010ff7812 */ /* 0x000fc6000784c0ff */
[----:B------:R0:W-:Y:S01]  /*115a0*/  LDGSTS.E.BYPASS.LTC128B.128 [R9+0xec00], desc[UR42][R2.64+0x380], !P1 ;  /* 0x0ec0038002097fae */ /* 0x0001e2000c901d6a */
[----:B------:R-:W-:Y:S02]  /*115b0*/  LOP3.LUT P1, RZ, R16, 0x4000000, RZ, 0xc0, !PT ;  /* 0x0400000010ff7812 */ /* 0x000fe4000782c0ff */
[----:B------:R-:W-:-:S11]  /*115c0*/  MOV R20, R14 ;  /* 0x0000000e00147202 */ /* 0x000fd60000000f00 */
[----:B0-----:R-:W-:Y:S05]  /*115d0*/  WARPSYNC.COLLECTIVE R15, `(.L_x_306) ;  /* 0x000000000f087348 */ /* 0x001fea0003c00000 */
[----:B------:R1:W2:Y:S02]  /*115e0*/  SHFL.IDX P6, R14, R13, R12, R11 ;  /* 0x0000000c0d0e7389 */ /* 0x0002a400000c000b */
[----:B012---:R-:W-:Y:S01]  /*115f0*/  ENDCOLLECTIVE ;  /* 0x000000000000791b */ /* 0x007fe20003800000 */
.L_x_306:
        /* <DEDUP_REMOVED lines=16> */
.L_x_307:
        /* <DEDUP_REMOVED lines=13> */
.L_x_308:
[----:B------:R-:W-:Y:S05]  /*117d0*/  BRA `(.L_x_309) ;  /* 0xffffffcc00447947 */ /* 0x000fea000383ffff */
.L_x_238:
[----:B-1----:R1:W2:Y:S02]  /*117e0*/  SYNCS.PHASECHK.TRANS64.TRYWAIT P0, [R8+URZ+0x38840], R20 ;  /* 0x03884014080075a7 */ /* 0x0022a4000800017f */
[----:B--2---:R-:W-:Y:S05]  /*117f0*/  @!P0 NANOSLEEP.SYNCS 0x989680 ;  /* 0x009896800000895d */ /* 0x004fea0003900000 */
[----:B------:R-:W2:Y:S02]  /*11800*/  @!P0 SYNCS.PHASECHK.TRANS64 P0, [R8+URZ+0x38840], R20 ;  /* 0x03884014080085a7 */ /* 0x000ea4000800007f */
[----:B--2---:R-:W-:Y:S05]  /*11810*/  @!P0 BRA `(.L_x_238) ;  /* 0xfffffffc00f08947 */ /* 0x004fea000383ffff */
[----:B------:R-:W-:Y:S05]  /*11820*/  BRA `(.L_x_310) ;  /* 0xffffffd000787947 */ /* 0x000fea000383ffff */
.L_x_239:
[----:B------:R-:W-:Y:S01]  /*11830*/  BSSY B1, `(.L_x_311) ;  /* 0x0000008000017945 */ /* 0x000fe20003800000 */
[----:B------:R-:W-:Y:S02]  /*11840*/  IMAD.MOV.U32 R13, RZ, RZ, R27 ;  /* 0x000000ffff0d7224 */ /* 0x000fe400078e001b */
[----:B------:R-:W-:Y:S02]  /*11850*/  IMAD.MOV.U32 R12, RZ, RZ, RZ ;  /* 0x000000ffff0c7224 */ /* 0x000fe400078e00ff */
[----:B------:R-:W-:Y:S02]  /*11860*/  IMAD.MOV.U32 R11, RZ, RZ, 0x181f ;  /* 0x0000181fff0b7424 */ /* 0x000fe400078e00ff */
[----:B------:R-:W-:-:S07]  /*11870*/  IMAD.MOV.U32 R15, RZ, RZ, -0x1 ;  /* 0xffffffffff0f7424 */ /* 0x000fce00078e00ff */
[----:B01----:R-:W-:Y:S05]  /*11880*/  WARPSYNC.COLLECTIVE R15, `(.L_x_312) ;  /* 0x000000000f087348 */ /* 0x003fea0003c00000 */
[----:B------:R2:W3:Y:S02]  /*11890*/  SHFL.IDX P6, R14, R13, R12, R11 ;  /* 0x0000000c0d0e7389 */ /* 0x0004e400000c000b */
[----:B0123--:R-:W-:Y:S01]  /*118a0*/  ENDCOLLECTIVE ;  /* 0x000000000000791b */ /* 0x00ffe20003800000 */
.L_x_312:
[----:B------:R-:W-:Y:S05]  /*118b0*/  BSYNC B1 ;  /* 0x0000000000017941 */ /* 0x000fea0003800000 */
.L_x_311:
[----:B------:R-:W-:Y:S01]  /*118c0*/  IMAD.MOV.U32 R13, RZ, RZ, R21 ;  /* 0x000000ffff0d7224 */ /* 0x000fe200078e0015 */
[----:B------:R-:W-:Y:S01]  /*118d0*/  MOV R3, R14 ;  /* 0x0000000e00037202 */ /* 0x000fe20000000f00 */
[----:B------:R-:W-:Y:S01]  /*118e0*/  IMAD.MOV.U32 R12, RZ, RZ, RZ ;  /* 0x000000ffff0c7224 */ /* 0x000fe200078e00ff */
[----:B------:R-:W-:Y:S01]  /*118f0*/  LEA R25, R6, UR37, 0x1 ;  /* 0x0000002506197c11 */ /* 0x000fe2000f8e08ff */
[----:B------:R-:W-:Y:S02]  /*11900*/  IMAD.MOV.U32 R11, RZ, RZ, 0x181f ;  /* 0x0000181fff0b7424 */ /* 0x000fe400078e00ff */
[----:B------:R-:W-:-:S07]  /*11910*/  IMAD.MOV.U32 R15, RZ, RZ, -0x1 ;  /* 0xffffffffff0f7424 */ /* 0x000fce00078e00ff */
[----:B------:R-:W-:Y:S05]  /*11920*/  WARPSYNC.COLLECTIVE R15, `(.L_x_313) ;  /* 0x000000000f087348 */ /* 0x000fea0003c00000 */
[----:B------:R0:W1:Y:S02]  /*11930*/  SHFL.IDX P6, R14, R13, R12, R11 ;  /* 0x0000000c0d0e7389 */ /* 0x00006400000c000b */
[----:B01----:R-:W-:Y:S01]  /*11940*/  ENDCOLLECTIVE ;  /* 0x000000000000791b */ /* 0x003fe20003800000 */
.L_x_313:
[----:B------:R-:W-:Y:S02]  /*11950*/  IMAD.MOV.U32 R13, RZ, RZ, R27 ;  /* 0x000000ffff0d7224 */ /* 0x000fe400078e001b */
[----:B------:R-:W-:Y:S02]  /*11960*/  IMAD.MOV.U32 R12, RZ, RZ, 0x1 ;  /* 0x00000001ff0c7424 */ /* 0x000fe400078e00ff */
[----:B------:R-:W-:-:S07]  /*11970*/  IMAD.MOV.U32 R2, RZ, RZ, R14 ;  /* 0x000000ffff027224 */ /* 0x000fce00078e000e */
[----:B------:R-:W-:Y:S05]  /*11980*/  WARPSYNC.COLLECTIVE R15, `(.L_x_314) ;  /* 0x000000000f087348 */ /* 0x000fea0003c00000 */
[----:B------:R0:W1:Y:S02]  /*11990*/  SHFL.IDX P6, R14, R13, R12, R11 ;  /* 0x0000000c0d0e7389 */ /* 0x00006400000c000b */
[----:B01----:R-:W-:Y:S01]  /*119a0*/  ENDCOLLECTIVE ;  /* 0x000000000000791b */ /* 0x003fe20003800000 */
.L_x_314:
        /* <DEDUP_REMOVED lines=11> */
.L_x_315:
[----:B------:R-:W-:Y:S02]  /*11a60*/  IMAD.MOV.U32 R13, RZ, RZ, R27 ;  /* 0x000000ffff0d7224 */ /* 0x000fe400078e001b */
[----:B------:R-:W-:Y:S01]  /*11a70*/  IMAD.MOV.U32 R12, RZ, RZ, 0x2 ;  /* 0x00000002ff0c7424 */ /* 0x000fe200078e00ff */
[----:B------:R-:W-:-:S07]  /*11a80*/  MOV R2, R14 ;  /* 0x0000000e00027202 */ /* 0x000fce0000000f00 */
[----:B------:R-:W-:Y:S05]  /*11a90*/  WARPSYNC.COLLECTIVE R15, `(.L_x_316) ;  /* 0x000000000f087348 */ /* 0x000fea0003c00000 */
[----:B------:R0:W1:Y:S02]  /*11aa0*/  SHFL.IDX P6, R14, R13, R12, R11 ;  /* 0x0000000c0d0e7389 */ /* 0x00006400000c000b */
[----:B01----:R-:W-:Y:S01]  /*11ab0*/  ENDCOLLECTIVE ;  /* 0x000000000000791b */ /* 0x003fe20003800000 */
.L_x_316:
        /* <DEDUP_REMOVED lines=11> */
.L_x_317:
[----:B------:R-:W-:Y:S02]  /*11b70*/  IMAD.MOV.U32 R13, RZ, RZ, R27 ;  /* 0x000000ffff0d7224 */ /* 0x000fe400078e001b */
[----:B------:R-:W-:Y:S02]  /*11b80*/  IMAD.MOV.U32 R12, RZ, RZ, 0x3 ;  /* 0x00000003ff0c7424 */ /* 0x000fe400078e00ff */
[----:B------:R-:W-:-:S07]  /*11b90*/  IMAD.MOV.U32 R2, RZ, RZ, R14 ;  /* 0x000000ffff027224 */ /* 0x000fce00078e000e */
[----:B------:R-:W-:Y:S05]  /*11ba0*/  WARPSYNC.COLLECTIVE R15, `(.L_x_318) ;  /* 0x000000000f087348 */ /* 0x000fea0003c00000 */
[----:B------:R0:W1:Y:S02]  /*11bb0*/  SHFL.IDX P6, R14, R13, R12, R11 ;  /* 0x0000000c0d0e7389 */ /* 0x00006400000c000b */
[----:B01----:R-:W-:Y:S01]  /*11bc0*/  ENDCOLLECTIVE ;  /* 0x000000000000791b */ /* 0x003fe20003800000 */
.L_x_318:
[----:B------:R-:W-:-:S05]  /*11bd0*/  IADD3 R2, P0, R2, R0, RZ ;  /* 0x0000000002027210 */ /* 0x000fca0007f1e0ff */
[----:B------:R-:W-:-:S05]  /*11be0*/  IMAD.X R3, RZ, RZ, R3, P0 ;  /* 0x000000ffff037224 */ /* 0x000fca00000e0603 */
[----:B------:R-:W-:Y:S01]  /*11bf0*/  @!PT LDS RZ, [RZ] ;  /* 0x00000000fffff984 */ /* 0x000fe20000000800 */
[----:B------:R-:W-:Y:S01]  /*11c00*/  @!PT LDS RZ, [RZ] ;  /* 0x00000000fffff984 */ /* 0x000fe20000000800 */
[----:B------:R-:W-:Y:S01]  /*11c10*/  @!PT LDS RZ, [RZ] ;  /* 0x00000000fffff984 */ /* 0x000fe20000000800 */
[----:B------:R0:W-:Y:S01]  /*11c20*/  LDGSTS.E.BYPASS.LTC128B.128 [R25+0x23400], desc[UR42][R2.64], !P1 ;  /* 0x2340000002197fae */ /* 0x0001e2000c901d6a */
[----:B------:R-:W-:Y:S01]  /*11c30*/  MOV R13, R21 ;  /* 0x00000015000d7202 */ /* 0x000fe20000000f00 */
[----:B------:R-:W-:-:S07]  /*11c40*/  IMAD.MOV.U32 R27, RZ, RZ, R14 ;  /* 0x000000ffff1b7224 */ /* 0x000fce00078e000e */
[----:B0-----:R-:W-:Y:S05]  /*11c50*/  WARPSYNC.COLLECTIVE R15, `(.L_x_319) ;  /* 0x000000000f087348 */ /* 0x001fea0003c00000 */
[----:B------:R1:W2:Y:S02]  /*11c60*/  SHFL.IDX P6, R14, R13, R12, R11 ;  /* 0x0000000c0d0e7389 */ /* 0x0002a400000c000b */
[----:B012---:R-:W-:Y:S01]  /*11c70*/  ENDCOLLECTIVE ;  /* 0x000000000000791b */ /* 0x007fe20003800000 */
.L_x_319:
[----:B------:R-:W-:Y:S01]  /*11c80*/  IMAD.MOV.U32 R2, RZ, RZ, R14 ;  /* 0x000000ffff027224 */ /* 0x000fe200078e000e */
[----:B------:R-:W-:Y:S06]  /*11c90*/  BRA `(.L_x_320) ;  /* 0xffffffd000087947 */ /* 0x000fec000383ffff */
.L_x_244:
[----:B----4-:R4:W0:Y:S02]  /*11ca0*/  SYNCS.PHASECHK.TRANS64.TRYWAIT P0, [R8+URZ+0x38860], R20 ;  /* 0x03886014080075a7 */ /* 0x010824000800017f */
[----:B0-----:R-:W-:Y:S05]  /*11cb0*/  @!P0 NANOSLEEP.SYNCS 0x989680 ;  /* 0x009896800000895d */ /* 0x001fea0003900000 */
[----:B------:R-:W0:Y:S02]  /*11cc0*/  @!P0 SYNCS.PHASECHK.TRANS64 P0, [R8+URZ+0x38860], R20 ;  /* 0x03886014080085a7 */ /* 0x000e24000800007f */
[----:B0-----:R-:W-:Y:S05]  /*11cd0*/  @!P0 BRA `(.L_x_244) ;  /* 0xfffffffc00f08947 */ /* 0x001fea000383ffff */
[----:B------:R-:W-:Y:S05]  /*11ce0*/  BRA `(.L_x_321) ;  /* 0xffffffd000587947 */ /* 0x000fea000383ffff */
.L_x_245:
[----:B------:R-:W-:Y:S01]  /*11cf0*/  BSSY B1, `(.L_x_322) ;  /* 0x0000008000017945 */ /* 0x000fe20003800000 */
[----:B------:R-:W-:Y:S02]  /*11d00*/  IMAD.MOV.U32 R13, RZ, RZ, R20 ;  /* 0x000000ffff0d7224 */ /* 0x000fe400078e0014 */
[----:B------:R-:W-:Y:S02]  /*11d10*/  IMAD.MOV.U32 R12, RZ, RZ, RZ ;  /* 0x000000ffff0c7224 */ /* 0x000fe400078e00ff */
[----:B------:R-:W-:Y:S02]  /*11d20*/  IMAD.MOV.U32 R11, RZ, RZ, 0x181f ;  /* 0x0000181fff0b7424 */ /* 0x000fe400078e00ff */
[----:B------:R-:W-:-:S07]  /*11d30*/  IMAD.MOV.U32 R15, RZ, RZ, -0x1 ;  /* 0xffffffffff0f7424 */ /* 0x000fce00078e00ff */
[----:B0--3--:R-:W-:Y:S05]  /*11d40*/  WARPSYNC.COLLECTIVE R15, `(.L_x_323) ;  /* 0x000000000f087348 */ /* 0x009fea0003c00000 */
[----:B------:R1:W2:Y:S02]  /*11d50*/  SHFL.IDX P6, R14, R13, R12, R11 ;  /* 0x0000000c0d0e7389 */ /* 0x0002a400000c000b */
[----:B0123--:R-:W-:Y:S01]  /*11d60*/  ENDCOLLECTIVE ;  /* 0x000000000000791b */ /* 0x00ffe20003800000 */
.L_x_323:
[----:B------:R-:W-:Y:S05]  /*11d70*/  BSYNC B1 ;  /* 0x0000000000017941 */ /* 0x000fea0003800000 */
.L_x_322:
[----:B------:R-:W-:Y:S01]  /*11d80*/  IMAD.MOV.U32 R13, RZ, RZ, R10 ;  /* 0x000000ffff0d7224 */ /* 0x000fe200078e000a */
[----:B------:R-:W-:Y:S01]  /*11d90*/  LEA R21, R21, UR37, 0x1 ;  /* 0x0000002515157c11 */ /* 0x000fe2000f8e08ff */
[----:B------:R-:W-:Y:S01]  /*11da0*/  IMAD.MOV.U32 R12, RZ, RZ, RZ ;  /* 0x000000ffff0c7224 */ /* 0x000fe200078e00ff */
[C---:B------:R-:W-:Y:S01]  /*11db0*/  LOP3.LUT P2, RZ, R16.reuse, 0x20, RZ, 0xc0, !PT ;  /* 0x0000002010ff7812 */ /* 0x040fe2000784c0ff */
[----:B------:R-:W-:Y:S01]  /*11dc0*/  IMAD.MOV.U32 R11, RZ, RZ, 0x181f ;  /* 0x0000181fff0b7424 */ /* 0x000fe200078e00ff */
[----:B------:R-:W-:Y:S01]  /*11dd0*/  LOP3.LUT P1, RZ, R16, 0x10, RZ, 0xc0, !PT ;  /* 0x0000001010ff7812 */ /* 0x000fe2000782c0ff */
[----:B------:R-:W-:Y:S01]  /*11de0*/  IMAD.MOV.U32 R15, RZ, RZ, -0x1 ;  /* 0xffffffffff0f7424 */ /* 0x000fe200078e00ff */
[----:B------:R-:W-:Y:S01]  /*11df0*/  P2R R4, PR, RZ, 0x20 ;  /* 0x00000020ff047803 */ /* 0x000fe20000000000 */
[----:B------:R-:W-:-:S10]  /*11e00*/  IMAD.MOV.U32 R3, RZ, RZ, R14 ;  /* 0x000000ffff037224 */ /* 0x000fd400078e000e */
[----:B------:R-:W-:Y:S05]  /*11e10*/  WARPSYNC.COLLECTIVE R15, `(.L_x_324) ;  /* 0x000000000f087348 */ /* 0x000fea0003c00000 */
[----:B------:R0:W1:Y:S02]  /*11e20*/  SHFL.IDX P6, R14, R13, R12, R11 ;  /* 0x0000000c0d0e7389 */ /* 0x00006400000c000b */
[----:B01----:R-:W-:Y:S01]  /*11e30*/  ENDCOLLECTIVE ;  /* 0x000000000000791b */ /* 0x003fe20003800000 */
.L_x_324:
[----:B------:R-:W-:Y:S02]  /*11e40*/  IMAD.MOV.U32 R13, RZ, RZ, R20 ;  /* 0x000000ffff0d7224 */ /* 0x000fe400078e0014 */
[----:B------:R-:W-:Y:S01]  /*11e50*/  IMAD.MOV.U32 R12, RZ, RZ, 0x1 ;  /* 0x00000001ff0c7424 */ /* 0x000fe200078e00ff */
[----:B------:R-:W-:Y:S02]  /*11e60*/  LOP3.LUT P6, RZ, R16, 0x200, RZ, 0xc0, !PT ;  /* 0x0000020010ff7812 */ /* 0x000fe400078cc0ff */
[----:B------:R-:W-:-:S04]  /*11e70*/  IADD3 R2, P0, R14, R0, RZ ;  /* 0x000000000e027210 */ /* 0x000fc80007f1e0ff */
[----:B------:R-:W-:Y:S02]  /*11e80*/  IADD3.X R3, RZ, R3, RZ, P0, !PT ;  /* 0x00000003ff037210 */ /* 0x000fe400007fe4ff */
        /* <DEDUP_REMOVED lines=8> */
.L_x_325:
        /* <DEDUP_REMOVED lines=17> */
.L_x_326:
        /* <DEDUP_REMOVED lines=11> */
[----:B------:R-:W-:-:S04]  /*120d0*/  ISETP.NE.AND P5, PT, R4, RZ, PT ;  /* 0x000000ff0400720c */ /* 0x000fc80003fa5270 */
[----:B------:R-:W-:-:S04]  /*120e0*/  P2R R4, PR, RZ, 0x20 ;  /* 0x00000020ff047803 */ /* 0x000fc80000000000 */
[----:B------:R0:W-:Y:S04]  /*120f0*/  LDGSTS.E.BYPASS.LTC128B.128 [R21+0x2c00], desc[UR42][R2.64+0x80], !P2 ;  /* 0x02c0008002157fae */ /* 0x0001e8000d101d6a */
[----:B------:R0:W-:Y:S02]  /*12100*/  LDGSTS.E.BYPASS.LTC128B.128 [R21+0x4c00], desc[UR42][R2.64+0x100], !P6 ;  /* 0x04c0010002157fae */ /* 0x0001e4000f101d6a */
[----:B0-----:R-:W-:Y:S05]  /*12110*/  WARPSYNC.COLLECTIVE R15, `(.L_x_327) ;  /* 0x000000000f087348 */ /* 0x001fea0003c00000 */
[----:B------:R1:W2:Y:S02]  /*12120*/  SHFL.IDX P6, R14, R13, R12, R11 ;  /* 0x0000000c0d0e7389 */ /* 0x0002a400000c000b */
[----:B012---:R-:W-:Y:S01]  /*12130*/  ENDCOLLECTIVE ;  /* 0x000000000000791b */ /* 0x007fe20003800000 */
.L_x_327:
[----:B------:R-:W-:Y:S01]  /*12140*/  @!PT LDS RZ, [RZ] ;  /* 0x00000000fffff984 */ /* 0x000fe20000000800 */
[----:B------:R-:W-:Y:S01]  /*12150*/  @!PT LDS RZ, [RZ] ;  /* 0x00000000fffff984 */ /* 0x000fe20000000800 */
[----:B------:R-:W-:Y:S01]  /*12160*/  @!PT LDS RZ, [RZ] ;  /* 0x00000000fffff984 */ /* 0x000fe20000000800 */
[----:B------:R-:W-:Y:S01]  /*12170*/  LDGSTS.E.BYPASS.LTC128B.128 [R21+0x6c00], desc[UR42][R2.64+0x180], !P5 ;  /* 0x06c0018002157fae */ /* 0x000fe2000e901d6a */
[----:B------:R-:W-:-:S03]  /*12180*/  LOP3.LUT P5, RZ, R16, 0x200, RZ, 0xc0, !PT ;  /* 0x0000020010ff7812 */ /* 0x000fc600078ac0ff */
[----:B------:R-:W-:Y:S04]  /*12190*/  LDGSTS.E.BYPASS.LTC128B.128 [R21+0x8c00], desc[UR42][R2.64+0x200], !P4 ;  /* 0x08c0020002157fae */ /* 0x000fe8000e101d6a */
[----:B------:R-:W-:Y:S01]  /*121a0*/  LDGSTS.E.BYPASS.LTC128B.128 [R21+0xac00], desc[UR42][R2.64+0x280], !P3 ;  /* 0x0ac0028002157fae */ /* 0x000fe2000d901d6a */
[----:B------:R-:W-:-:S03]  /*121b0*/  IMAD.MOV.U32 R13, RZ, RZ, R10 ;  /* 0x000000ffff0d7224 */ /* 0x000fc600078e000a */
[----:B------:R-:W-:Y:S04]  /*121c0*/  LDGSTS.E.BYPASS.LTC128B.128 [R21+0xcc00], desc[UR42][R2.64+0x300], P0 ;  /* 0x0cc0030002157fae */ /* 0x000fe80008101d6a */
[----:B------:R0:W-:Y:S02]  /*121d0*/  LDGSTS.E.BYPASS.LTC128B.128 [R21+0xec00], desc[UR42][R2.64+0x380], P1 ;  /* 0x0ec0038002157fae */ /* 0x0001e40008901d6a */
[----:B0-----:R-:W-:-:S07]  /*121e0*/  IMAD.MOV.U32 R3, RZ, RZ, R14 ;  /* 0x000000ffff037224 */ /* 0x001fce00078e000e */
[----:B------:R-:W-:Y:S05]  /*121f0*/  WARPSYNC.COLLECTIVE R15, `(.L_x_328) ;  /* 0x000000000f087348 */ /* 0x000fea0003c00000 */
[----:B------:R0:W1:Y:S02]  /*12200*/  SHFL.IDX P6, R14, R13, R12, R11 ;  /* 0x0000000c0d0e7389 */ /* 0x00006400000c000b */
[----:B01----:R-:W-:Y:S01]  /*12210*/  ENDCOLLECTIVE ;  /* 0x000000000000791b */ /* 0x003fe20003800000 */
.L_x_328:
        /* <DEDUP_REMOVED lines=10> */
[----:B------:R-:W-:-:S09]  /*122c0*/  ISETP.NE.AND P5, PT, R4, RZ, PT ;  /* 0x000000ff0400720c */ /* 0x000fd20003fa5270 */
[----:B------:R0:W-:Y:S04]  /*122d0*/  LDGSTS.E.BYPASS.LTC128B.128 [R21+0x3400], desc[UR42][R2.64+0x80], !P2 ;  /* 0x0340008002157fae */ /* 0x0001e8000d101d6a */
[----:B------:R0:W-:Y:S02]  /*122e0*/  LDGSTS.E.BYPASS.LTC128B.128 [R21+0x5400], desc[UR42][R2.64+0x100], !P6 ;  /* 0x0540010002157fae */ /* 0x0001e4000f101d6a */
[----:B0-----:R-:W-:Y:S05]  /*122f0*/  WARPSYNC.COLLECTIVE R15, `(.L_x_329) ;  /* 0x000000000f087348 */ /* 0x001fea0003c00000 */
[----:B------:R1:W2:Y:S02]  /*12300*/  SHFL.IDX P6, R14, R13, R12, R11 ;  /* 0x0000000c0d0e7389 */ /* 0x0002a400000c000b */
[----:B012---:R-:W-:Y:S01]  /*12310*/  ENDCOLLECTIVE ;  /* 0x000000000000791b */ /* 0x007fe20003800000 */
.L_x_329:
        /* <DEDUP_REMOVED lines=9> */
[----:B------:R-:W-:-:S07]  /*123b0*/  IMAD.MOV.U32 R20, RZ, RZ, R14 ;  /* 0x000000ffff147224 */ /* 0x000fce00078e000e */
[----:B0-----:R-:W-:Y:S05]  /*123c0*/  WARPSYNC.COLLECTIVE R15, `(.L_x_330) ;  /* 0x000000000f087348 */ /* 0x001fea0003c00000 */
[----:B------:R1:W2:Y:S02]  /*123d0*/  SHFL.IDX P6, R14, R13, R12, R11 ;  /* 0x0000000c0d0e7389 */ /* 0x0002a400000c000b */
[----:B012---:R-:W-:Y:S01]  /*123e0*/  ENDCOLLECTIVE ;  /* 0x000000000000791b */ /* 0x007fe20003800000 */
.L_x_330:
[----:B------:R-:W-:Y:S05]  /*123f0*/  BRA `(.L_x_331) ;  /* 0xffffffcc00cc7947 */ /* 0x000fea000383ffff */
.L_x_251:
[----:B-1----:R1:W2:Y:S02]  /*12400*/  SYNCS.PHASECHK.TRANS64.TRYWAIT P0, [R5+URZ+0x38820], R0 ;  /* 0x03882000050075a7 */ /* 0x0022a4000800017f */
[----:B--2---:R-:W-:Y:S05]  /*12410*/  @!P0 NANOSLEEP.SYNCS 0x989680 ;  /* 0x009896800000895d */ /* 0x004fea0003900000 */
[----:B------:R-:W2:Y:S02]  /*12420*/  @!P0 SYNCS.PHASECHK.TRANS64 P0, [R5+URZ+0x38820], R0 ;  /* 0x03882000050085a7 */ /* 0x000ea4000800007f */
[----:B--2---:R-:W-:Y:S05]  /*12430*/  @!P0 BRA `(.L_x_251) ;  /* 0xfffffffc00f08947 */ /* 0x004fea000383ffff */
[----:B------:R-:W-:Y:S05]  /*12440*/  BRA `(.L_x_332) ;  /* 0xffffffd000a47947 */ /* 0x000fea000383ffff */
.L_x_252:
[----:B------:R-:W2:Y:S01]  /*12450*/  S2R R2, SR_TID.X ;  /* 0x0000000000027919 */ /* 0x000ea20000002100 */
[----:B------:R-:W-:Y:S01]  /*12460*/  BSSY B0, `(.L_x_333) ;  /* 0x000000a000007945 */ /* 0x000fe20003800000 */
[----:B------:R-:W-:Y:S02]  /*12470*/  IMAD.MOV.U32 R12, RZ, RZ, RZ ;  /* 0x000000ffff0c7224 */ /* 0x000fe400078e00ff */
[----:B------:R-:W-:Y:S02]  /*12480*/  IMAD.MOV.U32 R11, RZ, RZ, 0x1f ;  /* 0x0000001fff0b7424 */ /* 0x000fe400078e00ff */
[----:B------:R-:W-:Y:S01]  /*12490*/  IMAD.MOV.U32 R15, RZ, RZ, -0x1 ;  /* 0xffffffffff0f7424 */ /* 0x000fe200078e00ff */
[----:B--2---:R-:W-:-:S04]  /*124a0*/  SHF.R.U32.HI R2, RZ, 0x5, R2 ;  /* 0x00000005ff027819 */ /* 0x004fc80000011602 */
[----:B------:R-:W-:-:S05]  /*124b0*/  LOP3.LUT R2, R2, 0x3, RZ, 0xc0, !PT ;  /* 0x0000000302027812 */ /* 0x000fca00078ec0ff */
[----:B------:R-:W-:-:S07]  /*124c0*/  IMAD.MOV.U32 R13, RZ, RZ, R2 ;  /* 0x000000ffff0d7224 */ /* 0x000fce00078e0002 */
[----:B01-3--:R-:W-:Y:S05]  /*124d0*/  WARPSYNC.COLLECTIVE R15, `(.L_x_334) ;  /* 0x000000000f087348 */ /* 0x00bfea0003c00000 */
[----:B------:R2:W4:Y:S02]  /*124e0*/  SHFL.IDX P6, R14, R13, R12, R11 ;  /* 0x0000000c0d0e7389 */ /* 0x00052400000c000b */
[----:B01234-:R-:W-:Y:S01]  /*124f0*/  ENDCOLLECTIVE ;  /* 0x000000000000791b */ /* 0x01ffe20003800000 */
.L_x_334:
[----:B------:R-:W-:Y:S05]  /*12500*/  BSYNC B0 ;  /* 0x0000000000007941 */ /* 0x000fea0003800000 */
.L_x_333:
[----:B------:R-:W-:Y:S05]  /*12510*/  BRA `(.L_x_335) ;  /* 0xffffffd0008c7947 */ /* 0x000fea000383ffff */
.L_x_255:
[----:B------:R-:W-:Y:S01]  /*12520*/  BSSY B1, `(.L_x_336) ;  /* 0x0000006000017945 */ /* 0x000fe20003800000 */
[----:B------:R-:W-:-:S07]  /*12530*/  IMAD.MOV.U32 R15, RZ, RZ, -0x1 ;  /* 0xffffffffff0f7424 */ /* 0x000fce00078e00ff */
[----:B01-3--:R-:W-:Y:S05]  /*12540*/  WARPSYNC.COLLECTIVE R15, `(.L_x_337) ;  /* 0x000000000f0c7348 */ /* 0x00bfea0003c00000 */
[----:B------:R-:W-:Y:S02]  /*12550*/  ELECT P6, UR62, PT ;  /* 0x00000000003e782f */ /* 0x000fe400038c0000 */
[----:B------:R-:W-:Y:S01]  /*12560*/  MOV R14, UR62 ;  /* 0x0000003e000e7c02 */ /* 0x000fe20008000f00 */
[----:B01-3--:R-:W-:Y:S10]  /*12570*/  ENDCOLLECTIVE ;  /* 0x000000000000791b */ /* 0x00bff40003800000 */
.L_x_337:
[----:B------:R-:W-:Y:S05]  /*12580*/  BSYNC B1 ;  /* 0x0000000000017941 */ /* 0x000fea0003800000 */
.L_x_336:
[----:B------:R-:W-:Y:S05]  /*12590*/  BRA `(.L_x_338) ;  /* 0xffffffd000847947 */ /* 0x000fea000383ffff */
.L_x_257:
[----:B-1----:R1:W2:Y:S02]  /*125a0*/  SYNCS.PHASECHK.TRANS64.TRYWAIT P1, [R3+URZ+0x38840], R2 ;  /* 0x03884002030075a7 */ /* 0x0022a4000802017f */
[----:B--2---:R-:W-:Y:S05]  /*125b0*/  @!P1 NANOSLEEP.SYNCS 0x989680 ;  /* 0x009896800000995d */ /* 0x004fea0003900000 */
[----:B------:R-:W2:Y:S02]  /*125c0*/  @!P1 SYNCS.PHASECHK.TRANS64 P1, [R3+URZ+0x38840], R2 ;  /* 0x03884002030095a7 */ /* 0x000ea4000802007f */
[----:B--2---:R-:W-:Y:S05]  /*125d0*/  @!P1 BRA `(.L_x_257) ;  /* 0xfffffffc00f09947 */ /* 0x004fea000383ffff */
[----:B------:R-:W-:Y:S05]  /*125e0*/  BRA `(.L_x_339) ;  /* 0xffffffd000a07947 */ /* 0x000fea000383ffff */
.L_x_259:
[----:B--2---:R2:W4:Y:S02]  /*125f0*/  SYNCS.PHASECHK.TRANS64.TRYWAIT P1, [R5+URZ+0x38840], R0 ;  /* 0x03884000050075a7 */ /* 0x004524000802017f */
[----:B----4-:R-:W-:Y:S05]  /*12600*/  @!P1 NANOSLEEP.SYNCS 0x989680 ;  /* 0x009896800000995d */ /* 0x010fea0003900000 */
[----:B------:R-:W4:Y:S02]  /*12610*/  @!P1 SYNCS.PHASECHK.TRANS64 P1, [R5+URZ+0x38840], R0 ;  /* 0x03884000050095a7 */ /* 0x000f24000802007f */
[----:B----4-:R-:W-:Y:S05]  /*12620*/  @!P1 BRA `(.L_x_259) ;  /* 0xfffffffc00f09947 */ /* 0x010fea000383ffff */
[----:B------:R-:W-:Y:S05]  /*12630*/  BRA `(.L_x_340) ;  /* 0xffffffd000ac7947 */ /* 0x000fea000383ffff */
.L_x_261:
[----:B----4-:R4:W0:Y:S02]  /*12640*/  SYNCS.PHASECHK.TRANS64.TRYWAIT P1, [R3+URZ+0x38860], R2 ;  /* 0x03886002030075a7 */ /* 0x010824000802017f */
[----:B0-----:R-:W-:Y:S05]  /*12650*/  @!P1 NANOSLEEP.SYNCS 0x989680 ;  /* 0x009896800000995d */ /* 0x001fea0003900000 */
[----:B------:R-:W0:Y:S02]  /*12660*/  @!P1 SYNCS.PHASECHK.TRANS64 P1, [R3+URZ+0x38860], R2 ;  /* 0x03886002030095a7 */ /* 0x000e24000802007f */
[----:B0-----:R-:W-:Y:S05]  /*12670*/  @!P1 BRA `(.L_x_261) ;  /* 0xfffffffc00f09947 */ /* 0x001fea000383ffff */
[----:B------:R-:W-:Y:S05]  /*12680*/  BRA `(.L_x_341) ;  /* 0xffffffd000a87947 */ /* 0x000fea000383ffff */
.L_x_342:
        /* <DEDUP_REMOVED lines=15> */
.L_x_5804:


//--------------------- .text._ZN7cutlass13device_kernelIN5flash11enable_sm90INS1_16FlashAttnFwdSm90INS1_25CollectiveMainloopFwdSm90ILi2EN4cute5tupleIJNS5_1CILi1EEES8_S8_EEENS6_IJNS7_ILi64EEESA_SA_EEELi512ENS_10bfloat16_tEfNS_4arch4Sm90ELb0ELb0ELb1ELb1ELb1ELb0ELb0ELb0ELb0ELb1ELb0ELb0EEENS1_21CollectiveEpilogueFwdINS6_IJSA_NS7_ILi512EEESA_EEES9_SC_SE_Li256ELb1ELb1ELb0ELb0EEENS1_36VarlenDynamicPersistentTileSchedulerILi64ELi64ELi256ELi128ELb0ELb1ELb1ELb0ELb1ELb1EEEEEEEEEvNT_6ParamsE --------------------------
	.section	.text._ZN7cutlass13device_kernelIN5flash11enable_sm90INS1_16FlashAttnFwdSm90INS1_25CollectiveMainloopFwdSm90ILi2EN4cute5tupleIJNS5_1CILi1EEES8_S8_EEENS6_IJNS7_ILi64EEESA_SA_EEELi512ENS_10bfloat16_tEfNS_4arch4Sm90ELb0ELb0ELb1ELb1ELb1ELb0ELb0ELb0ELb0ELb1ELb0ELb0EEENS1_21CollectiveEpilogueFwdINS6_IJSA_NS7_ILi512EEESA_EEES9_SC_SE_Li256ELb1ELb1ELb0ELb0EEENS1_36VarlenDynamicPersistentTileSchedulerILi64ELi64ELi256ELi128ELb0ELb1ELb1ELb0ELb1ELb1EEEEEEEEEvNT_6ParamsE,"ax",@progbits
	.align	128
.text._ZN7cutlass13device_kernelIN5flash11enable_sm90INS1_16FlashAttnFwdSm90INS1_25CollectiveMainloopFwdSm90ILi2EN4cute5tupleIJNS5_1CILi1EEES8_S8_EEENS6_IJNS7_ILi64EEESA_SA_EEELi512ENS_10bfloat16_tEfNS_4arch4Sm90ELb0ELb0ELb1ELb1ELb1ELb0ELb0ELb0ELb0ELb1ELb0ELb0EEENS1_21CollectiveEpilogueFwdINS6_IJSA_NS7_ILi512EEESA_EEES9_SC_SE_Li256ELb1ELb1ELb0ELb0EEENS1_36VarlenDynamicPersistentTileSchedulerILi64ELi64ELi256ELi128ELb0ELb1ELb1ELb0ELb1ELb1EEEEEEEEEvNT_6ParamsE:
        .type           _ZN7cutlass13device_kernelIN5flash11enable_sm90INS1_16FlashAttnFwdSm90INS1_25CollectiveMainloopFwdSm90ILi2EN4cute5tupleIJNS5_1CILi1EEES8_S8_EEENS6_IJNS7_ILi64EEESA_SA_EEELi512ENS_10bfloat16_tEfNS_4arch4Sm90ELb0ELb0ELb1ELb1ELb1ELb0ELb0ELb0ELb0ELb1ELb0ELb0EEENS1_21CollectiveEpilogueFwdINS6_IJSA_NS7_ILi512EEESA_EEES9_SC_SE_Li256ELb1ELb1ELb0ELb0EEENS1_36VarlenDynamicPersistentTileSchedulerILi64ELi64ELi256ELi128ELb0ELb1ELb1ELb0ELb1ELb1EEEEEEEEEvNT_6ParamsE,@function
        .size           _ZN7cutlass13device_kernelIN5flash11enable_sm90INS1_16FlashAttnFwdSm90INS1_25CollectiveMainloopFwdSm90ILi2EN4cute5tupleIJNS5_1CILi1EEES8_S8_EEENS6_IJNS7_ILi64EEESA_SA_EEELi512ENS_10bfloat16_tEfNS_4arch4Sm90ELb0ELb0ELb1ELb1ELb1ELb0ELb0ELb0ELb0ELb1ELb0ELb0EEENS1_21CollectiveEpilogueFwdINS6_IJSA_NS7_ILi512EEESA_EEES9_SC_SE_Li256ELb1ELb1ELb0ELb0EEENS1_36VarlenDynamicPersistentTileSchedulerILi64ELi64ELi256ELi128ELb0ELb1ELb1ELb0ELb1ELb1EEEEEEEEEvNT_6ParamsE,(.L_x_5805 - _ZN7cutlass13device_kernelIN5flash11enable_sm90INS1_16FlashAttnFwdSm90INS1_25CollectiveMainloopFwdSm90ILi2EN4cute5tupleIJNS5_1CILi1EEES8_S8_EEENS6_IJNS7_ILi64EEESA_SA_EEELi512ENS_10bfloat16_tEfNS_4arch4Sm90ELb0ELb0ELb1ELb1ELb1ELb0ELb0ELb0ELb0ELb1ELb0ELb0EEENS1_21CollectiveEpilogueFwdINS6_IJSA_NS7_ILi512EEESA_EEES9_SC_SE_Li256ELb1ELb1ELb0ELb0EEENS1_36VarlenDynamicPersistentTileSchedulerILi64ELi64ELi256ELi128ELb0ELb1ELb1ELb0ELb1ELb1EEEEEEEEEvNT_6ParamsE)
        .other          _ZN7cutlass13device_kernelIN5flash11enable_sm90INS1_16FlashAttnFwdSm90INS1_25CollectiveMainloopFwdSm90ILi2EN4cute5tupleIJNS5_1CILi1EEES8_S8_EEENS6_IJNS7_ILi64EEESA_SA_EEELi512ENS_10bfloat16_tEfNS_4arch4Sm90ELb0ELb0ELb1ELb1ELb1ELb0ELb0ELb0ELb0ELb1ELb0ELb0EEENS1_21CollectiveEpilogueFwdINS6_IJSA_NS7_ILi512EEESA_EEES9_SC_SE_Li256ELb1ELb1ELb0ELb0EEENS1_36VarlenDynamicPersistentTileSchedulerILi64ELi64ELi256ELi128ELb0ELb1ELb1ELb0ELb1ELb1EEEEEEEEEvNT_6ParamsE,@"STO_CUDA_ENTRY STV_DEFAULT"
_ZN7cutlass13device_kernelIN5flash11enable_sm90INS1_16FlashAttnFwdSm90INS1_25CollectiveMainloopFwdSm90ILi2EN4cute5tupleIJNS5_1CILi1EEES8_S8_EEENS6_IJNS7_ILi64EEESA_SA_EEELi512ENS_10bfloat16_tEfNS_4arch4Sm90ELb0ELb0ELb1ELb1ELb1ELb0ELb0ELb0ELb0ELb1ELb0ELb0EEENS1_21CollectiveEpilogueFwdINS6_IJSA_NS7_ILi512EEESA_EEES9_SC_SE_Li256ELb1ELb1ELb0ELb0EEENS1_36VarlenDynamicPersistentTileSchedulerILi64ELi64ELi256ELi128ELb0ELb1ELb1ELb0ELb1ELb1EEEEEEEEEvNT_6ParamsE:
        /* <DEDUP_REMOVED lines=41> */
.L_x_343:
        /* <DEDUP_REMOVED lines=22> */
.L_x_344:
        /* <DEDUP_REMOVED lines=18> */
.L_x_345:
        /* <DEDUP_REMOVED lines=22> */
.L_x_346:
        /* <DEDUP_REMOVED lines=23> */
.L_x_347:
        /* <DEDUP_REMOVED lines=8> */
.L_x_349:
[----:B------:R-:W-:-:S08]  /*0860*/  NOP ;  /* 0x0000000000007918 */ /* 0x000fd00000000000 */
[----:B------:R-:W0:Y:S02]  /*0870*/  USETMAXREG.TRY_ALLOC.CTAPOOL UP0, 0xe8 ;  /* 0x000000e8000079c8 */ /* 0x000e240008000600 */
[----:B0-----:R-:W-:-:S13]  /*0880*/  PLOP3.LUT P0, PT, PT, PT, UP0, 0x80, 0x0 ;  /* 0x000000000000781c */ /* 0x001fda0003f0f008 */
[----:B------:R-:W-:Y:S05]  /*0890*/  @!P0 BRA `(.L_x_349) ;  /* 0xfffffffc00f08947 */ /* 0x000fea000383ffff */
[----:B------:R-:W0:Y:S01]  /*08a0*/  S2R R2, SR_TID.X ;  /* 0x0000000000027919 */ /* 0x000e220000002100 */
[----:B------:R-:W1:Y:S01]  /*08b0*/  S2UR UR40, SR_CgaCtaId ;  /* 0x00000000002879c3 */ /* 0x000e620000008800 */
[----:B------:R-:W-:Y:S01]  /*08c0*/  UMOV UR41, 0x400 ;  /* 0x0000040000297882 */ /* 0x000fe20000000000 */
[----:B------:R-:W-:Y:S01]  /*08d0*/  ULDC UR4, c[0x0][0xc3c] ;  /* 0x00030f0000047ab9 */ /* 0x000fe20000000800 */
[----:B-1----:R-:W-:Y:S01]  /*08e0*/  ULEA UR41, UR40, UR41, 0x18 ;  /* 0x0000002928297291 */ /* 0x002fe2000f8ec03f */
[----:B0-----:R-:W-:-:S04]  /*08f0*/  LOP3.LUT R0, R2, 0xffffff80, RZ, 0xc0, !PT ;  /* 0xffffff8002007812 */ /* 0x001fc800078ec0ff */
[----:B------:R-:W-:-:S13]  /*0900*/  ISETP.NE.AND P0, PT, R0, 0x80, PT ;  /* 0x000000800000780c */ /* 0x000fda0003f05270 */
[----:B------:R-:W-:Y:S06]  /*0910*/  @!P0 BAR.ARV 0x8, 0x100 ;  /* 0x0204000000008b1d */ /* 0x000fec0000002000 */
[----:B------:R-:W-:-:S13]  /*0920*/  ISETP.GE.U32.AND P0, PT, R2, 0x100, PT ;  /* 0x000001000200780c */ /* 0x000fda0003f06070 */
[----:B------:R-:W-:Y:S08]  /*0930*/  @P0 BAR.ARV 0xf, 0x100 ;  /* 0x03c4000000000b1d */ /* 0x000ff00000002000 */
[----:B------:R-:W-:Y:S06]  /*0940*/  BAR.SYNC.DEFER_BLOCKING 0x5, 0x180 ;  /* 0x0146000000007b1d */ /* 0x000fec0000010000 */
[----:B------:R-:W0:Y:S02]  /*0950*/  LDS.128 R4, [UR41+0x28cd0] ;  /* 0x028cd029ff047984 */ /* 0x000e240008000c00 */
[----:B------:R-:W-:Y:S06]  /*0960*/  BAR.ARV 0x4, 0x180 ;  /* 0x0106000000007b1d */ /* 0x000fec0000002000 */
[----:B0-----:R-:W-:-:S13]  /*0970*/  ISETP.GE.AND P0, PT, R7, UR4, PT ;  /* 0x0000000407007c0c */ /* 0x001fda000bf06270 */
[----:B------:R-:W-:Y:S05]  /*0980*/  @P0 EXIT ;  /* 0x000000000000094d */ /* 0x000fea0003800000 */
[----:B------:R-:W-:Y:S01]  /*0990*/  VIADD R197, R2, 0xffffff80 ;  /* 0xffffff8002c57836 */ /* 0x000fe20000000000 */
[----:B------:R-:W-:Y:S01]  /*09a0*/  R2UR UR5, R5 ;  /* 0x00000000050572ca */ /* 0x000fe200000e0000 */
[----:B------:R-:W-:Y:S01]  /*09b0*/  IMAD.MOV.U32 R23, RZ, RZ, 0x40 ;  /* 0x00000040ff177424 */ /* 0x000fe200078e00ff */
[----:B------:R-:W-:Y:S01]  /*09c0*/  R2UR UR7, R7 ;  /* 0x00000000070772ca */ /* 0x000fe200000e0000 */
[----:B------:R-:W-:Y:S01]  /*09d0*/  ULOP3.LUT UR46, UR39, 0x1, URZ, 0xfc, !UPT ;  /* 0x00000001272e7892 */ /* 0x000fe2000f8efc3f */
[----:B------:R-:W-:Y:S01]  /*09e0*/  SHF.R.S32.HI R0, RZ, 0x1f, R197 ;  /* 0x0000001fff007819 */ /* 0x000fe200000114c5 */
[----:B------:R-:W-:Y:S01]  /*09f0*/  UMOV UR36, URZ ;  /* 0x0000003f00247c82 */ /* 0x000fe20008000000 */
[----:B------:R-:W-:Y:S01]  /*0a00*/  R2UR UR6, R6 ;  /* 0x00000000060672ca */ /* 0x000fe200000e0000 */
[----:B------:R-:W-:Y:S01]  /*0a10*/  UMOV UR37, URZ ;  /* 0x0000003f00257c82 */ /* 0x000fe20008000000 */
[CC--:B------:R-:W-:Y:S01]  /*0a20*/  LEA.HI R2, R0.reuse, R197.reuse, RZ, 0x4 ;  /* 0x000000c500027211 */ /* 0x0c0fe200078f20ff */
[----:B------:R-:W-:Y:S01]  /*0a30*/  UMOV UR38, URZ ;  /* 0x0000003f00267c82 */ /* 0x000fe20008000000 */
[----:B------:R-:W-:-:S02]  /*0a40*/  LEA.HI R5, R0, R197, RZ, 0x5 ;  /* 0x000000c500057211 */ /* 0x000fc400078f28ff */
[----:B------:R-:W-:Y:S02]  /*0a50*/  SHF.R.S32.HI R3, RZ, 0x4, R2 ;  /* 0x00000004ff037819 */ /* 0x000fe40000011402 */
[----:B------:R-:W-:Y:S02]  /*0a60*/  LEA.HI R7, R0, R197, RZ, 0x2 ;  /* 0x000000c500077211 */ /* 0x000fe400078f10ff */
[----:B------:R-:W-:Y:S02]  /*0a70*/  LEA.HI R4, R2, R3, RZ, 0x1 ;  /* 0x0000000302047211 */ /* 0x000fe400078f08ff */
[--C-:B------:R-:W-:Y:S02]  /*0a80*/  SHF.R.S32.HI R11, RZ, 0x5, R5.reuse ;  /* 0x00000005ff0b7819 */ /* 0x100fe40000011405 */
[----:B------:R-:W-:Y:S02]  /*0a90*/  LOP3.LUT R4, R4, 0x1ffffffe, RZ, 0xc0, !PT ;  /* 0x1ffffffe04047812 */ /* 0x000fe400078ec0ff */
[----:B------:R-:W-:-:S02]  /*0aa0*/  SHF.R.S32.HI R6, RZ, 0x1f, R5 ;  /* 0x0000001fff067819 */ /* 0x000fc40000011405 */
[----:B------:R-:W-:Y:S01]  /*0ab0*/  LOP3.LUT R8, R7, 0xfffffffc, RZ, 0xc0, !PT ;  /* 0xfffffffc07087812 */ /* 0x000fe200078ec0ff */
[----:B------:R-:W-:Y:S01]  /*0ac0*/  IMAD.IADD R9, R3, 0x1, -R4 ;  /* 0x0000000103097824 */ /* 0x000fe200078e0a04 */
[----:B------:R-:W-:Y:S02]  /*0ad0*/  LOP3.LUT R4, R2, 0xfffffff0, RZ, 0xc0, !PT ;  /* 0xfffffff002047812 */ /* 0x000fe400078ec0ff */
[----:B------:R-:W-:Y:S01]  /*0ae0*/  LEA.HI R3, R0, R197, RZ, 0x7 ;  /* 0x000000c500037211 */ /* 0x000fe200078f38ff */
[C---:B------:R-:W-:Y:S01]  /*0af0*/  IMAD.IADD R10, R197.reuse, 0x1, -R8 ;  /* 0x00000001c50a7824 */ /* 0x040fe200078e0a08 */
[----:B------:R-:W-:Y:S01]  /*0b00*/  LEA.HI R6, R6, R11, RZ, 0x2 ;  /* 0x0000000b06067211 */ /* 0x000fe200078f10ff */
[----:B------:R-:W-:Y:S01]  /*0b10*/  IMAD.IADD R7, R197, 0x1, -R4 ;  /* 0x00000001c5077824 */ /* 0x000fe200078e0a04 */
[----:B------:R-:W-:Y:S01]  /*0b20*/  LOP3.LUT R2, R3, 0xffffff80, RZ, 0xc0, !PT ;  /* 0xffffff8003027812 */ /* 0x000fe200078ec0ff */
[----:B------:R-:W-:Y:S01]  /*0b30*/  IMAD.SHL.U32 R9, R9, 0x8, RZ ;  /* 0x0000000809097824 */ /* 0x000fe200078e00ff */
[----:B------:R-:W-:-:S02]  /*0b40*/  SHF.R.S32.HI R192, RZ, 0x7, R3 ;  /* 0x00000007ffc07819 */ /* 0x000fc40000011403 */
[----:B------:R-:W-:Y:S01]  /*0b50*/  SHF.R.S32.HI R4, RZ, 0x1f, R7 ;  /* 0x0000001fff047819 */ /* 0x000fe20000011407 */
[----:B------:R-:W-:Y:S01]  /*0b60*/  IMAD.IADD R2, R197, 0x1, -R2 ;  /* 0x00000001c5027824 */ /* 0x000fe200078e0a02 */
[----:B------:R-:W-:Y:S02]  /*0b70*/  LOP3.LUT R6, R6, 0x3ffffc, RZ, 0xc0, !PT ;  /* 0x003ffffc06067812 */ /* 0x000fe400078ec0ff */
[-C--:B------:R-:W-:Y:S02]  /*0b80*/  LEA R15, R192, R7.reuse, 0x8 ;  /* 0x00000007c00f7211 */ /* 0x080fe400078e40ff */
[----:B------:R-:W-:Y:S02]  /*0b90*/  LEA.HI R12, R10, R10, RZ, 0x1 ;  /* 0x0000000a0a0c7211 */ /* 0x000fe400078f08ff */
[----:B------:R-:W-:Y:S01]  /*0ba0*/  LEA.HI R8, R4, R7, RZ, 0x3 ;  /* 0x0000000704087211 */ /* 0x000fe200078f18ff */
[----:B------:R-:W-:Y:S01]  /*0bb0*/  IMAD.IADD R4, R11, 0x1, -R6 ;  /* 0x000000010b047824 */ /* 0x000fe200078e0a06 */
[----:B------:R-:W-:-:S02]  /*0bc0*/  SHF.R.S32.HI R5, RZ, 0x1f, R2 ;  /* 0x0000001fff057819 */ /* 0x000fc40000011402 */
[----:B------:R-:W-:Y:S01]  /*0bd0*/  LOP3.LUT R13, R12, 0x1ffffffe, RZ, 0xc0, !PT ;  /* 0x1ffffffe0c0d7812 */ /* 0x000fe200078ec0ff */
[----:B------:R-:W-:Y:S01]  /*0be0*/  IMAD R196, R4, 0x10, R15 ;  /* 0x0000001004c47824 */ /* 0x000fe200078e020f */
[C---:B------:R-:W-:Y:S01]  /*0bf0*/  LOP3.LUT R6, R8.reuse, 0xfffffff8, RZ, 0xc0, !PT ;  /* 0xfffffff808067812 */ /* 0x040fe200078ec0ff */
[----:B------:R-:W-:Y:S01]  /*0c00*/  IMAD.SHL.U32 R8, R8, 0x40, RZ ;  /* 0x0000004008087824 */ /* 0x000fe200078e00ff */
[-C--:B------:R-:W-:Y:S01]  /*0c10*/  LEA.HI R4, R5, R2.reuse, RZ, 0x2 ;  /* 0x0000000205047211 */ /* 0x080fe200078f10ff */
[----:B------:R-:W-:Y:S01]  /*0c20*/  IMAD.IADD R195, R10, 0x1, -R13 ;  /* 0x000000010ac37824 */ /* 0x000fe200078e0a0d */
[----:B------:R-:W-:Y:S01]  /*0c30*/  LEA.HI R0, R0, R197, RZ, 0x3 ;  /* 0x000000c500007211 */ /* 0x000fe200078f18ff */
[----:B------:R-:W-:Y:S01]  /*0c40*/  IMAD.IADD R7, R7, 0x1, -R6 ;  /* 0x0000000107077824 */ /* 0x000fe200078e0a06 */
[----:B------:R-:W-:Y:S01]  /*0c50*/  LOP3.LUT R13, R4, 0x7ffffffc, RZ, 0xc0, !PT ;  /* 0x7ffffffc040d7812 */ /* 0x000fe200078ec0ff */
[----:B------:R-:W-:Y:S01]  /*0c60*/  IMAD.U32 R196, R196, 0x40, R9 ;  /* 0x00000040c4c47824 */ /* 0x000fe200078e0009 */
[----:B------:R-:W-:-:S02]  /*0c70*/  LEA.HI R6, R5, R2, RZ, 0x5 ;  /* 0x0000000205067211 */ /* 0x000fc400078f28ff */
[----:B------:R-:W-:Y:S01]  /*0c80*/  LOP3.LUT R8, R8, 0x7ffffe00, RZ, 0xc0, !PT ;  /* 0x7ffffe0008087812 */ /* 0x000fe200078ec0ff */
[----:B------:R-:W-:Y:S01]  /*0c90*/  IMAD.IADD R13, R2, 0x1, -R13 ;  /* 0x00000001020d7824 */ /* 0x000fe200078e0a0d */
[----:B------:R-:W-:Y:S02]  /*0ca0*/  SHF.L.U32 R2, R7, 0x6, RZ ;  /* 0x0000000607027819 */ /* 0x000fe400000006ff */
[----:B------:R-:W-:Y:S01]  /*0cb0*/  SHF.R.S32.HI R5, RZ, 0x2, R4 ;  /* 0x00000002ff057819 */ /* 0x000fe20000011404 */
[----:B------:R-:W-:Y:S01]  /*0cc0*/  IMAD R8, R11, 0x400, R8 ;  /* 0x000004000b087824 */ /* 0x000fe200078e0208 */
[----:B------:R-:W-:Y:S01]  /*0cd0*/  LOP3.LUT R2, R2, 0x1c0, RZ, 0xc0, !PT ;  /* 0x000001c002027812 */ /* 0x000fe200078ec0ff */
[----:B------:R-:W-:Y:S01]  /*0ce0*/  IMAD.SHL.U32 R17, R13, 0x2, RZ ;  /* 0x000000020d117824 */ /* 0x000fe200078e00ff */
[----:B------:R-:W-:Y:S02]  /*0cf0*/  SHF.R.S32.HI R4, RZ, 0x1f, R4 ;  /* 0x0000001fff047819 */ /* 0x000fe40000011404 */
[----:B------:R-:W-:-:S02]  /*0d00*/  LOP3.LUT R9, R2, 0x8, R9, 0xf8, !PT ;  /* 0x0000000802097812 */ /* 0x000fc400078ef809 */
[----:B------:R-:W-:Y:S02]  /*0d10*/  SHF.R.U32.HI R2, RZ, 0x3, R2 ;  /* 0x00000003ff027819 */ /* 0x000fe40000011602 */
[----:B------:R-:W-:Y:S02]  /*0d20*/  R2P PR, R7, 0x6 ;  /* 0x0000000607007804 */ /* 0x000fe40000000000 */
[----:B------:R-:W-:Y:S02]  /*0d30*/  LOP3.LUT R9, R9, R2, RZ, 0x3c, !PT ;  /* 0x0000000209097212 */ /* 0x000fe400078e3cff */
[----:B------:R-:W-:Y:S02]  /*0d40*/  LOP3.LUT R190, R0, 0xfffffff8, RZ, 0xc0, !PT ;  /* 0xfffffff800be7812 */ /* 0x000fe400078ec0ff */
[----:B------:R-:W-:Y:S01]  /*0d50*/  LEA.HI R4, R4, R5, RZ, 0x3 ;  /* 0x0000000504047211 */ /* 0x000fe200078f18ff */
[----:B------:R-:W-:Y:S01]  /*0d60*/  IMAD.IADD R8, R8, 0x1, R9 ;  /* 0x0000000108087824 */ /* 0x000fe200078e0209 */
[----:B------:R-:W-:-:S02]  /*0d70*/  IADD3 R190, R197, -R190, RZ ;  /* 0x800000bec5be7210 */ /* 0x000fc40007ffe0ff */
[----:B------:R-:W-:Y:S02]  /*0d80*/  LOP3.LUT R4, R4, 0xfffffff8, RZ, 0xc0, !PT ;  /* 0xfffffff804047812 */ /* 0x000fe400078ec0ff */
[----:B------:R-:W-:Y:S01]  /*0d90*/  LEA R19, R8, UR41, 0x1 ;  /* 0x0000002908137c11 */ /* 0x000fe2000f8e08ff */
[----:B------:R-:W-:Y:S01]  /*0da0*/  IMAD.SHL.U32 R2, R190, 0x8, RZ ;  /* 0x00000008be027824 */ /* 0x000fe200078e00ff */
[----:B------:R-:W-:Y:S01]  /*0db0*/  LEA.HI R3, R3, R192, RZ, 0x1 ;  /* 0x000000c003037211 */ /* 0x000fe200078f08ff */
[----:B------:R-:W-:Y:S01]  /*0dc0*/  IMAD.IADD R5, R5, 0x1, -R4 ;  /* 0x0000000105057824 */ /* 0x000fe200078e0a04 */
[----:B------:R-:W-:Y:S01]  /*0dd0*/  SHF.R.S32.HI R6, RZ, 0x5, R6 ;  /* 0x00000005ff067819 */ /* 0x000fe20000011406 */
[----:B------:R-:W-:Y:S01]  /*0de0*/  VIADD R184, R19, 0x26800 ;  /* 0x0002680013b87836 */ /* 0x000fe20000000000 */
[----:B------:R-:W-:Y:S01]  /*0df0*/  LOP3.LUT R3, R3, 0xfffffe, RZ, 0xc0, !PT ;  /* 0x00fffffe03037812 */ /* 0x000fe200078ec0ff */
[----:B------:R-:W-:Y:S01]  /*0e00*/  VIADD R22, R19, 0x26820 ;  /* 0x0002682013167836 */ /* 0x000fe20000000000 */
[----:B------:R-:W-:Y:S01]  /*0e10*/  SEL R23, R23, 0xffffffc0, !P2 ;  /* 0xffffffc017177807 */ /* 0x000fe20005000000 */
[----:B------:R-:W-:Y:S01]  /*0e20*/  VIADD R189, R2, 0x40 ;  /* 0x0000004002bd7836 */ /* 0x000fe20000000000 */
[----:B------:R-:W-:Y:S01]  /*0e30*/  @P1 IADD3 R22, R184, -0x20, RZ ;  /* 0xffffffe0b8161810 */ /* 0x000fe20007ffe0ff */
[C---:B------:R-:W-:Y:S01]  /*0e40*/  VIADD R188, R2.reuse, 0x80 ;  /* 0x0000008002bc7836 */ /* 0x040fe20000000000 */
[C---:B------:R-:W-:Y:S01]  /*0e50*/  IADD3 R186, R2.reuse, 0x100, RZ ;  /* 0x0000010002ba7810 */ /* 0x040fe20007ffe0ff */
[C---:B------:R-:W-:Y:S01]  /*0e60*/  VIADD R187, R2.reuse, 0xc0 ;  /* 0x000000c002bb7836 */ /* 0x040fe20000000000 */
[----:B------:R-:W-:Y:S01]  /*0e70*/  SHF.R.S32.HI R191, RZ, 0x3, R0 ;  /* 0x00000003ffbf7819 */ /* 0x000fe20000011400 */
[C---:B------:R-:W-:Y:S01]  /*0e80*/  VIADD R185, R2.reuse, 0x140 ;  /* 0x0000014002b97836 */ /* 0x040fe20000000000 */
[----:B------:R-:W-:Y:S01]  /*0e90*/  SHF.R.S32.HI R204, RZ, 0x1f, R189 ;  /* 0x0000001fffcc7819 */ /* 0x000fe200000114bd */
[C---:B------:R-:W-:Y:S01]  /*0ea0*/  VIADD R194, R2.reuse, 0x180 ;  /* 0x0000018002c27836 */ /* 0x040fe20000000000 */
[----:B------:R-:W-:Y:S01]  /*0eb0*/  SHF.R.S32.HI R203, RZ, 0x1f, R188 ;  /* 0x0000001fffcb7819 */ /* 0x000fe200000114bc */
[----:B------:R-:W-:Y:S01]  /*0ec0*/  VIADD R193, R2, 0x1c0 ;  /* 0x000001c002c17836 */ /* 0x000fe20000000000 */
[----:B------:R-:W-:Y:S01]  /*0ed0*/  SHF.R.S32.HI R202, RZ, 0x1f, R187 ;  /* 0x0000001fffca7819 */ /* 0x000fe200000114bb */
[----:B------:R-:W-:Y:S01]  /*0ee0*/  IMAD R16, R6, 0x10, R5 ;  /* 0x0000001006107824 */ /* 0x000fe200078e0205 */
[----:B------:R-:W-:Y:S01]  /*0ef0*/  SHF.R.S32.HI R201, RZ, 0x1f, R186 ;  /* 0x0000001fffc97819 */ /* 0x000fe200000114ba */
[----:B------:R-:W-:Y:S01]  /*0f00*/  IMAD.IADD R3, R192, 0x1, -R3 ;  /* 0x00000001c0037824 */ /* 0x000fe200078e0a03 */
[----:B------:R-:W-:Y:S01]  /*0f10*/  SHF.R.S32.HI R200, RZ, 0x1f, R185 ;  /* 0x0000001fffc87819 */ /* 0x000fe200000114b9 */
[----:B------:R-:W-:Y:S01]  /*0f20*/  IMAD.IADD R184, R184, 0x1, R23 ;  /* 0x00000001b8b87824 */ /* 0x000fe200078e0217 */
[----:B------:R-:W-:Y:S01]  /*0f30*/  SHF.R.S32.HI R199, RZ, 0x1f, R194 ;  /* 0x0000001fffc77819 */ /* 0x000fe200000114c2 */
[----:B------:R-:W-:Y:S01]  /*0f40*/  IMAD.SHL.U32 R18, R3, 0x100, RZ ;  /* 0x0000010003127824 */ /* 0x000fe200078e00ff */
[----:B------:R-:W-:Y:S01]  /*0f50*/  SHF.R.S32.HI R198, RZ, 0x1f, R193 ;  /* 0x0000001fffc67819 */ /* 0x000fe200000114c1 */
[----:B------:R-:W-:-:S02]  /*0f60*/  IMAD R195, R195, 0x8, R16 ;  /* 0x00000008c3c37824 */ /* 0x000fc400078e0210 */
[----:B------:R-:W-:-:S07]  /*0f70*/  IMAD.IADD R23, R23, 0x1, R22 ;  /* 0x0000000117177824 */ /* 0x000fce00078e0216 */
.L_x_399:
[----:B------:R-:W-:Y:S01]  /*0f80*/  ULDC.64 UR8, c[0x0][0xc88] ;  /* 0x0003220000087ab9 */ /* 0x000fe20000000a00 */
[----:B------:R-:W-:Y:S01]  /*0f90*/  ULDC.64 UR10, c[0x0][0xa20] ;  /* 0x00028800000a7ab9 */ /* 0x000fe20000000a00 */
[----:B------:R-:W-:Y:S01]  /*0fa0*/  UIMAD.WIDE UR8, UR7, 0x4, UR8 ;  /* 0x00000004070878a5 */ /* 0x000fe2000f8e0208 */
[----:B------:R-:W-:-:S05]  /*0fb0*/  ULDC UR4, c[0x0][0x424] ;  /* 0x0001090000047ab9 */ /* 0x000fca0000000800 */
[----:B0-2-4-:R-:W-:Y:S02]  /*0fc0*/  IMAD.U32 R4, RZ, RZ, UR8 ;  /* 0x00000008ff047e24 */ /* 0x015fe4000f8e00ff */
[----:B------:R-:W-:Y:S01]  /*0fd0*/  IMAD.U32 R5, RZ, RZ, UR9 ;  /* 0x00000009ff057e24 */ /* 0x000fe2000f8e00ff */
[----:B------:R-:W-:-:S04]  /*0fe0*/  ULDC.64 UR8, c[0x0][0xa28] ;  /* 0x00028a0000087ab9 */ /* 0x000fc80000000a00 */
[----:B------:R-:W2:Y:S01]  /*0ff0*/  LDG.E R4, desc[UR50][R4.64] ;  /* 0x0000003204047981 */ /* 0x000ea2000c1e1900 */
[----:B------:R-:W-:Y:S02]  /*1000*/  UISETP.NE.U32.AND UP0, UPT, UR8, URZ, UPT ;  /* 0x0000003f0800728c */ /* 0x000fe4000bf05070 */
[----:B------:R-:W-:Y:S02]  /*1010*/  UISETP.NE.U32.AND UP1, UPT, UR10, URZ, UPT ;  /* 0x0000003f0a00728c */ /* 0x000fe4000bf25070 */
[----:B------:R-:W-:Y:S02]  /*1020*/  UISETP.NE.AND.EX UP0, UPT, UR9, URZ, UPT, UP0 ;  /* 0x0000003f0900728c */ /* 0x000fe4000bf05300 */
[----:B------:R-:W-:-:S04]  /*1030*/  UISETP.NE.AND.EX UP1, UPT, UR11, URZ, UPT, UP1 ;  /* 0x0000003f0b00728c */ /* 0x000fc8000bf25310 */
[----:B------:R-:W-:Y:S02]  /*1040*/  PLOP3.LUT P0, PT, PT, PT, UP0, 0x80, 0x0 ;  /* 0x000000000000781c */ /* 0x000fe40003f0f008 */
[----:B------:R-:W-:Y:S02]  /*1050*/  PLOP3.LUT P1, PT, PT, PT, UP1, 0x80, 0x0 ;  /* 0x000000000000781c */ /* 0x000fe40003f2f018 */
[----:B--2---:R-:W-:-:S13]  /*1060*/  R2UR UR42, R4 ;  /* 0x00000000042a72ca */ /* 0x004fda00000e0000 */
[----:B------:R-:W-:Y:S02]  /*1070*/  USHF.R.S32.HI UR43, URZ, 0x1f, UR42 ;  /* 0x0000001f3f2b7899 */ /* 0x000fe4000801142a */
[----:B------:R-:W-:Y:S02]  /*1080*/  @UP0 ULEA UR8, UP2, UR42, UR8, 0x2 ;  /* 0x000000082a080291 */ /* 0x000fe4000f84103f */
[----:B------:R-:W-:Y:S02]  /*1090*/  @UP1 ULEA UR10, UP3, UR42, UR10, 0x2 ;  /* 0x0000000a2a0a1291 */ /* 0x000fe4000f86103f */
[----:B------:R-:W-:Y:S02]  /*10a0*/  @UP0 ULEA.HI.X UR9, UR42, UR9, UR43, 0x2, UP2 ;  /* 0x000000092a090291 */ /* 0x000fe400090f142b */
[----:B------:R-:W-:Y:S01]  /*10b0*/  @UP1 ULEA.HI.X UR11, UR42, UR11, UR43, 0x2, UP3 ;  /* 0x0000000b2a0b1291 */ /* 0x000fe200098f142b */
[----:B------:R-:W-:Y:S01]  /*10c0*/  MOV R4, UR8 ;  /* 0x0000000800047c02 */ /* 0x000fe20008000f00 */
[----:B-1----:R-:W-:-:S02]  /*10d0*/  IMAD.U32 R6, RZ, RZ, UR10 ;  /* 0x0000000aff067e24 */ /* 0x002fc4000f8e00ff */
[----:B------:R-:W-:Y:S01]  /*10e0*/  IMAD.U32 R5, RZ, RZ, UR9 ;  /* 0x00000009ff057e24 */ /* 0x000fe2000f8e00ff */
[----:B------:R-:W-:Y:S01]  /*10f0*/  ULDC.64 UR8, c[0x0][0x418] ;  /* 0x0001060000087ab9 */ /* 0x000fe20000000a00 */
[----:B---3--:R-:W-:-:S03]  /*1100*/  IMAD.U32 R7, RZ, RZ, UR11 ;  /* 0x0000000bff077e24 */ /* 0x008fc6000f8e00ff */
[----:B------:R-:W2:Y:S04]  /*1110*/  @P0 LDG.E R4, desc[UR50][R4.64] ;  /* 0x0000003204040981 */ /* 0x000ea8000c1e1900 */
[----:B------:R-:W3:Y:S01]  /*1120*/  @P1 LDG.E R6, desc[UR50][R6.64] ;  /* 0x0000003206061981 */ /* 0x000ee2000c1e1900 */
[----:B------:R-:W-:Y:S01]  /*1130*/  UISETP.NE.U32.AND UP0, UPT, UR8, URZ, UPT ;  /* 0x0000003f0800728c */ /* 0x000fe2000bf05070 */
[----:B------:R-:W-:Y:S01]  /*1140*/  CS2R R20, SRZ ;  /* 0x0000000000147805 */ /* 0x000fe2000001ff00 */
[----:B------:R-:W-:Y:S01]  /*1150*/  UMOV UR44, UR5 ;  /* 0x00000005002c7c82 */ /* 0x000fe20008000000 */
[----:B------:R-:W-:Y:S01]  /*1160*/  ULDC UR5, c[0x0][0x2f0] ;  /* 0x0000bc0000057ab9 */ /* 0x000fe20000000800 */
[----:B------:R-:W-:Y:S01]  /*1170*/  UISETP.NE.AND.EX UP0, UPT, UR9, URZ, UPT, UP0 ;  /* 0x0000003f0900728c */ /* 0x000fe2000bf05300 */
[----:B------:R-:W-:Y:S01]  /*1180*/  IMAD.MOV.U32 R0, RZ, RZ, RZ ;  /* 0x000000ffff007224 */ /* 0x000fe200078e00ff */
[----:B------:R-:W-:Y:S01]  /*1190*/  UMOV UR49, URZ ;  /* 0x0000003f00317c82 */ /* 0x000fe20008000000 */
[----:B------:R-:W-:Y:S01]  /*11a0*/  UMOV UR45, UR6 ;  /* 0x00000006002d7c82 */ /* 0x000fe20008000000 */
[----:B------:R-:W-:Y:S01]  /*11b0*/  USEL UR4, UR4, 0x1, UP0 ;  /* 0x0000000104047887 */ /* 0x000fe20008000000 */
[----:B------:R-:W-:Y:S01]  /*11c0*/  IMAD.MOV.U32 R150, RZ, RZ, RZ ;  /* 0x000000ffff967224 */ /* 0x000fe200078e00ff */
[----:B------:R-:W-:Y:S01]  /*11d0*/  UISETP.NE.AND UP0, UPT, UR47, 0x1, UPT ;  /* 0x000000012f00788c */ /* 0x000fe2000bf05270 */
[----:B------:R-:W-:Y:S01]  /*11e0*/  CS2R R148, SRZ ;  /* 0x0000000000947805 */ /* 0x000fe2000001ff00 */
[----:B------:R-:W-:Y:S01]  /*11f0*/  UIMAD UR4, UR4, UR5, URZ ;  /* 0x00000005040472a4 */ /* 0x000fe2000f8e023f */
[----:B------:R-:W-:-:S02]  /*1200*/  CS2R R146, SRZ ;  /* 0x0000000000927805 */ /* 0x000fc4000001ff00 */
[----:B------:R-:W-:Y:S02]  /*1210*/  CS2R R144, SRZ ;  /* 0x0000000000907805 */ /* 0x000fe4000001ff00 */
[----:B------:R-:W-:Y:S02]  /*1220*/  CS2R R142, SRZ ;  /* 0x00000000008e7805 */ /* 0x000fe4000001ff00 */
[----:B------:R-:W-:Y:S02]  /*1230*/  CS2R R140, SRZ ;  /* 0x00000000008c7805 */ /* 0x000fe4000001ff00 */
[----:B------:R-:W-:Y:S02]  /*1240*/  CS2R R138, SRZ ;  /* 0x00000000008a7805 */ /* 0x000fe4000001ff00 */
[----:B------:R-:W-:Y:S02]  /*1250*/  CS2R R136, SRZ ;  /* 0x0000000000887805 */ /* 0x000fe4000001ff00 */
        /* <DEDUP_REMOVED lines=46> */
[----:B------:R-:W-:Y:S01]  /*1540*/  CS2R R164, SRZ ;  /* 0x0000000000a47805 */ /* 0x000fe2000001ff00 */
[----:B------:R-:W-:Y:S01]  /*1550*/  IMAD.MOV.U32 R9, RZ, RZ, RZ ;  /* 0x000000ffff097224 */ /* 0x000fe200078e00ff */
[----:B------:R-:W-:Y:S02]  /*1560*/  MOV R168, RZ ;  /* 0x000000ff00a87202 */ /* 0x000fe40000000f00 */
[----:B--2---:R-:W-:-:S02]  /*1570*/  @P0 R2UR UR49, R4 ;  /* 0x00000000043102ca */ /* 0x004fc400000e0000 */
[----:B---3--:R-:W-:Y:S01]  /*1580*/  @P1 R2UR UR4, R6 ;  /* 0x00000000060412ca */ /* 0x008fe200000e0000 */
[----:B------:R-:W-:-:S14]  /*1590*/  @P1 BRA `(.L_x_350) ;  /* 0x0000000000341947 */ /* 0x000fdc0003800000 */
[----:B------:R-:W-:Y:S02]  /*15a0*/  ULDC.64 UR6, c[0x0][0xa08] ;  /* 0x0002820000067ab9 */ /* 0x000fe40000000a00 */
[----:B------:R-:W-:-:S04]  /*15b0*/  ISETP.NE.U32.AND P0, PT, RZ, UR6, PT ;  /* 0x00000006ff007c0c */ /* 0x000fc8000bf05070 */
[----:B------:R-:W-:-:S13]  /*15c0*/  ISETP.NE.AND.EX P0, PT, RZ, UR7, PT, P0 ;  /* 0x00000007ff007c0c */ /* 0x000fda000bf05300 */
[----:B------:R-:W-:Y:S05]  /*15d0*/  @!P0 BRA `(.L_x_350) ;  /* 0x0000000000248947 */ /* 0x000fea0003800000 */
[----:B------:R-:W-:Y:S02]  /*15e0*/  ULDC.64 UR4, c[0x0][0xa08] ;  /* 0x0002820000047ab9 */ /* 0x000fe40000000a00 */
[----:B------:R-:W-:-:S06]  /*15f0*/  UIMAD.WIDE UR4, UR42, 0x4, UR4 ;  /* 0x000000042a0478a5 */ /* 0x000fcc000f8e0204 */
[----:B------:R-:W-:Y:S02]  /*1600*/  IMAD.U32 R4, RZ, RZ, UR4 ;  /* 0x00000004ff047e24 */ /* 0x000fe4000f8e00ff */
[----:B------:R-:W-:-:S05]  /*1610*/  IMAD.U32 R5, RZ, RZ, UR5 ;  /* 0x00000005ff057e24 */ /* 0x000fca000f8e00ff */
[----:B------:R-:W2:Y:S04]  /*1620*/  LDG.E R6, desc[UR50][R4.64] ;  /* 0x0000003204067981 */ /* 0x000ea8000c1e1900 */
[----:B------:R-:W3:Y:S01]  /*1630*/  LDG.E R3, desc[UR50][R4.64+0x4] ;  /* 0x0000043204037981 */ /* 0x000ee2000c1e1900 */
[----:B--2---:R-:W-:Y:S02]  /*1640*/  R2UR UR4, R6 ;  /* 0x00000000060472ca */ /* 0x004fe400000e0000 */
[----:B---3--:R-:W-:-:S13]  /*1650*/  R2UR UR5, R3 ;  /* 0x00000000030572ca */ /* 0x008fda00000e0000 */
[----:B------:R-:W-:-:S12]  /*1660*/  UIADD3 UR4, -UR4, UR5, URZ ;  /* 0x0000000504047290 */ /* 0x000fd8000fffe13f */
.L_x_350:
[----:B------:R-:W-:Y:S01]  /*1670*/  UIADD3 UR49, -UR49, UR4, URZ ;  /* 0x0000000431317290 */ /* 0x000fe2000fffe13f */
[----:B------:R-:W-:Y:S02]  /*1680*/  PLOP3.LUT P0, PT, PT, PT, UP0, 0x80, 0x0 ;  /* 0x000000000000781c */ /* 0x000fe40003f0f008 */
[----:B------:R-:W-:Y:S01]  /*1690*/  CS2R R38, SRZ ;  /* 0x0000000000267805 */ /* 0x000fe2000001ff00 */
[----:B------:R-:W-:Y:S01]  /*16a0*/  IMAD.MOV.U32 R8, RZ, RZ, RZ ;  /* 0x000000ffff087224 */ /* 0x000fe200078e00ff */
[----:B------:R-:W-:Y:S01]  /*16b0*/  UIADD3 UR4, UR49, 0x3f, URZ ;  /* 0x0000003f31047890 */ /* 0x000fe2000fffe03f */
[----:B------:R-:W-:Y:S02]  /*16c0*/  CS2R R166, SRZ ;  /* 0x0000000000a67805 */ /* 0x000fe4000001ff00 */
[----:B------:R-:W-:Y:S01]  /*16d0*/  CS2R R34, SRZ ;  /* 0x0000000000227805 */ /* 0x000fe2000001ff00 */
[----:B------:R-:W-:Y:S01]  /*16e0*/  IMAD.MOV.U32 R169, RZ, RZ, RZ ;  /* 0x000000ffffa97224 */ /* 0x000fe200078e00ff */
[----:B------:R-:W-:Y:S01]  /*16f0*/  USHF.R.S32.HI UR5, URZ, 0x1f, UR4 ;  /* 0x0000001f3f057899 */ /* 0x000fe20008011404 */
[----:B------:R-:W-:Y:S01]  /*1700*/  CS2R R30, SRZ ;  /* 0x00000000001e7805 */ /* 0x000fe2000001ff00 */
[----:B------:R-:W-:Y:S01]  /*1710*/  IMAD.MOV.U32 R28, RZ, RZ, RZ ;  /* 0x000000ffff1c7224 */ /* 0x000fe200078e00ff */
[----:B------:R-:W-:Y:S01]  /*1720*/  CS2R R170, SRZ ;  /* 0x0000000000aa7805 */ /* 0x000fe2000001ff00 */
[----:B------:R-:W-:Y:S01]  /*1730*/  ULEA.HI UR5, UR5, UR4, URZ, 0x6 ;  /* 0x0000000405057291 */ /* 0x000fe2000f8f303f */
[----:B------:R-:W-:Y:S01]  /*1740*/  CS2R R26, SRZ ;  /* 0x00000000001a7805 */ /* 0x000fe2000001ff00 */
[----:B------:R-:W-:-:S02]  /*1750*/  IMAD.MOV.U32 R172, RZ, RZ, RZ ;  /* 0x000000ffffac7224 */ /* 0x000fc400078e00ff */
[----:B------:R-:W-:Y:S01]  /*1760*/  USHF.R.S32.HI UR48, URZ, 0x6, UR5 ;  /* 0x000000063f307899 */ /* 0x000fe20008011405 */
[----:B------:R-:W-:Y:S11]  /*1770*/  @!P0 BRA `(.L_x_351) ;  /* 0x0000001800448947 */ /* 0x000ff60003800000 */
[----:B------:R-:W-:Y:S01]  /*1780*/  UISETP.GE.AND UP0, UPT, UR49, 0x1, UPT ;  /* 0x000000013100788c */ /* 0x000fe2000bf06270 */
[----:B------:R-:W-:-:S05]  /*1790*/  PLOP3.LUT P0, PT, PT, PT, PT, 0x80, 0x0 ;  /* 0x000000000000781c */ /* 0x000fca0003f0f070 */
[----:B------:R-:W-:-:S13]  /*17a0*/  PLOP3.LUT P1, PT, PT, PT, UP0, 0x80, 0x0 ;  /* 0x000000000000781c */ /* 0x000fda0003f2f008 */
[----:B------:R-:W-:Y:S05]  /*17b0*/  @!P1 BRA `(.L_x_352) ;  /* 0x0000005800dc9947 */ /* 0x000fea0003800000 */
        /* <DEDUP_REMOVED lines=14> */
.L_x_353:
[----:B------:R-:W-:Y:S01]  /*18a0*/  ULEA UR16, UR38, UR41, 0x3 ;  /* 0x0000002926107291 */ /* 0x000fe2000f8e183f */
[----:B------:R-:W-:-:S04]  /*18b0*/  MOV R0, UR37 ;  /* 0x0000002500007c02 */ /* 0x000fc80008000f00 */
[----:B------:R-:W-:-:S04]  /*18c0*/  SHF.L.U32 R0, R0, 0x1f, RZ ;  /* 0x0000001f00007819 */ /* 0x000fc800000006ff */
[----:B------:R-:W0:Y:S02]  /*18d0*/  SYNCS.PHASECHK.TRANS64.TRYWAIT P1, [UR16+0x28c50], R0 ;  /* 0x028c5000ff0075a7 */ /* 0x000e240008020150 */
[----:B0-----:R-:W-:Y:S05]  /*18e0*/  @!P1 BRA `(.L_x_354) ;  /* 0x000000dc008c9947 */ /* 0x001fea0003800000 */
.L_x_484:
        /* <DEDUP_REMOVED lines=40> */
.L_x_355:
        /* <DEDUP_REMOVED lines=8> */
.L_x_362:
[----:B------:R-:W-:Y:S01]  /*1bf0*/  BAR.SYNC.DEFER_BLOCKING 0xe, 0x100 ;  /* 0x0384000000007b1d */ /* 0x000fe20000010000 */
[----:B01----:R-:W-:Y:S01]  /*1c00*/  IMAD.U32 R3, RZ, RZ, UR38 ;  /* 0x00000026ff037e24 */ /* 0x003fe2000f8e00ff */
[----:B------:R-:W-:Y:S01]  /*1c10*/  UIADD3 UR38, UR38, 0x1, URZ ;  /* 0x0000000126267890 */ /* 0x000fe2000fffe03f */
[C---:B------:R-:W-:Y:S01]  /*1c20*/  ISETP.GT.AND P2, PT, R0.reuse, RZ, PT ;  /* 0x000000ff0000720c */ /* 0x040fe20003f44270 */
[----:B------:R-:W-:Y:S02]  /*1c30*/  VIADD R0, R0, 0xffffffff ;  /* 0xffffffff00007836 */ /* 0x000fe40000000000 */
        /* <DEDUP_REMOVED lines=138> */
.L_x_357:
[----:B------:R-:W-:Y:S01]  /*24e0*/  ULEA UR21, UR38, UR41, 0x3 ;  /* 0x0000002926157291 */ /* 0x000fe2000f8e183f */
[----:B------:R-:W-:-:S05]  /*24f0*/  IMAD.U32 R3, RZ, RZ, UR37 ;  /* 0x00000025ff037e24 */ /* 0x000fca000f8e00ff */
[----:B------:R-:W-:-:S04]  /*2500*/  SHF.L.U32 R3, R3, 0x1f, RZ ;  /* 0x0000001f03037819 */ /* 0x000fc800000006ff */
[----:B------:R0:W1:Y:S01]  /*2510*/  SYNCS.PHASECHK.TRANS64.TRYWAIT P1, [UR21+0x28c50], R3 ;  /* 0x028c5003ff0075a7 */ /* 0x0000620008020155 */
[----:B------:R-:W-:Y:S05]  /*2520*/  @!P0 BRA `(.L_x_358) ;  /* 0x0000000000048947 */ /* 0x000fea0003800000 */
[----:B------:R-:W-:Y:S01]  /*2530*/  BPT.TRAP 0x1 ;  /* 0x000000040000795c */ /* 0x000fe20000300000 */
.L_x_358:
[----:B-1----:R-:W-:Y:S05]  /*2540*/  @P1 BRA `(.L_x_359) ;  /* 0x0000000000081947 */ /* 0x002fea0003800000 */
[----:B------:R-:W1:Y:S02]  /*2550*/  SYNCS.PHASECHK.TRANS64.TRYWAIT P1, [UR21+0x28c50], R3 ;  /* 0x028c5003ff0075a7 */ /* 0x000e640008020155 */
[----:B-1----:R-:W-:Y:S05]  /*2560*/  @!P1 BRA `(.L_x_360) ;  /* 0x000000d000849947 */ /* 0x002fea0003800000 */
.L_x_359:
        /* <DEDUP_REMOVED lines=31> */
.L_x_361:
[----:B------:R-:W-:-:S04]  /*2760*/  UIADD3 UR6, UR21, 0x28c60, URZ ;  /* 0x00028c6015067890 */ /* 0x000fc8000fffe03f */
[----:B------:R-:W-:-:S09]  /*2770*/  UPRMT UR6, UR40, 0x654, UR6 ;  /* 0x0000065428067896 */ /* 0x000fd20008000006 */
[----:B------:R-:W-:Y:S01]  /*2780*/  SYNCS.ARRIVE.TRANS64.RED.A1T0 RZ, [UR6], RZ ;  /* 0x000000ffffff79a7 */ /* 0x000fe20008100406 */
[----:B------:R-:W-:Y:S05]  /*2790*/  @P2 BRA `(.L_x_362) ;  /* 0xfffffff400142947 */ /* 0x000fea000383ffff */
.L_x_356:
[----:B------:R-:W-:Y:S01]  /*27a0*/  BAR.SYNC.DEFER_BLOCKING 0xe, 0x100 ;  /* 0x0384000000007b1d */ /* 0x000fe20000010000 */
[----:B01----:R-:W-:Y:S01]  /*27b0*/  IMAD.U32 R3, RZ, RZ, UR38 ;  /* 0x00000026ff037e24 */ /* 0x003fe2000f8e00ff */
[----:B------:R-:W-:Y:S01]  /*27c0*/  UIADD3 UR38, UR38, 0x1, URZ ;  /* 0x0000000126267890 */ /* 0x000fe2000fffe03f */
[----:B------:R-:W-:Y:S02]  /*27d0*/  PLOP3.LUT P0, PT, PT, PT, PT, 0x8, 0x0 ;  /* 0x000000000000781c */ /* 0x000fe40003f0e170 */
[----:B------:R-:W-:Y:S02]  /*27e0*/  CS2R R20, SRZ ;  /* 0x0000000000147805 */ /* 0x000fe4000001ff00 */
[----:B------:R-:W-:Y:S01]  /*27f0*/  LEA R0, R3, R16, 0x6 ;  /* 0x0000001003007211 */ /* 0x000fe200078e30ff */
[----:B------:R-:W-:-:S03]  /*2800*/  UISETP.NE.AND UP0, UPT, UR38, 0x2, UPT ;  /* 0x000000022600788c */ /* 0x000fc6000bf05270 */
        /* <DEDUP_REMOVED lines=133> */
[----:B------:R-:W-:Y:S01]  /*3060*/  FMUL.FTZ R0, R151, R0 ;  /* 0x0000000097007220 */ /* 0x000fe20000410000 */
[----:B------:R-:W-:Y:S06]  /*3070*/  BAR.ARV 0xf, 0x100 ;  /* 0x03c4000000007b1d */ /* 0x000fec0000002000 */
[----:B------:R-:W-:Y:S05]  /*3080*/  BRA `(.L_x_352) ;  /* 0x0000004000a87947 */ /* 0x000fea0003800000 */
.L_x_351:
[----:B------:R-:W-:Y:S01]  /*3090*/  UISETP.GE.AND UP0, UPT, UR49, 0x1, UPT ;  /* 0x000000013100788c */ /* 0x000fe2000bf06270 */
[----:B------:R-:W-:-:S05]  /*30a0*/  PLOP3.LUT P0, PT, PT, PT, PT, 0x80, 0x0 ;  /* 0x000000000000781c */ /* 0x000fca0003f0f070 */
[----:B------:R-:W-:-:S13]  /*30b0*/  PLOP3.LUT P1, PT, PT, PT, UP0, 0x80, 0x0 ;  /* 0x000000000000781c */ /* 0x000fda0003f2f008 */
[----:B------:R-:W-:Y:S05]  /*30c0*/  @!P1 BRA `(.L_x_352) ;  /* 0x0000004000989947 */ /* 0x000fea0003800000 */
        /* <DEDUP_REMOVED lines=29> */
.L_x_363:
[----:B------:R-:W-:Y:S01]  /*32a0*/  ULEA.HI UR4, UR36, UR36, URZ, 0x1 ;  /* 0x0000002424047291 */ /* 0x000fe2000f8f083f */
[----:B------:R-:W-:-:S03]  /*32b0*/  IMAD.U32 R3, RZ, RZ, UR46 ;  /* 0x0000002eff037e24 */ /* 0x000fc6000f8e00ff */
[----:B------:R-:W-:Y:S02]  /*32c0*/  ULOP3.LUT UR4, UR4, 0xfffffffe, URZ, 0xc0, !UPT ;  /* 0xfffffffe04047892 */ /* 0x000fe4000f8ec03f */
[----:B------:R-:W-:Y:S02]  /*32d0*/  ISETP.NE.AND P0, PT, R3, 0x3, PT ;  /* 0x000000030300780c */ /* 0x000fe40003f05270 */
[----:B------:R-:W-:-:S06]  /*32e0*/  UIADD3 UR4, UR36, -UR4, URZ ;  /* 0x8000000424047290 */ /* 0x000fcc000fffe03f */
[----:B------:R-:W-:-:S05]  /*32f0*/  IMAD.U32 R0, RZ, RZ, UR4 ;  /* 0x00000004ff007e24 */ /* 0x000fca000f8e00ff */
[----:B------:R-:W-:-:S04]  /*3300*/  SHF.L.U32 R0, R0, 0x1f, RZ ;  /* 0x0000001f00007819 */ /* 0x000fc800000006ff */
[----:B------:R-:W0:Y:S02]  /*3310*/  SYNCS.PHASECHK.TRANS64.TRYWAIT P1, [UR41+0x28c00], R0 ;  /* 0x028c0000ff0075a7 */ /* 0x000e240008020169 */
[----:B0-----:R-:W-:Y:S05]  /*3320*/  @!P1 BRA `(.L_x_364) ;  /* 0x000000c4002c9947 */ /* 0x001fea0003800000 */
.L_x_485:
[----:B------:R-:W-:Y:S05]  /*3330*/  @!P0 BRA `(.L_x_365) ;  /* 0x0000000000048947 */ /* 0x000fea0003800000 */
[----:B------:R-:W-:Y:S01]  /*3340*/  BPT.TRAP 0x1 ;  /* 0x000000040000795c */ /* 0x000fe20000300000 */
.L_x_365:
[----:B------:R-:W-:Y:S02]  /*3350*/  IMAD.U32 R7, RZ, RZ, UR38 ;  /* 0x00000026ff077e24 */ /* 0x000fe4000f8e00ff */
[----:B------:R-:W-:-:S03]  /*3360*/  IMAD.U32 R8, RZ, RZ, UR37 ;  /* 0x00000025ff087e24 */ /* 0x000fc6000f8e00ff */
[----:B------:R-:W-:Y:S02]  /*3370*/  LEA R7, R7, UR41, 0x3 ;  /* 0x0000002907077c11 */ /* 0x000fe4000f8e18ff */
[----:B------:R-:W-:-:S04]  /*3380*/  SHF.L.U32 R8, R8, 0x1f, RZ ;  /* 0x0000001f08087819 */ /* 0x000fc800000006ff */
[----:B------:R1:W2:Y:S01]  /*3390*/  SYNCS.PHASECHK.TRANS64.TRYWAIT P1, [R7+URZ+0x28c30], R8 ;  /* 0x028c3008070075a7 */ /* 0x0002a2000802017f */
[----:B------:R-:W-:Y:S05]  /*33a0*/  @!P0 BRA `(.L_x_366) ;  /* 0x0000000000048947 */ /* 0x000fea0003800000 */
[----:B------:R-:W-:Y:S01]  /*33b0*/  BPT.TRAP 0x1 ;  /* 0x000000040000795c */ /* 0x000fe20000300000 */
.L_x_366:
[----:B--2---:R-:W-:Y:S05]  /*33c0*/  @P1 BRA `(.L_x_367) ;  /* 0x0000000000081947 */ /* 0x004fea0003800000 */
[----:B------:R-:W2:Y:S02]  /*33d0*/  SYNCS.PHASECHK.TRANS64.TRYWAIT P1, [R7+URZ+0x28c30], R8 ;  /* 0x028c3008070075a7 */ /* 0x000ea4000802017f */
[----:B--2---:R-:W-:Y:S05]  /*33e0*/  @!P1 BRA `(.L_x_368) ;  /* 0x000000c400149947 */ /* 0x004fea0003800000 */
.L_x_367:
[----:B------:R-:W-:-:S04]  /*33f0*/  UIADD3 UR4, UR41, 0x22400, URZ ;  /* 0x0002240029047890 */ /* 0x000fc8000fffe03f */
[----:B------:R-:W-:-:S04]  /*3400*/  USHF.R.U32.HI UR4, URZ, 0x4, UR4 ;  /* 0x000000043f047899 */ /* 0x000fc80008011604 */
[----:B------:R-:W-:-:S06]  /*3410*/  ULOP3.LUT UR4, UR4, 0x3fff, URZ, 0xc0, !UPT ;  /* 0x00003fff04047892 */ /* 0x000fcc000f8ec03f */
[----:B0-----:R-:W-:Y:S01]  /*3420*/  MOV R0, UR4 ;  /* 0x0000000400007c02 */ /* 0x001fe20008000f00 */
        /* <DEDUP_REMOVED lines=38> */
.L_x_369:
        /* <DEDUP_REMOVED lines=190> */
[----:B0-----:R-:W-:-:S04]  /*4270*/  FMNMX.FTZ R4, R5, R4, !PT ;  /* 0x0000000405047209 */ /* 0x001fc80007810000 */
[C---:B------:R-:W-:Y:S01]  /*4280*/  FSETP.NEU.FTZ.AND P1, PT, R4.reuse, -INF , PT ;  /* 0xff8000000400780b */ /* 0x040fe20003f3d000 */
[----:B------:R-:W-:Y:S01]  /*4290*/  FMUL.FTZ R5, R4, UR20 ;  /* 0x0000001404057c20 */ /* 0x000fe20008410000 */
[----:B------:R-:W-:Y:S04]  /*42a0*/  MUFU.EX2 R40, R40 ;  /* 0x0000002800287308 */ /* 0x000fe80000000800 */
[----:B------:R-:W-:Y:S02]  /*42b0*/  FSEL R9, R5, RZ, P1 ;  /* 0x000000ff05097208 */ /* 0x000fe40000800000 */
[----:B----4-:R-:W-:Y:S02]  /*42c0*/  F2FP.BF16.F32.PACK_AB R158, R37, R36 ;  /* 0x00000024259e723e */ /* 0x010fe400000010ff */
[----:B------:R0:W-:Y:S01]  /*42d0*/  MUFU.EX2 R5, R6 ;  /* 0x0000000600057308 */ /* 0x0001e20000000800 */
[--C-:B------:R-:W-:Y:S01]  /*42e0*/  FFMA.FTZ R26, R26, UR20, -R9.reuse ;  /* 0x000000141a1a7c23 */ /* 0x100fe20008010809 */
[--C-:B------:R-:W-:Y:S01]  /*42f0*/  FFMA.FTZ R27, R27, UR20, -R9.reuse ;  /* 0x000000141b1b7c23 */ /* 0x100fe20008010809 */
[--C-:B------:R-:W-:Y:S01]  /*4300*/  FFMA.FTZ R30, R30, UR20, -R9.reuse ;  /* 0x000000141e1e7c23 */ /* 0x100fe20008010809 */
[--C-:B------:R-:W-:Y:S01]  /*4310*/  FFMA.FTZ R31, R31, UR20, -R9.reuse ;  /* 0x000000141f1f7c23 */ /* 0x100fe20008010809 */
[--C-:B------:R-:W-:Y:S01]  /*4320*/  FFMA.FTZ R34, R34, UR20, -R9.reuse ;  /* 0x0000001422227c23 */ /* 0x100fe20008010809 */
[--C-:B------:R-:W-:Y:S01]  /*4330*/  FFMA.FTZ R35, R35, UR20, -R9.reuse ;  /* 0x0000001423237c23 */ /* 0x100fe20008010809 */
[----:B------:R-:W-:Y:S01]  /*4340*/  FFMA.FTZ R38, R38, UR20, -R9 ;  /* 0x0000001426267c23 */ /* 0x000fe20008010809 */
[----:B------:R-:W-:Y:S01]  /*4350*/  MUFU.EX2 R26, R26 ;  /* 0x0000001a001a7308 */ /* 0x000fe20000000800 */
[----:B0-----:R-:W-:Y:S01]  /*4360*/  FADD.FTZ R6, R28, R11 ;  /* 0x0000000b1c067221 */ /* 0x001fe20000010000 */
[--C-:B------:R-:W-:Y:S01]  /*4370*/  FFMA.FTZ R39, R39, UR20, -R9.reuse ;  /* 0x0000001427277c23 */ /* 0x100fe20008010809 */
[--C-:B------:R-:W-:Y:S01]  /*4380*/  FFMA.FTZ R42, R42, UR20, -R9.reuse ;  /* 0x000000142a2a7c23 */ /* 0x100fe20008010809 */
[--C-:B------:R-:W-:Y:S01]  /*4390*/  FFMA.FTZ R43, R43, UR20, -R9.reuse ;  /* 0x000000142b2b7c23 */ /* 0x100fe20008010809 */
[----:B------:R-:W-:Y:S01]  /*43a0*/  FADD.FTZ R13, R29, R6 ;  /* 0x000000061d0d7221 */ /* 0x000fe20000010000 */
[--C-:B------:R-:W-:Y:S01]  /*43b0*/  FFMA.FTZ R46, R46, UR20, -R9.reuse ;  /* 0x000000142e2e7c23 */ /* 0x100fe20008010809 */
[----:B------:R-:W-:Y:S01]  /*43c0*/  FFMA.FTZ R47, R47, UR20, -R9 ;  /* 0x000000142f2f7c23 */ /* 0x000fe20008010809 */
[----:B------:R-:W0:Y:S01]  /*43d0*/  MUFU.EX2 R27, R27 ;  /* 0x0000001b001b7308 */ /* 0x000e220000000800 */
[----:B------:R-:W-:Y:S01]  /*43e0*/  FADD.FTZ R10, R32, R13 ;  /* 0x0000000d200a7221 */ /* 0x000fe20000010000 */
[--C-:B------:R-:W-:Y:S01]  /*43f0*/  FFMA.FTZ R50, R50, UR20, -R9.reuse ;  /* 0x0000001432327c23 */ /* 0x100fe20008010809 */
[--C-:B------:R-:W-:Y:S01]  /*4400*/  FFMA.FTZ R51, R51, UR20, -R9.reuse ;  /* 0x0000001433337c23 */ /* 0x100fe20008010809 */
[--C-:B------:R-:W-:Y:S01]  /*4410*/  FFMA.FTZ R54, R54, UR20, -R9.reuse ;  /* 0x0000001436367c23 */ /* 0x100fe20008010809 */
[----:B------:R-:W-:Y:S01]  /*4420*/  FADD.FTZ R13, R33, R10 ;  /* 0x0000000a210d7221 */ /* 0x000fe20000010000 */
[----:B------:R-:W-:-:S02]  /*4430*/  FFMA.FTZ R9, R55, UR20, -R9 ;  /* 0x0000001437097c23 */ /* 0x000fc40008010809 */
[----:B------:R-:W3:Y:S01]  /*4440*/  MUFU.EX2 R30, R30 ;  /* 0x0000001e001e7308 */ /* 0x000ee20000000800 */
[----:B------:R-:W-:-:S04]  /*4450*/  FADD.FTZ R10, R36, R13 ;  /* 0x0000000d240a7221 */ /* 0x000fc80000010000 */
[----:B------:R-:W-:-:S03]  /*4460*/  FADD.FTZ R13, R37, R10 ;  /* 0x0000000a250d7221 */ /* 0x000fc60000010000 */
[----:B------:R-:W4:Y:S01]  /*4470*/  MUFU.EX2 R31, R31 ;  /* 0x0000001f001f7308 */ /* 0x000f220000000800 */
[----:B0-----:R-:W-:Y:S01]  /*4480*/  FADD.FTZ R11, R26, R27 ;  /* 0x0000001b1a0b7221 */ /* 0x001fe20000010000 */
[----:B------:R-:W-:Y:S01]  /*4490*/  FADD.FTZ R10, R40, R13 ;  /* 0x0000000d280a7221 */ /* 0x000fe20000010000 */
[----:B------:R-:W-:-:S05]  /*44a0*/  F2FP.BF16.F32.PACK_AB R153, R27, R26 ;  /* 0x0000001a1b99723e */ /* 0x000fca00000010ff */
[----:B------:R-:W0:Y:S01]  /*44b0*/  MUFU.EX2 R34, R34 ;  /* 0x0000002200227308 */ /* 0x000e220000000800 */
[----:B---3--:R-:W-:-:S07]  /*44c0*/  FADD.FTZ R6, R30, R11 ;  /* 0x0000000b1e067221 */ /* 0x008fce0000010000 */
[----:B------:R-:W3:Y:S01]  /*44d0*/  MUFU.EX2 R35, R35 ;  /* 0x0000002300237308 */ /* 0x000ee20000000800 */
[C---:B----4-:R-:W-:Y:S01]  /*44e0*/  FADD.FTZ R11, R31.reuse, R6 ;  /* 0x000000061f0b7221 */ /* 0x050fe20000010000 */
[----:B------:R-:W-:-:S05]  /*44f0*/  F2FP.BF16.F32.PACK_AB R155, R31, R30 ;  /* 0x0000001e1f9b723e */ /* 0x000fca00000010ff */
[----:B------:R4:W-:Y:S01]  /*4500*/  STSM.16.M88.4 [R19+0x26800], R152 ;  /* 0x0268009813007844 */ /* 0x0009e20000000200 */
[----:B------:R-:W5:Y:S01]  /*4510*/  MUFU.EX2 R38, R38 ;  /* 0x0000002600267308 */ /* 0x000f620000000800 */
[----:B0-----:R-:W-:-:S07]  /*4520*/  FADD.FTZ R6, R34, R11 ;  /* 0x0000000b22067221 */ /* 0x001fce0000010000 */
[----:B------:R-:W0:Y:S01]  /*4530*/  MUFU.EX2 R39, R39 ;  /* 0x0000002700277308 */ /* 0x000e220000000800 */
[C---:B---3--:R-:W-:Y:S01]  /*4540*/  FADD.FTZ R11, R35.reuse, R6 ;  /* 0x00000006230b7221 */ /* 0x048fe20000010000 */
[----:B------:R-:W-:-:S06]  /*4550*/  F2FP.BF16.F32.PACK_AB R157, R35, R34 ;  /* 0x00000022239d723e */ /* 0x000fcc00000010ff */
[----:B------:R-:W3:Y:S01]  /*4560*/  MUFU.EX2 R42, R42 ;  /* 0x0000002a002a7308 */ /* 0x000ee20000000800 */
[----:B-----5:R-:W-:-:S07]  /*4570*/  FADD.FTZ R6, R38, R11 ;  /* 0x0000000b26067221 */ /* 0x020fce0000010000 */
[----:B------:R-:W5:Y:S01]  /*4580*/  MUFU.EX2 R41, R41 ;  /* 0x0000002900297308 */ /* 0x000f620000000800 */
[C---:B0-----:R-:W-:Y:S01]  /*4590*/  FADD.FTZ R11, R39.reuse, R6 ;  /* 0x00000006270b7221 */ /* 0x041fe20000010000 */
[----:B------:R-:W-:-:S05]  /*45a0*/  F2FP.BF16.F32.PACK_AB R159, R39, R38 ;  /* 0x00000026279f723e */ /* 0x000fca00000010ff */
[----:B------:R4:W-:Y:S01]  /*45b0*/  STSM.16.M88.4 [R22], R156 ;  /* 0x0000009c16007844 */ /* 0x0009e20000000200 */
[----:B------:R-:W0:Y:S01]  /*45c0*/  MUFU.EX2 R43, R43 ;  /* 0x0000002b002b7308 */ /* 0x000e220000000800 */
[----:B---3--:R-:W-:-:S07]  /*45d0*/  FADD.FTZ R6, R42, R11 ;  /* 0x0000000b2a067221 */ /* 0x008fce0000010000 */
[----:B------:R-:W3:Y:S01]  /*45e0*/  MUFU.EX2 R44, R44 ;  /* 0x0000002c002c7308 */ /* 0x000ee20000000800 */
[C---:B-----5:R-:W-:Y:S01]  /*45f0*/  FADD.FTZ R13, R41.reuse, R10 ;  /* 0x0000000a290d7221 */ /* 0x060fe20000010000 */
[----:B------:R-:W-:-:S06]  /*4600*/  F2FP.BF16.F32.PACK_AB R160, R41, R40 ;  /* 0x0000002829a0723e */ /* 0x000fcc00000010ff */
[----:B------:R-:W5:Y:S01]  /*4610*/  MUFU.EX2 R46, R46 ;  /* 0x0000002e002e7308 */ /* 0x000f620000000800 */
[C---:B0-----:R-:W-:Y:S01]  /*4620*/  FADD.FTZ R11, R43.reuse, R6 ;  /* 0x000000062b0b7221 */ /* 0x041fe20000010000 */
[----:B------:R-:W-:-:S06]  /*4630*/  F2FP.BF16.F32.PACK_AB R161, R43, R42 ;  /* 0x0000002a2ba1723e */ /* 0x000fcc00000010ff */
[----:B------:R-:W0:Y:S01]  /*4640*/  MUFU.EX2 R45, R45 ;  /* 0x0000002d002d7308 */ /* 0x000e220000000800 */
[----:B---3--:R-:W-:-:S07]  /*4650*/  FADD.FTZ R6, R44, R13 ;  /* 0x0000000d2c067221 */ /* 0x008fce0000010000 */
[----:B------:R-:W3:Y:S01]  /*4660*/  MUFU.EX2 R47, R47 ;  /* 0x0000002f002f7308 */ /* 0x000ee20000000800 */
[----:B-----5:R-:W-:-:S07]  /*4670*/  FADD.FTZ R10, R46, R11 ;  /* 0x0000000b2e0a7221 */ /* 0x020fce0000010000 */
[----:B------:R-:W-:Y:S01]  /*4680*/  MUFU.EX2 R48, R48 ;  /* 0x0000003000307308 */ /* 0x000fe20000000800 */
[C---:B0-----:R-:W-:Y:S01]  /*4690*/  F2FP.BF16.F32.PACK_AB R162, R45.reuse, R44 ;  /* 0x0000002c2da2723e */ /* 0x041fe200000010ff */
[----:B------:R-:W-:-:S06]  /*46a0*/  FADD.FTZ R45, R45, R6 ;  /* 0x000000062d2d7221 */ /* 0x000fcc0000010000 */
[----:B------:R-:W0:Y:S01]  /*46b0*/  MUFU.EX2 R49, R49 ;  /* 0x0000003100317308 */ /* 0x000e220000000800 */
[C---:B---3--:R-:W-:Y:S01]  /*46c0*/  F2FP.BF16.F32.PACK_AB R163, R47.reuse, R46 ;  /* 0x0000002e2fa3723e */ /* 0x048fe200000010ff */
[----:B------:R-:W-:-:S04]  /*46d0*/  FADD.FTZ R47, R47, R10 ;  /* 0x0000000a2f2f7221 */ /* 0x000fc80000010000 */
[----:B------:R4:W-:Y:S02]  /*46e0*/  STSM.16.M88.4 [R184], R160 ;  /* 0x000000a0b8007844 */ /* 0x0009e40000000200 */
[----:B------:R-:W-:Y:S08]  /*46f0*/  MUFU.EX2 R50, R50 ;  /* 0x0000003200327308 */ /* 0x000ff00000000800 */
[----:B------:R-:W3:Y:S01]  /*4700*/  MUFU.EX2 R51, R51 ;  /* 0x0000003300337308 */ /* 0x000ee20000000800 */
[----:B0-----:R-:W-:Y:S01]  /*4710*/  F2FP.BF16.F32.PACK_AB R164, R49, R48 ;  /* 0x0000003031a4723e */ /* 0x001fe200000010ff */
[----:B------:R-:W-:-:S04]  /*4720*/  FADD.FTZ R48, R48, R45 ;  /* 0x0000002d30307221 */ /* 0x000fc80000010000 */
[----:B------:R-:W-:Y:S02]  /*4730*/  FADD.FTZ R49, R49, R48 ;  /* 0x0000003031317221 */ /* 0x000fe40000010000 */
[----:B------:R-:W0:Y:S08]  /*4740*/  MUFU.EX2 R52, R52 ;  /* 0x0000003400347308 */ /* 0x000e300000000800 */
[----:B------:R-:W-:Y:S01]  /*4750*/  MUFU.EX2 R54, R54 ;  /* 0x0000003600367308 */ /* 0x000fe20000000800 */
[----:B---3--:R-:W-:Y:S01]  /*4760*/  F2FP.BF16.F32.PACK_AB R165, R51, R50 ;  /* 0x0000003233a5723e */ /* 0x008fe200000010ff */
[----:B------:R-:W-:-:S04]  /*4770*/  FADD.FTZ R50, R50, R47 ;  /* 0x0000002f32327221 */ /* 0x000fc80000010000 */
[----:B------:R-:W-:Y:S02]  /*4780*/  FADD.FTZ R51, R51, R50 ;  /* 0x0000003233337221 */ /* 0x000fe40000010000 */
[----:B------:R-:W3:Y:S01]  /*4790*/  MUFU.EX2 R9, R9 ;  /* 0x0000000900097308 */ /* 0x000ee20000000800 */
[----:B0-----:R-:W-:Y:S01]  /*47a0*/  F2FP.BF16.F32.PACK_AB R166, R5, R52 ;  /* 0x0000003405a6723e */ /* 0x001fe200000010ff */
[----:B------:R-:W-:-:S04]  /*47b0*/  FADD.FTZ R6, R52, R49 ;  /* 0x0000003134067221 */ /* 0x000fc80000010000 */
[----:B------:R-:W-:Y:S01]  /*47c0*/  FADD.FTZ R6, R5, R6 ;  /* 0x0000000605067221 */ /* 0x000fe20000010000 */
[----:B---3--:R-:W-:Y:S01]  /*47d0*/  F2FP.BF16.F32.PACK_AB R167, R9, R54 ;  /* 0x0000003609a7723e */ /* 0x008fe200000010ff */
[----:B------:R-:W-:-:S04]  /*47e0*/  FADD.FTZ R54, R54, R51 ;  /* 0x0000003336367221 */ /* 0x000fc80000010000 */
[----:B------:R4:W-:Y:S01]  /*47f0*/  STSM.16.M88.4 [R23], R164 ;  /* 0x000000a417007844 */ /* 0x0009e20000000200 */
[----:B------:R-:W-:Y:S01]  /*4800*/  FADD.FTZ R5, R9, R54 ;  /* 0x0000003609057221 */ /* 0x000fe20000010000 */
[----:B------:R-:W-:Y:S06]  /*4810*/  @!P0 BRA `(.L_x_370) ;  /* 0x0000000000048947 */ /* 0x000fec0003800000 */
[----:B------:R-:W-:Y:S01]  /*4820*/  BPT.TRAP 0x1 ;  /* 0x000000040000795c */ /* 0x000fe20000300000 */
.L_x_370:
[----:B------:R0:W3:Y:S01]  /*4830*/  SYNCS.PHASECHK.TRANS64.TRYWAIT P1, [R7+URZ+0x28c50], R8 ;  /* 0x028c5008070075a7 */ /* 0x0000e2000802017f */
[----:B------:R-:W-:Y:S05]  /*4840*/  @!P0 BRA `(.L_x_371) ;  /* 0x0000000000048947 */ /* 0x000fea0003800000 */
[----:B------:R-:W-:Y:S01]  /*4850*/  BPT.TRAP 0x1 ;  /* 0x000000040000795c */ /* 0x000fe20000300000 */
.L_x_371:
[----:B------:R-:W-:Y:S01]  /*4860*/  ULOP3.LUT UR52, UR52, 0x2000000, URZ, 0xfc, !UPT ;  /* 0x0200000034347892 */ /* 0x000fe2000f8efc3f */
[----:B---3--:R-:W-:Y:S11]  /*4870*/  @P1 BRA `(.L_x_372) ;  /* 0x0000000000081947 */ /* 0x008ff60003800000 */
[----:B------:R-:W3:Y:S02]  /*4880*/  SYNCS.PHASECHK.TRANS64.TRYWAIT P1, [R7+URZ+0x28c50], R8 ;  /* 0x028c5008070075a7 */ /* 0x000ee4000802017f */
[----:B---3--:R-:W-:Y:S05]  /*4890*/  @!P1 BRA `(.L_x_373) ;  /* 0x000000ac00fc9947 */ /* 0x008fea0003800000 */
.L_x_372:
        /* <DEDUP_REMOVED lines=34> */
.L_x_374:
[----:B------:R-:W-:Y:S01]  /*4ac0*/  R2UR UR6, R7 ;  /* 0x00000000070672ca */ /* 0x000fe200000e0000 */
[----:B------:R-:W-:-:S06]  /*4ad0*/  UISETP.GE.AND UP0, UPT, UR49, 0x41, UPT ;  /* 0x000000413100788c */ /* 0x000fcc000bf06270 */
[----:B------:R-:W-:-:S06]  /*4ae0*/  PLOP3.LUT P1, PT, PT, PT, UP0, 0x80, 0x0 ;  /* 0x000000000000781c */ /* 0x000fcc0003f2f008 */
[----:B------:R-:W-:-:S04]  /*4af0*/  UIADD3 UR6, UR6, 0x28c60, URZ ;  /* 0x00028c6006067890 */ /* 0x000fc8000fffe03f */
[----:B------:R-:W-:-:S09]  /*4b00*/  UPRMT UR6, UR40, 0x654, UR6 ;  /* 0x0000065428067896 */ /* 0x000fd20008000006 */
[----:B------:R-:W-:Y:S01]  /*4b10*/  SYNCS.ARRIVE.TRANS64.RED.A1T0 RZ, [UR6], RZ ;  /* 0x000000ffffff79a7 */ /* 0x000fe20008100406 */
[----:B------:R-:W-:Y:S05]  /*4b20*/  @!P1 BRA `(.L_x_375) ;  /* 0x0000001c00549947 */ /* 0x000fea0003800000 */
[----:B------:R-:W-:Y:S01]  /*4b30*/  IMAD.MOV.U32 R9, RZ, RZ, R4 ;  /* 0x000000ffff097224 */ /* 0x000fe200078e0004 */
[----:B------:R-:W-:Y:S01]  /*4b40*/  UIADD3 UR48, UR48, -0x2, URZ ;  /* 0xfffffffe30307890 */ /* 0x000fe2000fffe03f */
[----:B------:R-:W-:Y:S01]  /*4b50*/  IMAD.MOV.U32 R206, RZ, RZ, R3 ;  /* 0x000000ffffce7224 */ /* 0x000fe200078e0003 */
[----:B------:R-:W-:Y:S01]  /*4b60*/  UMOV UR22, UR38 ;  /* 0x0000002600167c82 */ /* 0x000fe20008000000 */
[----:B------:R-:W-:Y:S01]  /*4b70*/  ULDC UR23, c[0x0][0x9d8] ;  /* 0x0002760000177ab9 */ /* 0x000fe20000000800 */
[----:B------:R-:W-:-:S08]  /*4b80*/  ULDC UR20, c[0x0][0x988] ;  /* 0x0002620000147ab9 */ /* 0x000fd00000000800 */
.L_x_386:
        /* <DEDUP_REMOVED lines=8> */
[----:B------:R-:W-:Y:S11]  /*4c10*/  @!P0 BRA `(.L_x_376) ;  /* 0x0000000000048947 */ /* 0x000ff60003800000 */
[----:B------:R-:W-:Y:S01]  /*4c20*/  BPT.TRAP 0x1 ;  /* 0x000000040000795c */ /* 0x000fe20000300000 */
.L_x_376:
[----:B------:R-:W-:Y:S01]  /*4c30*/  ULEA UR21, UR38, UR41, 0x3 ;  /* 0x0000002926157291 */ /* 0x000fe2000f8e183f */
[----:B0123--:R-:W-:-:S05]  /*4c40*/  IMAD.U32 R7, RZ, RZ, UR37 ;  /* 0x00000025ff077e24 */ /* 0x00ffca000f8e00ff */
[----:B------:R-:W-:-:S04]  /*4c50*/  SHF.L.U32 R7, R7, 0x1f, RZ ;  /* 0x0000001f07077819 */ /* 0x000fc800000006ff */
[----:B------:R0:W1:Y:S01]  /*4c60*/  SYNCS.PHASECHK.TRANS64.TRYWAIT P2, [UR21+0x28c30], R7 ;  /* 0x028c3007ff0075a7 */ /* 0x0000620008040155 */
[----:B------:R-:W-:Y:S05]  /*4c70*/  @!P0 BRA `(.L_x_377) ;  /* 0x0000000000048947 */ /* 0x000fea0003800000 */
[----:B------:R-:W-:Y:S01]  /*4c80*/  BPT.TRAP 0x1 ;  /* 0x000000040000795c */ /* 0x000fe20000300000 */
.L_x_377:
[----:B-1----:R-:W-:Y:S05]  /*4c90*/  @P2 BRA `(.L_x_378) ;  /* 0x0000000000082947 */ /* 0x002fea0003800000 */
[----:B------:R-:W1:Y:S02]  /*4ca0*/  SYNCS.PHASECHK.TRANS64.TRYWAIT P2, [UR21+0x28c30], R7 ;  /* 0x028c3007ff0075a7 */ /* 0x000e640008040155 */
[----:B-1----:R-:W-:Y:S05]  /*4cb0*/  @!P2 BRA `(.L_x_379) ;  /* 0x000000ac0008a947 */ /* 0x002fea0003800000 */
.L_x_378:
[----:B------:R-:W-:Y:S01]  /*4cc0*/  R2UR UR18, R0 ;  /* 0x00000000001272ca */ /* 0x000fe200000e0000 */
[----:B------:R-:W-:Y:S01]  /*4cd0*/  UIADD3 UR6, UR41, 0x20400, URZ ;  /* 0x0002040029067890 */ /* 0x000fe2000fffe03f */
[----:B----4-:R-:W-:Y:S01]  /*4ce0*/  WARPGROUP.ARRIVE ;  /* 0x00000000000079c5 */ /* 0x010fe20000000000 */
        /* <DEDUP_REMOVED lines=25> */
.L_x_380:
[----:B------:R-:W-:Y:S01]  /*4e80*/  FMUL.FTZ R205, R152, UR23 ;  /* 0x0000001798cd7c20 */ /* 0x000fe20008410000 */
[----:B-1----:R-:W-:Y:S01]  /*4e90*/  FMUL.FTZ R4, R153, UR23 ;  /* 0x0000001799047c20 */ /* 0x002fe20008410000 */
        /* <DEDUP_REMOVED lines=21> */
[----:B-1----:R-:W-:Y:S01]  /*4ff0*/  FMNMX.FTZ R3, R205, R206, !PT ;  /* 0x000000cecd037209 */ /* 0x002fe20007810000 */
[----:B------:R-:W-:Y:S01]  /*5000*/  FMUL.FTZ R152, R170, UR23 ;  /* 0x00000017aa987c20 */ /* 0x000fe20008410000 */
[----:B------:R-:W-:Y:S01]  /*5010*/  FMUL.FTZ R15, R163, UR23 ;  /* 0x00000017a30f7c20 */ /* 0x000fe20008410000 */
[----:B------:R-:W-:Y:S01]  /*5020*/  FMUL.FTZ R21, R167, UR23 ;  /* 0x00000017a7157c20 */ /* 0x000fe20008410000 */
[----:B------:R-:W-:Y:S01]  /*5030*/  FMUL.FTZ R153, R171, UR23 ;  /* 0x00000017ab997c20 */ /* 0x000fe20008410000 */
[----:B------:R-:W-:Y:S01]  /*5040*/  FMUL.FTZ R154, R174, UR23 ;  /* 0x00000017ae9a7c20 */ /* 0x000fe20008410000 */
[----:B------:R-:W-:Y:S01]  /*5050*/  FMUL.FTZ R155, R175, UR23 ;  /* 0x00000017af9b7c20 */ /* 0x000fe20008410000 */
[----:B------:R-:W1:Y:S01]  /*5060*/  MUFU.TANH R208, R208 ;  /* 0x000000d000d07308 */ /* 0x000e620000002400 */
[----:B--2---:R-:W-:Y:S01]  /*5070*/  FMNMX.FTZ R14, R4, R3, !PT ;  /* 0x00000003040e7209 */ /* 0x004fe20007810000 */
[----:B------:R-:W-:Y:S01]  /*5080*/  FMUL.FTZ R157, R179, UR23 ;  /* 0x00000017b39d7c20 */ /* 0x000fe20008410000 */
[----:B------:R-:W-:Y:S01]  /*5090*/  FMUL.FTZ R163, R183, UR23 ;  /* 0x00000017b7a37c20 */ /* 0x000fe20008410000 */
[----:B------:R-:W-:-:S04]  /*50a0*/  UIADD3 UR6, UR21, 0x28c40, URZ ;  /* 0x00028c4015067890 */ /* 0x000fc8000fffe03f */
[----:B------:R-:W2:Y:S01]  /*50b0*/  MUFU.TANH R158, R158 ;  /* 0x0000009e009e7308 */ /* 0x000ea20000002400 */
[----:B---3--:R-:W-:Y:S01]  /*50c0*/  FMNMX.FTZ R3, R207, R14, !PT ;  /* 0x0000000ecf037209 */ /* 0x008fe20007810000 */
[----:B------:R-:W-:-:S06]  /*50d0*/  UPRMT UR6, UR40, 0x654, UR6 ;  /* 0x0000065428067896 */ /* 0x000fcc0008000006 */
[----:B------:R-:W3:Y:S01]  /*50e0*/  MUFU.TANH R159, R159 ;  /* 0x0000009f009f7308 */ /* 0x000ee20000002400 */
[----:B-1----:R-:W-:Y:S02]  /*50f0*/  FMNMX.FTZ R3, R208, R3, !PT ;  /* 0x00000003d0037209 */ /* 0x002fe40007810000 */
[----:B------:R-:W-:Y:S05]  /*5100*/  SYNCS.ARRIVE.TRANS64.RED.A1T0 RZ, [UR6], RZ ;  /* 0x000000ffffff79a7 */ /* 0x000fea0008100406 */
[----:B------:R-:W1:Y:S01]  /*5110*/  MUFU.TANH R161, R161 ;  /* 0x000000a100a17308 */ /* 0x000e620000002400 */
[----:B--2---:R-:W-:-:S07]  /*5120*/  FMNMX.FTZ R14, R158, R3, !PT ;  /* 0x000000039e0e7209 */ /* 0x004fce0007810000 */
[----:B------:R-:W2:Y:S01]  /*5130*/  MUFU.TANH R164, R164 ;  /* 0x000000a400a47308 */ /* 0x000ea20000002400 */
[----:B---3--:R-:W-:-:S07]  /*5140*/  FMNMX.FTZ R14, R159, R14, !PT ;  /* 0x0000000e9f0e7209 */ /* 0x008fce0007810000 */
[----:B------:R-:W3:Y:S01]  /*5150*/  MUFU.TANH R165, R165 ;  /* 0x000000a500a57308 */ /* 0x000ee20000002400 */
[----:B-1----:R-:W-:-:S07]  /*5160*/  FMNMX.FTZ R3, R161, R14, !PT ;  /* 0x0000000ea1037209 */ /* 0x002fce0007810000 */
[----:B------:R-:W1:Y:S01]  /*5170*/  MUFU.TANH R169, R169 ;  /* 0x000000a900a97308 */ /* 0x000e620000002400 */
[----:B--2---:R-:W-:-:S07]  /*5180*/  FMNMX.FTZ R14, R164, R3, !PT ;  /* 0x00000003a40e7209 */ /* 0x004fce0007810000 */
[----:B------:R-:W2:Y:S01]  /*5190*/  MUFU.TANH R168, R168 ;  /* 0x000000a800a87308 */ /* 0x000ea20000002400 */
[----:B---3--:R-:W-:-:S07]  /*51a0*/  FMNMX.FTZ R14, R165, R14, !PT ;  /* 0x0000000ea50e7209 */ /* 0x008fce0007810000 */
[----:B------:R-:W3:Y:S01]  /*51b0*/  MUFU.TANH R209, R209 ;  /* 0x000000d100d17308 */ /* 0x000ee20000002400 */
[----:B-1----:R-:W-:Y:S01]  /*51c0*/  FMNMX.FTZ R3, R169, R14, !PT ;  /* 0x0000000ea9037209 */ /* 0x002fe20007810000 */
[----:B------:R-:W-:-:S06]  /*51d0*/  FMUL.FTZ R14, R162, UR23 ;  /* 0x00000017a20e7c20 */ /* 0x000fcc0008410000 */
        /* <DEDUP_REMOVED lines=9> */
[----:B---3--:R-:W-:Y:S01]  /*5270*/  FMNMX.FTZ R3, R173, R20, !PT ;  /* 0x00000014ad037209 */ /* 0x008fe20007810000 */
[----:B------:R-:W-:-:S06]  /*5280*/  FMUL.FTZ R20, R166, UR23 ;  /* 0x00000017a6147c20 */ /* 0x000fcc0008410000 */
[----:B------:R-:W3:Y:S01]  /*5290*/  MUFU.TANH R10, R10 ;  /* 0x0000000a000a7308 */ /* 0x000ee20000002400 */
[----:B-1----:R-:W-:-:S05]  /*52a0*/  FMNMX.FTZ R3, R160, R3, !PT ;  /* 0x00000003a0037209 */ /* 0x002fca0007810000 */
[----:B------:R-:W1:Y:S02]  /*52b0*/  SHFL.BFLY PT, R156, R3, 0x2, 0x1f ;  /* 0x0c401f00039c7f89 */ /* 0x000e6400000e0000 */
[----:B------:R-:W4:Y:S08]  /*52c0*/  MUFU.TANH R11, R11 ;  /* 0x0000000b000b7308 */ /* 0x000f300000002400 */
[----:B------:R-:W5:Y:S08]  /*52d0*/  MUFU.TANH R12, R12 ;  /* 0x0000000c000c7308 */ /* 0x000f700000002400 */
[----:B------:R-:W0:Y:S01]  /*52e0*/  MUFU.TANH R14, R14 ;  /* 0x0000000e000e7308 */ /* 0x000e220000002400 */
[----:B-1----:R-:W-:Y:S01]  /*52f0*/  FMNMX.FTZ R13, R3, R156, !PT ;  /* 0x0000009c030d7209 */ /* 0x002fe20007810000 */
[----:B------:R-:W-:Y:S01]  /*5300*/  FMUL.FTZ R156, R178, UR23 ;  /* 0x00000017b29c7c20 */ /* 0x000fe20008410000 */
[----:B--2---:R-:W-:-:S05]  /*5310*/  FMNMX.FTZ R3, R8, R9, !PT ;  /* 0x0000000908037209 */ /* 0x004fca0007810000 */
[----:B------:R-:W1:Y:S01]  /*5320*/  MUFU.TANH R15, R15 ;  /* 0x0000000f000f7308 */ /* 0x000e620000002400 */
[----:B------:R-:W2:Y:S01]  /*5330*/  SHFL.BFLY PT, R170, R13, 0x1, 0x1f ;  /* 0x0c201f000daa7f89 */ /* 0x000ea200000e0000 */
[----:B---3--:R-:W-:-:S04]  /*5340*/  FMNMX.FTZ R162, R10, R3, !PT ;  /* 0x000000030aa27209 */ /* 0x008fc80007810000 */
[----:B----4-:R-:W-:Y:S02]  /*5350*/  FMNMX.FTZ R3, R11, R162, !PT ;  /* 0x000000a20b037209 */ /* 0x010fe40007810000 */
[----:B------:R-:W3:Y:S01]  /*5360*/  MUFU.TANH R20, R20 ;  /* 0x0000001400147308 */ /* 0x000ee20000002400 */
[----:B------:R-:W-:Y:S01]  /*5370*/  FMUL.FTZ R162, R182, UR23 ;  /* 0x00000017b6a27c20 */ /* 0x000fe20008410000 */
[----:B-----5:R-:W-:-:S04]  /*5380*/  FMNMX.FTZ R3, R12, R3, !PT ;  /* 0x000000030c037209 */ /* 0x020fc80007810000 */
[----:B0-----:R-:W-:Y:S02]  /*5390*/  FMNMX.FTZ R166, R14, R3, !PT ;  /* 0x000000030ea67209 */ /* 0x001fe40007810000 */
[----:B------:R-:W0:Y:S08]  /*53a0*/  MUFU.TANH R21, R21 ;  /* 0x0000001500157308 */ /* 0x000e300000002400 */
[----:B------:R-:W4:Y:S01]  /*53b0*/  MUFU.TANH R152, R152 ;  /* 0x0000009800987308 */ /* 0x000f220000002400 */
[----:B--2---:R-:W-:-:S02]  /*53c0*/  FMNMX.FTZ R3, R13, R170, !PT ;  /* 0x000000aa0d037209 */ /* 0x004fc40007810000 */
[----:B-1----:R-:W-:-:S03]  /*53d0*/  FMNMX.FTZ R13, R15, R166, !PT ;  /* 0x000000a60f0d7209 */ /* 0x002fc60007810000 */
[C---:B------:R-:W-:Y:S02]  /*53e0*/  FADD.FTZ R167, -R3.reuse, R206 ;  /* 0x000000ce03a77221 */ /* 0x040fe40000010100 */
[----:B------:R-:W1:Y:S01]  /*53f0*/  MUFU.TANH R153, R153 ;  /* 0x0000009900997308 */ /* 0x000e620000002400 */
[----:B---3--:R-:W-:Y:S01]  /*5400*/  FMNMX.FTZ R166, R20, R13, !PT ;  /* 0x0000000d14a67209 */ /* 0x008fe20007810000 */
[----:B------:R-:W-:Y:S01]  /*5410*/  FMUL.FTZ R177, R3, UR20 ;  /* 0x0000001403b17c20 */ /* 0x000fe20008410000 */
[----:B------:R-:W-:Y:S02]  /*5420*/  FMUL.FTZ R13, R167, UR20 ;  /* 0x00000014a70d7c20 */ /* 0x000fe40008410000 */
[----:B0-----:R-:W-:Y:S01]  /*5430*/  FMNMX.FTZ R167, R21, R166, !PT ;  /* 0x000000a615a77209 */ /* 0x001fe20007810000 */
[--C-:B------:R-:W-:Y:S01]  /*5440*/  FFMA.FTZ R174, R169, UR20, -R177.reuse ;  /* 0x00000014a9ae7c23 */ /* 0x100fe200080108b1 */
[--C-:B------:R-:W-:Y:S01]  /*5450*/  FFMA.FTZ R205, R205, UR20, -R177.reuse ;  /* 0x00000014cdcd7c23 */ /* 0x100fe200080108b1 */
[----:B------:R-:W0:Y:S01]  /*5460*/  MUFU.TANH R154, R154 ;  /* 0x0000009a009a7308 */ /* 0x000e220000002400 */
[----:B----4-:R-:W-:Y:S01]  /*5470*/  FMNMX.FTZ R166, R152, R167, !PT ;  /* 0x000000a798a67209 */ /* 0x010fe20007810000 */
[--C-:B------:R-:W-:Y:S01]  /*5480*/  FFMA.FTZ R175, R208, UR20, -R177.reuse ;  /* 0x00000014d0af7c23 */ /* 0x100fe200080108b1 */
[--C-:B------:R-:W-:Y:S01]  /*5490*/  FFMA.FTZ R158, R158, UR20, -R177.reuse ;  /* 0x000000149e9e7c23 */ /* 0x100fe200080108b1 */
[--C-:B------:R-:W-:Y:S01]  /*54a0*/  FFMA.FTZ R164, R164, UR20, -R177.reuse ;  /* 0x00000014a4a47c23 */ /* 0x100fe200080108b1 */
[--C-:B------:R-:W-:Y:S01]  /*54b0*/  FFMA.FTZ R178, R209, UR20, -R177.reuse ;  /* 0x00000014d1b27c23 */ /* 0x100fe200080108b1 */
[----:B------:R-:W-:-:S02]  /*54c0*/  FFMA.FTZ R169, R176, UR20, -R177 ;  /* 0x00000014b0a97c23 */ /* 0x000fc400080108b1 */
[----:B------:R-:W2:Y:S01]  /*54d0*/  MUFU.TANH R155, R155 ;  /* 0x0000009b009b7308 */ /* 0x000ea20000002400 */
[----:B-1----:R-:W-:-:S07]  /*54e0*/  FMNMX.FTZ R167, R153, R166, !PT ;  /* 0x000000a699a77209 */ /* 0x002fce0007810000 */
[----:B------:R-:W1:Y:S01]  /*54f0*/  MUFU.TANH R156, R156 ;  /* 0x0000009c009c7308 */ /* 0x000e620000002400 */
[----:B0-----:R-:W-:Y:S01]  /*5500*/  FMNMX.FTZ R170, R154, R167, !PT ;  /* 0x000000a79aaa7209 */ /* 0x001fe20007810000 */
[----:B------:R-:W-:-:S06]  /*5510*/  FFMA.FTZ R167, R4, UR20, -R177 ;  /* 0x0000001404a77c23 */ /* 0x000fcc00080108b1 */
[----:B------:R-:W0:Y:S01]  /*5520*/  MUFU.TANH R157, R157 ;  /* 0x0000009d009d7308 */ /* 0x000e220000002400 */
[----:B--2---:R-:W-:Y:S01]  /*5530*/  FMNMX.FTZ R171, R155, R170, !PT ;  /* 0x000000aa9bab7209 */ /* 0x004fe20007810000 */
[----:B------:R-:W-:-:S06]  /*5540*/  FFMA.FTZ R170, R207, UR20, -R177 ;  /* 0x00000014cfaa7c23 */ /* 0x000fcc00080108b1 */
[----:B------:R-:W2:Y:S01]  /*5550*/  MUFU.TANH R162, R162 ;  /* 0x000000a200a27308 */ /* 0x000ea20000002400 */
[----:B-1----:R-:W-:-:S07]  /*5560*/  FMNMX.FTZ R4, R156, R171, !PT ;  /* 0x000000ab9c047209 */ /* 0x002fce0007810000 */
[----:B------:R-:W1:Y:S01]  /*5570*/  MUFU.TANH R163, R163 ;  /* 0x000000a300a37308 */ /* 0x000e620000002400 */
[----:B0-----:R-:W-:-:S07]  /*5580*/  FMNMX.FTZ R171, R157, R4, !PT ;  /* 0x000000049dab7209 */ /* 0x001fce0007810000 */
[----:B------:R-:W0:Y:S01]  /*5590*/  MUFU.EX2 R13, R13 ;  /* 0x0000000d000d7308 */ /* 0x000e220000000800 */
[----:B--2---:R-:W-:Y:S01]  /*55a0*/  FMNMX.FTZ R4, R162, R171, !PT ;  /* 0x000000aba2047209 */ /* 0x004fe20007810000 */
[--C-:B------:R-:W-:Y:S01]  /*55b0*/  FFMA.FTZ R171, R159, UR20, -R177.reuse ;  /* 0x000000149fab7c23 */ /* 0x100fe200080108b1 */
[--C-:B------:R-:W-:Y:S01]  /*55c0*/  FFMA.FTZ R159, R161, UR20, -R177.reuse ;  /* 0x00000014a19f7c23 */ /* 0x100fe200080108b1 */
[--C-:B------:R-:W-:Y:S01]  /*55d0*/  FFMA.FTZ R161, R165, UR20, -R177.reuse ;  /* 0x00000014a5a17c23 */ /* 0x100fe200080108b1 */
[--C-:B------:R-:W-:Y:S01]  /*55e0*/  FFMA.FTZ R165, R168, UR20, -R177.reuse ;  /* 0x00000014a8a57c23 */ /* 0x100fe200080108b1 */
[--C-:B------:R-:W-:Y:S01]  /*55f0*/  FFMA.FTZ R168, R172, UR20, -R177.reuse ;  /* 0x00000014aca87c23 */ /* 0x100fe200080108b1 */
[----:B------:R-:W-:Y:S01]  /*5600*/  FFMA.FTZ R172, R173, UR20, -R177 ;  /* 0x00000014adac7c23 */ /* 0x000fe200080108b1 */
[----:B------:R-:W2:Y:S01]  /*5610*/  MUFU.EX2 R166, R205 ;  /* 0x000000cd00a67308 */ /* 0x000ea20000000800 */
[----:B-1----:R-:W-:-:S05]  /*5620*/  FMNMX.FTZ R4, R163, R4, !PT ;  /* 0x00000004a3047209 */ /* 0x002fca0007810000 */
[----:B------:R-:W1:Y:S02]  /*5630*/  SHFL.BFLY PT, R179, R4, 0x2, 0x1f ;  /* 0x0c401f0004b37f89 */ /* 0x000e6400000e0000 */
[----:B------:R-:W3:Y:S01]  /*5640*/  MUFU.EX2 R167, R167 ;  /* 0x000000a700a77308 */ /* 0x000ee20000000800 */
[-C--:B0-----:R-:W-:Y:S01]  /*5650*/  FMUL.FTZ R24, R24, R13.reuse ;  /* 0x0000000d18187220 */ /* 0x081fe20000410000 */
        /* <DEDUP_REMOVED lines=19> */
[----:B------:R-:W-:Y:S01]  /*5790*/  FMUL.FTZ R60, R60, R13 ;  /* 0x0000000d3c3c7220 */ /* 0x000fe20000410000 */
[----:B-1----:R-:W-:Y:S01]  /*57a0*/  FMNMX.FTZ R179, R4, R179, !PT ;  /* 0x000000b304b37209 */ /* 0x002fe20007810000 */
[-C--:B------:R-:W-:Y:S01]  /*57b0*/  FMUL.FTZ R61, R61, R13.reuse ;  /* 0x0000000d3d3d7220 */ /* 0x080fe20000410000 */
[----:B------:R-:W-:Y:S01]  /*57c0*/  MUFU.EX2 R158, R158 ;  /* 0x0000009e009e7308 */ /* 0x000fe20000000800 */
[-C--:B------:R-:W-:Y:S01]  /*57d0*/  FMUL.FTZ R64, R64, R13.reuse ;  /* 0x0000000d40407220 */ /* 0x080fe20000410000 */
[-C--:B------:R-:W-:Y:S01]  /*57e0*/  FMUL.FTZ R65, R65, R13.reuse ;  /* 0x0000000d41417220 */ /* 0x080fe20000410000 */
[----:B------:R-:W0:Y:S01]  /*57f0*/  SHFL.BFLY PT, R4, R179, 0x1, 0x1f ;  /* 0x0c201f00b3047f89 */ /* 0x000e2200000e0000 */
        /* <DEDUP_REMOVED lines=23> */
[----:B0-----:R-:W-:Y:S01]  /*5970*/  FMNMX.FTZ R4, R179, R4, !PT ;  /* 0x00000004b3047209 */ /* 0x001fe20007810000 */
[----:B------:R-:W-:Y:S01]  /*5980*/  FFMA.FTZ R179, R160, UR20, -R177 ;  /* 0x00000014a0b37c23 */ /* 0x000fe200080108b1 */
[-C--:B------:R-:W-:Y:S01]  /*5990*/  FMUL.FTZ R108, R108, R13.reuse ;  /* 0x0000000d6c6c7220 */ /* 0x080fe20000410000 */
[-C--:B------:R-:W-:Y:S01]  /*59a0*/  FMUL.FTZ R109, R109, R13.reuse ;  /* 0x0000000d6d6d7220 */ /* 0x080fe20000410000 */
[-C--:B------:R-:W-:Y:S01]  /*59b0*/  FMUL.FTZ R112, R112, R13.reuse ;  /* 0x0000000d70707220 */ /* 0x080fe20000410000 */
[C---:B------:R-:W-:Y:S01]  /*59c0*/  FMUL.FTZ R177, R4.reuse, UR20 ;  /* 0x0000001404b17c20 */ /* 0x040fe20008410000 */
[----:B------:R-:W-:Y:S01]  /*59d0*/  FADD.FTZ R160, -R4, R9 ;  /* 0x0000000904a07221 */ /* 0x000fe20000010100 */
[----:B------:R-:W-:Y:S01]  /*59e0*/  MUFU.EX2 R161, R161 ;  /* 0x000000a100a17308 */ /* 0x000fe20000000800 */
[----:B------:R-:W-:Y:S01]  /*59f0*/  FMUL.FTZ R113, R113, R13 ;  /* 0x0000000d71717220 */ /* 0x000fe20000410000 */
[--C-:B------:R-:W-:Y:S01]  /*5a00*/  FFMA.FTZ R173, R8, UR20, -R177.reuse ;  /* 0x0000001408ad7c23 */ /* 0x100fe200080108b1 */
[----:B------:R-:W-:Y:S01]  /*5a10*/  FMUL.FTZ R160, R160, UR20 ;  /* 0x00000014a0a07c20 */ /* 0x000fe20008410000 */
[--C-:B------:R-:W-:Y:S01]  /*5a20*/  FFMA.FTZ R180, R12, UR20, -R177.reuse ;  /* 0x000000140cb47c23 */ /* 0x100fe200080108b1 */
[--C-:B------:R-:W-:Y:S01]  /*5a30*/  FFMA.FTZ R12, R20, UR20, -R177.reuse ;  /* 0x00000014140c7c23 */ /* 0x100fe200080108b1 */
[--C-:B------:R-:W-:Y:S01]  /*5a40*/  FFMA.FTZ R8, R10, UR20, -R177.reuse ;  /* 0x000000140a087c23 */ /* 0x100fe200080108b1 */
[----:B------:R-:W-:Y:S01]  /*5a50*/  IMAD.MOV R20, RZ, RZ, -R18 ;  /* 0x000000ffff147224 */ /* 0x000fe200078e0a12 */
[----:B------:R2:W-:Y:S01]  /*5a60*/  MUFU.EX2 R176, R160 ;  /* 0x000000a000b07308 */ /* 0x0005e20000000800 */
[--C-:B------:R-:W-:Y:S01]  /*5a70*/  FFMA.FTZ R10, R11, UR20, -R177.reuse ;  /* 0x000000140b0a7c23 */ /* 0x100fe200080108b1 */
[--C-:B------:R-:W-:Y:S01]  /*5a80*/  FFMA.FTZ R11, R14, UR20, -R177.reuse ;  /* 0x000000140e0b7c23 */ /* 0x100fe200080108b1 */
[--C-:B------:R-:W-:Y:S01]  /*5a90*/  FFMA.FTZ R14, R15, UR20, -R177.reuse ;  /* 0x000000140f0e7c23 */ /* 0x100fe200080108b1 */
[----:B------:R-:W-:Y:S01]  /*5aa0*/  ISETP.NE.AND P2, PT, R17, R20, PT ;  /* 0x000000141100720c */ /* 0x000fe20003f45270 */
[--C-:B------:R-:W-:Y:S01]  /*5ab0*/  FFMA.FTZ R15, R21, UR20, -R177.reuse ;  /* 0x00000014150f7c23 */ /* 0x100fe200080108b1 */
[--C-:B------:R-:W-:Y:S01]  /*5ac0*/  FFMA.FTZ R21, R153, UR20, -R177.reuse ;  /* 0x0000001499157c23 */ /* 0x100fe200080108b1 */
[----:B------:R-:W-:Y:S01]  /*5ad0*/  MOV R153, UR22 ;  /* 0x0000001600997c02 */ /* 0x000fe20008000f00 */
[----:B------:R-:W0:Y:S01]  /*5ae0*/  MUFU.EX2 R173, R173 ;  /* 0x000000ad00ad7308 */ /* 0x000e220000000800 */
[--C-:B------:R-:W-:Y:S01]  /*5af0*/  FFMA.FTZ R20, R152, UR20, -R177.reuse ;  /* 0x0000001498147c23 */ /* 0x100fe200080108b1 */
[----:B--2---:R-:W-:Y:S01]  /*5b00*/  FFMA.FTZ R160, R13, R6, R166 ;  /* 0x000000060da07223 */ /* 0x004fe200000100a6 */
[--C-:B------:R-:W-:Y:S01]  /*5b10*/  FFMA.FTZ R6, R155, UR20, -R177.reuse ;  /* 0x000000149b067c23 */ /* 0x100fe200080108b1 */
[--C-:B------:R-:W-:Y:S01]  /*5b20*/  FFMA.FTZ R154, R154, UR20, -R177.reuse ;  /* 0x000000149a9a7c23 */ /* 0x100fe200080108b1 */
[--C-:B------:R-:W-:Y:S01]  /*5b30*/  FFMA.FTZ R157, R157, UR20, -R177.reuse ;  /* 0x000000149d9d7c23 */ /* 0x100fe200080108b1 */
[----:B---3--:R-:W-:Y:S01]  /*5b40*/  FADD.FTZ R155, R167, R160 ;  /* 0x000000a0a79b7221 */ /* 0x008fe20000010000 */
[----:B------:R-:W-:Y:S01]  /*5b50*/  FFMA.FTZ R162, R162, UR20, -R177 ;  /* 0x00000014a2a27c23 */ /* 0x000fe200080108b1 */
[----:B------:R-:W1:Y:S01]  /*5b60*/  MUFU.EX2 R8, R8 ;  /* 0x0000000800087308 */ /* 0x000e620000000800 */
[----:B------:R-:W-:-:S02]  /*5b70*/  @!P2 IMAD R152, R153, 0x40, R16 ;  /* 0x000000409998a824 */ /* 0x000fc400078e0210 */
[-C--:B------:R-:W-:Y:S01]  /*5b80*/  FMUL.FTZ R116, R116, R13.reuse ;  /* 0x0000000d74747220 */ /* 0x080fe20000410000 */
[-C--:B------:R-:W-:Y:S01]  /*5b90*/  FMUL.FTZ R117, R117, R13.reuse ;  /* 0x0000000d75757220 */ /* 0x080fe20000410000 */
[-C--:B------:R-:W-:Y:S01]  /*5ba0*/  FMUL.FTZ R120, R120, R13.reuse ;  /* 0x0000000d78787220 */ /* 0x080fe20000410000 */
[-C--:B------:R-:W-:Y:S01]  /*5bb0*/  FMUL.FTZ R121, R121, R13.reuse ;  /* 0x0000000d79797220 */ /* 0x080fe20000410000 */
[-C--:B------:R-:W-:Y:S01]  /*5bc0*/  FMUL.FTZ R124, R124, R13.reuse ;  /* 0x0000000d7c7c7220 */ /* 0x080fe20000410000 */
[----:B------:R-:W-:Y:S01]  /*5bd0*/  FMUL.FTZ R125, R125, R13 ;  /* 0x0000000d7d7d7220 */ /* 0x000fe20000410000 */
[----:B------:R-:W2:Y:S01]  /*5be0*/  MUFU.EX2 R10, R10 ;  /* 0x0000000a000a7308 */ /* 0x000ea20000000800 */
[----:B0-----:R-:W-:Y:S01]  /*5bf0*/  FFMA.FTZ R153, R176, R5, R173 ;  /* 0x00000005b0997223 */ /* 0x001fe200000100ad */
[-C--:B------:R-:W-:Y:S01]  /*5c00*/  FMUL.FTZ R128, R128, R13.reuse ;  /* 0x0000000d80807220 */ /* 0x080fe20000410000 */
[-C--:B------:R-:W-:Y:S01]  /*5c10*/  FMUL.FTZ R129, R129, R13.reuse ;  /* 0x0000000d81817220 */ /* 0x080fe20000410000 */
[-C--:B------:R-:W-:Y:S01]  /*5c20*/  FMUL.FTZ R132, R132, R13.reuse ;  /* 0x0000000d84847220 */ /* 0x080fe20000410000 */
[-C--:B------:R-:W-:Y:S01]  /*5c30*/  FMUL.FTZ R133, R133, R13.reuse ;  /* 0x0000000d85857220 */ /* 0x080fe20000410000 */
[-C--:B------:R-:W-:Y:S01]  /*5c40*/  FMUL.FTZ R136, R136, R13.reuse ;  /* 0x0000000d88887220 */ /* 0x080fe20000410000 */
[-C--:B------:R-:W-:Y:S01]  /*5c50*/  FMUL.FTZ R137, R137, R13.reuse ;  /* 0x0000000d89897220 */ /* 0x080fe20000410000 */
[----:B------:R-:W-:Y:S01]  /*5c60*/  MUFU.EX2 R9, R179 ;  /* 0x000000b300097308 */ /* 0x000fe20000000800 */
[----:B-1----:R-:W-:Y:S01]  /*5c70*/  FADD.FTZ R181, R8, R153 ;  /* 0x0000009908b57221 */ /* 0x002fe20000010000 */
[----:B------:R-:W-:Y:S01]  /*5c80*/  FFMA.FTZ R153, R156, UR20, -R177 ;  /* 0x000000149c997c23 */ /* 0x000fe200080108b1 */
[----:B------:R-:W-:Y:S01]  /*5c90*/  FADD.FTZ R156, R170, R155 ;  /* 0x0000009baa9c7221 */ /* 0x000fe20000010000 */
[-C--:B------:R-:W-:Y:S01]  /*5ca0*/  FMUL.FTZ R140, R140, R13.reuse ;  /* 0x0000000d8c8c7220 */ /* 0x080fe20000410000 */
[-C--:B------:R-:W-:Y:S01]  /*5cb0*/  FMUL.FTZ R141, R141, R13.reuse ;  /* 0x0000000d8d8d7220 */ /* 0x080fe20000410000 */
[-C--:B------:R-:W-:Y:S01]  /*5cc0*/  FMUL.FTZ R144, R144, R13.reuse ;  /* 0x0000000d90907220 */ /* 0x080fe20000410000 */
[----:B------:R-:W-:Y:S01]  /*5cd0*/  FADD.FTZ R155, R175, R156 ;  /* 0x0000009caf9b7221 */ /* 0x000fe20000010000 */
[----:B------:R0:W1:Y:S01]  /*5ce0*/  MUFU.EX2 R179, R180 ;  /* 0x000000b400b37308 */ /* 0x0000620000000800 */
[----:B--2---:R-:W-:Y:S01]  /*5cf0*/  FADD.FTZ R160, R10, R181 ;  /* 0x000000b50aa07221 */ /* 0x004fe20000010000 */
[----:B------:R-:W-:Y:S01]  /*5d00*/  @!P2 LEA R156, R152, UR41, 0x2 ;  /* 0x00000029989cac11 */ /* 0x000fe2000f8e10ff */
[-C--:B------:R-:W-:Y:S01]  /*5d10*/  FMUL.FTZ R145, R145, R13.reuse ;  /* 0x0000000d91917220 */ /* 0x080fe20000410000 */
[----:B------:R-:W-:Y:S01]  /*5d20*/  F2FP.BF16.F32.PACK_AB R152, R167, R166 ;  /* 0x000000a6a798723e */ /* 0x000fe200000010ff */
[-C--:B------:R-:W-:Y:S01]  /*5d30*/  FMUL.FTZ R148, R148, R13.reuse ;  /* 0x0000000d94947220 */ /* 0x080fe20000410000 */
[----:B------:R-:W-:Y:S01]  /*5d40*/  FMUL.FTZ R149, R149, R13 ;  /* 0x0000000d95957220 */ /* 0x000fe20000410000 */
[----:B------:R-:W-:Y:S01]  /*5d50*/  @!P2 STS [R156+0x28800], R13 ;  /* 0x0288000d9c00a388 */ /* 0x000fe20000000800 */
[----:B------:R-:W2:Y:S01]  /*5d60*/  MUFU.EX2 R11, R11 ;  /* 0x0000000b000b7308 */ /* 0x000ea20000000800 */
[----:B0-----:R-:W-:Y:S01]  /*5d70*/  FFMA.FTZ R180, R163, UR20, -R177 ;  /* 0x00000014a3b47c23 */ /* 0x001fe200080108b1 */
[-C--:B------:R-:W-:Y:S01]  /*5d80*/  FMUL.FTZ R26, R26, R176.reuse ;  /* 0x000000b01a1a7220 */ /* 0x080fe20000410000 */
[----:B------:R0:W-:Y:S01]  /*5d90*/  @!P2 STS [R156+0x28820], R176 ;  /* 0x028820b09c00a388 */ /* 0x0001e20000000800 */
[-C--:B------:R-:W-:Y:S01]  /*5da0*/  FMUL.FTZ R27, R27, R176.reuse ;  /* 0x000000b01b1b7220 */ /* 0x080fe20000410000 */
[-C--:B------:R-:W-:Y:S01]  /*5db0*/  FMUL.FTZ R30, R30, R176.reuse ;  /* 0x000000b01e1e7220 */ /* 0x080fe20000410000 */
[-C--:B------:R-:W-:Y:S01]  /*5dc0*/  FMUL.FTZ R31, R31, R176.reuse ;  /* 0x000000b01f1f7220 */ /* 0x080fe20000410000 */
[-C--:B------:R-:W-:Y:S01]  /*5dd0*/  FMUL.FTZ R34, R34, R176.reuse ;  /* 0x000000b022227220 */ /* 0x080fe20000410000 */
[----:B------:R-:W3:Y:S01]  /*5de0*/  MUFU.EX2 R14, R14 ;  /* 0x0000000e000e7308 */ /* 0x000ee20000000800 */
[----:B-1----:R-:W-:Y:S01]  /*5df0*/  FADD.FTZ R160, R179, R160 ;  /* 0x000000a0b3a07221 */ /* 0x002fe20000010000 */
[-C--:B------:R-:W-:Y:S01]  /*5e00*/  FMUL.FTZ R35, R35, R176.reuse ;  /* 0x000000b023237220 */ /* 0x080fe20000410000 */
[-C--:B------:R-:W-:Y:S01]  /*5e10*/  FMUL.FTZ R38, R38, R176.reuse ;  /* 0x000000b026267220 */ /* 0x080fe20000410000 */
[----:B------:R-:W-:Y:S01]  /*5e20*/  FMUL.FTZ R39, R39, R176 ;  /* 0x000000b027277220 */ /* 0x000fe20000410000 */
[----:B0-----:R-:W-:Y:S01]  /*5e30*/  F2FP.BF16.F32.PACK_AB R156, R171, R158 ;  /* 0x0000009eab9c723e */ /* 0x001fe200000010ff */
        /* <DEDUP_REMOVED lines=11> */
[-C--:B------:R-:W-:Y:S01]  /*5ef0*/  FMUL.FTZ R59, R59, R176.reuse ;  /* 0x000000b03b3b7220 */ /* 0x080fe20000410000 */
[-C--:B------:R-:W-:Y:S01]  /*5f00*/  FMUL.FTZ R62, R62, R176.reuse ;  /* 0x000000b03e3e7220 */ /* 0x080fe20000410000 */
[-C--:B------:R-:W-:Y:S01]  /*5f10*/  FMUL.FTZ R63, R63, R176.reuse ;  /* 0x000000b03f3f7220 */ /* 0x080fe20000410000 */
[-C--:B------:R-:W-:Y:S01]  /*5f20*/  FMUL.FTZ R66, R66, R176.reuse ;  /* 0x000000b042427220 */ /* 0x080fe20000410000 */
[-C--:B------:R-:W-:Y:S01]  /*5f30*/  FMUL.FTZ R67, R67, R176.reuse ;  /* 0x000000b043437220 */ /* 0x080fe20000410000 */
[-C--:B------:R-:W-:Y:S01]  /*5f40*/  FMUL.FTZ R70, R70, R176.reuse ;  /* 0x000000b046467220 */ /* 0x080fe20000410000 */
[-C--:B------:R-:W-:Y:S01]  /*5f50*/  FMUL.FTZ R71, R71, R176.reuse ;  /* 0x000000b047477220 */ /* 0x080fe20000410000 */
[----:B------:R4:W-:Y:S01]  /*5f60*/  MUFU.EX2 R5, R154 ;  /* 0x0000009a00057308 */ /* 0x0009e20000000800 */
        /* <DEDUP_REMOVED lines=8> */
[----:B----4-:R-:W-:Y:S01]  /*5ff0*/  FADD.FTZ R154, R158, R155 ;  /* 0x0000009b9e9a7221 */ /* 0x010fe20000010000 */
[----:B--2---:R-:W-:Y:S01]  /*6000*/  FADD.FTZ R155, R11, R160 ;  /* 0x000000a00b9b7221 */ /* 0x004fe20000010000 */
[----:B------:R-:W-:Y:S01]  /*6010*/  F2FP.BF16.F32.PACK_AB R158, R164, R159 ;  /* 0x0000009fa49e723e */ /* 0x000fe200000010ff */
[-C--:B------:R-:W-:Y:S01]  /*6020*/  FMUL.FTZ R87, R87, R176.reuse ;  /* 0x000000b057577220 */ /* 0x080fe20000410000 */
[----:B------:R-:W-:Y:S01]  /*6030*/  FADD.FTZ R154, R171, R154 ;  /* 0x0000009aab9a7221 */ /* 0x000fe20000010000 */
[----:B---3--:R-:W-:Y:S01]  /*6040*/  FADD.FTZ R155, R14, R155 ;  /* 0x0000009b0e9b7221 */ /* 0x008fe20000010000 */
[----:B------:R-:W-:Y:S01]  /*6050*/  FMUL.FTZ R90, R90, R176 ;  /* 0x000000b05a5a7220 */ /* 0x000fe20000410000 */
[----:B------:R-:W-:Y:S01]  /*6060*/  MUFU.EX2 R21, R21 ;  /* 0x0000001500157308 */ /* 0x000fe20000000800 */
[----:B------:R-:W-:Y:S01]  /*6070*/  FADD.FTZ R163, R159, R154 ;  /* 0x0000009a9fa37221 */ /* 0x000fe20000010000 */
[----:B0-----:R-:W-:Y:S01]  /*6080*/  FADD.FTZ R154, R12, R155 ;  /* 0x0000009b0c9a7221 */ /* 0x001fe20000010000 */
[----:B-1----:R-:W-:Y:S01]  /*6090*/  F2FP.BF16.F32.PACK_AB R159, R15, R12 ;  /* 0x0000000c0f9f723e */ /* 0x002fe200000010ff */
[----:B------:R-:W-:Y:S01]  /*60a0*/  FMUL.FTZ R91, R91, R176 ;  /* 0x000000b05b5b7220 */ /* 0x000fe20000410000 */
[----:B------:R-:W-:Y:S01]  /*60b0*/  FADD.FTZ R160, R164, R163 ;  /* 0x000000a3a4a07221 */ /* 0x000fe20000010000 */
[----:B------:R-:W-:Y:S01]  /*60c0*/  FADD.FTZ R155, R15, R154 ;  /* 0x0000009a0f9b7221 */ /* 0x000fe20000010000 */
[----:B------:R-:W-:Y:S01]  /*60d0*/  F2FP.BF16.F32.PACK_AB R154, R175, R170 ;  /* 0x000000aaaf9a723e */ /* 0x000fe200000010ff */
[----:B------:R-:W0:Y:S01]  /*60e0*/  MUFU.EX2 R174, R174 ;  /* 0x000000ae00ae7308 */ /* 0x000e220000000800 */
[----:B------:R-:W-:Y:S01]  /*60f0*/  FADD.FTZ R163, R161, R160 ;  /* 0x000000a0a1a37221 */ /* 0x000fe20000010000 */
        /* <DEDUP_REMOVED lines=16> */
[----:B------:R-:W-:Y:S01]  /*6200*/  FMUL.FTZ R119, R119, R176 ;  /* 0x000000b077777220 */ /* 0x000fe20000410000 */
[----:B------:R-:W-:Y:S01]  /*6210*/  F2FP.BF16.F32.PACK_AB R161, R21, R20 ;  /* 0x0000001415a1723e */ /* 0x000fe200000010ff */
        /* <DEDUP_REMOVED lines=11> */
[----:B------:R-:W-:Y:S01]  /*62d0*/  FMUL.FTZ R142, R142, R176 ;  /* 0x000000b08e8e7220 */ /* 0x000fe20000410000 */
[----:B------:R-:W2:Y:S01]  /*62e0*/  MUFU.EX2 R178, R178 ;  /* 0x000000b200b27308 */ /* 0x000ea20000000800 */
[----:B0-----:R-:W-:Y:S01]  /*62f0*/  F2FP.BF16.F32.PACK_AB R153, R8, R173 ;  /* 0x000000ad0899723e */ /* 0x001fe200000010ff */
[----:B------:R-:W-:Y:S01]  /*6300*/  FADD.FTZ R8, R20, R155 ;  /* 0x0000009b14087221 */ /* 0x000fe20000010000 */
[----:B------:R-:W-:Y:S01]  /*6310*/  F2FP.BF16.F32.PACK_AB R155, R179, R10 ;  /* 0x0000000ab39b723e */ /* 0x000fe200000010ff */
[----:B------:R-:W-:Y:S01]  /*6320*/  BAR.SYNC.DEFER_BLOCKING 0xf, 0x100 ;  /* 0x03c4000000007b1d */ /* 0x000fe20000010000 */
[----:B------:R-:W-:Y:S01]  /*6330*/  FADD.FTZ R10, R174, R163 ;  /* 0x000000a3ae0a7221 */ /* 0x000fe20000010000 */
[----:B------:R-:W-:Y:S01]  /*6340*/  FADD.FTZ R8, R21, R8 ;  /* 0x0000000815087221 */ /* 0x000fe20000010000 */
[-C--:B------:R-:W-:Y:S01]  /*6350*/  FMUL.FTZ R143, R143, R176.reuse ;  /* 0x000000b08f8f7220 */ /* 0x080fe20000410000 */
[-C--:B------:R-:W-:Y:S01]  /*6360*/  FMUL.FTZ R146, R146, R176.reuse ;  /* 0x000000b092927220 */ /* 0x080fe20000410000 */
[----:B-1----:R-:W-:Y:S01]  /*6370*/  FADD.FTZ R163, R165, R10 ;  /* 0x0000000aa5a37221 */ /* 0x002fe20000010000 */
[----:B------:R0:W1:Y:S01]  /*6380*/  MUFU.EX2 R166, R157 ;  /* 0x0000009d00a67308 */ /* 0x0000620000000800 */
[-C--:B------:R-:W-:Y:S01]  /*6390*/  FMUL.FTZ R147, R147, R176.reuse ;  /* 0x000000b093937220 */ /* 0x080fe20000410000 */
[-C--:B------:R-:W-:Y:S01]  /*63a0*/  FMUL.FTZ R150, R150, R176.reuse ;  /* 0x000000b096967220 */ /* 0x080fe20000410000 */
[----:B------:R-:W-:Y:S01]  /*63b0*/  FMUL.FTZ R151, R151, R176 ;  /* 0x000000b097977220 */ /* 0x000fe20000410000 */
[----:B--2---:R-:W-:-:S04]  /*63c0*/  FADD.FTZ R163, R178, R163 ;  /* 0x000000a3b2a37221 */ /* 0x004fc80000010000 */
[----:B------:R-:W2:Y:S01]  /*63d0*/  MUFU.EX2 R168, R168 ;  /* 0x000000a800a87308 */ /* 0x000ea20000000800 */
[----:B0-----:R-:W-:Y:S01]  /*63e0*/  F2FP.BF16.F32.PACK_AB R157, R14, R11 ;  /* 0x0000000b0e9d723e */ /* 0x001fe200000010ff */
[----:B------:R-:W-:-:S04]  /*63f0*/  FADD.FTZ R11, R5, R8 ;  /* 0x00000008050b7221 */ /* 0x000fc80000010000 */
[----:B------:R-:W-:Y:S02]  /*6400*/  FADD.FTZ R8, R6, R11 ;  /* 0x0000000b06087221 */ /* 0x000fe40000010000 */
[----:B------:R0:W3:Y:S02]  /*6410*/  MUFU.EX2 R167, R162 ;  /* 0x000000a200a77308 */ /* 0x0000e40000000800 */
[----:B------:R-:W-:Y:S01]  /*6420*/  FADD.FTZ R11, R177, R8 ;  /* 0x00000008b10b7221 */ /* 0x000fe20000010000 */
[----:B------:R4:W-:Y:S03]  /*6430*/  STSM.16.M88.4 [R19+0x26800], R152 ;  /* 0x0268009813007844 */ /* 0x0009e60000000200 */
[----:B-1----:R-:W-:Y:S01]  /*6440*/  FADD.FTZ R8, R166, R11 ;  /* 0x0000000ba6087221 */ /* 0x002fe20000010000 */
[----:B------:R4:W-:Y:S01]  /*6450*/  STSM.16.M88.4 [R22], R156 ;  /* 0x0000009c16007844 */ /* 0x0009e20000000200 */
[----:B------:R-:W1:Y:S01]  /*6460*/  MUFU.EX2 R169, R169 ;  /* 0x000000a900a97308 */ /* 0x000e620000000800 */
[----:B--2---:R-:W-:Y:S01]  /*6470*/  FADD.FTZ R10, R168, R163 ;  /* 0x000000a3a80a7221 */ /* 0x004fe20000010000 */
[----:B0-----:R-:W-:-:S02]  /*6480*/  F2FP.BF16.F32.PACK_AB R162, R178, R165 ;  /* 0x000000a5b2a2723e */ /* 0x001fc400000010ff */
[----:B------:R-:W-:Y:S02]  /*6490*/  F2FP.BF16.F32.PACK_AB R163, R6, R5 ;  /* 0x0000000506a3723e */ /* 0x000fe400000010ff */
[----:B------:R-:W-:Y:S02]  /*64a0*/  F2FP.BF16.F32.PACK_AB R165, R166, R177 ;  /* 0x000000b1a6a5723e */ /* 0x000fe400000010ff */
[----:B------:R-:W0:Y:S01]  /*64b0*/  MUFU.EX2 R172, R172 ;  /* 0x000000ac00ac7308 */ /* 0x000e220000000800 */
[----:B---3--:R-:W-:Y:S01]  /*64c0*/  FADD.FTZ R5, R167, R8 ;  /* 0x00000008a7057221 */ /* 0x008fe20000010000 */
[----:B------:R4:W-:Y:S06]  /*64d0*/  STSM.16.M88.4 [R184], R160 ;  /* 0x000000a0b8007844 */ /* 0x0009ec0000000200 */
[----:B------:R-:W2:Y:S01]  /*64e0*/  MUFU.EX2 R180, R180 ;  /* 0x000000b400b47308 */ /* 0x000ea20000000800 */
[C---:B-1----:R-:W-:Y:S01]  /*64f0*/  FADD.FTZ R15, R169.reuse, R10 ;  /* 0x0000000aa90f7221 */ /* 0x042fe20000010000 */
[----:B------:R-:W-:-:S02]  /*6500*/  F2FP.BF16.F32.PACK_AB R164, R169, R168 ;  /* 0x000000a8a9a4723e */ /* 0x000fc400000010ff */
[----:B0-----:R-:W-:Y:S01]  /*6510*/  F2FP.BF16.F32.PACK_AB R166, R9, R172 ;  /* 0x000000ac09a6723e */ /* 0x001fe200000010ff */
[----:B------:R-:W-:-:S04]  /*6520*/  FADD.FTZ R6, R172, R15 ;  /* 0x0000000fac067221 */ /* 0x000fc80000010000 */
[----:B------:R-:W-:Y:S01]  /*6530*/  FADD.FTZ R6, R9, R6 ;  /* 0x0000000609067221 */ /* 0x000fe20000010000 */
[C---:B--2---:R-:W-:Y:S01]  /*6540*/  F2FP.BF16.F32.PACK_AB R167, R180.reuse, R167 ;  /* 0x000000a7b4a7723e */ /* 0x044fe200000010ff */
[----:B------:R-:W-:-:S04]  /*6550*/  FADD.FTZ R5, R180, R5 ;  /* 0x00000005b4057221 */ /* 0x000fc80000010000 */
[----:B------:R4:W-:Y:S01]  /*6560*/  STSM.16.M88.4 [R23], R164 ;  /* 0x000000a417007844 */ /* 0x0009e20000000200 */
[----:B------:R-:W-:Y:S05]  /*6570*/  @!P0 BRA `(.L_x_381) ;  /* 0x0000000000048947 */ /* 0x000fea0003800000 */
[----:B------:R-:W-:Y:S01]  /*6580*/  BPT.TRAP 0x1 ;  /* 0x000000040000795c */ /* 0x000fe20000300000 */
.L_x_381:
[----:B------:R0:W1:Y:S01]  /*6590*/  SYNCS.PHASECHK.TRANS64.TRYWAIT P2, [UR21+0x28c50], R7 ;  /* 0x028c5007ff0075a7 */ /* 0x0000620008040155 */
[----:B------:R-:W-:Y:S05]  /*65a0*/  @!P0 BRA `(.L_x_382) ;  /* 0x0000000000048947 */ /* 0x000fea0003800000 */
[----:B------:R-:W-:Y:S01]  /*65b0*/  BPT.TRAP 0x1 ;  /* 0x000000040000795c */ /* 0x000fe20000300000 */
.L_x_382:
[----:B-1----:R-:W-:Y:S05]  /*65c0*/  @P2 BRA `(.L_x_383) ;  /* 0x0000000000082947 */ /* 0x002fea0003800000 */
[----:B------:R-:W1:Y:S02]  /*65d0*/  SYNCS.PHASECHK.TRANS64.TRYWAIT P2, [UR21+0x28c50], R7 ;  /* 0x028c5007ff0075a7 */ /* 0x000e640008040155 */
[----:B-1----:R-:W-:Y:S05]  /*65e0*/  @!P2 BRA `(.L_x_384) ;  /* 0x0000009000d4a947 */ /* 0x002fea0003800000 */
.L_x_383:
        /* <DEDUP_REMOVED lines=29> */
[----:B--2---:R-:W2:Y:S02]  /*67c0*/  FENCE.VIEW.ASYNC.S ;  /* 0x00000000000073c6 */ /* 0x004ea40000000000 */
[----:B--2---:R-:W-:Y:S01]  /*67d0*/  NOP ;  /* 0x0000000000007918 */ /* 0x004fe20000000000 */
[----:B------:R-:W-:Y:S06]  /*67e0*/  BAR.ARV 0xe, 0x100 ;  /* 0x0384000000007b1d */ /* 0x000fec0000002000 */
[----:B------:R-:W-:Y:S05]  /*67f0*/  @!P0 BRA `(.L_x_385) ;  /* 0x0000000000048947 */ /* 0x000fea0003800000 */
[----:B------:R-:W-:Y:S01]  /*6800*/  BPT.TRAP 0x1 ;  /* 0x000000040000795c */ /* 0x000fe20000300000 */
.L_x_385:
[----:B------:R-:W-:Y:S01]  /*6810*/  UIADD3 UR21, UR21, 0x28c60, URZ ;  /* 0x00028c6015157890 */ /* 0x000fe2000fffe03f */
[----:B------:R-:W-:Y:S01]  /*6820*/  IMAD.MOV.U32 R9, RZ, RZ, R4 ;  /* 0x000000ffff097224 */ /* 0x000fe200078e0004 */
[----:B------:R-:W-:Y:S01]  /*6830*/  UMOV UR22, UR38 ;  /* 0x0000002600167c82 */ /* 0x000fe20008000000 */
[----:B------:R-:W-:Y:S01]  /*6840*/  IMAD.MOV.U32 R206, RZ, RZ, R3 ;  /* 0x000000ffffce7224 */ /* 0x000fe200078e0003 */
[----:B------:R-:W-:-:S09]  /*6850*/  UPRMT UR21, UR40, 0x654, UR21 ;  /* 0x0000065428157896 */ /* 0x000fd20008000015 */
[----:B------:R-:W-:Y:S01]  /*6860*/  SYNCS.ARRIVE.TRANS64.RED.A1T0 RZ, [UR21], RZ ;  /* 0x000000ffffff79a7 */ /* 0x000fe20008100415 */
[----:B------:R-:W-:Y:S05]  /*6870*/  @P1 BRA `(.L_x_386) ;  /* 0xffffffe000c41947 */ /* 0x000fea000383ffff */
.L_x_375:
[----:B0123--:R-:W0:Y:S01]  /*6880*/  SHFL.BFLY PT, R7, R6, 0x2, 0x1f ;  /* 0x0c401f0006077f89 */ /* 0x00fe2200000e0000 */
[----:B------:R-:W-:Y:S01]  /*6890*/  IMAD.MOV R10, RZ, RZ, -R18 ;  /* 0x000000ffff0a7224 */ /* 0x000fe200078e0a12 */
[----:B------:R-:W-:Y:S01]  /*68a0*/  UIADD3 UR36, UR36, 0x1, URZ ;  /* 0x0000000124247890 */ /* 0x000fe2000fffe03f */
[----:B------:R-:W-:Y:S01]  /*68b0*/  IMAD.MOV.U32 R9, RZ, RZ, RZ ;  /* 0x000000ffff097224 */ /* 0x000fe200078e00ff */
[----:B------:R-:W1:Y:S01]  /*68c0*/  SHFL.BFLY PT, R8, R5, 0x2, 0x1f ;  /* 0x0c401f0005087f89 */ /* 0x000e6200000e0000 */
[----:B------:R-:W-:Y:S01]  /*68d0*/  IMAD.MOV.U32 R21, RZ, RZ, -0x800000 ;  /* 0xff800000ff157424 */ /* 0x000fe200078e00ff */
[----:B------:R-:W-:Y:S08]  /*68e0*/  BAR.ARV 0x8, 0x100 ;  /* 0x0204000000007b1d */ /* 0x000ff00000002000 */
[----:B------:R-:W-:Y:S01]  /*68f0*/  BAR.SYNC.DEFER_BLOCKING 0xf, 0x100 ;  /* 0x03c4000000007b1d */ /* 0x000fe20000010000 */
[----:B------:R-:W-:Y:S01]  /*6900*/  ISETP.NE.AND P0, PT, R17, R10, PT ;  /* 0x0000000a1100720c */ /* 0x000fe20003f05270 */
[----:B------:R-:W-:-:S02]  /*6910*/  IMAD.MOV.U32 R20, RZ, RZ, -0x800000 ;  /* 0xff800000ff147424 */ /* 0x000fc400078e00ff */
[----:B0-----:R-:W-:Y:S01]  /*6920*/  FADD.FTZ R0, R7, R6 ;  /* 0x0000000607007221 */ /* 0x001fe20000010000 */
[----:B-1----:R-:W-:-:S04]  /*6930*/  FADD.FTZ R8, R8, R5 ;  /* 0x0000000508087221 */ /* 0x002fc80000010000 */
[----:B------:R-:W0:Y:S01]  /*6940*/  SHFL.BFLY PT, R7, R0, 0x1, 0x1f ;  /* 0x0c201f0000077f89 */ /* 0x000e2200000e0000 */
[----:B------:R-:W-:Y:S01]  /*6950*/  IMAD.U32 R5, RZ, RZ, UR38 ;  /* 0x00000026ff057e24 */ /* 0x000fe2000f8e00ff */
[----:B------:R-:W-:Y:S02]  /*6960*/  UIADD3 UR38, UR38, 0x1, URZ ;  /* 0x0000000126267890 */ /* 0x000fe4000fffe03f */
[----:B------:R-:W1:Y:S01]  /*6970*/  SHFL.BFLY PT, R11, R8, 0x1, 0x1f ;  /* 0x0c201f00080b7f89 */ /* 0x000e6200000e0000 */
[----:B------:R-:W-:Y:S01]  /*6980*/  @!P0 IMAD R5, R5, 0x40, R16 ;  /* 0x0000004005058824 */ /* 0x000fe200078e0210 */
[----:B------:R-:W-:-:S04]  /*6990*/  UISETP.NE.AND UP0, UPT, UR38, 0x2, UPT ;  /* 0x000000022600788c */ /* 0x000fc8000bf05270 */
[----:B------:R-:W-:Y:S01]  /*69a0*/  @!P0 LEA R5, R5, UR41, 0x2 ;  /* 0x0000002905058c11 */ /* 0x000fe2000f8e10ff */
[----:B------:R-:W-:Y:S02]  /*69b0*/  USEL UR4, URZ, 0x1, UP0 ;  /* 0x000000013f047887 */ /* 0x000fe40008000000 */
[----:B------:R-:W-:Y:S02]  /*69c0*/  USEL UR38, UR38, URZ, UP0 ;  /* 0x0000003f26267287 */ /* 0x000fe40008000000 */
[----:B------:R-:W-:Y:S01]  /*69d0*/  ULOP3.LUT UR37, UR37, UR4, URZ, 0x3c, !UPT ;  /* 0x0000000425257292 */ /* 0x000fe2000f8e3c3f */
[----:B0-----:R-:W-:Y:S01]  /*69e0*/  FADD.FTZ R7, R0, R7 ;  /* 0x0000000700077221 */ /* 0x001fe20000010000 */
[----:B------:R-:W-:Y:S01]  /*69f0*/  MOV R0, RZ ;  /* 0x000000ff00007202 */ /* 0x000fe20000000f00 */
[----:B-1----:R-:W-:-:S03]  /*6a00*/  FADD.FTZ R6, R8, R11 ;  /* 0x0000000b08067221 */ /* 0x002fc60000010000 */
[----:B------:R-:W-:Y:S01]  /*6a10*/  FSETP.NE.FTZ.AND P1, PT, R7, RZ, PT ;  /* 0x000000ff0700720b */ /* 0x000fe20003f35000 */
[----:B------:R-:W-:Y:S01]  /*6a20*/  IMAD.U32 R11, RZ, RZ, UR20 ;  /* 0x00000014ff0b7e24 */ /* 0x000fe2000f8e00ff */
[----:B------:R-:W-:-:S11]  /*6a30*/  FSETP.NE.FTZ.AND P2, PT, R6, RZ, PT ;  /* 0x000000ff0600720b */ /* 0x000fd60003f55000 */
[----:B------:R-:W0:Y:S08]  /*6a40*/  @P1 MUFU.RCP R9, R7 ;  /* 0x0000000700091308 */ /* 0x000e300000001000 */
[----:B------:R-:W1:Y:S08]  /*6a50*/  @P2 MUFU.RCP R0, R6 ;  /* 0x0000000600002308 */ /* 0x000e700000001000 */
[----:B------:R-:W2:Y:S01]  /*6a60*/  @P1 MUFU.LG2 R7, R7 ;  /* 0x0000000700071308 */ /* 0x000ea20000000c00 */
[----:B0-----:R-:W-:Y:S01]  /*6a70*/  @!P0 STS [R5+0x28800], R9 ;  /* 0x0288000905008388 */ /* 0x001fe20000000800 */
[----:B------:R-:W-:Y:S01]  /*6a80*/  FMUL.FTZ R169, R32, R9 ;  /* 0x0000000920a97220 */ /* 0x000fe20000410000 */
[----:B------:R-:W-:-:S02]  /*6a90*/  IMAD.U32 R32, RZ, RZ, UR20 ;  /* 0x00000014ff207e24 */ /* 0x000fc4000f8e00ff */
[-C--:B------:R-:W-:Y:S01]  /*6aa0*/  FMUL.FTZ R172, R24, R9.reuse ;  /* 0x0000000918ac7220 */ /* 0x080fe20000410000 */
[-C--:B------:R-:W-:Y:S01]  /*6ab0*/  FMUL.FTZ R171, R28, R9.reuse ;  /* 0x000000091cab7220 */ /* 0x080fe20000410000 */
[-C--:B------:R-:W-:Y:S01]  /*6ac0*/  FMUL.FTZ R170, R25, R9.reuse ;  /* 0x0000000919aa7220 */ /* 0x080fe20000410000 */
[----:B------:R-:W-:Y:S01]  /*6ad0*/  @P1 FMUL.FTZ R32, R32, 0.69314718246459960938 ;  /* 0x3f31721820201820 */ /* 0x000fe20000410000 */
[----:B------:R-:W0:Y:S01]  /*6ae0*/  @P2 MUFU.LG2 R6, R6 ;  /* 0x0000000600062308 */ /* 0x000e220000000c00 */
[----:B-1----:R1:W-:Y:S01]  /*6af0*/  @!P0 STS [R5+0x28820], R0 ;  /* 0x0288200005008388 */ /* 0x0023e20000000800 */
[-C--:B------:R-:W-:Y:S01]  /*6b00*/  FMUL.FTZ R28, R29, R9.reuse ;  /* 0x000000091d1c7220 */ /* 0x080fe20000410000 */
[-C--:B----4-:R-:W-:Y:S01]  /*6b10*/  FMUL.FTZ R166, R33, R9.reuse ;  /* 0x0000000921a67220 */ /* 0x090fe20000410000 */
[-C--:B------:R-:W-:Y:S01]  /*6b20*/  FMUL.FTZ R167, R36, R9.reuse ;  /* 0x0000000924a77220 */ /* 0x080fe20000410000 */
[-C--:B------:R-:W-:Y:S01]  /*6b30*/  FMUL.FTZ R8, R37, R9.reuse ;  /* 0x0000000925087220 */ /* 0x080fe20000410000 */
[-C--:B------:R-:W-:Y:S01]  /*6b40*/  FMUL.FTZ R168, R40, R9.reuse ;  /* 0x0000000928a87220 */ /* 0x080fe20000410000 */
[-C--:B------:R-:W-:Y:S01]  /*6b50*/  FMUL.FTZ R164, R41, R9.reuse ;  /* 0x0000000929a47220 */ /* 0x080fe20000410000 */
[-C--:B------:R-:W-:Y:S01]  /*6b60*/  FMUL.FTZ R165, R44, R9.reuse ;  /* 0x000000092ca57220 */ /* 0x080fe20000410000 */
[----:B--2---:R-:W-:Y:S01]  /*6b70*/  @P1 FMUL.FTZ R7, R7, 0.69314718246459960938 ;  /* 0x3f31721807071820 */ /* 0x004fe20000410000 */
[-C--:B------:R-:W-:Y:S01]  /*6b80*/  FMUL.FTZ R10, R45, R9.reuse ;  /* 0x000000092d0a7220 */ /* 0x080fe20000410000 */
[----:B-1----:R-:W-:Y:S01]  /*6b90*/  @P2 FMUL.FTZ R5, R11, 0.69314718246459960938 ;  /* 0x3f3172180b052820 */ /* 0x002fe20000410000 */
[-C--:B------:R-:W-:Y:S01]  /*6ba0*/  FMUL.FTZ R156, R48, R9.reuse ;  /* 0x00000009309c7220 */ /* 0x080fe20000410000 */
[-C--:B------:R-:W-:Y:S01]  /*6bb0*/  FMUL.FTZ R12, R49, R9.reuse ;  /* 0x00000009310c7220 */ /* 0x080fe20000410000 */
[-C--:B------:R-:W-:Y:S01]  /*6bc0*/  FMUL.FTZ R153, R52, R9.reuse ;  /* 0x0000000934997220 */ /* 0x080fe20000410000 */
[-C--:B------:R-:W-:Y:S01]  /*6bd0*/  FMUL.FTZ R14, R53, R9.reuse ;  /* 0x00000009350e7220 */ /* 0x080fe20000410000 */
[-C--:B------:R-:W-:Y:S01]  /*6be0*/  FMUL.FTZ R24, R56, R9.reuse ;  /* 0x0000000938187220 */ /* 0x080fe20000410000 */
[----:B0-----:R-:W-:Y:S01]  /*6bf0*/  @P2 FMUL.FTZ R6, R6, 0.69314718246459960938 ;  /* 0x3f31721806062820 */ /* 0x001fe20000410000 */
        /* <DEDUP_REMOVED lines=110> */
[----:B------:R-:W-:Y:S06]  /*72e0*/  BAR.ARV 0xe, 0x100 ;  /* 0x0384000000007b1d */ /* 0x000fec0000002000 */
[----:B------:R-:W-:Y:S01]  /*72f0*/  PLOP3.LUT P0, PT, PT, PT, PT, 0x8, 0x0 ;  /* 0x000000000000781c */ /* 0x000fe20003f0e170 */
[----:B------:R-:W-:Y:S01]  /*7300*/  FMUL.FTZ R0, R151, R0 ;  /* 0x0000000097007220 */ /* 0x000fe20000410000 */
[----:B------:R-:W-:Y:S01]  /*7310*/  @P1 FFMA.FTZ R21, R32, R3, R7 ;  /* 0x0000000320151223 */ /* 0x000fe20000010007 */
[----:B------:R-:W-:-:S10]  /*7320*/  @P2 FFMA.FTZ R20, R5, R4, R6 ;  /* 0x0000000405142223 */ /* 0x000fd40000010006 */
.L_x_352:
[----:B------:R-:W0:Y:S08]  /*7330*/  S2UR UR40, SR_CgaCtaId ;  /* 0x00000000002879c3 */ /* 0x000e300000008800 */
[----:B------:R-:W-:Y:S06]  /*7340*/  BAR.SYNC.DEFER_BLOCKING 0x5, 0x180 ;  /* 0x0146000000007b1d */ /* 0x000fec0000010000 */
[----:B------:R-:W-:Y:S01]  /*7350*/  UMOV UR41, 0x400 ;  /* 0x0000040000297882 */ /* 0x000fe20000000000 */
[----:B------:R-:W-:Y:S01]  /*7360*/  BSSY B0, `(.L_x_387) ;  /* 0x00002f9000007945 */ /* 0x000fe20003800000 */
[----:B0-----:R-:W-:-:S09]  /*7370*/  ULEA UR41, UR40, UR41, 0x18 ;  /* 0x0000002928297291 */ /* 0x001fd2000f8ec03f */
[----:B------:R-:W0:Y:S02]  /*7380*/  LDS.128 R4, [UR41+0x28cd0] ;  /* 0x028cd029ff047984 */ /* 0x000e240008000c00 */
[----:B0-----:R-:W-:Y:S02]  /*7390*/  R2UR UR5, R5 ;  /* 0x00000000050572ca */ /* 0x001fe400000e0000 */
[----:B------:R-:W-:Y:S02]  /*73a0*/  R2UR UR6, R6 ;  /* 0x00000000060672ca */ /* 0x000fe400000e0000 */
[----:B------:R-:W-:Y:S01]  /*73b0*/  R2UR UR7, R7 ;  /* 0x00000000070772ca */ /* 0x000fe200000e0000 */
[----:B------:R-:W-:Y:S06]  /*73c0*/  BAR.ARV 0x4, 0x180 ;  /* 0x0106000000007b1d */ /* 0x000fec0000002000 */
[----:B------:R-:W-:Y:S08]  /*73d0*/  @P0 BRA `(.L_x_388) ;  /* 0x0000002000380947 */ /* 0x000ff00003800000 */
[----:B------:R-:W0:Y:S08]  /*73e0*/  S2UR UR4, SR_SWINHI ;  /* 0x00000000000479c3 */ /* 0x000e300000002f00 */
[----:B------:R-:W-:Y:S01]  /*73f0*/  BAR.SYNC.DEFER_BLOCKING 0x1, 0x100 ;  /* 0x0044000000007b1d */ /* 0x000fe20000010000 */
[----:B------:R-:W-:Y:S01]  /*7400*/  F2FP.BF16.F32.PACK_AB R9, R43, R9 ;  /* 0x000000092b09723e */ /* 0x000fe200000010ff */
[----:B------:R-:W-:Y:S01]  /*7410*/  USHF.L.U32 UR10, UR42, 0x2, URZ ;  /* 0x000000022a0a7899 */ /* 0x000fe2000800063f */
[----:B------:R-:W-:Y:S01]  /*7420*/  F2FP.BF16.F32.PACK_AB R10, R10, R165 ;  /* 0x000000a50a0a723e */ /* 0x000fe200000010ff */
[----:B------:R-:W-:Y:S01]  /*7430*/  USHF.L.U64.HI UR11, UR42, 0x2, UR43 ;  /* 0x000000022a0b7899 */ /* 0x000fe2000801022b */
[----:B------:R-:W-:-:S02]  /*7440*/  F2FP.BF16.F32.PACK_AB R11, R47, R11 ;  /* 0x0000000b2f0b723e */ /* 0x000fc400000010ff */
[----:B------:R-:W-:Y:S02]  /*7450*/  F2FP.BF16.F32.PACK_AB R12, R12, R156 ;  /* 0x0000009c0c0c723e */ /* 0x000fe400000010ff */
[----:B------:R-:W-:Y:S02]  /*7460*/  F2FP.BF16.F32.PACK_AB R13, R51, R13 ;  /* 0x0000000d330d723e */ /* 0x000fe400000010ff */
[----:B------:R-:W-:Y:S02]  /*7470*/  F2FP.BF16.F32.PACK_AB R14, R14, R153 ;  /* 0x000000990e0e723e */ /* 0x000fe400000010ff */
[----:B------:R-:W-:Y:S02]  /*7480*/  F2FP.BF16.F32.PACK_AB R15, R55, R15 ;  /* 0x0000000f370f723e */ /* 0x000fe400000010ff */
[----:B------:R-:W-:Y:S02]  /*7490*/  F2FP.BF16.F32.PACK_AB R64, R65, R64 ;  /* 0x000000404140723e */ /* 0x000fe400000010ff */
[----:B------:R-:W-:-:S02]  /*74a0*/  F2FP.BF16.F32.PACK_AB R24, R57, R24 ;  /* 0x000000183918723e */ /* 0x000fc400000010ff */
[----:B------:R-:W-:Y:S02]  /*74b0*/  F2FP.BF16.F32.PACK_AB R25, R59, R25 ;  /* 0x000000193b19723e */ /* 0x000fe400000010ff */
[----:B------:R-:W-:Y:S01]  /*74c0*/  F2FP.BF16.F32.PACK_AB R65, R67, R66 ;  /* 0x000000424341723e */ /* 0x000fe200000010ff */
[----:B------:R-:W-:Y:S01]  /*74d0*/  UMOV UR8, UR41 ;  /* 0x0000002900087c82 */ /* 0x000fe20008000000 */
[----:B0-----:R-:W-:Y:S01]  /*74e0*/  UMOV UR9, UR4 ;  /* 0x0000000400097c82 */ /* 0x001fe20008000000 */
[----:B------:R-:W-:Y:S01]  /*74f0*/  F2FP.BF16.F32.PACK_AB R72, R73, R72 ;  /* 0x000000484948723e */ /* 0x000fe200000010ff */
[----:B------:R-:W-:Y:S01]  /*7500*/  IMAD.U32 R174, RZ, RZ, UR8 ;  /* 0x00000008ffae7e24 */ /* 0x000fe2000f8e00ff */
[----:B------:R-:W-:Y:S01]  /*7510*/  MOV R175, UR9 ;  /* 0x0000000900af7c02 */ /* 0x000fe20008000f00 */
[----:B------:R-:W-:Y:S01]  /*7520*/  ULDC.64 UR8, c[0x0][0xc00] ;  /* 0x0003000000087ab9 */ /* 0x000fe20000000a00 */
[----:B------:R-:W-:Y:S01]  /*7530*/  F2FP.BF16.F32.PACK_AB R66, R69, R68 ;  /* 0x000000444542723e */ /* 0x000fe200000010ff */
[----:B------:R-:W-:Y:S01]  /*7540*/  UIADD3 UR4, UP1, UR10, UR8, URZ ;  /* 0x000000080a047290 */ /* 0x000fe2000ff3e03f */
[----:B------:R-:W-:Y:S01]  /*7550*/  F2FP.BF16.F32.PACK_AB R67, R71, R70 ;  /* 0x000000464743723e */ /* 0x000fe200000010ff */
[----:B------:R-:W-:Y:S01]  /*7560*/  IMAD.WIDE R4, R196, 0x2, R174 ;  /* 0x00000002c4047825 */ /* 0x000fe200078e02ae */
[----:B------:R-:W-:Y:S01]  /*7570*/  F2FP.BF16.F32.PACK_AB R73, R75, R74 ;  /* 0x0000004a4b49723e */ /* 0x000fe200000010ff */
[----:B------:R-:W-:Y:S01]  /*7580*/  UISETP.NE.U32.AND UP0, UPT, UR8, URZ, UPT ;  /* 0x0000003f0800728c */ /* 0x000fe2000bf05070 */
[----:B------:R-:W-:Y:S01]  /*7590*/  F2FP.BF16.F32.PACK_AB R80, R81, R80 ;  /* 0x000000505150723e */ /* 0x000fe200000010ff */
[----:B------:R-:W-:Y:S01]  /*75a0*/  UIADD3.X UR8, UR11, UR9, URZ, UP1, !UPT ;  /* 0x000000090b087290 */ /* 0x000fe20008ffe43f */
[C---:B------:R-:W-:Y:S01]  /*75b0*/  IADD3 R173, P1, R4.reuse, 0x20, RZ ;  /* 0x0000002004ad7810 */ /* 0x040fe20007f3e0ff */
[----:B------:R-:W-:Y:S01]  /*75c0*/  UISETP.NE.AND.EX UP0, UPT, UR9, URZ, UPT, UP0 ;  /* 0x0000003f0900728c */ /* 0x000fe2000bf05300 */
[----:B------:R-:W-:-:S02]  /*75d0*/  IADD3 R183, P6, R4, 0x2020, RZ ;  /* 0x0000202004b77810 */ /* 0x000fc40007fde0ff */
[C---:B------:R-:W-:Y:S01]  /*75e0*/  IADD3 R177, P0, R4.reuse, 0x40, RZ ;  /* 0x0000004004b17810 */ /* 0x040fe20007f1e0ff */
[--C-:B------:R-:W-:Y:S01]  /*75f0*/  IMAD.X R33, RZ, RZ, R5.reuse, P1 ;  /* 0x000000ffff217224 */ /* 0x100fe200008e0605 */
[----:B------:R-:W-:Y:S01]  /*7600*/  LOP3.LUT R32, R173, 0x380, RZ, 0xc0, !PT ;  /* 0x00000380ad207812 */ /* 0x000fe200078ec0ff */
[--C-:B------:R-:W-:Y:S01]  /*7610*/  IMAD.X R49, RZ, RZ, R5.reuse, P6 ;  /* 0x000000ffff317224 */ /* 0x100fe200030e0605 */
[----:B------:R-:W-:Y:S01]  /*7620*/  IADD3 R7, P6, R4, 0x6000, RZ ;  /* 0x0000600004077810 */ /* 0x000fe20007fde0ff */
[--C-:B------:R-:W-:Y:S01]  /*7630*/  IMAD.X R37, RZ, RZ, R5.reuse, P0 ;  /* 0x000000ffff257224 */ /* 0x100fe200000e0605 */
[----:B------:R-:W-:Y:S02]  /*7640*/  SHF.R.U64 R32, R32, 0x3, RZ ;  /* 0x0000000320207819 */ /* 0x000fe400000012ff */
[C---:B------:R-:W-:Y:S01]  /*7650*/  IADD3 R209, P1, R4.reuse, 0x4000, RZ ;  /* 0x0000400004d17810 */ /* 0x040fe20007f3e0ff */
[----:B------:R-:W-:Y:S01]  /*7660*/  IMAD.X R119, RZ, RZ, R5, P6 ;  /* 0x000000ffff777224 */ /* 0x000fe200030e0605 */
[----:B------:R-:W-:-:S02]  /*7670*/  IADD3 R6, P0, R4, 0x4020, RZ ;  /* 0x0000402004067810 */ /* 0x000fc40007f1e0ff */
[C---:B------:R-:W-:Y:S01]  /*7680*/  LOP3.LUT R29, R4.reuse, 0x380, RZ, 0xc0, !PT ;  /* 0x00000380041d7812 */ /* 0x040fe200078ec0ff */
[--C-:B------:R-:W-:Y:S01]  /*7690*/  IMAD.X R103, RZ, RZ, R5.reuse, P1 ;  /* 0x000000ffff677224 */ /* 0x100fe200008e0605 */
[----:B------:R-:W-:Y:S01]  /*76a0*/  LOP3.LUT R118, R7, 0x380, RZ, 0xc0, !PT ;  /* 0x0000038007767812 */ /* 0x000fe200078ec0ff */
[--C-:B------:R-:W-:Y:S01]  /*76b0*/  IMAD.X R107, RZ, RZ, R5.reuse, P0 ;  /* 0x000000ffff6b7224 */ /* 0x100fe200000e0605 */
[C---:B------:R-:W-:Y:S02]  /*76c0*/  IADD3 R179, P4, R4.reuse, 0x60, RZ ;  /* 0x0000006004b37810 */ /* 0x040fe40007f9e0ff */
[C---:B------:R-:W-:Y:S02]  /*76d0*/  IADD3 R181, P3, R4.reuse, 0x2000, RZ ;  /* 0x0000200004b57810 */ /* 0x040fe40007f7e0ff */
[C---:B------:R-:W-:Y:S01]  /*76e0*/  IADD3 R205, P5, R4.reuse, 0x2040, RZ ;  /* 0x0000204004cd7810 */ /* 0x040fe20007fbe0ff */
[--C-:B------:R-:W-:Y:S01]  /*76f0*/  IMAD.X R41, RZ, RZ, R5.reuse, P4 ;  /* 0x000000ffff297224 */ /* 0x100fe200020e0605 */
[----:B------:R-:W-:Y:S01]  /*7700*/  IADD3 R207, P2, R4, 0x2060, RZ ;  /* 0x0000206004cf7810 */ /* 0x000fe20007f5e0ff */
[--C-:B------:R-:W-:Y:S01]  /*7710*/  IMAD.X R45, RZ, RZ, R5.reuse, P3 ;  /* 0x000000ffff2d7224 */ /* 0x100fe200018e0605 */
[----:B------:R-:W-:Y:S01]  /*7720*/  LOP3.LUT R32, R32, R173, RZ, 0x3c, !PT ;  /* 0x000000ad20207212 */ /* 0x000fe200078e3cff */
[----:B------:R-:W-:Y:S01]  /*7730*/  IMAD.X R53, RZ, RZ, R5, P5 ;  /* 0x000000ffff357224 */ /* 0x000fe200028e0605 */
[----:B------:R-:W-:-:S02]  /*7740*/  LOP3.LUT R173, R6, 0x380, RZ, 0xc0, !PT ;  /* 0x0000038006ad7812 */ /* 0x000fc400078ec0ff */
[----:B------:R-:W-:Y:S02]  /*7750*/  SHF.R.U64 R29, R29, 0x3, RZ ;  /* 0x000000031d1d7819 */ /* 0x000fe400000012ff */
[----:B------:R-:W-:Y:S02]  /*7760*/  SHF.R.U64 R118, R118, 0x3, RZ ;  /* 0x0000000376767819 */ /* 0x000fe400000012ff */
[C---:B------:R-:W-:Y:S02]  /*7770*/  IADD3 R151, P1, R4.reuse, 0x6060, RZ ;  /* 0x0000606004977810 */ /* 0x040fe40007f3e0ff */
[----:B------:R-:W-:Y:S02]  /*7780*/  IADD3.X R99, RZ, R5, RZ, P2, !PT ;  /* 0x00000005ff637210 */ /* 0x000fe400017fe4ff */
[C---:B------:R-:W-:Y:S02]  /*7790*/  IADD3 R110, P4, R4.reuse, 0x4040, RZ ;  /* 0x00004040046e7810 */ /* 0x040fe40007f9e0ff */
[----:B------:R-:W-:-:S02]  /*77a0*/  IADD3 R114, P3, R4, 0x4060, RZ ;  /* 0x0000406004727810 */ /* 0x000fc40007f7e0ff */
[C---:B------:R-:W-:Y:S01]  /*77b0*/  IADD3 R3, P5, R4.reuse, 0x6020, RZ ;  /* 0x0000602004037810 */ /* 0x040fe20007fbe0ff */
[--C-:B------:R-:W-:Y:S01]  /*77c0*/  IMAD.X R111, RZ, RZ, R5.reuse, P4 ;  /* 0x000000ffff6f7224 */ /* 0x100fe200020e0605 */
[----:B------:R-:W-:Y:S01]  /*77d0*/  IADD3 R126, P2, R4, 0x6040, RZ ;  /* 0x00006040047e7810 */ /* 0x000fe20007f5e0ff */
[--C-:B------:R-:W-:Y:S01]  /*77e0*/  IMAD.X R115, RZ, RZ, R5.reuse, P3 ;  /* 0x000000ffff737224 */ /* 0x100fe200018e0605 */
[----:B------:R-:W-:Y:S01]  /*77f0*/  SHF.R.U64 R173, R173, 0x3, RZ ;  /* 0x00000003adad7819 */ /* 0x000fe200000012ff */
[--C-:B------:R-:W-:Y:S01]  /*7800*/  IMAD.X R123, RZ, RZ, R5.reuse, P5 ;  /* 0x000000ffff7b7224 */ /* 0x100fe200028e0605 */
[----:B------:R-:W-:Y:S01]  /*7810*/  LOP3.LUT R4, R29, R4, RZ, 0x3c, !PT ;  /* 0x000000041d047212 */ /* 0x000fe200078e3cff */
[----:B------:R-:W-:Y:S01]  /*7820*/  IMAD.X R29, RZ, RZ, R5, P1 ;  /* 0x000000ffff1d7224 */ /* 0x000fe200008e0605 */
[----:B------:R-:W-:Y:S02]  /*7830*/  LOP3.LUT R36, R177, 0x380, RZ, 0xc0, !PT ;  /* 0x00000380b1247812 */ /* 0x000fe400078ec0ff */
[----:B------:R-:W-:-:S02]  /*7840*/  LOP3.LUT R40, R179, 0x380, RZ, 0xc0, !PT ;  /* 0x00000380b3287812 */ /* 0x000fc400078ec0ff */
[----:B------:R-:W-:Y:S02]  /*7850*/  LOP3.LUT R118, R118, R7, RZ, 0x3c, !PT ;  /* 0x0000000776767212 */ /* 0x000fe400078e3cff */
[----:B------:R-:W-:Y:S02]  /*7860*/  LOP3.LUT R7, R151, 0x380, RZ, 0xc0, !PT ;  /* 0x0000038097077812 */ /* 0x000fe400078ec0ff */
[----:B------:R-:W-:Y:S02]  /*7870*/  LOP3.LUT R44, R181, 0x380, RZ, 0xc0, !PT ;  /* 0x00000380b52c7812 */ /* 0x000fe400078ec0ff */
[----:B------:R-:W-:Y:S02]  /*7880*/  LOP3.LUT R106, R173, R6, RZ, 0x3c, !PT ;  /* 0x00000006ad6a7212 */ /* 0x000fe400078e3cff */
[----:B------:R-:W-:Y:S02]  /*7890*/  IADD3.X R127, RZ, R5, RZ, P2, !PT ;  /* 0x00000005ff7f7210 */ /* 0x000fe400017fe4ff */
[----:B------:R-:W-:-:S02]  /*78a0*/  SHF.R.U64 R36, R36, 0x3, RZ ;  /* 0x0000000324247819 */ /* 0x000fc400000012ff */
[----:B------:R-:W-:Y:S02]  /*78b0*/  SHF.R.U64 R40, R40, 0x3, RZ ;  /* 0x0000000328287819 */ /* 0x000fe400000012ff */
[----:B------:R-:W-:Y:S02]  /*78c0*/  LOP3.LUT R48, R183, 0x380, RZ, 0xc0, !PT ;  /* 0x00000380b7307812 */ /* 0x000fe400078ec0ff */
[----:B------:R-:W-:Y:S02]  /*78d0*/  MOV R173, R4 ;  /* 0x0000000400ad7202 */ /* 0x000fe40000000f00 */
[----:B------:R-:W-:Y:S02]  /*78e0*/  F2FP.BF16.F32.PACK_AB R6, R28, R171 ;  /* 0x000000ab1c06723e */ /* 0x000fe400000010ff */
[----:B------:R-:W-:Y:S02]  /*78f0*/  LOP3.LUT R52, R205, 0x380, RZ, 0xc0, !PT ;  /* 0x00000380cd347812 */ /* 0x000fe400078ec0ff */
[----:B------:R-:W-:-:S02]  /*7900*/  F2FP.BF16.F32.PACK_AB R5, R27, R26 ;  /* 0x0000001a1b05723e */ /* 0x000fc400000010ff */
[----:B------:R-:W-:Y:S02]  /*7910*/  SHF.R.U64 R28, R7, 0x3, RZ ;  /* 0x00000003071c7819 */ /* 0x000fe400000012ff */
[----:B------:R-:W-:Y:S02]  /*7920*/  LOP3.LUT R98, R207, 0x380, RZ, 0xc0, !PT ;  /* 0x00000380cf627812 */ /* 0x000fe400078ec0ff */
[----:B------:R-:W-:Y:S02]  /*7930*/  F2FP.BF16.F32.PACK_AB R4, R170, R172 ;  /* 0x000000acaa04723e */ /* 0x000fe400000010ff */
[----:B------:R-:W-:Y:S02]  /*7940*/  LOP3.LUT R26, R3, 0x380, RZ, 0xc0, !PT ;  /* 0x00000380031a7812 */ /* 0x000fe400078ec0ff */
[----:B------:R-:W-:Y:S02]  /*7950*/  LOP3.LUT R27, R126, 0x380, RZ, 0xc0, !PT ;  /* 0x000003807e1b7812 */ /* 0x000fe400078ec0ff */
[----:B------:R-:W-:-:S02]  /*7960*/  F2FP.BF16.F32.PACK_AB R7, R31, R30 ;  /* 0x0000001e1f07723e */ /* 0x000fc400000010ff */
[----:B------:R-:W-:Y:S02]  /*7970*/  SHF.R.U64 R44, R44, 0x3, RZ ;  /* 0x000000032c2c7819 */ /* 0x000fe400000012ff */
[----:B------:R-:W-:Y:S01]  /*7980*/  LOP3.LUT R102, R209, 0x380, RZ, 0xc0, !PT ;  /* 0x00000380d1667812 */ /* 0x000fe200078ec0ff */
[----:B------:R0:W-:Y:S01]  /*7990*/  STSM.16.M88.4 [R173], R4 ;  /* 0x00000004ad007844 */ /* 0x0001e20000000200 */
[----:B------:R-:W-:Y:S02]  /*79a0*/  LOP3.LUT R36, R36, R177, RZ, 0x3c, !PT ;  /* 0x000000b124247212 */ /* 0x000fe400078e3cff */
[----:B------:R-:W-:Y:S02]  /*79b0*/  LOP3.LUT R40, R40, R179, RZ, 0x3c, !PT ;  /* 0x000000b328287212 */ /* 0x000fe400078e3cff */
[----:B------:R-:W-:Y:S02]  /*79c0*/  SHF.R.U64 R48, R48, 0x3, RZ ;  /* 0x0000000330307819 */ /* 0x000fe400000012ff */
[----:B------:R-:W-:-:S02]  /*79d0*/  SHF.R.U64 R52, R52, 0x3, RZ ;  /* 0x0000000334347819 */ /* 0x000fc400000012ff */
[----:B------:R-:W-:Y:S02]  /*79e0*/  LOP3.LUT R177, R110, 0x380, RZ, 0xc0, !PT ;  /* 0x000003806eb17812 */ /* 0x000fe400078ec0ff */
[----:B------:R-:W-:Y:S02]  /*79f0*/  LOP3.LUT R179, R114, 0x380, RZ, 0xc0, !PT ;  /* 0x0000038072b37812 */ /* 0x000fe400078ec0ff */
[----:B------:R-:W-:Y:S02]  /*7a00*/  SHF.R.U64 R98, R98, 0x3, RZ ;  /* 0x0000000362627819 */ /* 0x000fe400000012ff */
[----:B------:R-:W-:Y:S02]  /*7a10*/  SHF.R.U64 R26, R26, 0x3, RZ ;  /* 0x000000031a1a7819 */ /* 0x000fe400000012ff */
[----:B------:R-:W-:Y:S02]  /*7a20*/  SHF.R.U64 R27, R27, 0x3, RZ ;  /* 0x000000031b1b7819 */ /* 0x000fe400000012ff */
[----:B------:R-:W-:-:S02]  /*7a30*/  LOP3.LUT R44, R44, R181, RZ, 0x3c, !PT ;  /* 0x000000b52c2c7212 */ /* 0x000fc400078e3cff */
[----:B------:R-:W-:Y:S02]  /*7a40*/  SHF.R.U64 R102, R102, 0x3, RZ ;  /* 0x0000000366667819 */ /* 0x000fe400000012ff */
[----:B------:R-:W-:Y:S02]  /*7a50*/  LOP3.LUT R48, R48, R183, RZ, 0x3c, !PT ;  /* 0x000000b730307212 */ /* 0x000fe400078e3cff */
[----:B------:R-:W-:Y:S02]  /*7a60*/  MOV R33, R32 ;  /* 0x0000002000217202 */ /* 0x000fe40000000f00 */
[----:B0-----:R-:W-:Y:S02]  /*7a70*/  F2FP.BF16.F32.PACK_AB R4, R166, R169 ;  /* 0x000000a9a604723e */ /* 0x001fe400000010ff */
[----:B------:R-:W-:Y:S02]  /*7a80*/  F2FP.BF16.F32.PACK_AB R5, R35, R34 ;  /* 0x000000222305723e */ /* 0x000fe400000010ff */
[----:B------:R-:W-:-:S02]  /*7a90*/  F2FP.BF16.F32.PACK_AB R6, R8, R167 ;  /* 0x000000a70806723e */ /* 0x000fc400000010ff */
[----:B------:R-:W-:Y:S02]  /*7aa0*/  F2FP.BF16.F32.PACK_AB R7, R39, R38 ;  /* 0x000000262707723e */ /* 0x000fe400000010ff */
[----:B------:R-:W-:Y:S02]  /*7ab0*/  LOP3.LUT R52, R52, R205, RZ, 0x3c, !PT ;  /* 0x000000cd34347212 */ /* 0x000fe400078e3cff */
[----:B------:R-:W-:Y:S01]  /*7ac0*/  SHF.R.U64 R177, R177, 0x3, RZ ;  /* 0x00000003b1b17819 */ /* 0x000fe200000012ff */
[----:B------:R0:W-:Y:S01]  /*7ad0*/  STSM.16.M88.4 [R33], R4 ;  /* 0x0000000421007844 */ /* 0x0001e20000000200 */
[----:B------:R-:W-:Y:S02]  /*7ae0*/  SHF.R.U64 R179, R179, 0x3, RZ ;  /* 0x00000003b3b37819 */ /* 0x000fe400000012ff */
[----:B------:R-:W-:Y:S02]  /*7af0*/  MOV R36, R36 ;  /* 0x0000002400247202 */ /* 0x000fe40000000f00 */
[----:B------:R-:W-:-:S02]  /*7b00*/  F2FP.BF16.F32.PACK_AB R8, R164, R168 ;  /* 0x000000a8a408723e */ /* 0x000fc400000010ff */
[----:B------:R-:W-:Y:S02]  /*7b10*/  LOP3.LUT R98, R98, R207, RZ, 0x3c, !PT ;  /* 0x000000cf62627212 */ /* 0x000fe400078e3cff */
[----:B------:R-:W-:Y:S01]  /*7b20*/  LOP3.LUT R122, R26, R3, RZ, 0x3c, !PT ;  /* 0x000000031a7a7212 */ /* 0x000fe200078e3cff */
[----:B------:R1:W-:Y:S01]  /*7b30*/  STSM.16.M88.4 [R36], R8 ;  /* 0x0000000824007844 */ /* 0x0003e20000000200 */
[----:B------:R-:W-:Y:S02]  /*7b40*/  LOP3.LUT R126, R27, R126, RZ, 0x3c, !PT ;  /* 0x0000007e1b7e7212 */ /* 0x000fe400078e3cff */
[----:B------:R-:W-:Y:S02]  /*7b50*/  MOV R40, R40 ;  /* 0x0000002800287202 */ /* 0x000fe40000000f00 */
[----:B------:R-:W-:Y:S01]  /*7b60*/  LOP3.LUT R102, R102, R209, RZ, 0x3c, !PT ;  /* 0x000000d166667212 */ /* 0x000fe200078e3cff */
[----:B0-----:R-:W-:Y:S01]  /*7b70*/  IMAD.U32 R5, RZ, RZ, UR8 ;  /* 0x00000008ff057e24 */ /* 0x001fe2000f8e00ff */
[----:B------:R-:W-:Y:S01]  /*7b80*/  MOV R44, R44 ;  /* 0x0000002c002c7202 */ /* 0x000fe20000000f00 */
[----:B------:R0:W-:Y:S01]  /*7b90*/  STSM.16.M88.4 [R40], R12 ;  /* 0x0000000c28007844 */ /* 0x0001e20000000200 */
[----:B------:R-:W-:Y:S01]  /*7ba0*/  F2FP.BF16.F32.PACK_AB R26, R61, R60 ;  /* 0x0000003c3d1a723e */ /* 0x000fe200000010ff */
[----:B------:R-:W-:Y:S01]  /*7bb0*/  ULDC.64 UR8, c[0x0][0xc08] ;  /* 0x0003020000087ab9 */ /* 0x000fe20000000a00 */
[----:B------:R-:W-:Y:S01]  /*7bc0*/  F2FP.BF16.F32.PACK_AB R27, R63, R62 ;  /* 0x0000003e3f1b723e */ /* 0x000fe200000010ff */
[----:B------:R-:W-:Y:S01]  /*7bd0*/  IMAD.U32 R4, RZ, RZ, UR4 ;  /* 0x00000004ff047e24 */ /* 0x000fe2000f8e00ff */
[----:B------:R-:W-:-:S02]  /*7be0*/  MOV R48, R48 ;  /* 0x0000003000307202 */ /* 0x000fc40000000f00 */
[----:B------:R-:W-:Y:S01]  /*7bf0*/  LOP3.LUT R110, R177, R110, RZ, 0x3c, !PT ;  /* 0x0000006eb16e7212 */ /* 0x000fe200078e3cff */
[----:B------:R2:W-:Y:S01]  /*7c00*/  STSM.16.M88.4 [R44], R24 ;  /* 0x000000182c007844 */ /* 0x0005e20000000200 */
[----:B------:R-:W-:Y:S02]  /*7c10*/  LOP3.LUT R114, R179, R114, RZ, 0x3c, !PT ;  /* 0x00000072b3727212 */ /* 0x000fe400078e3cff */
[----:B------:R-:W-:Y:S01]  /*7c20*/  MOV R52, R52 ;  /* 0x0000003400347202 */ /* 0x000fe20000000f00 */
[----:B------:R-:W-:Y:S01]  /*7c30*/  STSM.16.M88.4 [R48], R64 ;  /* 0x0000004030007844 */ /* 0x000fe20000000200 */
[----:B------:R-:W-:Y:S02]  /*7c40*/  F2FP.BF16.F32.PACK_AB R74, R77, R76 ;  /* 0x0000004c4d4a723e */ /* 0x000fe400000010ff */
[----:B------:R-:W-:Y:S02]  /*7c50*/  F2FP.BF16.F32.PACK_AB R75, R79, R78 ;  /* 0x0000004e4f4b723e */ /* 0x000fe400000010ff */
[----:B------:R-:W-:-:S02]  /*7c60*/  F2FP.BF16.F32.PACK_AB R81, R83, R82 ;  /* 0x000000525351723e */ /* 0x000fc400000010ff */
[----:B------:R-:W-:Y:S01]  /*7c70*/  F2FP.BF16.F32.PACK_AB R88, R89, R88 ;  /* 0x000000585958723e */ /* 0x000fe200000010ff */
[----:B------:R-:W-:Y:S01]  /*7c80*/  STSM.16.M88.4 [R52], R72 ;  /* 0x0000004834007844 */ /* 0x000fe20000000200 */
[----:B------:R-:W-:Y:S02]  /*7c90*/  MOV R32, R98 ;  /* 0x0000006200207202 */ /* 0x000fe40000000f00 */
[----:B------:R-:W-:Y:S02]  /*7ca0*/  F2FP.BF16.F32.PACK_AB R82, R85, R84 ;  /* 0x000000545552723e */ /* 0x000fe400000010ff */
[----:B------:R-:W-:Y:S02]  /*7cb0*/  F2FP.BF16.F32.PACK_AB R83, R87, R86 ;  /* 0x000000565753723e */ /* 0x000fe400000010ff */
[----:B------:R-:W-:Y:S02]  /*7cc0*/  F2FP.BF16.F32.PACK_AB R89, R91, R90 ;  /* 0x0000005a5b59723e */ /* 0x000fe400000010ff */
[----:B------:R-:W-:Y:S01]  /*7cd0*/  MOV R102, R102 ;  /* 0x0000006600667202 */ /* 0x000fe20000000f00 */
[----:B------:R-:W-:Y:S01]  /*7ce0*/  STSM.16.M88.4 [R32], R80 ;  /* 0x0000005020007844 */ /* 0x000fe20000000200 */
[----:B------:R-:W-:-:S02]  /*7cf0*/  F2FP.BF16.F32.PACK_AB R90, R93, R92 ;  /* 0x0000005c5d5a723e */ /* 0x000fc400000010ff */
[----:B------:R-:W-:Y:S02]  /*7d00*/  F2FP.BF16.F32.PACK_AB R91, R95, R94 ;  /* 0x0000005e5f5b723e */ /* 0x000fe400000010ff */
[----:B------:R-:W-:Y:S02]  /*7d10*/  F2FP.BF16.F32.PACK_AB R96, R97, R96 ;  /* 0x000000606160723e */ /* 0x000fe400000010ff */
[----:B------:R-:W-:Y:S01]  /*7d20*/  MOV R31, R106 ;  /* 0x0000006a001f7202 */ /* 0x000fe20000000f00 */
[----:B------:R-:W-:Y:S01]  /*7d30*/  STSM.16.M88.4 [R102], R88 ;  /* 0x0000005866007844 */ /* 0x000fe20000000200 */
[----:B------:R-:W-:Y:S02]  /*7d40*/  F2FP.BF16.F32.PACK_AB R97, R46, R42 ;  /* 0x0000002a2e61723e */ /* 0x000fe400000010ff */
[----:B------:R-:W-:Y:S02]  /*7d50*/  F2FP.BF16.F32.PACK_AB R98, R101, R100 ;  /* 0x000000646562723e */ /* 0x000fe400000010ff */
[----:B------:R-:W-:-:S02]  /*7d60*/  F2FP.BF16.F32.PACK_AB R99, R54, R50 ;  /* 0x000000323663723e */ /* 0x000fc400000010ff */
[----:B------:R-:W-:Y:S02]  /*7d70*/  F2FP.BF16.F32.PACK_AB R104, R105, R104 ;  /* 0x000000686968723e */ /* 0x000fe400000010ff */
[----:B------:R-:W-:Y:S01]  /*7d80*/  MOV R110, R110 ;  /* 0x0000006e006e7202 */ /* 0x000fe20000000f00 */
[----:B------:R-:W-:Y:S01]  /*7d90*/  STSM.16.M88.4 [R31], R96 ;  /* 0x000000601f007844 */ /* 0x000fe20000000200 */
[----:B------:R-:W-:Y:S02]  /*7da0*/  MOV R30, R114 ;  /* 0x00000072001e7202 */ /* 0x000fe40000000f00 */
[----:B------:R-:W-:Y:S02]  /*7db0*/  F2FP.BF16.F32.PACK_AB R105, R58, R56 ;  /* 0x000000383a69723e */ /* 0x000fe400000010ff */
[----:B------:R-:W-:Y:S02]  /*7dc0*/  F2FP.BF16.F32.PACK_AB R106, R109, R108 ;  /* 0x0000006c6d6a723e */ /* 0x000fe400000010ff */
[----:B------:R-:W-:-:S02]  /*7dd0*/  F2FP.BF16.F32.PACK_AB R107, R154, R152 ;  /* 0x000000989a6b723e */ /* 0x000fc400000010ff */
[----:B------:R-:W-:Y:S02]  /*7de0*/  F2FP.BF16.F32.PACK_AB R112, R113, R112 ;  /* 0x000000707170723e */ /* 0x000fe400000010ff */
[----:B------:R-:W-:Y:S01]  /*7df0*/  LOP3.LUT R28, R28, R151, RZ, 0x3c, !PT ;  /* 0x000000971c1c7212 */ /* 0x000fe200078e3cff */
[----:B------:R-:W-:Y:S01]  /*7e00*/  STSM.16.M88.4 [R110], R104 ;  /* 0x000000686e007844 */ /* 0x000fe20000000200 */
[----:B------:R-:W-:Y:S02]  /*7e10*/  MOV R3, R122 ;  /* 0x0000007a00037202 */ /* 0x000fe40000000f00 */
[----:B------:R-:W-:Y:S02]  /*7e20*/  F2FP.BF16.F32.PACK_AB R113, R157, R155 ;  /* 0x0000009b9d71723e */ /* 0x000fe400000010ff */
[----:B------:R-:W-:Y:S02]  /*7e30*/  F2FP.BF16.F32.PACK_AB R114, R117, R116 ;  /* 0x000000747572723e */ /* 0x000fe400000010ff */
[----:B------:R-:W-:-:S02]  /*7e40*/  F2FP.BF16.F32.PACK_AB R115, R159, R158 ;  /* 0x0000009e9f73723e */ /* 0x000fc400000010ff */
[----:B------:R-:W-:Y:S02]  /*7e50*/  F2FP.BF16.F32.PACK_AB R120, R121, R120 ;  /* 0x000000787978723e */ /* 0x000fe400000010ff */
[----:B------:R-:W-:Y:S01]  /*7e60*/  F2FP.BF16.F32.PACK_AB R128, R129, R128 ;  /* 0x000000808180723e */ /* 0x000fe200000010ff */
        /* <DEDUP_REMOVED lines=8> */
[----:B------:R-:W-:Y:S02]  /*7ef0*/  F2FP.BF16.F32.PACK_AB R130, R133, R132 ;  /* 0x000000848582723e */ /* 0x000fe400000010ff */
[----:B------:R-:W-:Y:S02]  /*7f00*/  F2FP.BF16.F32.PACK_AB R131, R135, R134 ;  /* 0x000000868783723e */ /* 0x000fe400000010ff */
[----:B------:R-:W-:Y:S02]  /*7f10*/  F2FP.BF16.F32.PACK_AB R137, R139, R138 ;  /* 0x0000008a8b89723e */ /* 0x000fe400000010ff */
[----:B------:R-:W-:Y:S01]  /*7f20*/  F2FP.BF16.F32.PACK_AB R144, R145, R144 ;  /* 0x000000909190723e */ /* 0x000fe200000010ff */
[----:B------:R-:W-:Y:S01]  /*7f30*/  STSM.16.M88.4 [R3], R128 ;  /* 0x0000008003007844 */ /* 0x000fe20000000200 */
[----:B------:R-:W-:-:S02]  /*7f40*/  MOV R126, R126 ;  /* 0x0000007e007e7202 */ /* 0x000fc40000000f00 */
[----:B------:R-:W-:Y:S02]  /*7f50*/  F2FP.BF16.F32.PACK_AB R138, R141, R140 ;  /* 0x0000008c8d8a723e */ /* 0x000fe400000010ff */
[----:B------:R-:W-:Y:S02]  /*7f60*/  F2FP.BF16.F32.PACK_AB R139, R143, R142 ;  /* 0x0000008e8f8b723e */ /* 0x000fe400000010ff */
[----:B------:R-:W-:Y:S02]  /*7f70*/  F2FP.BF16.F32.PACK_AB R145, R147, R146 ;  /* 0x000000929391723e */ /* 0x000fe400000010ff */
[----:B------:R-:W-:Y:S01]  /*7f80*/  MOV R28, R28 ;  /* 0x0000001c001c7202 */ /* 0x000fe20000000f00 */
[----:B------:R-:W-:Y:S01]  /*7f90*/  STSM.16.M88.4 [R126], R136 ;  /* 0x000000887e007844 */ /* 0x000fe20000000200 */
[----:B------:R-:W-:Y:S02]  /*7fa0*/  F2FP.BF16.F32.PACK_AB R146, R149, R148 ;  /* 0x000000949592723e */ /* 0x000fe400000010ff */
[----:B------:R-:W-:Y:S01]  /*7fb0*/  F2FP.BF16.F32.PACK_AB R147, R0, R150 ;  /* 0x000000960093723e */ /* 0x000fe200000010ff */
[----:B------:R-:W-:Y:S01]  /*7fc0*/  UISETP.NE.U32.AND UP1, UPT, UR8, URZ, UPT ;  /* 0x0000003f0800728c */ /* 0x000fe2000bf25070 */
[----:B------:R-:W-:-:S03]  /*7fd0*/  PLOP3.LUT P0, PT, PT, PT, UP0, 0x80, 0x0 ;  /* 0x000000000000781c */ /* 0x000fc60003f0f008 */
[----:B------:R3:W-:Y:S01]  /*7fe0*/  STSM.16.M88.4 [R28], R144 ;  /* 0x000000901c007844 */ /* 0x0007e20000000200 */
[----:B------:R-:W-:Y:S01]  /*7ff0*/  BAR.SYNC.DEFER_BLOCKING 0x1, 0x100 ;  /* 0x0044000000007b1d */ /* 0x000fe20000010000 */
[----:B------:R-:W-:-:S06]  /*8000*/  UISETP.NE.AND.EX UP1, UPT, UR9, URZ, UPT, UP1 ;  /* 0x0000003f0900728c */ /* 0x000fcc000bf25310 */
[----:B------:R-:W-:-:S05]  /*8010*/  PLOP3.LUT P6, PT, PT, PT, UP1, 0x80, 0x0 ;  /* 0x000000000000781c */ /* 0x000fca0003fcf018 */
[----:B------:R-:W-:-:S04]  /*8020*/  @UP1 UIADD3 UR8, UP2, UR10, UR8, URZ ;  /* 0x000000080a081290 */ /* 0x000fc8000ff5e03f */
[----:B------:R-:W-:Y:S01]  /*8030*/  @UP1 UIADD3.X UR9, UR11, UR9, URZ, UP2, !UPT ;  /* 0x000000090b091290 */ /* 0x000fe200097fe43f */
[----:B------:R-:W-:Y:S01]  /*8040*/  ULDC UR4, c[0x0][0xa88] ;  /* 0x0002a20000047ab9 */ /* 0x000fe20000000800 */
[----:B-1----:R-:W-:Y:S02]  /*8050*/  IMAD.U32 R10, RZ, RZ, UR8 ;  /* 0x00000008ff0a7e24 */ /* 0x002fe4000f8e00ff */
[----:B------:R-:W-:Y:S02]  /*8060*/  IMAD.U32 R0, RZ, RZ, UR4 ;  /* 0x00000004ff007e24 */ /* 0x000fe4000f8e00ff */
[----:B------:R-:W-:Y:S01]  /*8070*/  MOV R11, UR9 ;  /* 0x00000009000b7c02 */ /* 0x000fe20008000f00 */
[----:B------:R-:W4:Y:S01]  /*8080*/  @P0 LDG.E R6, desc[UR50][R4.64] ;  /* 0x0000003204060981 */ /* 0x000f22000c1e1900 */
[----:B------:R-:W-:-:S03]  /*8090*/  IMAD R7, R191, 0x40, R2 ;  /* 0x00000040bf077824 */ /* 0x000fc600078e0202 */
[----:B------:R1:W5:Y:S01]  /*80a0*/  @P6 LDG.E R0, desc[UR50][R10.64] ;  /* 0x000000320a006981 */ /* 0x000362000c1e1900 */
[----:B------:R-:W-:-:S03]  /*80b0*/  IMAD.WIDE R174, R7, 0x2, R174 ;  /* 0x0000000207ae7825 */ /* 0x000fc600078e02ae */
[C---:B------:R-:W-:Y:S02]  /*80c0*/  IADD3 R9, P2, R174.reuse, 0x1000, RZ ;  /* 0x00001000ae097810 */ /* 0x040fe40007f5e0ff */
[C---:B0-----:R-:W-:Y:S02]  /*80d0*/  IADD3 R13, P1, R174.reuse, 0x2000, RZ ;  /* 0x00002000ae0d7810 */ /* 0x041fe40007f3e0ff */
[----:B------:R-:W-:Y:S02]  /*80e0*/  P2R R7, PR, RZ, 0x4 ;  /* 0x00000004ff077803 */ /* 0x000fe40000000000 */
[C---:B--2---:R-:W-:Y:S02]  /*80f0*/  IADD3 R25, P2, R174.reuse, 0x3000, RZ ;  /* 0x00003000ae197810 */ /* 0x044fe40007f5e0ff */
[C---:B------:R-:W-:Y:S02]  /*8100*/  IADD3 R29, P3, R174.reuse, 0x4000, RZ ;  /* 0x00004000ae1d7810 */ /* 0x040fe40007f7e0ff */
[----:B------:R-:W-:-:S02]  /*8110*/  IADD3 R33, P4, R174, 0x5000, RZ ;  /* 0x00005000ae217810 */ /* 0x000fc40007f9e0ff */
[----:B------:R-:W-:Y:S02]  /*8120*/  IADD3 R37, P5, R174, 0x6000, RZ ;  /* 0x00006000ae257810 */ /* 0x000fe40007fbe0ff */
[----:B------:R-:W-:Y:S02]  /*8130*/  LOP3.LUT R8, R9, 0x380, RZ, 0xc0, !PT ;  /* 0x0000038009087812 */ /* 0x000fe400078ec0ff */
[----:B------:R-:W-:Y:S02]  /*8140*/  LOP3.LUT R12, R13, 0x380, RZ, 0xc0, !PT ;  /* 0x000003800d0c7812 */ /* 0x000fe400078ec0ff */
[----:B------:R-:W-:Y:S02]  /*8150*/  LOP3.LUT R24, R25, 0x380, RZ, 0xc0, !PT ;  /* 0x0000038019187812 */ /* 0x000fe400078ec0ff */
[----:B---3--:R-:W-:Y:S02]  /*8160*/  LOP3.LUT R28, R29, 0x380, RZ, 0xc0, !PT ;  /* 0x000003801d1c7812 */ /* 0x008fe400078ec0ff */
[----:B------:R-:W-:-:S02]  /*8170*/  LOP3.LUT R32, R33, 0x380, RZ, 0xc0, !PT ;  /* 0x0000038021207812 */ /* 0x000fc400078ec0ff */
[----:B------:R-:W-:Y:S01]  /*8180*/  LOP3.LUT R36, R37, 0x380, RZ, 0xc0, !PT ;  /* 0x0000038025247812 */ /* 0x000fe200078ec0ff */
[----:B------:R-:W-:Y:S01]  /*8190*/  UMOV UR4, URZ ;  /* 0x0000003f00047c82 */ /* 0x000fe20008000000 */
[----:B------:R-:W-:Y:S02]  /*81a0*/  SHF.R.U64 R8, R8, 0x3, RZ ;  /* 0x0000000308087819 */ /* 0x000fe400000012ff */
[----:B------:R-:W-:Y:S02]  /*81b0*/  SHF.R.U64 R12, R12, 0x3, RZ ;  /* 0x000000030c0c7819 */ /* 0x000fe400000012ff */
[----:B------:R-:W-:Y:S02]  /*81c0*/  SHF.R.U64 R24, R24, 0x3, RZ ;  /* 0x0000000318187819 */ /* 0x000fe400000012ff */
[----:B------:R-:W-:Y:S02]  /*81d0*/  SHF.R.U64 R28, R28, 0x3, RZ ;  /* 0x000000031c1c7819 */ /* 0x000fe400000012ff */
[----:B------:R-:W-:-:S02]  /*81e0*/  SHF.R.U64 R32, R32, 0x3, RZ ;  /* 0x0000000320207819 */ /* 0x000fc400000012ff */
[----:B------:R-:W-:Y:S02]  /*81f0*/  SHF.R.U64 R36, R36, 0x3, RZ ;  /* 0x0000000324247819 */ /* 0x000fe400000012ff */
[----:B------:R-:W-:Y:S02]  /*8200*/  LOP3.LUT R8, R8, R9, RZ, 0x3c, !PT ;  /* 0x0000000908087212 */ /* 0x000fe400078e3cff */
[----:B------:R-:W-:Y:S02]  /*8210*/  LOP3.LUT R12, R12, R13, RZ, 0x3c, !PT ;  /* 0x0000000d0c0c7212 */ /* 0x000fe400078e3cff */
[----:B------:R-:W-:Y:S02]  /*8220*/  LOP3.LUT R24, R24, R25, RZ, 0x3c, !PT ;  /* 0x0000001918187212 */ /* 0x000fe400078e3cff */
[----:B------:R-:W-:Y:S02]  /*8230*/  LOP3.LUT R28, R28, R29, RZ, 0x3c, !PT ;  /* 0x0000001d1c1c7212 */ /* 0x000fe400078e3cff */
[----:B------:R-:W-:-:S02]  /*8240*/  LOP3.LUT R32, R32, R33, RZ, 0x3c, !PT ;  /* 0x0000002120207212 */ /* 0x000fc400078e3cff */
[----:B------:R-:W-:Y:S02]  /*8250*/  LOP3.LUT R36, R36, R37, RZ, 0x3c, !PT ;  /* 0x0000002524247212 */ /* 0x000fe400078e3cff */
[----:B----4-:R-:W-:Y:S01]  /*8260*/  @P0 R2UR UR4, R6 ;  /* 0x00000000060402ca */ /* 0x010fe200000e0000 */
[----:B-1----:R-:W-:-:S14]  /*8270*/  @P6 BRA `(.L_x_389) ;  /* 0x0000000000106947 */ /* 0x002fdc0003800000 */
[----:B------:R-:W-:Y:S05]  /*8280*/  @!P0 BRA `(.L_x_389) ;  /* 0x00000000000c8947 */ /* 0x000fea0003800000 */
[----:B------:R-:W2:Y:S04]  /*8290*/  LDG.E R3, desc[UR50][R4.64] ;  /* 0x0000003204037981 */ /* 0x000ea8000c1e1900 */
[----:B-----5:R-:W2:Y:S02]  /*82a0*/  LDG.E R0, desc[UR50][R4.64+0x4] ;  /* 0x0000043204007981 */ /* 0x020ea4000c1e1900 */
[----:B--2---:R-:W-:-:S07]  /*82b0*/  IMAD.IADD R0, R0, 0x1, -R3 ;  /* 0x0000000100007824 */ /* 0x004fce00078e0a03 */
.L_x_389:
[----:B------:R-:W0:Y:S01]  /*82c0*/  SHFL.IDX PT, R3, R192, RZ, 0x1f ;  /* 0x00001fffc0037589 */ /* 0x000e2200000e0000 */
[----:B------:R-:W-:Y:S01]  /*82d0*/  ISETP.NE.AND P6, PT, R7, RZ, PT ;  /* 0x000000ff0700720c */ /* 0x000fe20003fc5270 */
[--C-:B------:R-:W-:Y:S01]  /*82e0*/  IMAD.X R13, RZ, RZ, R175.reuse, P1 ;  /* 0x000000ffff0d7224 */ /* 0x100fe200008e06af */
[C---:B------:R-:W-:Y:S01]  /*82f0*/  IADD3 R41, P0, R174.reuse, 0x7000, RZ ;  /* 0x00007000ae297810 */ /* 0x040fe20007f1e0ff */
[--C-:B------:R-:W-:Y:S01]  /*8300*/  IMAD.X R25, RZ, RZ, R175.reuse, P2 ;  /* 0x000000ffff197224 */ /* 0x100fe200010e06af */
[C---:B------:R-:W-:Y:S01]  /*8310*/  IADD3 R49, P1, R174.reuse, 0x9000, RZ ;  /* 0x00009000ae317810 */ /* 0x040fe20007f3e0ff */
[--C-:B------:R-:W-:Y:S01]  /*8320*/  IMAD.X R9, RZ, RZ, R175.reuse, P6 ;  /* 0x000000ffff097224 */ /* 0x100fe200030e06af */
[----:B------:R-:W-:Y:S01]  /*8330*/  IADD3 R45, P6, R174, 0x8000, RZ ;  /* 0x00008000ae2d7810 */ /* 0x000fe20007fde0ff */
[--C-:B------:R-:W-:Y:S01]  /*8340*/  IMAD.X R29, RZ, RZ, R175.reuse, P3 ;  /* 0x000000ffff1d7224 */ /* 0x100fe200018e06af */
[----:B------:R-:W-:Y:S01]  /*8350*/  LOP3.LUT R40, R41, 0x380, RZ, 0xc0, !PT ;  /* 0x0000038029287812 */ /* 0x000fe200078ec0ff */
[----:B------:R-:W-:Y:S01]  /*8360*/  IMAD.X R33, RZ, RZ, R175, P4 ;  /* 0x000000ffff217224 */ /* 0x000fe200020e06af */
[----:B------:R-:W-:Y:S01]  /*8370*/  LOP3.LUT R44, R45, 0x380, RZ, 0xc0, !PT ;  /* 0x000003802d2c7812 */ /* 0x000fe200078ec0ff */
[----:B------:R-:W-:Y:S01]  /*8380*/  USHF.R.S32.HI UR14, URZ, 0x1f, UR4 ;  /* 0x0000001f3f0e7899 */ /* 0x000fe20008011404 */
[----:B------:R-:W-:Y:S01]  /*8390*/  LOP3.LUT R48, R49, 0x380, RZ, 0xc0, !PT ;  /* 0x0000038031307812 */ /* 0x000fe200078ec0ff */
[----:B------:R-:W-:Y:S01]  /*83a0*/  USHF.R.S32.HI UR15, URZ, 0x1f, UR45 ;  /* 0x0000001f3f0f7899 */ /* 0x000fe2000801142d */
[----:B------:R-:W-:Y:S01]  /*83b0*/  SHF.R.U64 R44, R44, 0x3, RZ ;  /* 0x000000032c2c7819 */ /* 0x000fe200000012ff */
[----:B------:R-:W-:Y:S01]  /*83c0*/  USEL UR42, UR42, URZ, !UP0 ;  /* 0x0000003f2a2a7287 */ /* 0x000fe2000c000000 */
[----:B------:R-:W-:Y:S01]  /*83d0*/  SHF.R.U64 R40, R40, 0x3, RZ ;  /* 0x0000000328287819 */ /* 0x000fe200000012ff */
[----:B------:R-:W-:Y:S01]  /*83e0*/  USEL UR43, UR43, URZ, !UP0 ;  /* 0x0000003f2b2b7287 */ /* 0x000fe2000c000000 */
[----:B------:R-:W-:-:S02]  /*83f0*/  SHF.R.U64 R48, R48, 0x3, RZ ;  /* 0x0000000330307819 */ /* 0x000fc400000012ff */
[----:B------:R-:W-:Y:S01]  /*8400*/  LOP3.LUT R44, R44, R45, RZ, 0x3c, !PT ;  /* 0x0000002d2c2c7212 */ /* 0x000fe200078e3cff */
[--C-:B------:R-:W-:Y:S01]  /*8410*/  IMAD.X R45, RZ, RZ, R175.reuse, P6 ;  /* 0x000000ffff2d7224 */ /* 0x100fe200030e06af */
[----:B------:R-:W-:Y:S01]  /*8420*/  LOP3.LUT R40, R40, R41, RZ, 0x3c, !PT ;  /* 0x0000002928287212 */ /* 0x000fe200078e3cff */
[--C-:B------:R-:W-:Y:S01]  /*8430*/  IMAD.X R41, RZ, RZ, R175.reuse, P0 ;  /* 0x000000ffff297224 */ /* 0x100fe200000e06af */
[----:B0-----:R-:W-:Y:S02]  /*8440*/  ISETP.NE.AND P6, PT, R3, RZ, PT ;  /* 0x000000ff0300720c */ /* 0x001fe40003fc5270 */
[----:B------:R-:W-:Y:S01]  /*8450*/  LOP3.LUT R48, R48, R49, RZ, 0x3c, !PT ;  /* 0x0000003130307212 */ /* 0x000fe200078e3cff */
[----:B------:R-:W-:Y:S01]  /*8460*/  IMAD.X R49, RZ, RZ, R175, P1 ;  /* 0x000000ffff317224 */ /* 0x000fe200008e06af */
[----:B------:R-:W-:Y:S02]  /*8470*/  IADD3.X R37, RZ, R175, RZ, P5, !PT ;  /* 0x000000afff257210 */ /* 0x000fe40002ffe4ff */
[----:B------:R-:W-:-:S02]  /*8480*/  IADD3 R57, P2, R174, 0xa000, RZ ;  /* 0x0000a000ae397810 */ /* 0x000fc40007f5e0ff */
[C---:B------:R-:W-:Y:S02]  /*8490*/  IADD3 R53, P3, R174.reuse, 0xb000, RZ ;  /* 0x0000b000ae357810 */ /* 0x040fe40007f7e0ff */
[C---:B------:R-:W-:Y:S02]  /*84a0*/  IADD3 R65, P4, R174.reuse, 0xc000, RZ ;  /* 0x0000c000ae417810 */ /* 0x040fe40007f9e0ff */
[C---:B------:R-:W-:Y:S02]  /*84b0*/  IADD3 R61, P5, R174.reuse, 0xd000, RZ ;  /* 0x0000d000ae3d7810 */ /* 0x040fe40007fbe0ff */
[C---:B------:R-:W-:Y:S02]  /*84c0*/  IADD3 R73, P0, R174.reuse, 0xe000, RZ ;  /* 0x0000e000ae497810 */ /* 0x040fe40007f1e0ff */
[----:B------:R-:W-:Y:S02]  /*84d0*/  IADD3 R4, P1, R174, 0xf000, RZ ;  /* 0x0000f000ae047810 */ /* 0x000fe40007f3e0ff */
[----:B------:R-:W-:-:S02]  /*84e0*/  LOP3.LUT R56, R57, 0x380, RZ, 0xc0, !PT ;  /* 0x0000038039387812 */ /* 0x000fc400078ec0ff */
[----:B------:R-:W-:Y:S01]  /*84f0*/  LOP3.LUT R52, R53, 0x380, RZ, 0xc0, !PT ;  /* 0x0000038035347812 */ /* 0x000fe200078ec0ff */
[----:B------:R-:W-:Y:S01]  /*8500*/  IMAD.X R69, RZ, RZ, R175, P1 ;  /* 0x000000ffff457224 */ /* 0x000fe200008e06af */
[----:B------:R-:W-:Y:S02]  /*8510*/  LOP3.LUT R64, R65, 0x380, RZ, 0xc0, !PT ;  /* 0x0000038041407812 */ /* 0x000fe400078ec0ff */
[----:B------:R-:W-:Y:S02]  /*8520*/  LOP3.LUT R60, R61, 0x380, RZ, 0xc0, !PT ;  /* 0x000003803d3c7812 */ /* 0x000fe400078ec0ff */
[----:B------:R-:W-:Y:S02]  /*8530*/  LOP3.LUT R72, R73, 0x380, RZ, 0xc0, !PT ;  /* 0x0000038049487812 */ /* 0x000fe400078ec0ff */
[----:B------:R-:W-:Y:S02]  /*8540*/  LOP3.LUT R5, R174, 0x380, RZ, 0xc0, !PT ;  /* 0x00000380ae057812 */ /* 0x000fe400078ec0ff */
[----:B------:R-:W-:-:S02]  /*8550*/  LOP3.LUT R3, R4, 0x380, RZ, 0xc0, !PT ;  /* 0x0000038004037812 */ /* 0x000fc400078ec0ff */
[----:B------:R-:W-:Y:S02]  /*8560*/  SHF.R.U64 R56, R56, 0x3, RZ ;  /* 0x0000000338387819 */ /* 0x000fe400000012ff */
[----:B------:R-:W-:Y:S02]  /*8570*/  SHF.R.U64 R52, R52, 0x3, RZ ;  /* 0x0000000334347819 */ /* 0x000fe400000012ff */
[----:B------:R-:W-:Y:S02]  /*8580*/  SHF.R.U64 R64, R64, 0x3, RZ ;  /* 0x0000000340407819 */ /* 0x000fe400000012ff */
[----:B------:R-:W-:Y:S02]  /*8590*/  SHF.R.U64 R60, R60, 0x3, RZ ;  /* 0x000000033c3c7819 */ /* 0x000fe400000012ff */
[----:B------:R-:W-:Y:S02]  /*85a0*/  SHF.R.U64 R72, R72, 0x3, RZ ;  /* 0x0000000348487819 */ /* 0x000fe400000012ff */
[----:B------:R-:W-:-:S02]  /*85b0*/  SHF.R.U64 R5, R5, 0x3, RZ ;  /* 0x0000000305057819 */ /* 0x000fc400000012ff */
[----:B------:R-:W-:Y:S02]  /*85c0*/  SHF.R.U64 R3, R3, 0x3, RZ ;  /* 0x0000000303037819 */ /* 0x000fe400000012ff */
[----:B------:R-:W-:Y:S01]  /*85d0*/  LOP3.LUT R56, R56, R57, RZ, 0x3c, !PT ;  /* 0x0000003938387212 */ /* 0x000fe200078e3cff */
[--C-:B------:R-:W-:Y:S01]  /*85e0*/  IMAD.X R57, RZ, RZ, R175.reuse, P2 ;  /* 0x000000ffff397224 */ /* 0x100fe200010e06af */
[----:B------:R-:W-:Y:S01]  /*85f0*/  LOP3.LUT R52, R52, R53, RZ, 0x3c, !PT ;  /* 0x0000003534347212 */ /* 0x000fe200078e3cff */
[--C-:B------:R-:W-:Y:S01]  /*8600*/  IMAD.X R53, RZ, RZ, R175.reuse, P3 ;  /* 0x000000ffff357224 */ /* 0x100fe200018e06af */
[----:B------:R-:W-:Y:S01]  /*8610*/  LOP3.LUT R64, R64, R65, RZ, 0x3c, !PT ;  /* 0x0000004140407212 */ /* 0x000fe200078e3cff */
[--C-:B------:R-:W-:Y:S01]  /*8620*/  IMAD.X R65, RZ, RZ, R175.reuse, P4 ;  /* 0x000000ffff417224 */ /* 0x100fe200020e06af */
[----:B------:R-:W-:Y:S02]  /*8630*/  LOP3.LUT R60, R60, R61, RZ, 0x3c, !PT ;  /* 0x0000003d3c3c7212 */ /* 0x000fe400078e3cff */
[----:B------:R-:W-:Y:S01]  /*8640*/  LOP3.LUT R72, R72, R73, RZ, 0x3c, !PT ;  /* 0x0000004948487212 */ /* 0x000fe200078e3cff */
[----:B------:R-:W-:Y:S01]  /*8650*/  IMAD.X R73, RZ, RZ, R175, P0 ;  /* 0x000000ffff497224 */ /* 0x000fe200000e06af */
[----:B------:R-:W-:-:S02]  /*8660*/  IADD3.X R61, RZ, R175, RZ, P5, !PT ;  /* 0x000000afff3d7210 */ /* 0x000fc40002ffe4ff */
[----:B------:R-:W-:Y:S02]  /*8670*/  LOP3.LUT R174, R5, R174, RZ, 0x3c, !PT ;  /* 0x000000ae05ae7212 */ /* 0x000fe400078e3cff */
[----:B------:R-:W-:Y:S01]  /*8680*/  LOP3.LUT R68, R3, R4, RZ, 0x3c, !PT ;  /* 0x0000000403447212 */ /* 0x000fe200078e3cff */
[----:B------:R-:W-:Y:S06]  /*8690*/  @P6 BRA `(.L_x_390) ;  /* 0x0000000000c46947 */ /* 0x000fec0003800000 */
[----:B------:R-:W0:Y:S01]  /*86a0*/  LDC R11, c[0x0][0xbe8] ;  /* 0x0002fa00ff0b7b82 */ /* 0x000e220000000800 */
[----:B------:R-:W-:Y:S01]  /*86b0*/  IMAD.U32 R10, RZ, RZ, UR44 ;  /* 0x0000002cff0a7e24 */ /* 0x000fe2000f8e00ff */
[----:B------:R-:W-:Y:S01]  /*86c0*/  ULDC.64 UR12, c[0x0][0xb90] ;  /* 0x0002e400000c7ab9 */ /* 0x000fe20000000a00 */
[----:B------:R-:W-:Y:S01]  /*86d0*/  UMOV UR8, UR4 ;  /* 0x0000000400087c82 */ /* 0x000fe20008000000 */
[----:B------:R-:W-:Y:S01]  /*86e0*/  UIMAD UR10, UR15, UR12, URZ ;  /* 0x0000000c0f0a72a4 */ /* 0x000fe2000f8e023f */
[----:B------:R-:W-:Y:S01]  /*86f0*/  IMAD R10, R10, 0x40, R195 ;  /* 0x000000400a0a7824 */ /* 0x000fe200078e02c3 */
[----:B------:R-:W-:Y:S01]  /*8700*/  UMOV UR9, UR14 ;  /* 0x0000000e00097c82 */ /* 0x000fe20008000000 */
[----:B------:R-:W-:Y:S01]  /*8710*/  IMAD.U32 R15, RZ, RZ, UR44 ;  /* 0x0000002cff0f7e24 */ /* 0x000fe2000f8e00ff */
[----:B------:R-:W-:Y:S01]  /*8720*/  UIMAD.WIDE.U32 UR8, UR45, UR12, UR8 ;  /* 0x0000000c2d0872a5 */ /* 0x000fe2000f8e0008 */
[----:B------:R-:W-:Y:S01]  /*8730*/  IMAD.MOV.U32 R4, RZ, RZ, R10 ;  /* 0x000000ffff047224 */ /* 0x000fe200078e000a */
[----:B------:R-:W-:Y:S01]  /*8740*/  UIMAD UR10, UR45, UR13, UR10 ;  /* 0x0000000d2d0a72a4 */ /* 0x000fe2000f8e020a */
[----:B------:R-:W-:-:S02]  /*8750*/  IMAD.MOV R30, RZ, RZ, -R18 ;  /* 0x000000ffff1e7224 */ /* 0x000fc400078e0a12 */
[----:B------:R-:W-:Y:S01]  /*8760*/  ULDC.64 UR12, c[0x0][0xb98] ;  /* 0x0002e600000c7ab9 */ /* 0x000fe20000000a00 */
[----:B------:R-:W-:Y:S01]  /*8770*/  UIADD3 UR9, UR9, UR10, URZ ;  /* 0x0000000a09097290 */ /* 0x000fe2000fffe03f */
[----:B------:R-:W-:Y:S01]  /*8780*/  IMAD R15, R15, 0x40, R16 ;  /* 0x000000400f0f7824 */ /* 0x000fe200078e0210 */
[----:B------:R-:W-:Y:S02]  /*8790*/  UIMAD UR11, UR43, UR12, URZ ;  /* 0x0000000c2b0b72a4 */ /* 0x000fe4000f8e023f */
[----:B------:R-:W-:Y:S02]  /*87a0*/  UIMAD.WIDE.U32 UR8, UR42, UR12, UR8 ;  /* 0x0000000c2a0872a5 */ /* 0x000fe4000f8e0008 */
[----:B------:R-:W-:Y:S01]  /*87b0*/  UIMAD UR11, UR42, UR13, UR11 ;  /* 0x0000000d2a0b72a4 */ /* 0x000fe2000f8e020b */
[----:B0-----:R-:W-:Y:S01]  /*87c0*/  ISETP.NE.AND P0, PT, R11, 0x1, PT ;  /* 0x000000010b00780c */ /* 0x001fe20003f05270 */
[----:B-----5:R-:W-:-:S12]  /*87d0*/  IMAD R26, R0, R11, RZ ;  /* 0x0000000b001a7224 */ /* 0x020fd800078e02ff */
[----:B------:R-:W0:Y:S08]  /*87e0*/  @P0 LDC R3, c[0x0][0xbec] ;  /* 0x0002fb00ff030b82 */ /* 0x000e300000000800 */
[----:B------:R-:W1:Y:S01]  /*87f0*/  @P0 LDC R6, c[0x0][0xbf0] ;  /* 0x0002fc00ff060b82 */ /* 0x000e620000000800 */
[----:B0-----:R-:W-:-:S05]  /*8800*/  @P0 IMAD.HI.U32 R3, R10, R3, RZ ;  /* 0x000000030a030227 */ /* 0x001fca00078e00ff */
[----:B-1----:R-:W-:-:S04]  /*8810*/  @P0 SHF.R.U32.HI R4, RZ, R6, R3 ;  /* 0x00000006ff040219 */ /* 0x002fc80000011603 */
[--C-:B------:R-:W-:Y:S01]  /*8820*/  SHF.R.S32.HI R5, RZ, 0x1f, R4.reuse ;  /* 0x0000001fff057819 */ /* 0x100fe20000011404 */
[----:B------:R-:W-:Y:S01]  /*8830*/  IMAD.MOV R6, RZ, RZ, -R4 ;  /* 0x000000ffff067224 */ /* 0x000fe200078e0a04 */
[----:B------:R-:W-:-:S03]  /*8840*/  IADD3 R4, P0, R4, UR8, RZ ;  /* 0x0000000804047c10 */ /* 0x000fc6000ff1e0ff */
[----:B------:R-:W-:Y:S01]  /*8850*/  IMAD R3, R11, R6, R10 ;  /* 0x000000060b037224 */ /* 0x000fe200078e020a */
[----:B------:R-:W-:-:S04]  /*8860*/  MOV R10, UR11 ;  /* 0x0000000b000a7c02 */ /* 0x000fc80008000f00 */
[----:B------:R-:W-:Y:S02]  /*8870*/  SHF.R.S32.HI R6, RZ, 0x1f, R3 ;  /* 0x0000001fff067819 */ /* 0x000fe40000011403 */
[----:B------:R-:W-:Y:S01]  /*8880*/  IADD3.X R5, R5, UR9, R10, P0, !PT ;  /* 0x0000000905057c10 */ /* 0x000fe200087fe40a */
[----:B------:R-:W-:Y:S02]  /*8890*/  ULDC.64 UR8, c[0x0][0xb88] ;  /* 0x0002e20000087ab9 */ /* 0x000fe40000000a00 */
[----:B------:R-:W-:Y:S02]  /*88a0*/  IMAD R6, R6, UR8, RZ ;  /* 0x0000000806067c24 */ /* 0x000fe4000f8e02ff */
[----:B------:R-:W-:-:S04]  /*88b0*/  IMAD.WIDE.U32 R4, R3, UR8, R4 ;  /* 0x0000000803047c25 */ /* 0x000fc8000f8e0004 */
[----:B------:R-:W-:Y:S01]  /*88c0*/  IMAD R3, R3, UR9, R6 ;  /* 0x0000000903037c24 */ /* 0x000fe2000f8e0206 */
[----:B------:R-:W-:Y:S02]  /*88d0*/  ULDC.64 UR8, c[0x0][0xb50] ;  /* 0x0002d40000087ab9 */ /* 0x000fe40000000a00 */
[----:B------:R-:W-:Y:S01]  /*88e0*/  LEA R10, P0, R4, UR8, 0x2 ;  /* 0x00000008040a7c11 */ /* 0x000fe2000f8010ff */
[----:B------:R-:W-:-:S04]  /*88f0*/  IMAD.IADD R3, R5, 0x1, R3 ;  /* 0x0000000105037824 */ /* 0x000fc800078e0203 */
[----:B------:R-:W-:Y:S01]  /*8900*/  SHFL.IDX PT, R6, R10, 0x1, 0x1c1f ;  /* 0x003c1f000a067f89 */ /* 0x000fe200000e0000 */
[----:B------:R-:W-:Y:S01]  /*8910*/  LEA.HI.X R14, R4, UR9, R3, 0x2, P0 ;  /* 0x00000009040e7c11 */ /* 0x000fe200080f1403 */
[----:B------:R-:W-:Y:S01]  /*8920*/  VIADD R3, R15, 0x8 ;  /* 0x000000080f037836 */ /* 0x000fe20000000000 */
        /* <DEDUP_REMOVED lines=8> */
.L_x_390:
[----:B------:R-:W1:Y:S01]  /*89b0*/  LDC R81, c[0x0][0xbe8] ;  /* 0x0002fa00ff517b82 */ /* 0x000e620000000800 */
[----:B------:R-:W-:Y:S01]  /*89c0*/  ULDC UR16, c[0x0][0xac8] ;  /* 0x0002b20000107ab9 */ /* 0x000fe20000000800 */
[----:B------:R-:W-:Y:S01]  /*89d0*/  ULDC.64 UR12, c[0x0][0xaa0] ;  /* 0x0002a800000c7ab9 */ /* 0x000fe20000000a00 */
[----:B------:R-:W-:Y:S01]  /*89e0*/  ISETP.GE.AND P0, PT, R189, UR16, PT ;  /* 0x00000010bd007c0c */ /* 0x000fe2000bf06270 */
[----:B0-----:R0:W5:Y:S01]  /*89f0*/  LD.E.128 R4, desc[UR50][R174.64] ;  /* 0x00000032ae047980 */ /* 0x001162000c101d00 */
[----:B------:R-:W-:Y:S02]  /*8a00*/  ISETP.GE.AND P1, PT, R2, UR16, PT ;  /* 0x0000001002007c0c */ /* 0x000fe4000bf26270 */
[----:B------:R-:W-:Y:S01]  /*8a10*/  SEL R20, RZ, 0xffffffff, P0 ;  /* 0xffffffffff147807 */ /* 0x000fe20000000000 */
[----:B------:R-:W5:Y:S04]  /*8a20*/  LD.E.128 R8, desc[UR50][R8.64] ;  /* 0x0000003208087980 */ /* 0x000f68000c101d00 */
[----:B------:R-:W5:Y:S04]  /*8a30*/  LD.E.128 R12, desc[UR50][R12.64] ;  /* 0x000000320c0c7980 */ /* 0x000f68000c101d00 */
[----:B------:R-:W5:Y:S04]  /*8a40*/  LD.E.128 R24, desc[UR50][R24.64] ;  /* 0x0000003218187980 */ /* 0x000f68000c101d00 */
[----:B------:R-:W5:Y:S01]  /*8a50*/  LD.E.128 R28, desc[UR50][R28.64] ;  /* 0x000000321c1c7980 */ /* 0x000f62000c101d00 */
[----:B-1----:R-:W-:-:S03]  /*8a60*/  ISETP.NE.AND P2, PT, R81, 0x1, PT ;  /* 0x000000015100780c */ /* 0x002fc60003f45270 */
[----:B------:R-:W5:Y:S01]  /*8a70*/  LD.E.128 R32, desc[UR50][R32.64] ;  /* 0x0000003220207980 */ /* 0x000f62000c101d00 */
[----:B------:R-:W-:Y:S01]  /*8a80*/  ISETP.GE.AND P0, PT, R188, UR16, PT ;  /* 0x00000010bc007c0c */ /* 0x000fe2000bf06270 */
[----:B------:R-:W-:Y:S01]  /*8a90*/  IMAD.SHL.U32 R76, R20, 0x2, RZ ;  /* 0x00000002144c7824 */ /* 0x000fe200078e00ff */
[----:B------:R-:W-:Y:S01]  /*8aa0*/  SEL R3, RZ, 0x1, P1 ;  /* 0x00000001ff037807 */ /* 0x000fe20000800000 */
[----:B------:R-:W5:Y:S01]  /*8ab0*/  LD.E.128 R36, desc[UR50][R36.64] ;  /* 0x0000003224247980 */ /* 0x000f62000c101d00 */
[----:B------:R-:W-:-:S03]  /*8ac0*/  SEL R20, RZ, 0xffffffff, P0 ;  /* 0xffffffffff147807 */ /* 0x000fc60000000000 */
[----:B------:R-:W5:Y:S02]  /*8ad0*/  LD.E.128 R40, desc[UR50][R40.64] ;  /* 0x0000003228287980 */ /* 0x000f64000c101d00 */
[----:B------:R-:W1:Y:S01]  /*8ae0*/  @P2 LDC R77, c[0x0][0xbec] ;  /* 0x0002fb00ff4d2b82 */ /* 0x000e620000000800 */
[----:B------:R-:W-:Y:S01]  /*8af0*/  ISETP.GE.AND P0, PT, R187, UR16, PT ;  /* 0x00000010bb007c0c */ /* 0x000fe2000bf06270 */
[----:B------:R-:W-:Y:S01]  /*8b00*/  UIMAD UR10, UR14, UR12, URZ ;  /* 0x0000000c0e0a72a4 */ /* 0x000fe2000f8e023f */
[----:B------:R-:W5:Y:S04]  /*8b10*/  LD.E.128 R44, desc[UR50][R44.64] ;  /* 0x000000322c2c7980 */ /* 0x000f68000c101d00 */
[----:B------:R-:W5:Y:S01]  /*8b20*/  LD.E.128 R48, desc[UR50][R48.64] ;  /* 0x0000003230307980 */ /* 0x000f62000c101d00 */
[----:B------:R-:W2:Y:S01]  /*8b30*/  @P2 LDC R79, c[0x0][0xbf0] ;  /* 0x0002fc00ff4f2b82 */ /* 0x000ea20000000800 */
[----:B------:R-:W-:-:S02]  /*8b40*/  LOP3.LUT R3, R76, 0x2, R3, 0xe2, !PT ;  /* 0x000000024c037812 */ /* 0x000fc400078ee203 */
[----:B------:R-:W-:Y:S01]  /*8b50*/  SHF.L.U32 R20, R20, 0x2, RZ ;  /* 0x0000000214147819 */ /* 0x000fe200000006ff */
[----:B------:R-:W5:Y:S01]  /*8b60*/  LD.E.128 R56, desc[UR50][R56.64] ;  /* 0x0000003238387980 */ /* 0x000f62000c101d00 */
[----:B------:R-:W-:Y:S01]  /*8b70*/  SEL R21, RZ, 0xffffffff, P0 ;  /* 0xffffffffff157807 */ /* 0x000fe20000000000 */
[----:B------:R-:W-:Y:S01]  /*8b80*/  UIMAD.WIDE.U32 UR8, UR4, UR12, URZ ;  /* 0x0000000c040872a5 */ /* 0x000fe2000f8e003f */
[----:B------:R-:W-:Y:S01]  /*8b90*/  LOP3.LUT R20, R20, 0x4, R3, 0xe2, !PT ;  /* 0x0000000414147812 */ /* 0x000fe200078ee203 */
[----:B------:R-:W-:Y:S01]  /*8ba0*/  UIMAD UR10, UR4, UR13, UR10 ;  /* 0x0000000d040a72a4 */ /* 0x000fe2000f8e020a */
[----:B------:R-:W-:Y:S01]  /*8bb0*/  IMAD R3, R190, 0x20, R191 ;  /* 0x00000020be037824 */ /* 0x000fe200078e02bf */
[----:B------:R-:W5:Y:S01]  /*8bc0*/  LD.E.128 R52, desc[UR50][R52.64] ;  /* 0x0000003234347980 */ /* 0x000f62000c101d00 */
[----:B------:R-:W-:Y:S01]  /*8bd0*/  IMAD.U32 R82, RZ, RZ, UR44 ;  /* 0x0000002cff527e24 */ /* 0x000fe2000f8e00ff */
[----:B------:R-:W-:Y:S01]  /*8be0*/  ULDC.64 UR12, c[0x0][0xae8] ;  /* 0x0002ba00000c7ab9 */ /* 0x000fe20000000a00 */
[----:B------:R-:W-:Y:S01]  /*8bf0*/  IMAD.SHL.U32 R21, R21, 0x8, RZ ;  /* 0x0000000815157824 */ /* 0x000fe200078e00ff */
[----:B------:R-:W-:Y:S01]  /*8c00*/  ISETP.GE.AND P0, PT, R186, UR16, PT ;  /* 0x00000010ba007c0c */ /* 0x000fe2000bf06270 */
[----:B------:R-:W-:Y:S01]  /*8c10*/  UIADD3 UR9, UR9, UR10, URZ ;  /* 0x0000000a09097290 */ /* 0x000fe2000fffe03f */
[----:B------:R-:W-:Y:S01]  /*8c20*/  IMAD R82, R82, 0x40, R3 ;  /* 0x0000004052527824 */ /* 0x000fe200078e0203 */
[----:B------:R-:W-:Y:S01]  /*8c30*/  UIMAD UR4, UR15, UR12, URZ ;  /* 0x0000000c0f0472a4 */ /* 0x000fe2000f8e023f */
[----:B------:R-:W-:Y:S01]  /*8c40*/  SEL R3, RZ, 0xffffffff, P0 ;  /* 0xffffffffff037807 */ /* 0x000fe20000000000 */
[----:B------:R-:W-:Y:S01]  /*8c50*/  UIMAD.WIDE.U32 UR8, UR45, UR12, UR8 ;  /* 0x0000000c2d0872a5 */ /* 0x000fe2000f8e0008 */
[----:B------:R-:W-:Y:S01]  /*8c60*/  LOP3.LUT R21, R21, 0x8, R20, 0xe2, !PT ;  /* 0x0000000815157812 */ /* 0x000fe200078ee214 */
[----:B------:R-:W-:Y:S01]  /*8c70*/  UIMAD UR4, UR45, UR13, UR4 ;  /* 0x0000000d2d0472a4 */ /* 0x000fe2000f8e0204 */
[----:B-1----:R-:W-:Y:S01]  /*8c80*/  @P2 IMAD.HI.U32 R20, R82, R77, RZ ;  /* 0x0000004d52142227 */ /* 0x002fe200078e00ff */
[----:B------:R-:W-:Y:S01]  /*8c90*/  ULDC.64 UR10, c[0x0][0xaf0] ;  /* 0x0002bc00000a7ab9 */ /* 0x000fe20000000a00 */
[----:B------:R-:W5:Y:S01]  /*8ca0*/  LD.E.128 R64, desc[UR50][R64.64] ;  /* 0x0000003240407980 */ /* 0x000f62000c101d00 */
[----:B------:R-:W-:Y:S01]  /*8cb0*/  UIMAD UR43, UR43, UR10, URZ ;  /* 0x0000000a2b2b72a4 */ /* 0x000fe2000f8e023f */
[----:B------:R-:W-:Y:S01]  /*8cc0*/  IMAD.SHL.U32 R76, R3, 0x10, RZ ;  /* 0x00000010034c7824 */ /* 0x000fe200078e00ff */
[----:B------:R-:W-:Y:S01]  /*8cd0*/  UIADD3 UR9, UR9, UR4, URZ ;  /* 0x0000000409097290 */ /* 0x000fe2000fffe03f */
[----:B------:R-:W-:Y:S01]  /*8ce0*/  IMAD.MOV.U32 R3, RZ, RZ, R82 ;  /* 0x000000ffff037224 */ /* 0x000fe200078e0052 */
[----:B--2---:R-:W-:Y:S01]  /*8cf0*/  @P2 SHF.R.U32.HI R3, RZ, R79, R20 ;  /* 0x0000004fff032219 */ /* 0x004fe20000011614 */
[----:B------:R-:W-:Y:S01]  /*8d00*/  UIMAD UR4, UR42, UR11, UR43 ;  /* 0x0000000b2a0472a4 */ /* 0x000fe2000f8e022b */
[----:B------:R-:W5:Y:S01]  /*8d10*/  LD.E.128 R60, desc[UR50][R60.64] ;  /* 0x000000323c3c7980 */ /* 0x000f62000c101d00 */
[----:B------:R-:W-:Y:S01]  /*8d20*/  UIMAD.WIDE.U32 UR42, UR42, UR10, UR8 ;  /* 0x0000000a2a2a72a5 */ /* 0x000fe2000f8e0008 */
[--C-:B------:R-:W-:Y:S01]  /*8d30*/  SHF.R.S32.HI R77, RZ, 0x1f, R3.reuse ;  /* 0x0000001fff4d7819 */ /* 0x100fe20000011403 */
[----:B------:R-:W-:Y:S01]  /*8d40*/  IMAD.MOV R79, RZ, RZ, -R3 ;  /* 0x000000ffff4f7224 */ /* 0x000fe200078e0a03 */
[----:B------:R-:W-:Y:S01]  /*8d50*/  ISETP.GE.AND P0, PT, R185, UR16, PT ;  /* 0x00000010b9007c0c */ /* 0x000fe2000bf06270 */
[----:B------:R-:W-:Y:S01]  /*8d60*/  UIADD3 UR4, UR43, UR4, URZ ;  /* 0x000000042b047290 */ /* 0x000fe2000fffe03f */
[----:B------:R-:W5:Y:S01]  /*8d70*/  LD.E.128 R72, desc[UR50][R72.64] ;  /* 0x0000003248487980 */ /* 0x000f62000c101d00 */
[----:B------:R-:W-:Y:S01]  /*8d80*/  ULDC.64 UR8, c[0x0][0xae0] ;  /* 0x0002b80000087ab9 */ /* 0x000fe20000000a00 */
[----:B------:R-:W-:Y:S01]  /*8d90*/  SEL R78, RZ, 0xffffffff, P0 ;  /* 0xffffffffff4e7807 */ /* 0x000fe20000000000 */
[----:B------:R-:W-:Y:S01]  /*8da0*/  IMAD R80, R77, UR8, RZ ;  /* 0x000000084d507c24 */ /* 0x000fe2000f8e02ff */
[----:B------:R-:W-:Y:S01]  /*8db0*/  LOP3.LUT R76, R76, 0x10, R21, 0xe2, !PT ;  /* 0x000000104c4c7812 */ /* 0x000fe200078ee215 */
[----:B------:R-:W-:Y:S01]  /*8dc0*/  IMAD R77, R81, R79, R82 ;  /* 0x0000004f514d7224 */ /* 0x000fe200078e0252 */
[----:B------:R-:W-:Y:S01]  /*8dd0*/  MOV R20, UR42 ;  /* 0x0000002a00147c02 */ /* 0x000fe20008000f00 */
[----:B------:R-:W-:Y:S01]  /*8de0*/  IMAD.U32 R21, RZ, RZ, UR43 ;  /* 0x0000002bff157e24 */ /* 0x000fe2000f8e00ff */
[----:B------:R-:W5:Y:S01]  /*8df0*/  LD.E.128 R68, desc[UR50][R68.64] ;  /* 0x0000003244447980 */ /* 0x000f62000c101d00 */
[----:B------:R-:W-:Y:S01]  /*8e00*/  IMAD.U32 R21, RZ, RZ, UR4 ;  /* 0x00000004ff157e24 */ /* 0x000fe2000f8e00ff */
[----:B------:R-:W-:Y:S01]  /*8e10*/  ISETP.GE.AND P0, PT, R194, UR16, PT ;  /* 0x00000010c2007c0c */ /* 0x000fe2000bf06270 */
[----:B------:R-:W-:Y:S01]  /*8e20*/  IMAD.SHL.U32 R83, R78, 0x20, RZ ;  /* 0x000000204e537824 */ /* 0x000fe200078e00ff */
[----:B------:R-:W-:Y:S01]  /*8e30*/  @!PT LDS RZ, [RZ] ;  /* 0x00000000fffff984 */ /* 0x000fe20000000800 */
[----:B------:R-:W-:Y:S01]  /*8e40*/  @!PT LDS RZ, [RZ] ;  /* 0x00000000fffff984 */ /* 0x000fe20000000800 */
[----:B------:R-:W-:Y:S01]  /*8e50*/  @!PT LDS RZ, [RZ] ;  /* 0x00000000fffff984 */ /* 0x000fe20000000800 */
[----:B------:R-:W-:Y:S01]  /*8e60*/  @!PT LDS RZ, [RZ] ;  /* 0x00000000fffff984 */ /* 0x000fe20000000800 */
[----:B------:R1:W-:Y:S06]  /*8e70*/  MEMBAR.ALL.CTA ;  /* 0x0000000000007992 */ /* 0x0003ec0000008000 */
[----:B-1----:R-:W1:Y:S01]  /*8e80*/  FENCE.VIEW.ASYNC.S ;  /* 0x00000000000073c6 */ /* 0x002e620000000000 */
[----:B------:R-:W-:Y:S01]  /*8e90*/  SHF.R.S32.HI R78, RZ, 0x1f, R77 ;  /* 0x0000001fff4e7819 */ /* 0x000fe2000001144d */
[C---:B------:R-:W-:Y:S01]  /*8ea0*/  IMAD R79, R3.reuse, UR9, R80 ;  /* 0x00000009034f7c24 */ /* 0x040fe2000f8e0250 */
[----:B------:R-:W-:Y:S01]  /*8eb0*/  UIADD3 UR4, UR41, 0x28c20, URZ ;  /* 0x00028c2029047890 */ /* 0x000fe2000fffe03f */
[----:B------:R-:W-:Y:S01]  /*8ec0*/  IMAD.WIDE.U32 R20, R3, UR8, R20 ;  /* 0x0000000803147c25 */ /* 0x000fe2000f8e0014 */
[----:B------:R-:W-:Y:S01]  /*8ed0*/  ULDC.64 UR8, c[0x0][0xad8] ;  /* 0x0002b60000087ab9 */ /* 0x000fe20000000a00 */
[----:B------:R-:W-:Y:S01]  /*8ee0*/  SEL R3, RZ, 0x40, P0 ;  /* 0x00000040ff037807 */ /* 0x000fe20000000000 */
[----:B------:R-:W-:Y:S01]  /*8ef0*/  UPRMT UR4, URZ, 0x654, UR4 ;  /* 0x000006543f047896 */ /* 0x000fe20008000004 */
[----:B------:R-:W-:Y:S01]  /*8f00*/  IMAD.U32 R86, RZ, RZ, UR44 ;  /* 0x0000002cff567e24 */ /* 0x000fe2000f8e00ff */
[----:B------:R-:W-:Y:S01]  /*8f10*/  ISETP.GE.AND P0, PT, R193, UR16, PT ;  /* 0x00000010c1007c0c */ /* 0x000fe2000bf06270 */
[----:B------:R-:W-:Y:S01]  /*8f20*/  IMAD.IADD R21, R21, 0x1, R79 ;  /* 0x0000000115157824 */ /* 0x000fe200078e024f */
[----:B------:R-:W-:Y:S01]  /*8f30*/  LOP3.LUT R76, R83, 0x20, R76, 0xe2, !PT ;  /* 0x00000020534c7812 */ /* 0x000fe200078ee24c */
[----:B------:R-:W-:Y:S01]  /*8f40*/  IMAD R78, R78, UR8, RZ ;  /* 0x000000084e4e7c24 */ /* 0x000fe2000f8e02ff */
[----:B------:R-:W-:Y:S01]  /*8f50*/  LEA R86, R86, R191, 0x6 ;  /* 0x000000bf56567211 */ /* 0x000fe200078e30ff */
[----:B-----5:R-:W-:Y:S01]  /*8f60*/  IMAD R87, R0, R81, RZ ;  /* 0x0000005100577224 */ /* 0x020fe200078e02ff */
[----:B------:R-:W-:Y:S01]  /*8f70*/  SEL R0, RZ, 0x80, P0 ;  /* 0x00000080ff007807 */ /* 0x000fe20000000000 */
[C---:B------:R-:W-:Y:S01]  /*8f80*/  IMAD R79, R77.reuse, UR9, R78 ;  /* 0x000000094d4f7c24 */ /* 0x040fe2000f8e024e */
[----:B------:R-:W-:Y:S01]  /*8f90*/  LOP3.LUT R3, R76, R3, RZ, 0xfc, !PT ;  /* 0x000000034c037212 */ /* 0x000fe200078efcff */
[----:B------:R-:W-:Y:S01]  /*8fa0*/  IMAD.WIDE.U32 R20, R77, UR8, R20 ;  /* 0x000000084d147c25 */ /* 0x000fe2000f8e0014 */
[----:B------:R-:W-:Y:S01]  /*8fb0*/  ISETP.GE.AND P0, PT, R86, R87, PT ;  /* 0x000000575600720c */ /* 0x000fe20003f06270 */
[----:B------:R-:W-:Y:S01]  /*8fc0*/  ULDC.64 UR8, c[0x0][0xa80] ;  /* 0x0002a00000087ab9 */ /* 0x000fe20000000a00 */
[----:B------:R-:W-:Y:S01]  /*8fd0*/  BSSY B1, `(.L_x_391) ;  /* 0x0000028000017945 */ /* 0x000fe20003800000 */
[----:B------:R-:W-:Y:S01]  /*8fe0*/  IMAD.IADD R21, R21, 0x1, R79 ;  /* 0x0000000115157824 */ /* 0x000fe200078e024f */
[----:B------:R-:W-:Y:S01]  /*8ff0*/  LEA R84, P1, R20, UR8, 0x1 ;  /* 0x0000000814547c11 */ /* 0x000fe2000f8208ff */
[----:B-1----:R-:W-:Y:S01]  /*9000*/  SYNCS.ARRIVE.TRANS64.RED.A1T0 RZ, [UR4], RZ ;  /* 0x000000ffffff79a7 */ /* 0x002fe20008100404 */
[----:B------:R-:W-:-:S02]  /*9010*/  LOP3.LUT R0, R3, R0, RZ, 0xfc, !PT ;  /* 0x0000000003007212 */ /* 0x000fc400078efcff */
[----:B------:R-:W-:Y:S01]  /*9020*/  LEA.HI.X R85, R20, UR9, R21, 0x1, P1 ;  /* 0x0000000914557c11 */ /* 0x000fe200088f0c15 */
[----:B------:R0:W1:Y:S04]  /*9030*/  SHFL.IDX PT, R76, R84, RZ, 0x181f ;  /* 0x00181fff544c7589 */ /* 0x00006800000e0000 */
[----:B------:R0:W2:Y:S01]  /*9040*/  SHFL.IDX PT, R77, R85, RZ, 0x181f ;  /* 0x00181fff554d7589 */ /* 0x0000a200000e0000 */
[----:B------:R-:W-:Y:S05]  /*9050*/  @P0 BRA `(.L_x_392) ;  /* 0x00000000007c0947 */ /* 0x000fea0003800000 */
        /* <DEDUP_REMOVED lines=8> */
[----:B------:R1:W-:Y:S01]  /*90e0*/  @!P0 ST.E.128 desc[UR50][R20.64], R4 ;  /* 0x0000000414008985 */ /* 0x0003e2000c101d32 */
        /* <DEDUP_REMOVED lines=11> */
[-C--:B------:R-:W-:Y:S02]  /*91a0*/  @!P1 LEA R6, P6, R185, R76.reuse, 0x1 ;  /* 0x0000004cb9069211 */ /* 0x080fe400078c08ff */
[-C--:B--2---:R-:W-:Y:S02]  /*91b0*/  @P0 LEA R12, P3, R194, R76.reuse, 0x1 ;  /* 0x0000004cc20c0211 */ /* 0x084fe400078608ff */
        /* <DEDUP_REMOVED lines=9> */
.L_x_392:
[----:B------:R-:W-:Y:S05]  /*9250*/  BSYNC B1 ;  /* 0x0000000000017941 */ /* 0x000fea0003800000 */
.L_x_391:
[----:B---3--:R-:W-:Y:S01]  /*9260*/  VIADD R4, R86, 0x20 ;  /* 0x0000002056047836 */ /* 0x008fe20000000000 */
[----:B------:R4:W3:Y:S04]  /*9270*/  SHFL.IDX PT, R7, R85, 0x1, 0x181f ;  /* 0x00381f0055077f89 */ /* 0x0008e800000e0000 */
[----:B------:R-:W-:Y:S01]  /*9280*/  ISETP.GE.AND P0, PT, R4, R87, PT ;  /* 0x000000570400720c */ /* 0x000fe20003f06270 */
[----:B------:R4:W0:-:S12]  /*9290*/  SHFL.IDX PT, R6, R84, 0x1, 0x181f ;  /* 0x00381f0054067f89 */ /* 0x00081800000e0000 */
[----:B----4-:R-:W-:Y:S05]  /*92a0*/  @P0 BRA `(.L_x_393) ;  /* 0x0000001000100947 */ /* 0x010fea0003800000 */
[----:B------:R-:W-:Y:S02]  /*92b0*/  ISETP.GE.AND P0, PT, R2, UR16, PT ;  /* 0x0000001002007c0c */ /* 0x000fe4000bf06270 */
[----:B------:R-:W-:Y:S02]  /*92c0*/  ISETP.GE.AND P5, PT, R189, UR16, PT ;  /* 0x00000010bd007c0c */ /* 0x000fe4000bfa6270 */
[----:B------:R-:W-:Y:S02]  /*92d0*/  ISETP.GE.AND P3, PT, R188, UR16, PT ;  /* 0x00000010bc007c0c */ /* 0x000fe4000bf66270 */
[----:B------:R-:W-:Y:S02]  /*92e0*/  ISETP.GE.AND P2, PT, R187, UR16, PT ;  /* 0x00000010bb007c0c */ /* 0x000fe4000bf46270 */
[----:B------:R-:W-:-:S05]  /*92f0*/  ISETP.GE.AND P1, PT, R186, UR16, PT ;  /* 0x00000010ba007c0c */ /* 0x000fca000bf26270 */
[----:B0--3--:R-:W-:Y:S02]  /*9300*/  @!P0 IMAD.WIDE R4, R2, 0x2, R6 ;  /* 0x0000000202048825 */ /* 0x009fe400078e0206 */
[-C--:B------:R-:W-:Y:S02]  /*9310*/  @!P5 LEA R12, P4, R189, R6.reuse, 0x1 ;  /* 0x00000006bd0cd211 */ /* 0x080fe400078808ff */
[----:B------:R-:W-:Y:S01]  /*9320*/  @!P3 LEA R14, P6, R188, R6, 0x1 ;  /* 0x00000006bc0eb211 */ /* 0x000fe200078c08ff */
[----:B------:R0:W-:Y:S01]  /*9330*/  @!P0 ST.E.128 desc[UR50][R4.64], R8 ;  /* 0x0000000804008985 */ /* 0x0001e2000c101d32 */
[----:B------:R-:W-:Y:S02]  /*9340*/  ISETP.GE.AND P0, PT, R185, UR16, PT ;  /* 0x00000010b9007c0c */ /* 0x000fe4000bf06270 */
[----:B------:R-:W-:Y:S02]  /*9350*/  @!P5 LEA.HI.X R13, R189, R7, R204, 0x1, P4 ;  /* 0x00000007bd0dd211 */ /* 0x000fe400020f0ccc */
[----:B------:R-:W-:-:S02]  /*9360*/  LOP3.LUT P4, RZ, R3, 0x40, RZ, 0xc0, !PT ;  /* 0x0000004003ff7812 */ /* 0x000fc4000788c0ff */
[----:B------:R-:W-:Y:S01]  /*9370*/  @!P3 LEA.HI.X R15, R188, R7, R203, 0x1, P6 ;  /* 0x00000007bc0fb211 */ /* 0x000fe200030f0ccb */
[----:B------:R4:W-:Y:S01]  /*9380*/  @!P5 ST.E.128 desc[UR50][R12.64], R24 ;  /* 0x000000180c00d985 */ /* 0x0009e2000c101d32 */
[----:B------:R-:W-:-:S03]  /*9390*/  @!P2 LEA R20, P5, R187, R6, 0x1 ;  /* 0x00000006bb14a211 */ /* 0x000fc600078a08ff */
[----:B------:R4:W-:Y:S01]  /*93a0*/  @!P3 ST.E.128 desc[UR50][R14.64], R32 ;  /* 0x000000200e00b985 */ /* 0x0009e2000c101d32 */
[----:B------:R-:W-:Y:S02]  /*93b0*/  @!P2 LEA.HI.X R21, R187, R7, R202, 0x1, P5 ;  /* 0x00000007bb15a211 */ /* 0x000fe400028f0cca */
[----:B0-----:R-:W-:-:S03]  /*93c0*/  @!P1 LEA R4, P6, R186, R6, 0x1 ;  /* 0x00000006ba049211 */ /* 0x001fc600078c08ff */
[----:B------:R4:W-:Y:S01]  /*93d0*/  @!P2 ST.E.128 desc[UR50][R20.64], R40 ;  /* 0x000000281400a985 */ /* 0x0009e2000c101d32 */
[CC--:B------:R-:W-:Y:S02]  /*93e0*/  @!P0 LEA R8, P3, R185.reuse, R6.reuse, 0x1 ;  /* 0x00000006b9088211 */ /* 0x0c0fe400078608ff */
[----:B------:R-:W-:Y:S02]  /*93f0*/  @P4 LEA R10, P5, R194, R6, 0x1 ;  /* 0x00000006c20a4211 */ /* 0x000fe400078a08ff */
[-C--:B------:R-:W-:Y:S02]  /*9400*/  @!P1 LEA.HI.X R5, R186, R7.reuse, R201, 0x1, P6 ;  /* 0x00000007ba059211 */ /* 0x080fe400030f0cc9 */
[-C--:B------:R-:W-:Y:S02]  /*9410*/  @!P0 LEA.HI.X R9, R185, R7.reuse, R200, 0x1, P3 ;  /* 0x00000007b9098211 */ /* 0x080fe400018f0cc8 */
[----:B------:R-:W-:Y:S01]  /*9420*/  @P4 LEA.HI.X R11, R194, R7, R199, 0x1, P5 ;  /* 0x00000007c20b4211 */ /* 0x000fe200028f0cc7 */
[----:B------:R4:W-:Y:S04]  /*9430*/  @!P1 ST.E.128 desc[UR50][R4.64], R48 ;  /* 0x0000003004009985 */ /* 0x0009e8000c101d32 */
[----:B------:R4:W-:Y:S01]  /*9440*/  @!P0 ST.E.128 desc[UR50][R8.64], R52 ;  /* 0x0000003408008985 */ /* 0x0009e2000c101d32 */
[----:B------:R-:W-:-:S03]  /*9450*/  LOP3.LUT P0, RZ, R0, 0x80, RZ, 0xc0, !PT ;  /* 0x0000008000ff7812 */ /* 0x000fc6000780c0ff */
[----:B------:R4:W-:Y:S10]  /*9460*/  @P4 ST.E.128 desc[UR50][R10.64], R60 ;  /* 0x0000003c0a004985 */ /* 0x0009f4000c101d32 */
[----:B------:R-:W-:Y:S05]  /*9470*/  @!P0 BRA `(.L_x_393) ;  /* 0x0000000c009c8947 */ /* 0x000fea0003800000 */
[----:B----4-:R-:W-:-:S04]  /*9480*/  LEA R4, P0, R193, R6, 0x1 ;  /* 0x00000006c1047211 */ /* 0x010fc800078008ff */
[----:B------:R-:W-:-:S05]  /*9490*/  LEA.HI.X R5, R193, R7, R198, 0x1, P0 ;  /* 0x00000007c1057211 */ /* 0x000fca00000f0cc6 */
[----:B------:R0:W-:Y:S01]  /*94a0*/  ST.E.128 desc[UR50][R4.64], R68 ;  /* 0x0000004404007985 */ /* 0x0001e2000c101d32 */
[----:B------:R-:W-:Y:S05]  /*94b0*/  BRA `(.L_x_393) ;  /* 0x0000000c008c7947 */ /* 0x000fea0003800000 */
.L_x_388:
[----:B------:R-:W-:Y:S01]  /*94c0*/  ULDC.64 UR8, c[0x0][0xc00] ;  /* 0x0003000000087ab9 */ /* 0x000fe20000000a00 */
[----:B------:R-:W-:Y:S01]  /*94d0*/  ULDC UR4, c[0x0][0xa88] ;  /* 0x0002a20000047ab9 */ /* 0x000fe20000000800 */
[----:B------:R-:W-:Y:S01]  /*94e0*/  UISETP.NE.U32.AND UP0, UPT, UR8, URZ, UPT ;  /* 0x0000003f0800728c */ /* 0x000fe2000bf05070 */
[----:B------:R-:W0:Y:S03]  /*94f0*/  LDC R11, c[0x0][0xbe8] ;  /* 0x0002fa00ff0b7b82 */ /* 0x000e260000000800 */
[----:B------:R-:W-:-:S03]  /*9500*/  UISETP.NE.AND.EX UP0, UPT, UR9, URZ, UPT, UP0 ;  /* 0x0000003f0900728c */ /* 0x000fc6000bf05300 */
[----:B------:R-:W-:Y:S02]  /*9510*/  ULDC.64 UR8, c[0x0][0xc00] ;  /* 0x0003000000087ab9 */ /* 0x000fe40000000a00 */
[----:B------:R-:W-:Y:S01]  /*9520*/  UIMAD.WIDE UR8, UR42, 0x4, UR8 ;  /* 0x000000042a0878a5 */ /* 0x000fe2000f8e0208 */
[----:B------:R-:W-:-:S05]  /*9530*/  PLOP3.LUT P1, PT, PT, PT, UP0, 0x80, 0x0 ;  /* 0x000000000000781c */ /* 0x000fca0003f2f008 */
[----:B------:R-:W-:Y:S02]  /*9540*/  IMAD.U32 R4, RZ, RZ, UR8 ;  /* 0x00000008ff047e24 */ /* 0x000fe4000f8e00ff */
[----:B------:R-:W-:Y:S01]  /*9550*/  IMAD.U32 R5, RZ, RZ, UR9 ;  /* 0x00000009ff057e24 */ /* 0x000fe2000f8e00ff */
[----:B------:R-:W-:Y:S02]  /*9560*/  ULDC.64 UR8, c[0x0][0xc08] ;  /* 0x0003020000087ab9 */ /* 0x000fe40000000a00 */
[----:B------:R-:W-:-:S03]  /*9570*/  UISETP.NE.U32.AND UP1, UPT, UR8, URZ, UPT ;  /* 0x0000003f0800728c */ /* 0x000fc6000bf25070 */
[----:B------:R-:W2:Y:S01]  /*9580*/  @P1 LDG.E R3, desc[UR50][R4.64] ;  /* 0x0000003204031981 */ /* 0x000ea2000c1e1900 */
[----:B------:R-:W-:Y:S01]  /*9590*/  UISETP.NE.AND.EX UP1, UPT, UR9, URZ, UPT, UP1 ;  /* 0x0000003f0900728c */ /* 0x000fe2000bf25310 */
[----:B------:R-:W-:-:S05]  /*95a0*/  IMAD.U32 R0, RZ, RZ, UR4 ;  /* 0x00000004ff007e24 */ /* 0x000fca000f8e00ff */
[----:B------:R-:W-:-:S05]  /*95b0*/  PLOP3.LUT P2, PT, PT, PT, UP1, 0x80, 0x0 ;  /* 0x000000000000781c */ /* 0x000fca0003f4f018 */
[----:B------:R-:W-:Y:S02]  /*95c0*/  @UP1 ULDC.64 UR8, c[0x0][0xc08] ;  /* 0x0003020000081ab9 */ /* 0x000fe40000000a00 */
[----:B------:R-:W-:-:S06]  /*95d0*/  @UP1 UIMAD.WIDE UR8, UR42, 0x4, UR8 ;  /* 0x000000042a0818a5 */ /* 0x000fcc000f8e0208 */
[----:B------:R-:W-:Y:S01]  /*95e0*/  IMAD.U32 R6, RZ, RZ, UR8 ;  /* 0x00000008ff067e24 */ /* 0x000fe2000f8e00ff */
[----:B------:R-:W-:-:S05]  /*95f0*/  MOV R7, UR9 ;  /* 0x0000000900077c02 */ /* 0x000fca0008000f00 */
[----:B------:R1:W5:Y:S01]  /*9600*/  @P2 LDG.E R0, desc[UR50][R6.64] ;  /* 0x0000003206002981 */ /* 0x000362000c1e1900 */
[----:B------:R-:W-:Y:S01]  /*9610*/  UMOV UR4, URZ ;  /* 0x0000003f00047c82 */ /* 0x000fe20008000000 */
[----:B------:R-:W-:Y:S01]  /*9620*/  USHF.R.S32.HI UR12, URZ, 0x1f, UR45 ;  /* 0x0000001f3f0c7899 */ /* 0x000fe2000801142d */
[----:B------:R-:W-:Y:S02]  /*9630*/  ISETP.GE.AND P0, PT, R197, 0x40, PT ;  /* 0x00000040c500780c */ /* 0x000fe40003f06270 */
[----:B--2---:R-:W-:-:S13]  /*9640*/  @P1 R2UR UR4, R3 ;  /* 0x00000000030412ca */ /* 0x004fda00000e0000 */
[----:B------:R-:W-:Y:S01]  /*9650*/  USHF.R.S32.HI UR11, URZ, 0x1f, UR4 ;  /* 0x0000001f3f0b7899 */ /* 0x000fe20008011404 */
[----:B01----:R-:W-:Y:S11]  /*9660*/  @P2 BRA `(.L_x_394) ;  /* 0x0000000000102947 */ /* 0x003ff60003800000 */
[----:B------:R-:W-:Y:S05]  /*9670*/  @!P1 BRA `(.L_x_394) ;  /* 0x00000000000c9947 */ /* 0x000fea0003800000 */
[----:B------:R-:W2:Y:S04]  /*9680*/  LDG.E R3, desc[UR50][R4.64] ;  /* 0x0000003204037981 */ /* 0x000ea8000c1e1900 */
[----:B-----5:R-:W2:Y:S02]  /*9690*/  LDG.E R0, desc[UR50][R4.64+0x4] ;  /* 0x0000043204007981 */ /* 0x020ea4000c1e1900 */
[----:B--2---:R-:W-:-:S07]  /*96a0*/  IMAD.IADD R0, R0, 0x1, -R3 ;  /* 0x0000000100007824 */ /* 0x004fce00078e0a03 */
.L_x_394:
[----:B------:R-:W-:Y:S01]  /*96b0*/  USEL UR42, UR42, URZ, !UP0 ;  /* 0x0000003f2a2a7287 */ /* 0x000fe2000c000000 */
[----:B------:R-:W-:Y:S01]  /*96c0*/  BSSY B1, `(.L_x_395) ;  /* 0x000002d000017945 */ /* 0x000fe20003800000 */
[----:B------:R-:W-:-:S03]  /*96d0*/  USEL UR43, UR43, URZ, !UP0 ;  /* 0x0000003f2b2b7287 */ /* 0x000fc6000c000000 */
[----:B------:R-:W-:Y:S09]  /*96e0*/  @P0 BRA `(.L_x_396) ;  /* 0x0000000000a80947 */ /* 0x000ff20003800000 */
[----:B------:R-:W0:Y:S01]  /*96f0*/  S2R R4, SR_TID.X ;  /* 0x0000000000047919 */ /* 0x000e220000002100 */
[----:B------:R-:W1:Y:S01]  /*9700*/  LDC R6, c[0x0][0xbe8] ;  /* 0x0002fa00ff067b82 */ /* 0x000e620000000800 */
[----:B------:R-:W-:-:S04]  /*9710*/  IMAD.U32 R3, RZ, RZ, UR44 ;  /* 0x0000002cff037e24 */ /* 0x000fc8000f8e00ff */
[----:B0-----:R-:W-:Y:S02]  /*9720*/  IMAD R3, R3, 0x40, R4 ;  /* 0x0000004003037824 */ /* 0x001fe400078e0204 */
[----:B-1---5:R-:W-:Y:S02]  /*9730*/  IMAD R4, R0, R6, RZ ;  /* 0x0000000600047224 */ /* 0x022fe400078e02ff */
[----:B------:R-:W-:-:S05]  /*9740*/  VIADD R5, R3, 0xffffff80 ;  /* 0xffffff8003057836 */ /* 0x000fca0000000000 */
[----:B------:R-:W-:-:S13]  /*9750*/  ISETP.GE.AND P0, PT, R5, R4, PT ;  /* 0x000000040500720c */ /* 0x000fda0003f06270 */
[----:B------:R-:W-:Y:S05]  /*9760*/  @P0 BRA `(.L_x_396) ;  /* 0x0000000000880947 */ /* 0x000fea0003800000 */
[----:B------:R-:W-:Y:S01]  /*9770*/  ISETP.NE.AND P0, PT, R6, 0x1, PT ;  /* 0x000000010600780c */ /* 0x000fe20003f05270 */
[----:B------:R-:W-:Y:S01]  /*9780*/  ULDC.64 UR14, c[0x0][0xb90] ;  /* 0x0002e400000e7ab9 */ /* 0x000fe20000000a00 */
[----:B------:R-:W-:Y:S01]  /*9790*/  UMOV UR8, UR4 ;  /* 0x0000000400087c82 */ /* 0x000fe20008000000 */
[----:B------:R-:W-:Y:S01]  /*97a0*/  UIMAD UR10, UR12, UR14, URZ ;  /* 0x0000000e0c0a72a4 */ /* 0x000fe2000f8e023f */
[----:B------:R-:W-:Y:S02]  /*97b0*/  UMOV UR9, UR11 ;  /* 0x0000000b00097c82 */ /* 0x000fe40008000000 */
[----:B------:R-:W-:Y:S02]  /*97c0*/  UIMAD.WIDE.U32 UR8, UR45, UR14, UR8 ;  /* 0x0000000e2d0872a5 */ /* 0x000fe4000f8e0008 */
[----:B------:R-:W-:-:S03]  /*97d0*/  UIMAD UR10, UR45, UR15, UR10 ;  /* 0x0000000f2d0a72a4 */ /* 0x000fc6000f8e020a */
[----:B------:R-:W-:Y:S02]  /*97e0*/  ULDC.64 UR14, c[0x0][0xb98] ;  /* 0x0002e600000e7ab9 */ /* 0x000fe40000000a00 */
[----:B------:R-:W0:Y:S01]  /*97f0*/  @P0 LDC R4, c[0x0][0xbec] ;  /* 0x0002fb00ff040b82 */ /* 0x000e220000000800 */
[----:B------:R-:W-:Y:S02]  /*9800*/  UIADD3 UR9, UR9, UR10, URZ ;  /* 0x0000000a09097290 */ /* 0x000fe4000fffe03f */
[----:B------:R-:W-:Y:S02]  /*9810*/  UIMAD UR10, UR43, UR14, URZ ;  /* 0x0000000e2b0a72a4 */ /* 0x000fe4000f8e023f */
[----:B------:R-:W-:Y:S02]  /*9820*/  UIMAD.WIDE.U32 UR8, UR42, UR14, UR8 ;  /* 0x0000000e2a0872a5 */ /* 0x000fe4000f8e0008 */
[----:B------:R-:W-:Y:S01]  /*9830*/  UIMAD UR10, UR42, UR15, UR10 ;  /* 0x0000000f2a0a72a4 */ /* 0x000fe2000f8e020a */
[----:B------:R-:W1:Y:S02]  /*9840*/  @P0 LDC R8, c[0x0][0xbf0] ;  /* 0x0002fc00ff080b82 */ /* 0x000e640000000800 */
[----:B------:R-:W-:Y:S01]  /*9850*/  ULDC.64 UR14, c[0x0][0xb88] ;  /* 0x0002e200000e7ab9 */ /* 0x000fe20000000a00 */
[----:B0-----:R-:W-:-:S04]  /*9860*/  @P0 IMAD.HI.U32 R3, R5, R4, RZ ;  /* 0x0000000405030227 */ /* 0x001fc800078e00ff */
[----:B------:R-:W-:Y:S01]  /*9870*/  IMAD.MOV.U32 R4, RZ, RZ, R5 ;  /* 0x000000ffff047224 */ /* 0x000fe200078e0005 */
[----:B-1----:R-:W-:Y:S02]  /*9880*/  @P0 SHF.R.U32.HI R4, RZ, R8, R3 ;  /* 0x00000008ff040219 */ /* 0x002fe40000011603 */
[----:B------:R-:W-:-:S03]  /*9890*/  MOV R8, UR10 ;  /* 0x0000000a00087c02 */ /* 0x000fc60008000f00 */
[----:B------:R-:W-:-:S04]  /*98a0*/  IMAD.MOV R3, RZ, RZ, -R4 ;  /* 0x000000ffff037224 */ /* 0x000fc800078e0a04 */
[----:B------:R-:W-:Y:S01]  /*98b0*/  IMAD R3, R6, R3, R5 ;  /* 0x0000000306037224 */ /* 0x000fe200078e0205 */
[----:B------:R-:W-:Y:S02]  /*98c0*/  SHF.R.S32.HI R5, RZ, 0x1f, R4 ;  /* 0x0000001fff057819 */ /* 0x000fe40000011404 */
[----:B------:R-:W-:Y:S02]  /*98d0*/  IADD3 R4, P0, R4, UR8, RZ ;  /* 0x0000000804047c10 */ /* 0x000fe4000ff1e0ff */
[----:B------:R-:W-:Y:S02]  /*98e0*/  SHF.R.S32.HI R6, RZ, 0x1f, R3 ;  /* 0x0000001fff067819 */ /* 0x000fe40000011403 */
[----:B------:R-:W-:Y:S01]  /*98f0*/  IADD3.X R5, R5, UR9, R8, P0, !PT ;  /* 0x0000000905057c10 */ /* 0x000fe200087fe408 */
[----:B------:R-:W-:Y:S02]  /*9900*/  ULDC.64 UR8, c[0x0][0xb50] ;  /* 0x0002d40000087ab9 */ /* 0x000fe40000000a00 */
[----:B------:R-:W-:-:S02]  /*9910*/  IMAD R6, R6, UR14, RZ ;  /* 0x0000000e06067c24 */ /* 0x000fc4000f8e02ff */
[----:B------:R-:W-:-:S04]  /*9920*/  IMAD.WIDE.U32 R4, R3, UR14, R4 ;  /* 0x0000000e03047c25 */ /* 0x000fc8000f8e0004 */
[----:B------:R-:W-:Y:S01]  /*9930*/  IMAD R7, R3, UR15, R6 ;  /* 0x0000000f03077c24 */ /* 0x000fe2000f8e0206 */
[----:B------:R-:W-:-:S03]  /*9940*/  LEA R6, P0, R4, UR8, 0x2 ;  /* 0x0000000804067c11 */ /* 0x000fc6000f8010ff */
[----:B------:R-:W-:-:S05]  /*9950*/  IMAD.IADD R3, R5, 0x1, R7 ;  /* 0x0000000105037824 */ /* 0x000fca00078e0207 */
[----:B------:R-:W-:Y:S01]  /*9960*/  LEA.HI.X R7, R4, UR9, R3, 0x2, P0 ;  /* 0x0000000904077c11 */ /* 0x000fe200080f1403 */
[----:B------:R-:W-:-:S05]  /*9970*/  IMAD.MOV.U32 R3, RZ, RZ, -0x800000 ;  /* 0xff800000ff037424 */ /* 0x000fca00078e00ff */
[----:B------:R0:W-:Y:S02]  /*9980*/  STG.E desc[UR50][R6.64], R3 ;  /* 0x0000000306007986 */ /* 0x0001e4000c101932 */
.L_x_396:
[----:B------:R-:W-:Y:S05]  /*9990*/  BSYNC B1 ;  /* 0x0000000000017941 */ /* 0x000fea0003800000 */
.L_x_395:
[----:B------:R-:W-:Y:S01]  /*99a0*/  ISETP.NE.AND P0, PT, R11, 0x1, PT ;  /* 0x000000010b00780c */ /* 0x000fe20003f05270 */
[----:B------:R-:W-:Y:S01]  /*99b0*/  ULDC UR13, c[0x0][0xac8] ;  /* 0x0002b200000d7ab9 */ /* 0x000fe20000000800 */
[----:B------:R-:W-:Y:S01]  /*99c0*/  ULDC.64 UR14, c[0x0][0xaa0] ;  /* 0x0002a800000e7ab9 */ /* 0x000fe20000000a00 */
[----:B------:R-:W-:Y:S01]  /*99d0*/  ISETP.GE.AND P1, PT, R189, UR13, PT ;  /* 0x0000000dbd007c0c */ /* 0x000fe2000bf26270 */
[----:B------:R-:W-:Y:S01]  /*99e0*/  UIMAD UR10, UR11, UR14, URZ ;  /* 0x0000000e0b0a72a4 */ /* 0x000fe2000f8e023f */
[----:B------:R-:W-:Y:S01]  /*99f0*/  ISETP.GE.AND P2, PT, R2, UR13, PT ;  /* 0x0000000d02007c0c */ /* 0x000fe2000bf46270 */
[----:B------:R-:W-:Y:S01]  /*9a00*/  UIMAD.WIDE.U32 UR8, UR4, UR14, URZ ;  /* 0x0000000e040872a5 */ /* 0x000fe2000f8e003f */
[----:B------:R-:W-:Y:S01]  /*9a10*/  SEL R4, RZ, 0xffffffff, P1 ;  /* 0xffffffffff047807 */ /* 0x000fe20000800000 */
[----:B------:R-:W-:Y:S01]  /*9a20*/  UIMAD UR10, UR4, UR15, UR10 ;  /* 0x0000000f040a72a4 */ /* 0x000fe2000f8e020a */
[----:B0-----:R-:W-:Y:S01]  /*9a30*/  SEL R3, RZ, 0x1, P2 ;  /* 0x00000001ff037807 */ /* 0x001fe20001000000 */
[----:B------:R-:W-:Y:S01]  /*9a40*/  IMAD.U32 R8, RZ, RZ, UR44 ;  /* 0x0000002cff087e24 */ /* 0x000fe2000f8e00ff */
[----:B------:R-:W-:Y:S01]  /*9a50*/  ULDC.64 UR14, c[0x0][0xae8] ;  /* 0x0002ba00000e7ab9 */ /* 0x000fe20000000a00 */
[----:B------:R-:W-:Y:S01]  /*9a60*/  IMAD.SHL.U32 R4, R4, 0x2, RZ ;  /* 0x0000000204047824 */ /* 0x000fe200078e00ff */
[----:B------:R-:W0:Y:S01]  /*9a70*/  @P0 LDC R5, c[0x0][0xbec] ;  /* 0x0002fb00ff050b82 */ /* 0x000e220000000800 */
[----:B------:R-:W-:Y:S01]  /*9a80*/  ISETP.GE.AND P2, PT, R188, UR13, PT ;  /* 0x0000000dbc007c0c */ /* 0x000fe2000bf46270 */
[----:B------:R-:W-:Y:S01]  /*9a90*/  UIADD3 UR9, UR9, UR10, URZ ;  /* 0x0000000a09097290 */ /* 0x000fe2000fffe03f */
[----:B------:R-:W-:Y:S01]  /*9aa0*/  ISETP.GE.AND P1, PT, R187, UR13, PT ;  /* 0x0000000dbb007c0c */ /* 0x000fe2000bf26270 */
[----:B------:R-:W-:Y:S01]  /*9ab0*/  UIMAD UR4, UR12, UR14, URZ ;  /* 0x0000000e0c0472a4 */ /* 0x000fe2000f8e023f */
[----:B------:R-:W-:Y:S01]  /*9ac0*/  LOP3.LUT R4, R4, 0x2, R3, 0xe2, !PT ;  /* 0x0000000204047812 */ /* 0x000fe200078ee203 */
[----:B------:R-:W-:Y:S01]  /*9ad0*/  IMAD R3, R190, 0x20, R191 ;  /* 0x00000020be037824 */ /* 0x000fe200078e02bf */
[----:B------:R-:W-:Y:S01]  /*9ae0*/  SEL R6, RZ, 0xffffffff, P2 ;  /* 0xffffffffff067807 */ /* 0x000fe20001000000 */
[----:B------:R-:W1:Y:S01]  /*9af0*/  @P0 LDC R7, c[0x0][0xbf0] ;  /* 0x0002fc00ff070b82 */ /* 0x000e620000000800 */
[----:B------:R-:W-:Y:S01]  /*9b00*/  UIMAD UR4, UR45, UR15, UR4 ;  /* 0x0000000f2d0472a4 */ /* 0x000fe2000f8e0204 */
[----:B------:R-:W-:Y:S01]  /*9b10*/  SEL R10, RZ, 0xffffffff, P1 ;  /* 0xffffffffff0a7807 */ /* 0x000fe20000800000 */
[----:B------:R-:W-:Y:S01]  /*9b20*/  UIMAD.WIDE.U32 UR8, UR45, UR14, UR8 ;  /* 0x0000000e2d0872a5 */ /* 0x000fe2000f8e0008 */
[----:B------:R-:W-:Y:S01]  /*9b30*/  LEA R8, R8, R3, 0x6 ;  /* 0x0000000308087211 */ /* 0x000fe200078e30ff */
[----:B------:R-:W-:Y:S01]  /*9b40*/  ULDC.64 UR10, c[0x0][0xaf0] ;  /* 0x0002bc00000a7ab9 */ /* 0x000fe20000000a00 */
[----:B------:R-:W-:Y:S01]  /*9b50*/  IMAD.SHL.U32 R9, R6, 0x4, RZ ;  /* 0x0000000406097824 */ /* 0x000fe200078e00ff */
[----:B------:R-:W-:Y:S01]  /*9b60*/  UIMAD UR43, UR43, UR10, URZ ;  /* 0x0000000a2b2b72a4 */ /* 0x000fe2000f8e023f */
[----:B------:R-:W-:Y:S01]  /*9b70*/  IMAD.SHL.U32 R10, R10, 0x8, RZ ;  /* 0x000000080a0a7824 */ /* 0x000fe200078e00ff */
[----:B------:R-:W-:Y:S01]  /*9b80*/  UIADD3 UR9, UR9, UR4, URZ ;  /* 0x0000000409097290 */ /* 0x000fe2000fffe03f */
[----:B------:R-:W-:Y:S01]  /*9b90*/  IMAD.MOV.U32 R3, RZ, RZ, R8 ;  /* 0x000000ffff037224 */ /* 0x000fe200078e0008 */
[----:B------:R-:W-:Y:S01]  /*9ba0*/  UIMAD UR4, UR42, UR11, UR43 ;  /* 0x0000000b2a0472a4 */ /* 0x000fe2000f8e022b */
[----:B------:R-:W-:Y:S01]  /*9bb0*/  LOP3.LUT R9, R9, 0x4, R4, 0xe2, !PT ;  /* 0x0000000409097812 */ /* 0x000fe200078ee204 */
[----:B------:R-:W-:Y:S01]  /*9bc0*/  UIMAD.WIDE.U32 UR42, UR42, UR10, UR8 ;  /* 0x0000000a2a2a72a5 */ /* 0x000fe2000f8e0008 */
[----:B------:R-:W-:Y:S01]  /*9bd0*/  IMAD.U32 R26, RZ, RZ, UR44 ;  /* 0x0000002cff1a7e24 */ /* 0x000fe2000f8e00ff */
[----:B------:R-:W-:Y:S01]  /*9be0*/  ISETP.GE.AND P2, PT, R193, UR13, PT ;  /* 0x0000000dc1007c0c */ /* 0x000fe2000bf46270 */
[----:B0-----:R-:W-:Y:S01]  /*9bf0*/  @P0 IMAD.HI.U32 R6, R8, R5, RZ ;  /* 0x0000000508060227 */ /* 0x001fe200078e00ff */
[----:B------:R-:W-:Y:S01]  /*9c00*/  UIADD3 UR4, UR43, UR4, URZ ;  /* 0x000000042b047290 */ /* 0x000fe2000fffe03f */
[----:B------:R-:W-:Y:S01]  /*9c10*/  LOP3.LUT R10, R10, 0x8, R9, 0xe2, !PT ;  /* 0x000000080a0a7812 */ /* 0x000fe200078ee209 */
[----:B------:R-:W-:Y:S01]  /*9c20*/  ULDC.64 UR8, c[0x0][0xae0] ;  /* 0x0002b80000087ab9 */ /* 0x000fe20000000a00 */
[----:B------:R-:W-:Y:S01]  /*9c30*/  IMAD.U32 R5, RZ, RZ, UR43 ;  /* 0x0000002bff057e24 */ /* 0x000fe2000f8e00ff */
[----:B------:R-:W-:Y:S01]  /*9c40*/  BSSY B1, `(.L_x_397) ;  /* 0x0000046000017945 */ /* 0x000fe20003800000 */
[----:B------:R-:W-:Y:S01]  /*9c50*/  IMAD.U32 R4, RZ, RZ, UR42 ;  /* 0x0000002aff047e24 */ /* 0x000fe2000f8e00ff */
[----:B-1----:R-:W-:Y:S01]  /*9c60*/  @P0 SHF.R.U32.HI R3, RZ, R7, R6 ;  /* 0x00000007ff030219 */ /* 0x002fe20000011606 */
[----:B------:R-:W-:Y:S01]  /*9c70*/  IMAD.U32 R5, RZ, RZ, UR4 ;  /* 0x00000004ff057e24 */ /* 0x000fe2000f8e00ff */
[----:B------:R-:W-:Y:S01]  /*9c80*/  ISETP.GE.AND P0, PT, R186, UR13, PT ;  /* 0x0000000dba007c0c */ /* 0x000fe2000bf06270 */
[----:B-----5:R-:W-:Y:S01]  /*9c90*/  IMAD R25, R0, R11, RZ ;  /* 0x0000000b00197224 */ /* 0x020fe200078e02ff */
[--C-:B------:R-:W-:Y:S01]  /*9ca0*/  SHF.R.S32.HI R6, RZ, 0x1f, R3.reuse ;  /* 0x0000001fff067819 */ /* 0x100fe20000011403 */
[----:B------:R-:W-:Y:S01]  /*9cb0*/  IMAD.MOV R7, RZ, RZ, -R3 ;  /* 0x000000ffff077224 */ /* 0x000fe200078e0a03 */
[----:B------:R-:W-:Y:S01]  /*9cc0*/  SEL R9, RZ, 0xffffffff, P0 ;  /* 0xffffffffff097807 */ /* 0x000fe20000000000 */
[----:B------:R-:W-:Y:S01]  /*9cd0*/  IMAD.WIDE.U32 R4, R3, UR8, R4 ;  /* 0x0000000803047c25 */ /* 0x000fe2000f8e0004 */
[----:B------:R-:W-:-:S02]  /*9ce0*/  ISETP.GE.AND P0, PT, R185, UR13, PT ;  /* 0x0000000db9007c0c */ /* 0x000fc4000bf06270 */
[----:B------:R-:W-:Y:S01]  /*9cf0*/  SHF.L.U32 R13, R9, 0x4, RZ ;  /* 0x00000004090d7819 */ /* 0x000fe200000006ff */
[----:B------:R-:W-:Y:S02]  /*9d00*/  IMAD R6, R6, UR8, RZ ;  /* 0x0000000806067c24 */ /* 0x000fe4000f8e02ff */
[----:B------:R-:W-:Y:S01]  /*9d10*/  IMAD R7, R11, R7, R8 ;  /* 0x000000070b077224 */ /* 0x000fe200078e0208 */
[----:B------:R-:W-:Y:S01]  /*9d20*/  SEL R8, RZ, 0xffffffff, P0 ;  /* 0xffffffffff087807 */ /* 0x000fe20000000000 */
[----:B------:R-:W-:Y:S01]  /*9d30*/  IMAD R9, R3, UR9, R6 ;  /* 0x0000000903097c24 */ /* 0x000fe2000f8e0206 */
[----:B------:R-:W-:Y:S01]  /*9d40*/  ULDC.64 UR8, c[0x0][0xad8] ;  /* 0x0002b60000087ab9 */ /* 0x000fe20000000a00 */
[----:B------:R-:W-:Y:S01]  /*9d50*/  ISETP.GE.AND P0, PT, R194, UR13, PT ;  /* 0x0000000dc2007c0c */ /* 0x000fe2000bf06270 */
[----:B------:R-:W-:Y:S01]  /*9d60*/  IMAD R26, R26, 0x40, R191 ;  /* 0x000000401a1a7824 */ /* 0x000fe200078e02bf */
[----:B------:R-:W-:Y:S01]  /*9d70*/  SHF.R.S32.HI R3, RZ, 0x1f, R7 ;  /* 0x0000001fff037819 */ /* 0x000fe20000011407 */
[----:B------:R-:W-:Y:S01]  /*9d80*/  IMAD.IADD R5, R5, 0x1, R9 ;  /* 0x0000000105057824 */ /* 0x000fe200078e0209 */
[----:B------:R-:W-:Y:S01]  /*9d90*/  LOP3.LUT R10, R13, 0x10, R10, 0xe2, !PT ;  /* 0x000000100d0a7812 */ /* 0x000fe200078ee20a */
[----:B------:R-:W-:-:S02]  /*9da0*/  IMAD.SHL.U32 R13, R8, 0x20, RZ ;  /* 0x00000020080d7824 */ /* 0x000fc400078e00ff */
[----:B------:R-:W-:Y:S02]  /*9db0*/  IMAD R0, R3, UR8, RZ ;  /* 0x0000000803007c24 */ /* 0x000fe4000f8e02ff */
[----:B------:R-:W-:Y:S01]  /*9dc0*/  IMAD.WIDE.U32 R4, R7, UR8, R4 ;  /* 0x0000000807047c25 */ /* 0x000fe2000f8e0004 */
[----:B------:R-:W-:-:S03]  /*9dd0*/  LOP3.LUT R10, R13, 0x20, R10, 0xe2, !PT ;  /* 0x000000200d0a7812 */ /* 0x000fc600078ee20a */
[----:B------:R-:W-:Y:S01]  /*9de0*/  IMAD R3, R7, UR9, R0 ;  /* 0x0000000907037c24 */ /* 0x000fe2000f8e0200 */
[----:B------:R-:W-:Y:S01]  /*9df0*/  SEL R7, RZ, 0x40, P0 ;  /* 0x00000040ff077807 */ /* 0x000fe20000000000 */
[----:B------:R-:W-:Y:S01]  /*9e00*/  ULDC.64 UR8, c[0x0][0xa80] ;  /* 0x0002a00000087ab9 */ /* 0x000fe20000000a00 */
[----:B------:R-:W-:Y:S01]  /*9e10*/  ISETP.GE.AND P0, PT, R26, R25, PT ;  /* 0x000000191a00720c */ /* 0x000fe20003f06270 */
[----:B------:R-:W-:Y:S01]  /*9e20*/  IMAD.IADD R3, R5, 0x1, R3 ;  /* 0x0000000105037824 */ /* 0x000fe200078e0203 */
[----:B------:R-:W-:Y:S02]  /*9e30*/  LEA R20, P1, R4, UR8, 0x1 ;  /* 0x0000000804147c11 */ /* 0x000fe4000f8208ff */
[----:B------:R-:W-:Y:S02]  /*9e40*/  LOP3.LUT R21, R10, R7, RZ, 0xfc, !PT ;  /* 0x000000070a157212 */ /* 0x000fe400078efcff */
[----:B------:R-:W-:Y:S01]  /*9e50*/  LEA.HI.X R3, R4, UR9, R3, 0x1, P1 ;  /* 0x0000000904037c11 */ /* 0x000fe200088f0c03 */
[----:B------:R0:W1:Y:S01]  /*9e60*/  SHFL.IDX PT, R6, R20, RZ, 0x181f ;  /* 0x00181fff14067589 */ /* 0x00006200000e0000 */
[----:B------:R-:W-:-:S03]  /*9e70*/  SEL R0, RZ, 0x80, P2 ;  /* 0x00000080ff007807 */ /* 0x000fc60001000000 */
[----:B------:R0:W2:Y:S01]  /*9e80*/  SHFL.IDX PT, R7, R3, RZ, 0x181f ;  /* 0x00181fff03077589 */ /* 0x0000a200000e0000 */
        /* <DEDUP_REMOVED lines=9> */
[----:B------:R-:W-:Y:S01]  /*9f20*/  @!P5 LEA R10, P4, R188, R6, 0x1 ;  /* 0x00000006bc0ad211 */ /* 0x000fe200078808ff */
[----:B------:R-:W-:Y:S01]  /*9f30*/  @!P1 ST.E.128 desc[UR50][R4.64], RZ ;  /* 0x000000ff04009985 */ /* 0x000fe2000c101d32 */
[----:B------:R-:W-:Y:S02]  /*9f40*/  ISETP.GE.AND P1, PT, R185, UR13, PT ;  /* 0x0000000db9007c0c */ /* 0x000fe4000bf26270 */
[----:B------:R-:W-:Y:S01]  /*9f50*/  LOP3.LUT P0, RZ, R21, 0x40, RZ, 0xc0, !PT ;  /* 0x0000004015ff7812 */ /* 0x000fe2000780c0ff */
[----:B------:R1:W-:Y:S01]  /*9f60*/  @!P2 ST.E.128 desc[UR50][R8.64], RZ ;  /* 0x000000ff0800a985 */ /* 0x0003e2000c101d32 */
[----:B------:R-:W-:-:S02]  /*9f70*/  ISETP.GE.AND P2, PT, R186, UR13, PT ;  /* 0x0000000dba007c0c */ /* 0x000fc4000bf46270 */
[-C--:B------:R-:W-:Y:S02]  /*9f80*/  @!P5 LEA.HI.X R11, R188, R7.reuse, R203, 0x1, P4 ;  /* 0x00000007bc0bd211 */ /* 0x080fe400020f0ccb */
[----:B------:R-:W-:Y:S02]  /*9f90*/  LOP3.LUT P4, RZ, R24, 0x80, RZ, 0xc0, !PT ;  /* 0x0000008018ff7812 */ /* 0x000fe4000788c0ff */
[CC--:B------:R-:W-:Y:S01]  /*9fa0*/  @!P3 LEA R12, P6, R187.reuse, R6.reuse, 0x1 ;  /* 0x00000006bb0cb211 */ /* 0x0c0fe200078c08ff */
[----:B------:R3:W-:Y:S03]  /*9fb0*/  @!P5 ST.E.128 desc[UR50][R10.64], RZ ;  /* 0x000000ff0a00d985 */ /* 0x0007e6000c101d32 */
[----:B------:R-:W-:Y:S02]  /*9fc0*/  @!P3 LEA.HI.X R13, R187, R7, R202, 0x1, P6 ;  /* 0x00000007bb0db211 */ /* 0x000fe400030f0cca */
[----:B-1----:R-:W-:-:S02]  /*9fd0*/  @!P1 LEA R8, P6, R185, R6, 0x1 ;  /* 0x00000006b9089211 */ /* 0x002fc400078c08ff */
[-C--:B------:R-:W-:Y:S01]  /*9fe0*/  @!P2 LEA R4, P5, R186, R6.reuse, 0x1 ;  /* 0x00000006ba04a211 */ /* 0x080fe200078a08ff */
[----:B------:R3:W-:Y:S01]  /*9ff0*/  @!P3 ST.E.128 desc[UR50][R12.64], RZ ;  /* 0x000000ff0c00b985 */ /* 0x0007e2000c101d32 */
[-C--:B------:R-:W-:Y:S02]  /*a000*/  @P0 LEA R14, P3, R194, R6.reuse, 0x1 ;  /* 0x00000006c20e0211 */ /* 0x080fe400078608ff */
[-C--:B------:R-:W-:Y:S02]  /*a010*/  @!P2 LEA.HI.X R5, R186, R7.reuse, R201, 0x1, P5 ;  /* 0x00000007ba05a211 */ /* 0x080fe400028f0cc9 */
[----:B------:R-:W-:Y:S02]  /*a020*/  @P4 LEA R6, P5, R193, R6, 0x1 ;  /* 0x00000006c1064211 */ /* 0x000fe400078a08ff */
[-C--:B------:R-:W-:Y:S01]  /*a030*/  @!P1 LEA.HI.X R9, R185, R7.reuse, R200, 0x1, P6 ;  /* 0x00000007b9099211 */ /* 0x080fe200030f0cc8 */
[----:B------:R3:W-:Y:S01]  /*a040*/  @!P2 ST.E.128 desc[UR50][R4.64], RZ ;  /* 0x000000ff0400a985 */ /* 0x0007e2000c101d32 */
[----:B------:R-:W-:-:S02]  /*a050*/  @P0 LEA.HI.X R15, R194, R7, R199, 0x1, P3 ;  /* 0x00000007c20f0211 */ /* 0x000fc400018f0cc7 */
[----:B------:R-:W-:Y:S01]  /*a060*/  @P4 LEA.HI.X R7, R193, R7, R198, 0x1, P5 ;  /* 0x00000007c1074211 */ /* 0x000fe200028f0cc6 */
[----:B------:R3:W-:Y:S04]  /*a070*/  @!P1 ST.E.128 desc[UR50][R8.64], RZ ;  /* 0x000000ff08009985 */ /* 0x0007e8000c101d32 */
[----:B------:R3:W-:Y:S04]  /*a080*/  @P0 ST.E.128 desc[UR50][R14.64], RZ ;  /* 0x000000ff0e000985 */ /* 0x0007e8000c101d32 */
[----:B------:R3:W-:Y:S02]  /*a090*/  @P4 ST.E.128 desc[UR50][R6.64], RZ ;  /* 0x000000ff06004985 */ /* 0x0007e4000c101d32 */
.L_x_398:
[----:B------:R-:W-:Y:S05]  /*a0a0*/  BSYNC B1 ;  /* 0x0000000000017941 */ /* 0x000fea0003800000 */
.L_x_397:
[----:B------:R-:W-:Y:S01]  /*a0b0*/  VIADD R0, R26, 0x20 ;  /* 0x000000201a007836 */ /* 0x000fe20000000000 */
[----:B--23--:R2:W3:Y:S04]  /*a0c0*/  SHFL.IDX PT, R7, R3, 0x1, 0x181f ;  /* 0x00381f0003077f89 */ /* 0x00c4e800000e0000 */
        /* <DEDUP_REMOVED lines=12> */
[----:B------:R1:W-:Y:S01]  /*a190*/  @!P3 ST.E.128 desc[UR50][R4.64], RZ ;  /* 0x000000ff0400b985 */ /* 0x0003e2000c101d32 */
[----:B------:R-:W-:Y:S02]  /*a1a0*/  ISETP.GE.AND P3, PT, R186, UR13, PT ;  /* 0x0000000dba007c0c */ /* 0x000fe4000bf66270 */
[----:B------:R-:W-:Y:S01]  /*a1b0*/  @!P5 LEA.HI.X R11, R188, R7, R203, 0x1, P0 ;  /* 0x00000007bc0bd211 */ /* 0x000fe200000f0ccb */
[----:B------:R2:W-:Y:S01]  /*a1c0*/  @!P2 ST.E.128 desc[UR50][R8.64], RZ ;  /* 0x000000ff0800a985 */ /* 0x0005e2000c101d32 */
[----:B------:R-:W-:-:S02]  /*a1d0*/  ISETP.GE.AND P2, PT, R185, UR13, PT ;  /* 0x0000000db9007c0c */ /* 0x000fc4000bf46270 */
[----:B------:R-:W-:Y:S01]  /*a1e0*/  LOP3.LUT P0, RZ, R24, 0x80, RZ, 0xc0, !PT ;  /* 0x0000008018ff7812 */ /* 0x000fe2000780c0ff */
[----:B------:R2:W-:Y:S01]  /*a1f0*/  @!P5 ST.E.128 desc[UR50][R10.64], RZ ;  /* 0x000000ff0a00d985 */ /* 0x0005e2000c101d32 */
[----:B------:R-:W-:-:S04]  /*a200*/  @!P4 LEA R12, P6, R187, R6, 0x1 ;  /* 0x00000006bb0cc211 */ /* 0x000fc800078c08ff */
[----:B------:R-:W-:Y:S02]  /*a210*/  @!P4 LEA.HI.X R13, R187, R7, R202, 0x1, P6 ;  /* 0x00000007bb0dc211 */ /* 0x000fe400030f0cca */
[----:B------:R-:W-:-:S03]  /*a220*/  @!P3 LEA R14, P5, R186, R6, 0x1 ;  /* 0x00000006ba0eb211 */ /* 0x000fc600078a08ff */
[----:B------:R2:W-:Y:S01]  /*a230*/  @!P4 ST.E.128 desc[UR50][R12.64], RZ ;  /* 0x000000ff0c00c985 */ /* 0x0005e2000c101d32 */
[-C--:B-1----:R-:W-:Y:S02]  /*a240*/  @!P2 LEA R4, P6, R185, R6.reuse, 0x1 ;  /* 0x00000006b904a211 */ /* 0x082fe400078c08ff */
[-C--:B0-----:R-:W-:Y:S02]  /*a250*/  @P1 LEA R20, P4, R194, R6.reuse, 0x1 ;  /* 0x00000006c2141211 */ /* 0x081fe400078808ff */
        /* <DEDUP_REMOVED lines=9> */
.L_x_393:
[----:B------:R-:W-:Y:S05]  /*a2f0*/  BSYNC B0 ;  /* 0x0000000000007941 */ /* 0x000fea0003800000 */
.L_x_387:
[----:B------:R-:W-:Y:S02]  /*a300*/  ULDC UR4, c[0x0][0xc3c] ;  /* 0x00030f0000047ab9 */ /* 0x000fe40000000800 */
[----:B------:R-:W-:-:S06]  /*a310*/  UISETP.GE.AND UP0, UPT, UR7, UR4, UPT ;  /* 0x000000040700728c */ /* 0x000fcc000bf06270 */
[----:B------:R-:W-:-:S13]  /*a320*/  PLOP3.LUT P0, PT, PT, PT, UP0, 0x80, 0x0 ;  /* 0x000000000000781c */ /* 0x000fda0003f0f008 */
[----:B------:R-:W-:Y:S05]  /*a330*/  @!P0 BRA `(.L_x_399) ;  /* 0xffffff6c00108947 */ /* 0x000fea000383ffff */
[----:B------:R-:W-:Y:S05]  /*a340*/  EXIT ;  /* 0x000000000000794d */ /* 0x000fea0003800000 */
.L_x_348:
[----:B------:R-:W-:-:S08]  /*a350*/  NOP ;  /* 0x0000000000007918 */ /* 0x000fd00000000000 */
[----:B------:R-:W0:-:S00]  /*a360*/  USETMAXREG.DEALLOC.CTAPOOL 0x28 ;  /* 0x00000028000079c8 */ /* 0x000e0000080e0500 */
[----:B0-----:R-:W-:Y:S02]  /*a370*/  LOP3.LUT R0, R0, 0x3, RZ, 0xc0, !PT ;  /* 0x0000000300007812 */ /* 0x001fe400078ec0ff */
[----:B------:R-:W-:-:S04]  /*a380*/  LOP3.LUT R22, R22, 0xffffdfff, RZ, 0xc0, !PT ;  /* 0xffffdfff16167812 */ /* 0x000fc800078ec0ff */
[----:B------:R-:W0:Y:S02]  /*a390*/  SHFL.IDX PT, R0, R0, RZ, 0x1f ;  /* 0x00001fff00007589 */ /* 0x000e2400000e0000 */
[----:B0-----:R-:W-:Y:S02]  /*a3a0*/  ISETP.NE.AND P0, PT, R0, RZ, PT ;  /* 0x000000ff0000720c */ /* 0x001fe40003f05270 */
[----:B------:R-:W-:-:S11]  /*a3b0*/  MOV R0, RZ ;  /* 0x000000ff00007202 */ /* 0x000fd60000000f00 */
[----:B------:R-:W-:Y:S01]  /*a3c0*/  @P0 LOP3.LUT R22, R22, 0x2000, RZ, 0xfc, !PT ;  /* 0x0000200016160812 */ /* 0x000fe200078efcff */
[----:B------:R-:W-:Y:S06]  /*a3d0*/  @!P0 BRA `(.L_x_400) ;  /* 0x00000000001c8947 */ /* 0x000fec0003800000 */
[----:B------:R-:W0:Y:S08]  /*a3e0*/  S2UR UR5, SR_CgaCtaId ;  /* 0x00000000000579c3 */ /* 0x000e300000008800 */
[----:B------:R-:W-:Y:S06]  /*a3f0*/  BAR.SYNC.DEFER_BLOCKING 0x5, 0x180 ;  /* 0x0146000000007b1d */ /* 0x000fec0000010000 */
[----:B------:R-:W-:-:S02]  /*a400*/  UMOV UR4, 0x400 ;  /* 0x0000040000047882 */ /* 0x000fc40000000000 */
[----:B0-----:R-:W-:-:S09]  /*a410*/  ULEA UR4, UR5, UR4, 0x18 ;  /* 0x0000000405047291 */ /* 0x001fd2000f8ec03f */
[----:B------:R-:W0:Y:S01]  /*a420*/  LDS.128 R16, [UR4+0x28cd0] ;  /* 0x028cd004ff107984 */ /* 0x000e220008000c00 */
[----:B------:R-:W-:Y:S06]  /*a430*/  BAR.ARV 0x4, 0x180 ;  /* 0x0106000000007b1d */ /* 0x000fec0000002000 */
[----:B------:R-:W-:Y:S05]  /*a440*/  BRA `(.L_x_401) ;  /* 0x0000000800007947 */ /* 0x000fea0003800000 */
.L_x_400:
[----:B------:R-:W0:Y:S01]  /*a450*/  S2R R2, SR_TID.X ;  /* 0x0000000000027919 */ /* 0x000e220000002100 */
[----:B------:R-:W-:Y:S01]  /*a460*/  ULDC UR4, c[0x0][0xc3c] ;  /* 0x00030f0000047ab9 */ /* 0x000fe20000000800 */
[----:B------:R-:W1:Y:S01]  /*a470*/  S2UR UR6, SR_CTAID.X ;  /* 0x00000000000679c3 */ /* 0x000e620000002500 */
[----:B------:R-:W-:Y:S01]  /*a480*/  ULDC UR5, c[0x0][0xc38] ;  /* 0x00030e0000057ab9 */ /* 0x000fe20000000800 */
[----:B0-----:R-:W-:-:S04]  /*a490*/  LOP3.LUT R5, R2, 0x1f, RZ, 0xc0, !PT ;  /* 0x0000001f02057812 */ /* 0x001fc800078ec0ff */
[----:B------:R-:W-:-:S04]  /*a4a0*/  ISETP.NE.AND P0, PT, R5, 0x1f, PT ;  /* 0x0000001f0500780c */ /* 0x000fc80003f05270 */
[----:B------:R-:W-:-:S13]  /*a4b0*/  ISETP.GE.OR P1, PT, R5, UR4, !P0 ;  /* 0x0000000405007c0c */ /* 0x000fda000c726670 */
[----:B------:R-:W0:Y:S02]  /*a4c0*/  @!P1 LDC.64 R2, c[0x0][0xc80] ;  /* 0x00032000ff029b82 */ /* 0x000e240000000a00 */
[----:B0-----:R-:W-:-:S05]  /*a4d0*/  @!P1 IMAD.WIDE.U32 R2, R5, 0x4, R2 ;  /* 0x0000000405029825 */ /* 0x001fca00078e0002 */
[----:B------:R-:W2:Y:S01]  /*a4e0*/  @!P1 LDG.E R0, desc[UR50][R2.64] ;  /* 0x0000003202009981 */ /* 0x000ea2000c1e1900 */
[C---:B------:R-:W-:Y:S01]  /*a4f0*/  ISETP.NE.AND P1, PT, R5.reuse, RZ, PT ;  /* 0x000000ff0500720c */ /* 0x040fe20003f25270 */
[----:B------:R-:W-:Y:S01]  /*a500*/  UMOV UR4, URZ ;  /* 0x0000003f00047c82 */ /* 0x000fe20008000000 */
[C---:B------:R-:W-:Y:S01]  /*a510*/  ISETP.GE.U32.AND P2, PT, R5.reuse, 0x2, PT ;  /* 0x000000020500780c */ /* 0x040fe20003f46070 */
[----:B------:R-:W-:Y:S01]  /*a520*/  IMAD.MOV.U32 R16, RZ, RZ, RZ ;  /* 0x000000ffff107224 */ /* 0x000fe200078e00ff */
[C---:B------:R-:W-:Y:S02]  /*a530*/  ISETP.GE.U32.AND P3, PT, R5.reuse, 0x4, PT ;  /* 0x000000040500780c */ /* 0x040fe40003f66070 */
[C---:B------:R-:W-:Y:S02]  /*a540*/  ISETP.GE.U32.AND P4, PT, R5.reuse, 0x8, PT ;  /* 0x000000080500780c */ /* 0x040fe40003f86070 */
[----:B------:R-:W-:Y:S01]  /*a550*/  ISETP.GE.U32.AND P5, PT, R5, 0x10, PT ;  /* 0x000000100500780c */ /* 0x000fe20003fa6070 */
[----:B--2---:R-:W0:Y:S02]  /*a560*/  SHFL.UP PT, R4, R0, 0x1, RZ ;  /* 0x0420000000047989 */ /* 0x004e2400000e00ff */
[----:B0-----:R-:W-:-:S05]  /*a570*/  SEL R7, R4, RZ, P1 ;  /* 0x000000ff04077207 */ /* 0x001fca0000800000 */
[----:B------:R-:W-:-:S05]  /*a580*/  IMAD.IADD R7, R0, 0x1, R7 ;  /* 0x0000000100077824 */ /* 0x000fca00078e0207 */
[----:B------:R-:W0:Y:S02]  /*a590*/  SHFL.UP PT, R4, R7, 0x2, RZ ;  /* 0x0440000007047989 */ /* 0x000e2400000e00ff */
        /* <DEDUP_REMOVED lines=11> */
[----:B------:R-:W0:Y:S02]  /*a650*/  SHFL.IDX PT, R4, R7, 0x1f, 0x1f ;  /* 0x03e01f0007047f89 */ /* 0x000e2400000e0000 */
[----:B0-----:R-:W-:-:S05]  /*a660*/  IMAD R4, R4, UR5, RZ ;  /* 0x0000000504047c24 */ /* 0x001fca000f8e02ff */
[----:B-1----:R-:W-:Y:S02]  /*a670*/  ISETP.GT.AND P6, PT, R4, UR6, PT ;  /* 0x0000000604007c0c */ /* 0x002fe4000bfc4270 */
[----:B------:R-:W-:-:S11]  /*a680*/  MOV R3, R4 ;  /* 0x0000000400037202 */ /* 0x000fd60000000f00 */
[----:B------:R-:W-:Y:S05]  /*a690*/  @P6 BRA `(.L_x_402) ;  /* 0x0000000000946947 */ /* 0x000fea0003800000 */
[----:B------:R-:W-:Y:S01]  /*a6a0*/  IMAD.MOV.U32 R4, RZ, RZ, R3 ;  /* 0x000000ffff047224 */ /* 0x000fe200078e0003 */
[----:B------:R-:W-:Y:S01]  /*a6b0*/  UMOV UR4, URZ ;  /* 0x0000003f00047c82 */ /* 0x000fe20008000000 */
[----:B------:R-:W-:-:S05]  /*a6c0*/  ULDC UR5, c[0x0][0xc38] ;  /* 0x00030e0000057ab9 */ /* 0x000fca0000000800 */
.L_x_406:
[----:B------:R-:W0:Y:S01]  /*a6d0*/  LDC R2, c[0x0][0xc3c] ;  /* 0x00030f00ff027b82 */ /* 0x000e220000000800 */
[----:B------:R-:W-:-:S06]  /*a6e0*/  UIADD3 UR4, UR4, 0x1f, URZ ;  /* 0x0000001f04047890 */ /* 0x000fcc000fffe03f */
[----:B0-----:R-:W-:-:S13]  /*a6f0*/  ISETP.LE.AND P6, PT, R2, UR4, PT ;  /* 0x0000000402007c0c */ /* 0x001fda000bfc3270 */
[----:B------:R-:W-:Y:S05]  /*a700*/  @P6 BRA `(.L_x_403) ;  /* 0x0000000400246947 */ /* 0x000fea0003800000 */
[----:B------:R-:W-:Y:S01]  /*a710*/  VIADD R7, R5, UR4 ;  /* 0x0000000405077c36 */ /* 0x000fe20008000000 */
[----:B------:R-:W-:Y:S01]  /*a720*/  BSSY B0, `(.L_x_404) ;  /* 0x0000007000007945 */ /* 0x000fe20003800000 */
[----:B------:R-:W-:-:S03]  /*a730*/  IMAD.MOV.U32 R0, RZ, RZ, RZ ;  /* 0x000000ffff007224 */ /* 0x000fc600078e00ff */
[----:B------:R-:W-:-:S13]  /*a740*/  ISETP.GE.OR P6, PT, R7, R2, !P0 ;  /* 0x000000020700720c */ /* 0x000fda00047c6670 */
[----:B------:R-:W-:Y:S05]  /*a750*/  @P6 BRA `(.L_x_405) ;  /* 0x00000000000c6947 */ /* 0x000fea0003800000 */
[----:B------:R-:W0:Y:S02]  /*a760*/  LDC.64 R2, c[0x0][0xc80] ;  /* 0x00032000ff027b82 */ /* 0x000e240000000a00 */
[----:B0-----:R-:W-:-:S05]  /*a770*/  IMAD.WIDE R2, R7, 0x4, R2 ;  /* 0x0000000407027825 */ /* 0x001fca00078e0202 */
[----:B------:R0:W5:Y:S02]  /*a780*/  LDG.E R0, desc[UR50][R2.64] ;  /* 0x0000003202007981 */ /* 0x000164000c1e1900 */
.L_x_405:
[----:B------:R-:W-:Y:S05]  /*a790*/  BSYNC B0 ;  /* 0x0000000000007941 */ /* 0x000fea0003800000 */
.L_x_404:
[----:B0----5:R-:W0:Y:S02]  /*a7a0*/  SHFL.UP PT, R2, R0, 0x1, RZ ;  /* 0x0420000000027989 */ /* 0x021e2400000e00ff */
        /* <DEDUP_REMOVED lines=9> */
[----:B0-----:R-:W-:-:S04]  /*a840*/  SEL R6, R6, RZ, P4 ;  /* 0x000000ff06067207 */ /* 0x001fc80002000000 */
[----:B------:R-:W-:-:S05]  /*a850*/  IADD3 R6, R7, R6, RZ ;  /* 0x0000000607067210 */ /* 0x000fca0007ffe0ff */
[----:B------:R-:W0:Y:S02]  /*a860*/  SHFL.UP PT, R8, R6, 0x10, RZ ;  /* 0x0600000006087989 */ /* 0x000e2400000e00ff */
[----:B0-----:R-:W-:-:S05]  /*a870*/  SEL R9, R8, RZ, P5 ;  /* 0x000000ff08097207 */ /* 0x001fca0002800000 */
[----:B------:R-:W-:-:S05]  /*a880*/  IMAD.IADD R9, R6, 0x1, R9 ;  /* 0x0000000106097824 */ /* 0x000fca00078e0209 */
[----:B------:R-:W0:Y:S02]  /*a890*/  SHFL.IDX PT, R3, R9, 0x1f, 0x1f ;  /* 0x03e01f0009037f89 */ /* 0x000e2400000e0000 */
[----:B0-----:R-:W-:-:S04]  /*a8a0*/  IMAD R3, R3, UR5, RZ ;  /* 0x0000000503037c24 */ /* 0x001fc8000f8e02ff */
[----:B------:R-:W-:-:S05]  /*a8b0*/  IMAD.IADD R4, R3, 0x1, R4 ;  /* 0x0000000103047824 */ /* 0x000fca00078e0204 */
[----:B------:R-:W-:-:S13]  /*a8c0*/  ISETP.GT.AND P6, PT, R4, UR6, PT ;  /* 0x0000000604007c0c */ /* 0x000fda000bfc4270 */
[----:B------:R-:W-:Y:S05]  /*a8d0*/  @!P6 BRA `(.L_x_406) ;  /* 0xfffffffc007ce947 */ /* 0x000fea000383ffff */
[----:B------:R-:W-:-:S07]  /*a8e0*/  IMAD.MOV.U32 R7, RZ, RZ, R9 ;  /* 0x000000ffff077224 */ /* 0x000fce00078e0009 */
.L_x_402:
[----:B------:R-:W-:-:S04]  /*a8f0*/  IMAD.IADD R8, R4, 0x1, -R3 ;  /* 0x0000000104087824 */ /* 0x000fc800078e0a03 */
[----:B------:R-:W-:-:S05]  /*a900*/  IMAD R2, R7, UR5, R8 ;  /* 0x0000000507027c24 */ /* 0x000fca000f8e0208 */
[----:B------:R-:W-:-:S13]  /*a910*/  ISETP.GT.AND P0, PT, R2, UR6, PT ;  /* 0x0000000602007c0c */ /* 0x000fda000bf04270 */
[----:B------:R-:W-:-:S04]  /*a920*/  VOTE.ANY R4, PT, !P0 ;  /* 0x0000000000047806 */ /* 0x000fc800040e0100 */
[----:B------:R-:W0:Y:S01]  /*a930*/  POPC R19, R4 ;  /* 0x0000000400137309 */ /* 0x000e220000000000 */
[----:B------:R-:W-:Y:S01]  /*a940*/  ISETP.NE.AND P0, PT, R4, RZ, PT ;  /* 0x000000ff0400720c */ /* 0x000fe20003f05270 */
[----:B0-----:R-:W0:Y:S02]  /*a950*/  SHFL.IDX PT, R10, R0, R19, 0x1f ;  /* 0x00001f13000a7589 */ /* 0x001e2400000e0000 */
[----:B0-----:R-:W-:-:S04]  /*a960*/  IABS R9, R10 ;  /* 0x0000000a00097213 */ /* 0x001fc80000000000 */
[----:B------:R-:W0:Y:S08]  /*a970*/  I2F.RP R6, R9 ;  /* 0x0000000900067306 */ /* 0x000e300000209400 */
[----:B0-----:R-:W0:Y:S02]  /*a980*/  MUFU.RCP R6, R6 ;  /* 0x0000000600067308 */ /* 0x001e240000001000 */
[----:B0-----:R-:W-:-:S06]  /*a990*/  VIADD R2, R6, 0xffffffe ;  /* 0x0ffffffe06027836 */ /* 0x001fcc0000000000 */
[----:B------:R0:W1:Y:S01]  /*a9a0*/  F2I.FTZ.U32.TRUNC.NTZ R3, R2 ;  /* 0x0000000200037305 */ /* 0x000062000021f000 */
[----:B------:R-:W-:Y:S05]  /*a9b0*/  @!P0 BRA `(.L_x_407) ;  /* 0x0000000000088947 */ /* 0x000fea0003800000 */
[----:B------:R-:W-:-:S06]  /*a9c0*/  VIADD R16, R19, 0xffffffff ;  /* 0xffffffff13107836 */ /* 0x000fcc0000000000 */
[----:B------:R2:W3:Y:S02]  /*a9d0*/  SHFL.IDX PT, R16, R7, R16, 0x1f ;  /* 0x00001f1007107589 */ /* 0x0004e400000e0000 */
.L_x_407:
[----:B---3--:R-:W-:Y:S01]  /*a9e0*/  IMAD R16, R16, UR5, R8 ;  /* 0x0000000510107c24 */ /* 0x008fe2000f8e0208 */
[----:B0-----:R-:W-:Y:S01]  /*a9f0*/  IABS R2, R10 ;  /* 0x0000000a00027213 */ /* 0x001fe20000000000 */
[----:B------:R-:W-:Y:S01]  /*aa00*/  VIADD R19, R19, UR4 ;  /* 0x0000000413137c36 */ /* 0x000fe20008000000 */
[----:B-1----:R-:W-:Y:S02]  /*aa10*/  IADD3 R0, RZ, -R3, RZ ;  /* 0x80000003ff007210 */ /* 0x002fe40007ffe0ff */
[----:B------:R-:W-:Y:S01]  /*aa20*/  IADD3 R11, -R16, UR6, RZ ;  /* 0x00000006100b7c10 */ /* 0x000fe2000fffe1ff */
[----:B------:R-:W-:Y:S02]  /*aa30*/  IMAD.MOV R4, RZ, RZ, -R2 ;  /* 0x000000ffff047224 */ /* 0x000fe400078e0a02 */
[----:B--2---:R-:W-:Y:S01]  /*aa40*/  IMAD R7, R0, R9, RZ ;  /* 0x0000000900077224 */ /* 0x004fe200078e02ff */
[----:B------:R-:W-:Y:S01]  /*aa50*/  IABS R0, R11 ;  /* 0x0000000b00007213 */ /* 0x000fe20000000000 */
[----:B------:R-:W-:-:S04]  /*aa60*/  IMAD.MOV.U32 R2, RZ, RZ, RZ ;  /* 0x000000ffff027224 */ /* 0x000fc800078e00ff */
[----:B------:R-:W-:-:S04]  /*aa70*/  IMAD.HI.U32 R2, R3, R7, R2 ;  /* 0x0000000703027227 */ /* 0x000fc800078e0002 */
[----:B------:R-:W-:Y:S02]  /*aa80*/  IMAD.MOV.U32 R3, RZ, RZ, R0 ;  /* 0x000000ffff037224 */ /* 0x000fe400078e0000 */
[----:B------:R-:W-:Y:S02]  /*aa90*/  IMAD.MOV.U32 R0, RZ, RZ, R4 ;  /* 0x000000ffff007224 */ /* 0x000fe400078e0004 */
[----:B------:R-:W-:-:S04]  /*aaa0*/  IMAD.HI.U32 R2, R2, R3, RZ ;  /* 0x0000000302027227 */ /* 0x000fc800078e00ff */
[----:B------:R-:W-:-:S05]  /*aab0*/  IMAD R0, R2, R0, R3 ;  /* 0x0000000002007224 */ /* 0x000fca00078e0203 */
[----:B------:R-:W-:-:S13]  /*aac0*/  ISETP.GT.U32.AND P1, PT, R9, R0, PT ;  /* 0x000000000900720c */ /* 0x000fda0003f24070 */
[----:B------:R-:W-:Y:S02]  /*aad0*/  @!P1 IMAD.IADD R0, R0, 0x1, -R9 ;  /* 0x0000000100009824 */ /* 0x000fe400078e0a09 */
[----:B------:R-:W-:Y:S01]  /*aae0*/  @!P1 VIADD R2, R2, 0x1 ;  /* 0x0000000102029836 */ /* 0x000fe20000000000 */
[----:B------:R-:W-:Y:S02]  /*aaf0*/  ISETP.NE.AND P1, PT, R10, RZ, PT ;  /* 0x000000ff0a00720c */ /* 0x000fe40003f25270 */
[----:B------:R-:W-:Y:S02]  /*ab00*/  ISETP.GE.U32.AND P0, PT, R0, R9, PT ;  /* 0x000000090000720c */ /* 0x000fe40003f06070 */
[----:B------:R-:W-:-:S04]  /*ab10*/  LOP3.LUT R0, R11, R10, RZ, 0x3c, !PT ;  /* 0x0000000a0b007212 */ /* 0x000fc800078e3cff */
[----:B------:R-:W-:-:S07]  /*ab20*/  ISETP.GE.AND P2, PT, R0, RZ, PT ;  /* 0x000000ff0000720c */ /* 0x000fce0003f46270 */
[----:B------:R-:W-:-:S06]  /*ab30*/  @P0 IADD3 R2, R2, 0x1, RZ ;  /* 0x0000000102020810 */ /* 0x000fcc0007ffe0ff */
[----:B------:R-:W-:Y:S01]  /*ab40*/  @!P2 IMAD.MOV R2, RZ, RZ, -R2 ;  /* 0x000000ffff02a224 */ /* 0x000fe200078e0a02 */
[----:B------:R-:W-:-:S05]  /*ab50*/  @!P1 LOP3.LUT R2, RZ, R10, RZ, 0x33, !PT ;  /* 0x0000000aff029212 */ /* 0x000fca00078e33ff */
[--C-:B------:R-:W-:Y:S02]  /*ab60*/  IMAD.MOV R17, RZ, RZ, -R2.reuse ;  /* 0x000000ffff117224 */ /* 0x100fe400078e0a02 */
[----:B------:R-:W-:Y:S02]  /*ab70*/  IMAD.MOV.U32 R18, RZ, RZ, R2 ;  /* 0x000000ffff127224 */ /* 0x000fe400078e0002 */
[----:B------:R-:W-:Y:S01]  /*ab80*/  IMAD R17, R10, R17, R11 ;  /* 0x000000110a117224 */ /* 0x000fe200078e020b */
[----:B------:R-:W-:Y:S06]  /*ab90*/  BRA `(.L_x_408) ;  /* 0x0000000000147947 */ /* 0x000fec0003800000 */
.L_x_403:
[----:B------:R-:W-:Y:S01]  /*aba0*/  ULDC UR4, c[0x0][0xc3c] ;  /* 0x00030f0000047ab9 */ /* 0x000fe20000000800 */
[----:B------:R-:W-:Y:S01]  /*abb0*/  IMAD.MOV.U32 R17, RZ, RZ, RZ ;  /* 0x000000ffff117224 */ /* 0x000fe200078e00ff */
[----:B------:R-:W-:Y:S01]  /*abc0*/  MOV R18, RZ ;  /* 0x000000ff00127202 */ /* 0x000fe20000000f00 */
[----:B------:R-:W-:Y:S02]  /*abd0*/  IMAD.U32 R16, RZ, RZ, UR6 ;  /* 0x00000006ff107e24 */ /* 0x000fe4000f8e00ff */
[----:B------:R-:W-:-:S07]  /*abe0*/  IMAD.U32 R19, RZ, RZ, UR4 ;  /* 0x00000004ff137e24 */ /* 0x000fce000f8e00ff */
.L_x_408:
[----:B------:R-:W-:-:S13]  /*abf0*/  ISETP.NE.AND P0, PT, R5, RZ, PT ;  /* 0x000000ff0500720c */ /* 0x000fda0003f05270 */
[----:B------:R-:W0:Y:S01]  /*ac00*/  @!P0 S2R R3, SR_CgaCtaId ;  /* 0x0000000000038919 */ /* 0x000e220000008800 */
[----:B------:R-:W-:-:S04]  /*ac10*/  @!P0 MOV R0, 0x400 ;  /* 0x0000040000008802 */ /* 0x000fc80000000f00 */
[----:B0-----:R-:W-:-:S05]  /*ac20*/  @!P0 LEA R0, R3, R0, 0x18 ;  /* 0x0000000003008211 */ /* 0x001fca00078ec0ff */
[----:B------:R1:W-:Y:S01]  /*ac30*/  @!P0 STS.128 [R0+0x28cd0], R16 ;  /* 0x028cd01000008388 */ /* 0x0003e20000000c00 */
[----:B------:R-:W-:Y:S06]  /*ac40*/  BAR.ARV 0x5, 0x180 ;  /* 0x0146000000007b1d */ /* 0x000fec0000002000 */
.L_x_401:
[----:B------:R2:W-:Y:S01]  /*ac50*/  STL [R1+0x24], RZ ;  /* 0x000024ff01007387 */ /* 0x0005e20000100800 */
[----:B------:R-:W-:Y:S01]  /*ac60*/  ULDC UR4, c[0x0][0xc3c] ;  /* 0x00030f0000047ab9 */ /* 0x000fe20000000800 */
[----:B------:R-:W-:Y:S01]  /*ac70*/  IMAD.MOV.U32 R25, RZ, RZ, 0x1 ;  /* 0x00000001ff197424 */ /* 0x000fe200078e00ff */
[----:B0-----:R-:W-:Y:S01]  /*ac80*/  ISETP.GE.AND P0, PT, R19, UR4, PT ;  /* 0x0000000413007c0c */ /* 0x001fe2000bf06270 */
[----:B------:R-:W-:-:S12]  /*ac90*/  IMAD.MOV.U32 R24, RZ, RZ, RZ ;  /* 0x000000ffff187224 */ /* 0x000fd800078e00ff */
[----:B--2---:R-:W-:Y:S05]  /*aca0*/  @P0 BRA `(.L_x_409) ;  /* 0x0000004400b40947 */ /* 0x004fea0003800000 */
[----:B------:R-:W0:Y:S01]  /*acb0*/  S2R R4, SR_TID.X ;  /* 0x0000000000047919 */ /* 0x000e220000002100 */
[----:B------:R-:W2:Y:S01]  /*acc0*/  S2UR UR5, SR_CgaCtaId ;  /* 0x00000000000579c3 */ /* 0x000ea20000008800 */
[----:B------:R-:W-:Y:S01]  /*acd0*/  UMOV UR4, 0x400 ;  /* 0x0000040000047882 */ /* 0x000fe20000000000 */
[----:B------:R-:W-:Y:S01]  /*ace0*/  BSSY B8, `(.L_x_409) ;  /* 0x0000469000087945 */ /* 0x000fe20003800000 */
[----:B------:R3:W-:Y:S01]  /*acf0*/  STL [R1+0x24], RZ ;  /* 0x000024ff01007387 */ /* 0x0007e20000100800 */
[----:B------:R-:W-:Y:S01]  /*ad00*/  IMAD.MOV.U32 R25, RZ, RZ, 0x1 ;  /* 0x00000001ff197424 */ /* 0x000fe200078e00ff */
[----:B------:R-:W-:Y:S01]  /*ad10*/  MOV R24, RZ ;  /* 0x000000ff00187202 */ /* 0x000fe20000000f00 */
[----:B------:R-:W-:Y:S01]  /*ad20*/  ULOP3.LUT UR36, UR39, 0x2, URZ, 0xfc, !UPT ;  /* 0x0000000227247892 */ /* 0x000fe2000f8efc3f */
[----:B------:R-:W-:Y:S01]  /*ad30*/  ULDC UR37, c[0x0][0xc] ;  /* 0x0000030000257ab9 */ /* 0x000fe20000000800 */
[----:B--2---:R-:W-:-:S06]  /*ad40*/  ULEA UR4, UR5, UR4, 0x18 ;  /* 0x0000000405047291 */ /* 0x004fcc000f8ec03f */
[----:B------:R-:W-:Y:S01]  /*ad50*/  IMAD.U32 R23, RZ, RZ, UR4 ;  /* 0x00000004ff177e24 */ /* 0x000fe2000f8e00ff */
[C---:B0-----:R-:W-:Y:S01]  /*ad60*/  LOP3.LUT R3, R4.reuse, 0x7f, RZ, 0xc0, !PT ;  /* 0x0000007f04037812 */ /* 0x041fe200078ec0ff */
[----:B-1----:R-:W-:-:S03]  /*ad70*/  IMAD.SHL.U32 R0, R4, 0x8, RZ ;  /* 0x0000000804007824 */ /* 0x002fc600078e00ff */
[----:B------:R-:W-:Y:S02]  /*ad80*/  SHF.R.U32.HI R37, RZ, 0x3, R3 ;  /* 0x00000003ff257819 */ /* 0x000fe40000011603 */
[C---:B------:R-:W-:Y:S02]  /*ad90*/  LOP3.LUT R2, R0.reuse, 0x1f8, RZ, 0xc0, !PT ;  /* 0x000001f800027812 */ /* 0x040fe400078ec0ff */
[----:B------:R-:W-:Y:S02]  /*ada0*/  LOP3.LUT R3, R0, 0x38, RZ, 0xc0, !PT ;  /* 0x0000003800037812 */ /* 0x000fe400078ec0ff */
[----:B------:R-:W-:Y:S01]  /*adb0*/  LOP3.LUT R33, R2, 0x38, R4, 0x78, !PT ;  /* 0x0000003802217812 */ /* 0x000fe200078e7804 */
[----:B------:R-:W-:Y:S01]  /*adc0*/  IMAD.SHL.U32 R2, R4, 0x10, RZ ;  /* 0x0000001004027824 */ /* 0x000fe200078e00ff */
[----:B------:R-:W-:Y:S02]  /*add0*/  LOP3.LUT R4, R3, 0x80, RZ, 0xfc, !PT ;  /* 0x0000008003047812 */ /* 0x000fe400078efcff */
[----:B------:R-:W-:-:S02]  /*ade0*/  LOP3.LUT R33, R33, 0x200, R0, 0xf8, !PT ;  /* 0x0000020021217812 */ /* 0x000fc400078ef800 */
[----:B------:R-:W-:Y:S02]  /*adf0*/  LOP3.LUT R0, R37, 0x70, R2, 0xf8, !PT ;  /* 0x0000007025007812 */ /* 0x000fe400078ef802 */
[C---:B------:R-:W-:Y:S02]  /*ae00*/  LOP3.LUT R0, R3.reuse, 0xc0, RZ, 0xfc, !PT ;  /* 0x000000c003007812 */ /* 0x040fe400078efcff */
[----:B------:R-:W-:Y:S01]  /*ae10*/  LOP3.LUT R0, R3, 0x140, RZ, 0xfc, !PT ;  /* 0x0000014003007812 */ /* 0x000fe200078efcff */
[----:B------:R-:W-:Y:S01]  /*ae20*/  IMAD R0, R33, 0x2, R23 ;  /* 0x0000000221007824 */ /* 0x000fe200078e0217 */
[C---:B------:R-:W-:Y:S02]  /*ae30*/  LOP3.LUT R2, R3.reuse, 0x40, RZ, 0xfc, !PT ;  /* 0x0000004003027812 */ /* 0x040fe400078efcff */
[C---:B------:R-:W-:Y:S02]  /*ae40*/  LOP3.LUT R2, R3.reuse, 0x100, RZ, 0xfc, !PT ;  /* 0x0000010003027812 */ /* 0x040fe400078efcff */
[----:B------:R3:W-:Y:S01]  /*ae50*/  STL [R1+0x2c], R0 ;  /* 0x00002c0001007387 */ /* 0x0007e20000100800 */
[----:B------:R-:W-:-:S02]  /*ae60*/  LOP3.LUT R4, R3, 0x180, RZ, 0xfc, !PT ;  /* 0x0000018003047812 */ /* 0x000fc400078efcff */
[----:B------:R-:W-:-:S07]  /*ae70*/  LOP3.LUT R2, R3, 0x1c0, RZ, 0xfc, !PT ;  /* 0x000001c003027812 */ /* 0x000fce00078efcff */
.L_x_470:
[----:B------:R-:W0:Y:S02]  /*ae80*/  LDC.64 R30, c[0x0][0xc88] ;  /* 0x00032200ff1e7b82 */ /* 0x000e240000000a00 */
[----:B0-----:R-:W-:-:S06]  /*ae90*/  IMAD.WIDE R30, R19, 0x4, R30 ;  /* 0x00000004131e7825 */ /* 0x001fcc00078e021e */
[----:B---3--:R0:W3:Y:S01]  /*aea0*/  LDG.E R30, desc[UR50][R30.64] ;  /* 0x000000321e1e7981 */ /* 0x0080e2000c1e1900 */
[----:B------:R-:W-:Y:S05]  /*aeb0*/  YIELD ;  /* 0x0000000000007946 */ /* 0x000fea0003800000 */
[----:B------:R-:W-:Y:S01]  /*aec0*/  ULDC.64 UR4, c[0x0][0xa28] ;  /* 0x00028a0000047ab9 */ /* 0x000fe20000000a00 */
[----:B------:R-:W-:Y:S01]  /*aed0*/  ULDC.64 UR6, c[0x0][0xa18] ;  /* 0x0002860000067ab9 */ /* 0x000fe20000000a00 */
[----:B------:R-:W-:Y:S01]  /*aee0*/  ISETP.NE.U32.AND P0, PT, RZ, UR4, PT ;  /* 0x00000004ff007c0c */ /* 0x000fe2000bf05070 */
[----:B0-----:R-:W-:-:S03]  /*aef0*/  IMAD.MOV.U32 R31, RZ, RZ, RZ ;  /* 0x000000ffff1f7224 */ /* 0x001fc600078e00ff */
[----:B------:R-:W-:Y:S02]  /*af00*/  ISETP.NE.AND.EX P0, PT, RZ, UR5, PT, P0 ;  /* 0x00000005ff007c0c */ /* 0x000fe4000bf05300 */
[----:B---3--:R-:W-:-:S11]  /*af10*/  SHF.R.S32.HI R0, RZ, 0x1f, R30 ;  /* 0x0000001fff007819 */ /* 0x008fd6000001141e */
[C---:B------:R-:W-:Y:S01]  /*af20*/  @P0 LEA R2, P1, R30.reuse, UR4, 0x2 ;  /* 0x000000041e020c11 */ /* 0x040fe2000f8210ff */
[C---:B------:R-:W-:Y:S01]  /*af30*/  IMAD.SHL.U32 R26, R30.reuse, 0x4, RZ ;  /* 0x000000041e1a7824 */ /* 0x040fe200078e00ff */
[C-C-:B------:R-:W-:Y:S01]  /*af40*/  SHF.L.U64.HI R27, R30.reuse, 0x2, R0.reuse ;  /* 0x000000021e1b7819 */ /* 0x140fe20000010200 */
[----:B------:R0:W-:Y:S01]  /*af50*/  STL [R1+0x8], R0 ;  /* 0x0000080001007387 */ /* 0x0001e20000100800 */
[----:B------:R-:W-:Y:S01]  /*af60*/  @P0 LEA.HI.X R3, R30, UR5, R0, 0x2, P1 ;  /* 0x000000051e030c11 */ /* 0x000fe200088f1400 */
[----:B------:R-:W-:-:S04]  /*af70*/  ULDC.64 UR4, c[0x0][0xa00] ;  /* 0x0002800000047ab9 */ /* 0x000fc80000000a00 */
[----:B-1----:R1:W5:Y:S01]  /*af80*/  @P0 LDG.E R31, desc[UR50][R2.64] ;  /* 0x00000032021f0981 */ /* 0x002362000c1e1900 */
[----:B------:R-:W-:Y:S02]  /*af90*/  ISETP.NE.U32.AND P0, PT, RZ, UR4, PT ;  /* 0x00000004ff007c0c */ /* 0x000fe4000bf05070 */
[----:B------:R-:W-:Y:S01]  /*afa0*/  LOP3.LUT R22, R22, 0xfffffeff, RZ, 0xc0, !PT ;  /* 0xfffffeff16167812 */ /* 0x000fe200078ec0ff */
[----:B0-----:R-:W-:Y:S01]  /*afb0*/  IMAD.MOV.U32 R0, RZ, RZ, RZ ;  /* 0x000000ffff007224 */ /* 0x001fe200078e00ff */
[----:B------:R-:W-:Y:S02]  /*afc0*/  ISETP.NE.AND.EX P2, PT, RZ, UR5, PT, P0 ;  /* 0x00000005ff007c0c */ /* 0x000fe4000bf45300 */
[----:B------:R-:W-:Y:S02]  /*afd0*/  ISETP.NE.U32.AND P0, PT, RZ, UR6, PT ;  /* 0x00000006ff007c0c */ /* 0x000fe4000bf05070 */
[----:B-1----:R-:W-:Y:S02]  /*afe0*/  IADD3 R2, P1, R26, UR4, RZ ;  /* 0x000000041a027c10 */ /* 0x002fe4000ff3e0ff */
[----:B------:R-:W-:-:S02]  /*aff0*/  ISETP.NE.AND.EX P0, PT, RZ, UR7, PT, P0 ;  /* 0x00000007ff007c0c */ /* 0x000fc4000bf05300 */
[----:B------:R-:W-:Y:S01]  /*b000*/  IADD3.X R3, R27, UR5, RZ, P1, !PT ;  /* 0x000000051b037c10 */ /* 0x000fe20008ffe4ff */
[----:B------:R-:W-:-:S04]  /*b010*/  ULDC.64 UR4, c[0x0][0x418] ;  /* 0x0001060000047ab9 */ /* 0x000fc80000000a00 */
[----:B------:R-:W-:Y:S01]  /*b020*/  @P2 LOP3.LUT R22, R22, 0x100, RZ, 0xfc, !PT ;  /* 0x0000010016162812 */ /* 0x000fe200078efcff */
[----:B--2---:R-:W2:Y:S05]  /*b030*/  @P2 LDG.E R0, desc[UR50][R2.64] ;  /* 0x0000003202002981 */ /* 0x004eaa000c1e1900 */
[----:B------:R-:W-:-:S04]  /*b040*/  @P0 IADD3 R4, P1, R26, UR6, RZ ;  /* 0x000000061a040c10 */ /* 0x000fc8000ff3e0ff */
[----:B------:R-:W-:Y:S01]  /*b050*/  @P0 IADD3.X R5, R27, UR7, RZ, P1, !PT ;  /* 0x000000071b050c10 */ /* 0x000fe20008ffe4ff */
[----:B--2---:R0:W-:Y:S04]  /*b060*/  STL [R1], R0 ;  /* 0x0000000001007387 */ /* 0x0041e80000100800 */
[----:B0-----:R-:W2:Y:S01]  /*b070*/  @P0 LDG.E R0, desc[UR50][R4.64] ;  /* 0x0000003204000981 */ /* 0x001ea2000c1e1900 */
[----:B------:R-:W-:-:S03]  /*b080*/  UISETP.NE.U32.AND UP0, UPT, UR4, URZ, UPT ;  /* 0x0000003f0400728c */ /* 0x000fc6000bf05070 */
[----:B------:R-:W-:Y:S01]  /*b090*/  ULDC UR4, c[0x0][0x424] ;  /* 0x0001090000047ab9 */ /* 0x000fe20000000800 */
[----:B------:R-:W-:-:S03]  /*b0a0*/  UISETP.NE.AND.EX UP0, UPT, UR5, URZ, UPT, UP0 ;  /* 0x0000003f0500728c */ /* 0x000fc6000bf05300 */
[----:B------:R-:W-:Y:S01]  /*b0b0*/  ULDC UR5, c[0x0][0x2f0] ;  /* 0x0000bc0000057ab9 */ /* 0x000fe20000000800 */
[----:B------:R-:W-:-:S04]  /*b0c0*/  USEL UR4, UR4, 0x1, UP0 ;  /* 0x0000000104047887 */ /* 0x000fc80008000000 */
[----:B------:R-:W-:-:S06]  /*b0d0*/  UIMAD UR4, UR4, UR5, URZ ;  /* 0x00000005040472a4 */ /* 0x000fcc000f8e023f */
[----:B------:R-:W-:Y:S01]  /*b0e0*/  IMAD.U32 R36, RZ, RZ, UR4 ;  /* 0x00000004ff247e24 */ /* 0x000fe2000f8e00ff */
[----:B--2---:R0:W-:Y:S01]  /*b0f0*/  @P0 STL [R1+0xc], R0 ;  /* 0x00000c0001000387 */ /* 0x0041e20000100800 */
[----:B----4-:R-:W-:Y:S05]  /*b100*/  @P0 BRA `(.L_x_410) ;  /* 0x0000000000200947 */ /* 0x010fea0003800000 */
[----:B------:R-:W-:Y:S02]  /*b110*/  ULDC UR4, c[0x0][0x288] ;  /* 0x0000a20000047ab9 */ /* 0x000fe40000000800 */
[----:B0-----:R-:W-:-:S05]  /*b120*/  MOV R0, UR4 ;  /* 0x0000000400007c02 */ /* 0x001fca0008000f00 */
[----:B------:R1:W-:Y:S01]  /*b130*/  STL [R1+0xc], R0 ;  /* 0x00000c0001007387 */ /* 0x0003e20000100800 */
[----:B------:R-:W-:Y:S05]  /*b140*/  @!P2 BRA `(.L_x_410) ;  /* 0x000000000010a947 */ /* 0x000fea0003800000 */
[----:B------:R-:W2:Y:S04]  /*b150*/  LDG.E R5, desc[UR50][R2.64] ;  /* 0x0000003202057981 */ /* 0x000ea8000c1e1900 */
[----:B-1----:R-:W2:Y:S02]  /*b160*/  LDG.E R0, desc[UR50][R2.64+0x4] ;  /* 0x0000043202007981 */ /* 0x002ea4000c1e1900 */
[----:B--2---:R-:W-:-:S05]  /*b170*/  IMAD.IADD R0, R0, 0x1, -R5 ;  /* 0x0000000100007824 */ /* 0x004fca00078e0a05 */
[----:B------:R2:W-:Y:S02]  /*b180*/  STL [R1+0xc], R0 ;  /* 0x00000c0001007387 */ /* 0x0005e40000100800 */
.L_x_410:
[----:B------:R-:W-:Y:S01]  /*b190*/  ULDC.64 UR4, c[0x0][0xa20] ;  /* 0x0002880000047ab9 */ /* 0x000fe20000000a00 */
[----:B------:R-:W-:Y:S01]  /*b1a0*/  IMAD.MOV.U32 R28, RZ, RZ, R30 ;  /* 0x000000ffff1c7224 */ /* 0x000fe200078e001e */
[----:B------:R-:W-:-:S04]  /*b1b0*/  ISETP.NE.U32.AND P0, PT, RZ, UR4, PT ;  /* 0x00000004ff007c0c */ /* 0x000fc8000bf05070 */
[----:B------:R-:W-:-:S13]  /*b1c0*/  ISETP.NE.AND.EX P0, PT, RZ, UR5, PT, P0 ;  /* 0x00000005ff007c0c */ /* 0x000fda000bf05300 */
[----:B------:R-:W-:Y:S05]  /*b1d0*/  @!P0 BRA `(.L_x_411) ;  /* 0x0000000000108947 */ /* 0x000fea0003800000 */
[----:B------:R-:W-:-:S04]  /*b1e0*/  IADD3 R2, P0, R26, UR4, RZ ;  /* 0x000000041a027c10 */ /* 0x000fc8000ff1e0ff */
[----:B------:R-:W-:-:S05]  /*b1f0*/  IADD3.X R3, R27, UR5, RZ, P0, !PT ;  /* 0x000000051b037c10 */ /* 0x000fca00087fe4ff */
[----:B------:R3:W5:Y:S01]  /*b200*/  LDG.E R36, desc[UR50][R2.64] ;  /* 0x0000003202247981 */ /* 0x000762000c1e1900 */
[----:B------:R-:W-:Y:S05]  /*b210*/  BRA `(.L_x_412) ;  /* 0x0000000000247947 */ /* 0x000fea0003800000 */
.L_x_411:
[----:B------:R-:W-:Y:S02]  /*b220*/  ULDC.64 UR4, c[0x0][0xa08] ;  /* 0x0002820000047ab9 */ /* 0x000fe40000000a00 */
[----:B------:R-:W-:-:S04]  /*b230*/  ISETP.NE.U32.AND P0, PT, RZ, UR4, PT ;  /* 0x00000004ff007c0c */ /* 0x000fc8000bf05070 */
[----:B------:R-:W-:-:S13]  /*b240*/  ISETP.NE.AND.EX P0, PT, RZ, UR5, PT, P0 ;  /* 0x00000005ff007c0c */ /* 0x000fda000bf05300 */
[----:B------:R-:W-:Y:S05]  /*b250*/  @!P0 BRA `(.L_x_412) ;  /* 0x0000000000148947 */ /* 0x000fea0003800000 */
[----:B------:R-:W3:Y:S02]  /*b260*/  LDC.64 R2, c[0x0][0xa08] ;  /* 0x00028200ff027b82 */ /* 0x000ee40000000a00 */
[----:B---3--:R-:W-:-:S05]  /*b270*/  IMAD.WIDE R2, R28, 0x4, R2 ;  /* 0x000000041c027825 */ /* 0x008fca00078e0202 */
[----:B------:R-:W3:Y:S04]  /*b280*/  LDG.E R36, desc[UR50][R2.64] ;  /* 0x0000003202247981 */ /* 0x000ee8000c1e1900 */
[----:B------:R-:W3:Y:S02]  /*b290*/  LDG.E R5, desc[UR50][R2.64+0x4] ;  /* 0x0000043202057981 */ /* 0x000ee4000c1e1900 */
[----:B---3--:R-:W-:-:S07]  /*b2a0*/  IMAD.IADD R36, R5, 0x1, -R36 ;  /* 0x0000000105247824 */ /* 0x008fce00078e0a24 */
.L_x_412:
[----:B-----5:R-:W-:Y:S01]  /*b2b0*/  IMAD.IADD R36, R36, 0x1, -R31 ;  /* 0x0000000124247824 */ /* 0x020fe200078e0a1f */
[----:B------:R-:W-:Y:S03]  /*b2c0*/  BSSY B7, `(.L_x_413) ;  /* 0x000036c000077945 */ /* 0x000fe60003800000 */
[C---:B012---:R-:W-:Y:S01]  /*b2d0*/  VIADD R0, R36.reuse, 0x3f ;  /* 0x0000003f24007836 */ /* 0x047fe20000000000 */
[----:B------:R-:W-:-:S04]  /*b2e0*/  ISETP.GT.AND P0, PT, R36, RZ, PT ;  /* 0x000000ff2400720c */ /* 0x000fc80003f04270 */
[----:B---3--:R-:W-:-:S04]  /*b2f0*/  SHF.R.S32.HI R3, RZ, 0x1f, R0 ;  /* 0x0000001fff037819 */ /* 0x008fc80000011400 */
[----:B------:R-:W-:-:S04]  /*b300*/  LEA.HI R3, R3, R0, RZ, 0x6 ;  /* 0x0000000003037211 */ /* 0x000fc800078f30ff */
[----:B------:R-:W-:-:S05]  /*b310*/  SHF.R.S32.HI R34, RZ, 0x6, R3 ;  /* 0x00000006ff227819 */ /* 0x000fca0000011403 */
[----:B------:R0:W-:Y:S01]  /*b320*/  STL [R1+0x30], R34 ;  /* 0x0000302201007387 */ /* 0x0001e20000100800 */
[----:B------:R-:W-:Y:S05]  /*b330*/  @P0 BRA `(.L_x_414) ;  /* 0x0000000000440947 */ /* 0x000fea0003800000 */
[----:B------:R-:W1:Y:S02]  /*b340*/  S2R R2, SR_TID.X ;  /* 0x0000000000027919 */ /* 0x000e640000002100 */
[----:B-1----:R-:W-:-:S04]  /*b350*/  LOP3.LUT R2, R2, 0x7f, RZ, 0xc0, !PT ;  /* 0x0000007f02027812 */ /* 0x002fc800078ec0ff */
[----:B------:R-:W-:-:S13]  /*b360*/  ISETP.NE.AND P0, PT, R2, RZ, PT ;  /* 0x000000ff0200720c */ /* 0x000fda0003f05270 */
[----:B------:R-:W-:Y:S05]  /*b370*/  @P0 BRA `(.L_x_415) ;  /* 0x0000003400800947 */ /* 0x000fea0003800000 */
[----:B------:R-:W1:Y:S01]  /*b380*/  S2R R5, SR_LANEID ;  /* 0x0000000000057919 */ /* 0x000e620000000000 */
[----:B------:R-:W-:Y:S01]  /*b390*/  VOTEU.ANY UR4, UPT, PT ;  /* 0x0000000000047886 */ /* 0x000fe200038e0100 */
[----:B------:R-:W2:Y:S01]  /*b3a0*/  LDC.64 R2, c[0x0][0xc60] ;  /* 0x00031800ff027b82 */ /* 0x000ea20000000a00 */
[----:B------:R-:W1:Y:S02]  /*b3b0*/  FLO.U32 R0, UR4 ;  /* 0x0000000400007d00 */ /* 0x000e6400080e0000 */
[----:B-1----:R-:W-:-:S06]  /*b3c0*/  ISETP.EQ.U32.AND P0, PT, R0, R5, PT ;  /* 0x000000050000720c */ /* 0x002fcc0003f02070 */
[----:B------:R-:W2:Y:S07]  /*b3d0*/  POPC R5, UR4 ;  /* 0x0000000400057d09 */ /* 0x000eae0008000000 */
[----:B--2---:R-:W2:Y:S01]  /*b3e0*/  @P0 ATOMG.E.ADD.STRONG.GPU PT, R3, desc[UR50][R2.64], R5 ;  /* 0x00000005020309a8 */ /* 0x004ea200081ee1f2 */
[----:B------:R-:W1:Y:S02]  /*b3f0*/  S2R R4, SR_LTMASK ;  /* 0x0000000000047919 */ /* 0x000e640000003900 */
[----:B-1----:R-:W-:-:S04]  /*b400*/  LOP3.LUT R4, R4, UR4, RZ, 0xc0, !PT ;  /* 0x0000000404047c12 */ /* 0x002fc8000f8ec0ff */
[----:B------:R-:W1:Y:S01]  /*b410*/  POPC R7, R4 ;  /* 0x0000000400077309 */ /* 0x000e620000000000 */
[----:B--2---:R-:W1:Y:S02]  /*b420*/  SHFL.IDX PT, R0, R3, R0, 0x1f ;  /* 0x00001f0003007589 */ /* 0x004e6400000e0000 */
[----:B-1----:R-:W-:Y:S01]  /*b430*/  IADD3 R16, R0, UR37, R7 ;  /* 0x0000002500107c10 */ /* 0x002fe2000fffe007 */
[----:B------:R-:W-:Y:S06]  /*b440*/  BRA `(.L_x_415) ;  /* 0x00000034004c7947 */ /* 0x000fec0003800000 */
.L_x_414:
[----:B------:R-:W-:Y:S01]  /*b450*/  VIADD R0, R23, 0x22400 ;  /* 0x0002240017007836 */ /* 0x000fe20000000000 */
[----:B------:R-:W-:Y:S04]  /*b460*/  BSSY B6, `(.L_x_416) ;  /* 0x0000013000067945 */ /* 0x000fe80003800000 */
[----:B------:R-:W-:-:S13]  /*b470*/  LOP3.LUT P0, RZ, R0, 0x3ff, RZ, 0xc0, !PT ;  /* 0x000003ff00ff7812 */ /* 0x000fda000780c0ff */
[----:B------:R-:W-:Y:S05]  /*b480*/  @!P0 BRA `(.L_x_417) ;  /* 0x0000000000408947 */ /* 0x000fea0003800000 */
[----:B------:R-:W-:Y:S01]  /*b490*/  MOV R2, 0x0 ;  /* 0x0000000000027802 */ /* 0x000fe20000000f00 */
[----:B------:R-:W-:Y:S01]  /*b4a0*/  ULDC.64 UR6, c[0x4][0x90] ;  /* 0x0100240000067ab9 */ /* 0x000fe20000000a00 */
[----:B------:R-:W-:Y:S01]  /*b4b0*/  ULDC.64 UR8, c[0x4][0x98] ;  /* 0x0100260000087ab9 */ /* 0x000fe20000000a00 */
[----:B------:R-:W-:Y:S01]  /*b4c0*/  ULDC.64 UR4, c[0x4][0x8] ;  /* 0x0100020000047ab9 */ /* 0x000fe20000000a00 */
[----:B------:R-:W-:Y:S01]  /*b4d0*/  MOV R4, UR6 ;  /* 0x0000000600047c02 */ /* 0x000fe20008000f00 */
[----:B------:R-:W-:Y:S01]  /*b4e0*/  IMAD.U32 R5, RZ, RZ, UR7 ;  /* 0x00000007ff057e24 */ /* 0x000fe2000f8e00ff */
[----:B------:R-:W1:Y:S01]  /*b4f0*/  LDC.64 R2, c[0x4][R2] ;  /* 0x0100000002027b82 */ /* 0x000e620000000a00 */
        /* <DEDUP_REMOVED lines=9> */
.L_x_417:
[----:B------:R-:W-:Y:S05]  /*b590*/  BSYNC B6 ;  /* 0x0000000000067941 */ /* 0x000fea0003800000 */
.L_x_416:
        /* <DEDUP_REMOVED lines=8> */
[----:B------:R1:W2:Y:S01]  /*b620*/  LDC.64 R2, c[0x4][R29] ;  /* 0x010000001d027b82 */ /* 0x0002a20000000a00 */
        /* <DEDUP_REMOVED lines=8> */
[----:B-1----:R-:W-:-:S07]  /*b6b0*/  IMAD.MOV.U32 R13, RZ, RZ, RZ ;  /* 0x000000ffff0d7224 */ /* 0x002fce00078e00ff */
[----:B------:R-:W-:-:S07]  /*b6c0*/  LEPC R20, `(.L_x_420) ;  /* 0x000000001014794e */ /* 0x000fce0000000000 */
[----:B0-2---:R-:W-:Y:S05]  /*b6d0*/  CALL.ABS.NOINC R2 ;  /* 0x0000000002007343 */ /* 0x005fea0003c00000 */
.L_x_420:
        /* <DEDUP_REMOVED lines=15> */
.L_x_419:
[----:B------:R-:W-:Y:S05]  /*b7d0*/  BSYNC B6 ;  /* 0x0000000000067941 */ /* 0x000fea0003800000 */
.L_x_418:
[----:B------:R-:W1:Y:S01]  /*b7e0*/  S2R R21, SR_TID.X ;  /* 0x0000000000157919 */ /* 0x000e620000002100 */
[----:B------:R-:W-:Y:S01]  /*b7f0*/  ULDC.64 UR4, c[0x0][0x9f8] ;  /* 0x00027e0000047ab9 */ /* 0x000fe20000000a00 */
[----:B------:R-:W2:Y:S01]  /*b800*/  LDC R20, c[0x0][0x430] ;  /* 0x00010c00ff147b82 */ /* 0x000ea20000000800 */
[----:B------:R-:W-:Y:S01]  /*b810*/  ISETP.NE.U32.AND P0, PT, RZ, UR4, PT ;  /* 0x00000004ff007c0c */ /* 0x000fe2000bf05070 */
[----:B------:R-:W3:Y:S03]  /*b820*/  S2R R2, SR_TID.X ;  /* 0x0000000000027919 */ /* 0x000ee60000002100 */
[----:B------:R-:W-:-:S13]  /*b830*/  ISETP.NE.AND.EX P0, PT, RZ, UR5, PT, P0 ;  /* 0x00000005ff007c0c */ /* 0x000fda000bf05300 */
[----:B------:R-:W-:Y:S01]  /*b840*/  @P0 IADD3 R26, P1, R26, UR4, RZ ;  /* 0x000000041a1a0c10 */ /* 0x000fe2000ff3e0ff */
[----:B------:R-:W-:-:S03]  /*b850*/  ULDC UR4, c[0x0][0x320] ;  /* 0x0000c80000047ab9 */ /* 0x000fc60000000800 */
[----:B------:R-:W-:-:S05]  /*b860*/  @P0 IADD3.X R27, R27, UR5, RZ, P1, !PT ;  /* 0x000000051b1b0c10 */ /* 0x000fca0008ffe4ff */
[----:B------:R4:W5:Y:S01]  /*b870*/  @P0 LDG.E R28, desc[UR50][R26.64] ;  /* 0x000000321a1c0981 */ /* 0x000962000c1e1900 */
[----:B------:R-:W-:Y:S01]  /*b880*/  LOP3.LUT R22, R22, 0xffffffbf, RZ, 0xc0, !PT ;  /* 0xffffffbf16167812 */ /* 0x000fe200078ec0ff */
[----:B------:R-:W-:Y:S01]  /*b890*/  UMOV UR5, 0xffffffff ;  /* 0xffffffff00057882 */ /* 0x000fe20000000000 */
[----:B-1----:R-:W-:-:S04]  /*b8a0*/  SHF.L.U32 R29, R21, 0x3, RZ ;  /* 0x00000003151d7819 */ /* 0x002fc800000006ff */
[----:B------:R-:W-:Y:S01]  /*b8b0*/  LOP3.LUT R29, R29, 0x38, RZ, 0xc0, !PT ;  /* 0x000000381d1d7812 */ /* 0x000fe200078ec0ff */
[C---:B---3--:R-:W-:Y:S02]  /*b8c0*/  IMAD.SHL.U32 R21, R2.reuse, 0x8, RZ ;  /* 0x0000000802157824 */ /* 0x048fe400078e00ff */
[----:B------:R-:W-:Y:S01]  /*b8d0*/  IMAD.SHL.U32 R9, R2, 0x10, RZ ;  /* 0x0000001002097824 */ /* 0x000fe200078e00ff */
[C---:B------:R-:W-:Y:S02]  /*b8e0*/  LOP3.LUT R35, R29.reuse, 0x40, RZ, 0xfc, !PT ;  /* 0x000000401d237812 */ /* 0x040fe400078efcff */
[----:B------:R-:W-:Y:S02]  /*b8f0*/  LOP3.LUT R32, R29, 0x180, RZ, 0xfc, !PT ;  /* 0x000001801d207812 */ /* 0x000fe400078efcff */
[----:B------:R-:W1:Y:S01]  /*b900*/  S2R R29, SR_TID.X ;  /* 0x00000000001d7919 */ /* 0x000e620000002100 */
[----:B------:R-:W-:Y:S02]  /*b910*/  ISETP.GE.AND P0, PT, R35, UR4, PT ;  /* 0x0000000423007c0c */ /* 0x000fe4000bf06270 */
[----:B------:R-:W-:-:S02]  /*b920*/  ISETP.GE.AND P1, PT, R32, UR4, PT ;  /* 0x0000000420007c0c */ /* 0x000fc4000bf26270 */
[----:B------:R-:W-:Y:S02]  /*b930*/  LOP3.LUT R21, R21, 0x38, RZ, 0xc0, !PT ;  /* 0x0000003815157812 */ /* 0x000fe400078ec0ff */
[----:B------:R-:W-:Y:S02]  /*b940*/  LOP3.LUT R9, R37, 0x70, R9, 0xf8, !PT ;  /* 0x0000007025097812 */ /* 0x000fe400078ef809 */
[C---:B------:R-:W-:Y:S02]  /*b950*/  ISETP.GE.AND P2, PT, R21.reuse, UR4, PT ;  /* 0x0000000415007c0c */ /* 0x040fe4000bf46270 */
[----:B------:R-:W-:Y:S02]  /*b960*/  LOP3.LUT R21, R21, 0x140, RZ, 0xfc, !PT ;  /* 0x0000014015157812 */ /* 0x000fe400078efcff */
[----:B------:R-:W-:Y:S02]  /*b970*/  SEL R0, RZ, 0x40, P1 ;  /* 0x00000040ff007807 */ /* 0x000fe40000800000 */
[----:B------:R-:W-:-:S04]  /*b980*/  @P0 LOP3.LUT R22, R22, 0x40, RZ, 0xfc, !PT ;  /* 0x0000004016160812 */ /* 0x000fc800078efcff */
[----:B------:R-:W-:-:S04]  /*b990*/  LOP3.LUT R22, R22, 0xffffff7f, RZ, 0xc0, !PT ;  /* 0xffffff7f16167812 */ /* 0x000fc800078ec0ff */
[----:B------:R-:W-:Y:S02]  /*b9a0*/  @P2 LOP3.LUT R22, R22, 0x80, RZ, 0xfc, !PT ;  /* 0x0000008016162812 */ /* 0x000fe400078efcff */
[----:B------:R-:W-:Y:S02]  /*b9b0*/  ISETP.GE.AND P2, PT, R21, UR4, PT ;  /* 0x0000000415007c0c */ /* 0x000fe4000bf46270 */
[----:B------:R-:W-:Y:S01]  /*b9c0*/  LOP3.LUT R22, R22, 0xffffffdf, RZ, 0xc0, !PT ;  /* 0xffffffdf16167812 */ /* 0x000fe200078ec0ff */
[C---:B-1----:R-:W-:Y:S02]  /*b9d0*/  IMAD.SHL.U32 R32, R29.reuse, 0x8, RZ ;  /* 0x000000081d207824 */ /* 0x042fe400078e00ff */
[----:B------:R-:W-:-:S03]  /*b9e0*/  IMAD.SHL.U32 R29, R29, 0x8, RZ ;  /* 0x000000081d1d7824 */ /* 0x000fc600078e00ff */
[----:B------:R-:W-:Y:S02]  /*b9f0*/  LOP3.LUT R32, R32, 0x38, RZ, 0xc0, !PT ;  /* 0x0000003820207812 */ /* 0x000fe400078ec0ff */
[----:B------:R-:W-:Y:S02]  /*ba00*/  LOP3.LUT R29, R29, 0x38, RZ, 0xc0, !PT ;  /* 0x000000381d1d7812 */ /* 0x000fe400078ec0ff */
[C---:B------:R-:W-:Y:S02]  /*ba10*/  LOP3.LUT R35, R32.reuse, 0x80, RZ, 0xfc, !PT ;  /* 0x0000008020237812 */ /* 0x040fe400078efcff */
[----:B------:R-:W-:Y:S02]  /*ba20*/  LOP3.LUT R32, R32, 0x1c0, RZ, 0xfc, !PT ;  /* 0x000001c020207812 */ /* 0x000fe400078efcff */
[----:B------:R-:W-:Y:S02]  /*ba30*/  ISETP.GE.AND P5, PT, R35, UR4, PT ;  /* 0x0000000423007c0c */ /* 0x000fe4000bfa6270 */
[----:B------:R-:W-:-:S02]  /*ba40*/  LOP3.LUT R29, R29, 0xc0, RZ, 0xfc, !PT ;  /* 0x000000c01d1d7812 */ /* 0x000fc400078efcff */
[----:B------:R-:W-:Y:S01]  /*ba50*/  ISETP.GE.AND P0, PT, R32, UR4, PT ;  /* 0x0000000420007c0c */ /* 0x000fe2000bf06270 */
[----:B------:R-:W-:Y:S01]  /*ba60*/  IMAD.SHL.U32 R32, R2, 0x8, RZ ;  /* 0x0000000802207824 */ /* 0x000fe200078e00ff */
[----:B------:R-:W-:Y:S02]  /*ba70*/  ISETP.GE.AND P4, PT, R29, UR4, PT ;  /* 0x000000041d007c0c */ /* 0x000fe4000bf86270 */
[----:B------:R-:W-:Y:S02]  /*ba80*/  LEA R29, R34, 0xffffffc0, 0x6 ;  /* 0xffffffc0221d7811 */ /* 0x000fe400078e30ff */
[----:B------:R-:W-:Y:S02]  /*ba90*/  LOP3.LUT R32, R32, 0x38, RZ, 0xc0, !PT ;  /* 0x0000003820207812 */ /* 0x000fe400078ec0ff */
[----:B------:R-:W-:Y:S01]  /*baa0*/  SEL R7, RZ, 0x80, P0 ;  /* 0x00000080ff077807 */ /* 0x000fe20000000000 */
[----:B------:R-:W-:Y:S01]  /*bab0*/  IMAD.IADD R35, R9, 0x1, R29 ;  /* 0x0000000109237824 */ /* 0x000fe200078e021d */
[----:B------:R-:W-:-:S02]  /*bac0*/  @P5 LOP3.LUT R22, R22, 0x20, RZ, 0xfc, !PT ;  /* 0x0000002016165812 */ /* 0x000fc400078efcff */
[----:B------:R-:W-:Y:S02]  /*bad0*/  LOP3.LUT R32, R32, 0x100, RZ, 0xfc, !PT ;  /* 0x0000010020207812 */ /* 0x000fe400078efcff */
[----:B------:R-:W-:Y:S02]  /*bae0*/  LOP3.LUT R22, R22, 0xffffffef, RZ, 0xc0, !PT ;  /* 0xffffffef16167812 */ /* 0x000fe400078ec0ff */
[----:B------:R-:W-:Y:S02]  /*baf0*/  ISETP.GE.AND P3, PT, R32, UR4, PT ;  /* 0x0000000420007c0c */ /* 0x000fe4000bf66270 */
[----:B------:R-:W-:-:S04]  /*bb00*/  @P4 LOP3.LUT R22, R22, 0x10, RZ, 0xfc, !PT ;  /* 0x0000001016164812 */ /* 0x000fc800078efcff */
[----:B------:R-:W-:-:S04]  /*bb10*/  LOP3.LUT R22, R22, 0xfffffffb, RZ, 0xc0, !PT ;  /* 0xfffffffb16167812 */ /* 0x000fc800078ec0ff */
[----:B------:R-:W-:-:S04]  /*bb20*/  LOP3.LUT R22, R22, 0xfffffff7, RZ, 0xc0, !PT ;  /* 0xfffffff716167812 */ /* 0x000fc800078ec0ff */
[----:B------:R-:W-:-:S04]  /*bb30*/  @P3 LOP3.LUT R22, R22, 0x8, RZ, 0xfc, !PT ;  /* 0x0000000816163812 */ /* 0x000fc800078efcff */
[----:B------:R-:W-:Y:S01]  /*bb40*/  @P2 LOP3.LUT R22, R22, 0x4, RZ, 0xfc, !PT ;  /* 0x0000000416162812 */ /* 0x000fe200078efcff */
[----:B--2-4-:R-:W-:Y:S06]  /*bb50*/  BRA.DIV UR5, `(.L_x_421) ;  /* 0x0000003e05907947 */ /* 0x014fec000b800000 */
.L_x_488:
[----:B------:R-:W-:Y:S01]  /*bb60*/  ISETP.NE.AND P1, PT, R20, 0x1, PT ;  /* 0x000000011400780c */ /* 0x000fe20003f25270 */
[----:B0-----:R-:W-:Y:S01]  /*bb70*/  IMAD.MOV.U32 R34, RZ, RZ, RZ ;  /* 0x000000ffff227224 */ /* 0x001fe200078e00ff */
[C---:B------:R-:W-:Y:S02]  /*bb80*/  ISETP.GE.AND P0, PT, R35.reuse, R36, PT ;  /* 0x000000242300720c */ /* 0x040fe40003f06270 */
[----:B------:R-:W-:Y:S02]  /*bb90*/  IADD3 R35, R35, R31, RZ ;  /* 0x0000001f23237210 */ /* 0x000fe40007ffe0ff */
[----:B------:R-:W-:Y:S02]  /*bba0*/  ISETP.GT.U32.OR P0, PT, R9, 0x3f, P0 ;  /* 0x0000003f0900780c */ /* 0x000fe40000704470 */
[----:B-----5:R-:W-:Y:S01]  /*bbb0*/  SHF.R.S32.HI R32, RZ, 0x1f, R28 ;  /* 0x0000001fff207819 */ /* 0x020fe2000001141c */
[----:B------:R-:W-:Y:S01]  /*bbc0*/  IMAD.MOV.U32 R6, RZ, RZ, R35 ;  /* 0x000000ffff067224 */ /* 0x000fe200078e0023 */
[----:B------:R-:W-:-:S02]  /*bbd0*/  LOP3.LUT P6, RZ, R22, 0x80, RZ, 0xc0, !PT ;  /* 0x0000008016ff7812 */ /* 0x000fc400078cc0ff */
[----:B------:R-:W-:Y:S01]  /*bbe0*/  LOP3.LUT R22, R22, 0xfffff7ff, RZ, 0xc0, !PT ;  /* 0xfffff7ff16167812 */ /* 0x000fe200078ec0ff */
[----:B------:R-:W0:Y:S03]  /*bbf0*/  @P1 LDC R3, c[0x0][0x434] ;  /* 0x00010d00ff031b82 */ /* 0x000e260000000800 */
[----:B------:R-:W-:-:S05]  /*bc00*/  @P1 LOP3.LUT R22, R22, 0x800, RZ, 0xfc, !PT ;  /* 0x0000080016161812 */ /* 0x000fca00078efcff */
[----:B------:R-:W1:Y:S08]  /*bc10*/  @P1 LDC R2, c[0x0][0x438] ;  /* 0x00010e00ff021b82 */ /* 0x000e700000000800 */
[----:B------:R-:W2:Y:S01]  /*bc20*/  @!P0 LDC.64 R4, c[0x0][0x428] ;  /* 0x00010a00ff048b82 */ /* 0x000ea20000000a00 */
[----:B0-----:R-:W-:-:S05]  /*bc30*/  @P1 IMAD.HI.U32 R3, R35, R3, RZ ;  /* 0x0000000323031227 */ /* 0x001fca00078e00ff */
[----:B-1----:R-:W-:-:S04]  /*bc40*/  @P1 SHF.R.U32.HI R6, RZ, R2, R3 ;  /* 0x00000002ff061219 */ /* 0x002fc80000011603 */
[--C-:B------:R-:W-:Y:S01]  /*bc50*/  @!P0 SHF.R.S32.HI R3, RZ, 0x1f, R6.reuse ;  /* 0x0000001fff038819 */ /* 0x100fe20000011406 */
[----:B------:R-:W-:Y:S02]  /*bc60*/  @!P0 IMAD.MOV.U32 R2, RZ, RZ, R6 ;  /* 0x000000ffff028224 */ /* 0x000fe400078e0006 */
[-C--:B--2---:R-:W-:Y:S02]  /*bc70*/  @!P0 IMAD R8, R32, R4.reuse, RZ ;  /* 0x0000000420088224 */ /* 0x084fe400078e02ff */
[----:B------:R-:W-:-:S04]  /*bc80*/  @!P0 IMAD.WIDE.U32 R2, R28, R4, R2 ;  /* 0x000000041c028225 */ /* 0x000fc800078e0002 */
[----:B------:R-:W-:Y:S02]  /*bc90*/  @!P0 IMAD R8, R28, R5, R8 ;  /* 0x000000051c088224 */ /* 0x000fe400078e0208 */
[----:B------:R-:W0:Y:S02]  /*bca0*/  @!P0 LDC.64 R4, c[0x0][0x418] ;  /* 0x00010600ff048b82 */ /* 0x000e240000000a00 */
[----:B------:R-:W-:Y:S01]  /*bcb0*/  @!P0 IMAD.IADD R8, R3, 0x1, R8 ;  /* 0x0000000103088824 */ /* 0x000fe200078e0208 */
[----:B------:R-:W-:Y:S02]  /*bcc0*/  SEL R3, RZ, 0x1, P6 ;  /* 0x00000001ff037807 */ /* 0x000fe40003000000 */
[----:B0-----:R-:W-:-:S04]  /*bcd0*/  @!P0 LEA R4, P1, R2, R4, 0x2 ;  /* 0x0000000402048211 */ /* 0x001fc800078210ff */
[----:B------:R-:W-:Y:S02]  /*bce0*/  @!P0 LEA.HI.X R5, R2, R5, R8, 0x2, P1 ;  /* 0x0000000502058211 */ /* 0x000fe400008f1408 */
[----:B------:R-:W-:-:S03]  /*bcf0*/  LOP3.LUT P1, RZ, R22, 0x40, RZ, 0xc0, !PT ;  /* 0x0000004016ff7812 */ /* 0x000fc6000782c0ff */
[----:B------:R0:W5:Y:S01]  /*bd00*/  @!P0 LDG.E R34, desc[UR50][R4.64] ;  /* 0x0000003204228981 */ /* 0x000162000c1e1900 */
[----:B------:R-:W-:Y:S02]  /*bd10*/  SEL R2, RZ, 0xffffffff, P1 ;  /* 0xffffffffff027807 */ /* 0x000fe40000800000 */
[----:B------:R-:W-:Y:S02]  /*bd20*/  ISETP.GT.U32.AND P1, PT, R9, 0x3f, PT ;  /* 0x0000003f0900780c */ /* 0x000fe40003f24070 */
[----:B------:R-:W-:Y:S01]  /*bd30*/  LOP3.LUT R22, R22, 0xfffffbff, RZ, 0xc0, !PT ;  /* 0xfffffbff16167812 */ /* 0x000fe200078ec0ff */
[----:B------:R-:W-:Y:S01]  /*bd40*/  IMAD.SHL.U32 R2, R2, 0x2, RZ ;  /* 0x0000000202027824 */ /* 0x000fe200078e00ff */
[----:B------:R-:W-:Y:S02]  /*bd50*/  SHF.R.S32.HI R26, RZ, 0x1f, R18 ;  /* 0x0000001fff1a7819 */ /* 0x000fe40000011412 */
[----:B0-----:R-:W-:Y:S02]  /*bd60*/  SEL R4, RZ, 0x8, P4 ;  /* 0x00000008ff047807 */ /* 0x001fe40002000000 */
[----:B------:R-:W-:-:S02]  /*bd70*/  LOP3.LUT R2, R2, 0x2, R3, 0xe2, !PT ;  /* 0x0000000202027812 */ /* 0x000fc400078ee203 */
[----:B------:R-:W-:-:S04]  /*bd80*/  SEL R3, RZ, 0x4, P5 ;  /* 0x00000004ff037807 */ /* 0x000fc80002800000 */
[----:B------:R-:W-:Y:S02]  /*bd90*/  LOP3.LUT R2, R4, R2, R3, 0xfe, !PT ;  /* 0x0000000204027212 */ /* 0x000fe400078efe03 */
[----:B------:R-:W-:Y:S02]  /*bda0*/  SEL R3, RZ, 0x10, P3 ;  /* 0x00000010ff037807 */ /* 0x000fe40001800000 */
[----:B------:R-:W-:-:S04]  /*bdb0*/  SEL R4, RZ, 0x20, P2 ;  /* 0x00000020ff047807 */ /* 0x000fc80001000000 */
[----:B------:R-:W-:-:S04]  /*bdc0*/  LOP3.LUT R2, R4, R2, R3, 0xfe, !PT ;  /* 0x0000000204027212 */ /* 0x000fc800078efe03 */
[----:B------:R-:W-:Y:S01]  /*bdd0*/  LOP3.LUT R10, R2, R0, RZ, 0xfc, !PT ;  /* 0x00000000020a7212 */ /* 0x000fe200078efcff */
[----:B------:R-:W-:Y:S01]  /*bde0*/  IMAD.MOV R0, RZ, RZ, -R6 ;  /* 0x000000ffff007224 */ /* 0x000fe200078e0a06 */
[----:B------:R-:W-:-:S03]  /*bdf0*/  MOV R2, UR36 ;  /* 0x0000002400027c02 */ /* 0x000fc60008000f00 */
[----:B------:R-:W-:Y:S01]  /*be00*/  IMAD R35, R20, R0, R35 ;  /* 0x0000000014237224 */ /* 0x000fe200078e0223 */
[----:B------:R-:W-:Y:S01]  /*be10*/  LOP3.LUT R0, R10, R7, RZ, 0xfc, !PT ;  /* 0x000000070a007212 */ /* 0x000fe200078efcff */
[----:B------:R0:W-:Y:S01]  /*be20*/  STL [R1+0x28], R10 ;  /* 0x0000280a01007387 */ /* 0x0001e20000100800 */
[----:B------:R-:W-:-:S03]  /*be30*/  ISETP.NE.AND P0, PT, R2, 0x3, PT ;  /* 0x000000030200780c */ /* 0x000fc60003f05270 */
[----:B------:R0:W-:Y:S10]  /*be40*/  STL [R1+0x4], R0 ;  /* 0x0000040001007387 */ /* 0x0001f40000100800 */
[----:B------:R-:W-:-:S04]  /*be50*/  @P0 LOP3.LUT R22, R22, 0x400, RZ, 0xfc, !PT ;  /* 0x0000040016160812 */ /* 0x000fc800078efcff */
[----:B------:R-:W-:-:S04]  /*be60*/  LOP3.LUT R22, R22, 0xfffffffe, RZ, 0xc0, !PT ;  /* 0xfffffffe16167812 */ /* 0x000fc800078ec0ff */
[----:B------:R-:W-:Y:S01]  /*be70*/  @P1 LOP3.LUT R22, R22, 0x1, RZ, 0xfc, !PT ;  /* 0x0000000116161812 */ /* 0x000fe200078efcff */
[----:B0-----:R-:W-:Y:S06]  /*be80*/  @!P0 BRA `(.L_x_422) ;  /* 0x0000000000048947 */ /* 0x001fec0003800000 */
[----:B------:R-:W-:Y:S01]  /*be90*/  BPT.TRAP 0x1 ;  /* 0x000000040000795c */ /* 0x000fe20000300000 */
.L_x_422:
[----:B------:R-:W-:Y:S01]  /*bea0*/  IMAD R27, R24, 0x8, R23 ;  /* 0x00000008181b7824 */ /* 0x000fe200078e0217 */
[----:B------:R-:W-:Y:S01]  /*beb0*/  SHF.L.U32 R0, R25, 0x1f, RZ ;  /* 0x0000001f19007819 */ /* 0x000fe200000006ff */
[----:B------:R-:W-:Y:S03]  /*bec0*/  BSSY B0, `(.L_x_423) ;  /* 0x0000003000007945 */ /* 0x000fe60003800000 */
[----:B------:R-:W0:Y:S02]  /*bed0*/  SYNCS.PHASECHK.TRANS64.TRYWAIT P0, [R27+URZ+0x28c40], R0 ;  /* 0x028c40001b0075a7 */ /* 0x000e24000800017f */
[----:B0-----:R-:W-:Y:S05]  /*bee0*/  @!P0 BRA `(.L_x_424) ;  /* 0x0000003800dc8947 */ /* 0x001fea0003800000 */
.L_x_489:
[----:B------:R-:W-:Y:S05]  /*bef0*/  BSYNC B0 ;  /* 0x0000000000007941 */ /* 0x000fea0003800000 */
.L_x_423:
[----:B0-----:R-:W-:Y:S01]  /*bf00*/  SHF.R.S32.HI R0, RZ, 0x1f, R35 ;  /* 0x0000001fff007819 */ /* 0x001fe20000011423 */
[----:B------:R-:W-:Y:S01]  /*bf10*/  ULDC.64 UR4, c[0x0][0x300] ;  /* 0x0000c00000047ab9 */ /* 0x000fe20000000a00 */
[----:B-----5:R-:W-:Y:S01]  /*bf20*/  SHF.R.S32.HI R4, RZ, 0x1f, R34 ;  /* 0x0000001fff047819 */ /* 0x020fe20000011422 */
[----:B------:R-:W-:Y:S01]  /*bf30*/  IMAD.WIDE.U32 R2, R35, UR4, RZ ;  /* 0x0000000423027c25 */ /* 0x000fe2000f8e00ff */
[----:B------:R-:W-:Y:S01]  /*bf40*/  IADD3 R29, -R37, R36, -R29 ;  /* 0x00000024251d7210 */ /* 0x000fe20007ffe91d */
[----:B------:R0:W-:Y:S01]  /*bf50*/  STL [R1+0x1c], R0 ;  /* 0x00001c0001007387 */ /* 0x0001e20000100800 */
[----:B------:R-:W-:-:S03]  /*bf60*/  LOP3.LUT R22, R22, 0xfffffffd, RZ, 0xc0, !PT ;  /* 0xfffffffd16167812 */ /* 0x000fc600078ec0ff */
[----:B------:R1:W-:Y:S01]  /*bf70*/  STL [R1+0x20], R4 ;  /* 0x0000200401007387 */ /* 0x0003e20000100800 */
[----:B0-----:R-:W-:-:S04]  /*bf80*/  IMAD R0, R0, UR4, RZ ;  /* 0x0000000400007c24 */ /* 0x001fc8000f8e02ff */
[----:B------:R-:W-:Y:S01]  /*bf90*/  IMAD R0, R35, UR5, R0 ;  /* 0x0000000523007c24 */ /* 0x000fe2000f8e0200 */
[----:B------:R-:W-:-:S03]  /*bfa0*/  ULDC.64 UR4, c[0x0][0x310] ;  /* 0x0000c40000047ab9 */ /* 0x000fc60000000a00 */
[----:B------:R-:W-:Y:S02]  /*bfb0*/  IMAD.IADD R3, R3, 0x1, R0 ;  /* 0x0000000103037824 */ /* 0x000fe400078e0200 */
[----:B------:R-:W-:Y:S02]  /*bfc0*/  IMAD R0, R4, UR4, RZ ;  /* 0x0000000404007c24 */ /* 0x000fe4000f8e02ff */
[----:B-1----:R-:W0:Y:S01]  /*bfd0*/  S2R R4, SR_TID.X ;  /* 0x0000000000047919 */ /* 0x002e220000002100 */
[----:B------:R-:W-:-:S04]  /*bfe0*/  IMAD.WIDE.U32 R2, R34, UR4, R2 ;  /* 0x0000000422027c25 */ /* 0x000fc8000f8e0002 */
[----:B------:R-:W-:Y:S01]  /*bff0*/  IMAD R0, R34, UR5, R0 ;  /* 0x0000000522007c24 */ /* 0x000fe2000f8e0200 */
[----:B------:R-:W-:-:S03]  /*c000*/  ULDC.64 UR4, c[0x0][0x308] ;  /* 0x0000c20000047ab9 */ /* 0x000fc60000000a00 */
[----:B------:R-:W-:Y:S02]  /*c010*/  IMAD.IADD R3, R3, 0x1, R0 ;  /* 0x0000000103037824 */ /* 0x000fe400078e0200 */
[----:B------:R-:W-:Y:S02]  /*c020*/  IMAD R0, R26, UR4, RZ ;  /* 0x000000041a007c24 */ /* 0x000fe4000f8e02ff */
[----:B------:R-:W-:-:S04]  /*c030*/  IMAD.WIDE.U32 R2, R18, UR4, R2 ;  /* 0x0000000412027c25 */ /* 0x000fc8000f8e0002 */
[----:B------:R-:W-:Y:S01]  /*c040*/  IMAD R0, R18, UR5, R0 ;  /* 0x0000000512007c24 */ /* 0x000fe2000f8e0200 */
[----:B------:R-:W-:-:S03]  /*c050*/  ULDC.64 UR4, c[0x0][0x2e8] ;  /* 0x0000ba0000047ab9 */ /* 0x000fc60000000a00 */
[----:B------:R-:W-:Y:S01]  /*c060*/  IMAD.IADD R5, R3, 0x1, R0 ;  /* 0x0000000103057824 */ /* 0x000fe200078e0200 */
[----:B------:R-:W-:Y:S01]  /*c070*/  LEA R0, P0, R2, UR4, 0x1 ;  /* 0x0000000402007c11 */ /* 0x000fe2000f8008ff */
[----:B------:R-:W-:-:S03]  /*c080*/  ULDC UR4, c[0x0][0x2f4] ;  /* 0x0000bd0000047ab9 */ /* 0x000fc60000000800 */
[----:B------:R-:W-:Y:S01]  /*c090*/  LEA.HI.X R5, R2, UR5, R5, 0x1, P0 ;  /* 0x0000000502057c11 */ /* 0x000fe200080f0c05 */
[----:B------:R-:W-:Y:S01]  /*c0a0*/  UMOV UR5, 0xffffffff ;  /* 0xffffffff00057882 */ /* 0x000fe20000000000 */
[----:B------:R-:W-:Y:S01]  /*c0b0*/  ISETP.GE.AND P0, PT, R29, 0x1, PT ;  /* 0x000000011d00780c */ /* 0x000fe20003f06270 */
[----:B0-----:R-:W-:Y:S02]  /*c0c0*/  IMAD.SHL.U32 R7, R4, 0x8, RZ ;  /* 0x0000000804077824 */ /* 0x001fe400078e00ff */
[----:B------:R-:W-:-:S03]  /*c0d0*/  IMAD R4, R24, 0x1000, R33 ;  /* 0x0000100018047824 */ /* 0x000fc600078e0221 */
[----:B------:R-:W-:-:S04]  /*c0e0*/  LOP3.LUT R7, R7, 0x38, RZ, 0xc0, !PT ;  /* 0x0000003807077812 */ /* 0x000fc800078ec0ff */
[----:B------:R-:W-:-:S13]  /*c0f0*/  ISETP.GE.AND P2, PT, R7, UR4, PT ;  /* 0x0000000407007c0c */ /* 0x000fda000bf46270 */
[----:B------:R-:W-:Y:S01]  /*c100*/  @P2 LOP3.LUT R22, R22, 0x2, RZ, 0xfc, !PT ;  /* 0x0000000216162812 */ /* 0x000fe200078efcff */
[----:B------:R-:W-:Y:S06]  /*c110*/  BRA.DIV UR5, `(.L_x_425) ;  /* 0x0000003a05647947 */ /* 0x000fec000b800000 */
[----:B------:R-:W0:Y:S01]  /*c120*/  SHFL.IDX PT, R3, R0, RZ, 0x181f ;  /* 0x00181fff00037589 */ /* 0x000e2200000e0000 */
[----:B------:R-:W-:-:S03]  /*c130*/  @P0 IMAD R6, R4, 0x2, R23 ;  /* 0x0000000204060824 */ /* 0x000fc600078e0217 */
[----:B------:R-:W1:Y:S01]  /*c140*/  SHFL.IDX PT, R2, R5, RZ, 0x181f ;  /* 0x00181fff05027589 */ /* 0x000e6200000e0000 */
[----:B0-----:R-:W-:-:S04]  /*c150*/  @P0 LEA R3, P1, R7, R3, 0x1 ;  /* 0x0000000307030211 */ /* 0x001fc800078208ff */
[----:B-1----:R-:W-:-:S04]  /*c160*/  @P0 IADD3.X R2, RZ, R2, RZ, P1, !PT ;  /* 0x00000002ff020210 */ /* 0x002fc80000ffe4ff */
[----:B------:R-:W-:-:S04]  /*c170*/  @P0 LOP3.LUT R3, R3, R2, RZ, 0x3c, !PT ;  /* 0x0000000203030212 */ /* 0x000fc800078e3cff */
[----:B------:R-:W-:-:S04]  /*c180*/  @P0 LOP3.LUT R2, R3, R2, RZ, 0x3c, !PT ;  /* 0x0000000203020212 */ /* 0x000fc800078e3cff */
[----:B------:R-:W-:-:S05]  /*c190*/  @P0 LOP3.LUT R3, R3, R2, RZ, 0x3c, !PT ;  /* 0x0000000203030212 */ /* 0x000fca00078e3cff */
[----:B------:R-:W-:Y:S01]  /*c1a0*/  @!PT LDS RZ, [RZ] ;  /* 0x00000000fffff984 */ /* 0x000fe20000000800 */
[----:B------:R0:W-:Y:S01]  /*c1b0*/  @P0 LDGSTS.E.BYPASS.LTC128B.128 [R6+0x22400], desc[UR50][R2.64], !P2 ;  /* 0x2240000002060fae */ /* 0x0001e2000d101d72 */
[----:B------:R-:W-:-:S03]  /*c1c0*/  ISETP.GE.AND P0, PT, R29, 0x11, PT ;  /* 0x000000111d00780c */ /* 0x000fc60003f06270 */
[----:B0-----:R-:W0:Y:S10]  /*c1d0*/  SHFL.IDX PT, R3, R0, 0x1, 0x181f ;  /* 0x00381f0000037f89 */ /* 0x001e3400000e0000 */
[----:B------:R-:W-:Y:S01]  /*c1e0*/  @P0 IMAD R6, R4, 0x2, R23 ;  /* 0x0000000204060824 */ /* 0x000fe200078e0217 */
[----:B------:R-:W1:Y:S01]  /*c1f0*/  SHFL.IDX PT, R2, R5, 0x1, 0x181f ;  /* 0x00381f0005027f89 */ /* 0x000e6200000e0000 */
[----:B0-----:R-:W-:-:S05]  /*c200*/  @P0 LEA R3, P1, R7, R3, 0x1 ;  /* 0x0000000307030211 */ /* 0x001fca00078208ff */
[----:B-1----:R-:W-:-:S05]  /*c210*/  @P0 IMAD.X R2, RZ, RZ, R2, P1 ;  /* 0x000000ffff020224 */ /* 0x002fca00008e0602 */
[----:B------:R-:W-:-:S04]  /*c220*/  @P0 LOP3.LUT R3, R3, R2, RZ, 0x3c, !PT ;  /* 0x0000000203030212 */ /* 0x000fc800078e3cff */
[----:B------:R-:W-:-:S04]  /*c230*/  @P0 LOP3.LUT R2, R3, R2, RZ, 0x3c, !PT ;  /* 0x0000000203020212 */ /* 0x000fc800078e3cff */
[----:B------:R-:W-:-:S05]  /*c240*/  @P0 LOP3.LUT R3, R3, R2, RZ, 0x3c, !PT ;  /* 0x0000000203030212 */ /* 0x000fca00078e3cff */
[----:B------:R0:W-:Y:S01]  /*c250*/  @P0 LDGSTS.E.BYPASS.LTC128B.128 [R6+0x22c00], desc[UR50][R2.64], !P2 ;  /* 0x22c0000002060fae */ /* 0x0001e2000d101d72 */
[----:B------:R-:W-:-:S03]  /*c260*/  ISETP.GE.AND P0, PT, R29, 0x21, PT ;  /* 0x000000211d00780c */ /* 0x000fc60003f06270 */
[----:B0-----:R-:W0:Y:S10]  /*c270*/  SHFL.IDX PT, R3, R0, 0x2, 0x181f ;  /* 0x00581f0000037f89 */ /* 0x001e3400000e0000 */
[----:B------:R-:W-:Y:S01]  /*c280*/  @P0 IMAD R6, R4, 0x2, R23 ;  /* 0x0000000204060824 */ /* 0x000fe200078e0217 */
        /* <DEDUP_REMOVED lines=9> */
.L_x_499:
[----:B------:R-:W-:-:S13]  /*c320*/  ISETP.GE.AND P0, PT, R29, 0x31, PT ;  /* 0x000000311d00780c */ /* 0x000fda0003f06270 */
[----:B01----:R-:W-:Y:S02]  /*c330*/  @P0 LEA R2, P1, R7, R0, 0x1 ;  /* 0x0000000007020211 */ /* 0x003fe400078208ff */
[----:B------:R-:W-:-:S03]  /*c340*/  @P0 LEA R4, R4, R23, 0x1 ;  /* 0x0000001704040211 */ /* 0x000fc600078e08ff */
[----:B------:R-:W-:-:S05]  /*c350*/  @P0 IMAD.X R3, RZ, RZ, R5, P1 ;  /* 0x000000ffff030224 */ /* 0x000fca00008e0605 */
[----:B------:R-:W-:Y:S01]  /*c360*/  @!PT LDS RZ, [RZ] ;  /* 0x00000000fffff984 */ /* 0x000fe20000000800 */
[----:B------:R-:W-:Y:S01]  /*c370*/  @!PT LDS RZ, [RZ] ;  /* 0x00000000fffff984 */ /* 0x000fe20000000800 */
[----:B------:R-:W-:Y:S01]  /*c380*/  @!PT LDS RZ, [RZ] ;  /* 0x00000000fffff984 */ /* 0x000fe20000000800 */
[----:B------:R0:W-:Y:S01]  /*c390*/  @P0 LDGSTS.E.BYPASS.LTC128B.128 [R4+0x23c00], desc[UR50][R2.64], !P2 ;  /* 0x23c0000002040fae */ /* 0x0001e2000d101d72 */
[----:B------:R-:W-:Y:S01]  /*c3a0*/  PLOP3.LUT P0, PT, PT, PT, PT, 0x80, 0x0 ;  /* 0x000000000000781c */ /* 0x000fe20003f0f070 */
[----:B------:R-:W-:-:S12]  /*c3b0*/  NOP ;  /* 0x0000000000007918 */ /* 0x000fd80000000000 */
.L_x_426:
        /* <DEDUP_REMOVED lines=11> */
.L_x_427:
[----:B------:R1:W5:Y:S01]  /*c470*/  LDL.LU R0, [R1+0x8] ;  /* 0x0000080001007983 */ /* 0x0003620000300800 */
[----:B------:R-:W-:Y:S01]  /*c480*/  LOP3.LUT P0, RZ, R22, 0x100, RZ, 0xc0, !PT ;  /* 0x0000010016ff7812 */ /* 0x000fe2000780c0ff */
[----:B------:R1:W-:Y:S02]  /*c490*/  SYNCS.ARRIVE.TRANS64.A1T0 RZ, [R27+URZ+0x28c30], RZ ;  /* 0x028c30ff1bff79a7 */ /* 0x0003e4000810003f */
[----:B0-----:R1:W5:Y:S04]  /*c4a0*/  LDL.LU R4, [R1] ;  /* 0x0000000001047983 */ /* 0x0013680000300800 */
[----:B------:R1:W5:Y:S01]  /*c4b0*/  LDL R3, [R1+0x4] ;  /* 0x0000040001037983 */ /* 0x0003620000100800 */
[----:B------:R-:W-:-:S07]  /*c4c0*/  SEL R2, R30, RZ, !P0 ;  /* 0x000000ff1e027207 */ /* 0x000fce0004000000 */
[----:B------:R-:W-:Y:S05]  /*c4d0*/  WARPSYNC.ALL ;  /* 0x0000000000007948 */ /* 0x000fea0003800000 */
[----:B------:R0:W-:Y:S01]  /*c4e0*/  STL [R1+0x18], R2 ;  /* 0x0000180201007387 */ /* 0x0001e20000100800 */
[----:B------:R-:W-:Y:S01]  /*c4f0*/  ULDC.64 UR4, c[0x0][0x298] ;  /* 0x0000a60000047ab9 */ /* 0x000fe20000000a00 */
[----:B------:R-:W-:Y:S01]  /*c500*/  BSSY B6, `(.L_x_428) ;  /* 0x0000020000067945 */ /* 0x000fe20003800000 */
[----:B0-----:R-:W-:Y:S01]  /*c510*/  VIADD R2, R23, 0x20400 ;  /* 0x0002040017027836 */ /* 0x001fe20000000000 */
[----:B------:R-:W-:Y:S01]  /*c520*/  BAR.SYNC.DEFER_BLOCKING 0x8, 0x100 ;  /* 0x0204000000007b1d */ /* 0x000fe20000010000 */
[----:B-----5:R-:W-:-:S03]  /*c530*/  SEL R0, R0, RZ, !P0 ;  /* 0x000000ff00007207 */ /* 0x020fc60004000000 */
[----:B------:R-:W-:Y:S02]  /*c540*/  LOP3.LUT P0, RZ, R2, 0x3ff, RZ, 0xc0, !PT ;  /* 0x000003ff02ff7812 */ /* 0x000fe4000780c0ff */
[----:B------:R0:W-:Y:S01]  /*c550*/  STL [R1+0x8], R0 ;  /* 0x0000080001007387 */ /* 0x0001e20000100800 */
[----:B------:R-:W-:-:S04]  /*c560*/  PRMT R30, R3, 0x8880, RZ ;  /* 0x00008880031e7816 */ /* 0x000fc800000000ff */
[----:B------:R-:W-:Y:S02]  /*c570*/  PRMT R30, R30, 0x7710, RZ ;  /* 0x000077101e1e7816 */ /* 0x000fe400000000ff */
[----:B0-----:R-:W-:-:S05]  /*c580*/  SHF.R.S32.HI R0, RZ, 0x1f, R4 ;  /* 0x0000001fff007819 */ /* 0x001fca0000011404 */
[----:B------:R-:W-:-:S04]  /*c590*/  IMAD R0, R0, UR4, RZ ;  /* 0x0000000400007c24 */ /* 0x000fc8000f8e02ff */
[C---:B------:R-:W-:Y:S02]  /*c5a0*/  IMAD R0, R4.reuse, UR5, R0 ;  /* 0x0000000504007c24 */ /* 0x040fe4000f8e0200 */
[----:B------:R-:W-:-:S04]  /*c5b0*/  IMAD.WIDE.U32 R4, R4, UR4, RZ ;  /* 0x0000000404047c25 */ /* 0x000fc8000f8e00ff */
[----:B------:R-:W-:Y:S01]  /*c5c0*/  IMAD.IADD R0, R5, 0x1, R0 ;  /* 0x0000000105007824 */ /* 0x000fe200078e0200 */
[----:B------:R0:W-:Y:S04]  /*c5d0*/  STL.64 [R1+0x10], R4 ;  /* 0x0000100401007387 */ /* 0x0001e80000100a00 */
[----:B------:R0:W-:Y:S01]  /*c5e0*/  STL [R1], R0 ;  /* 0x0000000001007387 */ /* 0x0001e20000100800 */
[----:B------:R-:W-:Y:S05]  /*c5f0*/  @!P0 BRA `(.L_x_429) ;  /* 0x0000000000408947 */ /* 0x000fea0003800000 */
[----:B------:R-:W-:Y:S01]  /*c600*/  MOV R2, 0x0 ;  /* 0x0000000000027802 */ /* 0x000fe20000000f00 */
[----:B------:R-:W-:Y:S01]  /*c610*/  ULDC.64 UR4, c[0x4][0x90] ;  /* 0x0100240000047ab9 */ /* 0x000fe20000000a00 */
[----:B------:R-:W-:Y:S01]  /*c620*/  ULDC.64 UR6, c[0x4][0x98] ;  /* 0x0100260000067ab9 */ /* 0x000fe20000000a00 */
[----:B------:R-:W-:Y:S01]  /*c630*/  ULDC.64 UR8, c[0x4][0x20] ;  /* 0x0100080000087ab9 */ /* 0x000fe20000000a00 */
[----:B0-----:R-:W-:Y:S01]  /*c640*/  IMAD.U32 R4, RZ, RZ, UR4 ;  /* 0x00000004ff047e24 */ /* 0x001fe2000f8e00ff */
        /* <DEDUP_REMOVED lines=11> */
.L_x_429:
[----:B------:R-:W-:Y:S05]  /*c700*/  BSYNC B6 ;  /* 0x0000000000067941 */ /* 0x000fea0003800000 */
.L_x_428:
[----:B0-----:R-:W2:Y:S01]  /*c710*/  LDL.LU R0, [R1] ;  /* 0x0000000001007983 */ /* 0x001ea20000300800 */
[----:B------:R-:W-:Y:S01]  /*c720*/  ULDC.64 UR4, c[0x0][0x2d8] ;  /* 0x0000b60000047ab9 */ /* 0x000fe20000000a00 */
[----:B------:R-:W0:Y:S02]  /*c730*/  LDC R7, c[0x0][0x448] ;  /* 0x00011200ff077b82 */ /* 0x000e240000000800 */
[----:B------:R-:W2:Y:S04]  /*c740*/  LDL.LU.64 R2, [R1+0x10] ;  /* 0x0000100001027983 */ /* 0x000ea80000300a00 */
[----:B------:R-:W3:Y:S04]  /*c750*/  LDL.LU R21, [R1+0x8] ;  /* 0x0000080001157983 */ /* 0x000ee80000300800 */
[----:B------:R-:W4:Y:S04]  /*c760*/  LDL.LU R20, [R1+0x18] ;  /* 0x0000180001147983 */ /* 0x000f280000300800 */
[----:B------:R0:W5:Y:S04]  /*c770*/  LDL R10, [R1+0xc] ;  /* 0x00000c00010a7983 */ /* 0x0001680000100800 */
[----:B------:R0:W5:Y:S02]  /*c780*/  LDL R8, [R1+0x2c] ;  /* 0x00002c0001087983 */ /* 0x0001640000100800 */
[----:B0-----:R-:W-:-:S13]  /*c790*/  ISETP.NE.AND P0, PT, R7, 0x1, PT ;  /* 0x000000010700780c */ /* 0x001fda0003f05270 */
[----:B------:R-:W0:Y:S01]  /*c7a0*/  @P0 LDC R6, c[0x0][0x44c] ;  /* 0x00011300ff060b82 */ /* 0x000e220000000800 */
[----:B------:R-:W1:Y:S02]  /*c7b0*/  S2R R9, SR_TID.X ;  /* 0x0000000000097919 */ /* 0x000e640000002100 */
[----:B-1----:R-:W-:-:S05]  /*c7c0*/  IMAD.SHL.U32 R9, R9, 0x8, RZ ;  /* 0x0000000809097824 */ /* 0x002fca00078e00ff */
[----:B------:R-:W-:Y:S02]  /*c7d0*/  LOP3.LUT R9, R9, 0x38, RZ, 0xc0, !PT ;  /* 0x0000003809097812 */ /* 0x000fe400078ec0ff */
[----:B--2---:R-:W-:Y:S01]  /*c7e0*/  MOV R3, R0 ;  /* 0x0000000000037202 */ /* 0x004fe20000000f00 */
[----:B------:R-:W-:Y:S02]  /*c7f0*/  IMAD R0, R26, UR4, RZ ;  /* 0x000000041a007c24 */ /* 0x000fe4000f8e02ff */
[----:B------:R-:W-:-:S04]  /*c800*/  IMAD.WIDE.U32 R2, R18, UR4, R2 ;  /* 0x0000000412027c25 */ /* 0x000fc8000f8e0002 */
[----:B------:R-:W-:Y:S01]  /*c810*/  IMAD R0, R18, UR5, R0 ;  /* 0x0000000512007c24 */ /* 0x000fe2000f8e0200 */
[----:B------:R-:W-:-:S03]  /*c820*/  ULDC.64 UR4, c[0x0][0x2e0] ;  /* 0x0000b80000047ab9 */ /* 0x000fc60000000a00 */
[----:B------:R-:W-:Y:S02]  /*c830*/  IMAD.IADD R3, R3, 0x1, R0 ;  /* 0x0000000103037824 */ /* 0x000fe400078e0200 */
[----:B---3--:R-:W-:Y:S02]  /*c840*/  IMAD R0, R21, UR4, RZ ;  /* 0x0000000415007c24 */ /* 0x008fe4000f8e02ff */
[----:B----4-:R-:W-:-:S04]  /*c850*/  IMAD.WIDE.U32 R2, R20, UR4, R2 ;  /* 0x0000000414027c25 */ /* 0x010fc8000f8e0002 */
[----:B------:R-:W-:Y:S01]  /*c860*/  IMAD R0, R20, UR5, R0 ;  /* 0x0000000514007c24 */ /* 0x000fe2000f8e0200 */
[----:B------:R-:W-:Y:S01]  /*c870*/  ULDC.64 UR4, c[0x0][0x2d0] ;  /* 0x0000b40000047ab9 */ /* 0x000fe20000000a00 */
[----:B------:R-:W1:Y:S02]  /*c880*/  S2R R20, SR_TID.X ;  /* 0x0000000000147919 */ /* 0x000e640000002100 */
[----:B------:R-:W-:Y:S02]  /*c890*/  IMAD.IADD R3, R3, 0x1, R0 ;  /* 0x0000000103037824 */ /* 0x000fe400078e0200 */
[----:B------:R-:W2:Y:S01]  /*c8a0*/  @P0 LDC R0, c[0x0][0x450] ;  /* 0x00011400ff000b82 */ /* 0x000ea20000000800 */
[----:B-1----:R-:W-:-:S05]  /*c8b0*/  IMAD.SHL.U32 R20, R20, 0x10, RZ ;  /* 0x0000001014147824 */ /* 0x002fca00078e00ff */
[----:B------:R-:W-:-:S05]  /*c8c0*/  LOP3.LUT R20, R37, 0x70, R20, 0xf8, !PT ;  /* 0x0000007025147812 */ /* 0x000fca00078ef814 */
[----:B------:R-:W-:-:S04]  /*c8d0*/  IMAD R5, R17, 0x40, R20 ;  /* 0x0000004011057824 */ /* 0x000fc800078e0214 */
[----:B0-----:R-:W-:-:S04]  /*c8e0*/  @P0 IMAD.HI.U32 R6, R5, R6, RZ ;  /* 0x0000000605060227 */ /* 0x001fc800078e00ff */
[----:B------:R-:W-:Y:S01]  /*c8f0*/  IMAD.MOV.U32 R4, RZ, RZ, R5 ;  /* 0x000000ffff047224 */ /* 0x000fe200078e0005 */
[----:B--2---:R-:W-:-:S04]  /*c900*/  @P0 SHF.R.U32.HI R4, RZ, R0, R6 ;  /* 0x00000000ff040219 */ /* 0x004fc80000011606 */
[----:B------:R-:W-:-:S05]  /*c910*/  IADD3 R0, -R4, RZ, RZ ;  /* 0x000000ff04007210 */ /* 0x000fca0007ffe1ff */
[----:B------:R-:W-:Y:S01]  /*c920*/  IMAD R0, R7, R0, R5 ;  /* 0x0000000007007224 */ /* 0x000fe200078e0205 */
[----:B------:R-:W-:Y:S01]  /*c930*/  SHF.R.S32.HI R5, RZ, 0x1f, R4 ;  /* 0x0000001fff057819 */ /* 0x000fe20000011404 */
[----:B------:R-:W-:-:S04]  /*c940*/  IMAD.WIDE.U32 R2, R4, UR4, R2 ;  /* 0x0000000404027c25 */ /* 0x000fc8000f8e0002 */
[----:B------:R-:W-:-:S04]  /*c950*/  IMAD R5, R5, UR4, RZ ;  /* 0x0000000405057c24 */ /* 0x000fc8000f8e02ff */
[----:B------:R-:W-:Y:S01]  /*c960*/  IMAD R5, R4, UR5, R5 ;  /* 0x0000000504057c24 */ /* 0x000fe2000f8e0205 */
[----:B------:R-:W-:Y:S01]  /*c970*/  SHF.R.S32.HI R4, RZ, 0x1f, R0 ;  /* 0x0000001fff047819 */ /* 0x000fe20000011400 */
[----:B------:R-:W-:Y:S02]  /*c980*/  ULDC.64 UR4, c[0x0][0x2c8] ;  /* 0x0000b20000047ab9 */ /* 0x000fe40000000a00 */
[----:B------:R-:W-:Y:S02]  /*c990*/  IMAD.IADD R3, R3, 0x1, R5 ;  /* 0x0000000103037824 */ /* 0x000fe400078e0205 */
[----:B------:R-:W-:Y:S02]  /*c9a0*/  IMAD R4, R4, UR4, RZ ;  /* 0x0000000404047c24 */ /* 0x000fe4000f8e02ff */
[----:B------:R-:W-:-:S04]  /*c9b0*/  IMAD.WIDE.U32 R2, R0, UR4, R2 ;  /* 0x0000000400027c25 */ /* 0x000fc8000f8e0002 */
[----:B------:R-:W-:Y:S01]  /*c9c0*/  IMAD R4, R0, UR5, R4 ;  /* 0x0000000500047c24 */ /* 0x000fe2000f8e0204 */
[----:B------:R-:W-:Y:S02]  /*c9d0*/  ULDC.64 UR4, c[0x0][0x280] ;  /* 0x0000a00000047ab9 */ /* 0x000fe40000000a00 */
[----:B------:R-:W-:Y:S01]  /*c9e0*/  LEA R0, P0, R2, UR4, 0x1 ;  /* 0x0000000402007c11 */ /* 0x000fe2000f8008ff */
[----:B------:R-:W-:Y:S01]  /*c9f0*/  IMAD.IADD R4, R3, 0x1, R4 ;  /* 0x0000000103047824 */ /* 0x000fe200078e0204 */
[----:B------:R-:W-:-:S04]  /*ca00*/  ULDC UR4, c[0x0][0x2b8] ;  /* 0x0000ae0000047ab9 */ /* 0x000fc80000000800 */
[----:B------:R-:W-:Y:S01]  /*ca10*/  LEA.HI.X R4, R2, UR5, R4, 0x1, P0 ;  /* 0x0000000502047c11 */ /* 0x000fe200080f0c04 */
[----:B------:R-:W-:Y:S01]  /*ca20*/  UMOV UR5, 0xffffffff ;  /* 0xffffffff00057882 */ /* 0x000fe20000000000 */
[----:B------:R-:W-:Y:S02]  /*ca30*/  ISETP.GE.AND P1, PT, R9, UR4, PT ;  /* 0x0000000409007c0c */ /* 0x000fe4000bf26270 */
[----:B------:R-:W-:Y:S11]  /*ca40*/  BRA.DIV UR5, `(.L_x_430) ;  /* 0x0000003605687947 */ /* 0x000ff6000b800000 */
[----:B------:R-:W0:Y:S01]  /*ca50*/  SHFL.IDX PT, R3, R0, RZ, 0x181f ;  /* 0x00181fff00037589 */ /* 0x000e2200000e0000 */
[----:B-----5:R-:W-:Y:S02]  /*ca60*/  IMAD R5, R10, R7, RZ ;  /* 0x000000070a057224 */ /* 0x020fe400078e02ff */
[----:B------:R-:W-:Y:S01]  /*ca70*/  IMAD R17, R17, 0x40, R37 ;  /* 0x0000004011117824 */ /* 0x000fe200078e0225 */
[----:B------:R-:W1:Y:S04]  /*ca80*/  SHFL.IDX PT, R2, R4, RZ, 0x181f ;  /* 0x00181fff04027589 */ /* 0x000e6800000e0000 */
[----:B------:R-:W-:-:S13]  /*ca90*/  ISETP.GE.AND P0, PT, R17, R5, PT ;  /* 0x000000051100720c */ /* 0x000fda0003f06270 */
[----:B0-----:R-:W-:-:S05]  /*caa0*/  @!P0 LEA R3, P2, R9, R3, 0x1 ;  /* 0x0000000309038211 */ /* 0x001fca00078408ff */
[----:B-1----:R-:W-:-:S05]  /*cab0*/  @!P0 IMAD.X R2, RZ, RZ, R2, P2 ;  /* 0x000000ffff028224 */ /* 0x002fca00010e0602 */
[----:B------:R-:W-:-:S04]  /*cac0*/  @!P0 LOP3.LUT R3, R3, R2, RZ, 0x3c, !PT ;  /* 0x0000000203038212 */ /* 0x000fc800078e3cff */
[----:B------:R-:W-:-:S04]  /*cad0*/  @!P0 LOP3.LUT R2, R3, R2, RZ, 0x3c, !PT ;  /* 0x0000000203028212 */ /* 0x000fc800078e3cff */
[----:B------:R-:W-:-:S05]  /*cae0*/  @!P0 LOP3.LUT R3, R3, R2, RZ, 0x3c, !PT ;  /* 0x0000000203038212 */ /* 0x000fca00078e3cff */
[----:B------:R-:W-:Y:S01]  /*caf0*/  @!PT LDS RZ, [RZ] ;  /* 0x00000000fffff984 */ /* 0x000fe20000000800 */
[----:B------:R0:W-:Y:S02]  /*cb00*/  @!P0 LDGSTS.E.BYPASS.LTC128B.128 [R8+0x20400], desc[UR50][R2.64], !P1 ;  /* 0x2040000002088fae */ /* 0x0001e4000c901d72 */
[----:B0-----:R-:W-:Y:S02]  /*cb10*/  IADD3 R2, R17, 0x10, RZ ;  /* 0x0000001011027810 */ /* 0x001fe40007ffe0ff */
[----:B------:R-:W0:Y:S02]  /*cb20*/  SHFL.IDX PT, R3, R0, 0x1, 0x181f ;  /* 0x00381f0000037f89 */ /* 0x000e2400000e0000 */
[----:B------:R-:W-:Y:S02]  /*cb30*/  ISETP.GE.AND P0, PT, R2, R5, PT ;  /* 0x000000050200720c */ /* 0x000fe40003f06270 */
[----:B------:R-:W1:Y:S11]  /*cb40*/  SHFL.IDX PT, R2, R4, 0x1, 0x181f ;  /* 0x00381f0004027f89 */ /* 0x000e7600000e0000 */
[----:B0-----:R-:W-:-:S05]  /*cb50*/  @!P0 LEA R3, P2, R9, R3, 0x1 ;  /* 0x0000000309038211 */ /* 0x001fca00078408ff */
[----:B-1----:R-:W-:-:S05]  /*cb60*/  @!P0 IMAD.X R2, RZ, RZ, R2, P2 ;  /* 0x000000ffff028224 */ /* 0x002fca00010e0602 */
[----:B------:R-:W-:-:S04]  /*cb70*/  @!P0 LOP3.LUT R3, R3, R2, RZ, 0x3c, !PT ;  /* 0x0000000203038212 */ /* 0x000fc800078e3cff */
[----:B------:R-:W-:-:S04]  /*cb80*/  @!P0 LOP3.LUT R2, R3, R2, RZ, 0x3c, !PT ;  /* 0x0000000203028212 */ /* 0x000fc800078e3cff */
[----:B------:R-:W-:-:S05]  /*cb90*/  @!P0 LOP3.LUT R3, R3, R2, RZ, 0x3c, !PT ;  /* 0x0000000203038212 */ /* 0x000fca00078e3cff */
[----:B------:R0:W-:Y:S02]  /*cba0*/  @!P0 LDGSTS.E.BYPASS.LTC128B.128 [R8+0x20c00], desc[UR50][R2.64], !P1 ;  /* 0x20c0000002088fae */ /* 0x0001e4000c901d72 */
[----:B0-----:R-:W-:Y:S02]  /*cbb0*/  VIADD R2, R17, 0x20 ;  /* 0x0000002011027836 */ /* 0x001fe40000000000 */
[----:B------:R-:W0:Y:S03]  /*cbc0*/  SHFL.IDX PT, R3, R0, 0x2, 0x181f ;  /* 0x00581f0000037f89 */ /* 0x000e2600000e0000 */
[----:B------:R-:W-:Y:S01]  /*cbd0*/  ISETP.GE.AND P0, PT, R2, R5, PT ;  /* 0x000000050200720c */ /* 0x000fe20003f06270 */
[----:B------:R-:W-:Y:S04]  /*cbe0*/  SHFL.IDX PT, R0, R0, 0x3, 0x181f ;  /* 0x00781f0000007f89 */ /* 0x000fe800000e0000 */
[----:B------:R-:W1:Y:S04]  /*cbf0*/  SHFL.IDX PT, R2, R4, 0x2, 0x181f ;  /* 0x00581f0004027f89 */ /* 0x000e6800000e0000 */
[----:B------:R-:W2:Y:S04]  /*cc00*/  SHFL.IDX PT, R4, R4, 0x3, 0x181f ;  /* 0x00781f0004047f89 */ /* 0x000ea800000e0000 */
[----:B0-----:R-:W-:-:S05]  /*cc10*/  @!P0 LEA R3, P2, R9, R3, 0x1 ;  /* 0x0000000309038211 */ /* 0x001fca00078408ff */
[----:B-1----:R-:W-:-:S05]  /*cc20*/  @!P0 IMAD.X R2, RZ, RZ, R2, P2 ;  /* 0x000000ffff028224 */ /* 0x002fca00010e0602 */
[----:B------:R-:W-:-:S04]  /*cc30*/  @!P0 LOP3.LUT R3, R3, R2, RZ, 0x3c, !PT ;  /* 0x0000000203038212 */ /* 0x000fc800078e3cff */
[----:B------:R-:W-:-:S04]  /*cc40*/  @!P0 LOP3.LUT R2, R3, R2, RZ, 0x3c, !PT ;  /* 0x0000000203028212 */ /* 0x000fc800078e3cff */
[----:B------:R-:W-:-:S05]  /*cc50*/  @!P0 LOP3.LUT R3, R3, R2, RZ, 0x3c, !PT ;  /* 0x0000000203038212 */ /* 0x000fca00078e3cff */
[----:B--2---:R0:W-:Y:S02]  /*cc60*/  @!P0 LDGSTS.E.BYPASS.LTC128B.128 [R8+0x21400], desc[UR50][R2.64], !P1 ;  /* 0x2140000002088fae */ /* 0x0041e4000c901d72 */
.L_x_508:
[----:B------:R-:W-:-:S05]  /*cc70*/  VIADD R17, R17, 0x30 ;  /* 0x0000003011117836 */ /* 0x000fca0000000000 */
[----:B------:R-:W-:-:S13]  /*cc80*/  ISETP.GE.AND P0, PT, R17, R5, PT ;  /* 0x000000051100720c */ /* 0x000fda0003f06270 */
[----:B01----:R-:W-:-:S05]  /*cc90*/  @!P0 LEA R2, P2, R9, R0, 0x1 ;  /* 0x0000000009028211 */ /* 0x003fca00078408ff */
[----:B------:R-:W-:-:S05]  /*cca0*/  @!P0 IMAD.X R3, RZ, RZ, R4, P2 ;  /* 0x000000ffff038224 */ /* 0x000fca00010e0604 */
[----:B------:R-:W-:Y:S01]  /*ccb0*/  @!PT LDS RZ, [RZ] ;  /* 0x00000000fffff984 */ /* 0x000fe20000000800 */
[----:B------:R-:W-:Y:S01]  /*ccc0*/  @!PT LDS RZ, [RZ] ;  /* 0x00000000fffff984 */ /* 0x000fe20000000800 */
[----:B------:R-:W-:Y:S01]  /*ccd0*/  @!PT LDS RZ, [RZ] ;  /* 0x00000000fffff984 */ /* 0x000fe20000000800 */
[----:B------:R0:W-:Y:S01]  /*cce0*/  @!P0 LDGSTS.E.BYPASS.LTC128B.128 [R8+0x21c00], desc[UR50][R2.64], !P1 ;  /* 0x21c0000002088fae */ /* 0x0001e2000c901d72 */
[----:B------:R-:W-:Y:S01]  /*ccf0*/  PLOP3.LUT P0, PT, PT, PT, PT, 0x80, 0x0 ;  /* 0x000000000000781c */ /* 0x000fe20003f0f070 */
[----:B------:R-:W-:-:S12]  /*cd00*/  NOP ;  /* 0x0000000000007918 */ /* 0x000fd80000000000 */
.L_x_431:
[----:B------:R-:W-:Y:S02]  /*cd10*/  PLOP3.LUT P1, PT, P1, P0, PT, 0xa2, 0x0 ;  /* 0x000000000000781c */ /* 0x000fe40000f21472 */
[----:B------:R-:W-:-:S08]  /*cd20*/  @P0 R2UR P1, UR4, R23 ;  /* 0x00000000170402ca */ /* 0x000fd00000020000 */
[----:B------:R-:W-:-:S05]  /*cd30*/  @P0 PLOP3.LUT P0, PT, P1, PT, PT, 0x80, 0x0 ;  /* 0x000000000000081c */ /* 0x000fca0000f0f070 */
[----:B------:R-:W-:Y:S01]  /*cd40*/  @!P1 SYNCS.ARRIVE.TRANS64.RED.A0T1 RZ, [UR4+0x28c00], RZ ;  /* 0x028c00ffffff99a7 */ /* 0x000fe20008200404 */
[----:B------:R-:W-:Y:S07]  /*cd50*/  @!P1 ARRIVES.LDGSTSBAR.64.TRANSCNT [UR4+0x28c00] ;  /* 0x028c0000ff0099b0 */ /* 0x000fee0008000a84 */
[----:B------:R-:W-:Y:S05]  /*cd60*/  @P0 BRA.U.ANY `(.L_x_431) ;  /* 0xfffffffd00e80947 */ /* 0x000fea000393ffff */
[----:B0-----:R-:W2:Y:S02]  /*cd70*/  LDL.LU R2, [R1+0x24] ;  /* 0x0000240001027983 */ /* 0x001ea40000300800 */
[----:B--2---:R-:W-:-:S04]  /*cd80*/  IADD3 R2, R2, 0x1, RZ ;  /* 0x0000000102027810 */ /* 0x004fc80007ffe0ff */
[----:B------:R-:W-:Y:S01]  /*cd90*/  LEA.HI R0, R2, R2, RZ, 0x1 ;  /* 0x0000000202007211 */ /* 0x000fe200078f08ff */
[----:B------:R0:W-:Y:S03]  /*cda0*/  STL [R1+0x24], R2 ;  /* 0x0000240201007387 */ /* 0x0001e60000100800 */
[----:B------:R-:W-:-:S05]  /*cdb0*/  LOP3.LUT R0, R0, 0xfffffffe, RZ, 0xc0, !PT ;  /* 0xfffffffe00007812 */ /* 0x000fca00078ec0ff */
[----:B------:R-:W-:-:S05]  /*cdc0*/  IMAD.IADD R0, R2, 0x1, -R0 ;  /* 0x0000000102007824 */ /* 0x000fca00078e0a00 */
[----:B------:R-:W-:Y:S01]  /*cdd0*/  SHF.L.U32 R0, R0, 0x1f, RZ ;  /* 0x0000001f00007819 */ /* 0x000fe200000006ff */
[----:B------:R-:W-:Y:S01]  /*cde0*/  NOP ;  /* 0x0000000000007918 */ /* 0x000fe20000000000 */
[----:B------:R0:W-:Y:S01]  /*cdf0*/  SYNCS.ARRIVE.TRANS64.A1T0 RZ, [R23+URZ+0x28c00], RZ ;  /* 0x028c00ff17ff79a7 */ /* 0x0001e2000810003f */
[----:B------:R-:W-:Y:S01]  /*ce00*/  BSSY B0, `(.L_x_432) ;  /* 0x0000003000007945 */ /* 0x000fe20003800000 */
[----:B------:R-:W1:Y:S03]  /*ce10*/  SYNCS.PHASECHK.TRANS64.TRYWAIT P0, [R23+URZ+0x28c20], R0 ;  /* 0x028c2000170075a7 */ /* 0x000e66000800017f */
[----:B01----:R-:W-:Y:S05]  /*ce20*/  @!P0 BRA `(.L_x_433) ;  /* 0x0000003400b48947 */ /* 0x003fea0003800000 */
.L_x_509:
[----:B------:R-:W-:Y:S05]  /*ce30*/  BSYNC B0 ;  /* 0x0000000000007941 */ /* 0x000fea0003800000 */
.L_x_432:
[----:B------:R-:W-:-:S05]  /*ce40*/  IMAD.U32 R2, RZ, RZ, UR36 ;  /* 0x00000024ff027e24 */ /* 0x000fca000f8e00ff */
[----:B------:R-:W-:-:S13]  /*ce50*/  ISETP.NE.AND P0, PT, R2, 0x3, PT ;  /* 0x000000030200780c */ /* 0x000fda0003f05270 */
[----:B------:R-:W-:Y:S05]  /*ce60*/  @!P0 BRA `(.L_x_434) ;  /* 0x0000000000048947 */ /* 0x000fea0003800000 */
[----:B------:R-:W-:Y:S01]  /*ce70*/  BPT.TRAP 0x1 ;  /* 0x000000040000795c */ /* 0x000fe20000300000 */
.L_x_434:
[----:B0-----:R-:W-:Y:S01]  /*ce80*/  SHF.L.U32 R0, R25, 0x1f, RZ ;  /* 0x0000001f19007819 */ /* 0x001fe200000006ff */
[----:B------:R-:W-:Y:S03]  /*ce90*/  BSSY B0, `(.L_x_435) ;  /* 0x0000003000007945 */ /* 0x000fe60003800000 */
[----:B------:R-:W0:Y:S02]  /*cea0*/  SYNCS.PHASECHK.TRANS64.TRYWAIT P0, [R27+URZ+0x28c60], R0 ;  /* 0x028c60001b0075a7 */ /* 0x000e24000800017f */
[----:B0-----:R-:W-:Y:S05]  /*ceb0*/  @!P0 BRA `(.L_x_436) ;  /* 0x0000003400a48947 */ /* 0x001fea0003800000 */
.L_x_510:
[----:B------:R-:W-:Y:S05]  /*cec0*/  BSYNC B0 ;  /* 0x0000000000007941 */ /* 0x000fea0003800000 */
.L_x_435:
[----:B------:R-:W0:Y:S01]  /*ced0*/  LDL.LU R2, [R1+0x1c] ;  /* 0x00001c0001027983 */ /* 0x000e220000300800 */
[----:B------:R-:W-:-:S03]  /*cee0*/  ULDC.64 UR4, c[0x0][0x328] ;  /* 0x0000ca0000047ab9 */ /* 0x000fc60000000a00 */
[----:B------:R-:W2:Y:S01]  /*cef0*/  LDL.LU R4, [R1+0x20] ;  /* 0x0000200001047983 */ /* 0x000ea20000300800 */
[----:B------:R-:W-:Y:S01]  /*cf00*/  LEA R5, R24, R33, 0xf ;  /* 0x0000002118057211 */ /* 0x000fe200078e78ff */
[----:B0-----:R-:W-:Y:S02]  /*cf10*/  IMAD R0, R2, UR4, RZ ;  /* 0x0000000402007c24 */ /* 0x001fe4000f8e02ff */
[----:B------:R-:W-:-:S04]  /*cf20*/  IMAD.WIDE.U32 R2, R35, UR4, RZ ;  /* 0x0000000423027c25 */ /* 0x000fc8000f8e00ff */
[----:B------:R-:W-:Y:S01]  /*cf30*/  IMAD R0, R35, UR5, R0 ;  /* 0x0000000523007c24 */ /* 0x000fe2000f8e0200 */
[----:B------:R-:W-:-:S03]  /*cf40*/  ULDC.64 UR4, c[0x0][0x338] ;  /* 0x0000ce0000047ab9 */ /* 0x000fc60000000a00 */
[----:B------:R-:W-:Y:S02]  /*cf50*/  IMAD.IADD R3, R3, 0x1, R0 ;  /* 0x0000000103037824 */ /* 0x000fe400078e0200 */
[----:B--2---:R-:W-:Y:S02]  /*cf60*/  IMAD R0, R4, UR4, RZ ;  /* 0x0000000404007c24 */ /* 0x004fe4000f8e02ff */
        /* <DEDUP_REMOVED lines=13> */
[----:B------:R-:W2:Y:S01]  /*d040*/  LDL R3, [R1+0x4] ;  /* 0x0000040001037983 */ /* 0x000ea20000100800 */
[----:B------:R-:W-:Y:S01]  /*d050*/  IMAD R5, R5, 0x2, R23 ;  /* 0x0000000205057824 */ /* 0x000fe200078e0217 */
[C---:B------:R-:W-:Y:S01]  /*d060*/  LOP3.LUT P5, RZ, R30.reuse, 0x2, RZ, 0xc0, !PT ;  /* 0x000000021eff7812 */ /* 0x040fe200078ac0ff */
[----:B------:R-:W0:Y:S01]  /*d070*/  S2R R7, SR_TID.X ;  /* 0x0000000000077919 */ /* 0x000e220000002100 */
[C---:B------:R-:W-:Y:S02]  /*d080*/  LOP3.LUT P4, RZ, R30.reuse, 0x4, RZ, 0xc0, !PT ;  /* 0x000000041eff7812 */ /* 0x040fe4000788c0ff */
[----:B------:R-:W-:Y:S01]  /*d090*/  LOP3.LUT P3, RZ, R30, 0x8, RZ, 0xc0, !PT ;  /* 0x000000081eff7812 */ /* 0x000fe2000786c0ff */
[----:B------:R-:W1:Y:S01]  /*d0a0*/  SHFL.IDX PT, R2, R4, RZ, 0x181f ;  /* 0x00181fff04027589 */ /* 0x000e6200000e0000 */
[----:B------:R-:W-:Y:S02]  /*d0b0*/  LOP3.LUT R22, R22, 0xfffffeff, RZ, 0xc0, !PT ;  /* 0xfffffeff16167812 */ /* 0x000fe400078ec0ff */
[----:B------:R-:W-:Y:S01]  /*d0c0*/  LOP3.LUT P2, RZ, R30, 0x10, RZ, 0xc0, !PT ;  /* 0x000000101eff7812 */ /* 0x000fe2000784c0ff */
[----:B0-----:R-:W-:-:S05]  /*d0d0*/  IMAD.SHL.U32 R7, R7, 0x8, RZ ;  /* 0x0000000807077824 */ /* 0x001fca00078e00ff */
[----:B------:R-:W-:-:S05]  /*d0e0*/  LOP3.LUT R7, R7, 0x38, RZ, 0xc0, !PT ;  /* 0x0000003807077812 */ /* 0x000fca00078ec0ff */
[----:B------:R-:W-:Y:S01]  /*d0f0*/  IMAD.SHL.U32 R0, R7, 0x2, RZ ;  /* 0x0000000207007824 */ /* 0x000fe200078e00ff */
[----:B------:R-:W-:-:S04]  /*d100*/  LOP3.LUT R7, R30, 0x1, RZ, 0xc0, !PT ;  /* 0x000000011e077812 */ /* 0x000fc800078ec0ff */
[----:B-1----:R-:W-:Y:S02]  /*d110*/  IADD3 R2, P0, R2, R0, RZ ;  /* 0x0000000002027210 */ /* 0x002fe40007f1e0ff */
[----:B------:R-:W-:-:S13]  /*d120*/  ISETP.NE.U32.AND P1, PT, R7, 0x1, PT ;  /* 0x000000010700780c */ /* 0x000fda0003f25070 */
[----:B------:R-:W-:-:S04]  /*d130*/  @P1 LOP3.LUT R22, R22, 0x100, RZ, 0xfc, !PT ;  /* 0x0000010016161812 */ /* 0x000fc800078efcff */
[----:B------:R-:W-:Y:S01]  /*d140*/  LOP3.LUT R22, R22, 0xfffffdff, RZ, 0xc0, !PT ;  /* 0xfffffdff16167812 */ /* 0x000fe200078ec0ff */
[----:B--2---:R-:W-:Y:S02]  /*d150*/  IMAD.MOV.U32 R8, RZ, RZ, R3 ;  /* 0x000000ffff087224 */ /* 0x004fe400078e0003 */
[----:B------:R-:W0:Y:S03]  /*d160*/  SHFL.IDX PT, R3, R6, RZ, 0x181f ;  /* 0x00181fff06037589 */ /* 0x000e2600000e0000 */
[----:B------:R-:W-:Y:S01]  /*d170*/  PRMT R7, R8, 0x8880, RZ ;  /* 0x0000888008077816 */ /* 0x000fe200000000ff */
[----:B0-----:R-:W-:Y:S01]  /*d180*/  IMAD.X R3, RZ, RZ, R3, P0 ;  /* 0x000000ffff037224 */ /* 0x001fe200000e0603 */
[----:B------:R-:W-:Y:S02]  /*d190*/  ISETP.LT.OR P0, PT, R29, 0x1, P1 ;  /* 0x000000011d00780c */ /* 0x000fe40000f01670 */
[----:B------:R-:W-:-:S04]  /*d1a0*/  LOP3.LUT P1, RZ, R30, 0x20, RZ, 0xc0, !PT ;  /* 0x000000201eff7812 */ /* 0x000fc8000782c0ff */
[----:B------:R-:W-:-:S07]  /*d1b0*/  ISETP.LT.OR P6, PT, R29, 0x1, !P1 ;  /* 0x000000011d00780c */ /* 0x000fce0004fc1670 */
[----:B------:R-:W-:Y:S01]  /*d1c0*/  @!PT LDS RZ, [RZ] ;  /* 0x00000000fffff984 */ /* 0x000fe20000000800 */
[----:B------:R-:W-:Y:S01]  /*d1d0*/  LDGSTS.E.BYPASS.LTC128B.128 [R5+0x400], desc[UR50][R2.64], !P0 ;  /* 0x0040000002057fae */ /* 0x000fe2000c101d72 */
[----:B------:R-:W-:-:S13]  /*d1e0*/  ISETP.LT.OR P0, PT, R29, 0x1, !P5 ;  /* 0x000000011d00780c */ /* 0x000fda0006f01670 */
[----:B------:R-:W-:Y:S01]  /*d1f0*/  LDGSTS.E.BYPASS.LTC128B.128 [R5+0x2400], desc[UR50][R2.64+0x80], !P0 ;  /* 0x0240008002057fae */ /* 0x000fe2000c101d72 */
[----:B------:R-:W-:-:S13]  /*d200*/  ISETP.LT.OR P0, PT, R29, 0x1, !P4 ;  /* 0x000000011d00780c */ /* 0x000fda0006701670 */
[----:B------:R-:W-:Y:S01]  /*d210*/  LDGSTS.E.BYPASS.LTC128B.128 [R5+0x4400], desc[UR50][R2.64+0x100], !P0 ;  /* 0x0440010002057fae */ /* 0x000fe2000c101d72 */
[----:B------:R-:W-:-:S13]  /*d220*/  ISETP.LT.OR P0, PT, R29, 0x1, !P3 ;  /* 0x000000011d00780c */ /* 0x000fda0005f01670 */
[----:B------:R-:W-:Y:S01]  /*d230*/  LDGSTS.E.BYPASS.LTC128B.128 [R5+0x6400], desc[UR50][R2.64+0x180], !P0 ;  /* 0x0640018002057fae */ /* 0x000fe2000c101d72 */
[----:B------:R-:W-:-:S13]  /*d240*/  ISETP.LT.OR P0, PT, R29, 0x1, !P2 ;  /* 0x000000011d00780c */ /* 0x000fda0005701670 */
[----:B------:R-:W-:Y:S01]  /*d250*/  LDGSTS.E.BYPASS.LTC128B.128 [R5+0x8400], desc[UR50][R2.64+0x200], !P0 ;  /* 0x0840020002057fae */ /* 0x000fe2000c101d72 */
[----:B------:R-:W-:-:S03]  /*d260*/  LOP3.LUT P0, RZ, R30, 0x40, RZ, 0xc0, !PT ;  /* 0x000000401eff7812 */ /* 0x000fc6000780c0ff */
[----:B------:R-:W-:Y:S01]  /*d270*/  LDGSTS.E.BYPASS.LTC128B.128 [R5+0xa400], desc[UR50][R2.64+0x280], !P6 ;  /* 0x0a40028002057fae */ /* 0x000fe2000f101d72 */
[----:B------:R-:W-:-:S13]  /*d280*/  ISETP.LT.OR P6, PT, R29, 0x1, !P0 ;  /* 0x000000011d00780c */ /* 0x000fda00047c1670 */
[----:B------:R-:W-:Y:S01]  /*d290*/  LDGSTS.E.BYPASS.LTC128B.128 [R5+0xc400], desc[UR50][R2.64+0x300], !P6 ;  /* 0x0c40030002057fae */ /* 0x000fe2000f101d72 */
[----:B------:R-:W-:-:S03]  /*d2a0*/  ISETP.GT.AND P6, PT, R7, -0x1, PT ;  /* 0xffffffff0700780c */ /* 0x000fc60003fc4270 */
[----:B------:R-:W-:Y:S10]  /*d2b0*/  SHFL.IDX PT, R7, R6, 0x2, 0x181f ;  /* 0x00581f0006077f89 */ /* 0x000ff400000e0000 */
[----:B------:R-:W-:-:S02]  /*d2c0*/  @P6 LOP3.LUT R22, R22, 0x200, RZ, 0xfc, !PT ;  /* 0x0000020016166812 */ /* 0x000fc400078efcff */
[----:B------:R-:W-:-:S13]  /*d2d0*/  ISETP.LT.OR P6, PT, R29, 0x1, P6 ;  /* 0x000000011d00780c */ /* 0x000fda00037c1670 */
[----:B------:R0:W-:Y:S04]  /*d2e0*/  LDGSTS.E.BYPASS.LTC128B.128 [R5+0xe400], desc[UR50][R2.64+0x380], !P6 ;  /* 0x0e40038002057fae */ /* 0x0001e8000f101d72 */
[----:B0-----:R-:W0:Y:S04]  /*d2f0*/  SHFL.IDX PT, R2, R4, 0x1, 0x181f ;  /* 0x00381f0004027f89 */ /* 0x001e2800000e0000 */
[----:B------:R-:W1:Y:S04]  /*d300*/  SHFL.IDX PT, R3, R6, 0x1, 0x181f ;  /* 0x00381f0006037f89 */ /* 0x000e6800000e0000 */
[----:B------:R-:W-:Y:S01]  /*d310*/  SHFL.IDX PT, R6, R6, 0x3, 0x181f ;  /* 0x00781f0006067f89 */ /* 0x000fe200000e0000 */
[----:B0-----:R-:W-:-:S04]  /*d320*/  IADD3 R2, P6, R2, R0, RZ ;  /* 0x0000000002027210 */ /* 0x001fc80007fde0ff */
[----:B-1----:R-:W-:Y:S02]  /*d330*/  IADD3.X R3, RZ, R3, RZ, P6, !PT ;  /* 0x00000003ff037210 */ /* 0x002fe400037fe4ff */
[----:B------:R-:W-:-:S04]  /*d340*/  LOP3.LUT P6, RZ, R22, 0x100, RZ, 0xc0, !PT ;  /* 0x0000010016ff7812 */ /* 0x000fc800078cc0ff */
[----:B------:R-:W-:-:S13]  /*d350*/  ISETP.LT.OR P6, PT, R29, 0x11, P6 ;  /* 0x000000111d00780c */ /* 0x000fda00037c1670 */
        /* <DEDUP_REMOVED lines=13> */
[----:B------:R-:W-:-:S04]  /*d430*/  LOP3.LUT P6, RZ, R22, 0x200, RZ, 0xc0, !PT ;  /* 0x0000020016ff7812 */ /* 0x000fc800078cc0ff */
[----:B------:R-:W-:-:S13]  /*d440*/  ISETP.LT.OR P6, PT, R29, 0x11, P6 ;  /* 0x000000111d00780c */ /* 0x000fda00037c1670 */
[----:B------:R0:W-:Y:S04]  /*d450*/  LDGSTS.E.BYPASS.LTC128B.128 [R5+0xec00], desc[UR50][R2.64+0x380], !P6 ;  /* 0x0ec0038002057fae */ /* 0x0001e8000f101d72 */
[----:B0-----:R-:W0:Y:S02]  /*d460*/  SHFL.IDX PT, R2, R4, 0x2, 0x181f ;  /* 0x00581f0004027f89 */ /* 0x001e2400000e0000 */
[----:B0-----:R-:W-:-:S05]  /*d470*/  IADD3 R2, P6, R2, R0, RZ ;  /* 0x0000000002027210 */ /* 0x001fca0007fde0ff */
[----:B------:R-:W-:Y:S01]  /*d480*/  IMAD.X R3, RZ, RZ, R7, P6 ;  /* 0x000000ffff037224 */ /* 0x000fe200030e0607 */
        /* <DEDUP_REMOVED lines=18> */
[----:B0-----:R0:W1:Y:S02]  /*d5b0*/  SHFL.IDX PT, R2, R4, 0x3, 0x181f ;  /* 0x00781f0004027f89 */ /* 0x00106400000e0000 */
.L_x_520:
[C---:B------:R-:W-:Y:S02]  /*d5c0*/  LOP3.LUT P6, RZ, R22.reuse, 0x100, RZ, 0xc0, !PT ;  /* 0x0000010016ff7812 */ /* 0x040fe400078cc0ff */
[----:B------:R-:W-:Y:S02]  /*d5d0*/  LOP3.LUT R22, R22, 0xffffefff, RZ, 0xc0, !PT ;  /* 0xffffefff16167812 */ /* 0x000fe400078ec0ff */
[C---:B------:R-:W-:Y:S02]  /*d5e0*/  ISETP.LT.OR P6, PT, R29.reuse, 0x31, P6 ;  /* 0x000000311d00780c */ /* 0x040fe400037c1670 */
[----:B------:R-:W-:-:S11]  /*d5f0*/  ISETP.LT.OR P5, PT, R29, 0x31, !P5 ;  /* 0x000000311d00780c */ /* 0x000fd60006fa1670 */
[----:B------:R-:W-:Y:S02]  /*d600*/  @P6 LOP3.LUT R22, R22, 0x1000, RZ, 0xfc, !PT ;  /* 0x0000100016166812 */ /* 0x000fe400078efcff */
[C---:B------:R-:W-:Y:S02]  /*d610*/  ISETP.LT.OR P6, PT, R29.reuse, 0x31, !P4 ;  /* 0x000000311d00780c */ /* 0x040fe400067c1670 */
[----:B------:R-:W-:Y:S02]  /*d620*/  LOP3.LUT R22, R22, 0xffffbfff, RZ, 0xc0, !PT ;  /* 0xffffbfff16167812 */ /* 0x000fe400078ec0ff */
[C---:B------:R-:W-:Y:S02]  /*d630*/  ISETP.LT.OR P4, PT, R29.reuse, 0x31, !P2 ;  /* 0x000000311d00780c */ /* 0x040fe40005781670 */
[----:B------:R-:W-:Y:S02]  /*d640*/  LOP3.LUT R22, R22, 0xfffffeff, RZ, 0xc0, !PT ;  /* 0xfffffeff16167812 */ /* 0x000fe400078ec0ff */
[----:B------:R-:W-:-:S02]  /*d650*/  ISETP.LT.OR P2, PT, R29, 0x31, !P0 ;  /* 0x000000311d00780c */ /* 0x000fc40004741670 */
[----:B------:R-:W-:Y:S02]  /*d660*/  @P5 LOP3.LUT R22, R22, 0x100, RZ, 0xfc, !PT ;  /* 0x0000010016165812 */ /* 0x000fe400078efcff */
[----:B-1----:R-:W-:Y:S02]  /*d670*/  IADD3 R2, P0, R2, R0, RZ ;  /* 0x0000000002027210 */ /* 0x002fe40007f1e0ff */
[----:B------:R-:W-:Y:S02]  /*d680*/  @P6 LOP3.LUT R22, R22, 0x4000, RZ, 0xfc, !PT ;  /* 0x0000400016166812 */ /* 0x000fe400078efcff */
[----:B------:R-:W-:Y:S01]  /*d690*/  ISETP.LT.OR P5, PT, R29, 0x31, !P3 ;  /* 0x000000311d00780c */ /* 0x000fe20005fa1670 */
[----:B------:R-:W-:Y:S01]  /*d6a0*/  IMAD.X R3, RZ, RZ, R6, P0 ;  /* 0x000000ffff037224 */ /* 0x000fe200000e0606 */
[C---:B------:R-:W-:Y:S02]  /*d6b0*/  LOP3.LUT P6, RZ, R22.reuse, 0x1000, RZ, 0xc0, !PT ;  /* 0x0000100016ff7812 */ /* 0x040fe400078cc0ff */
[----:B------:R-:W-:-:S02]  /*d6c0*/  LOP3.LUT P0, RZ, R22, 0x100, RZ, 0xc0, !PT ;  /* 0x0000010016ff7812 */ /* 0x000fc4000780c0ff */
[----:B------:R-:W-:Y:S02]  /*d6d0*/  ISETP.LT.OR P3, PT, R29, 0x31, !P1 ;  /* 0x000000311d00780c */ /* 0x000fe40004f61670 */
[----:B------:R-:W-:-:S04]  /*d6e0*/  LOP3.LUT P1, RZ, R22, 0x200, RZ, 0xc0, !PT ;  /* 0x0000020016ff7812 */ /* 0x000fc8000782c0ff */
[----:B------:R-:W-:-:S03]  /*d6f0*/  ISETP.LT.OR P1, PT, R29, 0x31, P1 ;  /* 0x000000311d00780c */ /* 0x000fc60000f21670 */
[----:B------:R-:W-:Y:S01]  /*d700*/  @!PT LDS RZ, [RZ] ;  /* 0x00000000fffff984 */ /* 0x000fe20000000800 */
[----:B------:R-:W-:Y:S01]  /*d710*/  @!PT LDS RZ, [RZ] ;  /* 0x00000000fffff984 */ /* 0x000fe20000000800 */
[----:B------:R-:W-:Y:S01]  /*d720*/  @!PT LDS RZ, [RZ] ;  /* 0x00000000fffff984 */ /* 0x000fe20000000800 */
[----:B------:R1:W-:Y:S01]  /*d730*/  LDGSTS.E.BYPASS.LTC128B.128 [R5+0x1c00], desc[UR50][R2.64], !P6 ;  /* 0x01c0000002057fae */ /* 0x0003e2000f101d72 */
[----:B------:R-:W-:-:S03]  /*d740*/  LOP3.LUT P6, RZ, R22, 0x4000, RZ, 0xc0, !PT ;  /* 0x0000400016ff7812 */ /* 0x000fc600078cc0ff */
        /* <DEDUP_REMOVED lines=9> */
.L_x_438:
        /* <DEDUP_REMOVED lines=11> */
.L_x_439:
[----:B------:R-:W-:Y:S01]  /*d890*/  ISETP.GE.AND P0, PT, R36, 0x41, PT ;  /* 0x000000412400780c */ /* 0x000fe20003f06270 */
[----:B------:R1:W-:Y:S01]  /*d8a0*/  SYNCS.ARRIVE.TRANS64.A1T0 RZ, [R27+URZ+0x28c50], RZ ;  /* 0x028c50ff1bff79a7 */ /* 0x0003e2000810003f */
[----:B------:R-:W-:Y:S11]  /*d8b0*/  BSSY B0, `(.L_x_440) ;  /* 0x00000f5000007945 */ /* 0x000ff60003800000 */
[----:B-1----:R-:W-:Y:S05]  /*d8c0*/  @!P0 BRA `(.L_x_441) ;  /* 0x0000000c00cc8947 */ /* 0x002fea0003800000 */
[----:B0-----:R-:W2:Y:S04]  /*d8d0*/  LDL.LU R4, [R1+0x28] ;  /* 0x0000280001047983 */ /* 0x001ea80000300800 */
[----:B------:R-:W3:Y:S04]  /*d8e0*/  LDL.LU R3, [R1+0x4] ;  /* 0x0000040001037983 */ /* 0x000ee80000300800 */
[----:B------:R-:W4:Y:S01]  /*d8f0*/  LDL.LU R2, [R1+0x30] ;  /* 0x0000300001027983 */ /* 0x000f220000300800 */
[----:B--2---:R-:W-:Y:S02]  /*d900*/  LOP3.LUT R30, R4, 0x40, RZ, 0xc0, !PT ;  /* 0x00000040041e7812 */ /* 0x004fe400078ec0ff */
[----:B---3--:R-:W-:-:S02]  /*d910*/  LOP3.LUT R29, R3, 0x80, RZ, 0xc0, !PT ;  /* 0x00000080031d7812 */ /* 0x008fc400078ec0ff */
[----:B------:R-:W-:Y:S01]  /*d920*/  SHF.R.U32.HI R30, RZ, 0x2, R30 ;  /* 0x00000002ff1e7819 */ /* 0x000fe2000001161e */
[----:B----4-:R-:W-:Y:S01]  /*d930*/  VIADD R7, R2, 0xfffffffe ;  /* 0xfffffffe02077836 */ /* 0x010fe20000000000 */
[----:B------:R-:W-:-:S07]  /*d940*/  SHF.R.U32.HI R29, RZ, 0x3, R29 ;  /* 0x00000003ff1d7819 */ /* 0x000fce000001161d */
.L_x_454:
[----:B------:R-:W0:Y:S01]  /*d950*/  S2R R2, SR_TID.X ;  /* 0x0000000000027919 */ /* 0x000e220000002100 */
[----:B-1----:R-:W1:Y:S01]  /*d960*/  LDC R3, c[0x0][0x430] ;  /* 0x00010c00ff037b82 */ /* 0x002e620000000800 */
[----:B--23--:R-:W-:Y:S01]  /*d970*/  LEA R6, R7, R31, 0x6 ;  /* 0x0000001f07067211 */ /* 0x00cfe200078e30ff */
[----:B------:R-:W-:Y:S01]  /*d980*/  IMAD.U32 R11, RZ, RZ, UR36 ;  /* 0x00000024ff0b7e24 */ /* 0x000fe2000f8e00ff */
[----:B------:R-:W-:Y:S01]  /*d990*/  IADD3 R24, R24, 0x1, RZ ;  /* 0x0000000118187810 */ /* 0x000fe20007ffe0ff */
[----:B------:R-:W-:Y:S05]  /*d9a0*/  YIELD ;  /* 0x0000000000007946 */ /* 0x000fea0003800000 */
[----:B------:R-:W-:Y:S01]  /*d9b0*/  ULDC UR4, c[0x0][0x430] ;  /* 0x00010c0000047ab9 */ /* 0x000fe20000000800 */
[----:B-1----:R-:W-:Y:S01]  /*d9c0*/  ISETP.NE.AND P0, PT, R3, 0x1, PT ;  /* 0x000000010300780c */ /* 0x002fe20003f05270 */
[----:B0-----:R-:W-:-:S05]  /*d9d0*/  IMAD.SHL.U32 R4, R2, 0x10, RZ ;  /* 0x0000001002047824 */ /* 0x001fca00078e00ff */
[----:B------:R-:W-:-:S07]  /*d9e0*/  LOP3.LUT R4, R37, 0x70, R4, 0xf8, !PT ;  /* 0x0000007025047812 */ /* 0x000fce00078ef804 */
[----:B------:R-:W0:Y:S01]  /*d9f0*/  @P0 LDC R3, c[0x0][0x434] ;  /* 0x00010d00ff030b82 */ /* 0x000e220000000800 */
[C---:B------:R-:W-:Y:S01]  /*da00*/  ISETP.GT.U32.AND P1, PT, R4.reuse, 0x3f, PT ;  /* 0x0000003f0400780c */ /* 0x040fe20003f24070 */
[----:B------:R-:W-:-:S06]  /*da10*/  IMAD.IADD R6, R4, 0x1, R6 ;  /* 0x0000000104067824 */ /* 0x000fcc00078e0206 */
[----:B------:R-:W1:Y:S01]  /*da20*/  @P0 LDC R2, c[0x0][0x438] ;  /* 0x00010e00ff020b82 */ /* 0x000e620000000800 */
[----:B------:R-:W-:-:S07]  /*da30*/  IMAD.MOV.U32 R10, RZ, RZ, R6 ;  /* 0x000000ffff0a7224 */ /* 0x000fce00078e0006 */
[----:B------:R-:W2:Y:S01]  /*da40*/  @!P1 LDC.64 R4, c[0x0][0x428] ;  /* 0x00010a00ff049b82 */ /* 0x000ea20000000a00 */
[----:B0-----:R-:W-:-:S07]  /*da50*/  @P0 IMAD.HI.U32 R3, R6, R3, RZ ;  /* 0x0000000306030227 */ /* 0x001fce00078e00ff */
[----:B------:R-:W0:Y:S01]  /*da60*/  @!P1 LDC.64 R8, c[0x0][0x418] ;  /* 0x00010600ff089b82 */ /* 0x000e220000000a00 */
[----:B-1----:R-:W-:-:S04]  /*da70*/  @P0 SHF.R.U32.HI R10, RZ, R2, R3 ;  /* 0x00000002ff0a0219 */ /* 0x002fc80000011603 */
[--C-:B------:R-:W-:Y:S01]  /*da80*/  @!P1 SHF.R.S32.HI R3, RZ, 0x1f, R10.reuse ;  /* 0x0000001fff039819 */ /* 0x100fe2000001140a */
[----:B------:R-:W-:-:S04]  /*da90*/  @!P1 IMAD.MOV.U32 R2, RZ, RZ, R10 ;  /* 0x000000ffff029224 */ /* 0x000fc800078e000a */
[----:B--2---:R-:W-:-:S04]  /*daa0*/  @!P1 IMAD.WIDE.U32 R2, R28, R4, R2 ;  /* 0x000000041c029225 */ /* 0x004fc800078e0002 */
[----:B------:R-:W-:-:S04]  /*dab0*/  @!P1 IMAD R4, R32, R4, RZ ;  /* 0x0000000420049224 */ /* 0x000fc800078e02ff */
[----:B------:R-:W-:Y:S01]  /*dac0*/  @!P1 IMAD R5, R28, R5, R4 ;  /* 0x000000051c059224 */ /* 0x000fe200078e0204 */
[----:B0-----:R-:W-:Y:S01]  /*dad0*/  @!P1 LEA R8, P0, R2, R8, 0x2 ;  /* 0x0000000802089211 */ /* 0x001fe200078010ff */
[----:B------:R-:W-:Y:S02]  /*dae0*/  IMAD.MOV.U32 R4, RZ, RZ, RZ ;  /* 0x000000ffff047224 */ /* 0x000fe400078e00ff */
[----:B------:R-:W-:Y:S02]  /*daf0*/  @!P1 IMAD.IADD R3, R5, 0x1, R3 ;  /* 0x0000000105039824 */ /* 0x000fe400078e0203 */
[----:B------:R-:W-:-:S03]  /*db00*/  IMAD.MOV R5, RZ, RZ, -R10 ;  /* 0x000000ffff057224 */ /* 0x000fc600078e0a0a */
[----:B------:R-:W-:Y:S01]  /*db10*/  @!P1 LEA.HI.X R9, R2, R9, R3, 0x2, P0 ;  /* 0x0000000902099211 */ /* 0x000fe200000f1403 */
[----:B------:R-:W-:Y:S01]  /*db20*/  IMAD R5, R5, UR4, R6 ;  /* 0x0000000405057c24 */ /* 0x000fe2000f8e0206 */
[----:B------:R-:W-:-:S03]  /*db30*/  ISETP.NE.AND P0, PT, R24, 0x2, PT ;  /* 0x000000021800780c */ /* 0x000fc60003f05270 */
[----:B------:R0:W5:Y:S01]  /*db40*/  @!P1 LDG.E R4, desc[UR50][R8.64] ;  /* 0x0000003208049981 */ /* 0x000162000c1e1900 */
[----:B------:R-:W-:Y:S02]  /*db50*/  ISETP.NE.AND P1, PT, R11, 0x3, PT ;  /* 0x000000030b00780c */ /* 0x000fe40003f25270 */
[----:B------:R-:W-:Y:S02]  /*db60*/  SEL R2, RZ, 0x1, P0 ;  /* 0x00000001ff027807 */ /* 0x000fe40000000000 */
[----:B------:R-:W-:Y:S02]  /*db70*/  SEL R24, R24, RZ, P0 ;  /* 0x000000ff18187207 */ /* 0x000fe40000000000 */
[----:B------:R-:W-:Y:S01]  /*db80*/  LOP3.LUT R25, R25, R2, RZ, 0x3c, !PT ;  /* 0x0000000219197212 */ /* 0x000fe200078e3cff */
[----:B------:R-:W-:Y:S02]  /*db90*/  IMAD.MOV.U32 R2, RZ, RZ, R7 ;  /* 0x000000ffff027224 */ /* 0x000fe400078e0007 */
[----:B------:R-:W-:-:S03]  /*dba0*/  VIADD R7, R7, 0xffffffff ;  /* 0xffffffff07077836 */ /* 0x000fc60000000000 */
[----:B------:R-:W-:Y:S01]  /*dbb0*/  ISETP.GT.AND P3, PT, R2, RZ, PT ;  /* 0x000000ff0200720c */ /* 0x000fe20003f64270 */
[----:B0-----:R-:W-:-:S12]  /*dbc0*/  @!P1 BRA `(.L_x_442) ;  /* 0x0000000000049947 */ /* 0x001fd80003800000 */
[----:B------:R-:W-:Y:S01]  /*dbd0*/  BPT.TRAP 0x1 ;  /* 0x000000040000795c */ /* 0x000fe20000300000 */
.L_x_442:
[----:B------:R-:W-:Y:S01]  /*dbe0*/  IMAD R6, R24, 0x8, R23 ;  /* 0x0000000818067824 */ /* 0x000fe200078e0217 */
[----:B------:R-:W-:Y:S01]  /*dbf0*/  SHF.L.U32 R17, R25, 0x1f, RZ ;  /* 0x0000001f19117819 */ /* 0x000fe200000006ff */
[----:B------:R-:W-:Y:S01]  /*dc00*/  BSSY B1, `(.L_x_443) ;  /* 0x0000004000017945 */ /* 0x000fe20003800000 */
[----:B------:R-:W-:Y:S02]  /*dc10*/  SHF.R.S32.HI R9, RZ, 0x1f, R5 ;  /* 0x0000001fff097819 */ /* 0x000fe40000011405 */
[----:B------:R-:W0:Y:S02]  /*dc20*/  SYNCS.PHASECHK.TRANS64.TRYWAIT P0, [R6+URZ+0x28c40], R17 ;  /* 0x028c4011060075a7 */ /* 0x000e24000800017f */
[----:B0-----:R-:W-:Y:S05]  /*dc30*/  @!P0 BRA `(.L_x_444) ;  /* 0x0000003000848947 */ /* 0x001fea0003800000 */
.L_x_521:
[----:B------:R-:W-:Y:S05]  /*dc40*/  BSYNC B1 ;  /* 0x0000000000017941 */ /* 0x000fea0003800000 */
.L_x_443:
[----:B------:R-:W-:Y:S01]  /*dc50*/  ULDC.64 UR4, c[0x0][0x300] ;  /* 0x0000c00000047ab9 */ /* 0x000fe20000000a00 */
[----:B-----5:R-:W-:Y:S01]  /*dc60*/  SHF.R.S32.HI R10, RZ, 0x1f, R4 ;  /* 0x0000001fff0a7819 */ /* 0x020fe20000011404 */
[----:B------:R-:W-:Y:S01]  /*dc70*/  IMAD R8, R9, UR4, RZ ;  /* 0x0000000409087c24 */ /* 0x000fe2000f8e02ff */
[----:B------:R-:W-:Y:S01]  /*dc80*/  LOP3.LUT P1, RZ, R22, 0x2, RZ, 0xc0, !PT ;  /* 0x0000000216ff7812 */ /* 0x000fe2000782c0ff */
[----:B------:R-:W-:-:S04]  /*dc90*/  IMAD.WIDE.U32 R2, R5, UR4, RZ ;  /* 0x0000000405027c25 */ /* 0x000fc8000f8e00ff */
[----:B------:R-:W-:Y:S01]  /*dca0*/  IMAD R8, R5, UR5, R8 ;  /* 0x0000000505087c24 */ /* 0x000fe2000f8e0208 */
[----:B------:R-:W-:-:S04]  /*dcb0*/  ULDC.64 UR4, c[0x0][0x310] ;  /* 0x0000c40000047ab9 */ /* 0x000fc80000000a00 */
[----:B------:R-:W-:Y:S01]  /*dcc0*/  IADD3 R3, R3, R8, RZ ;  /* 0x0000000803037210 */ /* 0x000fe20007ffe0ff */
[----:B------:R-:W-:-:S04]  /*dcd0*/  IMAD R8, R10, UR4, RZ ;  /* 0x000000040a087c24 */ /* 0x000fc8000f8e02ff */
[C---:B------:R-:W-:Y:S02]  /*dce0*/  IMAD R8, R4.reuse, UR5, R8 ;  /* 0x0000000504087c24 */ /* 0x040fe4000f8e0208 */
[----:B------:R-:W-:Y:S01]  /*dcf0*/  IMAD.WIDE.U32 R2, R4, UR4, R2 ;  /* 0x0000000404027c25 */ /* 0x000fe2000f8e0002 */
        /* <DEDUP_REMOVED lines=10> */
[----:B------:R-:W-:Y:S01]  /*dda0*/  IMAD R8, R24, 0x1000, R33 ;  /* 0x0000100018087824 */ /* 0x000fe200078e0221 */
[----:B------:R-:W-:Y:S06]  /*ddb0*/  BRA.DIV UR4, `(.L_x_445) ;  /* 0x0000003204387947 */ /* 0x000fec000b800000 */
[----:B------:R-:W1:Y:S01]  /*ddc0*/  SHFL.IDX PT, R2, R20, RZ, 0x181f ;  /* 0x00181fff14027589 */ /* 0x000e6200000e0000 */
[----:B------:R-:W-:-:S03]  /*ddd0*/  IMAD R21, R8, 0x2, R23 ;  /* 0x0000000208157824 */ /* 0x000fc600078e0217 */
[----:B------:R-:W2:Y:S01]  /*dde0*/  SHFL.IDX PT, R3, R27, RZ, 0x181f ;  /* 0x00181fff1b037589 */ /* 0x000ea200000e0000 */
[----:B-1----:R-:W-:-:S05]  /*ddf0*/  IADD3 R2, P0, R2, R0, RZ ;  /* 0x0000000002027210 */ /* 0x002fca0007f1e0ff */
[----:B--2---:R-:W-:-:S05]  /*de00*/  IMAD.X R3, RZ, RZ, R3, P0 ;  /* 0x000000ffff037224 */ /* 0x004fca00000e0603 */
[----:B------:R-:W-:Y:S01]  /*de10*/  @!PT LDS RZ, [RZ] ;  /* 0x00000000fffff984 */ /* 0x000fe20000000800 */
[----:B------:R1:W-:Y:S04]  /*de20*/  LDGSTS.E.BYPASS.LTC128B.128 [R21+0x22400], desc[UR50][R2.64], !P1 ;  /* 0x2240000002157fae */ /* 0x0003e8000c901d72 */
[----:B-1----:R-:W1:Y:S04]  /*de30*/  SHFL.IDX PT, R2, R20, 0x1, 0x181f ;  /* 0x00381f0014027f89 */ /* 0x002e6800000e0000 */
[----:B------:R-:W2:Y:S01]  /*de40*/  SHFL.IDX PT, R3, R27, 0x1, 0x181f ;  /* 0x00381f001b037f89 */ /* 0x000ea200000e0000 */
[----:B-1----:R-:W-:-:S04]  /*de50*/  IADD3 R2, P0, R2, R0, RZ ;  /* 0x0000000002027210 */ /* 0x002fc80007f1e0ff */
[----:B--2---:R-:W-:-:S05]  /*de60*/  IADD3.X R3, RZ, R3, RZ, P0, !PT ;  /* 0x00000003ff037210 */ /* 0x004fca00007fe4ff */
[----:B------:R1:W-:Y:S04]  /*de70*/  LDGSTS.E.BYPASS.LTC128B.128 [R21+0x22c00], desc[UR50][R2.64], !P1 ;  /* 0x22c0000002157fae */ /* 0x0003e8000c901d72 */
[----:B-1----:R-:W1:Y:S04]  /*de80*/  SHFL.IDX PT, R2, R20, 0x2, 0x181f ;  /* 0x00581f0014027f89 */ /* 0x002e6800000e0000 */
[----:B------:R-:W2:Y:S04]  /*de90*/  SHFL.IDX PT, R3, R27, 0x2, 0x181f ;  /* 0x00581f001b037f89 */ /* 0x000ea800000e0000 */
[----:B------:R-:W3:Y:S01]  /*dea0*/  SHFL.IDX PT, R27, R27, 0x3, 0x181f ;  /* 0x00781f001b1b7f89 */ /* 0x000ee200000e0000 */
[----:B-1----:R-:W-:-:S05]  /*deb0*/  IADD3 R2, P0, R2, R0, RZ ;  /* 0x0000000002027210 */ /* 0x002fca0007f1e0ff */
[----:B--2---:R-:W-:-:S05]  /*dec0*/  IMAD.X R3, RZ, RZ, R3, P0 ;  /* 0x000000ffff037224 */ /* 0x004fca00000e0603 */
[----:B------:R1:W-:Y:S04]  /*ded0*/  LDGSTS.E.BYPASS.LTC128B.128 [R21+0x23400], desc[UR50][R2.64], !P1 ;  /* 0x2340000002157fae */ /* 0x0003e8000c901d72 */
[----:B-1-3--:R1:W2:Y:S02]  /*dee0*/  SHFL.IDX PT, R2, R20, 0x3, 0x181f ;  /* 0x00781f0014027f89 */ /* 0x00a2a400000e0000 */
.L_x_531:
        /* <DEDUP_REMOVED lines=8> */
.L_x_446:
[----:B------:R-:W-:Y:S02]  /*df70*/  PLOP3.LUT P1, PT, P1, P0, PT, 0xa2, 0x0 ;  /* 0x000000000000781c */ /* 0x000fe40000f21472 */
[----:B------:R-:W-:-:S08]  /*df80*/  @P0 R2UR P1, UR4, R6 ;  /* 0x00000000060402ca */ /* 0x000fd00000020000 */
[----:B------:R-:W-:-:S05]  /*df90*/  @P0 PLOP3.LUT P0, PT, P1, PT, PT, 0x80, 0x0 ;  /* 0x000000000000081c */ /* 0x000fca0000f0f070 */
[----:B------:R-:W-:Y:S01]  /*dfa0*/  @!P1 SYNCS.ARRIVE.TRANS64.RED.A0T1 RZ, [UR4+0x28c30], RZ ;  /* 0x028c30ffffff99a7 */ /* 0x000fe20008200404 */
[----:B------:R-:W-:Y:S07]  /*dfb0*/  @!P1 ARRIVES.LDGSTSBAR.64.TRANSCNT [UR4+0x28c30] ;  /* 0x028c3000ff0099b0 */ /* 0x000fee0008000a84 */
[----:B------:R-:W-:Y:S05]  /*dfc0*/  @P0 BRA.U.ANY `(.L_x_446) ;  /* 0xfffffffd00e80947 */ /* 0x000fea000393ffff */
[----:B------:R-:W-:Y:S01]  /*dfd0*/  NOP ;  /* 0x0000000000007918 */ /* 0x000fe20000000000 */
[----:B--2---:R-:W-:-:S05]  /*dfe0*/  IMAD.U32 R2, RZ, RZ, UR36 ;  /* 0x00000024ff027e24 */ /* 0x004fca000f8e00ff */
[----:B------:R-:W-:-:S13]  /*dff0*/  ISETP.NE.AND P2, PT, R2, 0x3, PT ;  /* 0x000000030200780c */ /* 0x000fda0003f45270 */
[----:B------:R-:W-:Y:S05]  /*e000*/  @!P2 BRA `(.L_x_447) ;  /* 0x000000000004a947 */ /* 0x000fea0003800000 */
[----:B------:R-:W-:Y:S01]  /*e010*/  BPT.TRAP 0x1 ;  /* 0x000000040000795c */ /* 0x000fe20000300000 */
.L_x_447:
[----:B------:R2:W-:Y:S01]  /*e020*/  SYNCS.ARRIVE.TRANS64.A1T0 RZ, [R6+URZ+0x28c30], RZ ;  /* 0x028c30ff06ff79a7 */ /* 0x0005e2000810003f */
[----:B------:R-:W-:Y:S05]  /*e030*/  @!P2 BRA `(.L_x_448) ;  /* 0x000000000004a947 */ /* 0x000fea0003800000 */
[----:B------:R-:W-:Y:S01]  /*e040*/  BPT.TRAP 0x1 ;  /* 0x000000040000795c */ /* 0x000fe20000300000 */
.L_x_448:
[----:B------:R-:W3:Y:S01]  /*e050*/  SYNCS.PHASECHK.TRANS64.TRYWAIT P0, [R6+URZ+0x28c60], R17 ;  /* 0x028c6011060075a7 */ /* 0x000ee2000800017f */
[----:B------:R-:W-:Y:S04]  /*e060*/  BSSY B1, `(.L_x_449) ;  /* 0x0000002000017945 */ /* 0x000fe80003800000 */
[----:B---3--:R-:W-:Y:S05]  /*e070*/  @!P0 BRA `(.L_x_450) ;  /* 0x0000003000a48947 */ /* 0x008fea0003800000 */
.L_x_532:
[----:B------:R-:W-:Y:S05]  /*e080*/  BSYNC B1 ;  /* 0x0000000000017941 */ /* 0x000fea0003800000 */
.L_x_449:
[----:B------:R-:W-:Y:S01]  /*e090*/  ULDC.64 UR4, c[0x0][0x328] ;  /* 0x0000ca0000047ab9 */ /* 0x000fe20000000a00 */
[C---:B------:R-:W-:Y:S01]  /*e0a0*/  LOP3.LUT P5, RZ, R22.reuse, 0x8, RZ, 0xc0, !PT ;  /* 0x0000000816ff7812 */ /* 0x040fe200078ac0ff */
[----:B------:R-:W-:Y:S01]  /*e0b0*/  IMAD R9, R9, UR4, RZ ;  /* 0x0000000409097c24 */ /* 0x000fe2000f8e02ff */
[----:B------:R-:W-:Y:S01]  /*e0c0*/  LOP3.LUT P4, RZ, R22, 0x4, RZ, 0xc0, !PT ;  /* 0x0000000416ff7812 */ /* 0x000fe2000788c0ff */
[----:B------:R-:W-:-:S04]  /*e0d0*/  IMAD.WIDE.U32 R2, R5, UR4, RZ ;  /* 0x0000000405027c25 */ /* 0x000fc8000f8e00ff */
[----:B------:R-:W-:Y:S01]  /*e0e0*/  IMAD R9, R5, UR5, R9 ;  /* 0x0000000505097c24 */ /* 0x000fe2000f8e0209 */
[----:B------:R-:W-:Y:S01]  /*e0f0*/  ULDC.64 UR4, c[0x0][0x338] ;  /* 0x0000ce0000047ab9 */ /* 0x000fe20000000a00 */
[----:B0--3--:R-:W-:Y:S02]  /*e100*/  IMAD R17, R24, 0x7000, R8 ;  /* 0x0000700018117824 */ /* 0x009fe400078e0208 */
        /* <DEDUP_REMOVED lines=9> */
[----:B------:R-:W-:-:S04]  /*e1a0*/  ULDC.64 UR4, c[0x0][0x318] ;  /* 0x0000c60000047ab9 */ /* 0x000fc80000000a00 */
[----:B------:R-:W-:Y:S02]  /*e1b0*/  IADD3 R4, R4, R3, RZ ;  /* 0x0000000304047210 */ /* 0x000fe40007ffe0ff */
[----:B------:R-:W-:Y:S01]  /*e1c0*/  LEA R9, P0, R2, UR4, 0x1 ;  /* 0x0000000402097c11 */ /* 0x000fe2000f8008ff */
[----:B------:R-:W-:-:S03]  /*e1d0*/  UMOV UR4, 0xffffffff ;  /* 0xffffffff00047882 */ /* 0x000fc60000000000 */
[----:B------:R-:W-:Y:S01]  /*e1e0*/  LEA.HI.X R10, R2, UR5, R4, 0x1, P0 ;  /* 0x00000005020a7c11 */ /* 0x000fe200080f0c04 */
[----:B------:R-:W-:Y:S08]  /*e1f0*/  BRA.DIV UR4, `(.L_x_451) ;  /* 0x0000003204587947 */ /* 0x000ff0000b800000 */
[----:B------:R-:W0:Y:S01]  /*e200*/  SHFL.IDX PT, R2, R9, RZ, 0x181f ;  /* 0x00181fff09027589 */ /* 0x000e2200000e0000 */
[C---:B------:R-:W-:Y:S01]  /*e210*/  LOP3.LUT P1, RZ, R22.reuse, 0x80, RZ, 0xc0, !PT ;  /* 0x0000008016ff7812 */ /* 0x040fe2000782c0ff */
[----:B------:R-:W-:Y:S01]  /*e220*/  IMAD R17, R17, 0x2, R23 ;  /* 0x0000000211117824 */ /* 0x000fe200078e0217 */
[C---:B------:R-:W-:Y:S01]  /*e230*/  LOP3.LUT P2, RZ, R22.reuse, 0x40, RZ, 0xc0, !PT ;  /* 0x0000004016ff7812 */ /* 0x040fe2000784c0ff */
[----:B------:R-:W3:Y:S01]  /*e240*/  SHFL.IDX PT, R3, R10, RZ, 0x181f ;  /* 0x00181fff0a037589 */ /* 0x000ee200000e0000 */
[----:B------:R-:W-:-:S03]  /*e250*/  LOP3.LUT R22, R22, 0xffffbfff, RZ, 0xc0, !PT ;  /* 0xffffbfff16167812 */ /* 0x000fc600078ec0ff */
[----:B------:R-:W4:Y:S01]  /*e260*/  SHFL.IDX PT, R14, R9, 0x1, 0x181f ;  /* 0x00381f00090e7f89 */ /* 0x000f2200000e0000 */
[----:B------:R-:W-:-:S03]  /*e270*/  @P3 LOP3.LUT R22, R22, 0x4000, RZ, 0xfc, !PT ;  /* 0x0000400016163812 */ /* 0x000fc600078efcff */
[----:B------:R-:W5:Y:S01]  /*e280*/  SHFL.IDX PT, R5, R10, 0x1, 0x181f ;  /* 0x00381f000a057f89 */ /* 0x000f6200000e0000 */
[C---:B------:R-:W-:Y:S02]  /*e290*/  LOP3.LUT P3, RZ, R22.reuse, 0x20, RZ, 0xc0, !PT ;  /* 0x0000002016ff7812 */ /* 0x040fe4000786c0ff */
[C---:B------:R-:W-:Y:S01]  /*e2a0*/  LOP3.LUT P6, RZ, R22.reuse, 0x10, RZ, 0xc0, !PT ;  /* 0x0000001016ff7812 */ /* 0x040fe200078cc0ff */
[----:B------:R-:W-:Y:S01]  /*e2b0*/  SHFL.IDX PT, R8, R10, 0x2, 0x181f ;  /* 0x00581f000a087f89 */ /* 0x000fe200000e0000 */
[----:B------:R-:W-:-:S03]  /*e2c0*/  LOP3.LUT R22, R22, 0xfffeffff, RZ, 0xc0, !PT ;  /* 0xfffeffff16167812 */ /* 0x000fc600078ec0ff */
[----:B------:R-:W-:Y:S01]  /*e2d0*/  SHFL.IDX PT, R10, R10, 0x3, 0x181f ;  /* 0x00781f000a0a7f89 */ /* 0x000fe200000e0000 */
[----:B0-----:R-:W-:-:S05]  /*e2e0*/  IADD3 R2, P0, R2, R0, RZ ;  /* 0x0000000002027210 */ /* 0x001fca0007f1e0ff */
[----:B------:R-:W-:Y:S01]  /*e2f0*/  @P3 LOP3.LUT R22, R22, 0x10000, RZ, 0xfc, !PT ;  /* 0x0001000016163812 */ /* 0x000fe200078efcff */
[----:B---3--:R-:W-:Y:S01]  /*e300*/  IMAD.X R3, RZ, RZ, R3, P0 ;  /* 0x000000ffff037224 */ /* 0x008fe200000e0603 */
[----:B------:R-:W-:-:S04]  /*e310*/  ISETP.NE.U32.AND P0, PT, R30, RZ, PT ;  /* 0x000000ff1e00720c */ /* 0x000fc80003f05070 */
[----:B------:R-:W-:Y:S01]  /*e320*/  LDGSTS.E.BYPASS.LTC128B.128 [R17+0x400], desc[UR50][R2.64], !P1 ;  /* 0x0040000002117fae */ /* 0x000fe2000c901d72 */
[----:B------:R-:W-:-:S03]  /*e330*/  ISETP.NE.U32.AND P1, PT, R29, RZ, PT ;  /* 0x000000ff1d00720c */ /* 0x000fc60003f25070 */
[----:B------:R-:W-:Y:S01]  /*e340*/  LDGSTS.E.BYPASS.LTC128B.128 [R17+0x2400], desc[UR50][R2.64+0x80], !P2 ;  /* 0x0240008002117fae */ /* 0x000fe2000d101d72 */
[----:B----4-:R-:W-:-:S03]  /*e350*/  IADD3 R4, P2, R14, R0, RZ ;  /* 0x000000000e047210 */ /* 0x010fc60007f5e0ff */
[----:B------:R-:W-:Y:S01]  /*e360*/  LDGSTS.E.BYPASS.LTC128B.128 [R17+0x4400], desc[UR50][R2.64+0x100], !P3 ;  /* 0x0440010002117fae */ /* 0x000fe2000d901d72 */
[C---:B------:R-:W-:Y:S01]  /*e370*/  LOP3.LUT P3, RZ, R22.reuse, 0x80, RZ, 0xc0, !PT ;  /* 0x0000008016ff7812 */ /* 0x040fe2000786c0ff */
[----:B-----5:R-:W-:Y:S01]  /*e380*/  IMAD.X R5, RZ, RZ, R5, P2 ;  /* 0x000000ffff057224 */ /* 0x020fe200010e0605 */
[C---:B------:R-:W-:Y:S01]  /*e390*/  LOP3.LUT P2, RZ, R22.reuse, 0x40, RZ, 0xc0, !PT ;  /* 0x0000004016ff7812 */ /* 0x040fe2000784c0ff */
[----:B------:R-:W-:Y:S04]  /*e3a0*/  LDGSTS.E.BYPASS.LTC128B.128 [R17+0x6400], desc[UR50][R2.64+0x180], !P6 ;  /* 0x0640018002117fae */ /* 0x000fe8000f101d72 */
[----:B------:R-:W-:Y:S04]  /*e3b0*/  LDGSTS.E.BYPASS.LTC128B.128 [R17+0x8400], desc[UR50][R2.64+0x200], !P5 ;  /* 0x0840020002117fae */ /* 0x000fe8000e901d72 */
[----:B------:R-:W-:Y:S04]  /*e3c0*/  LDGSTS.E.BYPASS.LTC128B.128 [R17+0xa400], desc[UR50][R2.64+0x280], !P4 ;  /* 0x0a40028002117fae */ /* 0x000fe8000e101d72 */
[----:B------:R-:W0:Y:S04]  /*e3d0*/  SHFL.IDX PT, R14, R9, 0x2, 0x181f ;  /* 0x00581f00090e7f89 */ /* 0x000e2800000e0000 */
[----:B------:R-:W-:Y:S04]  /*e3e0*/  LDGSTS.E.BYPASS.LTC128B.128 [R17+0xc400], desc[UR50][R2.64+0x300], P0 ;  /* 0x0c40030002117fae */ /* 0x000fe80008101d72 */
[----:B------:R0:W-:Y:S04]  /*e3f0*/  LDGSTS.E.BYPASS.LTC128B.128 [R17+0xe400], desc[UR50][R2.64+0x380], P1 ;  /* 0x0e40038002117fae */ /* 0x0001e80008901d72 */
[----:B------:R3:W-:Y:S01]  /*e400*/  LDGSTS.E.BYPASS.LTC128B.128 [R17+0xc00], desc[UR50][R4.64], !P3 ;  /* 0x00c0000004117fae */ /* 0x0007e2000d901d72 */
[----:B------:R-:W-:-:S02]  /*e410*/  LOP3.LUT P3, RZ, R22, 0x10000, RZ, 0xc0, !PT ;  /* 0x0001000016ff7812 */ /* 0x000fc4000786c0ff */
[----:B------:R-:W-:Y:S01]  /*e420*/  LOP3.LUT R22, R22, 0xffff7fff, RZ, 0xc0, !PT ;  /* 0xffff7fff16167812 */ /* 0x000fe200078ec0ff */
[----:B------:R3:W-:Y:S01]  /*e430*/  LDGSTS.E.BYPASS.LTC128B.128 [R17+0x2c00], desc[UR50][R4.64+0x80], !P2 ;  /* 0x02c0008004117fae */ /* 0x0007e2000d101d72 */
[----:B0-----:R-:W-:-:S09]  /*e440*/  IADD3 R2, P2, R14, R0, RZ ;  /* 0x000000000e027210 */ /* 0x001fd20007f5e0ff */
[----:B------:R-:W-:Y:S01]  /*e450*/  @P3 LOP3.LUT R22, R22, 0x8000, RZ, 0xfc, !PT ;  /* 0x0000800016163812 */ /* 0x000fe200078efcff */
[----:B------:R3:W-:Y:S01]  /*e460*/  LDGSTS.E.BYPASS.LTC128B.128 [R17+0x4c00], desc[UR50][R4.64+0x100], !P3 ;  /* 0x04c0010004117fae */ /* 0x0007e2000d901d72 */
[----:B------:R-:W-:Y:S02]  /*e470*/  IMAD.X R3, RZ, RZ, R8, P2 ;  /* 0x000000ffff037224 */ /* 0x000fe400010e0608 */
[C---:B------:R-:W-:Y:S01]  /*e480*/  LOP3.LUT P3, RZ, R22.reuse, 0x80, RZ, 0xc0, !PT ;  /* 0x0000008016ff7812 */ /* 0x040fe2000786c0ff */
[----:B------:R3:W-:Y:S01]  /*e490*/  LDGSTS.E.BYPASS.LTC128B.128 [R17+0x6c00], desc[UR50][R4.64+0x180], !P6 ;  /* 0x06c0018004117fae */ /* 0x0007e2000f101d72 */
[----:B------:R-:W-:-:S03]  /*e4a0*/  LOP3.LUT P2, RZ, R22, 0x40, RZ, 0xc0, !PT ;  /* 0x0000004016ff7812 */ /* 0x000fc6000784c0ff */
[----:B------:R3:W-:Y:S04]  /*e4b0*/  LDGSTS.E.BYPASS.LTC128B.128 [R17+0x8c00], desc[UR50][R4.64+0x200], !P5 ;  /* 0x08c0020004117fae */ /* 0x0007e8000e901d72 */
[----:B------:R3:W-:Y:S04]  /*e4c0*/  LDGSTS.E.BYPASS.LTC128B.128 [R17+0xac00], desc[UR50][R4.64+0x280], !P4 ;  /* 0x0ac0028004117fae */ /* 0x0007e8000e101d72 */
[----:B------:R3:W-:Y:S04]  /*e4d0*/  LDGSTS.E.BYPASS.LTC128B.128 [R17+0xcc00], desc[UR50][R4.64+0x300], P0 ;  /* 0x0cc0030004117fae */ /* 0x0007e80008101d72 */
[----:B------:R3:W-:Y:S04]  /*e4e0*/  LDGSTS.E.BYPASS.LTC128B.128 [R17+0xec00], desc[UR50][R4.64+0x380], P1 ;  /* 0x0ec0038004117fae */ /* 0x0007e80008901d72 */
[----:B------:R3:W-:Y:S01]  /*e4f0*/  LDGSTS.E.BYPASS.LTC128B.128 [R17+0x1400], desc[UR50][R2.64], !P3 ;  /* 0x0140000002117fae */ /* 0x0007e2000d901d72 */
[----:B------:R-:W-:-:S03]  /*e500*/  LOP3.LUT P3, RZ, R22, 0x8000, RZ, 0xc0, !PT ;  /* 0x0000800016ff7812 */ /* 0x000fc6000786c0ff */
[----:B------:R3:W-:Y:S04]  /*e510*/  LDGSTS.E.BYPASS.LTC128B.128 [R17+0x3400], desc[UR50][R2.64+0x80], !P2 ;  /* 0x0340008002117fae */ /* 0x0007e8000d101d72 */
[----:B------:R3:W0:Y:S06]  /*e520*/  SHFL.IDX PT, R14, R9, 0x3, 0x181f ;  /* 0x00781f00090e7f89 */ /* 0x00062c00000e0000 */
[----:B------:R3:W-:Y:S01]  /*e530*/  LDGSTS.E.BYPASS.LTC128B.128 [R17+0x5400], desc[UR50][R2.64+0x100], !P3 ;  /* 0x0540010002117fae */ /* 0x0007e2000d901d72 */
[----:B------:R-:W-:-:S03]  /*e540*/  LOP3.LUT P3, RZ, R22, 0x4000, RZ, 0xc0, !PT ;  /* 0x0000400016ff7812 */ /* 0x000fc6000786c0ff */
[----:B------:R3:W-:Y:S04]  /*e550*/  LDGSTS.E.BYPASS.LTC128B.128 [R17+0x7400], desc[UR50][R2.64+0x180], !P6 ;  /* 0x0740018002117fae */ /* 0x0007e8000f101d72 */
[----:B------:R3:W-:Y:S04]  /*e560*/  LDGSTS.E.BYPASS.LTC128B.128 [R17+0x9400], desc[UR50][R2.64+0x200], !P5 ;  /* 0x0940020002117fae */ /* 0x0007e8000e901d72 */
[----:B------:R3:W-:Y:S04]  /*e570*/  LDGSTS.E.BYPASS.LTC128B.128 [R17+0xb400], desc[UR50][R2.64+0x280], !P4 ;  /* 0x0b40028002117fae */ /* 0x0007e8000e101d72 */
[----:B------:R3:W-:Y:S04]  /*e580*/  LDGSTS.E.BYPASS.LTC128B.128 [R17+0xd400], desc[UR50][R2.64+0x300], P0 ;  /* 0x0d40030002117fae */ /* 0x0007e80008101d72 */
[----:B0-----:R3:W-:Y:S02]  /*e590*/  LDGSTS.E.BYPASS.LTC128B.128 [R17+0xf400], desc[UR50][R2.64+0x380], P1 ;  /* 0x0f40038002117fae */ /* 0x0017e40008901d72 */
.L_x_542:
[----:B------:R-:W-:Y:S02]  /*e5a0*/  LOP3.LUT R22, R22, 0xffff7fff, RZ, 0xc0, !PT ;  /* 0xffff7fff16167812 */ /* 0x000fe400078ec0ff */
[----:B---3--:R-:W-:Y:S02]  /*e5b0*/  IADD3 R2, P2, R14, R0, RZ ;  /* 0x000000000e027210 */ /* 0x008fe40007f5e0ff */
[----:B------:R-:W-:-:S03]  /*e5c0*/  @P1 LOP3.LUT R22, R22, 0x8000, RZ, 0xfc, !PT ;  /* 0x0000800016161812 */ /* 0x000fc600078efcff */
[----:B------:R-:W-:Y:S01]  /*e5d0*/  IMAD.X R3, RZ, RZ, R10, P2 ;  /* 0x000000ffff037224 */ /* 0x000fe200010e060a */
[C---:B------:R-:W-:Y:S02]  /*e5e0*/  LOP3.LUT P1, RZ, R22.reuse, 0x80, RZ, 0xc0, !PT ;  /* 0x0000008016ff7812 */ /* 0x040fe4000782c0ff */
[----:B------:R-:W-:-:S04]  /*e5f0*/  LOP3.LUT R22, R22, 0xffffbfff, RZ, 0xc0, !PT ;  /* 0xffffbfff16167812 */ /* 0x000fc800078ec0ff */
[----:B------:R-:W-:-:S04]  /*e600*/  @P3 LOP3.LUT R22, R22, 0x4000, RZ, 0xfc, !PT ;  /* 0x0000400016163812 */ /* 0x000fc800078efcff */
[C---:B------:R-:W-:Y:S02]  /*e610*/  LOP3.LUT P3, RZ, R22.reuse, 0x40, RZ, 0xc0, !PT ;  /* 0x0000004016ff7812 */ /* 0x040fe4000786c0ff */
[C---:B------:R-:W-:Y:S01]  /*e620*/  LOP3.LUT P2, RZ, R22.reuse, 0x20, RZ, 0xc0, !PT ;  /* 0x0000002016ff7812 */ /* 0x040fe2000784c0ff */
[----:B------:R-:W-:Y:S01]  /*e630*/  @!PT LDS RZ, [RZ] ;  /* 0x00000000fffff984 */ /* 0x000fe20000000800 */
[----:B------:R-:W-:Y:S01]  /*e640*/  @!PT LDS RZ, [RZ] ;  /* 0x00000000fffff984 */ /* 0x000fe20000000800 */
[----:B------:R-:W-:Y:S01]  /*e650*/  @!PT LDS RZ, [RZ] ;  /* 0x00000000fffff984 */ /* 0x000fe20000000800 */
[----:B------:R0:W-:Y:S01]  /*e660*/  LDGSTS.E.BYPASS.LTC128B.128 [R17+0x1c00], desc[UR50][R2.64], !P1 ;  /* 0x01c0000002117fae */ /* 0x0001e2000c901d72 */
[C---:B------:R-:W-:Y:S02]  /*e670*/  LOP3.LUT P6, RZ, R22.reuse, 0x10, RZ, 0xc0, !PT ;  /* 0x0000001016ff7812 */ /* 0x040fe400078cc0ff */
[----:B------:R-:W-:-:S07]  /*e680*/  LOP3.LUT P1, RZ, R22, 0x8000, RZ, 0xc0, !PT ;  /* 0x0000800016ff7812 */ /* 0x000fce000782c0ff */
[----:B------:R0:W-:Y:S01]  /*e690*/  LDGSTS.E.BYPASS.LTC128B.128 [R17+0x3c00], desc[UR50][R2.64+0x80], !P3 ;  /* 0x03c0008002117fae */ /* 0x0001e2000d901d72 */
[----:B------:R-:W-:-:S03]  /*e6a0*/  LOP3.LUT P3, RZ, R22, 0x4000, RZ, 0xc0, !PT ;  /* 0x0000400016ff7812 */ /* 0x000fc6000786c0ff */
        /* <DEDUP_REMOVED lines=8> */
.L_x_452:
[----:B------:R-:W-:Y:S02]  /*e730*/  PLOP3.LUT P1, PT, P1, P0, PT, 0xa2, 0x0 ;  /* 0x000000000000781c */ /* 0x000fe40000f21472 */
[----:B------:R-:W-:-:S08]  /*e740*/  @P0 R2UR P1, UR4, R6 ;  /* 0x00000000060402ca */ /* 0x000fd00000020000 */
[----:B------:R-:W-:-:S05]  /*e750*/  @P0 PLOP3.LUT P0, PT, P1, PT, PT, 0x80, 0x0 ;  /* 0x000000000000081c */ /* 0x000fca0000f0f070 */
[----:B------:R-:W-:Y:S01]  /*e760*/  @!P1 SYNCS.ARRIVE.TRANS64.RED.A0T1 RZ, [UR4+0x28c50], RZ ;  /* 0x028c50ffffff99a7 */ /* 0x000fe20008200404 */
[----:B------:R-:W-:Y:S07]  /*e770*/  @!P1 ARRIVES.LDGSTSBAR.64.TRANSCNT [UR4+0x28c50] ;  /* 0x028c5000ff0099b0 */ /* 0x000fee0008000a84 */
[----:B------:R-:W-:Y:S05]  /*e780*/  @P0 BRA.U.ANY `(.L_x_452) ;  /* 0xfffffffd00e80947 */ /* 0x000fea000393ffff */
[----:B------:R-:W-:Y:S01]  /*e790*/  NOP ;  /* 0x0000000000007918 */ /* 0x000fe20000000000 */
[----:B0-----:R-:W-:-:S04]  /*e7a0*/  MOV R2, UR36 ;  /* 0x0000002400027c02 */ /* 0x001fc80008000f00 */
[----:B------:R-:W-:-:S13]  /*e7b0*/  ISETP.NE.AND P2, PT, R2, 0x3, PT ;  /* 0x000000030200780c */ /* 0x000fda0003f45270 */
[----:B------:R-:W-:Y:S05]  /*e7c0*/  @!P2 BRA `(.L_x_453) ;  /* 0x000000000004a947 */ /* 0x000fea0003800000 */
[----:B------:R-:W-:Y:S01]  /*e7d0*/  BPT.TRAP 0x1 ;  /* 0x000000040000795c */ /* 0x000fe20000300000 */
.L_x_453:
[----:B------:R3:W-:Y:S01]  /*e7e0*/  SYNCS.ARRIVE.TRANS64.A1T0 RZ, [R6+URZ+0x28c50], RZ ;  /* 0x028c50ff06ff79a7 */ /* 0x0007e2000810003f */
[----:B------:R-:W-:Y:S05]  /*e7f0*/  @P3 BRA `(.L_x_454) ;  /* 0xfffffff000543947 */ /* 0x000fea000383ffff */
.L_x_441:
[----:B------:R-:W-:Y:S05]  /*e800*/  BSYNC B0 ;  /* 0x0000000000007941 */ /* 0x000fea0003800000 */
.L_x_440:
[----:B------:R-:W4:Y:S01]  /*e810*/  S2R R2, SR_TID.X ;  /* 0x0000000000027919 */ /* 0x000f220000002100 */
[----:B------:R-:W-:Y:S01]  /*e820*/  VIADD R24, R24, 0x1 ;  /* 0x0000000118187836 */ /* 0x000fe20000000000 */
[----:B------:R-:W-:Y:S04]  /*e830*/  BSSY B0, `(.L_x_455) ;  /* 0x0000013000007945 */ /* 0x000fe80003800000 */
[----:B------:R-:W-:-:S04]  /*e840*/  ISETP.NE.AND P0, PT, R24, 0x2, PT ;  /* 0x000000021800780c */ /* 0x000fc80003f05270 */
[----:B------:R-:W-:-:S04]  /*e850*/  SEL R0, RZ, 0x1, P0 ;  /* 0x00000001ff007807 */ /* 0x000fc80000000000 */
[----:B------:R-:W-:Y:S02]  /*e860*/  LOP3.LUT R25, R25, R0, RZ, 0x3c, !PT ;  /* 0x0000000019197212 */ /* 0x000fe400078e3cff */
[----:B----4-:R-:W-:-:S04]  /*e870*/  LOP3.LUT R2, R2, 0x7f, RZ, 0xc0, !PT ;  /* 0x0000007f02027812 */ /* 0x010fc800078ec0ff */
[----:B------:R-:W-:-:S13]  /*e880*/  ISETP.NE.AND P1, PT, R2, RZ, PT ;  /* 0x000000ff0200720c */ /* 0x000fda0003f25270 */
[----:B------:R-:W-:Y:S05]  /*e890*/  @P1 BRA `(.L_x_456) ;  /* 0x0000000000301947 */ /* 0x000fea0003800000 */
[----:B------:R-:W4:Y:S01]  /*e8a0*/  S2R R5, SR_LANEID ;  /* 0x0000000000057919 */ /* 0x000f220000000000 */
[----:B------:R-:W-:Y:S01]  /*e8b0*/  VOTEU.ANY UR4, UPT, PT ;  /* 0x0000000000047886 */ /* 0x000fe200038e0100 */
[----:B------:R-:W5:Y:S01]  /*e8c0*/  LDC.64 R2, c[0x0][0xc60] ;  /* 0x00031800ff027b82 */ /* 0x000f620000000a00 */
[----:B------:R-:W4:Y:S02]  /*e8d0*/  FLO.U32 R0, UR4 ;  /* 0x0000000400007d00 */ /* 0x000f2400080e0000 */
[----:B----4-:R-:W-:-:S06]  /*e8e0*/  ISETP.EQ.U32.AND P1, PT, R0, R5, PT ;  /* 0x000000050000720c */ /* 0x010fcc0003f22070 */
[----:B------:R-:W5:Y:S07]  /*e8f0*/  POPC R5, UR4 ;  /* 0x0000000400057d09 */ /* 0x000f6e0008000000 */
[----:B-----5:R-:W4:Y:S01]  /*e900*/  @P1 ATOMG.E.ADD.STRONG.GPU PT, R3, desc[UR50][R2.64], R5 ;  /* 0x00000005020319a8 */ /* 0x020f2200081ee1f2 */
[----:B0-----:R-:W0:Y:S02]  /*e910*/  S2R R4, SR_LTMASK ;  /* 0x0000000000047919 */ /* 0x001e240000003900 */
[----:B0-----:R-:W-:-:S04]  /*e920*/  LOP3.LUT R4, R4, UR4, RZ, 0xc0, !PT ;  /* 0x0000000404047c12 */ /* 0x001fc8000f8ec0ff */
[----:B------:R-:W0:Y:S01]  /*e930*/  POPC R7, R4 ;  /* 0x0000000400077309 */ /* 0x000e220000000000 */
[----:B----4-:R-:W0:Y:S02]  /*e940*/  SHFL.IDX PT, R0, R3, R0, 0x1f ;  /* 0x00001f0003007589 */ /* 0x010e2400000e0000 */
[----:B0-----:R-:W-:-:S07]  /*e950*/  IADD3 R16, R0, UR37, R7 ;  /* 0x0000002500107c10 */ /* 0x001fce000fffe007 */
.L_x_456:
[----:B------:R-:W-:Y:S05]  /*e960*/  BSYNC B0 ;  /* 0x0000000000007941 */ /* 0x000fea0003800000 */
.L_x_455:
[----:B------:R-:W-:-:S07]  /*e970*/  SEL R24, R24, RZ, P0 ;  /* 0x000000ff18187207 */ /* 0x000fce0000000000 */
.L_x_415:
[----:B------:R-:W-:Y:S05]  /*e980*/  BSYNC B7 ;  /* 0x0000000000077941 */ /* 0x000fea0003800000 */
.L_x_413:
[----:B------:R-:W-:-:S13]  /*e990*/  LOP3.LUT P0, RZ, R22, 0x2000, RZ, 0xc0, !PT ;  /* 0x0000200016ff7812 */ /* 0x000fda000780c0ff */
[----:B------:R-:W-:Y:S05]  /*e9a0*/  @!P0 BRA `(.L_x_457) ;  /* 0x0000000000248947 */ /* 0x000fea0003800000 */
[----:B------:R-:W-:Y:S05]  /*e9b0*/  WARPSYNC.ALL ;  /* 0x0000000000007948 */ /* 0x000fea0003800000 */
[----:B------:R-:W4:Y:S08]  /*e9c0*/  S2UR UR5, SR_CgaCtaId ;  /* 0x00000000000579c3 */ /* 0x000f300000008800 */
[----:B------:R-:W-:Y:S06]  /*e9d0*/  BAR.SYNC.DEFER_BLOCKING 0x5, 0x180 ;  /* 0x0146000000007b1d */ /* 0x000fec0000010000 */
[----:B------:R-:W-:-:S02]  /*e9e0*/  UMOV UR4, 0x400 ;  /* 0x0000040000047882 */ /* 0x000fc40000000000 */
[----:B----4-:R-:W-:-:S06]  /*e9f0*/  ULEA UR4, UR5, UR4, 0x18 ;  /* 0x0000000405047291 */ /* 0x010fcc000f8ec03f */
[----:B------:R-:W-:-:S05]  /*ea00*/  IMAD.U32 R23, RZ, RZ, UR4 ;  /* 0x00000004ff177e24 */ /* 0x000fca000f8e00ff */
[----:B------:R4:W0:Y:S01]  /*ea10*/  LDS.128 R16, [R23+0x28cd0] ;  /* 0x028cd00017107984 */ /* 0x0008220000000c00 */
[----:B------:R-:W-:Y:S06]  /*ea20*/  BAR.ARV 0x4, 0x180 ;  /* 0x0106000000007b1d */ /* 0x000fec0000002000 */
[----:B------:R-:W-:Y:S05]  /*ea30*/  BRA `(.L_x_458) ;  /* 0x0000000800407947 */ /* 0x000fea0003800000 */
.L_x_457:
[----:B------:R-:W4:Y:S01]  /*ea40*/  S2R R0, SR_TID.X ;  /* 0x0000000000007919 */ /* 0x000f220000002100 */
[----:B------:R-:W-:Y:S01]  /*ea50*/  UMOV UR4, 0xffffffff ;  /* 0xffffffff00047882 */ /* 0x000fe20000000000 */
[----:B----4-:R-:W-:-:S04]  /*ea60*/  LOP3.LUT R8, R0, 0x1f, RZ, 0xc0, !PT ;  /* 0x0000001f00087812 */ /* 0x010fc800078ec0ff */
[----:B------:R-:W-:Y:S01]  /*ea70*/  ISETP.NE.AND P0, PT, R8, 0x1f, PT ;  /* 0x0000001f0800780c */ /* 0x000fe20003f05270 */
[----:B------:R-:W-:-:S12]  /*ea80*/  BRA.DIV UR4, `(.L_x_459) ;  /* 0x0000003204107947 */ /* 0x000fd8000b800000 */
[----:B------:R-:W-:Y:S01]  /*ea90*/  IMAD.IADD R5, R19, 0x1, R8 ;  /* 0x0000000113057824 */ /* 0x000fe200078e0208 */
[----:B------:R-:W-:-:S04]  /*eaa0*/  ULDC UR4, c[0x0][0xc3c] ;  /* 0x00030f0000047ab9 */ /* 0x000fc80000000800 */
[----:B------:R-:W-:-:S13]  /*eab0*/  ISETP.GE.OR P1, PT, R5, UR4, !P0 ;  /* 0x0000000405007c0c */ /* 0x000fda000c726670 */
[----:B------:R-:W4:Y:S02]  /*eac0*/  @!P1 LDC.64 R2, c[0x0][0xc80] ;  /* 0x00032000ff029b82 */ /* 0x000f240000000a00 */
[----:B----4-:R-:W-:-:S06]  /*ead0*/  @!P1 IMAD.WIDE R2, R5, 0x4, R2 ;  /* 0x0000000405029825 */ /* 0x010fcc00078e0202 */
[----:B------:R-:W4:Y:S01]  /*eae0*/  @!P1 LDG.E R2, desc[UR50][R2.64] ;  /* 0x0000003202029981 */ /* 0x000f22000c1e1900 */
[----:B------:R-:W-:Y:S01]  /*eaf0*/  IMAD.MOV.U32 R5, RZ, RZ, RZ ;  /* 0x000000ffff057224 */ /* 0x000fe200078e00ff */
[C---:B------:R-:W-:Y:S02]  /*eb00*/  ISETP.GE.U32.AND P2, PT, R8.reuse, 0x2, PT ;  /* 0x000000020800780c */ /* 0x040fe40003f46070 */
[C---:B------:R-:W-:Y:S01]  /*eb10*/  ISETP.GE.U32.AND P3, PT, R8.reuse, 0x4, PT ;  /* 0x000000040800780c */ /* 0x040fe20003f66070 */
[----:B------:R-:W-:Y:S01]  /*eb20*/  SHFL.IDX PT, R0, R16, RZ, 0x1f ;  /* 0x00001fff10007589 */ /* 0x000fe200000e0000 */
[C---:B------:R-:W-:Y:S02]  /*eb30*/  ISETP.GE.U32.AND P4, PT, R8.reuse, 0x8, PT ;  /* 0x000000080800780c */ /* 0x040fe40003f86070 */
[C---:B------:R-:W-:Y:S01]  /*eb40*/  ISETP.GE.U32.AND P5, PT, R8.reuse, 0x10, PT ;  /* 0x000000100800780c */ /* 0x040fe20003fa6070 */
[----:B0-----:R-:W-:Y:S01]  /*eb50*/  SHFL.IDX PT, R4, R16, 0x1, 0x1f ;  /* 0x00201f0010047f89 */ /* 0x001fe200000e0000 */
[----:B----4-:R-:W-:Y:S01]  /*eb60*/  @!P1 IMAD.MOV.U32 R5, RZ, RZ, R2 ;  /* 0x000000ffff059224 */ /* 0x010fe200078e0002 */
[----:B------:R-:W-:-:S04]  /*eb70*/  ISETP.NE.AND P1, PT, R8, RZ, PT ;  /* 0x000000ff0800720c */ /* 0x000fc80003f25270 */
[----:B------:R-:W2:Y:S02]  /*eb80*/  SHFL.UP PT, R14, R5, 0x1, RZ ;  /* 0x04200000050e7989 */ /* 0x000ea400000e00ff */
[----:B--23--:R-:W-:-:S04]  /*eb90*/  SEL R6, R14, RZ, P1 ;  /* 0x000000ff0e067207 */ /* 0x00cfc80000800000 */
[----:B------:R-:W-:-:S05]  /*eba0*/  IADD3 R6, R5, R6, RZ ;  /* 0x0000000605067210 */ /* 0x000fca0007ffe0ff */
        /* <DEDUP_REMOVED lines=12> */
[----:B------:R0:W2:Y:S02]  /*ec70*/  SHFL.IDX PT, R14, R2, 0x1f, 0x1f ;  /* 0x03e01f00020e7f89 */ /* 0x0000a400000e0000 */
.L_x_552:
[----:B------:R-:W-:Y:S02]  /*ec80*/  ULDC UR4, c[0x0][0xc38] ;  /* 0x00030e0000047ab9 */ /* 0x000fe40000000800 */
[----:B------:R-:W-:-:S04]  /*ec90*/  IMAD.U32 R7, RZ, RZ, UR4 ;  /* 0x00000004ff077e24 */ /* 0x000fc8000f8e00ff */
[----:B--2---:R-:W-:-:S05]  /*eca0*/  IMAD R14, R14, R7, RZ ;  /* 0x000000070e0e7224 */ /* 0x004fca00078e02ff */
[----:B------:R-:W-:-:S04]  /*ecb0*/  IADD3 R9, R4, R14, RZ ;  /* 0x0000000e04097210 */ /* 0x000fc80007ffe0ff */
[----:B------:R-:W-:-:S13]  /*ecc0*/  ISETP.GT.AND P6, PT, R9, R0, PT ;  /* 0x000000000900720c */ /* 0x000fda0003fc4270 */
[----:B------:R-:W-:Y:S05]  /*ecd0*/  @P6 BRA `(.L_x_460) ;  /* 0x00000000009c6947 */ /* 0x000fea0003800000 */
.L_x_465:
[----:B0-----:R-:W0:Y:S01]  /*ece0*/  LDC R2, c[0x0][0xc3c] ;  /* 0x00030f00ff027b82 */ /* 0x001e220000000800 */
[----:B------:R-:W-:-:S05]  /*ecf0*/  VIADD R19, R19, 0x1f ;  /* 0x0000001f13137836 */ /* 0x000fca0000000000 */
[----:B0-----:R-:W-:-:S13]  /*ed00*/  ISETP.GE.AND P6, PT, R19, R2, PT ;  /* 0x000000021300720c */ /* 0x001fda0003fc6270 */
[----:B------:R-:W-:Y:S05]  /*ed10*/  @P6 BRA `(.L_x_461) ;  /* 0x0000000400446947 */ /* 0x000fea0003800000 */
[----:B------:R-:W0:Y:S01]  /*ed20*/  S2R R3, SR_TID.X ;  /* 0x0000000000037919 */ /* 0x000e220000002100 */
[----:B------:R-:W-:Y:S01]  /*ed30*/  BSSY B0, `(.L_x_462) ;  /* 0x0000009000007945 */ /* 0x000fe20003800000 */
[----:B------:R-:W-:Y:S01]  /*ed40*/  IMAD.MOV.U32 R5, RZ, RZ, RZ ;  /* 0x000000ffff057224 */ /* 0x000fe200078e00ff */
[----:B0-----:R-:W-:-:S05]  /*ed50*/  LOP3.LUT R3, R3, 0x1f, RZ, 0xc0, !PT ;  /* 0x0000001f03037812 */ /* 0x001fca00078ec0ff */
[----:B------:R-:W-:-:S05]  /*ed60*/  IMAD.IADD R7, R19, 0x1, R3 ;  /* 0x0000000113077824 */ /* 0x000fca00078e0203 */
[----:B------:R-:W-:-:S13]  /*ed70*/  ISETP.GE.OR P6, PT, R7, R2, !P0 ;  /* 0x000000020700720c */ /* 0x000fda00047c6670 */
[----:B------:R-:W-:Y:S05]  /*ed80*/  @P6 BRA `(.L_x_463) ;  /* 0x00000000000c6947 */ /* 0x000fea0003800000 */
[----:B------:R-:W0:Y:S02]  /*ed90*/  LDC.64 R2, c[0x0][0xc80] ;  /* 0x00032000ff027b82 */ /* 0x000e240000000a00 */
[----:B0-----:R-:W-:-:S05]  /*eda0*/  IMAD.WIDE R2, R7, 0x4, R2 ;  /* 0x0000000407027825 */ /* 0x001fca00078e0202 */
[----:B------:R0:W5:Y:S02]  /*edb0*/  LDG.E R5, desc[UR50][R2.64] ;  /* 0x0000003202057981 */ /* 0x000164000c1e1900 */
.L_x_463:
[----:B------:R-:W-:Y:S05]  /*edc0*/  BSYNC B0 ;  /* 0x0000000000007941 */ /* 0x000fea0003800000 */
.L_x_462:
[----:B------:R-:W-:-:S03]  /*edd0*/  UMOV UR4, 0xffffffff ;  /* 0xffffffff00047882 */ /* 0x000fc60000000000 */
[----:B------:R-:W-:Y:S05]  /*ede0*/  BRA.DIV UR4, `(.L_x_464) ;  /* 0x00000032045c7947 */ /* 0x000fea000b800000 */
[----:B-----5:R-:W2:Y:S02]  /*edf0*/  SHFL.UP PT, R14, R5, 0x1, RZ ;  /* 0x04200000050e7989 */ /* 0x020ea400000e00ff */
[----:B--2---:R-:W-:-:S05]  /*ee00*/  SEL R14, R14, RZ, P1 ;  /* 0x000000ff0e0e7207 */ /* 0x004fca0000800000 */
        /* <DEDUP_REMOVED lines=10> */
[----:B------:R-:W0:Y:S02]  /*eeb0*/  SHFL.UP PT, R14, R4, 0x10, RZ ;  /* 0x06000000040e7989 */ /* 0x000e2400000e00ff */
[----:B0-----:R-:W-:-:S05]  /*eec0*/  SEL R7, R14, RZ, P5 ;  /* 0x000000ff0e077207 */ /* 0x001fca0002800000 */
[----:B------:R-:W-:-:S05]  /*eed0*/  IMAD.IADD R2, R4, 0x1, R7 ;  /* 0x0000000104027824 */ /* 0x000fca00078e0207 */
[----:B------:R0:W2:Y:S02]  /*eee0*/  SHFL.IDX PT, R14, R2, 0x1f, 0x1f ;  /* 0x03e01f00020e7f89 */ /* 0x0000a400000e0000 */
.L_x_560:
[----:B------:R-:W-:Y:S02]  /*eef0*/  ULDC UR4, c[0x0][0xc38] ;  /* 0x00030e0000047ab9 */ /* 0x000fe40000000800 */
[----:B------:R-:W-:-:S04]  /*ef00*/  IMAD.U32 R7, RZ, RZ, UR4 ;  /* 0x00000004ff077e24 */ /* 0x000fc8000f8e00ff */
[----:B--2---:R-:W-:-:S04]  /*ef10*/  IMAD R14, R14, R7, RZ ;  /* 0x000000070e0e7224 */ /* 0x004fc800078e02ff */
[----:B------:R-:W-:-:S05]  /*ef20*/  IMAD.IADD R9, R14, 0x1, R9 ;  /* 0x000000010e097824 */ /* 0x000fca00078e0209 */
[----:B------:R-:W-:-:S13]  /*ef30*/  ISETP.GT.AND P6, PT, R9, R0, PT ;  /* 0x000000000900720c */ /* 0x000fda0003fc4270 */
[----:B------:R-:W-:Y:S05]  /*ef40*/  @!P6 BRA `(.L_x_465) ;  /* 0xfffffffc0064e947 */ /* 0x000fea000383ffff */
.L_x_460:
[----:B------:R-:W-:Y:S01]  /*ef50*/  IMAD.IADD R16, R9, 0x1, -R14 ;  /* 0x0000000109107824 */ /* 0x000fe200078e0a0e */
[----:B------:R-:W-:-:S03]  /*ef60*/  UMOV UR4, 0xffffffff ;  /* 0xffffffff00047882 */ /* 0x000fc60000000000 */
[----:B------:R-:W-:-:S05]  /*ef70*/  IMAD R3, R2, R7, R16 ;  /* 0x0000000702037224 */ /* 0x000fca00078e0210 */
[----:B------:R-:W-:Y:S01]  /*ef80*/  ISETP.GT.AND P6, PT, R3, R0, PT ;  /* 0x000000000300720c */ /* 0x000fe20003fc4270 */
[----:B------:R-:W-:-:S12]  /*ef90*/  BRA.DIV UR4, `(.L_x_466) ;  /* 0x0000003204ac7947 */ /* 0x000fd8000b800000 */
[----:B------:R-:W-:-:S04]  /*efa0*/  VOTE.ANY R3, PT, !P6 ;  /* 0x0000000000037806 */ /* 0x000fc800070e0100 */
[----:B------:R-:W2:Y:S02]  /*efb0*/  POPC R4, R3 ;  /* 0x0000000300047309 */ /* 0x000ea40000000000 */
[----:B--2---:R2:W3:Y:S02]  /*efc0*/  SHFL.IDX PT, R5, R5, R4, 0x1f ;  /* 0x00001f0405057589 */ /* 0x0044e400000e0000 */
.L_x_564:
[----:B------:R-:W-:Y:S02]  /*efd0*/  ISETP.NE.AND P0, PT, R3, RZ, PT ;  /* 0x000000ff0300720c */ /* 0x000fe40003f05270 */
[----:B------:R-:W-:-:S11]  /*efe0*/  MOV R14, RZ ;  /* 0x000000ff000e7202 */ /* 0x000fd60000000f00 */
[----:B------:R-:W-:Y:S05]  /*eff0*/  @!P0 BRA `(.L_x_467) ;  /* 0x0000000000108947 */ /* 0x000fea0003800000 */
[----:B------:R-:W-:Y:S01]  /*f000*/  UMOV UR4, 0xffffffff ;  /* 0xffffffff00047882 */ /* 0x000fe20000000000 */
[----:B------:R-:W-:Y:S02]  /*f010*/  VIADD R12, R4, 0xffffffff ;  /* 0xffffffff040c7836 */ /* 0x000fe40000000000 */
[----:B------:R-:W-:Y:S05]  /*f020*/  BRA.DIV UR4, `(.L_x_468) ;  /* 0x0000003204d07947 */ /* 0x000fea000b800000 */
[----:B------:R4:W0:Y:S02]  /*f030*/  SHFL.IDX PT, R14, R2, R12, 0x1f ;  /* 0x00001f0c020e7589 */ /* 0x00082400000e0000 */
.L_x_467:
[----:B---3--:R-:W-:Y:S01]  /*f040*/  IABS R6, R5 ;  /* 0x0000000500067213 */ /* 0x008fe20000000000 */
[----:B0-----:R-:W-:Y:S01]  /*f050*/  IMAD R16, R14, R7, R16 ;  /* 0x000000070e107224 */ /* 0x001fe200078e0210 */
[----:B------:R-:W-:Y:S02]  /*f060*/  IADD3 R19, R4, R19, RZ ;  /* 0x0000001304137210 */ /* 0x000fe40007ffe0ff */
[----:B------:R-:W0:Y:S01]  /*f070*/  I2F.RP R8, R6 ;  /* 0x0000000600087306 */ /* 0x000e220000209400 */
[----:B------:R-:W-:-:S05]  /*f080*/  IMAD.IADD R10, R0, 0x1, -R16 ;  /* 0x00000001000a7824 */ /* 0x000fca00078e0a10 */
[----:B------:R-:W-:Y:S02]  /*f090*/  IABS R0, R10 ;  /* 0x0000000a00007213 */ /* 0x000fe40000000000 */
[----:B0-----:R-:W4:Y:S02]  /*f0a0*/  MUFU.RCP R8, R8 ;  /* 0x0000000800087308 */ /* 0x001f240000001000 */
[----:B----4-:R-:W-:-:S06]  /*f0b0*/  VIADD R2, R8, 0xffffffe ;  /* 0x0ffffffe08027836 */ /* 0x010fcc0000000000 */
[----:B------:R0:W3:Y:S02]  /*f0c0*/  F2I.FTZ.U32.TRUNC.NTZ R3, R2 ;  /* 0x0000000200037305 */ /* 0x0000e4000021f000 */
[----:B0-----:R-:W-:Y:S02]  /*f0d0*/  IMAD.MOV.U32 R2, RZ, RZ, RZ ;  /* 0x000000ffff027224 */ /* 0x001fe400078e00ff */
[----:B---3--:R-:W-:-:S04]  /*f0e0*/  IMAD.MOV R7, RZ, RZ, -R3 ;  /* 0x000000ffff077224 */ /* 0x008fc800078e0a03 */
[----:B------:R-:W-:-:S04]  /*f0f0*/  IMAD R7, R7, R6, RZ ;  /* 0x0000000607077224 */ /* 0x000fc800078e02ff */
[----:B------:R-:W-:Y:S01]  /*f100*/  IMAD.HI.U32 R3, R3, R7, R2 ;  /* 0x0000000703037227 */ /* 0x000fe200078e0002 */
[----:B------:R-:W-:-:S04]  /*f110*/  IABS R7, R5 ;  /* 0x0000000500077213 */ /* 0x000fc80000000000 */
[----:B------:R-:W-:Y:S01]  /*f120*/  IADD3 R7, RZ, -R7, RZ ;  /* 0x80000007ff077210 */ /* 0x000fe20007ffe0ff */
[----:B------:R-:W-:-:S04]  /*f130*/  IMAD.HI.U32 R3, R3, R0, RZ ;  /* 0x0000000003037227 */ /* 0x000fc800078e00ff */
[----:B------:R-:W-:Y:S01]  /*f140*/  IMAD R7, R3, R7, R0 ;  /* 0x0000000703077224 */ /* 0x000fe200078e0200 */
[----:B------:R-:W-:-:S04]  /*f150*/  LOP3.LUT R0, R10, R5, RZ, 0x3c, !PT ;  /* 0x000000050a007212 */ /* 0x000fc800078e3cff */
[----:B------:R-:W-:Y:S02]  /*f160*/  ISETP.GT.U32.AND P1, PT, R6, R7, PT ;  /* 0x000000070600720c */ /* 0x000fe40003f24070 */
[----:B------:R-:W-:-:S11]  /*f170*/  ISETP.GE.AND P2, PT, R0, RZ, PT ;  /* 0x000000ff0000720c */ /* 0x000fd60003f46270 */
[----:B------:R-:W-:Y:S02]  /*f180*/  @!P1 IMAD.IADD R7, R7, 0x1, -R6 ;  /* 0x0000000107079824 */ /* 0x000fe400078e0a06 */
[----:B------:R-:W-:Y:S01]  /*f190*/  @!P1 VIADD R3, R3, 0x1 ;  /* 0x0000000103039836 */ /* 0x000fe20000000000 */
[----:B------:R-:W-:Y:S02]  /*f1a0*/  ISETP.NE.AND P1, PT, R5, RZ, PT ;  /* 0x000000ff0500720c */ /* 0x000fe40003f25270 */
[----:B------:R-:W-:-:S13]  /*f1b0*/  ISETP.GE.U32.AND P0, PT, R7, R6, PT ;  /* 0x000000060700720c */ /* 0x000fda0003f06070 */
[----:B------:R-:W-:-:S04]  /*f1c0*/  @P0 VIADD R3, R3, 0x1 ;  /* 0x0000000103030836 */ /* 0x000fc80000000000 */
[----:B------:R-:W-:Y:S01]  /*f1d0*/  @!P2 IMAD.MOV R3, RZ, RZ, -R3 ;  /* 0x000000ffff03a224 */ /* 0x000fe200078e0a03 */
[----:B------:R-:W-:-:S05]  /*f1e0*/  @!P1 LOP3.LUT R3, RZ, R5, RZ, 0x33, !PT ;  /* 0x00000005ff039212 */ /* 0x000fca00078e33ff */
[--C-:B------:R-:W-:Y:S02]  /*f1f0*/  IMAD.MOV R0, RZ, RZ, -R3.reuse ;  /* 0x000000ffff007224 */ /* 0x100fe400078e0a03 */
[----:B------:R-:W-:Y:S02]  /*f200*/  IMAD.MOV.U32 R18, RZ, RZ, R3 ;  /* 0x000000ffff127224 */ /* 0x000fe400078e0003 */
[----:B------:R-:W-:Y:S01]  /*f210*/  IMAD R17, R5, R0, R10 ;  /* 0x0000000005117224 */ /* 0x000fe200078e020a */
[----:B------:R-:W-:Y:S06]  /*f220*/  BRA `(.L_x_469) ;  /* 0x00000000001c7947 */ /* 0x000fec0003800000 */
.L_x_461:
[----:B------:R-:W-:Y:S01]  /*f230*/  UMOV UR4, URZ ;  /* 0x0000003f00047c82 */ /* 0x000fe20008000000 */
[----:B------:R-:W-:Y:S01]  /*f240*/  UMOV UR5, URZ ;  /* 0x0000003f00057c82 */ /* 0x000fe20008000000 */
[----:B------:R-:W-:Y:S01]  /*f250*/  ULDC UR6, c[0x0][0xc3c] ;  /* 0x00030f0000067ab9 */ /* 0x000fe20000000800 */
[----:B------:R-:W-:Y:S02]  /*f260*/  IMAD.MOV.U32 R16, RZ, RZ, R0 ;  /* 0x000000ffff107224 */ /* 0x000fe400078e0000 */
[----:B------:R-:W-:Y:S02]  /*f270*/  IMAD.U32 R17, RZ, RZ, UR4 ;  /* 0x00000004ff117e24 */ /* 0x000fe4000f8e00ff */
[----:B------:R-:W-:Y:S02]  /*f280*/  IMAD.U32 R18, RZ, RZ, UR5 ;  /* 0x00000005ff127e24 */ /* 0x000fe4000f8e00ff */
[----:B------:R-:W-:-:S07]  /*f290*/  IMAD.U32 R19, RZ, RZ, UR6 ;  /* 0x00000006ff137e24 */ /* 0x000fce000f8e00ff */
.L_x_469:
[----:B------:R-:W0:Y:S01]  /*f2a0*/  S2R R0, SR_TID.X ;  /* 0x0000000000007919 */ /* 0x000e220000002100 */
[----:B------:R-:W-:Y:S05]  /*f2b0*/  WARPSYNC.ALL ;  /* 0x0000000000007948 */ /* 0x000fea0003800000 */
[----:B------:R-:W-:Y:S01]  /*f2c0*/  BAR.SYNC.DEFER_BLOCKING 0x4, 0x180 ;  /* 0x0106000000007b1d */ /* 0x000fe20000010000 */
[----:B0-----:R-:W-:-:S04]  /*f2d0*/  LOP3.LUT R0, R0, 0x1f, RZ, 0xc0, !PT ;  /* 0x0000001f00007812 */ /* 0x001fc800078ec0ff */
[----:B------:R-:W-:-:S13]  /*f2e0*/  ISETP.NE.AND P0, PT, R0, RZ, PT ;  /* 0x000000ff0000720c */ /* 0x000fda0003f05270 */
[----:B------:R-:W0:Y:S01]  /*f2f0*/  @!P0 S2R R3, SR_CgaCtaId ;  /* 0x0000000000038919 */ /* 0x000e220000008800 */
[----:B------:R-:W-:-:S04]  /*f300*/  @!P0 MOV R0, 0x400 ;  /* 0x0000040000008802 */ /* 0x000fc80000000f00 */
[----:B0-----:R-:W-:-:S05]  /*f310*/  @!P0 LEA R23, R3, R0, 0x18 ;  /* 0x0000000003178211 */ /* 0x001fca00078ec0ff */
[----:B------:R0:W-:Y:S01]  /*f320*/  @!P0 STS.128 [R23+0x28cd0], R16 ;  /* 0x028cd01017008388 */ /* 0x0001e20000000c00 */
[----:B------:R-:W-:Y:S06]  /*f330*/  BAR.ARV 0x5, 0x180 ;  /* 0x0146000000007b1d */ /* 0x000fec0000002000 */
.L_x_458:
[----:B------:R-:W-:Y:S02]  /*f340*/  ULDC UR4, c[0x0][0xc3c] ;  /* 0x00030f0000047ab9 */ /* 0x000fe40000000800 */
[----:B0-----:R-:W-:-:S13]  /*f350*/  ISETP.GE.AND P0, PT, R19, UR4, PT ;  /* 0x0000000413007c0c */ /* 0x001fda000bf06270 */
[----:B------:R-:W-:Y:S05]  /*f360*/  @!P0 BRA `(.L_x_470) ;  /* 0xffffffb800c48947 */ /* 0x000fea000383ffff */
[----:B------:R-:W-:Y:S05]  /*f370*/  BSYNC B8 ;  /* 0x0000000000087941 */ /* 0x000fea0003800000 */
.L_x_409:
[----:B-1----:R-:W5:Y:S01]  /*f380*/  LDL.LU R0, [R1+0x24] ;  /* 0x0000240001007983 */ /* 0x002f620000300800 */
[----:B------:R-:W-:Y:S01]  /*f390*/  BSSY B0, `(.L_x_471) ;  /* 0x000000b000007945 */ /* 0x000fe20003800000 */
[----:B------:R-:W0:Y:S01]  /*f3a0*/  S2R R5, SR_CgaCtaId ;  /* 0x0000000000057919 */ /* 0x000e220000008800 */
[----:B-----5:R-:W-:-:S04]  /*f3b0*/  IADD3 R0, R0, 0x1, RZ ;  /* 0x0000000100007810 */ /* 0x020fc80007ffe0ff */
[----:B------:R-:W-:-:S04]  /*f3c0*/  LEA.HI R2, R0, R0, RZ, 0x1 ;  /* 0x0000000000027211 */ /* 0x000fc800078f08ff */
[----:B------:R-:W-:Y:S02]  /*f3d0*/  LOP3.LUT R3, R2, 0xfffffffe, RZ, 0xc0, !PT ;  /* 0xfffffffe02037812 */ /* 0x000fe400078ec0ff */
[----:B------:R-:W-:-:S03]  /*f3e0*/  MOV R2, 0x400 ;  /* 0x0000040000027802 */ /* 0x000fc60000000f00 */
[----:B------:R-:W-:Y:S01]  /*f3f0*/  IMAD.IADD R0, R0, 0x1, -R3 ;  /* 0x0000000100007824 */ /* 0x000fe200078e0a03 */
[----:B0-----:R-:W-:-:S04]  /*f400*/  LEA R5, R5, R2, 0x18 ;  /* 0x0000000205057211 */ /* 0x001fc800078ec0ff */
[----:B------:R-:W-:-:S04]  /*f410*/  SHF.L.U32 R0, R0, 0x1f, RZ ;  /* 0x0000001f00007819 */ /* 0x000fc800000006ff */
[----:B------:R-:W0:Y:S02]  /*f420*/  SYNCS.PHASECHK.TRANS64.TRYWAIT P0, [R5+URZ+0x28c20], R0 ;  /* 0x028c2000050075a7 */ /* 0x000e24000800017f */
[----:B0-----:R-:W-:Y:S05]  /*f430*/  @!P0 BRA `(.L_x_472) ;  /* 0x0000002c00f08947 */ /* 0x001fea0003800000 */
.L_x_567:
[----:B------:R-:W-:Y:S05]  /*f440*/  BSYNC B0 ;  /* 0x0000000000007941 */ /* 0x000fea0003800000 */
.L_x_471:
[----:B------:R-:W-:-:S03]  /*f450*/  UMOV UR4, 0xffffffff ;  /* 0xffffffff00047882 */ /* 0x000fc60000000000 */
[----:B------:R-:W-:Y:S05]  /*f460*/  BRA.DIV UR4, `(.L_x_473) ;  /* 0x0000002e04f87947 */ /* 0x000fea000b800000 */
[----:B0-----:R-:W0:Y:S02]  /*f470*/  S2R R0, SR_TID.X ;  /* 0x0000000000007919 */ /* 0x001e240000002100 */
[----:B0-----:R-:W-:-:S04]  /*f480*/  SHF.R.U32.HI R0, RZ, 0x5, R0 ;  /* 0x00000005ff007819 */ /* 0x001fc80000011600 */
[----:B------:R-:W-:-:S05]  /*f490*/  LOP3.LUT R0, R0, 0x3, RZ, 0xc0, !PT ;  /* 0x0000000300007812 */ /* 0x000fca00078ec0ff */
[----:B------:R0:W1:Y:S02]  /*f4a0*/  SHFL.IDX PT, R14, R0, RZ, 0x1f ;  /* 0x00001fff000e7589 */ /* 0x00006400000e0000 */
.L_x_570:
[----:B-1----:R-:W-:Y:S01]  /*f4b0*/  ISETP.NE.AND P0, PT, R14, RZ, PT ;  /* 0x000000ff0e00720c */ /* 0x002fe20003f05270 */
[----:B------:R-:W-:-:S12]  /*f4c0*/  BSSY B0, `(.L_x_474) ;  /* 0x0000024000007945 */ /* 0x000fd80003800000 */
[----:B------:R-:W-:Y:S05]  /*f4d0*/  @P0 BRA `(.L_x_475) ;  /* 0x0000000000880947 */ /* 0x000fea0003800000 */
[----:B------:R-:W-:-:S03]  /*f4e0*/  UMOV UR4, 0xffffffff ;  /* 0xffffffff00047882 */ /* 0x000fc60000000000 */
[----:B------:R-:W-:Y:S05]  /*f4f0*/  BRA.DIV UR4, `(.L_x_476) ;  /* 0x0000003204087947 */ /* 0x000fea000b800000 */
[----:B------:R-:W-:-:S13]  /*f500*/  ELECT P6, URZ, PT ;  /* 0x00000000003f782f */ /* 0x000fda00038c0000 */
.L_x_573:
[----:B------:R-:W-:Y:S05]  /*f510*/  @!P6 BRA `(.L_x_475) ;  /* 0x000000000078e947 */ /* 0x000fea0003800000 */
[----:B------:R-:W-:-:S06]  /*f520*/  ULOP3.LUT UR4, UR39, 0x2, URZ, 0xfc, !UPT ;  /* 0x0000000227047892 */ /* 0x000fcc000f8efc3f */
[----:B0-----:R-:W-:-:S05]  /*f530*/  IMAD.U32 R0, RZ, RZ, UR4 ;  /* 0x00000004ff007e24 */ /* 0x001fca000f8e00ff */
[----:B------:R-:W-:-:S13]  /*f540*/  ISETP.NE.AND P0, PT, R0, 0x3, PT ;  /* 0x000000030000780c */ /* 0x000fda0003f05270 */
[----:B------:R-:W-:Y:S05]  /*f550*/  @!P0 BRA `(.L_x_477) ;  /* 0x0000000000048947 */ /* 0x000fea0003800000 */
[----:B------:R-:W-:Y:S01]  /*f560*/  BPT.TRAP 0x1 ;  /* 0x000000040000795c */ /* 0x000fe20000300000 */
.L_x_477:
[C---:B------:R-:W-:Y:S01]  /*f570*/  IMAD R3, R24.reuse, 0x8, R5 ;  /* 0x0000000818037824 */ /* 0x040fe200078e0205 */
[----:B------:R-:W-:Y:S01]  /*f580*/  SHF.L.U32 R2, R25, 0x1f, RZ ;  /* 0x0000001f19027819 */ /* 0x000fe200000006ff */
[----:B------:R-:W-:-:S03]  /*f590*/  VIADD R24, R24, 0x1 ;  /* 0x0000000118187836 */ /* 0x000fc60000000000 */
[----:B------:R-:W0:Y:S02]  /*f5a0*/  SYNCS.PHASECHK.TRANS64.TRYWAIT P1, [R3+URZ+0x28c40], R2 ;  /* 0x028c4002030075a7 */ /* 0x000e24000802017f */
[----:B------:R-:W-:-:S04]  /*f5b0*/  ISETP.NE.AND P2, PT, R24, 0x2, PT ;  /* 0x000000021800780c */ /* 0x000fc80003f45270 */
[----:B------:R-:W-:Y:S01]  /*f5c0*/  SEL R0, RZ, 0x1, P2 ;  /* 0x00000001ff007807 */ /* 0x000fe20001000000 */
[----:B0-----:R-:W-:Y:S08]  /*f5d0*/  @!P1 BRA `(.L_x_478) ;  /* 0x0000002c00f09947 */ /* 0x001ff00003800000 */
.L_x_574:
[----:B------:R-:W-:Y:S02]  /*f5e0*/  SEL R24, R24, RZ, P2 ;  /* 0x000000ff18187207 */ /* 0x000fe40001000000 */
[----:B------:R-:W-:Y:S01]  /*f5f0*/  LOP3.LUT R0, R25, R0, RZ, 0x3c, !PT ;  /* 0x0000000019007212 */ /* 0x000fe200078e3cff */
[----:B------:R-:W-:Y:S06]  /*f600*/  @!P0 BRA `(.L_x_479) ;  /* 0x0000000000048947 */ /* 0x000fec0003800000 */
[----:B------:R-:W-:Y:S01]  /*f610*/  BPT.TRAP 0x1 ;  /* 0x000000040000795c */ /* 0x000fe20000300000 */
.L_x_479:
[----:B------:R-:W-:Y:S01]  /*f620*/  IMAD R5, R24, 0x8, R5 ;  /* 0x0000000818057824 */ /* 0x000fe200078e0205 */
[----:B------:R-:W-:-:S04]  /*f630*/  SHF.L.U32 R0, R0, 0x1f, RZ ;  /* 0x0000001f00007819 */ /* 0x000fc800000006ff */
[----:B------:R-:W1:Y:S02]  /*f640*/  SYNCS.PHASECHK.TRANS64.TRYWAIT P1, [R5+URZ+0x28c40], R0 ;  /* 0x028c4000050075a7 */ /* 0x000e64000802017f */
[----:B-1----:R-:W-:Y:S05]  /*f650*/  @!P1 BRA `(.L_x_480) ;  /* 0x0000002c00e49947 */ /* 0x002fea0003800000 */
.L_x_575:
[----:B------:R-:W-:Y:S05]  /*f660*/  @!P0 BRA `(.L_x_481) ;  /* 0x0000000000048947 */ /* 0x000fea0003800000 */
[----:B------:R-:W-:Y:S01]  /*f670*/  BPT.TRAP 0x1 ;  /* 0x000000040000795c */ /* 0x000fe20000300000 */
.L_x_481:
[----:B------:R-:W5:Y:S02]  /*f680*/  SYNCS.PHASECHK.TRANS64.TRYWAIT P1, [R3+URZ+0x28c60], R2 ;  /* 0x028c6002030075a7 */ /* 0x000f64000802017f */
[----:B-----5:R-:W-:Y:S05]  /*f690*/  @!P1 BRA `(.L_x_482) ;  /* 0x0000002c00e89947 */ /* 0x020fea0003800000 */
.L_x_576:
[----:B------:R-:W-:Y:S05]  /*f6a0*/  @!P0 BRA `(.L_x_483) ;  /* 0x0000000000048947 */ /* 0x000fea0003800000 */
[----:B------:R-:W-:Y:S01]  /*f6b0*/  BPT.TRAP 0x1 ;  /* 0x000000040000795c */ /* 0x000fe20000300000 */
.L_x_483:
[----:B------:R0:W0:Y:S02]  /*f6c0*/  SYNCS.PHASECHK.TRANS64.TRYWAIT P0, [R5+URZ+0x28c60], R0 ;  /* 0x028c6000050075a7 */ /* 0x000024000800017f */
[----:B0-----:R-:W-:Y:S05]  /*f6d0*/  @!P0 NANOSLEEP.SYNCS 0x989680 ;  /* 0x009896800000895d */ /* 0x001fea0003900000 */
[----:B------:R-:W0:Y:S02]  /*f6e0*/  @!P0 SYNCS.PHASECHK.TRANS64 P0, [R5+URZ+0x28c60], R0 ;  /* 0x028c6000050085a7 */ /* 0x000e24000800007f */
[----:B0-----:R-:W-:Y:S05]  /*f6f0*/  @!P0 BRA `(.L_x_483) ;  /* 0xfffffffc00f08947 */ /* 0x001fea000383ffff */
.L_x_475:
[----:B------:R-:W-:Y:S05]  /*f700*/  BSYNC B0 ;  /* 0x0000000000007941 */ /* 0x000fea0003800000 */
.L_x_474:
[----:B------:R-:W-:Y:S05]  /*f710*/  EXIT ;  /* 0x000000000000794d */ /* 0x000fea0003800000 */
.L_x_354:
[----:B0-----:R-:W-:-:S04]  /*f720*/  MOV R3, UR16 ;  /* 0x0000001000037c02 */ /* 0x001fc80008000f00 */
[----:B------:R0:W1:Y:S03]  /*f730*/  SYNCS.PHASECHK.TRANS64.TRYWAIT P1, [R3+URZ+0x28c50], R0 ;  /* 0x028c5000030075a7 */ /* 0x000066000802017f */
[----:B-1----:R-:W-:Y:S05]  /*f740*/  @!P1 NANOSLEEP.SYNCS 0x989680 ;  /* 0x009896800000995d */ /* 0x002fea0003900000 */
[----:B------:R-:W1:Y:S02]  /*f750*/  @!P1 SYNCS.PHASECHK.TRANS64 P1, [R3+URZ+0x28c50], R0 ;  /* 0x028c5000030095a7 */ /* 0x000e64000802007f */
[----:B-1----:R-:W-:Y:S05]  /*f760*/  @!P1 BRA `(.L_x_354) ;  /* 0xfffffffc00ec9947 */ /* 0x002fea000383ffff */
[----:B------:R-:W-:Y:S05]  /*f770*/  BRA `(.L_x_484) ;  /* 0xffffff20005c7947 */ /* 0x000fea000383ffff */
.L_x_360:
[----:B-1----:R-:W-:-:S04]  /*f780*/  IMAD.U32 R4, RZ, RZ, UR21 ;  /* 0x00000015ff047e24 */ /* 0x002fc8000f8e00ff */
[----:B------:R1:W2:Y:S03]  /*f790*/  SYNCS.PHASECHK.TRANS64.TRYWAIT P1, [R4+URZ+0x28c50], R3 ;  /* 0x028c5003040075a7 */ /* 0x0002a6000802017f */
[----:B--2---:R-:W-:Y:S05]  /*f7a0*/  @!P1 NANOSLEEP.SYNCS 0x989680 ;  /* 0x009896800000995d */ /* 0x004fea0003900000 */
[----:B------:R-:W2:Y:S02]  /*f7b0*/  @!P1 SYNCS.PHASECHK.TRANS64 P1, [R4+URZ+0x28c50], R3 ;  /* 0x028c5003040095a7 */ /* 0x000ea4000802007f */
[----:B--2---:R-:W-:Y:S05]  /*f7c0*/  @!P1 BRA `(.L_x_360) ;  /* 0xfffffffc00ec9947 */ /* 0x004fea000383ffff */
[----:B------:R-:W-:Y:S05]  /*f7d0*/  BRA `(.L_x_359) ;  /* 0xffffff2c00647947 */ /* 0x000fea000383ffff */
.L_x_364:
[----:B0-----:R-:W-:-:S04]  /*f7e0*/  IMAD.U32 R3, RZ, RZ, UR41 ;  /* 0x00000029ff037e24 */ /* 0x001fc8000f8e00ff */
[----:B------:R0:W1:Y:S03]  /*f7f0*/  SYNCS.PHASECHK.TRANS64.TRYWAIT P1, [R3+URZ+0x28c00], R0 ;  /* 0x028c0000030075a7 */ /* 0x000066000802017f */
[----:B-1----:R-:W-:Y:S05]  /*f800*/  @!P1 NANOSLEEP.SYNCS 0x989680 ;  /* 0x009896800000995d */ /* 0x002fea0003900000 */
[----:B------:R-:W1:Y:S02]  /*f810*/  @!P1 SYNCS.PHASECHK.TRANS64 P1, [R3+URZ+0x28c00], R0 ;  /* 0x028c0000030095a7 */ /* 0x000e64000802007f */
[----:B-1----:R-:W-:Y:S05]  /*f820*/  @!P1 BRA `(.L_x_364) ;  /* 0xfffffffc00ec9947 */ /* 0x002fea000383ffff */
[----:B------:R-:W-:Y:S05]  /*f830*/  BRA `(.L_x_485) ;  /* 0xffffff3800bc7947 */ /* 0x000fea000383ffff */
.L_x_368:
[----:B--2---:R2:W3:Y:S02]  /*f840*/  SYNCS.PHASECHK.TRANS64.TRYWAIT P1, [R7+URZ+0x28c30], R8 ;  /* 0x028c3008070075a7 */ /* 0x0044e4000802017f */
[----:B---3--:R-:W-:Y:S05]  /*f850*/  @!P1 NANOSLEEP.SYNCS 0x989680 ;  /* 0x009896800000995d */ /* 0x008fea0003900000 */
[----:B------:R-:W3:Y:S02]  /*f860*/  @!P1 SYNCS.PHASECHK.TRANS64 P1, [R7+URZ+0x28c30], R8 ;  /* 0x028c3008070095a7 */ /* 0x000ee4000802007f */
[----:B---3--:R-:W-:Y:S05]  /*f870*/  @!P1 BRA `(.L_x_368) ;  /* 0xfffffffc00f09947 */ /* 0x008fea000383ffff */
[----:B------:R-:W-:Y:S05]  /*f880*/  BRA `(.L_x_367) ;  /* 0xffffff3800d87947 */ /* 0x000fea000383ffff */
.L_x_373:
[----:B---3--:R3:W0:Y:S02]  /*f890*/  SYNCS.PHASECHK.TRANS64.TRYWAIT P1, [R7+URZ+0x28c50], R8 ;  /* 0x028c5008070075a7 */ /* 0x008624000802017f */
[----:B0-----:R-:W-:Y:S05]  /*f8a0*/  @!P1 NANOSLEEP.SYNCS 0x989680 ;  /* 0x009896800000995d */ /* 0x001fea0003900000 */
[----:B------:R-:W0:Y:S02]  /*f8b0*/  @!P1 SYNCS.PHASECHK.TRANS64 P1, [R7+URZ+0x28c50], R8 ;  /* 0x028c5008070095a7 */ /* 0x000e24000802007f */
[----:B0-----:R-:W-:Y:S05]  /*f8c0*/  @!P1 BRA `(.L_x_373) ;  /* 0xfffffffc00f09947 */ /* 0x001fea000383ffff */
[----:B------:R-:W-:Y:S05]  /*f8d0*/  BRA `(.L_x_372) ;  /* 0xffffff4c00f07947 */ /* 0x000fea000383ffff */
.L_x_379:
[----:B-1----:R-:W-:-:S04]  /*f8e0*/  IMAD.U32 R4, RZ, RZ, UR21 ;  /* 0x00000015ff047e24 */ /* 0x002fc8000f8e00ff */
[----:B------:R1:W2:Y:S03]  /*f8f0*/  SYNCS.PHASECHK.TRANS64.TRYWAIT P2, [R4+URZ+0x28c30], R7 ;  /* 0x028c3007040075a7 */ /* 0x0002a6000804017f */
[----:B--2---:R-:W-:Y:S05]  /*f900*/  @!P2 NANOSLEEP.SYNCS 0x989680 ;  /* 0x009896800000a95d */ /* 0x004fea0003900000 */
[----:B------:R-:W2:Y:S02]  /*f910*/  @!P2 SYNCS.PHASECHK.TRANS64 P2, [R4+URZ+0x28c30], R7 ;  /* 0x028c30070400a5a7 */ /* 0x000ea4000804007f */
[----:B--2---:R-:W-:Y:S05]  /*f920*/  @!P2 BRA `(.L_x_379) ;  /* 0xfffffffc00eca947 */ /* 0x004fea000383ffff */
[----:B------:R-:W-:Y:S05]  /*f930*/  BRA `(.L_x_378) ;  /* 0xffffff5000e07947 */ /* 0x000fea000383ffff */
.L_x_384:
[----:B-1----:R-:W-:-:S04]  /*f940*/  IMAD.U32 R8, RZ, RZ, UR21 ;  /* 0x00000015ff087e24 */ /* 0x002fc8000f8e00ff */
[----:B------:R1:W2:Y:S03]  /*f950*/  SYNCS.PHASECHK.TRANS64.TRYWAIT P2, [R8+URZ+0x28c50], R7 ;  /* 0x028c5007080075a7 */ /* 0x0002a6000804017f */
[----:B--2---:R-:W-:Y:S05]  /*f960*/  @!P2 NANOSLEEP.SYNCS 0x989680 ;  /* 0x009896800000a95d */ /* 0x004fea0003900000 */
[----:B------:R-:W2:Y:S02]  /*f970*/  @!P2 SYNCS.PHASECHK.TRANS64 P2, [R8+URZ+0x28c50], R7 ;  /* 0x028c50070800a5a7 */ /* 0x000ea4000804007f */
[----:B--2---:R-:W-:Y:S05]  /*f980*/  @!P2 BRA `(.L_x_384) ;  /* 0xfffffffc00eca947 */ /* 0x004fea000383ffff */
[----:B------:R-:W-:Y:S05]  /*f990*/  BRA `(.L_x_383) ;  /* 0xffffff6c00147947 */ /* 0x000fea000383ffff */
.L_x_421:
[----:B------:R-:W-:Y:S01]  /*f9a0*/  SHF.R.U32.HI R2, RZ, 0x5, R2 ;  /* 0x00000005ff027819 */ /* 0x000fe20000011602 */
[----:B------:R-:W-:Y:S01]  /*f9b0*/  BSSY B0, `(.L_x_486) ;  /* 0x0000009000007945 */ /* 0x000fe20003800000 */
[----:B------:R-:W-:Y:S01]  /*f9c0*/  MOV R12, RZ ;  /* 0x000000ff000c7202 */ /* 0x000fe20000000f00 */
[----:B------:R-:W-:Y:S01]  /*f9d0*/  IMAD.MOV.U32 R11, RZ, RZ, 0x1f ;  /* 0x0000001fff0b7424 */ /* 0x000fe200078e00ff */
[----:B------:R-:W-:Y:S01]  /*f9e0*/  LOP3.LUT R2, R2, 0x3, RZ, 0xc0, !PT ;  /* 0x0000000302027812 */ /* 0x000fe200078ec0ff */
[----:B------:R-:W-:-:S04]  /*f9f0*/  IMAD.MOV.U32 R15, RZ, RZ, -0x1 ;  /* 0xffffffffff0f7424 */ /* 0x000fc800078e00ff */
[----:B------:R-:W-:-:S07]  /*fa00*/  IMAD.MOV.U32 R13, RZ, RZ, R2 ;  /* 0x000000ffff0d7224 */ /* 0x000fce00078e0002 */
[----:B0----5:R-:W-:Y:S05]  /*fa10*/  WARPSYNC.COLLECTIVE R15, `(.L_x_487) ;  /* 0x000000000f087348 */ /* 0x021fea0003c00000 */
[----:B------:R1:W2:Y:S02]  /*fa20*/  SHFL.IDX P6, R14, R13, R12, R11 ;  /* 0x0000000c0d0e7389 */ /* 0x0002a400000c000b */
[----:B012--5:R-:W-:Y:S01]  /*fa30*/  ENDCOLLECTIVE ;  /* 0x000000000000791b */ /* 0x027fe20003800000 */
.L_x_487:
[----:B------:R-:W-:Y:S05]  /*fa40*/  BSYNC B0 ;  /* 0x0000000000007941 */ /* 0x000fea0003800000 */
.L_x_486:
[----:B------:R-:W-:Y:S05]  /*fa50*/  BRA `(.L_x_488) ;  /* 0xffffffc000407947 */ /* 0x000fea000383ffff */
.L_x_424:
[----:B0-----:R0:W1:Y:S02]  /*fa60*/  SYNCS.PHASECHK.TRANS64.TRYWAIT P0, [R27+URZ+0x28c40], R0 ;  /* 0x028c40001b0075a7 */ /* 0x001064000800017f */
[----:B-1----:R-:W-:Y:S05]  /*fa70*/  @!P0 NANOSLEEP.SYNCS 0x989680 ;  /* 0x009896800000895d */ /* 0x002fea0003900000 */
[----:B------:R-:W1:Y:S02]  /*fa80*/  @!P0 SYNCS.PHASECHK.TRANS64 P0, [R27+URZ+0x28c40], R0 ;  /* 0x028c40001b0085a7 */ /* 0x000e64000800007f */
[----:B-1----:R-:W-:Y:S05]  /*fa90*/  @!P0 BRA `(.L_x_424) ;  /* 0xfffffffc00f08947 */ /* 0x002fea000383ffff */
[----:B------:R-:W-:Y:S05]  /*faa0*/  BRA `(.L_x_489) ;  /* 0xffffffc400107947 */ /* 0x000fea000383ffff */
.L_x_425:
        /* <DEDUP_REMOVED lines=8> */
.L_x_491:
[----:B------:R-:W-:Y:S05]  /*fb30*/  BSYNC B0 ;  /* 0x0000000000007941 */ /* 0x000fea0003800000 */
.L_x_490:
[----:B------:R-:W-:Y:S02]  /*fb40*/  IMAD.MOV.U32 R13, RZ, RZ, R0 ;  /* 0x000000ffff0d7224 */ /* 0x000fe400078e0000 */
[----:B------:R-:W-:Y:S02]  /*fb50*/  IMAD.MOV.U32 R12, RZ, RZ, RZ ;  /* 0x000000ffff0c7224 */ /* 0x000fe400078e00ff */
[----:B------:R-:W-:Y:S02]  /*fb60*/  IMAD.MOV.U32 R11, RZ, RZ, 0x181f ;  /* 0x0000181fff0b7424 */ /* 0x000fe400078e00ff */
[----:B------:R-:W-:Y:S02]  /*fb70*/  IMAD.MOV.U32 R15, RZ, RZ, -0x1 ;  /* 0xffffffffff0f7424 */ /* 0x000fe400078e00ff */
[----:B------:R-:W-:Y:S02]  /*fb80*/  IMAD.MOV.U32 R2, RZ, RZ, R14 ;  /* 0x000000ffff027224 */ /* 0x000fe400078e000e */
[----:B------:R-:W-:-:S07]  /*fb90*/  @P0 IMAD R6, R4, 0x2, R23 ;  /* 0x0000000204060824 */ /* 0x000fce00078e0217 */
[----:B------:R-:W-:Y:S05]  /*fba0*/  WARPSYNC.COLLECTIVE R15, `(.L_x_492) ;  /* 0x000000000f087348 */ /* 0x000fea0003c00000 */
[----:B------:R0:W1:Y:S02]  /*fbb0*/  SHFL.IDX P6, R14, R13, R12, R11 ;  /* 0x0000000c0d0e7389 */ /* 0x00006400000c000b */
[----:B01----:R-:W-:Y:S01]  /*fbc0*/  ENDCOLLECTIVE ;  /* 0x000000000000791b */ /* 0x003fe20003800000 */
.L_x_492:
[----:B------:R-:W-:Y:S02]  /*fbd0*/  IMAD.MOV.U32 R13, RZ, RZ, R5 ;  /* 0x000000ffff0d7224 */ /* 0x000fe400078e0005 */
[----:B------:R-:W-:Y:S01]  /*fbe0*/  IMAD.MOV.U32 R12, RZ, RZ, 0x1 ;  /* 0x00000001ff0c7424 */ /* 0x000fe200078e00ff */
[----:B------:R-:W-:-:S07]  /*fbf0*/  MOV R3, R14 ;  /* 0x0000000e00037202 */ /* 0x000fce0000000f00 */
[----:B------:R-:W-:Y:S05]  /*fc00*/  WARPSYNC.COLLECTIVE R15, `(.L_x_493) ;  /* 0x000000000f087348 */ /* 0x000fea0003c00000 */
[----:B------:R0:W1:Y:S02]  /*fc10*/  SHFL.IDX P6, R14, R13, R12, R11 ;  /* 0x0000000c0d0e7389 */ /* 0x00006400000c000b */
[----:B01----:R-:W-:Y:S01]  /*fc20*/  ENDCOLLECTIVE ;  /* 0x000000000000791b */ /* 0x003fe20003800000 */
.L_x_493:
        /* <DEDUP_REMOVED lines=15> */
.L_x_494:
[----:B------:R-:W-:Y:S02]  /*fd20*/  @P0 IMAD R6, R4, 0x2, R23 ;  /* 0x0000000204060824 */ /* 0x000fe400078e0217 */
[----:B------:R-:W-:Y:S02]  /*fd30*/  IMAD.MOV.U32 R13, RZ, RZ, R5 ;  /* 0x000000ffff0d7224 */ /* 0x000fe400078e0005 */
[----:B------:R-:W-:Y:S02]  /*fd40*/  IMAD.MOV.U32 R12, RZ, RZ, 0x2 ;  /* 0x00000002ff0c7424 */ /* 0x000fe400078e00ff */
[----:B------:R-:W-:-:S07]  /*fd50*/  IMAD.MOV.U32 R3, RZ, RZ, R14 ;  /* 0x000000ffff037224 */ /* 0x000fce00078e000e */
[----:B------:R-:W-:Y:S05]  /*fd60*/  WARPSYNC.COLLECTIVE R15, `(.L_x_495) ;  /* 0x000000000f087348 */ /* 0x000fea0003c00000 */
[----:B------:R0:W1:Y:S02]  /*fd70*/  SHFL.IDX P6, R14, R13, R12, R11 ;  /* 0x0000000c0d0e7389 */ /* 0x00006400000c000b */
[----:B01----:R-:W-:Y:S01]  /*fd80*/  ENDCOLLECTIVE ;  /* 0x000000000000791b */ /* 0x003fe20003800000 */
.L_x_495:
        /* <DEDUP_REMOVED lines=10> */
[----:B------:R-:W-:Y:S02]  /*fe30*/  ISETP.GE.AND P0, PT, R29, 0x21, PT ;  /* 0x000000211d00780c */ /* 0x000fe40003f06270 */
[----:B0-----:R-:W-:-:S11]  /*fe40*/  MOV R2, R14 ;  /* 0x0000000e00027202 */ /* 0x001fd60000000f00 */
[----:B------:R-:W-:Y:S05]  /*fe50*/  WARPSYNC.COLLECTIVE R15, `(.L_x_496) ;  /* 0x000000000f087348 */ /* 0x000fea0003c00000 */
[----:B------:R0:W1:Y:S02]  /*fe60*/  SHFL.IDX P6, R14, R13, R12, R11 ;  /* 0x0000000c0d0e7389 */ /* 0x00006400000c000b */
[----:B01----:R-:W-:Y:S01]  /*fe70*/  ENDCOLLECTIVE ;  /* 0x000000000000791b */ /* 0x003fe20003800000 */
.L_x_496:
[----:B------:R-:W-:Y:S02]  /*fe80*/  @P0 IMAD R6, R4, 0x2, R23 ;  /* 0x0000000204060824 */ /* 0x000fe400078e0217 */
[----:B------:R-:W-:Y:S01]  /*fe90*/  IMAD.MOV.U32 R13, RZ, RZ, R5 ;  /* 0x000000ffff0d7224 */ /* 0x000fe200078e0005 */
[----:B------:R-:W-:Y:S01]  /*fea0*/  MOV R12, 0x3 ;  /* 0x00000003000c7802 */ /* 0x000fe20000000f00 */
[----:B------:R-:W-:-:S07]  /*feb0*/  IMAD.MOV.U32 R3, RZ, RZ, R14 ;  /* 0x000000ffff037224 */ /* 0x000fce00078e000e */
[----:B------:R-:W-:Y:S05]  /*fec0*/  WARPSYNC.COLLECTIVE R15, `(.L_x_497) ;  /* 0x000000000f087348 */ /* 0x000fea0003c00000 */
[----:B------:R0:W1:Y:S02]  /*fed0*/  SHFL.IDX P6, R14, R13, R12, R11 ;  /* 0x0000000c0d0e7389 */ /* 0x00006400000c000b */
[----:B01----:R-:W-:Y:S01]  /*fee0*/  ENDCOLLECTIVE ;  /* 0x000000000000791b */ /* 0x003fe20003800000 */
.L_x_497:
        /* <DEDUP_REMOVED lines=10> */
.L_x_498:
[----:B------:R-:W-:Y:S01]  /*ff90*/  @!PT LDS RZ, [RZ] ;  /* 0x00000000fffff984 */ /* 0x000fe20000000800 */
[----:B------:R-:W-:Y:S01]  /*ffa0*/  @!PT LDS RZ, [RZ] ;  /* 0x00000000fffff984 */ /* 0x000fe20000000800 */
[----:B------:R-:W-:Y:S01]  /*ffb0*/  @!PT LDS RZ, [RZ] ;  /* 0x00000000fffff984 */ /* 0x000fe20000000800 */
[----:B------:R0:W-:Y:S01]  /*ffc0*/  @P0 LDGSTS.E.BYPASS.LTC128B.128 [R6+0x23400], desc[UR50][R2.64], !P2 ;  /* 0x2340000002060fae */ /* 0x0001e2000d101d72 */
[----:B------:R-:W-:Y:S01]  /*ffd0*/  IMAD.MOV.U32 R0, RZ, RZ, R14 ;  /* 0x000000ffff007224 */ /* 0x000fe200078e000e */
[----:B------:R-:W-:Y:S06]  /*ffe0*/  BRA `(.L_x_499) ;  /* 0xffffffc000cc7947 */ /* 0x000fec000383ffff */
.L_x_430:
[----:B------:R-:W-:Y:S01]  /*fff0*/  IMAD.MOV.U32 R13, RZ, RZ, R4 ;  /* 0x000000ffff0d7224 */ /* 0x000fe200078e0004 */
[----:B------:R-:W-:Y:S01]  /*10000*/  MOV R11, 0x181f ;  /* 0x0000181f000b7802 */ /* 0x000fe20000000f00 */
[----:B------:R-:W-:Y:S02]  /*10010*/  IMAD.MOV.U32 R12, RZ, RZ, RZ ;  /* 0x000000ffff0c7224 */ /* 0x000fe400078e00ff */
[----:B------:R-:W-:Y:S02]  /*10020*/  IMAD.MOV.U32 R15, RZ, RZ, -0x1 ;  /* 0xffffffffff0f7424 */ /* 0x000fe400078e00ff */
[----:B-----5:R-:W-:Y:S02]  /*10030*/  IMAD R5, R10, R7, RZ ;  /* 0x000000070a057224 */ /* 0x020fe400078e02ff */
[----:B------:R-:W-:-:S07]  /*10040*/  IMAD R17, R17, 0x40, R37 ;  /* 0x0000004011117824 */ /* 0x000fce00078e0225 */
[----:B------:R-:W-:Y:S05]  /*10050*/  WARPSYNC.COLLECTIVE R15, `(.L_x_500) ;  /* 0x000000000f087348 */ /* 0x000fea0003c00000 */
[----:B------:R0:W1:Y:S02]  /*10060*/  SHFL.IDX P6, R14, R13, R12, R11 ;  /* 0x0000000c0d0e7389 */ /* 0x00006400000c000b */
[----:B01----:R-:W-:Y:S01]  /*10070*/  ENDCOLLECTIVE ;  /* 0x000000000000791b */ /* 0x003fe20003800000 */
.L_x_500:
[C---:B------:R-:W-:Y:S01]  /*10080*/  VIADD R6, R17.reuse, 0x10 ;  /* 0x0000001011067836 */ /* 0x040fe20000000000 */
[----:B------:R-:W-:Y:S01]  /*10090*/  ISETP.GE.AND P0, PT, R17, R5, PT ;  /* 0x000000051100720c */ /* 0x000fe20003f06270 */
[----:B------:R-:W-:Y:S02]  /*100a0*/  IMAD.MOV.U32 R13, RZ, RZ, R0 ;  /* 0x000000ffff0d7224 */ /* 0x000fe400078e0000 */
[----:B------:R-:W-:-:S10]  /*100b0*/  IMAD.MOV.U32 R2, RZ, RZ, R14 ;  /* 0x000000ffff027224 */ /* 0x000fd400078e000e */
[----:B------:R-:W-:Y:S05]  /*100c0*/  WARPSYNC.COLLECTIVE R15, `(.L_x_501) ;  /* 0x000000000f087348 */ /* 0x000fea0003c00000 */
[----:B------:R0:W1:Y:S02]  /*100d0*/  SHFL.IDX P6, R14, R13, R12, R11 ;  /* 0x0000000c0d0e7389 */ /* 0x00006400000c000b */
[----:B01----:R-:W-:Y:S01]  /*100e0*/  ENDCOLLECTIVE ;  /* 0x000000000000791b */ /* 0x003fe20003800000 */
.L_x_501:
[----:B------:R-:W-:Y:S02]  /*100f0*/  IMAD.MOV.U32 R13, RZ, RZ, R4 ;  /* 0x000000ffff0d7224 */ /* 0x000fe400078e0004 */
[----:B------:R-:W-:Y:S02]  /*10100*/  IMAD.MOV.U32 R12, RZ, RZ, 0x1 ;  /* 0x00000001ff0c7424 */ /* 0x000fe400078e00ff */
[----:B------:R-:W-:-:S07]  /*10110*/  IMAD.MOV.U32 R3, RZ, RZ, R14 ;  /* 0x000000ffff037224 */ /* 0x000fce00078e000e */
[----:B------:R-:W-:Y:S05]  /*10120*/  WARPSYNC.COLLECTIVE R15, `(.L_x_502) ;  /* 0x000000000f087348 */ /* 0x000fea0003c00000 */
[----:B------:R0:W1:Y:S02]  /*10130*/  SHFL.IDX P6, R14, R13, R12, R11 ;  /* 0x0000000c0d0e7389 */ /* 0x00006400000c000b */
[----:B01----:R-:W-:Y:S01]  /*10140*/  ENDCOLLECTIVE ;  /* 0x000000000000791b */ /* 0x003fe20003800000 */
.L_x_502:
[----:B------:R-:W-:-:S04]  /*10150*/  @!P0 LEA R3, P2, R9, R3, 0x1 ;  /* 0x0000000309038211 */ /* 0x000fc800078408ff */
[----:B------:R-:W-:-:S04]  /*10160*/  @!P0 IADD3.X R2, RZ, R2, RZ, P2, !PT ;  /* 0x00000002ff028210 */ /* 0x000fc800017fe4ff */
[----:B------:R-:W-:Y:S01]  /*10170*/  @!P0 LOP3.LUT R3, R3, R2, RZ, 0x3c, !PT ;  /* 0x0000000203038212 */ /* 0x000fe200078e3cff */
[----:B------:R-:W-:-:S03]  /*10180*/  IMAD.MOV.U32 R13, RZ, RZ, R0 ;  /* 0x000000ffff0d7224 */ /* 0x000fc600078e0000 */
[----:B------:R-:W-:-:S04]  /*10190*/  @!P0 LOP3.LUT R2, R3, R2, RZ, 0x3c, !PT ;  /* 0x0000000203028212 */ /* 0x000fc800078e3cff */
[----:B------:R-:W-:-:S05]  /*101a0*/  @!P0 LOP3.LUT R3, R3, R2, RZ, 0x3c, !PT ;  /* 0x0000000203038212 */ /* 0x000fca00078e3cff */
[----:B------:R-:W-:Y:S01]  /*101b0*/  @!PT LDS RZ, [RZ] ;  /* 0x00000000fffff984 */ /* 0x000fe20000000800 */
[----:B------:R-:W-:Y:S01]  /*101c0*/  @!PT LDS RZ, [RZ] ;  /* 0x00000000fffff984 */ /* 0x000fe20000000800 */
[----:B------:R-:W-:Y:S01]  /*101d0*/  @!PT LDS RZ, [RZ] ;  /* 0x00000000fffff984 */ /* 0x000fe20000000800 */
[----:B------:R0:W-:Y:S01]  /*101e0*/  @!P0 LDGSTS.E.BYPASS.LTC128B.128 [R8+0x20400], desc[UR50][R2.64], !P1 ;  /* 0x2040000002088fae */ /* 0x0001e2000c901d72 */
[----:B------:R-:W-:Y:S01]  /*101f0*/  ISETP.GE.AND P0, PT, R6, R5, PT ;  /* 0x000000050600720c */ /* 0x000fe20003f06270 */
[----:B0-----:R-:W-:-:S12]  /*10200*/  IMAD.MOV.U32 R2, RZ, RZ, R14 ;  /* 0x000000ffff027224 */ /* 0x001fd800078e000e */
[----:B------:R-:W-:Y:S05]  /*10210*/  WARPSYNC.COLLECTIVE R15, `(.L_x_503) ;  /* 0x000000000f087348 */ /* 0x000fea0003c00000 */
[----:B------:R0:W1:Y:S02]  /*10220*/  SHFL.IDX P6, R14, R13, R12, R11 ;  /* 0x0000000c0d0e7389 */ /* 0x00006400000c000b */
[----:B01----:R-:W-:Y:S01]  /*10230*/  ENDCOLLECTIVE ;  /* 0x000000000000791b */ /* 0x003fe20003800000 */
.L_x_503:
[----:B------:R-:W-:Y:S02]  /*10240*/  IMAD.MOV.U32 R13, RZ, RZ, R4 ;  /* 0x000000ffff0d7224 */ /* 0x000fe400078e0004 */
[----:B------:R-:W-:Y:S01]  /*10250*/  IMAD.MOV.U32 R12, RZ, RZ, 0x2 ;  /* 0x00000002ff0c7424 */ /* 0x000fe200078e00ff */
[----:B------:R-:W-:-:S07]  /*10260*/  MOV R3, R14 ;  /* 0x0000000e00037202 */ /* 0x000fce0000000f00 */
[----:B------:R-:W-:Y:S05]  /*10270*/  WARPSYNC.COLLECTIVE R15, `(.L_x_504) ;  /* 0x000000000f087348 */ /* 0x000fea0003c00000 */
[----:B------:R0:W1:Y:S02]  /*10280*/  SHFL.IDX P6, R14, R13, R12, R11 ;  /* 0x0000000c0d0e7389 */ /* 0x00006400000c000b */
[----:B01----:R-:W-:Y:S01]  /*10290*/  ENDCOLLECTIVE ;  /* 0x000000000000791b */ /* 0x003fe20003800000 */
.L_x_504:
[----:B------:R-:W-:-:S05]  /*102a0*/  @!P0 LEA R3, P2, R9, R3, 0x1 ;  /* 0x0000000309038211 */ /* 0x000fca00078408ff */
[----:B------:R-:W-:-:S05]  /*102b0*/  @!P0 IMAD.X R2, RZ, RZ, R2, P2 ;  /* 0x000000ffff028224 */ /* 0x000fca00010e0602 */
[----:B------:R-:W-:Y:S02]  /*102c0*/  @!P0 LOP3.LUT R3, R3, R2, RZ, 0x3c, !PT ;  /* 0x0000000203038212 */ /* 0x000fe400078e3cff */
[----:B------:R-:W-:Y:S02]  /*102d0*/  MOV R13, R0 ;  /* 0x00000000000d7202 */ /* 0x000fe40000000f00 */
[----:B------:R-:W-:-:S04]  /*102e0*/  @!P0 LOP3.LUT R2, R3, R2, RZ, 0x3c, !PT ;  /* 0x0000000203028212 */ /* 0x000fc800078e3cff */
[----:B------:R-:W-:-:S05]  /*102f0*/  @!P0 LOP3.LUT R3, R3, R2, RZ, 0x3c, !PT ;  /* 0x0000000203038212 */ /* 0x000fca00078e3cff */
[----:B------:R-:W-:Y:S01]  /*10300*/  @!PT LDS RZ, [RZ] ;  /* 0x00000000fffff984 */ /* 0x000fe20000000800 */
[----:B------:R-:W-:Y:S01]  /*10310*/  @!PT LDS RZ, [RZ] ;  /* 0x00000000fffff984 */ /* 0x000fe20000000800 */
[----:B------:R-:W-:Y:S01]  /*10320*/  @!PT LDS RZ, [RZ] ;  /* 0x00000000fffff984 */ /* 0x000fe20000000800 */
[----:B------:R0:W-:Y:S02]  /*10330*/  @!P0 LDGSTS.E.BYPASS.LTC128B.128 [R8+0x20c00], desc[UR50][R2.64], !P1 ;  /* 0x20c0000002088fae */ /* 0x0001e4000c901d72 */
[----:B0-----:R-:W-:-:S05]  /*10340*/  VIADD R2, R17, 0x20 ;  /* 0x0000002011027836 */ /* 0x001fca0000000000 */
[----:B------:R-:W-:Y:S01]  /*10350*/  ISETP.GE.AND P0, PT, R2, R5, PT ;  /* 0x000000050200720c */ /* 0x000fe20003f06270 */
[----:B------:R-:W-:-:S12]  /*10360*/  IMAD.MOV.U32 R2, RZ, RZ, R14 ;  /* 0x000000ffff027224 */ /* 0x000fd800078e000e */
[----:B------:R-:W-:Y:S05]  /*10370*/  WARPSYNC.COLLECTIVE R15, `(.L_x_505) ;  /* 0x000000000f087348 */ /* 0x000fea0003c00000 */
[----:B------:R0:W1:Y:S02]  /*10380*/  SHFL.IDX P6, R14, R13, R12, R11 ;  /* 0x0000000c0d0e7389 */ /* 0x00006400000c000b */
[----:B01----:R-:W-:Y:S01]  /*10390*/  ENDCOLLECTIVE ;  /* 0x000000000000791b */ /* 0x003fe20003800000 */
.L_x_505:
[----:B------:R-:W-:Y:S02]  /*103a0*/  IMAD.MOV.U32 R13, RZ, RZ, R4 ;  /* 0x000000ffff0d7224 */ /* 0x000fe400078e0004 */
[----:B------:R-:W-:Y:S02]  /*103b0*/  IMAD.MOV.U32 R12, RZ, RZ, 0x3 ;  /* 0x00000003ff0c7424 */ /* 0x000fe400078e00ff */
[----:B------:R-:W-:-:S07]  /*103c0*/  IMAD.MOV.U32 R3, RZ, RZ, R14 ;  /* 0x000000ffff037224 */ /* 0x000fce00078e000e */
[----:B------:R-:W-:Y:S05]  /*103d0*/  WARPSYNC.COLLECTIVE R15, `(.L_x_506) ;  /* 0x000000000f087348 */ /* 0x000fea0003c00000 */
[----:B------:R0:W1:Y:S02]  /*103e0*/  SHFL.IDX P6, R14, R13, R12, R11 ;  /* 0x0000000c0d0e7389 */ /* 0x00006400000c000b */
[----:B01----:R-:W-:Y:S01]  /*103f0*/  ENDCOLLECTIVE ;  /* 0x000000000000791b */ /* 0x003fe20003800000 */
.L_x_506:
[----:B------:R-:W-:-:S05]  /*10400*/  @!P0 LEA R3, P2, R9, R3, 0x1 ;  /* 0x0000000309038211 */ /* 0x000fca00078408ff */
[----:B------:R-:W-:-:S05]  /*10410*/  @!P0 IMAD.X R2, RZ, RZ, R2, P2 ;  /* 0x000000ffff028224 */ /* 0x000fca00010e0602 */
[----:B------:R-:W-:Y:S02]  /*10420*/  @!P0 LOP3.LUT R3, R3, R2, RZ, 0x3c, !PT ;  /* 0x0000000203038212 */ /* 0x000fe400078e3cff */
[----:B------:R-:W-:Y:S02]  /*10430*/  MOV R13, R0 ;  /* 0x00000000000d7202 */ /* 0x000fe40000000f00 */
[----:B------:R-:W-:-:S04]  /*10440*/  @!P0 LOP3.LUT R2, R3, R2, RZ, 0x3c, !PT ;  /* 0x0000000203028212 */ /* 0x000fc800078e3cff */
[----:B------:R-:W-:Y:S01]  /*10450*/  @!P0 LOP3.LUT R3, R3, R2, RZ, 0x3c, !PT ;  /* 0x0000000203038212 */ /* 0x000fe200078e3cff */
[----:B------:R-:W-:-:S07]  /*10460*/  IMAD.MOV.U32 R4, RZ, RZ, R14 ;  /* 0x000000ffff047224 */ /* 0x000fce00078e000e */
[----:B------:R-:W-:Y:S05]  /*10470*/  WARPSYNC.COLLECTIVE R15, `(.L_x_507) ;  /* 0x000000000f087348 */ /* 0x000fea0003c00000 */
[----:B------:R0:W1:Y:S02]  /*10480*/  SHFL.IDX P6, R14, R13, R12, R11 ;  /* 0x0000000c0d0e7389 */ /* 0x00006400000c000b */
[----:B01----:R-:W-:Y:S01]  /*10490*/  ENDCOLLECTIVE ;  /* 0x000000000000791b */ /* 0x003fe20003800000 */
.L_x_507:
[----:B------:R-:W-:Y:S01]  /*104a0*/  @!PT LDS RZ, [RZ] ;  /* 0x00000000fffff984 */ /* 0x000fe20000000800 */
[----:B------:R-:W-:Y:S01]  /*104b0*/  @!PT LDS RZ, [RZ] ;  /* 0x00000000fffff984 */ /* 0x000fe20000000800 */
[----:B------:R-:W-:Y:S01]  /*104c0*/  @!PT LDS RZ, [RZ] ;  /* 0x00000000fffff984 */ /* 0x000fe20000000800 */
[----:B------:R1:W-:Y:S01]  /*104d0*/  @!P0 LDGSTS.E.BYPASS.LTC128B.128 [R8+0x21400], desc[UR50][R2.64], !P1 ;  /* 0x2140000002088fae */ /* 0x0003e2000c901d72 */
[----:B------:R-:W-:Y:S01]  /*104e0*/  IMAD.MOV.U32 R0, RZ, RZ, R14 ;  /* 0x000000ffff007224 */ /* 0x000fe200078e000e */
[----:B------:R-:W-:Y:S06]  /*104f0*/  BRA `(.L_x_508) ;  /* 0xffffffc400dc7947 */ /* 0x000fec000383ffff */
.L_x_433:
[----:B0-----:R0:W1:Y:S02]  /*10500*/  SYNCS.PHASECHK.TRANS64.TRYWAIT P0, [R23+URZ+0x28c20], R0 ;  /* 0x028c2000170075a7 */ /* 0x001064000800017f */
[----:B-1----:R-:W-:Y:S05]  /*10510*/  @!P0 NANOSLEEP.SYNCS 0x989680 ;  /* 0x009896800000895d */ /* 0x002fea0003900000 */
[----:B------:R-:W1:Y:S02]  /*10520*/  @!P0 SYNCS.PHASECHK.TRANS64 P0, [R23+URZ+0x28c20], R0 ;  /* 0x028c2000170085a7 */ /* 0x000e64000800007f */
[----:B-1----:R-:W-:Y:S05]  /*10530*/  @!P0 BRA `(.L_x_433) ;  /* 0xfffffffc00f08947 */ /* 0x002fea000383ffff */
[----:B------:R-:W-:Y:S05]  /*10540*/  BRA `(.L_x_509) ;  /* 0xffffffc800387947 */ /* 0x000fea000383ffff */
.L_x_436:
[----:B0-----:R0:W1:Y:S02]  /*10550*/  SYNCS.PHASECHK.TRANS64.TRYWAIT P0, [R27+URZ+0x28c60], R0 ;  /* 0x028c60001b0075a7 */ /* 0x001064000800017f */
[----:B-1----:R-:W-:Y:S05]  /*10560*/  @!P0 NANOSLEEP.SYNCS 0x989680 ;  /* 0x009896800000895d */ /* 0x002fea0003900000 */
[----:B------:R-:W1:Y:S02]  /*10570*/  @!P0 SYNCS.PHASECHK.TRANS64 P0, [R27+URZ+0x28c60], R0 ;  /* 0x028c60001b0085a7 */ /* 0x000e64000800007f */
[----:B-1----:R-:W-:Y:S05]  /*10580*/  @!P0 BRA `(.L_x_436) ;  /* 0xfffffffc00f08947 */ /* 0x002fea000383ffff */
[----:B------:R-:W-:Y:S05]  /*10590*/  BRA `(.L_x_510) ;  /* 0xffffffc800487947 */ /* 0x000fea000383ffff */
.L_x_437:
        /* <DEDUP_REMOVED lines=8> */
.L_x_512:
[----:B------:R-:W-:Y:S05]  /*10620*/  BSYNC B0 ;  /* 0x0000000000007941 */ /* 0x000fea0003800000 */
.L_x_511:
[----:B------:R0:W5:Y:S01]  /*10630*/  LDL R8, [R1+0x4] ;  /* 0x0000040001087983 */ /* 0x0001620000100800 */
[----:B------:R-:W-:Y:S01]  /*10640*/  IMAD.MOV.U32 R13, RZ, RZ, R4 ;  /* 0x000000ffff0d7224 */ /* 0x000fe200078e0004 */
[----:B------:R-:W-:Y:S01]  /*10650*/  MOV R3, R14 ;  /* 0x0000000e00037202 */ /* 0x000fe20000000f00 */
[----:B------:R-:W-:Y:S01]  /*10660*/  IMAD.MOV.U32 R12, RZ, RZ, RZ ;  /* 0x000000ffff0c7224 */ /* 0x000fe200078e00ff */
[----:B------:R-:W1:Y:S01]  /*10670*/  S2R R7, SR_TID.X ;  /* 0x0000000000077919 */ /* 0x000e620000002100 */
[----:B------:R-:W-:Y:S01]  /*10680*/  IMAD.MOV.U32 R11, RZ, RZ, 0x181f ;  /* 0x0000181fff0b7424 */ /* 0x000fe200078e00ff */
[C---:B------:R-:W-:Y:S01]  /*10690*/  LOP3.LUT P5, RZ, R30.reuse, 0x2, RZ, 0xc0, !PT ;  /* 0x000000021eff7812 */ /* 0x040fe200078ac0ff */
[----:B------:R-:W-:Y:S01]  /*106a0*/  IMAD.MOV.U32 R15, RZ, RZ, -0x1 ;  /* 0xffffffffff0f7424 */ /* 0x000fe200078e00ff */
[C---:B------:R-:W-:Y:S01]  /*106b0*/  LOP3.LUT P4, RZ, R30.reuse, 0x4, RZ, 0xc0, !PT ;  /* 0x000000041eff7812 */ /* 0x040fe2000788c0ff */
[----:B------:R-:W-:Y:S01]  /*106c0*/  IMAD R5, R5, 0x2, R23 ;  /* 0x0000000205057824 */ /* 0x000fe200078e0217 */
[----:B0-----:R-:W-:-:S13]  /*106d0*/  LOP3.LUT P3, RZ, R30, 0x8, RZ, 0xc0, !PT ;  /* 0x000000081eff7812 */ /* 0x001fda000786c0ff */
[----:B-1---5:R-:W-:Y:S05]  /*106e0*/  WARPSYNC.COLLECTIVE R15, `(.L_x_513) ;  /* 0x000000000f087348 */ /* 0x022fea0003c00000 */
[----:B------:R0:W2:Y:S02]  /*106f0*/  SHFL.IDX P6, R14, R13, R12, R11 ;  /* 0x0000000c0d0e7389 */ /* 0x0000a400000c000b */
[----:B012--5:R-:W-:Y:S01]  /*10700*/  ENDCOLLECTIVE ;  /* 0x000000000000791b */ /* 0x027fe20003800000 */
.L_x_513:
[----:B------:R-:W-:Y:S02]  /*10710*/  LOP3.LUT R22, R22, 0xfffffeff, RZ, 0xc0, !PT ;  /* 0xfffffeff16167812 */ /* 0x000fe400078ec0ff */
[----:B------:R-:W-:Y:S01]  /*10720*/  LOP3.LUT P2, RZ, R30, 0x10, RZ, 0xc0, !PT ;  /* 0x000000101eff7812 */ /* 0x000fe2000784c0ff */
[----:B------:R-:W-:Y:S02]  /*10730*/  IMAD.MOV.U32 R13, RZ, RZ, R6 ;  /* 0x000000ffff0d7224 */ /* 0x000fe400078e0006 */
[----:B------:R-:W-:Y:S02]  /*10740*/  IMAD.MOV.U32 R12, RZ, RZ, 0x1 ;  /* 0x00000001ff0c7424 */ /* 0x000fe400078e00ff */
[----:B------:R-:W-:Y:S01]  /*10750*/  IMAD.SHL.U32 R7, R7, 0x8, RZ ;  /* 0x0000000807077824 */ /* 0x000fe200078e00ff */
[----:B------:R-:W-:-:S04]  /*10760*/  MOV R2, R14 ;  /* 0x0000000e00027202 */ /* 0x000fc80000000f00 */
[----:B------:R-:W-:-:S05]  /*10770*/  LOP3.LUT R7, R7, 0x38, RZ, 0xc0, !PT ;  /* 0x0000003807077812 */ /* 0x000fca00078ec0ff */
[----:B------:R-:W-:Y:S01]  /*10780*/  IMAD.SHL.U32 R0, R7, 0x2, RZ ;  /* 0x0000000207007824 */ /* 0x000fe200078e00ff */
[----:B------:R-:W-:-:S04]  /*10790*/  LOP3.LUT R7, R30, 0x1, RZ, 0xc0, !PT ;  /* 0x000000011e077812 */ /* 0x000fc800078ec0ff */
[----:B------:R-:W-:Y:S02]  /*107a0*/  IADD3 R2, P0, R2, R0, RZ ;  /* 0x0000000002027210 */ /* 0x000fe40007f1e0ff */
[----:B------:R-:W-:-:S03]  /*107b0*/  ISETP.NE.U32.AND P1, PT, R7, 0x1, PT ;  /* 0x000000010700780c */ /* 0x000fc60003f25070 */
[----:B------:R-:W-:Y:S01]  /*107c0*/  IMAD.X R3, RZ, RZ, R3, P0 ;  /* 0x000000ffff037224 */ /* 0x000fe200000e0603 */
[----:B------:R-:W-:-:S09]  /*107d0*/  ISETP.LT.OR P0, PT, R29, 0x1, P1 ;  /* 0x000000011d00780c */ /* 0x000fd20000f01670 */
[----:B------:R-:W-:Y:S02]  /*107e0*/  @P1 LOP3.LUT R22, R22, 0x100, RZ, 0xfc, !PT ;  /* 0x0000010016161812 */ /* 0x000fe400078efcff */
[----:B------:R-:W-:Y:S02]  /*107f0*/  LOP3.LUT P1, RZ, R30, 0x20, RZ, 0xc0, !PT ;  /* 0x000000201eff7812 */ /* 0x000fe4000782c0ff */
[----:B------:R-:W-:Y:S01]  /*10800*/  @!PT LDS RZ, [RZ] ;  /* 0x00000000fffff984 */ /* 0x000fe20000000800 */
[----:B------:R-:W-:Y:S01]  /*10810*/  @!PT LDS RZ, [RZ] ;  /* 0x00000000fffff984 */ /* 0x000fe20000000800 */
[----:B------:R-:W-:Y:S01]  /*10820*/  @!PT LDS RZ, [RZ] ;  /* 0x00000000fffff984 */ /* 0x000fe20000000800 */
[----:B------:R0:W-:Y:S01]  /*10830*/  LDGSTS.E.BYPASS.LTC128B.128 [R5+0x400], desc[UR50][R2.64], !P0 ;  /* 0x0040000002057fae */ /* 0x0001e2000c101d72 */
[C---:B------:R-:W-:Y:S02]  /*10840*/  ISETP.LT.OR P0, PT, R29.reuse, 0x1, !P5 ;  /* 0x000000011d00780c */ /* 0x040fe40006f01670 */
[----:B------:R-:W-:Y:S02]  /*10850*/  ISETP.LT.OR P6, PT, R29, 0x1, !P1 ;  /* 0x000000011d00780c */ /* 0x000fe40004fc1670 */
[----:B------:R-:W-:-:S09]  /*10860*/  LOP3.LUT R22, R22, 0xfffffdff, RZ, 0xc0, !PT ;  /* 0xfffffdff16167812 */ /* 0x000fd200078ec0ff */
[----:B------:R0:W-:Y:S01]  /*10870*/  LDGSTS.E.BYPASS.LTC128B.128 [R5+0x2400], desc[UR50][R2.64+0x80], !P0 ;  /* 0x0240008002057fae */ /* 0x0001e2000c101d72 */
[----:B------:R-:W-:-:S13]  /*10880*/  ISETP.LT.OR P0, PT, R29, 0x1, !P4 ;  /* 0x000000011d00780c */ /* 0x000fda0006701670 */
[----:B------:R0:W-:Y:S01]  /*10890*/  LDGSTS.E.BYPASS.LTC128B.128 [R5+0x4400], desc[UR50][R2.64+0x100], !P0 ;  /* 0x0440010002057fae */ /* 0x0001e2000c101d72 */
[----:B------:R-:W-:-:S13]  /*108a0*/  ISETP.LT.OR P0, PT, R29, 0x1, !P3 ;  /* 0x000000011d00780c */ /* 0x000fda0005f01670 */
[----:B------:R0:W-:Y:S01]  /*108b0*/  LDGSTS.E.BYPASS.LTC128B.128 [R5+0x6400], desc[UR50][R2.64+0x180], !P0 ;  /* 0x0640018002057fae */ /* 0x0001e2000c101d72 */
[----:B------:R-:W-:-:S13]  /*108c0*/  ISETP.LT.OR P0, PT, R29, 0x1, !P2 ;  /* 0x000000011d00780c */ /* 0x000fda0005701670 */
[----:B------:R0:W-:Y:S01]  /*108d0*/  LDGSTS.E.BYPASS.LTC128B.128 [R5+0x8400], desc[UR50][R2.64+0x200], !P0 ;  /* 0x0840020002057fae */ /* 0x0001e2000c101d72 */
[----:B------:R-:W-:-:S03]  /*108e0*/  LOP3.LUT P0, RZ, R30, 0x40, RZ, 0xc0, !PT ;  /* 0x000000401eff7812 */ /* 0x000fc6000780c0ff */
[----:B------:R0:W-:Y:S01]  /*108f0*/  LDGSTS.E.BYPASS.LTC128B.128 [R5+0xa400], desc[UR50][R2.64+0x280], !P6 ;  /* 0x0a40028002057fae */ /* 0x0001e2000f101d72 */
[----:B------:R-:W-:-:S13]  /*10900*/  ISETP.LT.OR P6, PT, R29, 0x1, !P0 ;  /* 0x000000011d00780c */ /* 0x000fda00047c1670 */
[----:B------:R0:W-:Y:S01]  /*10910*/  LDGSTS.E.BYPASS.LTC128B.128 [R5+0xc400], desc[UR50][R2.64+0x300], !P6 ;  /* 0x0c40030002057fae */ /* 0x0001e2000f101d72 */
[----:B------:R-:W-:-:S04]  /*10920*/  PRMT R7, R8, 0x8880, RZ ;  /* 0x0000888008077816 */ /* 0x000fc800000000ff */
[----:B------:R-:W-:-:S13]  /*10930*/  ISETP.GT.AND P6, PT, R7, -0x1, PT ;  /* 0xffffffff0700780c */ /* 0x000fda0003fc4270 */
[----:B------:R-:W-:Y:S02]  /*10940*/  @P6 LOP3.LUT R22, R22, 0x200, RZ, 0xfc, !PT ;  /* 0x0000020016166812 */ /* 0x000fe400078efcff */
[----:B------:R-:W-:-:S13]  /*10950*/  ISETP.LT.OR P6, PT, R29, 0x1, P6 ;  /* 0x000000011d00780c */ /* 0x000fda00037c1670 */
[----:B------:R0:W-:Y:S02]  /*10960*/  LDGSTS.E.BYPASS.LTC128B.128 [R5+0xe400], desc[UR50][R2.64+0x380], !P6 ;  /* 0x0e40038002057fae */ /* 0x0001e4000f101d72 */
[----:B0-----:R-:W-:Y:S05]  /*10970*/  WARPSYNC.COLLECTIVE R15, `(.L_x_514) ;  /* 0x000000000f087348 */ /* 0x001fea0003c00000 */
[----:B------:R1:W2:Y:S02]  /*10980*/  SHFL.IDX P6, R14, R13, R12, R11 ;  /* 0x0000000c0d0e7389 */ /* 0x0002a400000c000b */
[----:B012---:R-:W-:Y:S01]  /*10990*/  ENDCOLLECTIVE ;  /* 0x000000000000791b */ /* 0x007fe20003800000 */
.L_x_514:
[----:B------:R-:W-:Y:S01]  /*109a0*/  IMAD.MOV.U32 R13, RZ, RZ, R4 ;  /* 0x000000ffff0d7224 */ /* 0x000fe200078e0004 */
[----:B------:R-:W-:-:S07]  /*109b0*/  MOV R3, R14 ;  /* 0x0000000e00037202 */ /* 0x000fce0000000f00 */
[----:B------:R-:W-:Y:S05]  /*109c0*/  WARPSYNC.COLLECTIVE R15, `(.L_x_515) ;  /* 0x000000000f087348 */ /* 0x000fea0003c00000 */
[----:B------:R0:W1:Y:S02]  /*109d0*/  SHFL.IDX P6, R14, R13, R12, R11 ;  /* 0x0000000c0d0e7389 */ /* 0x00006400000c000b */
[----:B01----:R-:W-:Y:S01]  /*109e0*/  ENDCOLLECTIVE ;  /* 0x000000000000791b */ /* 0x003fe20003800000 */
.L_x_515:
[----:B------:R-:W-:Y:S02]  /*109f0*/  IMAD.MOV.U32 R13, RZ, RZ, R6 ;  /* 0x000000ffff0d7224 */ /* 0x000fe400078e0006 */
[----:B------:R-:W-:Y:S02]  /*10a00*/  IMAD.MOV.U32 R12, RZ, RZ, 0x2 ;  /* 0x00000002ff0c7424 */ /* 0x000fe400078e00ff */
[----:B------:R-:W-:-:S05]  /*10a10*/  IMAD.MOV.U32 R2, RZ, RZ, R14 ;  /* 0x000000ffff027224 */ /* 0x000fca00078e000e */
[----:B------:R-:W-:-:S05]  /*10a20*/  IADD3 R2, P6, R2, R0, RZ ;  /* 0x0000000002027210 */ /* 0x000fca0007fde0ff */
[----:B------:R-:W-:Y:S01]  /*10a30*/  IMAD.X R3, RZ, RZ, R3, P6 ;  /* 0x000000ffff037224 */ /* 0x000fe200030e0603 */
[----:B------:R-:W-:-:S04]  /*10a40*/  LOP3.LUT P6, RZ, R22, 0x100, RZ, 0xc0, !PT ;  /* 0x0000010016ff7812 */ /* 0x000fc800078cc0ff */
[----:B------:R-:W-:-:S13]  /*10a50*/  ISETP.LT.OR P6, PT, R29, 0x11, P6 ;  /* 0x000000111d00780c */ /* 0x000fda00037c1670 */
[----:B------:R-:W-:Y:S01]  /*10a60*/  @!PT LDS RZ, [RZ] ;  /* 0x00000000fffff984 */ /* 0x000fe20000000800 */
[----:B------:R-:W-:Y:S01]  /*10a70*/  @!PT LDS RZ, [RZ] ;  /* 0x00000000fffff984 */ /* 0x000fe20000000800 */
[----:B------:R-:W-:Y:S01]  /*10a80*/  @!PT LDS RZ, [RZ] ;  /* 0x00000000fffff984 */ /* 0x000fe20000000800 */
[----:B------:R0:W-:Y:S01]  /*10a90*/  LDGSTS.E.BYPASS.LTC128B.128 [R5+0xc00], desc[UR50][R2.64], !P6 ;  /* 0x00c0000002057fae */ /* 0x0001e2000f101d72 */
[----:B------:R-:W-:-:S13]  /*10aa0*/  ISETP.LT.OR P6, PT, R29, 0x11, !P5 ;  /* 0x000000111d00780c */ /* 0x000fda0006fc1670 */
        /* <DEDUP_REMOVED lines=11> */
[----:B------:R-:W-:-:S04]  /*10b60*/  LOP3.LUT P6, RZ, R22, 0x200, RZ, 0xc0, !PT ;  /* 0x0000020016ff7812 */ /* 0x000fc800078cc0ff */
[----:B------:R-:W-:-:S13]  /*10b70*/  ISETP.LT.OR P6, PT, R29, 0x11, P6 ;  /* 0x000000111d00780c */ /* 0x000fda00037c1670 */
[----:B------:R0:W-:Y:S02]  /*10b80*/  LDGSTS.E.BYPASS.LTC128B.128 [R5+0xec00], desc[UR50][R2.64+0x380], !P6 ;  /* 0x0ec0038002057fae */ /* 0x0001e4000f101d72 */
[----:B0-----:R-:W-:Y:S05]  /*10b90*/  WARPSYNC.COLLECTIVE R15, `(.L_x_516) ;  /* 0x000000000f087348 */ /* 0x001fea0003c00000 */
[----:B------:R1:W2:Y:S02]  /*10ba0*/  SHFL.IDX P6, R14, R13, R12, R11 ;  /* 0x0000000c0d0e7389 */ /* 0x0002a400000c000b */
[----:B012---:R-:W-:Y:S01]  /*10bb0*/  ENDCOLLECTIVE ;  /* 0x000000000000791b */ /* 0x007fe20003800000 */
.L_x_516:
[----:B------:R-:W-:Y:S01]  /*10bc0*/  IMAD.MOV.U32 R13, RZ, RZ, R4 ;  /* 0x000000ffff0d7224 */ /* 0x000fe200078e0004 */
[----:B------:R-:W-:-:S07]  /*10bd0*/  MOV R7, R14 ;  /* 0x0000000e00077202 */ /* 0x000fce0000000f00 */
[----:B------:R-:W-:Y:S05]  /*10be0*/  WARPSYNC.COLLECTIVE R15, `(.L_x_517) ;  /* 0x000000000f087348 */ /* 0x000fea0003c00000 */
[----:B------:R0:W1:Y:S02]  /*10bf0*/  SHFL.IDX P6, R14, R13, R12, R11 ;  /* 0x0000000c0d0e7389 */ /* 0x00006400000c000b */
[----:B01----:R-:W-:Y:S01]  /*10c00*/  ENDCOLLECTIVE ;  /* 0x000000000000791b */ /* 0x003fe20003800000 */
.L_x_517:
        /* <DEDUP_REMOVED lines=29> */
.L_x_518:
[----:B------:R-:W-:Y:S01]  /*10de0*/  IMAD.MOV.U32 R13, RZ, RZ, R4 ;  /* 0x000000ffff0d7224 */ /* 0x000fe200078e0004 */
[----:B------:R-:W-:-:S07]  /*10df0*/  MOV R6, R14 ;  /* 0x0000000e00067202 */ /* 0x000fce0000000f00 */
[----:B------:R-:W-:Y:S05]  /*10e00*/  WARPSYNC.COLLECTIVE R15, `(.L_x_519) ;  /* 0x000000000f087348 */ /* 0x000fea0003c00000 */
[----:B------:R0:W1:Y:S02]  /*10e10*/  SHFL.IDX P6, R14, R13, R12, R11 ;  /* 0x0000000c0d0e7389 */ /* 0x00006400000c000b */
[----:B01----:R-:W-:Y:S01]  /*10e20*/  ENDCOLLECTIVE ;  /* 0x000000000000791b */ /* 0x003fe20003800000 */
.L_x_519:
[----:B------:R-:W-:Y:S01]  /*10e30*/  IMAD.MOV.U32 R2, RZ, RZ, R14 ;  /* 0x000000ffff027224 */ /* 0x000fe200078e000e */
[----:B------:R-:W-:Y:S06]  /*10e40*/  BRA `(.L_x_520) ;  /* 0xffffffc400dc7947 */ /* 0x000fec000383ffff */
.L_x_444:
[----:B0-----:R0:W1:Y:S02]  /*10e50*/  SYNCS.PHASECHK.TRANS64.TRYWAIT P0, [R6+URZ+0x28c40], R17 ;  /* 0x028c4011060075a7 */ /* 0x001064000800017f */
[----:B-1----:R-:W-:Y:S05]  /*10e60*/  @!P0 NANOSLEEP.SYNCS 0x989680 ;  /* 0x009896800000895d */ /* 0x002fea0003900000 */
[----:B------:R-:W1:Y:S02]  /*10e70*/  @!P0 SYNCS.PHASECHK.TRANS64 P0, [R6+URZ+0x28c40], R17 ;  /* 0x028c4011060085a7 */ /* 0x000e64000800007f */
[----:B-1----:R-:W-:Y:S05]  /*10e80*/  @!P0 BRA `(.L_x_444) ;  /* 0xfffffffc00f08947 */ /* 0x002fea000383ffff */
[----:B------:R-:W-:Y:S05]  /*10e90*/  BRA `(.L_x_521) ;  /* 0xffffffcc00687947 */ /* 0x000fea000383ffff */
.L_x_445:
[----:B------:R-:W-:Y:S01]  /*10ea0*/  BSSY B1, `(.L_x_522) ;  /* 0x0000008000017945 */ /* 0x000fe20003800000 */
[----:B------:R-:W-:Y:S01]  /*10eb0*/  IMAD.MOV.U32 R13, RZ, RZ, R27 ;  /* 0x000000ffff0d7224 */ /* 0x000fe200078e001b */
[----:B------:R-:W-:Y:S01]  /*10ec0*/  MOV R15, 0xffffffff ;  /* 0xffffffff000f7802 */ /* 0x000fe20000000f00 */
[----:B------:R-:W-:Y:S02]  /*10ed0*/  IMAD.MOV.U32 R12, RZ, RZ, RZ ;  /* 0x000000ffff0c7224 */ /* 0x000fe400078e00ff */
[----:B------:R-:W-:-:S07]  /*10ee0*/  IMAD.MOV.U32 R11, RZ, RZ, 0x181f ;  /* 0x0000181fff0b7424 */ /* 0x000fce00078e00ff */
[----:B0-----:R-:W-:Y:S05]  /*10ef0*/  WARPSYNC.COLLECTIVE R15, `(.L_x_523) ;  /* 0x000000000f087348 */ /* 0x001fea0003c00000 */
[----:B------:R1:W2:Y:S02]  /*10f00*/  SHFL.IDX P6, R14, R13, R12, R11 ;  /* 0x0000000c0d0e7389 */ /* 0x0002a400000c000b */
[----:B012---:R-:W-:Y:S01]  /*10f10*/  ENDCOLLECTIVE ;  /* 0x000000000000791b */ /* 0x007fe20003800000 */
.L_x_523:
[----:B------:R-:W-:Y:S05]  /*10f20*/  BSYNC B1 ;  /* 0x0000000000017941 */ /* 0x000fea0003800000 */
.L_x_522:
[----:B------:R-:W-:Y:S02]  /*10f30*/  IMAD.MOV.U32 R13, RZ, RZ, R20 ;  /* 0x000000ffff0d7224 */ /* 0x000fe400078e0014 */
[----:B------:R-:W-:Y:S02]  /*10f40*/  IMAD.MOV.U32 R12, RZ, RZ, RZ ;  /* 0x000000ffff0c7224 */ /* 0x000fe400078e00ff */
[----:B------:R-:W-:Y:S02]  /*10f50*/  IMAD.MOV.U32 R11, RZ, RZ, 0x181f ;  /* 0x0000181fff0b7424 */ /* 0x000fe400078e00ff */
[----:B------:R-:W-:Y:S02]  /*10f60*/  IMAD.MOV.U32 R15, RZ, RZ, -0x1 ;  /* 0xffffffffff0f7424 */ /* 0x000fe400078e00ff */
[----:B------:R-:W-:Y:S02]  /*10f70*/  IMAD.MOV.U32 R3, RZ, RZ, R14 ;  /* 0x000000ffff037224 */ /* 0x000fe400078e000e */
[----:B------:R-:W-:-:S07]  /*10f80*/  IMAD R21, R8, 0x2, R23 ;  /* 0x0000000208157824 */ /* 0x000fce00078e0217 */
[----:B------:R-:W-:Y:S05]  /*10f90*/  WARPSYNC.COLLECTIVE R15, `(.L_x_524) ;  /* 0x000000000f087348 */ /* 0x000fea0003c00000 */
[----:B------:R0:W1:Y:S02]  /*10fa0*/  SHFL.IDX P6, R14, R13, R12, R11 ;  /* 0x0000000c0d0e7389 */ /* 0x00006400000c000b */
[----:B01----:R-:W-:Y:S01]  /*10fb0*/  ENDCOLLECTIVE ;  /* 0x000000000000791b */ /* 0x003fe20003800000 */
.L_x_524:
[----:B------:R-:W-:Y:S02]  /*10fc0*/  IMAD.MOV.U32 R13, RZ, RZ, R27 ;  /* 0x000000ffff0d7224 */ /* 0x000fe400078e001b */
[----:B------:R-:W-:Y:S01]  /*10fd0*/  IMAD.MOV.U32 R12, RZ, RZ, 0x1 ;  /* 0x00000001ff0c7424 */ /* 0x000fe200078e00ff */
[----:B------:R-:W-:-:S07]  /*10fe0*/  MOV R2, R14 ;  /* 0x0000000e00027202 */ /* 0x000fce0000000f00 */
[----:B------:R-:W-:Y:S05]  /*10ff0*/  WARPSYNC.COLLECTIVE R15, `(.L_x_525) ;  /* 0x000000000f087348 */ /* 0x000fea0003c00000 */
[----:B------:R0:W1:Y:S02]  /*11000*/  SHFL.IDX P6, R14, R13, R12, R11 ;  /* 0x0000000c0d0e7389 */ /* 0x00006400000c000b */
[----:B01----:R-:W-:Y:S01]  /*11010*/  ENDCOLLECTIVE ;  /* 0x000000000000791b */ /* 0x003fe20003800000 */
.L_x_525:
[----:B------:R-:W-:-:S05]  /*11020*/  IADD3 R2, P0, R2, R0, RZ ;  /* 0x0000000002027210 */ /* 0x000fca0007f1e0ff */
[----:B------:R-:W-:-:S05]  /*11030*/  IMAD.X R3, RZ, RZ, R3, P0 ;  /* 0x000000ffff037224 */ /* 0x000fca00000e0603 */
[----:B------:R-:W-:Y:S01]  /*11040*/  @!PT LDS RZ, [RZ] ;  /* 0x00000000fffff984 */ /* 0x000fe20000000800 */
[----:B------:R-:W-:Y:S01]  /*11050*/  @!PT LDS RZ, [RZ] ;  /* 0x00000000fffff984 */ /* 0x000fe20000000800 */
[----:B------:R-:W-:Y:S01]  /*11060*/  @!PT LDS RZ, [RZ] ;  /* 0x00000000fffff984 */ /* 0x000fe20000000800 */
[----:B------:R0:W-:Y:S01]  /*11070*/  LDGSTS.E.BYPASS.LTC128B.128 [R21+0x22400], desc[UR50][R2.64], !P1 ;  /* 0x2240000002157fae */ /* 0x0001e2000c901d72 */
[----:B------:R-:W-:Y:S01]  /*11080*/  MOV R13, R20 ;  /* 0x00000014000d7202 */ /* 0x000fe20000000f00 */
[----:B0-----:R-:W-:-:S07]  /*11090*/  IMAD.MOV.U32 R3, RZ, RZ, R14 ;  /* 0x000000ffff037224 */ /* 0x001fce00078e000e */
[----:B------:R-:W-:Y:S05]  /*110a0*/  WARPSYNC.COLLECTIVE R15, `(.L_x_526) ;  /* 0x000000000f087348 */ /* 0x000fea0003c00000 */
[----:B------:R0:W1:Y:S02]  /*110b0*/  SHFL.IDX P6, R14, R13, R12, R11 ;  /* 0x0000000c0d0e7389 */ /* 0x00006400000c000b */
[----:B01----:R-:W-:Y:S01]  /*110c0*/  ENDCOLLECTIVE ;  /* 0x000000000000791b */ /* 0x003fe20003800000 */
.L_x_526:
[----:B------:R-:W-:Y:S02]  /*110d0*/  IMAD.MOV.U32 R13, RZ, RZ, R27 ;  /* 0x000000ffff0d7224 */ /* 0x000fe400078e001b */
[----:B------:R-:W-:Y:S02]  /*110e0*/  IMAD.MOV.U32 R12, RZ, RZ, 0x2 ;  /* 0x00000002ff0c7424 */ /* 0x000fe400078e00ff */
[----:B------:R-:W-:-:S07]  /*110f0*/  IMAD.MOV.U32 R2, RZ, RZ, R14 ;  /* 0x000000ffff027224 */ /* 0x000fce00078e000e */
[----:B------:R-:W-:Y:S05]  /*11100*/  WARPSYNC.COLLECTIVE R15, `(.L_x_527) ;  /* 0x000000000f087348 */ /* 0x000fea0003c00000 */
[----:B------:R0:W1:Y:S02]  /*11110*/  SHFL.IDX P6, R14, R13, R12, R11 ;  /* 0x0000000c0d0e7389 */ /* 0x00006400000c000b */
[----:B01----:R-:W-:Y:S01]  /*11120*/  ENDCOLLECTIVE ;  /* 0x000000000000791b */ /* 0x003fe20003800000 */
.L_x_527:
        /* <DEDUP_REMOVED lines=11> */
.L_x_528:
[----:B------:R-:W-:Y:S02]  /*111e0*/  IMAD.MOV.U32 R13, RZ, RZ, R27 ;  /* 0x000000ffff0d7224 */ /* 0x000fe400078e001b */
[----:B------:R-:W-:Y:S02]  /*111f0*/  IMAD.MOV.U32 R12, RZ, RZ, 0x3 ;  /* 0x00000003ff0c7424 */ /* 0x000fe400078e00ff */
[----:B------:R-:W-:-:S07]  /*11200*/  IMAD.MOV.U32 R2, RZ, RZ, R14 ;  /* 0x000000ffff027224 */ /* 0x000fce00078e000e */
[----:B------:R-:W-:Y:S05]  /*11210*/  WARPSYNC.COLLECTIVE R15, `(.L_x_529) ;  /* 0x000000000f087348 */ /* 0x000fea0003c00000 */
[----:B------:R0:W1:Y:S02]  /*11220*/  SHFL.IDX P6, R14, R13, R12, R11 ;  /* 0x0000000c0d0e7389 */ /* 0x00006400000c000b */
[----:B01----:R-:W-:Y:S01]  /*11230*/  ENDCOLLECTIVE ;  /* 0x000000000000791b */ /* 0x003fe20003800000 */
.L_x_529:
        /* <DEDUP_REMOVED lines=11> */
.L_x_530:
[----:B------:R-:W-:Y:S01]  /*112f0*/  IMAD.MOV.U32 R2, RZ, RZ, R14 ;  /* 0x000000ffff027224 */ /* 0x000fe200078e000e */
[----:B------:R-:W-:Y:S06]  /*11300*/  BRA `(.L_x_531) ;  /* 0xffffffc800f87947 */ /* 0x000fec000383ffff */
.L_x_450:
[----:B---3--:R3:W4:Y:S02]  /*11310*/  SYNCS.PHASECHK.TRANS64.TRYWAIT P0, [R6+URZ+0x28c60], R17 ;  /* 0x028c6011060075a7 */ /* 0x008724000800017f */
[----:B----4-:R-:W-:Y:S05]  /*11320*/  @!P0 NANOSLEEP.SYNCS 0x989680 ;  /* 0x009896800000895d */ /* 0x010fea0003900000 */
[----:B------:R-:W4:Y:S02]  /*11330*/  @!P0 SYNCS.PHASECHK.TRANS64 P0, [R6+URZ+0x28c60], R17 ;  /* 0x028c6011060085a7 */ /* 0x000f24000800007f */
[----:B----4-:R-:W-:Y:S05]  /*11340*/  @!P0 BRA `(.L_x_450) ;  /* 0xfffffffc00f08947 */ /* 0x010fea000383ffff */
[----:B------:R-:W-:Y:S05]  /*11350*/  BRA `(.L_x_532) ;  /* 0xffffffcc00487947 */ /* 0x000fea000383ffff */
.L_x_451:
[----:B------:R-:W-:Y:S01]  /*11360*/  BSSY B1, `(.L_x_533) ;  /* 0x0000008000017945 */ /* 0x000fe20003800000 */
[----:B------:R-:W-:Y:S02]  /*11370*/  IMAD.MOV.U32 R13, RZ, RZ, R10 ;  /* 0x000000ffff0d7224 */ /* 0x000fe400078e000a */
[----:B------:R-:W-:Y:S02]  /*11380*/  IMAD.MOV.U32 R12, RZ, RZ, RZ ;  /* 0x000000ffff0c7224 */ /* 0x000fe400078e00ff */
[----:B------:R-:W-:Y:S02]  /*11390*/  IMAD.MOV.U32 R11, RZ, RZ, 0x181f ;  /* 0x0000181fff0b7424 */ /* 0x000fe400078e00ff */
[----:B------:R-:W-:-:S07]  /*113a0*/  IMAD.MOV.U32 R15, RZ, RZ, -0x1 ;  /* 0xffffffffff0f7424 */ /* 0x000fce00078e00ff */
[----:B-12---:R-:W-:Y:S05]  /*113b0*/  WARPSYNC.COLLECTIVE R15, `(.L_x_534) ;  /* 0x000000000f087348 */ /* 0x006fea0003c00000 */
[----:B------:R0:W3:Y:S02]  /*113c0*/  SHFL.IDX P6, R14, R13, R12, R11 ;  /* 0x0000000c0d0e7389 */ /* 0x0000e400000c000b */
[----:B0123--:R-:W-:Y:S01]  /*113d0*/  ENDCOLLECTIVE ;  /* 0x000000000000791b */ /* 0x00ffe20003800000 */
.L_x_534:
[----:B------:R-:W-:Y:S05]  /*113e0*/  BSYNC B1 ;  /* 0x0000000000017941 */ /* 0x000fea0003800000 */
.L_x_533:
[----:B------:R-:W-:Y:S01]  /*113f0*/  IMAD.MOV.U32 R13, RZ, RZ, R9 ;  /* 0x000000ffff0d7224 */ /* 0x000fe200078e0009 */
[----:B------:R-:W-:Y:S01]  /*11400*/  MOV R3, R14 ;  /* 0x0000000e00037202 */ /* 0x000fe20000000f00 */
[----:B------:R-:W-:Y:S01]  /*11410*/  IMAD.MOV.U32 R12, RZ, RZ, RZ ;  /* 0x000000ffff0c7224 */ /* 0x000fe200078e00ff */
[C---:B------:R-:W-:Y:S01]  /*11420*/  LOP3.LUT P2, RZ, R22.reuse, 0x40, RZ, 0xc0, !PT ;  /* 0x0000004016ff7812 */ /* 0x040fe2000784c0ff */
[----:B------:R-:W-:Y:S01]  /*11430*/  IMAD.MOV.U32 R11, RZ, RZ, 0x181f ;  /* 0x0000181fff0b7424 */ /* 0x000fe200078e00ff */
[C---:B------:R-:W-:Y:S01]  /*11440*/  LOP3.LUT P1, RZ, R22.reuse, 0x20, RZ, 0xc0, !PT ;  /* 0x0000002016ff7812 */ /* 0x040fe2000782c0ff */
[----:B------:R-:W-:Y:S01]  /*11450*/  IMAD.MOV.U32 R15, RZ, RZ, -0x1 ;  /* 0xffffffffff0f7424 */ /* 0x000fe200078e00ff */
[----:B------:R-:W-:Y:S01]  /*11460*/  LOP3.LUT R22, R22, 0xffffbfff, RZ, 0xc0, !PT ;  /* 0xffffbfff16167812 */ /* 0x000fe200078ec0ff */
[----:B------:R-:W-:-:S10]  /*11470*/  IMAD R17, R17, 0x2, R23 ;  /* 0x0000000211117824 */ /* 0x000fd400078e0217 */
[----:B------:R-:W-:Y:S05]  /*11480*/  WARPSYNC.COLLECTIVE R15, `(.L_x_535) ;  /* 0x000000000f087348 */ /* 0x000fea0003c00000 */
[----:B------:R0:W1:Y:S02]  /*11490*/  SHFL.IDX P6, R14, R13, R12, R11 ;  /* 0x0000000c0d0e7389 */ /* 0x00006400000c000b */
[----:B01----:R-:W-:Y:S01]  /*114a0*/  ENDCOLLECTIVE ;  /* 0x000000000000791b */ /* 0x003fe20003800000 */
.L_x_535:
[----:B------:R-:W-:-:S04]  /*114b0*/  @P3 LOP3.LUT R22, R22, 0x4000, RZ, 0xfc, !PT ;  /* 0x0000400016163812 */ /* 0x000fc800078efcff */
[C---:B------:R-:W-:Y:S01]  /*114c0*/  LOP3.LUT P3, RZ, R22.reuse, 0x10, RZ, 0xc0, !PT ;  /* 0x0000001016ff7812 */ /* 0x040fe2000786c0ff */
[----:B------:R-:W-:Y:S02]  /*114d0*/  IMAD.MOV.U32 R13, RZ, RZ, R10 ;  /* 0x000000ffff0d7224 */ /* 0x000fe400078e000a */
[----:B------:R-:W-:Y:S02]  /*114e0*/  IMAD.MOV.U32 R12, RZ, RZ, 0x1 ;  /* 0x00000001ff0c7424 */ /* 0x000fe400078e00ff */
[----:B------:R-:W-:Y:S01]  /*114f0*/  IMAD.MOV.U32 R2, RZ, RZ, R14 ;  /* 0x000000ffff027224 */ /* 0x000fe200078e000e */
[C---:B------:R-:W-:Y:S02]  /*11500*/  LOP3.LUT P6, RZ, R22.reuse, 0x80, RZ, 0xc0, !PT ;  /* 0x0000008016ff7812 */ /* 0x040fe400078cc0ff */
[----:B------:R-:W-:Y:S02]  /*11510*/  LOP3.LUT R22, R22, 0xfffeffff, RZ, 0xc0, !PT ;  /* 0xfffeffff16167812 */ /* 0x000fe400078ec0ff */
[----:B------:R-:W-:-:S03]  /*11520*/  IADD3 R2, P0, R2, R0, RZ ;  /* 0x0000000002027210 */ /* 0x000fc60007f1e0ff */
[----:B------:R-:W-:Y:S02]  /*11530*/  @P3 LOP3.LUT R22, R22, 0x10000, RZ, 0xfc, !PT ;  /* 0x0001000016163812 */ /* 0x000fe400078efcff */
[----:B------:R-:W-:Y:S02]  /*11540*/  IADD3.X R3, RZ, R3, RZ, P0, !PT ;  /* 0x00000003ff037210 */ /* 0x000fe400007fe4ff */
[----:B------:R-:W-:-:S03]  /*11550*/  ISETP.NE.U32.AND P0, PT, R30, RZ, PT ;  /* 0x000000ff1e00720c */ /* 0x000fc60003f05070 */
[----:B------:R-:W-:Y:S01]  /*11560*/  @!PT LDS RZ, [RZ] ;  /* 0x00000000fffff984 */ /* 0x000fe20000000800 */
[----:B------:R-:W-:Y:S01]  /*11570*/  @!PT LDS RZ, [RZ] ;  /* 0x00000000fffff984 */ /* 0x000fe20000000800 */
[----:B------:R-:W-:Y:S01]  /*11580*/  @!PT LDS RZ, [RZ] ;  /* 0x00000000fffff984 */ /* 0x000fe20000000800 */
[----:B------:R0:W-:Y:S10]  /*11590*/  LDGSTS.E.BYPASS.LTC128B.128 [R17+0x400], desc[UR50][R2.64], !P6 ;  /* 0x0040000002117fae */ /* 0x0001f4000f101d72 */
[----:B0-----:R-:W-:Y:S05]  /*115a0*/  WARPSYNC.COLLECTIVE R15, `(.L_x_536) ;  /* 0x000000000f087348 */ /* 0x001fea0003c00000 */
[----:B------:R1:W2:Y:S02]  /*115b0*/  SHFL.IDX P6, R14, R13, R12, R11 ;  /* 0x0000000c0d0e7389 */ /* 0x0002a400000c000b */
[----:B012---:R-:W-:Y:S01]  /*115c0*/  ENDCOLLECTIVE ;  /* 0x000000000000791b */ /* 0x007fe20003800000 */
.L_x_536:
[----:B------:R-:W-:Y:S01]  /*115d0*/  @!PT LDS RZ, [RZ] ;  /* 0x00000000fffff984 */ /* 0x000fe20000000800 */
[----:B------:R-:W-:Y:S01]  /*115e0*/  @!PT LDS RZ, [RZ] ;  /* 0x00000000fffff984 */ /* 0x000fe20000000800 */
[----:B------:R-:W-:Y:S01]  /*115f0*/  @!PT LDS RZ, [RZ] ;  /* 0x00000000fffff984 */ /* 0x000fe20000000800 */
[----:B------:R0:W-:Y:S04]  /*11600*/  LDGSTS.E.BYPASS.LTC128B.128 [R17+0x2400], desc[UR50][R2.64+0x80], !P2 ;  /* 0x0240008002117fae */ /* 0x0001e8000d101d72 */
[----:B------:R0:W-:Y:S01]  /*11610*/  LDGSTS.E.BYPASS.LTC128B.128 [R17+0x4400], desc[UR50][R2.64+0x100], !P1 ;  /* 0x0440010002117fae */ /* 0x0001e2000c901d72 */
[----:B------:R-:W-:-:S03]  /*11620*/  ISETP.NE.U32.AND P1, PT, R29, RZ, PT ;  /* 0x000000ff1d00720c */ /* 0x000fc60003f25070 */
[----:B------:R0:W-:Y:S01]  /*11630*/  LDGSTS.E.BYPASS.LTC128B.128 [R17+0x6400], desc[UR50][R2.64+0x180], !P3 ;  /* 0x0640018002117fae */ /* 0x0001e2000d901d72 */
[----:B------:R-:W-:Y:S01]  /*11640*/  LOP3.LUT P3, RZ, R22, 0x80, RZ, 0xc0, !PT ;  /* 0x0000008016ff7812 */ /* 0x000fe2000786c0ff */
[----:B------:R-:W-:Y:S02]  /*11650*/  IMAD.MOV.U32 R13, RZ, RZ, R9 ;  /* 0x000000ffff0d7224 */ /* 0x000fe400078e0009 */
[----:B------:R0:W-:Y:S04]  /*11660*/  LDGSTS.E.BYPASS.LTC128B.128 [R17+0x8400], desc[UR50][R2.64+0x200], !P5 ;  /* 0x0840020002117fae */ /* 0x0001e8000e901d72 */
[----:B------:R0:W-:Y:S01]  /*11670*/  LDGSTS.E.BYPASS.LTC128B.128 [R17+0xa400], desc[UR50][R2.64+0x280], !P4 ;  /* 0x0a40028002117fae */ /* 0x0001e2000e101d72 */
[----:B------:R-:W-:-:S03]  /*11680*/  IMAD.MOV.U32 R5, RZ, RZ, R14 ;  /* 0x000000ffff057224 */ /* 0x000fc600078e000e */
[----:B------:R0:W-:Y:S04]  /*11690*/  LDGSTS.E.BYPASS.LTC128B.128 [R17+0xc400], desc[UR50][R2.64+0x300], P0 ;  /* 0x0c40030002117fae */ /* 0x0001e80008101d72 */
[----:B0-----:R-:W-:Y:S05]  /*116a0*/  WARPSYNC.COLLECTIVE R15, `(.L_x_537) ;  /* 0x000000000f087348 */ /* 0x001fea0003c00000 */
[----:B------:R1:W2:Y:S02]  /*116b0*/  SHFL.IDX P6, R14, R13, R12, R11 ;  /* 0x0000000c0d0e7389 */ /* 0x0002a400000c000b */
[----:B012---:R-:W-:Y:S01]  /*116c0*/  ENDCOLLECTIVE ;  /* 0x000000000000791b */ /* 0x007fe20003800000 */
.L_x_537:
[----:B------:R-:W-:Y:S01]  /*116d0*/  @!PT LDS RZ, [RZ] ;  /* 0x00000000fffff984 */ /* 0x000fe20000000800 */
[----:B------:R-:W-:Y:S01]  /*116e0*/  @!PT LDS RZ, [RZ] ;  /* 0x00000000fffff984 */ /* 0x000fe20000000800 */
[----:B------:R-:W-:Y:S01]  /*116f0*/  @!PT LDS RZ, [RZ] ;  /* 0x00000000fffff984 */ /* 0x000fe20000000800 */
[----:B------:R0:W-:Y:S01]  /*11700*/  LDGSTS.E.BYPASS.LTC128B.128 [R17+0xe400], desc[UR50][R2.64+0x380], P1 ;  /* 0x0e40038002117fae */ /* 0x0001e20008901d72 */
[----:B------:R-:W-:Y:S02]  /*11710*/  IMAD.MOV.U32 R13, RZ, RZ, R10 ;  /* 0x000000ffff0d7224 */ /* 0x000fe400078e000a */
[----:B------:R-:W-:Y:S01]  /*11720*/  IMAD.MOV.U32 R12, RZ, RZ, 0x2 ;  /* 0x00000002ff0c7424 */ /* 0x000fe200078e00ff */
[----:B0-----:R-:W-:Y:S02]  /*11730*/  IADD3 R2, P2, R14, R0, RZ ;  /* 0x000000000e027210 */ /* 0x001fe40007f5e0ff */
[C---:B------:R-:W-:Y:S02]  /*11740*/  LOP3.LUT P6, RZ, R22.reuse, 0x20, RZ, 0xc0, !PT ;  /* 0x0000002016ff7812 */ /* 0x040fe400078cc0ff */
[----:B------:R-:W-:Y:S02]  /*11750*/  IADD3.X R3, RZ, R5, RZ, P2, !PT ;  /* 0x00000005ff037210 */ /* 0x000fe400017fe4ff */
[----:B------:R-:W-:-:S03]  /*11760*/  LOP3.LUT P2, RZ, R22, 0x40, RZ, 0xc0, !PT ;  /* 0x0000004016ff7812 */ /* 0x000fc6000784c0ff */
[----:B------:R0:W-:Y:S01]  /*11770*/  LDGSTS.E.BYPASS.LTC128B.128 [R17+0xc00], desc[UR50][R2.64], !P3 ;  /* 0x00c0000002117fae */ /* 0x0001e2000d901d72 */
[C---:B------:R-:W-:Y:S02]  /*11780*/  LOP3.LUT P3, RZ, R22.reuse, 0x10000, RZ, 0xc0, !PT ;  /* 0x0001000016ff7812 */ /* 0x040fe4000786c0ff */
[----:B------:R-:W-:-:S07]  /*11790*/  LOP3.LUT R22, R22, 0xffff7fff, RZ, 0xc0, !PT ;  /* 0xffff7fff16167812 */ /* 0x000fce00078ec0ff */
[----:B------:R0:W-:Y:S04]  /*117a0*/  LDGSTS.E.BYPASS.LTC128B.128 [R17+0x2c00], desc[UR50][R2.64+0x80], !P2 ;  /* 0x02c0008002117fae */ /* 0x0001e8000d101d72 */
[----:B------:R0:W-:Y:S01]  /*117b0*/  LDGSTS.E.BYPASS.LTC128B.128 [R17+0x4c00], desc[UR50][R2.64+0x100], !P6 ;  /* 0x04c0010002117fae */ /* 0x0001e2000f101d72 */
[----:B------:R-:W-:-:S07]  /*117c0*/  @P3 LOP3.LUT R22, R22, 0x8000, RZ, 0xfc, !PT ;  /* 0x0000800016163812 */ /* 0x000fce00078efcff */
[----:B0-----:R-:W-:Y:S05]  /*117d0*/  WARPSYNC.COLLECTIVE R15, `(.L_x_538) ;  /* 0x000000000f087348 */ /* 0x001fea0003c00000 */
[----:B------:R1:W2:Y:S02]  /*117e0*/  SHFL.IDX P6, R14, R13, R12, R11 ;  /* 0x0000000c0d0e7389 */ /* 0x0002a400000c000b */
[----:B012---:R-:W-:Y:S01]  /*117f0*/  ENDCOLLECTIVE ;  /* 0x000000000000791b */ /* 0x007fe20003800000 */
.L_x_538:
[----:B------:R-:W-:Y:S01]  /*11800*/  @!PT LDS RZ, [RZ] ;  /* 0x00000000fffff984 */ /* 0x000fe20000000800 */
[----:B------:R-:W-:Y:S01]  /*11810*/  @!PT LDS RZ, [RZ] ;  /* 0x00000000fffff984 */ /* 0x000fe20000000800 */
[----:B------:R-:W-:Y:S01]  /*11820*/  @!PT LDS RZ, [RZ] ;  /* 0x00000000fffff984 */ /* 0x000fe20000000800 */
[----:B------:R0:W-:Y:S01]  /*11830*/  LDGSTS.E.BYPASS.LTC128B.128 [R17+0x6c00], desc[UR50][R2.64+0x180], !P3 ;  /* 0x06c0018002117fae */ /* 0x0001e2000d901d72 */
[----:B------:R-:W-:-:S03]  /*11840*/  LOP3.LUT P3, RZ, R22, 0x80, RZ, 0xc0, !PT ;  /* 0x0000008016ff7812 */ /* 0x000fc6000786c0ff */
        /* <DEDUP_REMOVED lines=9> */
.L_x_539:
[----:B------:R-:W-:Y:S01]  /*118e0*/  MOV R13, R10 ;  /* 0x0000000a000d7202 */ /* 0x000fe20000000f00 */
        /* <DEDUP_REMOVED lines=9> */
[----:B------:R-:W-:-:S08]  /*11980*/  LOP3.LUT P3, RZ, R22, 0x8000, RZ, 0xc0, !PT ;  /* 0x0000800016ff7812 */ /* 0x000fd0000786c0ff */
[----:B------:R0:W-:Y:S04]  /*11990*/  LDGSTS.E.BYPASS.LTC128B.128 [R17+0x3400], desc[UR50][R2.64+0x80], !P2 ;  /* 0x0340008002117fae */ /* 0x0001e8000d101d72 */
[----:B------:R0:W-:Y:S02]  /*119a0*/  LDGSTS.E.BYPASS.LTC128B.128 [R17+0x5400], desc[UR50][R2.64+0x100], !P6 ;  /* 0x0540010002117fae */ /* 0x0001e4000f101d72 */
[----:B0-----:R-:W-:Y:S05]  /*119b0*/  WARPSYNC.COLLECTIVE R15, `(.L_x_540) ;  /* 0x000000000f087348 */ /* 0x001fea0003c00000 */
[----:B------:R1:W2:Y:S02]  /*119c0*/  SHFL.IDX P6, R14, R13, R12, R11 ;  /* 0x0000000c0d0e7389 */ /* 0x0002a400000c000b */
[----:B012---:R-:W-:Y:S01]  /*119d0*/  ENDCOLLECTIVE ;  /* 0x000000000000791b */ /* 0x007fe20003800000 */
.L_x_540:
        /* <DEDUP_REMOVED lines=14> */
.L_x_541:
[----:B------:R-:W-:Y:S05]  /*11ac0*/  BRA `(.L_x_542) ;  /* 0xffffffc800b47947 */ /* 0x000fea000383ffff */
.L_x_459:
[----:B------:R-:W-:Y:S01]  /*11ad0*/  BSSY B0, `(.L_x_543) ;  /* 0x0000008000007945 */ /* 0x000fe20003800000 */
[----:B------:R-:W-:Y:S01]  /*11ae0*/  IMAD.MOV.U32 R13, RZ, RZ, R16 ;  /* 0x000000ffff0d7224 */ /* 0x000fe200078e0010 */
[----:B------:R-:W-:Y:S01]  /*11af0*/  MOV R11, 0x1f ;  /* 0x0000001f000b7802 */ /* 0x000fe20000000f00 */
[----:B------:R-:W-:Y:S02]  /*11b00*/  IMAD.MOV.U32 R12, RZ, RZ, RZ ;  /* 0x000000ffff0c7224 */ /* 0x000fe400078e00ff */
[----:B------:R-:W-:-:S07]  /*11b10*/  IMAD.MOV.U32 R15, RZ, RZ, -0x1 ;  /* 0xffffffffff0f7424 */ /* 0x000fce00078e00ff */
[----:B0123--:R-:W-:Y:S05]  /*11b20*/  WARPSYNC.COLLECTIVE R15, `(.L_x_544) ;  /* 0x000000000f087348 */ /* 0x00ffea0003c00000 */
[----:B------:R4:W0:Y:S02]  /*11b30*/  SHFL.IDX P6, R14, R13, R12, R11 ;  /* 0x0000000c0d0e7389 */ /* 0x00082400000c000b */
[----:B01234-:R-:W-:Y:S01]  /*11b40*/  ENDCOLLECTIVE ;  /* 0x000000000000791b */ /* 0x01ffe20003800000 */
.L_x_544:
[----:B------:R-:W-:Y:S05]  /*11b50*/  BSYNC B0 ;  /* 0x0000000000007941 */ /* 0x000fea0003800000 */
.L_x_543:
[----:B------:R-:W-:Y:S01]  /*11b60*/  IMAD.MOV.U32 R13, RZ, RZ, R16 ;  /* 0x000000ffff0d7224 */ /* 0x000fe200078e0010 */
[----:B------:R-:W-:Y:S01]  /*11b70*/  MOV R15, 0xffffffff ;  /* 0xffffffff000f7802 */ /* 0x000fe20000000f00 */
[----:B------:R-:W-:Y:S02]  /*11b80*/  IMAD.MOV.U32 R12, RZ, RZ, 0x1 ;  /* 0x00000001ff0c7424 */ /* 0x000fe400078e00ff */
[----:B------:R-:W-:Y:S02]  /*11b90*/  IMAD.MOV.U32 R11, RZ, RZ, 0x1f ;  /* 0x0000001fff0b7424 */ /* 0x000fe400078e00ff */
[----:B------:R-:W-:Y:S02]  /*11ba0*/  IMAD.IADD R5, R19, 0x1, R8 ;  /* 0x0000000113057824 */ /* 0x000fe400078e0208 */
[----:B------:R-:W-:-:S07]  /*11bb0*/  IMAD.MOV.U32 R0, RZ, RZ, R14 ;  /* 0x000000ffff007224 */ /* 0x000fce00078e000e */
[----:B------:R-:W-:Y:S05]  /*11bc0*/  WARPSYNC.COLLECTIVE R15, `(.L_x_545) ;  /* 0x000000000f087348 */ /* 0x000fea0003c00000 */
[----:B------:R0:W1:Y:S02]  /*11bd0*/  SHFL.IDX P6, R14, R13, R12, R11 ;  /* 0x0000000c0d0e7389 */ /* 0x00006400000c000b */
[----:B01----:R-:W-:Y:S01]  /*11be0*/  ENDCOLLECTIVE ;  /* 0x000000000000791b */ /* 0x003fe20003800000 */
.L_x_545:
[----:B------:R-:W-:Y:S02]  /*11bf0*/  ULDC UR4, c[0x0][0xc3c] ;  /* 0x00030f0000047ab9 */ /* 0x000fe40000000800 */
[----:B------:R-:W-:-:S13]  /*11c00*/  ISETP.GE.OR P1, PT, R5, UR4, !P0 ;  /* 0x0000000405007c0c */ /* 0x000fda000c726670 */
[----:B------:R-:W0:Y:S01]  /*11c10*/  @!P1 LDC.64 R2, c[0x0][0xc80] ;  /* 0x00032000ff029b82 */ /* 0x000e220000000a00 */
[----:B------:R-:W-:Y:S01]  /*11c20*/  MOV R11, RZ ;  /* 0x000000ff000b7202 */ /* 0x000fe20000000f00 */
[----:B------:R-:W-:Y:S02]  /*11c30*/  IMAD.MOV.U32 R4, RZ, RZ, R14 ;  /* 0x000000ffff047224 */ /* 0x000fe400078e000e */
[----:B0-----:R-:W-:-:S06]  /*11c40*/  @!P1 IMAD.WIDE R2, R5, 0x4, R2 ;  /* 0x0000000405029825 */ /* 0x001fcc00078e0202 */
[----:B------:R-:W2:Y:S01]  /*11c50*/  @!P1 LDG.E R2, desc[UR50][R2.64] ;  /* 0x0000003202029981 */ /* 0x000ea2000c1e1900 */
[----:B------:R-:W-:Y:S01]  /*11c60*/  IMAD.MOV.U32 R5, RZ, RZ, RZ ;  /* 0x000000ffff057224 */ /* 0x000fe200078e00ff */
[C---:B------:R-:W-:Y:S02]  /*11c70*/  ISETP.GE.U32.AND P2, PT, R8.reuse, 0x2, PT ;  /* 0x000000020800780c */ /* 0x040fe40003f46070 */
[C---:B------:R-:W-:Y:S02]  /*11c80*/  ISETP.GE.U32.AND P3, PT, R8.reuse, 0x4, PT ;  /* 0x000000040800780c */ /* 0x040fe40003f66070 */
[C---:B------:R-:W-:Y:S02]  /*11c90*/  ISETP.GE.U32.AND P4, PT, R8.reuse, 0x8, PT ;  /* 0x000000080800780c */ /* 0x040fe40003f86070 */
[C---:B------:R-:W-:Y:S01]  /*11ca0*/  ISETP.GE.U32.AND P5, PT, R8.reuse, 0x10, PT ;  /* 0x000000100800780c */ /* 0x040fe20003fa6070 */
[----:B--2---:R-:W-:Y:S01]  /*11cb0*/  @!P1 IMAD.MOV.U32 R5, RZ, RZ, R2 ;  /* 0x000000ffff059224 */ /* 0x004fe200078e0002 */
[----:B------:R-:W-:-:S03]  /*11cc0*/  ISETP.NE.AND P1, PT, R8, RZ, PT ;  /* 0x000000ff0800720c */ /* 0x000fc60003f25270 */
[----:B------:R-:W-:-:S10]  /*11cd0*/  IMAD.MOV.U32 R13, RZ, RZ, R5 ;  /* 0x000000ffff0d7224 */ /* 0x000fd400078e0005 */
[----:B------:R-:W-:Y:S05]  /*11ce0*/  WARPSYNC.COLLECTIVE R15, `(.L_x_546) ;  /* 0x000000000f087348 */ /* 0x000fea0003c00000 */
[----:B------:R0:W1:Y:S02]  /*11cf0*/  SHFL.UP P6, R14, R13, R12, R11 ;  /* 0x0400000c0d0e7389 */ /* 0x00006400000c000b */
[----:B01----:R-:W-:Y:S01]  /*11d00*/  ENDCOLLECTIVE ;  /* 0x000000000000791b */ /* 0x003fe20003800000 */
.L_x_546:
[----:B------:R-:W-:Y:S01]  /*11d10*/  IMAD.MOV.U32 R12, RZ, RZ, 0x2 ;  /* 0x00000002ff0c7424 */ /* 0x000fe200078e00ff */
[----:B------:R-:W-:-:S05]  /*11d20*/  SEL R6, R14, RZ, P1 ;  /* 0x000000ff0e067207 */ /* 0x000fca0000800000 */
[----:B------:R-:W-:-:S04]  /*11d30*/  IMAD.IADD R6, R5, 0x1, R6 ;  /* 0x0000000105067824 */ /* 0x000fc800078e0206 */
[----:B------:R-:W-:-:S07]  /*11d40*/  IMAD.MOV.U32 R13, RZ, RZ, R6 ;  /* 0x000000ffff0d7224 */ /* 0x000fce00078e0006 */
[----:B------:R-:W-:Y:S05]  /*11d50*/  WARPSYNC.COLLECTIVE R15, `(.L_x_547) ;  /* 0x000000000f087348 */ /* 0x000fea0003c00000 */
[----:B------:R0:W1:Y:S02]  /*11d60*/  SHFL.UP P6, R14, R13, R12, R11 ;  /* 0x0400000c0d0e7389 */ /* 0x00006400000c000b */
[----:B01----:R-:W-:Y:S01]  /*11d70*/  ENDCOLLECTIVE ;  /* 0x000000000000791b */ /* 0x003fe20003800000 */
.L_x_547:
[----:B------:R-:W-:Y:S02]  /*11d80*/  MOV R12, 0x4 ;  /* 0x00000004000c7802 */ /* 0x000fe40000000f00 */
[----:B------:R-:W-:-:S05]  /*11d90*/  SEL R7, R14, RZ, P2 ;  /* 0x000000ff0e077207 */ /* 0x000fca0001000000 */
[----:B------:R-:W-:-:S04]  /*11da0*/  IMAD.IADD R7, R6, 0x1, R7 ;  /* 0x0000000106077824 */ /* 0x000fc800078e0207 */
[----:B------:R-:W-:-:S07]  /*11db0*/  IMAD.MOV.U32 R13, RZ, RZ, R7 ;  /* 0x000000ffff0d7224 */ /* 0x000fce00078e0007 */
[----:B------:R-:W-:Y:S05]  /*11dc0*/  WARPSYNC.COLLECTIVE R15, `(.L_x_548) ;  /* 0x000000000f087348 */ /* 0x000fea0003c00000 */
[----:B------:R0:W1:Y:S02]  /*11dd0*/  SHFL.UP P6, R14, R13, R12, R11 ;  /* 0x0400000c0d0e7389 */ /* 0x00006400000c000b */
[----:B01----:R-:W-:Y:S01]  /*11de0*/  ENDCOLLECTIVE ;  /* 0x000000000000791b */ /* 0x003fe20003800000 */
.L_x_548:
[----:B------:R-:W-:Y:S01]  /*11df0*/  IMAD.MOV.U32 R12, RZ, RZ, 0x8 ;  /* 0x00000008ff0c7424 */ /* 0x000fe200078e00ff */
[----:B------:R-:W-:-:S05]  /*11e00*/  SEL R2, R14, RZ, P3 ;  /* 0x000000ff0e027207 */ /* 0x000fca0001800000 */
[----:B------:R-:W-:-:S04]  /*11e10*/  IMAD.IADD R2, R7, 0x1, R2 ;  /* 0x0000000107027824 */ /* 0x000fc800078e0202 */
[----:B------:R-:W-:-:S07]  /*11e20*/  IMAD.MOV.U32 R13, RZ, RZ, R2 ;  /* 0x000000ffff0d7224 */ /* 0x000fce00078e0002 */
[----:B------:R-:W-:Y:S05]  /*11e30*/  WARPSYNC.COLLECTIVE R15, `(.L_x_549) ;  /* 0x000000000f087348 */ /* 0x000fea0003c00000 */
[----:B------:R0:W1:Y:S02]  /*11e40*/  SHFL.UP P6, R14, R13, R12, R11 ;  /* 0x0400000c0d0e7389 */ /* 0x00006400000c000b */
[----:B01----:R-:W-:Y:S01]  /*11e50*/  ENDCOLLECTIVE ;  /* 0x000000000000791b */ /* 0x003fe20003800000 */
.L_x_549:
[----:B------:R-:W-:Y:S02]  /*11e60*/  MOV R12, 0x10 ;  /* 0x00000010000c7802 */ /* 0x000fe40000000f00 */
[----:B------:R-:W-:-:S05]  /*11e70*/  SEL R3, R14, RZ, P4 ;  /* 0x000000ff0e037207 */ /* 0x000fca0002000000 */
[----:B------:R-:W-:-:S04]  /*11e80*/  IMAD.IADD R3, R2, 0x1, R3 ;  /* 0x0000000102037824 */ /* 0x000fc800078e0203 */
[----:B------:R-:W-:-:S07]  /*11e90*/  IMAD.MOV.U32 R13, RZ, RZ, R3 ;  /* 0x000000ffff0d7224 */ /* 0x000fce00078e0003 */
[----:B------:R-:W-:Y:S05]  /*11ea0*/  WARPSYNC.COLLECTIVE R15, `(.L_x_550) ;  /* 0x000000000f087348 */ /* 0x000fea0003c00000 */
[----:B------:R0:W1:Y:S02]  /*11eb0*/  SHFL.UP P6, R14, R13, R12, R11 ;  /* 0x0400000c0d0e7389 */ /* 0x00006400000c000b */
[----:B01----:R-:W-:Y:S01]  /*11ec0*/  ENDCOLLECTIVE ;  /* 0x000000000000791b */ /* 0x003fe20003800000 */
.L_x_550:
[----:B------:R-:W-:Y:S02]  /*11ed0*/  IMAD.MOV.U32 R12, RZ, RZ, 0x1f ;  /* 0x0000001fff0c7424 */ /* 0x000fe400078e00ff */
[----:B------:R-:W-:Y:S01]  /*11ee0*/  IMAD.MOV.U32 R11, RZ, RZ, 0x1f ;  /* 0x0000001fff0b7424 */ /* 0x000fe200078e00ff */
[----:B------:R-:W-:-:S05]  /*11ef0*/  SEL R2, R14, RZ, P5 ;  /* 0x000000ff0e027207 */ /* 0x000fca0002800000 */
[----:B------:R-:W-:-:S04]  /*11f00*/  IMAD.IADD R2, R3, 0x1, R2 ;  /* 0x0000000103027824 */ /* 0x000fc800078e0202 */
[----:B------:R-:W-:-:S07]  /*11f10*/  IMAD.MOV.U32 R13, RZ, RZ, R2 ;  /* 0x000000ffff0d7224 */ /* 0x000fce00078e0002 */
[----:B------:R-:W-:Y:S05]  /*11f20*/  WARPSYNC.COLLECTIVE R15, `(.L_x_551) ;  /* 0x000000000f087348 */ /* 0x000fea0003c00000 */
[----:B------:R0:W1:Y:S02]  /*11f30*/  SHFL.IDX P6, R14, R13, R12, R11 ;  /* 0x0000000c0d0e7389 */ /* 0x00006400000c000b */
[----:B01----:R-:W-:Y:S01]  /*11f40*/  ENDCOLLECTIVE ;  /* 0x000000000000791b */ /* 0x003fe20003800000 */
.L_x_551:
[----:B------:R-:W-:Y:S05]  /*11f50*/  BRA `(.L_x_552) ;  /* 0xffffffcc00487947 */ /* 0x000fea000383ffff */
.L_x_464:
[----:B------:R-:W-:Y:S01]  /*11f60*/  BSSY B0, `(.L_x_553) ;  /* 0x0000008000007945 */ /* 0x000fe20003800000 */
[----:B-----5:R-:W-:Y:S01]  /*11f70*/  IMAD.MOV.U32 R13, RZ, RZ, R5 ;  /* 0x000000ffff0d7224 */ /* 0x020fe200078e0005 */
[----:B------:R-:W-:Y:S01]  /*11f80*/  MOV R12, 0x1 ;  /* 0x00000001000c7802 */ /* 0x000fe20000000f00 */
[----:B------:R-:W-:Y:S02]  /*11f90*/  IMAD.MOV.U32 R11, RZ, RZ, RZ ;  /* 0x000000ffff0b7224 */ /* 0x000fe400078e00ff */
[----:B------:R-:W-:-:S07]  /*11fa0*/  IMAD.MOV.U32 R15, RZ, RZ, -0x1 ;  /* 0xffffffffff0f7424 */ /* 0x000fce00078e00ff */
[----:B01----:R-:W-:Y:S05]  /*11fb0*/  WARPSYNC.COLLECTIVE R15, `(.L_x_554) ;  /* 0x000000000f087348 */ /* 0x003fea0003c00000 */
[----:B------:R2:W3:Y:S02]  /*11fc0*/  SHFL.UP P6, R14, R13, R12, R11 ;  /* 0x0400000c0d0e7389 */ /* 0x0004e400000c000b */
[----:B0123--:R-:W-:Y:S01]  /*11fd0*/  ENDCOLLECTIVE ;  /* 0x000000000000791b */ /* 0x00ffe20003800000 */
.L_x_554:
[----:B------:R-:W-:Y:S05]  /*11fe0*/  BSYNC B0 ;  /* 0x0000000000007941 */ /* 0x000fea0003800000 */
.L_x_553:
[----:B------:R-:W-:Y:S01]  /*11ff0*/  SEL R14, R14, RZ, P1 ;  /* 0x000000ff0e0e7207 */ /* 0x000fe20000800000 */
[----:B------:R-:W-:Y:S01]  /*12000*/  IMAD.MOV.U32 R12, RZ, RZ, 0x2 ;  /* 0x00000002ff0c7424 */ /* 0x000fe200078e00ff */
[----:B------:R-:W-:Y:S01]  /*12010*/  MOV R15, 0xffffffff ;  /* 0xffffffff000f7802 */ /* 0x000fe20000000f00 */
[----:B------:R-:W-:Y:S02]  /*12020*/  IMAD.MOV.U32 R11, RZ, RZ, RZ ;  /* 0x000000ffff0b7224 */ /* 0x000fe400078e00ff */
[----:B------:R-:W-:-:S07]  /*12030*/  IMAD.IADD R13, R5, 0x1, R14 ;  /* 0x00000001050d7824 */ /* 0x000fce00078e020e */
[----:B------:R-:W-:Y:S05]  /*12040*/  WARPSYNC.COLLECTIVE R15, `(.L_x_555) ;  /* 0x000000000f087348 */ /* 0x000fea0003c00000 */
[----:B------:R0:W1:Y:S02]  /*12050*/  SHFL.UP P6, R14, R13, R12, R11 ;  /* 0x0400000c0d0e7389 */ /* 0x00006400000c000b */
[----:B01----:R-:W-:Y:S01]  /*12060*/  ENDCOLLECTIVE ;  /* 0x000000000000791b */ /* 0x003fe20003800000 */
.L_x_555:
[----:B------:R-:W-:Y:S01]  /*12070*/  IMAD.MOV.U32 R12, RZ, RZ, 0x4 ;  /* 0x00000004ff0c7424 */ /* 0x000fe200078e00ff */
[----:B------:R-:W-:-:S05]  /*12080*/  SEL R2, R14, RZ, P2 ;  /* 0x000000ff0e027207 */ /* 0x000fca0001000000 */
[----:B------:R-:W-:-:S04]  /*12090*/  IMAD.IADD R2, R13, 0x1, R2 ;  /* 0x000000010d027824 */ /* 0x000fc800078e0202 */
[----:B------:R-:W-:-:S07]  /*120a0*/  IMAD.MOV.U32 R13, RZ, RZ, R2 ;  /* 0x000000ffff0d7224 */ /* 0x000fce00078e0002 */
[----:B------:R-:W-:Y:S05]  /*120b0*/  WARPSYNC.COLLECTIVE R15, `(.L_x_556) ;  /* 0x000000000f087348 */ /* 0x000fea0003c00000 */
[----:B------:R0:W1:Y:S02]  /*120c0*/  SHFL.UP P6, R14, R13, R12, R11 ;  /* 0x0400000c0d0e7389 */ /* 0x00006400000c000b */
[----:B01----:R-:W-:Y:S01]  /*120d0*/  ENDCOLLECTIVE ;  /* 0x000000000000791b */ /* 0x003fe20003800000 */
.L_x_556:
[----:B------:R-:W-:Y:S02]  /*120e0*/  MOV R12, 0x8 ;  /* 0x00000008000c7802 */ /* 0x000fe40000000f00 */
[----:B------:R-:W-:-:S05]  /*120f0*/  SEL R3, R14, RZ, P3 ;  /* 0x000000ff0e037207 */ /* 0x000fca0001800000 */
[----:B------:R-:W-:-:S04]  /*12100*/  IMAD.IADD R3, R2, 0x1, R3 ;  /* 0x0000000102037824 */ /* 0x000fc800078e0203 */
[----:B------:R-:W-:-:S07]  /*12110*/  IMAD.MOV.U32 R13, RZ, RZ, R3 ;  /* 0x000000ffff0d7224 */ /* 0x000fce00078e0003 */
[----:B------:R-:W-:Y:S05]  /*12120*/  WARPSYNC.COLLECTIVE R15, `(.L_x_557) ;  /* 0x000000000f087348 */ /* 0x000fea0003c00000 */
[----:B------:R0:W1:Y:S02]  /*12130*/  SHFL.UP P6, R14, R13, R12, R11 ;  /* 0x0400000c0d0e7389 */ /* 0x00006400000c000b */
[----:B01----:R-:W-:Y:S01]  /*12140*/  ENDCOLLECTIVE ;  /* 0x000000000000791b */ /* 0x003fe20003800000 */
.L_x_557:
[----:B------:R-:W-:Y:S01]  /*12150*/  IMAD.MOV.U32 R12, RZ, RZ, 0x10 ;  /* 0x00000010ff0c7424 */ /* 0x000fe200078e00ff */
[----:B------:R-:W-:-:S05]  /*12160*/  SEL R4, R14, RZ, P4 ;  /* 0x000000ff0e047207 */ /* 0x000fca0002000000 */
[----:B------:R-:W-:-:S04]  /*12170*/  IMAD.IADD R4, R3, 0x1, R4 ;  /* 0x0000000103047824 */ /* 0x000fc800078e0204 */
[----:B------:R-:W-:-:S07]  /*12180*/  IMAD.MOV.U32 R13, RZ, RZ, R4 ;  /* 0x000000ffff0d7224 */ /* 0x000fce00078e0004 */
[----:B------:R-:W-:Y:S05]  /*12190*/  WARPSYNC.COLLECTIVE R15, `(.L_x_558) ;  /* 0x000000000f087348 */ /* 0x000fea0003c00000 */
[----:B------:R0:W1:Y:S02]  /*121a0*/  SHFL.UP P6, R14, R13, R12, R11 ;  /* 0x0400000c0d0e7389 */ /* 0x00006400000c000b */
[----:B01----:R-:W-:Y:S01]  /*121b0*/  ENDCOLLECTIVE ;  /* 0x000000000000791b */ /* 0x003fe20003800000 */
.L_x_558:
[----:B------:R-:W-:Y:S01]  /*121c0*/  MOV R12, 0x1f ;  /* 0x0000001f000c7802 */ /* 0x000fe20000000f00 */
[----:B------:R-:W-:Y:S01]  /*121d0*/  IMAD.MOV.U32 R11, RZ, RZ, 0x1f ;  /* 0x0000001fff0b7424 */ /* 0x000fe200078e00ff */
[----:B------:R-:W-:-:S05]  /*121e0*/  SEL R3, R14, RZ, P5 ;  /* 0x000000ff0e037207 */ /* 0x000fca0002800000 */
[----:B------:R-:W-:-:S04]  /*121f0*/  IMAD.IADD R2, R4, 0x1, R3 ;  /* 0x0000000104027824 */ /* 0x000fc800078e0203 */
[----:B------:R-:W-:-:S07]  /*12200*/  IMAD.MOV.U32 R13, RZ, RZ, R2 ;  /* 0x000000ffff0d7224 */ /* 0x000fce00078e0002 */
[----:B------:R-:W-:Y:S05]  /*12210*/  WARPSYNC.COLLECTIVE R15, `(.L_x_559) ;  /* 0x000000000f087348 */ /* 0x000fea0003c00000 */
[----:B------:R0:W1:Y:S02]  /*12220*/  SHFL.IDX P6, R14, R13, R12, R11 ;  /* 0x0000000c0d0e7389 */ /* 0x00006400000c000b */
[----:B01----:R-:W-:Y:S01]  /*12230*/  ENDCOLLECTIVE ;  /* 0x000000000000791b */ /* 0x003fe20003800000 */
.L_x_559:
[----:B------:R-:W-:Y:S05]  /*12240*/  BRA `(.L_x_560) ;  /* 0xffffffcc00287947 */ /* 0x000fea000383ffff */
.L_x_466:
[----:B------:R-:W-:Y:S01]  /*12250*/  BSSY B0, `(.L_x_561) ;  /* 0x0000006000007945 */ /* 0x000fe20003800000 */
[----:B------:R-:W-:Y:S01]  /*12260*/  PLOP3.LUT P6, PT, P6, PT, PT, 0x8, 0x0 ;  /* 0x000000000000781c */ /* 0x000fe200037ce170 */
[----:B------:R-:W-:-:S12]  /*12270*/  IMAD.MOV.U32 R15, RZ, RZ, -0x1 ;  /* 0xffffffffff0f7424 */ /* 0x000fd800078e00ff */
[----:B01----:R-:W-:Y:S05]  /*12280*/  WARPSYNC.COLLECTIVE R15, `(.L_x_562) ;  /* 0x000000000f087348 */ /* 0x003fea0003c00000 */
[----:B------:R-:W-:Y:S01]  /*12290*/  VOTE.ANY R14, PT, P6 ;  /* 0x00000000000e7806 */ /* 0x000fe200030e0100 */
[----:B01----:R-:W-:Y:S06]  /*122a0*/  ENDCOLLECTIVE ;  /* 0x000000000000791b */ /* 0x003fec0003800000 */
.L_x_562:
[----:B------:R-:W-:Y:S05]  /*122b0*/  BSYNC B0 ;  /* 0x0000000000007941 */ /* 0x000fea0003800000 */
.L_x_561:
[----:B------:R-:W-:Y:S01]  /*122c0*/  IMAD.MOV.U32 R3, RZ, RZ, R14 ;  /* 0x000000ffff037224 */ /* 0x000fe200078e000e */
[----:B------:R-:W-:Y:S01]  /*122d0*/  MOV R11, 0x1f ;  /* 0x0000001f000b7802 */ /* 0x000fe20000000f00 */
[----:B------:R-:W-:Y:S02]  /*122e0*/  IMAD.MOV.U32 R13, RZ, RZ, R5 ;  /* 0x000000ffff0d7224 */ /* 0x000fe400078e0005 */
[----:B------:R-:W0:Y:S01]  /*122f0*/  POPC R4, R3 ;  /* 0x0000000300047309 */ /* 0x000e220000000000 */
[----:B------:R-:W-:Y:S02]  /*12300*/  IMAD.MOV.U32 R15, RZ, RZ, -0x1 ;  /* 0xffffffffff0f7424 */ /* 0x000fe400078e00ff */
[----:B0-----:R-:W-:-:S07]  /*12310*/  IMAD.MOV.U32 R12, RZ, RZ, R4 ;  /* 0x000000ffff0c7224 */ /* 0x001fce00078e0004 */
[----:B------:R-:W-:Y:S05]  /*12320*/  WARPSYNC.COLLECTIVE R15, `(.L_x_563) ;  /* 0x000000000f087348 */ /* 0x000fea0003c00000 */
[----:B------:R0:W1:Y:S02]  /*12330*/  SHFL.IDX P6, R14, R13, R12, R11 ;  /* 0x0000000c0d0e7389 */ /* 0x00006400000c000b */
[----:B01----:R-:W-:Y:S01]  /*12340*/  ENDCOLLECTIVE ;  /* 0x000000000000791b */ /* 0x003fe20003800000 */
.L_x_563:
[----:B------:R-:W-:Y:S01]  /*12350*/  IMAD.MOV.U32 R5, RZ, RZ, R14 ;  /* 0x000000ffff057224 */ /* 0x000fe200078e000e */
[----:B------:R-:W-:Y:S06]  /*12360*/  BRA `(.L_x_564) ;  /* 0xffffffcc00187947 */ /* 0x000fec000383ffff */
.L_x_468:
[----:B------:R-:W-:Y:S01]  /*12370*/  BSSY B0, `(.L_x_565) ;  /* 0x0000007000007945 */ /* 0x000fe20003800000 */
[----:B------:R-:W-:Y:S02]  /*12380*/  IMAD.MOV.U32 R13, RZ, RZ, R2 ;  /* 0x000000ffff0d7224 */ /* 0x000fe400078e0002 */
[----:B------:R-:W-:Y:S02]  /*12390*/  IMAD.MOV.U32 R11, RZ, RZ, 0x1f ;  /* 0x0000001fff0b7424 */ /* 0x000fe400078e00ff */
[----:B------:R-:W-:-:S07]  /*123a0*/  IMAD.MOV.U32 R15, RZ, RZ, -0x1 ;  /* 0xffffffffff0f7424 */ /* 0x000fce00078e00ff */
[----:B0123--:R-:W-:Y:S05]  /*123b0*/  WARPSYNC.COLLECTIVE R15, `(.L_x_566) ;  /* 0x000000000f087348 */ /* 0x00ffea0003c00000 */
[----:B------:R4:W0:Y:S02]  /*123c0*/  SHFL.IDX P6, R14, R13, R12, R11 ;  /* 0x0000000c0d0e7389 */ /* 0x00082400000c000b */
[----:B01234-:R-:W-:Y:S01]  /*123d0*/  ENDCOLLECTIVE ;  /* 0x000000000000791b */ /* 0x01ffe20003800000 */
.L_x_566:
[----:B------:R-:W-:Y:S05]  /*123e0*/  BSYNC B0 ;  /* 0x0000000000007941 */ /* 0x000fea0003800000 */
.L_x_565:
[----:B------:R-:W-:Y:S05]  /*123f0*/  BRA `(.L_x_467) ;  /* 0xffffffcc00107947 */ /* 0x000fea000383ffff */
.L_x_472:
[----:B0-----:R0:W1:Y:S02]  /*12400*/  SYNCS.PHASECHK.TRANS64.TRYWAIT P0, [R5+URZ+0x28c20], R0 ;  /* 0x028c2000050075a7 */ /* 0x001064000800017f */
[----:B-1----:R-:W-:Y:S05]  /*12410*/  @!P0 NANOSLEEP.SYNCS 0x989680 ;  /* 0x009896800000895d */ /* 0x002fea0003900000 */
[----:B------:R-:W1:Y:S02]  /*12420*/  @!P0 SYNCS.PHASECHK.TRANS64 P0, [R5+URZ+0x28c20], R0 ;  /* 0x028c2000050085a7 */ /* 0x000e64000800007f */
[----:B-1----:R-:W-:Y:S05]  /*12430*/  @!P0 BRA `(.L_x_472) ;  /* 0xfffffffc00f08947 */ /* 0x002fea000383ffff */
[----:B------:R-:W-:Y:S05]  /*12440*/  BRA `(.L_x_567) ;  /* 0xffffffcc00fc7947 */ /* 0x000fea000383ffff */
.L_x_473:
[----:B------:R-:W1:Y:S01]  /*12450*/  S2R R2, SR_TID.X ;  /* 0x0000000000027919 */ /* 0x000e620000002100 */
[----:B------:R-:W-:Y:S01]  /*12460*/  BSSY B0, `(.L_x_568) ;  /* 0x000000a000007945 */ /* 0x000fe20003800000 */
[----:B------:R-:W-:Y:S02]  /*12470*/  IMAD.MOV.U32 R12, RZ, RZ, RZ ;  /* 0x000000ffff0c7224 */ /* 0x000fe400078e00ff */
[----:B------:R-:W-:Y:S02]  /*12480*/  IMAD.MOV.U32 R11, RZ, RZ, 0x1f ;  /* 0x0000001fff0b7424 */ /* 0x000fe400078e00ff */
[----:B------:R-:W-:Y:S01]  /*12490*/  IMAD.MOV.U32 R15, RZ, RZ, -0x1 ;  /* 0xffffffffff0f7424 */ /* 0x000fe200078e00ff */
[----:B-1----:R-:W-:-:S04]  /*124a0*/  SHF.R.U32.HI R2, RZ, 0x5, R2 ;  /* 0x00000005ff027819 */ /* 0x002fc80000011602 */
[----:B------:R-:W-:-:S04]  /*124b0*/  LOP3.LUT R2, R2, 0x3, RZ, 0xc0, !PT ;  /* 0x0000000302027812 */ /* 0x000fc800078ec0ff */
[----:B------:R-:W-:-:S07]  /*124c0*/  MOV R13, R2 ;  /* 0x00000002000d7202 */ /* 0x000fce0000000f00 */
[----:B0-234-:R-:W-:Y:S05]  /*124d0*/  WARPSYNC.COLLECTIVE R15, `(.L_x_569) ;  /* 0x000000000f087348 */ /* 0x01dfea0003c00000 */
[----:B------:R1:W0:Y:S02]  /*124e0*/  SHFL.IDX P6, R14, R13, R12, R11 ;  /* 0x0000000c0d0e7389 */ /* 0x00022400000c000b */
[----:B01234-:R-:W-:Y:S01]  /*124f0*/  ENDCOLLECTIVE ;  /* 0x000000000000791b */ /* 0x01ffe20003800000 */
.L_x_569:
[----:B------:R-:W-:Y:S05]  /*12500*/  BSYNC B0 ;  /* 0x0000000000007941 */ /* 0x000fea0003800000 */
.L_x_568:
[----:B------:R-:W-:Y:S05]  /*12510*/  BRA `(.L_x_570) ;  /* 0xffffffcc00e47947 */ /* 0x000fea000383ffff */
.L_x_476:
[----:B------:R-:W-:Y:S01]  /*12520*/  BSSY B1, `(.L_x_571) ;  /* 0x0000006000017945 */ /* 0x000fe20003800000 */
[----:B------:R-:W-:-:S07]  /*12530*/  IMAD.MOV.U32 R15, RZ, RZ, -0x1 ;  /* 0xffffffffff0f7424 */ /* 0x000fce00078e00ff */
[----:B0-234-:R-:W-:Y:S05]  /*12540*/  WARPSYNC.COLLECTIVE R15, `(.L_x_572) ;  /* 0x000000000f0c7348 */ /* 0x01dfea0003c00000 */
[----:B------:R-:W-:Y:S02]  /*12550*/  ELECT P6, UR62, PT ;  /* 0x00000000003e782f */ /* 0x000fe400038c0000 */
[----:B------:R-:W-:Y:S01]  /*12560*/  MOV R14, UR62 ;  /* 0x0000003e000e7c02 */ /* 0x000fe20008000f00 */
[----:B0-234-:R-:W-:Y:S10]  /*12570*/  ENDCOLLECTIVE ;  /* 0x000000000000791b */ /* 0x01dff40003800000 */
.L_x_572:
[----:B------:R-:W-:Y:S05]  /*12580*/  BSYNC B1 ;  /* 0x0000000000017941 */ /* 0x000fea0003800000 */
.L_x_571:
[----:B------:R-:W-:Y:S05]  /*12590*/  BRA `(.L_x_573) ;  /* 0xffffffcc00dc7947 */ /* 0x000fea000383ffff */
.L_x_478:
[----:B0-----:R0:W1:Y:S02]  /*125a0*/  SYNCS.PHASECHK.TRANS64.TRYWAIT P1, [R3+URZ+0x28c40], R2 ;  /* 0x028c4002030075a7 */ /* 0x001064000802017f */
[----:B-1----:R-:W-:Y:S05]  /*125b0*/  @!P1 NANOSLEEP.SYNCS 0x989680 ;  /* 0x009896800000995d */ /* 0x002fea0003900000 */
[----:B------:R-:W1:Y:S02]  /*125c0*/  @!P1 SYNCS.PHASECHK.TRANS64 P1, [R3+URZ+0x28c40], R2 ;  /* 0x028c4002030095a7 */ /* 0x000e64000802007f */
[----:B-1----:R-:W-:Y:S05]  /*125d0*/  @!P1 BRA `(.L_x_478) ;  /* 0xfffffffc00f09947 */ /* 0x002fea000383ffff */
[----:B------:R-:W-:Y:S05]  /*125e0*/  BRA `(.L_x_574) ;  /* 0xffffffcc00fc7947 */ /* 0x000fea000383ffff */
.L_x_480:
[----:B-1----:R1:W0:Y:S02]  /*125f0*/  SYNCS.PHASECHK.TRANS64.TRYWAIT P1, [R5+URZ+0x28c40], R0 ;  /* 0x028c4000050075a7 */ /* 0x002224000802017f */
[----:B0-----:R-:W-:Y:S05]  /*12600*/  @!P1 NANOSLEEP.SYNCS 0x989680 ;  /* 0x009896800000995d */ /* 0x001fea0003900000 */
[----:B------:R-:W0:Y:S02]  /*12610*/  @!P1 SYNCS.PHASECHK.TRANS64 P1, [R5+URZ+0x28c40], R0 ;  /* 0x028c4000050095a7 */ /* 0x000e24000802007f */
[----:B0-----:R-:W-:Y:S05]  /*12620*/  @!P1 BRA `(.L_x_480) ;  /* 0xfffffffc00f09947 */ /* 0x001fea000383ffff */
[----:B------:R-:W-:Y:S05]  /*12630*/  BRA `(.L_x_575) ;  /* 0xffffffd000087947 */ /* 0x000fea000383ffff */
.L_x_482:
[----:B------:R0:W0:Y:S02]  /*12640*/  SYNCS.PHASECHK.TRANS64.TRYWAIT P1, [R3+URZ+0x28c60], R2 ;  /* 0x028c6002030075a7 */ /* 0x000024000802017f */
[----:B0-----:R-:W-:Y:S05]  /*12650*/  @!P1 NANOSLEEP.SYNCS 0x989680 ;  /* 0x009896800000995d */ /* 0x001fea0003900000 */
[----:B------:R-:W0:Y:S02]  /*12660*/  @!P1 SYNCS.PHASECHK.TRANS64 P1, [R3+URZ+0x28c60], R2 ;  /* 0x028c6002030095a7 */ /* 0x000e24000802007f */
[----:B0-----:R-:W-:Y:S05]  /*12670*/  @!P1 BRA `(.L_x_482) ;  /* 0xfffffffc00f09947 */ /* 0x001fea000383ffff */
[----:B------:R-:W-:Y:S05]  /*12680*/  BRA `(.L_x_576) ;  /* 0xffffffd000047947 */ /* 0x000fea000383ffff */
.L_x_577:
        /* <DEDUP_REMOVED lines=15> */
.L_x_5805:


//--------------------- .text._ZN7cutlass13device_kernelIN5flash11enable_sm90INS1_16FlashAttnFwdSm90INS1_25CollectiveMainloopFwdSm90ILi2EN4cute5tupleIJNS5_1CILi1EEES8_S8_EEENS6_IJNS7_ILi64EEESA_SA_EEELi512ENS_10bfloat16_tEfNS_4arch4Sm90ELb0ELb0ELb1ELb1ELb1ELb1ELb0ELb0ELb0ELb1ELb0ELb0EEENS1_21CollectiveEpilogueFwdINS6_IJSA_NS7_ILi512EEESA_EEES9_SC_SE_Li256ELb1ELb1ELb0ELb0EEENS1_36VarlenDynamicPersistentTileSchedulerILi64ELi64ELi256ELi128ELb0ELb1ELb1ELb0ELb1ELb1EEEEEEEEEvNT_6ParamsE --------------------------
	.section	.text._ZN7cutlass13device_kernelIN5flash11enable_sm90INS1_16FlashAttnFwdSm90INS1_25CollectiveMainloopFwdSm90ILi2EN4cute5tupleIJNS5_1CILi1EEES8_S8_EEENS6_IJNS7_ILi64EEESA_SA_EEELi512ENS_10bfloat16_tEfNS_4arch4Sm90ELb0ELb0ELb1ELb1ELb1ELb1ELb0ELb0ELb0ELb1ELb0ELb0EEENS1_21CollectiveEpilogueFwdINS6_IJSA_NS7_ILi512EEESA_EEES9_SC_SE_Li256ELb1ELb1ELb0ELb0EEENS1_36VarlenDynamicPersistentTileSchedulerILi64ELi64ELi256ELi128ELb0ELb1ELb1ELb0ELb1ELb1EEEEEEEEEvNT_6ParamsE,"ax",@progbits
	.align	128
.text._ZN7cutlass13device_kernelIN5flash11enable_sm90INS1_16FlashAttnFwdSm90INS1_25CollectiveMainloopFwdSm90ILi2EN4cute5tupleIJNS5_1CILi1EEES8_S8_EEENS6_IJNS7_ILi64EEESA_SA_EEELi512ENS_10bfloat16_tEfNS_4arch4Sm90ELb0ELb0ELb1ELb1ELb1ELb1ELb0ELb0ELb0ELb1ELb0ELb0EEENS1_21CollectiveEpilogueFwdINS6_IJSA_NS7_ILi512EEESA_EEES9_SC_SE_Li256ELb1ELb1ELb0ELb0EEENS1_36VarlenDynamicPersistentTileSchedulerILi64ELi64ELi256ELi128ELb0ELb1ELb1ELb0ELb1ELb1EEEEEEEEEvNT_6ParamsE:
        .type           _ZN7cutlass13device_kernelIN5flash11enable_sm90INS1_16FlashAttnFwdSm90INS1_25CollectiveMainloopFwdSm90ILi2EN4cute5tupleIJNS5_1CILi1EEES8_S8_EEENS6_IJNS7_ILi64EEESA_SA_EEELi512ENS_10bfloat16_tEfNS_4arch4Sm90ELb0ELb0ELb1ELb1ELb1ELb1ELb0ELb0ELb0ELb1ELb0ELb0EEENS1_21CollectiveEpilogueFwdINS6_IJSA_NS7_ILi512EEESA_EEES9_SC_SE_Li256ELb1ELb1ELb0ELb0EEENS1_36VarlenDynamicPersistentTileSchedulerILi64ELi64ELi256ELi128ELb0ELb1ELb1ELb0ELb1ELb1EEEEEEEEEvNT_6ParamsE,@function
        .size           _ZN7cutlass13device_kernelIN5flash11enable_sm90INS1_16FlashAttnFwdSm90INS1_25CollectiveMainloopFwdSm90ILi2EN4cute5tupleIJNS5_1CILi1EEES8_S8_EEENS6_IJNS7_ILi64EEESA_SA_EEELi512ENS_10bfloat16_tEfNS_4arch4Sm90ELb0ELb0ELb1ELb1ELb1ELb1ELb0ELb0ELb0ELb1ELb0ELb0EEENS1_21CollectiveEpilogueFwdINS6_IJSA_NS7_ILi512EEESA_EEES9_SC_SE_Li256ELb1ELb1ELb0ELb0EEENS1_36VarlenDynamicPersistentTileSchedulerILi64ELi64ELi256ELi128ELb0ELb1ELb1ELb0ELb1ELb1EEEEEEEEEvNT_6ParamsE,(.L_x_5806 - _ZN7cutlass13device_kernelIN5flash11enable_sm90INS1_16FlashAttnFwdSm90INS1_25CollectiveMainloopFwdSm90ILi2EN4cute5tupleIJNS5_1CILi1EEES8_S8_EEENS6_IJNS7_ILi64EEESA_SA_EEELi512ENS_10bfloat16_tEfNS_4arch4Sm90ELb0ELb0ELb1ELb1ELb1ELb1ELb0ELb0ELb0ELb1ELb0ELb0EEENS1_21CollectiveEpilogueFwdINS6_IJSA_NS7_ILi512EEESA_EEES9_SC_SE_Li256ELb1ELb1ELb0ELb0EEENS1_36VarlenDynamicPersistentTileSchedulerILi64ELi64ELi256ELi128ELb0ELb1ELb1ELb0ELb1ELb1EEEEEEEEEvNT_6ParamsE)
        .other          _ZN7cutlass13device_kernelIN5flash11enable_sm90INS1_16FlashAttnFwdSm90INS1_25CollectiveMainloopFwdSm90ILi2EN4cute5tupleIJNS5_1CILi1EEES8_S8_EEENS6_IJNS7_ILi64EEESA_SA_EEELi512ENS_10bfloat16_tEfNS_4arch4Sm90ELb0ELb0ELb1ELb1ELb1ELb1ELb0ELb0ELb0ELb1ELb0ELb0EEENS1_21CollectiveEpilogueFwdINS6_IJSA_NS7_ILi512EEESA_EEES9_SC_SE_Li256ELb1ELb1ELb0ELb0EEENS1_36VarlenDynamicPersistentTileSchedulerILi64ELi64ELi256ELi128ELb0ELb1ELb1ELb0ELb1ELb1EEEEEEEEEvNT_6ParamsE,@"STO_CUDA_ENTRY STV_DEFAULT"
_ZN7cutlass13device_kernelIN5flash11enable_sm90INS1_16FlashAttnFwdSm90INS1_25CollectiveMainloopFwdSm90ILi2EN4cute5tupleIJNS5_1CILi1EEES8_S8_EEENS6_IJNS7_ILi64EEESA_SA_EEELi512ENS_10bfloat16_tEfNS_4arch4Sm90ELb0ELb0ELb1ELb1ELb1ELb1ELb0ELb0ELb0ELb1ELb0ELb0EEENS1_21CollectiveEpilogueFwdINS6_IJSA_NS7_ILi512EEESA_EEES9_SC_SE_Li256ELb1ELb1ELb0ELb0EEENS1_36VarlenDynamicPersistentTileSchedulerILi64ELi64ELi256ELi128ELb0ELb1ELb1ELb0ELb1ELb1EEEEEEEEEvNT_6ParamsE:
[----:B------:R-:W0:Y:S02]  /*0000*/  LDC R1, c[0x0][0x28] ;  /* 0x00000a00ff017b82 */ /* 0x000e240000000800 */
[----:B0-----:R-:W-:Y:S01]  /*0010*/  VIADD R1, R1, 0xffffffa0 ;  /* 0xffffffa001017836 */ /* 0x001fe20000000000 */
[----:B------:R-:W0:Y:S01]  /*0020*/  S2R R0, SR_TID.X ;  /* 0x0000000000007919 */ /* 0x000e220000002100 */
[----:B------:R-:W-:Y:S01]  /*0030*/  ELECT P0, URZ, PT ;  /* 0x00000000003f782f */ /* 0x000fe20003800000 */
[----:B------:R-:W-:Y:S01]  /*0040*/  BSSY B0, `(.L_x_578) ;  /* 0x000000d000007945 */ /* 0x000fe20003800000 */
[----:B0-----:R-:W-:-:S05]  /*0050*/  SHF.R.U32.HI R2, RZ, 0x5, R0 ;  /* 0x00000005ff027819 */ /* 0x001fca0000011600 */
[----:B------:R-:W0:Y:S02]  /*0060*/  SHFL.IDX PT, R3, R2, RZ, 0x1f ;  /* 0x00001fff02037589 */ /* 0x000e2400000e0000 */
[----:B0-----:R-:W-:-:S13]  /*0070*/  ISETP.EQ.AND P0, PT, R3, RZ, P0 ;  /* 0x000000ff0300720c */ /* 0x001fda0000702270 */
[----:B------:R-:W-:Y:S05]  /*0080*/  @!P0 BRA `(.L_x_579) ;  /* 0x0000000000208947 */ /* 0x000fea0003800000 */
[----:B------:R-:W-:Y:S02]  /*0090*/  ULDC.64 UR4, c[0x0][0x198] ;  /* 0x0000660000047ab9 */ /* 0x000fe40000000a00 */
[----:B------:R-:W-:Y:S02]  /*00a0*/  UIADD3 UR6, UP0, UR4, 0x570, URZ ;  /* 0x0000057004067890 */ /* 0x000fe4000ff1e03f */
[----:B------:R-:W-:Y:S02]  /*00b0*/  UIADD3 UR4, UP1, UR4, 0x670, URZ ;  /* 0x0000067004047890 */ /* 0x000fe4000ff3e03f */
[----:B------:R-:W-:Y:S02]  /*00c0*/  UIADD3.X UR7, URZ, UR5, URZ, UP0, !UPT ;  /* 0x000000053f077290 */ /* 0x000fe400087fe43f */
[----:B------:R-:W-:-:S07]  /*00d0*/  UIADD3.X UR5, URZ, UR5, URZ, UP1, !UPT ;  /* 0x000000053f057290 */ /* 0x000fce0008ffe43f */
[----:B------:R0:W-:Y:S02]  /*00e0*/  UTMACCTL.PF [UR6] ;  /* 0x00000000060079b9 */ /* 0x0001e40008040000 */
[----:B------:R0:W-:Y:S02]  /*00f0*/  UTMACCTL.PF [UR4] ;  /* 0x00000000040079b9 */ /* 0x0001e40008040000 */
[----:B0-----:R-:W-:Y:S01]  /*0100*/  NOP ;  /* 0x0000000000007918 */ /* 0x001fe20000000000 */
.L_x_579:
[----:B------:R-:W-:Y:S05]  /*0110*/  BSYNC B0 ;  /* 0x0000000000007941 */ /* 0x000fea0003800000 */
.L_x_578:
[----:B------:R-:W-:Y:S01]  /*0120*/  SHF.R.U32.HI R4, RZ, 0x7, R0 ;  /* 0x00000007ff047819 */ /* 0x000fe20000011600 */
[----:B------:R-:W-:Y:S01]  /*0130*/  VOTEU.ANY UP0, P0 ;  /* 0x00000000003f7886 */ /* 0x000fe20000000100 */
[----:B------:R-:W0:Y:S01]  /*0140*/  SHFL.IDX PT, R3, R2, RZ, 0x1f ;  /* 0x00001fff02037589 */ /* 0x000e2200000e0000 */
[----:B------:R-:W-:Y:S01]  /*0150*/  UMOV UR4, 0x80 ;  /* 0x0000008000047882 */ /* 0x000fe20000000000 */
[----:B------:R-:W-:Y:S01]  /*0160*/  UMOV UR7, 0x100 ;  /* 0x0000010000077882 */ /* 0x000fe20000000000 */
[----:B------:R-:W-:Y:S01]  /*0170*/  VOTEU.ANY UP1, P0 ;  /* 0x00000000003f7886 */ /* 0x000fe20000020100 */
[----:B------:R-:W1:Y:S01]  /*0180*/  SHFL.IDX PT, R4, R4, RZ, 0x1f ;  /* 0x00001fff04047589 */ /* 0x000e6200000e0000 */
[----:B------:R-:W2:Y:S01]  /*0190*/  @UP0 S2UR UR8, SR_CgaCtaId ;  /* 0x00000000000809c3 */ /* 0x000ea20000008800 */
[----:B------:R-:W-:Y:S01]  /*01a0*/  @UP0 UMOV UR6, 0x400 ;  /* 0x0000040000060882 */ /* 0x000fe20000000000 */
[----:B------:R-:W-:-:S04]  /*01b0*/  @UP0 UIADD3 UR4, -UR4, 0x100000, URZ ;  /* 0x0010000004040890 */ /* 0x000fc8000fffe13f */
[----:B------:R-:W-:Y:S02]  /*01c0*/  @UP0 USHF.L.U32 UR5, UR4, 0xb, URZ ;  /* 0x0000000b04050899 */ /* 0x000fe4000800063f */
[----:B------:R-:W-:Y:S01]  /*01d0*/  @UP0 USHF.L.U32 UR4, UR4, 0x1, URZ ;  /* 0x0000000104040899 */ /* 0x000fe2000800063f */
[----:B0-----:R-:W-:Y:S01]  /*01e0*/  ISETP.NE.AND P1, PT, R3, RZ, PT ;  /* 0x000000ff0300720c */ /* 0x001fe20003f25270 */
[----:B-1----:R0:W-:Y:S01]  /*01f0*/  STL [R1+0x50], R4 ;  /* 0x0000500401007387 */ /* 0x0021e20000100800 */
[----:B--2---:R-:W-:Y:S02]  /*0200*/  @UP0 ULEA UR8, UR8, UR6, 0x18 ;  /* 0x0000000608080291 */ /* 0x004fe4000f8ec03f */
[----:B------:R-:W-:-:S04]  /*0210*/  @UP0 UIADD3 UR6, -UR7, 0x100000, URZ ;  /* 0x0010000007060890 */ /* 0x000fc8000fffe13f */
[----:B------:R-:W-:Y:S02]  /*0220*/  @UP0 USHF.L.U32 UR7, UR6, 0xb, URZ ;  /* 0x0000000b06070899 */ /* 0x000fe4000800063f */
[----:B------:R-:W-:Y:S01]  /*0230*/  @UP0 USHF.L.U32 UR6, UR6, 0x1, URZ ;  /* 0x0000000106060899 */ /* 0x000fe2000800063f */
[----:B------:R-:W-:Y:S01]  /*0240*/  VOTEU.ANY UP0, P0 ;  /* 0x00000000003f7886 */ /* 0x000fe20000000100 */
[----:B------:R-:W1:Y:S04]  /*0250*/  FENCE.VIEW.ASYNC.S ;  /* 0x00000000000073c6 */ /* 0x000e680000000000 */
[----:B-1----:R0:W1:Y:S06]  /*0260*/  @UP0 SYNCS.EXCH.64 URZ, [UR8+0x28c00], UR4 ;  /* 0x028c0004083f05b2 */ /* 0x00206c0008000100 */
[----:B------:R0:W2:Y:S02]  /*0270*/  @UP1 SYNCS.EXCH.64 URZ, [UR8+0x28c20], UR6 ;  /* 0x028c2006083f15b2 */ /* 0x0000a40008000100 */
        /* <DEDUP_REMOVED lines=10> */
[----:B0-----:R0:W3:Y:S01]  /*0320*/  SYNCS.EXCH.64 URZ, [UR6+0x28c30], UR4 ;  /* 0x028c3004063f75b2 */ /* 0x0010e20008000100 */
[----:B------:R0:W4:Y:S01]  /*0330*/  SYNCS.EXCH.64 URZ, [UR6+0x28c40], UR4 ;  /* 0x028c4004063f75b2 */ /* 0x0001220008000100 */
[----:B------:R0:W0:Y:S01]  /*0340*/  SYNCS.EXCH.64 URZ, [UR6+0x28c38], UR4 ;  /* 0x028c3804063f75b2 */ /* 0x0000220008000100 */
[----:B------:R0:W0:Y:S01]  /*0350*/  SYNCS.EXCH.64 URZ, [UR6+0x28c48], UR4 ;  /* 0x028c4804063f75b2 */ /* 0x0000220008000100 */
[----:B------:R-:W-:Y:S01]  /*0360*/  NOP ;  /* 0x0000000000007918 */ /* 0x000fe20000000000 */
.L_x_580:
        /* <DEDUP_REMOVED lines=22> */
.L_x_581:
        /* <DEDUP_REMOVED lines=18> */
.L_x_582:
        /* <DEDUP_REMOVED lines=22> */
.L_x_583:
        /* <DEDUP_REMOVED lines=22> */
.L_x_584:
[----:B------:R-:W-:Y:S01]  /*08b0*/  ISETP.NE.AND P0, PT, R4, RZ, PT ;  /* 0x000000ff0400720c */ /* 0x000fe20003f05270 */
[----:B------:R-:W-:Y:S01]  /*08c0*/  IMAD.MOV.U32 R37, RZ, RZ, 0x1 ;  /* 0x00000001ff257424 */ /* 0x000fe200078e00ff */
[----:B------:R-:W-:Y:S01]  /*08d0*/  NOP ;  /* 0x0000000000007918 */ /* 0x000fe20000000000 */
[----:B------:R-:W-:Y:S01]  /*08e0*/  ULDC.64 UR40, c[0x0][0x208] ;  /* 0x0000820000287ab9 */ /* 0x000fe20000000a00 */
[----:B------:R-:W-:Y:S02]  /*08f0*/  BSSY B9, `(.L_x_585) ;  /* 0x00016d0000097945 */ /* 0x000fe40003800000 */
[----:B------:R-:W-:Y:S01]  /*0900*/  SEL R37, R37, 0x2, !P0 ;  /* 0x0000000225257807 */ /* 0x000fe20004000000 */
[----:B01234-:R-:W-:Y:S06]  /*0910*/  BAR.SYNC.DEFER_BLOCKING 0x0 ;  /* 0x0000000000007b1d */ /* 0x01ffec0000010000 */
[----:B------:R-:W-:Y:S05]  /*0920*/  @!P0 BRA `(.L_x_586) ;  /* 0x000000fc00308947 */ /* 0x000fea0003800000 */
.L_x_587:
[----:B------:R-:W-:-:S08]  /*0930*/  NOP ;  /* 0x0000000000007918 */ /* 0x000fd00000000000 */
[----:B------:R-:W0:Y:S02]  /*0940*/  USETMAXREG.TRY_ALLOC.CTAPOOL UP0, 0xe8 ;  /* 0x000000e8000079c8 */ /* 0x000e240008000600 */
[----:B0-----:R-:W-:-:S13]  /*0950*/  PLOP3.LUT P0, PT, PT, PT, UP0, 0x80, 0x0 ;  /* 0x000000000000781c */ /* 0x001fda0003f0f008 */
[----:B------:R-:W-:Y:S05]  /*0960*/  @!P0 BRA `(.L_x_587) ;  /* 0xfffffffc00f08947 */ /* 0x000fea000383ffff */
[----:B------:R-:W-:Y:S01]  /*0970*/  SHF.R.U32.HI R2, RZ, 0x7, R0 ;  /* 0x00000007ff027819 */ /* 0x000fe20000011600 */
[----:B------:R-:W0:Y:S03]  /*0980*/  S2UR UR4, SR_CgaCtaId ;  /* 0x00000000000479c3 */ /* 0x000e260000008800 */
[----:B------:R-:W-:Y:S02]  /*0990*/  ISETP.NE.AND P0, PT, R2, 0x1, PT ;  /* 0x000000010200780c */ /* 0x000fe40003f05270 */
[----:B------:R-:W-:-:S11]  /*09a0*/  MOV R2, 0x400 ;  /* 0x0000040000027802 */ /* 0x000fd60000000f00 */
[----:B------:R-:W-:Y:S06]  /*09b0*/  @!P0 BAR.ARV 0x8, 0x100 ;  /* 0x0204000000008b1d */ /* 0x000fec0000002000 */
[----:B------:R-:W-:Y:S01]  /*09c0*/  ISETP.GE.U32.AND P0, PT, R0, 0x100, PT ;  /* 0x000001000000780c */ /* 0x000fe20003f06070 */
[----:B0-----:R-:W-:Y:S01]  /*09d0*/  IMAD.U32 R189, RZ, RZ, UR4 ;  /* 0x00000004ffbd7e24 */ /* 0x001fe2000f8e00ff */
[----:B------:R-:W-:-:S04]  /*09e0*/  ULDC UR4, c[0x0][0xc3c] ;  /* 0x00030f0000047ab9 */ /* 0x000fc80000000800 */
[----:B------:R-:W-:-:S07]  /*09f0*/  LEA R2, R189, R2, 0x18 ;  /* 0x00000002bd027211 */ /* 0x000fce00078ec0ff */
[----:B------:R-:W-:Y:S08]  /*0a00*/  @P0 BAR.ARV 0xf, 0x100 ;  /* 0x03c4000000000b1d */ /* 0x000ff00000002000 */
[----:B------:R-:W-:Y:S06]  /*0a10*/  BAR.SYNC.DEFER_BLOCKING 0x5, 0x180 ;  /* 0x0146000000007b1d */ /* 0x000fec0000010000 */
[----:B------:R-:W0:Y:S02]  /*0a20*/  LDS.128 R24, [R2+0x28cd0] ;  /* 0x028cd00002187984 */ /* 0x000e240000000c00 */
[----:B------:R-:W-:Y:S06]  /*0a30*/  BAR.ARV 0x4, 0x180 ;  /* 0x0106000000007b1d */ /* 0x000fec0000002000 */
[----:B0-----:R-:W-:-:S13]  /*0a40*/  ISETP.GE.AND P0, PT, R27, UR4, PT ;  /* 0x000000041b007c0c */ /* 0x001fda000bf06270 */
[----:B------:R-:W-:Y:S05]  /*0a50*/  @P0 BRA `(.L_x_588) ;  /* 0x0000016800e40947 */ /* 0x000fea0003800000 */
[----:B------:R-:W-:Y:S01]  /*0a60*/  VIADD R19, R0, 0xffffff80 ;  /* 0xffffff8000137836 */ /* 0x000fe20000000000 */
[----:B------:R-:W-:Y:S01]  /*0a70*/  LOP3.LUT R185, R37, 0x1, RZ, 0xfc, !PT ;  /* 0x0000000125b97812 */ /* 0x000fe200078efcff */
[----:B------:R-:W-:Y:S01]  /*0a80*/  IMAD.MOV.U32 R214, RZ, RZ, 0x40 ;  /* 0x00000040ffd67424 */ /* 0x000fe200078e00ff */
[----:B------:R-:W-:Y:S01]  /*0a90*/  CS2R R22, SRZ ;  /* 0x0000000000167805 */ /* 0x000fe2000001ff00 */
[----:B------:R-:W-:Y:S01]  /*0aa0*/  IMAD.MOV.U32 R188, RZ, RZ, RZ ;  /* 0x000000ffffbc7224 */ /* 0x000fe200078e00ff */
[----:B------:R-:W-:Y:S02]  /*0ab0*/  SHF.R.S32.HI R0, RZ, 0x1f, R19 ;  /* 0x0000001fff007819 */ /* 0x000fe40000011413 */
[----:B------:R-:W-:Y:S02]  /*0ac0*/  MOV R18, RZ ;  /* 0x000000ff00127202 */ /* 0x000fe40000000f00 */
[CC--:B------:R-:W-:Y:S02]  /*0ad0*/  LEA.HI R3, R0.reuse, R19.reuse, RZ, 0x7 ;  /* 0x0000001300037211 */ /* 0x0c0fe400078f38ff */
[----:B------:R-:W-:-:S02]  /*0ae0*/  LEA.HI R6, R0, R19, RZ, 0x4 ;  /* 0x0000001300067211 */ /* 0x000fc400078f20ff */
[----:B------:R-:W-:Y:S02]  /*0af0*/  LOP3.LUT R4, R3, 0xffffff80, RZ, 0xc0, !PT ;  /* 0xffffff8003047812 */ /* 0x000fe400078ec0ff */
[----:B------:R-:W-:Y:S02]  /*0b00*/  LOP3.LUT R5, R6, 0xfffffff0, RZ, 0xc0, !PT ;  /* 0xfffffff006057812 */ /* 0x000fe400078ec0ff */
[----:B------:R-:W-:Y:S01]  /*0b10*/  LEA.HI R7, R0, R19, RZ, 0x5 ;  /* 0x0000001300077211 */ /* 0x000fe200078f28ff */
[C---:B------:R-:W-:Y:S01]  /*0b20*/  IMAD.IADD R4, R19.reuse, 0x1, -R4 ;  /* 0x0000000113047824 */ /* 0x040fe200078e0a04 */
[----:B------:R-:W-:Y:S01]  /*0b30*/  SHF.R.S32.HI R11, RZ, 0x4, R6 ;  /* 0x00000004ff0b7819 */ /* 0x000fe20000011406 */
[----:B------:R-:W-:Y:S01]  /*0b40*/  IMAD.IADD R9, R19, 0x1, -R5 ;  /* 0x0000000113097824 */ /* 0x000fe200078e0a05 */
[----:B------:R-:W-:Y:S02]  /*0b50*/  SHF.R.S32.HI R209, RZ, 0x5, R7 ;  /* 0x00000005ffd17819 */ /* 0x000fe40000011407 */
[----:B------:R-:W-:-:S02]  /*0b60*/  SHF.R.S32.HI R5, RZ, 0x1f, R4 ;  /* 0x0000001fff057819 */ /* 0x000fc40000011404 */
[----:B------:R-:W-:Y:S02]  /*0b70*/  SHF.R.S32.HI R12, RZ, 0x1f, R7 ;  /* 0x0000001fff0c7819 */ /* 0x000fe40000011407 */
[----:B------:R-:W-:Y:S02]  /*0b80*/  SHF.R.S32.HI R8, RZ, 0x1f, R9 ;  /* 0x0000001fff087819 */ /* 0x000fe40000011409 */
[----:B------:R-:W-:Y:S02]  /*0b90*/  LEA.HI R7, R6, R11, RZ, 0x1 ;  /* 0x0000000b06077211 */ /* 0x000fe400078f08ff */
[----:B------:R-:W-:Y:S02]  /*0ba0*/  LEA.HI R6, R5, R4, RZ, 0x2 ;  /* 0x0000000405067211 */ /* 0x000fe400078f10ff */
[----:B------:R-:W-:Y:S02]  /*0bb0*/  LEA.HI R13, R12, R209, RZ, 0x2 ;  /* 0x000000d10c0d7211 */ /* 0x000fe400078f10ff */
[----:B------:R-:W-:-:S02]  /*0bc0*/  LEA.HI R10, R8, R9, RZ, 0x3 ;  /* 0x00000009080a7211 */ /* 0x000fc400078f18ff */
[----:B------:R-:W-:Y:S02]  /*0bd0*/  LOP3.LUT R14, R7, 0x1ffffffe, RZ, 0xc0, !PT ;  /* 0x1ffffffe070e7812 */ /* 0x000fe400078ec0ff */
[--C-:B------:R-:W-:Y:S02]  /*0be0*/  SHF.R.S32.HI R7, RZ, 0x2, R6.reuse ;  /* 0x00000002ff077819 */ /* 0x100fe40000011406 */
[----:B------:R-:W-:Y:S01]  /*0bf0*/  SHF.R.S32.HI R8, RZ, 0x1f, R6 ;  /* 0x0000001fff087819 */ /* 0x000fe20000011406 */
[----:B------:R-:W-:Y:S01]  /*0c00*/  IMAD.IADD R14, R11, 0x1, -R14 ;  /* 0x000000010b0e7824 */ /* 0x000fe200078e0a0e */
[----:B------:R-:W-:Y:S02]  /*0c10*/  SHF.R.S32.HI R15, RZ, 0x7, R3 ;  /* 0x00000007ff0f7819 */ /* 0x000fe40000011403 */
[----:B------:R-:W-:Y:S01]  /*0c20*/  LOP3.LUT R16, R13, 0x3ffffc, RZ, 0xc0, !PT ;  /* 0x003ffffc0d107812 */ /* 0x000fe200078ec0ff */
[----:B------:R-:W-:Y:S01]  /*0c30*/  IMAD.SHL.U32 R14, R14, 0x8, RZ ;  /* 0x000000080e0e7824 */ /* 0x000fe200078e00ff */
[----:B------:R-:W-:Y:S01]  /*0c40*/  LEA.HI R8, R8, R7, RZ, 0x3 ;  /* 0x0000000708087211 */ /* 0x000fe200078f18ff */
[----:B------:R-:W-:Y:S01]  /*0c50*/  IMAD R13, R15, 0x100, R9 ;  /* 0x000001000f0d7824 */ /* 0x000fe200078e0209 */
[----:B------:R-:W-:Y:S01]  /*0c60*/  LOP3.LUT R12, R10, 0xfffffff8, RZ, 0xc0, !PT ;  /* 0xfffffff80a0c7812 */ /* 0x000fe200078ec0ff */
[----:B------:R-:W-:Y:S01]  /*0c70*/  IMAD.IADD R16, R209, 0x1, -R16 ;  /* 0x00000001d1107824 */ /* 0x000fe200078e0a10 */
[----:B------:R-:W-:Y:S01]  /*0c80*/  LOP3.LUT R8, R8, 0xfffffff8, RZ, 0xc0, !PT ;  /* 0xfffffff808087812 */ /* 0x000fe200078ec0ff */
[----:B------:R-:W-:Y:S01]  /*0c90*/  IMAD.SHL.U32 R10, R10, 0x40, RZ ;  /* 0x000000400a0a7824 */ /* 0x000fe200078e00ff */
[----:B------:R-:W-:Y:S01]  /*0ca0*/  LEA.HI R5, R5, R4, RZ, 0x5 ;  /* 0x0000000405057211 */ /* 0x000fe200078f28ff */
[----:B------:R-:W-:Y:S01]  /*0cb0*/  IMAD R13, R16, 0x10, R13 ;  /* 0x00000010100d7824 */ /* 0x000fe200078e020d */
[----:B------:R-:W-:Y:S01]  /*0cc0*/  LEA.HI R3, R3, R15, RZ, 0x1 ;  /* 0x0000000f03037211 */ /* 0x000fe200078f08ff */
[----:B------:R-:W-:Y:S01]  /*0cd0*/  IMAD.IADD R8, R7, 0x1, -R8 ;  /* 0x0000000107087824 */ /* 0x000fe200078e0a08 */
[----:B------:R-:W-:Y:S01]  /*0ce0*/  SHF.R.S32.HI R5, RZ, 0x5, R5 ;  /* 0x00000005ff057819 */ /* 0x000fe20000011405 */
[----:B------:R-:W-:Y:S01]  /*0cf0*/  IMAD.U32 R7, R13, 0x40, R14 ;  /* 0x000000400d077824 */ /* 0x000fe200078e000e */
[----:B------:R-:W-:Y:S01]  /*0d00*/  LOP3.LUT R10, R10, 0x7ffffe00, RZ, 0xc0, !PT ;  /* 0x7ffffe000a0a7812 */ /* 0x000fe200078ec0ff */
[----:B------:R-:W-:Y:S01]  /*0d10*/  IMAD.IADD R12, R9, 0x1, -R12 ;  /* 0x00000001090c7824 */ /* 0x000fe200078e0a0c */
[----:B------:R-:W-:Y:S01]  /*0d20*/  LOP3.LUT R3, R3, 0xfffffe, RZ, 0xc0, !PT ;  /* 0x00fffffe03037812 */ /* 0x000fe200078ec0ff */
[----:B------:R-:W-:Y:S01]  /*0d30*/  IMAD R194, R5, 0x10, R8 ;  /* 0x0000001005c27824 */ /* 0x000fe200078e0208 */
[----:B------:R0:W-:Y:S01]  /*0d40*/  STL [R1+0x5c], R7 ;  /* 0x00005c0701007387 */ /* 0x0001e20000100800 */
[C---:B------:R-:W-:Y:S01]  /*0d50*/  IMAD.SHL.U32 R9, R12.reuse, 0x40, RZ ;  /* 0x000000400c097824 */ /* 0x040fe200078e00ff */
[----:B------:R-:W-:Y:S01]  /*0d60*/  R2P PR, R12, 0x6 ;  /* 0x000000060c007804 */ /* 0x000fe20000000000 */
[----:B------:R-:W-:Y:S01]  /*0d70*/  IMAD R10, R209, 0x400, R10 ;  /* 0x00000400d10a7824 */ /* 0x000fe200078e020a */
[----:B------:R-:W-:Y:S01]  /*0d80*/  STL [R1+0x34], RZ ;  /* 0x000034ff01007387 */ /* 0x000fe20000100800 */
[----:B------:R-:W-:Y:S01]  /*0d90*/  IMAD.IADD R3, R15, 0x1, -R3 ;  /* 0x000000010f037824 */ /* 0x000fe200078e0a03 */
[----:B------:R-:W-:-:S02]  /*0da0*/  LOP3.LUT R9, R9, 0x1c0, RZ, 0xc0, !PT ;  /* 0x000001c009097812 */ /* 0x000fc400078ec0ff */
[----:B------:R-:W-:Y:S01]  /*0db0*/  SEL R214, R214, 0xffffffc0, !P2 ;  /* 0xffffffc0d6d67807 */ /* 0x000fe20005000000 */
[----:B------:R-:W-:Y:S01]  /*0dc0*/  IMAD.SHL.U32 R211, R3, 0x100, RZ ;  /* 0x0000010003d37824 */ /* 0x000fe200078e00ff */
[----:B0-----:R-:W-:Y:S02]  /*0dd0*/  LOP3.LUT R7, R6, 0x7ffffffc, RZ, 0xc0, !PT ;  /* 0x7ffffffc06077812 */ /* 0x001fe400078ec0ff */
[----:B------:R-:W-:Y:S02]  /*0de0*/  LOP3.LUT R14, R9, 0x8, R14, 0xf8, !PT ;  /* 0x00000008090e7812 */ /* 0x000fe400078ef80e */
[----:B------:R-:W-:Y:S01]  /*0df0*/  SHF.R.U32.HI R9, RZ, 0x3, R9 ;  /* 0x00000003ff097819 */ /* 0x000fe20000011609 */
[----:B------:R-:W-:Y:S01]  /*0e00*/  IMAD.IADD R7, R4, 0x1, -R7 ;  /* 0x0000000104077824 */ /* 0x000fe200078e0a07 */
[CC--:B------:R-:W-:Y:S02]  /*0e10*/  LEA.HI R4, R0.reuse, R19.reuse, RZ, 0x3 ;  /* 0x0000001300047211 */ /* 0x0c0fe400078f18ff */
[----:B------:R-:W-:Y:S01]  /*0e20*/  LEA.HI R0, R0, R19, RZ, 0x2 ;  /* 0x0000001300007211 */ /* 0x000fe200078f10ff */
[----:B------:R-:W-:Y:S01]  /*0e30*/  IMAD.SHL.U32 R210, R7, 0x2, RZ ;  /* 0x0000000207d27824 */ /* 0x000fe200078e00ff */
[----:B------:R-:W-:-:S02]  /*0e40*/  SHF.R.S32.HI R5, RZ, 0x3, R4 ;  /* 0x00000003ff057819 */ /* 0x000fc40000011404 */
[----:B------:R-:W-:Y:S02]  /*0e50*/  LOP3.LUT R4, R4, 0xfffffff8, RZ, 0xc0, !PT ;  /* 0xfffffff804047812 */ /* 0x000fe400078ec0ff */
[----:B------:R-:W-:Y:S02]  /*0e60*/  LOP3.LUT R9, R14, R9, RZ, 0x3c, !PT ;  /* 0x000000090e097212 */ /* 0x000fe400078e3cff */
[----:B------:R-:W-:Y:S01]  /*0e70*/  SHF.R.S32.HI R184, RZ, 0x2, R0 ;  /* 0x00000002ffb87819 */ /* 0x000fe20000011400 */
[----:B------:R-:W-:Y:S01]  /*0e80*/  IMAD.IADD R11, R19, 0x1, -R4 ;  /* 0x00000001130b7824 */ /* 0x000fe200078e0a04 */
[----:B------:R-:W-:Y:S01]  /*0e90*/  SHF.R.S32.HI R5, RZ, 0x1f, R0 ;  /* 0x0000001fff057819 */ /* 0x000fe20000011400 */
[----:B------:R-:W-:Y:S01]  /*0ea0*/  IMAD.IADD R9, R10, 0x1, R9 ;  /* 0x000000010a097824 */ /* 0x000fe200078e0209 */
[----:B------:R-:W-:Y:S01]  /*0eb0*/  LOP3.LUT R0, R0, 0xfffffffc, RZ, 0xc0, !PT ;  /* 0xfffffffc00007812 */ /* 0x000fe200078ec0ff */
[----:B------:R-:W-:Y:S01]  /*0ec0*/  IMAD.SHL.U32 R192, R11, 0x8, RZ ;  /* 0x000000080bc07824 */ /* 0x000fe200078e00ff */
[----:B------:R-:W-:Y:S01]  /*0ed0*/  LEA.HI R5, R5, R184, RZ, 0x3 ;  /* 0x000000b805057211 */ /* 0x000fe200078f18ff */
[----:B------:R-:W-:-:S02]  /*0ee0*/  VIADD R10, R184, 0x20 ;  /* 0x00000020b80a7836 */ /* 0x000fc40000000000 */
[----:B------:R-:W-:Y:S01]  /*0ef0*/  IMAD.IADD R8, R19, 0x1, -R0 ;  /* 0x0000000113087824 */ /* 0x000fe200078e0a00 */
[----:B------:R-:W-:Y:S01]  /*0f00*/  LOP3.LUT R5, R5, 0xfffffff8, RZ, 0xc0, !PT ;  /* 0xfffffff805057812 */ /* 0x000fe200078ec0ff */
[C---:B------:R-:W-:Y:S01]  /*0f10*/  VIADD R30, R192.reuse, 0x40 ;  /* 0x00000040c01e7836 */ /* 0x040fe20000000000 */
[----:B------:R-:W-:Y:S01]  /*0f20*/  SHF.R.S32.HI R6, RZ, 0x1f, R10 ;  /* 0x0000001fff067819 */ /* 0x000fe2000001140a */
[----:B------:R-:W-:Y:S01]  /*0f30*/  VIADD R29, R192, 0x80 ;  /* 0x00000080c01d7836 */ /* 0x000fe20000000000 */
[----:B------:R-:W-:Y:S01]  /*0f40*/  LEA.HI R0, R8, R8, RZ, 0x1 ;  /* 0x0000000808007211 */ /* 0x000fe200078f08ff */
[C---:B------:R-:W-:Y:S01]  /*0f50*/  VIADD R28, R192.reuse, 0xc0 ;  /* 0x000000c0c01c7836 */ /* 0x040fe20000000000 */
[----:B------:R-:W-:Y:S01]  /*0f60*/  SHF.R.S32.HI R31, RZ, 0x1f, R30 ;  /* 0x0000001fff1f7819 */ /* 0x000fe2000001141e */
[----:B------:R-:W-:Y:S01]  /*0f70*/  VIADD R24, R192, 0x100 ;  /* 0x00000100c0187836 */ /* 0x000fe20000000000 */
[----:B------:R-:W-:Y:S01]  /*0f80*/  SHF.R.S32.HI R30, RZ, 0x1f, R29 ;  /* 0x0000001fff1e7819 */ /* 0x000fe2000001141d */
[----:B------:R-:W-:Y:S01]  /*0f90*/  IMAD.SHL.U32 R4, R10, 0x40, RZ ;  /* 0x000000400a047824 */ /* 0x000fe200078e00ff */
[----:B------:R-:W-:Y:S01]  /*0fa0*/  LOP3.LUT R0, R0, 0x1ffffffe, RZ, 0xc0, !PT ;  /* 0x1ffffffe00007812 */ /* 0x000fe200078ec0ff */
[----:B------:R-:W-:Y:S01]  /*0fb0*/  IMAD.SHL.U32 R186, R8, 0x4, RZ ;  /* 0x0000000408ba7824 */ /* 0x000fe200078e00ff */
[----:B------:R-:W-:Y:S01]  /*0fc0*/  LEA.HI R6, R6, R10, RZ, 0x3 ;  /* 0x0000000a06067211 */ /* 0x000fe200078f18ff */
[----:B------:R-:W-:Y:S01]  /*0fd0*/  VIADD R21, R192, 0x140 ;  /* 0x00000140c0157836 */ /* 0x000fe20000000000 */
[----:B------:R-:W-:Y:S01]  /*0fe0*/  SHF.R.S32.HI R29, RZ, 0x1f, R28 ;  /* 0x0000001fff1d7819 */ /* 0x000fe2000001141c */
[----:B------:R-:W-:Y:S01]  /*0ff0*/  IMAD.SHL.U32 R16, R8, 0x8, RZ ;  /* 0x0000000808107824 */ /* 0x000fe200078e00ff */
[----:B------:R-:W-:Y:S01]  /*1000*/  SHF.R.S32.HI R28, RZ, 0x1f, R24 ;  /* 0x0000001fff1c7819 */ /* 0x000fe20000011418 */
[----:B------:R-:W-:Y:S01]  /*1010*/  VIADD R20, R192, 0x180 ;  /* 0x00000180c0147836 */ /* 0x000fe20000000000 */
[----:B------:R-:W-:Y:S01]  /*1020*/  LOP3.LUT R4, R4, 0x1c0, RZ, 0xc0, !PT ;  /* 0x000001c004047812 */ /* 0x000fe200078ec0ff */
[----:B------:R-:W-:Y:S01]  /*1030*/  VIADD R15, R192, 0x1c0 ;  /* 0x000001c0c00f7836 */ /* 0x000fe20000000000 */
[----:B------:R-:W-:Y:S01]  /*1040*/  SHF.R.S32.HI R24, RZ, 0x1f, R21 ;  /* 0x0000001fff187819 */ /* 0x000fe20000011415 */
[----:B------:R-:W-:Y:S01]  /*1050*/  VIADD R193, R186, 0x10 ;  /* 0x00000010bac17836 */ /* 0x000fe20000000000 */
[----:B------:R-:W-:Y:S01]  /*1060*/  SHF.R.S32.HI R21, RZ, 0x1f, R20 ;  /* 0x0000001fff157819 */ /* 0x000fe20000011414 */
[C---:B------:R-:W-:Y:S01]  /*1070*/  VIADD R204, R16.reuse, 0x80 ;  /* 0x0000008010cc7836 */ /* 0x040fe20000000000 */
[----:B------:R-:W-:Y:S01]  /*1080*/  SHF.R.S32.HI R20, RZ, 0x1f, R15 ;  /* 0x0000001fff147819 */ /* 0x000fe2000001140f */
[C---:B------:R-:W-:Y:S01]  /*1090*/  VIADD R197, R16.reuse, 0x160 ;  /* 0x0000016010c57836 */ /* 0x040fe20000000000 */
[----:B------:R-:W-:Y:S01]  /*10a0*/  SHF.R.U32.HI R14, RZ, 0x3, R4 ;  /* 0x00000003ff0e7819 */ /* 0x000fe20000011604 */
[C---:B------:R-:W-:Y:S01]  /*10b0*/  VIADD R196, R16.reuse, 0x180 ;  /* 0x0000018010c47836 */ /* 0x040fe20000000000 */
[----:B------:R-:W-:Y:S01]  /*10c0*/  IADD3 R207, R16, 0x1e0, RZ ;  /* 0x000001e010cf7810 */ /* 0x000fe20007ffe0ff */
[----:B------:R-:W-:Y:S01]  /*10d0*/  IMAD.IADD R3, R8, 0x1, -R0 ;  /* 0x0000000108037824 */ /* 0x000fe200078e0a00 */
[----:B------:R-:W-:Y:S01]  /*10e0*/  LOP3.LUT R0, R4, 0x38, R16, 0xf8, !PT ;  /* 0x0000003804007812 */ /* 0x000fe200078ef810 */
[----:B------:R-:W-:Y:S01]  /*10f0*/  IMAD.SHL.U32 R6, R6, 0x40, RZ ;  /* 0x0000004006067824 */ /* 0x000fe200078e00ff */
[----:B------:R-:W-:Y:S01]  /*1100*/  SHF.R.S32.HI R4, RZ, 0x1f, R197 ;  /* 0x0000001fff047819 */ /* 0x000fe200000114c5 */
[----:B------:R-:W-:Y:S01]  /*1110*/  IMAD.SHL.U32 R15, R193, 0x2, RZ ;  /* 0x00000002c10f7824 */ /* 0x000fe200078e00ff */
[----:B------:R-:W-:Y:S01]  /*1120*/  SHF.R.S32.HI R11, RZ, 0x1f, R196 ;  /* 0x0000001fff0b7819 */ /* 0x000fe200000114c4 */
[----:B------:R-:W-:Y:S01]  /*1130*/  IMAD.IADD R190, R184, 0x1, -R5 ;  /* 0x00000001b8be7824 */ /* 0x000fe200078e0a05 */
[----:B------:R-:W-:Y:S01]  /*1140*/  SHF.R.S32.HI R5, RZ, 0x1f, R204 ;  /* 0x0000001fff057819 */ /* 0x000fe200000114cc */
[----:B------:R-:W-:Y:S01]  /*1150*/  VIADD R195, R16, 0x1a0 ;  /* 0x000001a010c37836 */ /* 0x000fe20000000000 */
[----:B------:R-:W-:Y:S01]  /*1160*/  LOP3.LUT R6, R6, 0xfffffe00, RZ, 0xc0, !PT ;  /* 0xfffffe0006067812 */ /* 0x000fe200078ec0ff */
[----:B------:R-:W-:Y:S01]  /*1170*/  VIADD R208, R16, 0x1c0 ;  /* 0x000001c010d07836 */ /* 0x000fe20000000000 */
[----:B------:R0:W-:Y:S01]  /*1180*/  STL [R1+0x48], R15 ;  /* 0x0000480f01007387 */ /* 0x0001e20000100800 */
[----:B------:R-:W-:Y:S01]  /*1190*/  SHF.L.U64.HI R220, R204, 0x1, R5 ;  /* 0x00000001ccdc7819 */ /* 0x000fe20000010205 */
[----:B------:R-:W-:Y:S01]  /*11a0*/  IMAD R212, R9, 0x2, R2 ;  /* 0x0000000209d47824 */ /* 0x000fe200078e0202 */
[----:B------:R-:W-:Y:S01]  /*11b0*/  SHF.R.S32.HI R8, RZ, 0x1f, R195 ;  /* 0x0000001fff087819 */ /* 0x000fe200000114c3 */
[----:B------:R-:W-:Y:S01]  /*11c0*/  STL [R1+0x54], R6 ;  /* 0x0000540601007387 */ /* 0x000fe20000100800 */
[----:B------:R-:W-:Y:S01]  /*11d0*/  SHF.L.U64.HI R5, R196, 0x1, R11 ;  /* 0x00000001c4057819 */ /* 0x000fe2000001020b */
[C---:B------:R-:W-:Y:S01]  /*11e0*/  VIADD R206, R16.reuse, 0x40 ;  /* 0x0000004010ce7836 */ /* 0x040fe20000000000 */
[----:B------:R-:W-:Y:S01]  /*11f0*/  SHF.R.S32.HI R13, RZ, 0x1f, R208 ;  /* 0x0000001fff0d7819 */ /* 0x000fe200000114d0 */
[C---:B------:R-:W-:Y:S01]  /*1200*/  VIADD R205, R16.reuse, 0x60 ;  /* 0x0000006010cd7836 */ /* 0x040fe20000000000 */
[----:B------:R-:W-:Y:S01]  /*1210*/  SHF.R.S32.HI R10, RZ, 0x1f, R207 ;  /* 0x0000001fff0a7819 */ /* 0x000fe200000114cf */
[C---:B------:R-:W-:Y:S01]  /*1220*/  VIADD R203, R16.reuse, 0xa0 ;  /* 0x000000a010cb7836 */ /* 0x040fe20000000000 */
[----:B0-----:R-:W-:Y:S01]  /*1230*/  SHF.L.U64.HI R15, R197, 0x1, R4 ;  /* 0x00000001c50f7819 */ /* 0x001fe20000010204 */
[C---:B------:R-:W-:Y:S01]  /*1240*/  VIADD R202, R16.reuse, 0xc0 ;  /* 0x000000c010ca7836 */ /* 0x040fe20000000000 */
[----:B------:R-:W-:Y:S01]  /*1250*/  SHF.L.U64.HI R4, R195, 0x1, R8 ;  /* 0x00000001c3047819 */ /* 0x000fe20000010208 */
[----:B------:R-:W-:Y:S01]  /*1260*/  VIADD R201, R16, 0xe0 ;  /* 0x000000e010c97836 */ /* 0x000fe20000000000 */
[----:B------:R-:W-:Y:S01]  /*1270*/  SHF.L.U64.HI R8, R208, 0x1, R13 ;  /* 0x00000001d0087819 */ /* 0x000fe2000001020d */
[----:B------:R-:W-:Y:S01]  /*1280*/  STL [R1], R15 ;  /* 0x0000000f01007387 */ /* 0x000fe20000100800 */
[----:B------:R-:W-:Y:S01]  /*1290*/  SHF.R.S32.HI R12, RZ, 0x1f, R193 ;  /* 0x0000001fff0c7819 */ /* 0x000fe200000114c1 */
[C---:B------:R-:W-:Y:S01]  /*12a0*/  VIADD R200, R16.reuse, 0x100 ;  /* 0x0000010010c87836 */ /* 0x040fe20000000000 */
[----:B------:R-:W-:Y:S01]  /*12b0*/  SHF.R.S32.HI R217, RZ, 0x1f, R206 ;  /* 0x0000001fffd97819 */ /* 0x000fe200000114ce */
[----:B------:R0:W-:Y:S01]  /*12c0*/  STL [R1+0x4], R5 ;  /* 0x0000040501007387 */ /* 0x0001e20000100800 */
[C---:B------:R-:W-:Y:S01]  /*12d0*/  VIADD R199, R16.reuse, 0x120 ;  /* 0x0000012010c77836 */ /* 0x040fe20000000000 */
[----:B------:R-:W-:Y:S01]  /*12e0*/  SHF.R.S32.HI R218, RZ, 0x1f, R205 ;  /* 0x0000001fffda7819 */ /* 0x000fe200000114cd */
[----:B------:R-:W-:Y:S01]  /*12f0*/  VIADD R198, R16, 0x140 ;  /* 0x0000014010c67836 */ /* 0x000fe20000000000 */
[----:B------:R1:W-:Y:S01]  /*1300*/  STL [R1+0x8], R4 ;  /* 0x0000080401007387 */ /* 0x0003e20000100800 */
[----:B------:R-:W-:Y:S01]  /*1310*/  VIADD R215, R212, 0x26800 ;  /* 0x00026800d4d77836 */ /* 0x000fe20000000000 */
[----:B------:R-:W-:Y:S01]  /*1320*/  SHF.R.S32.HI R224, RZ, 0x1f, R203 ;  /* 0x0000001fffe07819 */ /* 0x000fe200000114cb */
[----:B------:R-:W-:Y:S01]  /*1330*/  VIADD R19, R16, 0x20 ;  /* 0x0000002010137836 */ /* 0x000fe20000000000 */
[----:B------:R-:W-:Y:S01]  /*1340*/  STL [R1+0xc], R8 ;  /* 0x00000c0801007387 */ /* 0x000fe20000100800 */
[----:B------:R-:W-:Y:S01]  /*1350*/  VIADD R213, R212, 0x26820 ;  /* 0x00026820d4d57836 */ /* 0x000fe20000000000 */
[----:B0-----:R-:W-:Y:S01]  /*1360*/  SHF.L.U64.HI R5, R207, 0x1, R10 ;  /* 0x00000001cf057819 */ /* 0x001fe2000001020a */
[C---:B------:R-:W-:Y:S01]  /*1370*/  @P1 VIADD R213, R215.reuse, 0xffffffe0 ;  /* 0xffffffe0d7d51836 */ /* 0x040fe20000000000 */
[----:B------:R-:W-:Y:S01]  /*1380*/  SHF.R.S32.HI R225, RZ, 0x1f, R202 ;  /* 0x0000001fffe17819 */ /* 0x000fe200000114ca */
[----:B------:R-:W-:Y:S01]  /*1390*/  IMAD.IADD R215, R215, 0x1, R214 ;  /* 0x00000001d7d77824 */ /* 0x000fe200078e02d6 */
[----:B-1----:R-:W-:Y:S01]  /*13a0*/  SHF.L.U64.HI R4, R193, 0x1, R12 ;  /* 0x00000001c1047819 */ /* 0x002fe2000001020c */
[----:B------:R0:W-:Y:S01]  /*13b0*/  STL [R1+0x10], R5 ;  /* 0x0000100501007387 */ /* 0x0001e20000100800 */
[----:B------:R-:W-:Y:S01]  /*13c0*/  SHF.R.S32.HI R226, RZ, 0x1f, R201 ;  /* 0x0000001fffe27819 */ /* 0x000fe200000114c9 */
[----:B------:R-:W-:Y:S01]  /*13d0*/  IMAD.IADD R214, R214, 0x1, R213 ;  /* 0x00000001d6d67824 */ /* 0x000fe200078e02d5 */
[----:B------:R-:W-:Y:S01]  /*13e0*/  SHF.R.S32.HI R227, RZ, 0x1f, R200 ;  /* 0x0000001fffe37819 */ /* 0x000fe200000114c8 */
[----:B------:R1:W-:Y:S01]  /*13f0*/  STL [R1+0x44], R4 ;  /* 0x0000440401007387 */ /* 0x0003e20000100800 */
[----:B------:R-:W-:-:S02]  /*1400*/  SHF.R.S32.HI R228, RZ, 0x1f, R199 ;  /* 0x0000001fffe47819 */ /* 0x000fc400000114c7 */
[----:B------:R-:W-:Y:S02]  /*1410*/  SHF.R.S32.HI R229, RZ, 0x1f, R198 ;  /* 0x0000001fffe57819 */ /* 0x000fe400000114c6 */
[----:B------:R-:W-:Y:S02]  /*1420*/  SHF.R.S32.HI R17, RZ, 0x1f, R16 ;  /* 0x0000001fff117819 */ /* 0x000fe40000011410 */
[----:B0-----:R-:W-:Y:S01]  /*1430*/  LOP3.LUT R5, R6, R0, R14, 0xf6, !PT ;  /* 0x0000000006057212 */ /* 0x001fe200078ef60e */
[----:B------:R-:W-:Y:S01]  /*1440*/  IMAD R0, R3, 0x8, R194 ;  /* 0x0000000803007824 */ /* 0x000fe200078e02c2 */
[----:B------:R-:W-:Y:S02]  /*1450*/  SHF.R.S32.HI R191, RZ, 0x1f, R19 ;  /* 0x0000001fffbf7819 */ /* 0x000fe40000011413 */
[----:B------:R-:W-:Y:S01]  /*1460*/  SHF.L.U64.HI R217, R206, 0x1, R217 ;  /* 0x00000001ced97819 */ /* 0x000fe200000102d9 */
[----:B-1----:R-:W-:Y:S01]  /*1470*/  IMAD R4, R5, 0x2, R2 ;  /* 0x0000000205047824 */ /* 0x002fe200078e0202 */
[----:B------:R-:W-:-:S02]  /*1480*/  SHF.L.U64.HI R218, R205, 0x1, R218 ;  /* 0x00000001cdda7819 */ /* 0x000fc400000102da */
[----:B------:R-:W-:Y:S02]  /*1490*/  SHF.L.U64.HI R224, R203, 0x1, R224 ;  /* 0x00000001cbe07819 */ /* 0x000fe400000102e0 */
[----:B------:R0:W-:Y:S01]  /*14a0*/  STL [R1+0x4c], R4 ;  /* 0x00004c0401007387 */ /* 0x0001e20000100800 */
[----:B------:R-:W-:Y:S02]  /*14b0*/  SHF.L.U64.HI R225, R202, 0x1, R225 ;  /* 0x00000001cae17819 */ /* 0x000fe400000102e1 */
[----:B------:R-:W-:Y:S01]  /*14c0*/  SHF.L.U64.HI R226, R201, 0x1, R226 ;  /* 0x00000001c9e27819 */ /* 0x000fe200000102e2 */
[----:B------:R0:W-:Y:S01]  /*14d0*/  STL [R1+0x58], R0 ;  /* 0x0000580001007387 */ /* 0x0001e20000100800 */
[----:B------:R-:W-:Y:S02]  /*14e0*/  SHF.L.U64.HI R227, R200, 0x1, R227 ;  /* 0x00000001c8e37819 */ /* 0x000fe400000102e3 */
[----:B------:R-:W-:Y:S02]  /*14f0*/  SHF.L.U64.HI R228, R199, 0x1, R228 ;  /* 0x00000001c7e47819 */ /* 0x000fe400000102e4 */
[----:B------:R-:W-:-:S07]  /*1500*/  SHF.L.U64.HI R229, R198, 0x1, R229 ;  /* 0x00000001c6e57819 */ /* 0x000fce00000102e5 */
.L_x_716:
[----:B0-2-4-:R-:W0:Y:S01]  /*1510*/  LDC.64 R4, c[0x0][0xc88] ;  /* 0x00032200ff047b82 */ /* 0x015e220000000a00 */
[----:B------:R-:W-:Y:S01]  /*1520*/  ULDC.64 UR4, c[0x0][0xa28] ;  /* 0x00028a0000047ab9 */ /* 0x000fe20000000a00 */
[----:B------:R-:W-:Y:S01]  /*1530*/  ULDC.64 UR8, c[0x0][0xa18] ;  /* 0x0002860000087ab9 */ /* 0x000fe20000000a00 */
[----:B------:R-:W-:Y:S01]  /*1540*/  ULDC.64 UR6, c[0x0][0xa08] ;  /* 0x0002820000067ab9 */ /* 0x000fe20000000a00 */
[----:B0-----:R-:W-:-:S05]  /*1550*/  IMAD.WIDE R4, R27, 0x4, R4 ;  /* 0x000000041b047825 */ /* 0x001fca00078e0204 */
[----:B------:R-:W2:Y:S01]  /*1560*/  LDG.E R0, desc[UR40][R4.64] ;  /* 0x0000002804007981 */ /* 0x000ea2000c1e1900 */
[----:B------:R-:W-:Y:S01]  /*1570*/  ISETP.NE.U32.AND P2, PT, RZ, UR4, PT ;  /* 0x00000004ff007c0c */ /* 0x000fe2000bf45070 */
[----:B------:R-:W-:Y:S01]  /*1580*/  IMAD.MOV.U32 R29, RZ, RZ, RZ ;  /* 0x000000ffff1d7224 */ /* 0x000fe200078e00ff */
[----:B------:R-:W-:Y:S02]  /*1590*/  ISETP.NE.U32.AND P1, PT, RZ, UR8, PT ;  /* 0x00000008ff007c0c */ /* 0x000fe4000bf25070 */
[----:B------:R-:W-:Y:S02]  /*15a0*/  ISETP.NE.AND.EX P2, PT, RZ, UR5, PT, P2 ;  /* 0x00000005ff007c0c */ /* 0x000fe4000bf45320 */
[----:B------:R-:W-:Y:S02]  /*15b0*/  ISETP.NE.AND.EX P1, PT, RZ, UR9, PT, P1 ;  /* 0x00000009ff007c0c */ /* 0x000fe4000bf25310 */
[----:B------:R-:W-:-:S04]  /*15c0*/  ISETP.NE.U32.AND P0, PT, RZ, UR6, PT ;  /* 0x00000006ff007c0c */ /* 0x000fc8000bf05070 */
[----:B------:R-:W-:Y:S02]  /*15d0*/  ISETP.NE.AND.EX P0, PT, RZ, UR7, PT, P0 ;  /* 0x00000007ff007c0c */ /* 0x000fe4000bf05300 */
[----:B--2---:R-:W-:Y:S01]  /*15e0*/  SHF.R.S32.HI R3, RZ, 0x1f, R0 ;  /* 0x0000001fff037819 */ /* 0x004fe20000011400 */
[----:B------:R-:W-:Y:S02]  /*15f0*/  STL [R1+0x20], R0 ;  /* 0x0000200001007387 */ /* 0x000fe40000100800 */
[C---:B------:R-:W-:Y:S02]  /*1600*/  @P2 LEA R4, P3, R0.reuse, UR4, 0x2 ;  /* 0x0000000400042c11 */ /* 0x040fe4000f8610ff */
[C-C-:B------:R-:W-:Y:S01]  /*1610*/  SHF.L.U64.HI R30, R0.reuse, 0x2, R3.reuse ;  /* 0x00000002001e7819 */ /* 0x140fe20000010203 */
[----:B------:R0:W-:Y:S01]  /*1620*/  STL [R1+0x40], R3 ;  /* 0x0000400301007387 */ /* 0x0001e20000100800 */
[C---:B------:R-:W-:Y:S02]  /*1630*/  @P2 LEA.HI.X R5, R0.reuse, UR5, R3, 0x2, P3 ;  /* 0x0000000500052c11 */ /* 0x040fe400098f1403 */
[----:B------:R-:W-:Y:S01]  /*1640*/  SHF.L.U32 R31, R0, 0x2, RZ ;  /* 0x00000002001f7819 */ /* 0x000fe200000006ff */
[----:B------:R-:W-:-:S03]  /*1650*/  ULDC UR4, c[0x0][0x288] ;  /* 0x0000a20000047ab9 */ /* 0x000fc60000000800 */
[----:B------:R-:W-:Y:S01]  /*1660*/  IADD3 R8, P4, R31, UR6, RZ ;  /* 0x000000061f087c10 */ /* 0x000fe2000ff9e0ff */
[----:B0-----:R-:W-:-:S03]  /*1670*/  IMAD.MOV.U32 R3, RZ, RZ, RZ ;  /* 0x000000ffff037224 */ /* 0x001fc600078e00ff */
[----:B------:R-:W-:Y:S01]  /*1680*/  IADD3.X R9, R30, UR7, RZ, P4, !PT ;  /* 0x000000071e097c10 */ /* 0x000fe2000a7fe4ff */
[----:B------:R-:W-:Y:S01]  /*1690*/  IMAD.U32 R24, RZ, RZ, UR4 ;  /* 0x00000004ff187e24 */ /* 0x000fe2000f8e00ff */
[----:B------:R0:W-:Y:S01]  /*16a0*/  STL [R1+0x18], R31 ;  /* 0x0000181f01007387 */ /* 0x0001e20000100800 */
[----:B------:R-:W-:-:S03]  /*16b0*/  ULDC.64 UR4, c[0x0][0x418] ;  /* 0x0001060000047ab9 */ /* 0x000fc60000000a00 */
[----:B------:R0:W5:Y:S01]  /*16c0*/  @P2 LDG.E R3, desc[UR40][R4.64] ;  /* 0x0000002804032981 */ /* 0x000162000c1e1900 */
[----:B------:R-:W-:-:S03]  /*16d0*/  @P1 IADD3 R6, P2, R31, UR8, RZ ;  /* 0x000000081f061c10 */ /* 0x000fc6000ff5e0ff */
[----:B------:R0:W5:Y:S01]  /*16e0*/  @P0 LDG.E R29, desc[UR40][R8.64] ;  /* 0x00000028081d0981 */ /* 0x000162000c1e1900 */
[----:B---3--:R-:W-:-:S03]  /*16f0*/  @P1 IADD3.X R7, R30, UR9, RZ, P2, !PT ;  /* 0x000000091e071c10 */ /* 0x008fc600097fe4ff */
[----:B------:R0:W-:Y:S01]  /*1700*/  STL [R1+0x1c], R30 ;  /* 0x00001c1e01007387 */ /* 0x0001e20000100800 */
[----:B------:R-:W-:Y:S01]  /*1710*/  UISETP.NE.U32.AND UP0, UPT, UR4, URZ, UPT ;  /* 0x0000003f0400728c */ /* 0x000fe2000bf05070 */
[----:B------:R-:W-:Y:S02]  /*1720*/  ULDC.64 UR8, c[0x0][0xa20] ;  /* 0x0002880000087ab9 */ /* 0x000fe40000000a00 */
[----:B------:R0:W5:Y:S04]  /*1730*/  @P1 LDG.E R24, desc[UR40][R6.64] ;  /* 0x0000002806181981 */ /* 0x000168000c1e1900 */
[----:B------:R0:W-:Y:S01]  /*1740*/  STL [R1+0x38], R25 ;  /* 0x0000381901007387 */ /* 0x0001e20000100800 */
[----:B------:R-:W-:-:S03]  /*1750*/  ULDC UR4, c[0x0][0x424] ;  /* 0x0001090000047ab9 */ /* 0x000fc60000000800 */
[----:B------:R0:W-:Y:S01]  /*1760*/  STL [R1+0x14], R26 ;  /* 0x0000141a01007387 */ /* 0x0001e20000100800 */
[----:B------:R-:W-:Y:S01]  /*1770*/  UISETP.NE.AND.EX UP0, UPT, UR5, URZ, UPT, UP0 ;  /* 0x0000003f0500728c */ /* 0x000fe2000bf05300 */
[----:B------:R-:W-:Y:S02]  /*1780*/  ISETP.NE.U32.AND P2, PT, RZ, UR8, PT ;  /* 0x00000008ff007c0c */ /* 0x000fe4000bf45070 */
[----:B------:R-:W-:Y:S01]  /*1790*/  ULDC UR5, c[0x0][0x2f0] ;  /* 0x0000bc0000057ab9 */ /* 0x000fe20000000800 */
[----:B------:R-:W-:Y:S01]  /*17a0*/  USEL UR4, UR4, 0x1, UP0 ;  /* 0x0000000104047887 */ /* 0x000fe20008000000 */
[----:B------:R-:W-:-:S03]  /*17b0*/  ISETP.NE.AND.EX P2, PT, RZ, UR9, PT, P2 ;  /* 0x00000009ff007c0c */ /* 0x000fc6000bf45320 */
[----:B------:R-:W-:-:S03]  /*17c0*/  UIMAD UR4, UR4, UR5, URZ ;  /* 0x00000005040472a4 */ /* 0x000fc6000f8e023f */
[----:B------:R-:W-:Y:S01]  /*17d0*/  ULDC UR5, c[0x0][0x348] ;  /* 0x0000d20000057ab9 */ /* 0x000fe20000000800 */
[----:B------:R-:W-:Y:S01]  /*17e0*/  IMAD.MOV.U32 R41, RZ, RZ, R0 ;  /* 0x000000ffff297224 */ /* 0x000fe200078e0000 */
[----:B01----:R-:W-:Y:S07]  /*17f0*/  @P1 BRA `(.L_x_589) ;  /* 0x0000000000241947 */ /* 0x003fee0003800000 */
[----:B------:R-:W-:Y:S02]  /*1800*/  ULDC.64 UR6, c[0x0][0xa00] ;  /* 0x0002800000067ab9 */ /* 0x000fe40000000a00 */
[----:B------:R-:W-:-:S04]  /*1810*/  ISETP.NE.U32.AND P1, PT, RZ, UR6, PT ;  /* 0x00000006ff007c0c */ /* 0x000fc8000bf25070 */
[----:B------:R-:W-:-:S13]  /*1820*/  ISETP.NE.AND.EX P1, PT, RZ, UR7, PT, P1 ;  /* 0x00000007ff007c0c */ /* 0x000fda000bf25310 */
[----:B------:R-:W-:Y:S05]  /*1830*/  @!P1 BRA `(.L_x_589) ;  /* 0x0000000000149947 */ /* 0x000fea0003800000 */
[----:B------:R-:W0:Y:S02]  /*1840*/  LDC.64 R4, c[0x0][0xa00] ;  /* 0x00028000ff047b82 */ /* 0x000e240000000a00 */
[----:B0-----:R-:W-:-:S05]  /*1850*/  IMAD.WIDE R4, R41, 0x4, R4 ;  /* 0x0000000429047825 */ /* 0x001fca00078e0204 */
[----:B-----5:R-:W2:Y:S04]  /*1860*/  LDG.E R24, desc[UR40][R4.64] ;  /* 0x0000002804187981 */ /* 0x020ea8000c1e1900 */
[----:B------:R-:W2:Y:S02]  /*1870*/  LDG.E R7, desc[UR40][R4.64+0x4] ;  /* 0x0000042804077981 */ /* 0x000ea4000c1e1900 */
[----:B--2---:R-:W-:-:S07]  /*1880*/  IMAD.IADD R24, R7, 0x1, -R24 ;  /* 0x0000000107187824 */ /* 0x004fce00078e0a18 */
.L_x_589:
[----:B------:R-:W-:Y:S02]  /*1890*/  IMAD.U32 R40, RZ, RZ, UR5 ;  /* 0x00000005ff287e24 */ /* 0x000fe4000f8e00ff */
[----:B------:R-:W-:Y:S01]  /*18a0*/  IMAD.U32 R28, RZ, RZ, UR4 ;  /* 0x00000004ff1c7e24 */ /* 0x000fe2000f8e00ff */
[----:B------:R-:W-:Y:S06]  /*18b0*/  @!P2 BRA `(.L_x_590) ;  /* 0x000000000010a947 */ /* 0x000fec0003800000 */
[----:B------:R-:W-:-:S04]  /*18c0*/  IADD3 R4, P0, R31, UR8, RZ ;  /* 0x000000081f047c10 */ /* 0x000fc8000ff1e0ff */
[----:B------:R-:W-:-:S05]  /*18d0*/  IADD3.X R5, R30, UR9, RZ, P0, !PT ;  /* 0x000000091e057c10 */ /* 0x000fca00087fe4ff */
[----:B------:R0:W5:Y:S01]  /*18e0*/  LDG.E R28, desc[UR40][R4.64] ;  /* 0x00000028041c7981 */ /* 0x000162000c1e1900 */
[----:B------:R-:W-:Y:S05]  /*18f0*/  BRA `(.L_x_591) ;  /* 0x0000000000107947 */ /* 0x000fea0003800000 */
.L_x_590:
[----:B------:R-:W-:Y:S05]  /*1900*/  @!P0 BRA `(.L_x_591) ;  /* 0x00000000000c8947 */ /* 0x000fea0003800000 */
[----:B------:R-:W2:Y:S04]  /*1910*/  LDG.E R5, desc[UR40][R8.64] ;  /* 0x0000002808057981 */ /* 0x000ea8000c1e1900 */
[----:B------:R-:W2:Y:S02]  /*1920*/  LDG.E R28, desc[UR40][R8.64+0x4] ;  /* 0x00000428081c7981 */ /* 0x000ea4000c1e1900 */
[----:B--2---:R-:W-:-:S07]  /*1930*/  IMAD.IADD R28, R28, 0x1, -R5 ;  /* 0x000000011c1c7824 */ /* 0x004fce00078e0a05 */
.L_x_591:
[----:B------:R-:W-:Y:S02]  /*1940*/  ULDC.64 UR4, c[0x0][0xa10] ;  /* 0x0002840000047ab9 */ /* 0x000fe40000000a00 */
[----:B------:R-:W-:-:S04]  /*1950*/  ISETP.NE.U32.AND P0, PT, RZ, UR4, PT ;  /* 0x00000004ff007c0c */ /* 0x000fc8000bf05070 */
[----:B------:R-:W-:Y:S01]  /*1960*/  ISETP.NE.AND.EX P0, PT, RZ, UR5, PT, P0 ;  /* 0x00000005ff007c0c */ /* 0x000fe2000bf05300 */
[----:B-----5:R-:W-:Y:S01]  /*1970*/  IMAD.IADD R11, R28, 0x1, -R3 ;  /* 0x000000011c0b7824 */ /* 0x020fe200078e0a03 */
[----:B------:R-:W-:-:S11]  /*1980*/  ULDC.64 UR4, c[0x0][0xa30] ;  /* 0x00028c0000047ab9 */ /* 0x000fd60000000a00 */
[----:B0-----:R-:W0:Y:S02]  /*1990*/  @P0 LDC.64 R4, c[0x0][0xa10] ;  /* 0x00028400ff040b82 */ /* 0x001e240000000a00 */
[----:B0-----:R-:W-:-:S05]  /*19a0*/  @P0 IMAD.WIDE R4, R41, 0x4, R4 ;  /* 0x0000000429040825 */ /* 0x001fca00078e0204 */
[----:B------:R-:W2:Y:S04]  /*19b0*/  @P0 LDG.E R0, desc[UR40][R4.64] ;  /* 0x0000002804000981 */ /* 0x000ea8000c1e1900 */
[----:B------:R-:W2:Y:S01]  /*19c0*/  @P0 LDG.E R9, desc[UR40][R4.64+0x4] ;  /* 0x0000042804090981 */ /* 0x000ea2000c1e1900 */
[----:B------:R-:W-:Y:S01]  /*19d0*/  IMAD.MOV R39, RZ, RZ, -R11 ;  /* 0x000000ffff277224 */ /* 0x000fe200078e0a0b */
[----:B------:R-:W-:Y:S01]  /*19e0*/  ISETP.NE.U32.AND P1, PT, RZ, UR4, PT ;  /* 0x00000004ff007c0c */ /* 0x000fe2000bf25070 */
[----:B------:R-:W-:-:S03]  /*19f0*/  IMAD.MOV.U32 R27, RZ, RZ, R28 ;  /* 0x000000ffff1b7224 */ /* 0x000fc600078e001c */
[----:B------:R-:W-:Y:S02]  /*1a00*/  VIMNMX R39, RZ, R39, !PT ;  /* 0x00000027ff277248 */ /* 0x000fe40007fe0100 */
[----:B------:R-:W-:-:S13]  /*1a10*/  ISETP.NE.AND.EX P1, PT, RZ, UR5, PT, P1 ;  /* 0x00000005ff007c0c */ /* 0x000fda000bf25310 */
[----:B------:R-:W-:-:S04]  /*1a20*/  @P1 IADD3 R6, P2, R31, UR4, RZ ;  /* 0x000000041f061c10 */ /* 0x000fc8000ff5e0ff */
[----:B------:R-:W-:-:S05]  /*1a30*/  @P1 IADD3.X R7, R30, UR5, RZ, P2, !PT ;  /* 0x000000051e071c10 */ /* 0x000fca00097fe4ff */
[----:B------:R0:W5:Y:S01]  /*1a40*/  @P1 LDG.E R27, desc[UR40][R6.64] ;  /* 0x00000028061b1981 */ /* 0x000162000c1e1900 */
[----:B--2---:R-:W-:-:S04]  /*1a50*/  @P0 IMAD.IADD R40, R9, 0x1, -R0 ;  /* 0x0000000109280824 */ /* 0x004fc800078e0a00 */
[----:B------:R-:W-:-:S04]  /*1a60*/  IMAD.IADD R171, R11, 0x1, R40 ;  /* 0x000000010bab7824 */ /* 0x000fc800078e0228 */
[----:B------:R-:W-:-:S05]  /*1a70*/  VIADD R0, R171, 0x3f ;  /* 0x0000003fab007836 */ /* 0x000fca0000000000 */
[----:B------:R-:W-:-:S04]  /*1a80*/  SHF.R.S32.HI R3, RZ, 0x1f, R0 ;  /* 0x0000001fff037819 */ /* 0x000fc80000011400 */
[----:B------:R-:W-:-:S04]  /*1a90*/  LEA.HI R3, R3, R0, RZ, 0x6 ;  /* 0x0000000003037211 */ /* 0x000fc800078f30ff */
[----:B------:R-:W-:Y:S02]  /*1aa0*/  LOP3.LUT R5, R3, 0xffffffc0, RZ, 0xc0, !PT ;  /* 0xffffffc003057812 */ /* 0x000fe400078ec0ff */
[----:B------:R-:W-:Y:S02]  /*1ab0*/  SHF.R.S32.HI R172, RZ, 0x6, R3 ;  /* 0x00000006ffac7819 */ /* 0x000fe40000011403 */
[----:B------:R-:W-:-:S04]  /*1ac0*/  VIADDMNMX R0, R5, -R11, R40, PT ;  /* 0x8000000b05007246 */ /* 0x000fc80003800128 */
[----:B------:R-:W-:Y:S02]  /*1ad0*/  ISETP.GT.AND P0, PT, R0, R39, PT ;  /* 0x000000270000720c */ /* 0x000fe40003f04270 */
[----:B------:R-:W-:-:S05]  /*1ae0*/  SHF.R.U32.HI R39, RZ, 0x6, R39 ;  /* 0x00000006ff277819 */ /* 0x000fca0000011627 */
[----:B------:R-:W-:-:S06]  /*1af0*/  IMAD.MOV.U32 R38, RZ, RZ, R39 ;  /* 0x000000ffff267224 */ /* 0x000fcc00078e0027 */
[----:B------:R-:W-:-:S05]  /*1b00*/  @P0 VIADD R0, R0, 0x3f ;  /* 0x0000003f00000836 */ /* 0x000fca0000000000 */
[----:B------:R-:W-:-:S04]  /*1b10*/  @P0 SHF.R.S32.HI R5, RZ, 0x1f, R0 ;  /* 0x0000001fff050819 */ /* 0x000fc80000011400 */
[----:B------:R-:W-:-:S04]  /*1b20*/  @P0 LEA.HI R5, R5, R0, RZ, 0x6 ;  /* 0x0000000005050211 */ /* 0x000fc800078f30ff */
[----:B------:R-:W-:Y:S02]  /*1b30*/  @P0 SHF.R.S32.HI R38, RZ, 0x6, R5 ;  /* 0x00000006ff260819 */ /* 0x000fe40000011405 */
[----:B------:R-:W-:Y:S02]  /*1b40*/  PLOP3.LUT P0, PT, PT, PT, PT, 0x80, 0x0 ;  /* 0x000000000000781c */ /* 0x000fe40003f0f070 */
[----:B------:R-:W-:-:S13]  /*1b50*/  ISETP.GT.AND P1, PT, R38, R39, PT ;  /* 0x000000272600720c */ /* 0x000fda0003f24270 */
[----:B0-----:R-:W-:Y:S05]  /*1b60*/  @!P1 BRA `(.L_x_592) ;  /* 0x0000002c008c9947 */ /* 0x001fea0003800000 */
[----:B------:R-:W-:Y:S01]  /*1b70*/  VIADD R0, R2, 0x22400 ;  /* 0x0002240002007836 */ /* 0x000fe20000000000 */
[----:B------:R-:W-:Y:S04]  /*1b80*/  BSSY B6, `(.L_x_593) ;  /* 0x0000013000067945 */ /* 0x000fe80003800000 */
[----:B------:R-:W-:-:S13]  /*1b90*/  LOP3.LUT P0, RZ, R0, 0x3ff, RZ, 0xc0, !PT ;  /* 0x000003ff00ff7812 */ /* 0x000fda000780c0ff */
        /* <DEDUP_REMOVED lines=16> */
[----:B-1---5:R-:W-:Y:S05]  /*1ca0*/  CALL.ABS.NOINC R14 ;  /* 0x000000000e007343 */ /* 0x022fea0003c00000 */
.L_x_594:
[----:B------:R-:W-:Y:S05]  /*1cb0*/  BSYNC B6 ;  /* 0x0000000000067941 */ /* 0x000fea0003800000 */
.L_x_593:
        /* <DEDUP_REMOVED lines=20> */
.L_x_596:
[----:B------:R-:W-:Y:S05]  /*1e00*/  BSYNC B6 ;  /* 0x0000000000067941 */ /* 0x000fea0003800000 */
.L_x_595:
[----:B------:R-:W-:Y:S01]  /*1e10*/  ULDC.64 UR4, c[0x0][0x9f8] ;  /* 0x00027e0000047ab9 */ /* 0x000fe20000000a00 */
[----:B------:R-:W0:Y:S01]  /*1e20*/  LDC.64 R4, c[0x0][0x3f8] ;  /* 0x0000fe00ff047b82 */ /* 0x000e220000000a00 */
[----:B------:R-:W-:-:S04]  /*1e30*/  ISETP.NE.U32.AND P0, PT, RZ, UR4, PT ;  /* 0x00000004ff007c0c */ /* 0x000fc8000bf05070 */
[----:B------:R-:W-:-:S03]  /*1e40*/  ISETP.NE.AND.EX P0, PT, RZ, UR5, PT, P0 ;  /* 0x00000005ff007c0c */ /* 0x000fc6000bf05300 */
[----:B------:R-:W1:Y:S08]  /*1e50*/  LDC.64 R46, c[0x0][0x408] ;  /* 0x00010200ff2e7b82 */ /* 0x000e700000000a00 */
[----:B------:R-:W2:Y:S02]  /*1e60*/  LDC R51, c[0x0][0x3f4] ;  /* 0x0000fd00ff337b82 */ /* 0x000ea40000000800 */
[----:B------:R-:W-:-:S02]  /*1e70*/  @P0 IADD3 R6, P1, R31, UR4, RZ ;  /* 0x000000041f060c10 */ /* 0x000fc4000ff3e0ff */
[----:B------:R-:W-:Y:S01]  /*1e80*/  SHF.R.S32.HI R3, RZ, 0x1f, R184 ;  /* 0x0000001fff037819 */ /* 0x000fe200000114b8 */
[----:B------:R-:W3:Y:S01]  /*1e90*/  S2R R12, SR_TID.X ;  /* 0x00000000000c7919 */ /* 0x000ee20000002100 */
[----:B------:R-:W-:Y:S02]  /*1ea0*/  @P0 IADD3.X R7, R30, UR5, RZ, P1, !PT ;  /* 0x000000051e070c10 */ /* 0x000fe40008ffe4ff */
[----:B------:R-:W-:Y:S01]  /*1eb0*/  SHF.R.S32.HI R187, RZ, 0x1f, R186 ;  /* 0x0000001fffbb7819 */ /* 0x000fe200000114ba */
[----:B0-----:R-:W-:-:S04]  /*1ec0*/  IMAD.WIDE.U32 R32, R184, R4, R16 ;  /* 0x00000004b8207225 */ /* 0x001fc800078e0010 */
[----:B------:R-:W-:Y:S01]  /*1ed0*/  IMAD.SHL.U32 R44, R190, 0x40, RZ ;  /* 0x00000040be2c7824 */ /* 0x000fe200078e00ff */
[----:B------:R0:W4:Y:S01]  /*1ee0*/  @P0 LDG.E R41, desc[UR40][R6.64] ;  /* 0x0000002806290981 */ /* 0x000122000c1e1900 */
[C---:B------:R-:W-:Y:S01]  /*1ef0*/  IMAD R0, R3.reuse, R4, RZ ;  /* 0x0000000403007224 */ /* 0x040fe200078e02ff */
[----:B------:R-:W-:Y:S01]  /*1f00*/  SHF.L.U64.HI R42, R4, 0x6, R5 ;  /* 0x00000006042a7819 */ /* 0x000fe20000010205 */
[----:B-1----:R-:W-:Y:S01]  /*1f10*/  IMAD R3, R3, R46, RZ ;  /* 0x0000002e03037224 */ /* 0x002fe200078e02ff */
[----:B------:R-:W1:Y:S01]  /*1f20*/  S2R R30, SR_TID.X ;  /* 0x00000000001e7919 */ /* 0x000e620000002100 */
[----:B------:R-:W-:Y:S01]  /*1f30*/  IMAD R9, R184, R5, R0 ;  /* 0x00000005b8097224 */ /* 0x000fe200078e0200 */
[----:B------:R-:W-:Y:S01]  /*1f40*/  LOP3.LUT R44, R44, 0x1c0, RZ, 0xc0, !PT ;  /* 0x000001c02c2c7812 */ /* 0x000fe200078ec0ff */
[----:B------:R-:W-:Y:S01]  /*1f50*/  IMAD R11, R184, R47, R3 ;  /* 0x0000002fb80b7224 */ /* 0x000fe200078e0203 */
[----:B------:R-:W-:Y:S01]  /*1f60*/  SHF.L.U64.HI R45, R46, 0x6, R47 ;  /* 0x000000062e2d7819 */ /* 0x000fe2000001022f */
[-C--:B------:R-:W-:Y:S01]  /*1f70*/  IMAD.WIDE.U32 R20, R184, R4.reuse, R186 ;  /* 0x00000004b8147225 */ /* 0x080fe200078e00ba */
[C---:B--2---:R-:W-:Y:S01]  /*1f80*/  ISETP.GE.AND P3, PT, R16.reuse, R51, PT ;  /* 0x000000331000720c */ /* 0x044fe20003f66270 */
[----:B------:R-:W-:Y:S01]  /*1f90*/  ULDC UR4, c[0x0][0x2f4] ;  /* 0x0000bd0000047ab9 */ /* 0x000fe20000000800 */
[----:B0----5:R-:W-:Y:S01]  /*1fa0*/  SHF.R.S32.HI R7, RZ, 0x1f, R27 ;  /* 0x0000001fff077819 */ /* 0x021fe2000001141b */
[----:B------:R-:W-:Y:S01]  /*1fb0*/  IMAD.IADD R21, R21, 0x1, R9 ;  /* 0x0000000115157824 */ /* 0x000fe200078e0209 */
[----:B------:R-:W-:Y:S01]  /*1fc0*/  SEL R3, R51, RZ, P3 ;  /* 0x000000ff33037207 */ /* 0x000fe20001800000 */
[----:B------:R-:W-:Y:S01]  /*1fd0*/  IMAD.IADD R33, R9, 0x1, R33 ;  /* 0x0000000109217824 */ /* 0x000fe200078e0221 */
[----:B------:R-:W-:Y:S01]  /*1fe0*/  SHF.R.S32.HI R48, RZ, 0x1f, R26 ;  /* 0x0000001fff307819 */ /* 0x000fe2000001141a */
[-C--:B------:R-:W-:Y:S01]  /*1ff0*/  IMAD R8, R7, R4.reuse, RZ ;  /* 0x0000000407087224 */ /* 0x080fe200078e02ff */
[C---:B------:R-:W-:Y:S01]  /*2000*/  ISETP.GE.AND P2, PT, R16.reuse, UR4, PT ;  /* 0x0000000410007c0c */ /* 0x040fe2000bf46270 */
[----:B------:R-:W-:Y:S01]  /*2010*/  IMAD.IADD R3, R16, 0x1, R3 ;  /* 0x0000000110037824 */ /* 0x000fe200078e0203 */
[----:B------:R-:W-:Y:S01]  /*2020*/  ISETP.GE.AND P1, PT, R19, UR4, PT ;  /* 0x0000000413007c0c */ /* 0x000fe2000bf26270 */
[----:B------:R-:W-:Y:S01]  /*2030*/  IMAD.WIDE.U32 R20, R27, R4, R20 ;  /* 0x000000041b147225 */ /* 0x000fe200078e0014 */
[----:B---3--:R-:W-:-:S02]  /*2040*/  SHF.R.U32.HI R12, RZ, 0x7, R12 ;  /* 0x00000007ff0c7819 */ /* 0x008fc4000001160c */
[----:B------:R-:W-:Y:S01]  /*2050*/  SHF.R.S32.HI R6, RZ, 0x1f, R3 ;  /* 0x0000001fff067819 */ /* 0x000fe20000011403 */
[----:B------:R-:W-:-:S03]  /*2060*/  IMAD.WIDE.U32 R32, R27, R4, R32 ;  /* 0x000000041b207225 */ /* 0x000fc600078e0020 */
[----:B------:R-:W-:Y:S01]  /*2070*/  LEA.HI R3, R6, R3, RZ, 0x3 ;  /* 0x0000000306037211 */ /* 0x000fe200078f18ff */
[-C--:B------:R-:W-:Y:S02]  /*2080*/  IMAD R6, R7, R46.reuse, RZ ;  /* 0x0000002e07067224 */ /* 0x080fe400078e02ff */
[----:B------:R-:W-:Y:S01]  /*2090*/  IMAD.SHL.U32 R43, R4, 0x40, RZ ;  /* 0x00000040042b7824 */ /* 0x000fe200078e00ff */
[----:B------:R-:W-:Y:S01]  /*20a0*/  LOP3.LUT R4, R44, 0x18, R16, 0xf8, !PT ;  /* 0x000000182c047812 */ /* 0x000fe200078ef810 */
[----:B------:R-:W-:Y:S01]  /*20b0*/  IMAD R59, R27, R47, R6 ;  /* 0x0000002f1b3b7224 */ /* 0x000fe200078e0206 */
[----:B------:R-:W-:Y:S01]  /*20c0*/  SHF.R.U32.HI R47, RZ, 0x3, R44 ;  /* 0x00000003ff2f7819 */ /* 0x000fe2000001162c */
[----:B-1----:R-:W-:Y:S01]  /*20d0*/  VIADD R30, R30, 0xffffff80 ;  /* 0xffffff801e1e7836 */ /* 0x002fe20000000000 */
[----:B------:R-:W-:Y:S01]  /*20e0*/  LOP3.LUT R58, R3, 0xfffffff8, RZ, 0xc0, !PT ;  /* 0xfffffff8033a7812 */ /* 0x000fe200078ec0ff */
[----:B------:R-:W-:Y:S01]  /*20f0*/  IMAD.WIDE.U32 R34, R184, R46, R186 ;  /* 0x0000002eb8227225 */ /* 0x000fe200078e00ba */
[----:B------:R-:W-:-:S02]  /*2100*/  LOP3.LUT R4, R4, R47, RZ, 0x3c, !PT ;  /* 0x0000002f04047212 */ /* 0x000fc400078e3cff */
[----:B------:R-:W-:Y:S01]  /*2110*/  SHF.R.S32.HI R10, RZ, 0x1f, R30 ;  /* 0x0000001fff0a7819 */ /* 0x000fe2000001141e */
[----:B------:R-:W-:Y:S01]  /*2120*/  IMAD.WIDE.U32 R36, R184, R46, R16 ;  /* 0x0000002eb8247225 */ /* 0x000fe200078e0010 */
[----:B------:R-:W-:Y:S02]  /*2130*/  SHF.R.S32.HI R61, RZ, 0x1f, R58 ;  /* 0x0000001fff3d7819 */ /* 0x000fe4000001143a */
[----:B------:R-:W-:Y:S01]  /*2140*/  LEA.HI R10, R10, R30, RZ, 0x2 ;  /* 0x0000001e0a0a7211 */ /* 0x000fe200078f10ff */
[----:B------:R-:W-:Y:S01]  /*2150*/  IMAD R52, R209, 0x200, R4 ;  /* 0x00000200d1347824 */ /* 0x000fe200078e0204 */
[----:B------:R-:W-:Y:S01]  /*2160*/  LOP3.LUT R4, R44, 0x38, R3, 0xf8, !PT ;  /* 0x000000382c047812 */ /* 0x000fe200078ef803 */
[----:B------:R-:W-:Y:S01]  /*2170*/  IMAD.IADD R35, R35, 0x1, R11 ;  /* 0x0000000123237824 */ /* 0x000fe200078e020b */
[----:B------:R-:W-:Y:S01]  /*2180*/  LOP3.LUT R10, R10, 0xfffffffc, RZ, 0xc0, !PT ;  /* 0xfffffffc0a0a7812 */ /* 0x000fe200078ec0ff */
[----:B------:R-:W-:Y:S01]  /*2190*/  IMAD.IADD R37, R11, 0x1, R37 ;  /* 0x000000010b257824 */ /* 0x000fe200078e0225 */
[----:B------:R-:W-:Y:S01]  /*21a0*/  LOP3.LUT R4, R4, R47, RZ, 0x3c, !PT ;  /* 0x0000002f04047212 */ /* 0x000fe200078e3cff */
[----:B------:R-:W-:-:S04]  /*21b0*/  IMAD.WIDE.U32 R34, R27, R46, R34 ;  /* 0x0000002e1b227225 */ /* 0x000fc800078e0022 */
[C---:B------:R-:W-:Y:S02]  /*21c0*/  IMAD R9, R27.reuse, R5, R8 ;  /* 0x000000051b097224 */ /* 0x040fe400078e0208 */
[----:B------:R-:W-:Y:S01]  /*21d0*/  IMAD.WIDE.U32 R36, R27, R46, R36 ;  /* 0x0000002e1b247225 */ /* 0x000fe200078e0024 */
[----:B------:R-:W-:-:S03]  /*21e0*/  SHF.L.U32 R46, R46, 0x6, RZ ;  /* 0x000000062e2e7819 */ /* 0x000fc600000006ff */
[----:B------:R-:W-:Y:S02]  /*21f0*/  IMAD.IADD R10, R30, 0x1, -R10 ;  /* 0x000000011e0a7824 */ /* 0x000fe400078e0a0a */
[----:B------:R-:W-:Y:S02]  /*2200*/  IMAD.IADD R55, R35, 0x1, R59 ;  /* 0x0000000123377824 */ /* 0x000fe400078e023b */
[----:B------:R-:W-:Y:S02]  /*2210*/  IMAD.IADD R0, R29, 0x1, R28 ;  /* 0x000000011d007824 */ /* 0x000fe400078e021c */
[----:B------:R-:W-:Y:S02]  /*2220*/  VIADD R49, R12, 0x8 ;  /* 0x000000080c317836 */ /* 0x000fe40000000000 */
[----:B------:R-:W-:Y:S02]  /*2230*/  IMAD R50, R10, 0x40, R184 ;  /* 0x000000400a327824 */ /* 0x000fe400078e02b8 */
[----:B------:R-:W-:-:S02]  /*2240*/  IMAD.SHL.U32 R51, R51, 0x2, RZ ;  /* 0x0000000233337824 */ /* 0x000fc400078e00ff */
[----:B------:R-:W-:Y:S02]  /*2250*/  IMAD.IADD R53, R21, 0x1, R9 ;  /* 0x0000000115357824 */ /* 0x000fe400078e0209 */
[----:B------:R-:W-:Y:S02]  /*2260*/  IMAD.IADD R54, R9, 0x1, R33 ;  /* 0x0000000109367824 */ /* 0x000fe400078e0221 */
[----:B------:R-:W-:Y:S02]  /*2270*/  IMAD.IADD R59, R59, 0x1, R37 ;  /* 0x000000013b3b7824 */ /* 0x000fe400078e0225 */
[----:B------:R-:W-:Y:S01]  /*2280*/  IMAD R62, R209, 0x200, R4 ;  /* 0x00000200d13e7824 */ /* 0x000fe200078e0204 */
[----:B----4-:R-:W-:-:S07]  /*2290*/  SHF.R.S32.HI R60, RZ, 0x1f, R41 ;  /* 0x0000001fff3c7819 */ /* 0x010fce0000011429 */
.L_x_629:
[----:B0-----:R-:W0:Y:S01]  /*22a0*/  LDC R65, c[0x0][0x430] ;  /* 0x00010c00ff417b82 */ /* 0x001e220000000800 */
[----:B------:R-:W-:Y:S02]  /*22b0*/  VIADD R38, R38, 0xffffffff ;  /* 0xffffffff26267836 */ /* 0x000fe40000000000 */
[----:B------:R-:W-:Y:S02]  /*22c0*/  IMAD.MOV.U32 R64, RZ, RZ, RZ ;  /* 0x000000ffff407224 */ /* 0x000fe400078e00ff */
[----:B------:R-:W-:-:S03]  /*22d0*/  IMAD R5, R38, 0x40, R50 ;  /* 0x0000004026057824 */ /* 0x000fc600078e0232 */
[----:B-1----:R-:W1:Y:S01]  /*22e0*/  LDC R73, c[0x0][0x3f4] ;  /* 0x0000fd00ff497b82 */ /* 0x002e620000000800 */
[----:B------:R-:W-:Y:S01]  /*22f0*/  IMAD.IADD R12, R0, 0x1, R5 ;  /* 0x00000001000c7824 */ /* 0x000fe200078e0205 */
[----:B------:R-:W-:-:S03]  /*2300*/  ISETP.GE.AND P0, PT, R5, R40, PT ;  /* 0x000000280500720c */ /* 0x000fc60003f06270 */
[----:B------:R-:W-:Y:S01]  /*2310*/  IMAD.MOV.U32 R8, RZ, RZ, R12 ;  /* 0x000000ffff087224 */ /* 0x000fe200078e000c */
[----:B------:R-:W-:Y:S02]  /*2320*/  ISETP.GT.OR P0, PT, R50, 0x3f, P0 ;  /* 0x0000003f3200780c */ /* 0x000fe40000704670 */
[----:B0-----:R-:W-:-:S11]  /*2330*/  ISETP.NE.AND P4, PT, R65, 0x1, PT ;  /* 0x000000014100780c */ /* 0x001fd60003f85270 */
[----:B------:R-:W0:Y:S08]  /*2340*/  @!P0 LDC.64 R6, c[0x0][0x428] ;  /* 0x00010a00ff068b82 */ /* 0x000e300000000a00 */
[----:B------:R-:W2:Y:S08]  /*2350*/  @!P0 LDC.64 R4, c[0x0][0x418] ;  /* 0x00010600ff048b82 */ /* 0x000eb00000000a00 */
[----:B---3--:R-:W3:Y:S08]  /*2360*/  @P4 LDC R9, c[0x0][0x434] ;  /* 0x00010d00ff094b82 */ /* 0x008ef00000000800 */
[----:B------:R-:W4:Y:S01]  /*2370*/  @P4 LDC R10, c[0x0][0x438] ;  /* 0x00010e00ff0a4b82 */ /* 0x000f220000000800 */
[----:B---3--:R-:W-:-:S05]  /*2380*/  @P4 IMAD.HI.U32 R9, R12, R9, RZ ;  /* 0x000000090c094227 */ /* 0x008fca00078e00ff */
[----:B----4-:R-:W-:Y:S01]  /*2390*/  @P4 SHF.R.U32.HI R8, RZ, R10, R9 ;  /* 0x0000000aff084219 */ /* 0x010fe20000011609 */
[----:B0-----:R-:W-:-:S03]  /*23a0*/  @!P0 IMAD R10, R60, R6, RZ ;  /* 0x000000063c0a8224 */ /* 0x001fc600078e02ff */
[----:B------:R-:W-:Y:S01]  /*23b0*/  @!P0 SHF.R.S32.HI R9, RZ, 0x1f, R8 ;  /* 0x0000001fff098819 */ /* 0x000fe20000011408 */
[C---:B------:R-:W-:Y:S02]  /*23c0*/  @!P0 IMAD R11, R41.reuse, R7, R10 ;  /* 0x00000007290b8224 */ /* 0x040fe400078e020a */
[----:B------:R-:W-:-:S04]  /*23d0*/  @!P0 IMAD.WIDE.U32 R6, R41, R6, R8 ;  /* 0x0000000629068225 */ /* 0x000fc800078e0008 */
[----:B------:R-:W-:Y:S01]  /*23e0*/  @!P0 IMAD.IADD R7, R7, 0x1, R11 ;  /* 0x0000000107078824 */ /* 0x000fe200078e020b */
[----:B--2---:R-:W-:-:S04]  /*23f0*/  @!P0 LEA R4, P4, R6, R4, 0x2 ;  /* 0x0000000406048211 */ /* 0x004fc800078810ff */
[----:B------:R-:W-:-:S05]  /*2400*/  @!P0 LEA.HI.X R5, R6, R5, R7, 0x2, P4 ;  /* 0x0000000506058211 */ /* 0x000fca00020f1407 */
[----:B------:R0:W5:Y:S01]  /*2410*/  @!P0 LDG.E R64, desc[UR40][R4.64] ;  /* 0x0000002804408981 */ /* 0x000162000c1e1900 */
[----:B-1----:R-:W-:Y:S01]  /*2420*/  ISETP.GE.AND P0, PT, R73, 0x1, PT ;  /* 0x000000014900780c */ /* 0x002fe20003f06270 */
[----:B------:R-:W-:Y:S01]  /*2430*/  IMAD.SHL.U32 R71, R22, 0x1000, RZ ;  /* 0x0000100016477824 */ /* 0x000fe200078e00ff */
[----:B------:R-:W-:Y:S05]  /*2440*/  YIELD ;  /* 0x0000000000007946 */ /* 0x000fea0003800000 */
[----:B------:R-:W-:Y:S01]  /*2450*/  IMAD.MOV R6, RZ, RZ, -R8 ;  /* 0x000000ffff067224 */ /* 0x000fe200078e0a08 */
[----:B------:R-:W-:Y:S01]  /*2460*/  BSSY B0, `(.L_x_597) ;  /* 0x00001b8000007945 */ /* 0x000fe20003800000 */
[----:B------:R-:W-:Y:S01]  /*2470*/  IMAD.IADD R75, R52, 0x1, R71 ;  /* 0x00000001344b7824 */ /* 0x000fe200078e0247 */
[----:B------:R-:W-:Y:S01]  /*2480*/  ISETP.GT.AND P4, PT, R38, R39, PT ;  /* 0x000000272600720c */ /* 0x000fe20003f84270 */
[----:B------:R-:W-:-:S02]  /*2490*/  IMAD R65, R65, R6, R12 ;  /* 0x0000000641417224 */ /* 0x000fc400078e020c */
[----:B------:R-:W-:Y:S01]  /*24a0*/  IMAD R75, R75, 0x2, R2 ;  /* 0x000000024b4b7824 */ /* 0x000fe200078e0202 */
[----:B0-----:R-:W-:Y:S09]  /*24b0*/  @!P0 BRA `(.L_x_598) ;  /* 0x0000001400f08947 */ /* 0x001ff20003800000 */
[----:B------:R-:W-:Y:S01]  /*24c0*/  SHF.R.S32.HI R67, RZ, 0x1f, R65 ;  /* 0x0000001fff437819 */ /* 0x000fe20000011441 */
[----:B------:R-:W-:Y:S01]  /*24d0*/  ULDC.64 UR4, c[0x0][0x300] ;  /* 0x0000c00000047ab9 */ /* 0x000fe20000000a00 */
[----:B-----5:R-:W-:Y:S01]  /*24e0*/  SHF.R.S32.HI R66, RZ, 0x1f, R64 ;  /* 0x0000001fff427819 */ /* 0x020fe20000011440 */
[----:B------:R-:W-:Y:S01]  /*24f0*/  IMAD.WIDE.U32 R4, R65, UR4, RZ ;  /* 0x0000000441047c25 */ /* 0x000fe2000f8e00ff */
[----:B------:R-:W-:Y:S01]  /*2500*/  ULDC.U8 UR6, c[0x0][0x410] ;  /* 0x0001040000067ab9 */ /* 0x000fe20000000000 */
[----:B------:R-:W-:Y:S02]  /*2510*/  SHF.R.S32.HI R11, RZ, 0x1f, R38 ;  /* 0x0000001fff0b7819 */ /* 0x000fe40000011426 */
[----:B------:R-:W-:Y:S01]  /*2520*/  IMAD R6, R67, UR4, RZ ;  /* 0x0000000443067c24 */ /* 0x000fe2000f8e02ff */
[----:B------:R-:W-:Y:S01]  /*2530*/  ISETP.NE.AND P0, PT, RZ, UR6, PT ;  /* 0x00000006ff007c0c */ /* 0x000fe2000bf05270 */
[----:B------:R-:W-:Y:S02]  /*2540*/  IMAD R8, R42, R38, RZ ;  /* 0x000000262a087224 */ /* 0x000fe400078e02ff */
[----:B------:R-:W-:Y:S01]  /*2550*/  IMAD R7, R65, UR5, R6 ;  /* 0x0000000541077c24 */ /* 0x000fe2000f8e0206 */
[----:B------:R-:W-:-:S02]  /*2560*/  ULDC.64 UR4, c[0x0][0x310] ;  /* 0x0000c40000047ab9 */ /* 0x000fc40000000a00 */
[----:B------:R-:W-:Y:S02]  /*2570*/  IMAD R9, R66, UR4, RZ ;  /* 0x0000000442097c24 */ /* 0x000fe4000f8e02ff */
[----:B------:R-:W-:Y:S02]  /*2580*/  IMAD.IADD R5, R5, 0x1, R7 ;  /* 0x0000000105057824 */ /* 0x000fe400078e0207 */
[C---:B------:R-:W-:Y:S02]  /*2590*/  IMAD R9, R64.reuse, UR5, R9 ;  /* 0x0000000540097c24 */ /* 0x040fe4000f8e0209 */
[----:B------:R-:W-:Y:S01]  /*25a0*/  IMAD.WIDE.U32 R4, R64, UR4, R4 ;  /* 0x0000000440047c25 */ /* 0x000fe2000f8e0004 */
[----:B------:R-:W-:-:S03]  /*25b0*/  ULDC.64 UR4, c[0x0][0x308] ;  /* 0x0000c20000047ab9 */ /* 0x000fc60000000a00 */
[----:B------:R-:W-:Y:S02]  /*25c0*/  IMAD R7, R48, UR4, RZ ;  /* 0x0000000430077c24 */ /* 0x000fe4000f8e02ff */
[----:B------:R-:W-:Y:S02]  /*25d0*/  IMAD.IADD R5, R5, 0x1, R9 ;  /* 0x0000000105057824 */ /* 0x000fe400078e0209 */
[C---:B------:R-:W-:Y:S02]  /*25e0*/  IMAD R69, R26.reuse, UR5, R7 ;  /* 0x000000051a457c24 */ /* 0x040fe4000f8e0207 */
[----:B------:R-:W-:Y:S01]  /*25f0*/  IMAD.WIDE.U32 R6, R26, UR4, R4 ;  /* 0x000000041a067c25 */ /* 0x000fe2000f8e0004 */
[----:B------:R-:W-:-:S03]  /*2600*/  ULDC.64 UR4, c[0x0][0x2e8] ;  /* 0x0000ba0000047ab9 */ /* 0x000fc60000000a00 */
[----:B------:R-:W-:Y:S01]  /*2610*/  IMAD.WIDE.U32 R4, R43, R38, RZ ;  /* 0x000000262b047225 */ /* 0x000fe200078e00ff */
[----:B------:R-:W-:Y:S02]  /*2620*/  LEA R70, P5, R6, UR4, 0x1 ;  /* 0x0000000406467c11 */ /* 0x000fe4000f8a08ff */
[----:B------:R-:W-:Y:S01]  /*2630*/  IADD3 R69, R7, R69, RZ ;  /* 0x0000004507457210 */ /* 0x000fe20007ffe0ff */
[----:B------:R-:W-:-:S03]  /*2640*/  IMAD R9, R11, R43, R8 ;  /* 0x0000002b0b097224 */ /* 0x000fc600078e0208 */
[----:B------:R-:W-:Y:S01]  /*2650*/  LEA.HI.X R69, R6, UR5, R69, 0x1, P5 ;  /* 0x0000000506457c11 */ /* 0x000fe2000a8f0c45 */
[----:B------:R-:W-:Y:S01]  /*2660*/  IMAD.IADD R10, R5, 0x1, R9 ;  /* 0x00000001050a7824 */ /* 0x000fe200078e0209 */
[----:B------:R-:W-:Y:S06]  /*2670*/  @!P0 BRA `(.L_x_599) ;  /* 0x0000000800cc8947 */ /* 0x000fec0003800000 */
[----:B------:R-:W-:Y:S01]  /*2680*/  IMAD R68, R38, -0x40, R40 ;  /* 0xffffffc026447824 */ /* 0x000fe200078e0228 */
[----:B------:R-:W-:Y:S01]  /*2690*/  BSSY B1, `(.L_x_600) ;  /* 0x000001e000017945 */ /* 0x000fe20003800000 */
[----:B------:R-:W-:Y:S02]  /*26a0*/  CS2R R8, SRZ ;  /* 0x0000000000087805 */ /* 0x000fe4000001ff00 */
[----:B------:R-:W-:Y:S02]  /*26b0*/  CS2R R30, SRZ ;  /* 0x00000000001e7805 */ /* 0x000fe4000001ff00 */
[----:B------:R-:W-:Y:S02]  /*26c0*/  CS2R R28, SRZ ;  /* 0x00000000001c7805 */ /* 0x000fe4000001ff00 */
[----:B------:R-:W-:Y:S02]  /*26d0*/  VIMNMX R68, R68, 0x40, PT ;  /* 0x0000004044447848 */ /* 0x000fe40003fe0100 */
[----:B------:R-:W-:-:S02]  /*26e0*/  CS2R R56, SRZ ;  /* 0x0000000000387805 */ /* 0x000fc4000001ff00 */
[----:B------:R-:W-:-:S13]  /*26f0*/  ISETP.GE.AND P0, PT, R184, R68, PT ;  /* 0x00000044b800720c */ /* 0x000fda0003f06270 */
[----:B------:R-:W-:Y:S05]  /*2700*/  @P0 BRA `(.L_x_601) ;  /* 0x0000000000580947 */ /* 0x000fea0003800000 */
[----:B------:R-:W-:Y:S01]  /*2710*/  IMAD.MOV.U32 R6, RZ, RZ, R34 ;  /* 0x000000ffff067224 */ /* 0x000fe200078e0022 */
[----:B------:R-:W-:Y:S01]  /*2720*/  ULDC.64 UR4, c[0x0][0x3e8] ;  /* 0x0000fa0000047ab9 */ /* 0x000fe20000000a00 */
[----:B------:R-:W-:Y:S01]  /*2730*/  IMAD.MOV.U32 R7, RZ, RZ, R55 ;  /* 0x000000ffff077224 */ /* 0x000fe200078e0037 */
[----:B------:R-:W-:Y:S01]  /*2740*/  ULDC.64 UR6, c[0x0][0x400] ;  /* 0x0001000000067ab9 */ /* 0x000fe20000000a00 */
[----:B------:R-:W-:Y:S01]  /*2750*/  IMAD R5, R45, R38, RZ ;  /* 0x000000262d057224 */ /* 0x000fe200078e02ff */
[----:B------:R-:W-:Y:S01]  /*2760*/  CS2R R28, SRZ ;  /* 0x00000000001c7805 */ /* 0x000fe2000001ff00 */
[----:B------:R-:W-:Y:S01]  /*2770*/  IMAD.WIDE.U32 R8, R38, R46, R6 ;  /* 0x0000002e26087225 */ /* 0x000fe200078e0006 */
[----:B------:R-:W-:-:S03]  /*2780*/  IADD3 R7, P5, R20, R4, RZ ;  /* 0x0000000414077210 */ /* 0x000fc60007fbe0ff */
[----:B------:R-:W-:Y:S01]  /*2790*/  IMAD R5, R11, R46, R5 ;  /* 0x0000002e0b057224 */ /* 0x000fe200078e0205 */
[----:B------:R-:W-:Y:S01]  /*27a0*/  LEA R4, P6, R8, UR6, 0x1 ;  /* 0x0000000608047c11 */ /* 0x000fe2000f8c08ff */
[----:B------:R-:W-:Y:S01]  /*27b0*/  IMAD.X R10, R10, 0x1, R53, P5 ;  /* 0x000000010a0a7824 */ /* 0x000fe200028e0635 */
[----:B------:R-:W-:Y:S01]  /*27c0*/  LEA R6, P5, R7, UR4, 0x1 ;  /* 0x0000000407067c11 */ /* 0x000fe2000f8a08ff */
[----:B------:R-:W-:-:S03]  /*27d0*/  IMAD.IADD R5, R9, 0x1, R5 ;  /* 0x0000000109057824 */ /* 0x000fc600078e0205 */
[----:B------:R-:W-:Y:S02]  /*27e0*/  LEA.HI.X R7, R7, UR5, R10, 0x1, P5 ;  /* 0x0000000507077c11 */ /* 0x000fe4000a8f0c0a */
[----:B------:R-:W-:Y:S02]  /*27f0*/  LEA.HI.X R5, R8, UR7, R5, 0x1, P6 ;  /* 0x0000000708057c11 */ /* 0x000fe4000b0f0c05 */
[----:B------:R-:W-:Y:S02]  /*2800*/  CS2R R8, SRZ ;  /* 0x0000000000087805 */ /* 0x000fe4000001ff00 */
[-C--:B------:R-:W-:Y:S02]  /*2810*/  ISETP.GE.AND P6, PT, R186, R73.reuse, PT ;  /* 0x00000049ba00720c */ /* 0x080fe40003fc6270 */
[----:B------:R-:W-:-:S11]  /*2820*/  ISETP.GE.AND P5, PT, R193, R73, PT ;  /* 0x00000049c100720c */ /* 0x000fd60003fa6270 */
[----:B------:R0:W5:Y:S04]  /*2830*/  @!P6 LDG.E.64 R30, desc[UR40][R6.64] ;  /* 0x00000028061ee981 */ /* 0x000168000c1e1b00 */
[----:B------:R0:W5:Y:S04]  /*2840*/  @!P5 LDG.E.64 R8, desc[UR40][R6.64+0x20] ;  /* 0x000020280608d981 */ /* 0x000168000c1e1b00 */
[----:B------:R0:W5:Y:S04]  /*2850*/  @!P6 LDG.E.64 R56, desc[UR40][R4.64] ;  /* 0x000000280438e981 */ /* 0x000168000c1e1b00 */
[----:B------:R0:W5:Y:S02]  /*2860*/  @!P5 LDG.E.64 R28, desc[UR40][R4.64+0x20] ;  /* 0x00002028041cd981 */ /* 0x000164000c1e1b00 */
.L_x_601:
[----:B------:R-:W-:Y:S05]  /*2870*/  BSYNC B1 ;  /* 0x0000000000017941 */ /* 0x000fea0003800000 */
.L_x_600:
[----:B------:R-:W-:Y:S01]  /*2880*/  ISETP.NE.AND P5, PT, R185, 0x3, PT ;  /* 0x00000003b900780c */ /* 0x000fe20003fa5270 */
[----:B0----5:R-:W-:Y:S02]  /*2890*/  IMAD.MOV.U32 R4, RZ, RZ, R8 ;  /* 0x000000ffff047224 */ /* 0x021fe400078e0008 */
[----:B------:R-:W-:Y:S02]  /*28a0*/  IMAD.MOV.U32 R5, RZ, RZ, R9 ;  /* 0x000000ffff057224 */ /* 0x000fe400078e0009 */
[----:B------:R-:W-:Y:S02]  /*28b0*/  IMAD.MOV.U32 R6, RZ, RZ, R30 ;  /* 0x000000ffff067224 */ /* 0x000fe400078e001e */
[----:B------:R-:W-:Y:S01]  /*28c0*/  IMAD.MOV.U32 R7, RZ, RZ, R31 ;  /* 0x000000ffff077224 */ /* 0x000fe200078e001f */
[----:B------:R-:W-:Y:S01]  /*28d0*/  PRMT R80, R5, 0x5410, R4 ;  /* 0x0000541005507816 */ /* 0x000fe20000000004 */
[----:B------:R-:W-:Y:S01]  /*28e0*/  IMAD.MOV.U32 R4, RZ, RZ, R28 ;  /* 0x000000ffff047224 */ /* 0x000fe200078e001c */
[----:B------:R-:W-:Y:S01]  /*28f0*/  PRMT R77, R6, 0x7610, R77 ;  /* 0x00007610064d7816 */ /* 0x000fe2000000004d */
[----:B------:R-:W-:Y:S01]  /*2900*/  IMAD.MOV.U32 R5, RZ, RZ, R29 ;  /* 0x000000ffff057224 */ /* 0x000fe200078e001d */
[----:B------:R-:W-:Y:S01]  /*2910*/  PRMT R78, R7, 0x7610, R78 ;  /* 0x00007610074e7816 */ /* 0x000fe2000000004e */
[----:B------:R-:W-:Y:S01]  /*2920*/  IMAD.MOV.U32 R6, RZ, RZ, R56 ;  /* 0x000000ffff067224 */ /* 0x000fe200078e0038 */
[----:B------:R-:W-:Y:S01]  /*2930*/  PRMT R81, R81, 0x5410, R4 ;  /* 0x0000541051517816 */ /* 0x000fe20000000004 */
[----:B------:R-:W-:Y:S01]  /*2940*/  IMAD.MOV.U32 R7, RZ, RZ, R57 ;  /* 0x000000ffff077224 */ /* 0x000fe200078e0039 */
[----:B------:R-:W-:-:S02]  /*2950*/  PRMT R82, R82, 0x5410, R5 ;  /* 0x0000541052527816 */ /* 0x000fc40000000005 */
[----:B------:R-:W-:Y:S02]  /*2960*/  PRMT R77, R77, 0x5410, R6 ;  /* 0x000054104d4d7816 */ /* 0x000fe40000000006 */
[----:B------:R-:W-:Y:S01]  /*2970*/  PRMT R78, R78, 0x5410, R7 ;  /* 0x000054104e4e7816 */ /* 0x000fe20000000007 */
[----:B------:R-:W-:Y:S06]  /*2980*/  @!P5 BRA `(.L_x_602) ;  /* 0x000000000004d947 */ /* 0x000fec0003800000 */
[----:B------:R-:W-:Y:S01]  /*2990*/  BPT.TRAP 0x1 ;  /* 0x000000040000795c */ /* 0x000fe20000300000 */
.L_x_602:
[----:B------:R-:W-:Y:S01]  /*29a0*/  IMAD R63, R22, 0x8, R2 ;  /* 0x00000008163f7824 */ /* 0x000fe200078e0202 */
[----:B------:R-:W-:Y:S01]  /*29b0*/  SHF.L.U32 R74, R188, 0x1f, RZ ;  /* 0x0000001fbc4a7819 */ /* 0x000fe200000006ff */
[----:B------:R-:W-:Y:S03]  /*29c0*/  BSSY B1, `(.L_x_603) ;  /* 0x0000003000017945 */ /* 0x000fe60003800000 */
[----:B------:R-:W0:Y:S02]  /*29d0*/  SYNCS.PHASECHK.TRANS64.TRYWAIT P6, [R63+URZ+0x28c90], R74 ;  /* 0x028c904a3f0075a7 */ /* 0x000e2400080c017f */
[----:B0-----:R-:W-:Y:S05]  /*29e0*/  @!P6 BRA `(.L_x_604) ;  /* 0x0000014c0008e947 */ /* 0x001fea0003800000 */
.L_x_845:
[----:B------:R-:W-:Y:S05]  /*29f0*/  BSYNC B1 ;  /* 0x0000000000017941 */ /* 0x000fea0003800000 */
.L_x_603:
[----:B------:R-:W-:-:S03]  /*2a00*/  UMOV UR4, 0xffffffff ;  /* 0xffffffff00047882 */ /* 0x000fc60000000000 */
[----:B------:R-:W-:Y:S05]  /*2a10*/  BRA.DIV UR4, `(.L_x_605) ;  /* 0x0000014e04107947 */ /* 0x000fea000b800000 */
[----:B------:R1:W2:Y:S04]  /*2a20*/  SHFL.IDX PT, R72, R69, RZ, 0x1c1f ;  /* 0x001c1fff45487589 */ /* 0x0002a800000e0000 */
[----:B------:R1:W3:Y:S02]  /*2a30*/  SHFL.IDX PT, R14, R70, RZ, 0x1c1f ;  /* 0x001c1fff460e7589 */ /* 0x0002e400000e0000 */
.L_x_849:
[----:B------:R-:W-:Y:S05]  /*2a40*/  @P0 BRA `(.L_x_606) ;  /* 0x0000001400640947 */ /* 0x000fea0003800000 */
[----:B------:R-:W-:Y:S04]  /*2a50*/  BSSY B1, `(.L_x_607) ;  /* 0x0000038000017945 */ /* 0x000fe80003800000 */
[----:B------:R-:W-:Y:S05]  /*2a60*/  @P2 BRA `(.L_x_608) ;  /* 0x0000000000d82947 */ /* 0x000fea0003800000 */
[----:B------:R4:W0:Y:S01]  /*2a70*/  LDS.128 R4, [R75+0x22400] ;  /* 0x022400004b047984 */ /* 0x0008220000000c00 */
[----:B------:R-:W-:Y:S01]  /*2a80*/  ISETP.GE.AND P6, PT, R186, R73, PT ;  /* 0x00000049ba00720c */ /* 0x000fe20003fc6270 */
[----:B------:R-:W-:Y:S01]  /*2a90*/  BSSY B2, `(.L_x_609) ;  /* 0x0000032000027945 */ /* 0x000fe20003800000 */
[----:B---3--:R-:W-:-:S04]  /*2aa0*/  LEA R10, P0, R16, R14, 0x1 ;  /* 0x0000000e100a7211 */ /* 0x008fc800078008ff */
[----:B--2---:R-:W-:-:S07]  /*2ab0*/  LEA.HI.X R11, R16, R72, R17, 0x1, P0 ;  /* 0x00000048100b7211 */ /* 0x004fce00000f0c11 */
[----:B----4-:R-:W-:Y:S05]  /*2ac0*/  @P6 BRA `(.L_x_610) ;  /* 0x0000000000b86947 */ /* 0x010fea0003800000 */
[----:B------:R-:W-:Y:S01]  /*2ad0*/  SHF.R.U64 R75, R30, 0x10, R31 ;  /* 0x000000101e4b7819 */ /* 0x000fe2000000121f */
[----:B0-----:R-:W-:Y:S01]  /*2ae0*/  IMAD.U32 R15, R7, 0x10000, RZ ;  /* 0x00010000070f7824 */ /* 0x001fe200078e00ff */
[--C-:B-1----:R-:W-:Y:S01]  /*2af0*/  SHF.R.U64 R70, R56, 0x10, R57.reuse ;  /* 0x0000001038467819 */ /* 0x102fe20000001239 */
[----:B------:R-:W-:Y:S01]  /*2b00*/  IMAD.U32 R12, R6, 0x10000, RZ ;  /* 0x00010000060c7824 */ /* 0x000fe200078e00ff */
[----:B------:R-:W-:Y:S02]  /*2b10*/  SHF.R.U32.HI R76, RZ, 0x10, R57 ;  /* 0x00000010ff4c7819 */ /* 0x000fe40000011639 */
[----:B------:R-:W-:Y:S02]  /*2b20*/  SHF.R.U32.HI R69, RZ, 0x10, R31 ;  /* 0x00000010ff457819 */ /* 0x000fe4000001161f */
[C---:B------:R-:W-:Y:S02]  /*2b30*/  PRMT R31, R77.reuse, 0x5410, R75 ;  /* 0x000054104d1f7816 */ /* 0x040fe4000000004b */
[----:B------:R-:W-:-:S02]  /*2b40*/  PRMT R70, R77, 0x5432, R70 ;  /* 0x000054324d467816 */ /* 0x000fc40000000046 */
[C---:B------:R-:W-:Y:S02]  /*2b50*/  PRMT R76, R78.reuse, 0x5432, R76 ;  /* 0x000054324e4c7816 */ /* 0x040fe4000000004c */
[----:B------:R-:W-:Y:S02]  /*2b60*/  PRMT R57, R78, 0x5410, R69 ;  /* 0x000054104e397816 */ /* 0x000fe40000000045 */
[----:B------:R-:W-:Y:S01]  /*2b70*/  LOP3.LUT R30, R7, 0xffff0000, RZ, 0xc0, !PT ;  /* 0xffff0000071e7812 */ /* 0x000fe200078ec0ff */
[----:B------:R-:W-:Y:S01]  /*2b80*/  IMAD.U32 R77, R76, 0x10000, RZ ;  /* 0x000100004c4d7824 */ /* 0x000fe200078e00ff */
[----:B------:R-:W-:Y:S01]  /*2b90*/  LOP3.LUT R7, R5, 0xffff0000, RZ, 0xc0, !PT ;  /* 0xffff000005077812 */ /* 0x000fe200078ec0ff */
[----:B------:R-:W-:Y:S01]  /*2ba0*/  IMAD.U32 R69, R57, 0x10000, RZ ;  /* 0x0001000039457824 */ /* 0x000fe200078e00ff */
[C---:B------:R-:W-:Y:S01]  /*2bb0*/  LOP3.LUT R75, R70.reuse, 0xffff0000, RZ, 0xc0, !PT ;  /* 0xffff0000464b7812 */ /* 0x040fe200078ec0ff */
[----:B------:R-:W-:Y:S01]  /*2bc0*/  IMAD.U32 R70, R70, 0x10000, RZ ;  /* 0x0001000046467824 */ /* 0x000fe200078e00ff */
[C---:B------:R-:W-:Y:S01]  /*2bd0*/  LOP3.LUT R56, R31.reuse, 0xffff0000, RZ, 0xc0, !PT ;  /* 0xffff00001f387812 */ /* 0x040fe200078ec0ff */
[----:B------:R-:W-:Y:S01]  /*2be0*/  IMAD.U32 R31, R31, 0x10000, RZ ;  /* 0x000100001f1f7824 */ /* 0x000fe200078e00ff */
[----:B------:R-:W-:Y:S01]  /*2bf0*/  LOP3.LUT R13, R6, 0xffff0000, RZ, 0xc0, !PT ;  /* 0xffff0000060d7812 */ /* 0x000fe200078ec0ff */
[----:B------:R-:W-:Y:S01]  /*2c00*/  FMUL.FTZ R79, R7, R75 ;  /* 0x0000004b074f7220 */ /* 0x000fe20000410000 */
[----:B------:R-:W-:-:S02]  /*2c10*/  IMAD.U32 R6, R5, 0x10000, RZ ;  /* 0x0001000005067824 */ /* 0x000fc400078e00ff */
[-C--:B------:R-:W-:Y:S01]  /*2c20*/  FMUL.FTZ R78, R7, R56.reuse ;  /* 0x00000038074e7220 */ /* 0x080fe20000410000 */
[----:B------:R-:W-:Y:S01]  /*2c30*/  LOP3.LUT R76, R76, 0xffff0000, RZ, 0xc0, !PT ;  /* 0xffff00004c4c7812 */ /* 0x000fe200078ec0ff */
[C---:B------:R-:W-:Y:S01]  /*2c40*/  FMUL.FTZ R7, R13.reuse, R77 ;  /* 0x0000004d0d077220 */ /* 0x040fe20000410000 */
[-C--:B------:R-:W-:Y:S01]  /*2c50*/  FMUL.FTZ R13, R13, R69.reuse ;  /* 0x000000450d0d7220 */ /* 0x080fe20000410000 */
[----:B------:R-:W-:Y:S01]  /*2c60*/  LOP3.LUT R57, R57, 0xffff0000, RZ, 0xc0, !PT ;  /* 0xffff000039397812 */ /* 0x000fe200078ec0ff */
[----:B------:R-:W-:Y:S02]  /*2c70*/  IMAD.U32 R5, R4, 0x10000, RZ ;  /* 0x0001000004057824 */ /* 0x000fe400078e00ff */
[----:B------:R-:W-:Y:S01]  /*2c80*/  FFMA.FTZ R69, R12, R69, -R7 ;  /* 0x000000450c457223 */ /* 0x000fe20000010807 */
[----:B------:R-:W-:Y:S01]  /*2c90*/  LOP3.LUT R4, R4, 0xffff0000, RZ, 0xc0, !PT ;  /* 0xffff000004047812 */ /* 0x000fe200078ec0ff */
[----:B------:R-:W-:Y:S01]  /*2ca0*/  FFMA.FTZ R79, R6, R56, -R79 ;  /* 0x00000038064f7223 */ /* 0x000fe2000001084f */
[----:B------:R-:W-:Y:S01]  /*2cb0*/  FFMA.FTZ R12, R12, R77, R13 ;  /* 0x0000004d0c0c7223 */ /* 0x000fe2000001000d */
[C---:B------:R-:W-:Y:S01]  /*2cc0*/  FMUL.FTZ R56, R30.reuse, R76 ;  /* 0x0000004c1e387220 */ /* 0x040fe20000410000 */
[----:B------:R-:W-:Y:S01]  /*2cd0*/  FMUL.FTZ R13, R30, R57 ;  /* 0x000000391e0d7220 */ /* 0x000fe20000410000 */
[----:B------:R-:W-:Y:S01]  /*2ce0*/  FFMA.FTZ R78, R6, R75, R78 ;  /* 0x0000004b064e7223 */ /* 0x000fe2000001004e */
[C---:B------:R-:W-:Y:S01]  /*2cf0*/  FMUL.FTZ R6, R4.reuse, R70 ;  /* 0x0000004604067220 */ /* 0x040fe20000410000 */
[----:B------:R-:W-:Y:S01]  /*2d00*/  FMUL.FTZ R7, R4, R31 ;  /* 0x0000001f04077220 */ /* 0x000fe20000410000 */
[C---:B------:R-:W-:Y:S01]  /*2d10*/  FFMA.FTZ R56, R15.reuse, R57, -R56 ;  /* 0x000000390f387223 */ /* 0x040fe20000010838 */
[----:B------:R-:W-:Y:S01]  /*2d20*/  FFMA.FTZ R13, R15, R76, R13 ;  /* 0x0000004c0f0d7223 */ /* 0x000fe2000001000d */
[C---:B------:R-:W-:Y:S01]  /*2d30*/  FFMA.FTZ R6, R5.reuse, R31, -R6 ;  /* 0x0000001f05067223 */ /* 0x040fe20000010806 */
[----:B------:R-:W-:Y:S01]  /*2d40*/  FFMA.FTZ R7, R5, R70, R7 ;  /* 0x0000004605077223 */ /* 0x000fe20000010007 */
[----:B------:R-:W-:-:S02]  /*2d50*/  F2FP.BF16.F32.PACK_AB R12, R12, R69 ;  /* 0x000000450c0c723e */ /* 0x000fc400000010ff */
[----:B------:R-:W-:Y:S02]  /*2d60*/  F2FP.BF16.F32.PACK_AB R13, R13, R56 ;  /* 0x000000380d0d723e */ /* 0x000fe400000010ff */
[----:B------:R-:W-:Y:S02]  /*2d70*/  F2FP.BF16.F32.PACK_AB R4, R7, R6 ;  /* 0x000000060704723e */ /* 0x000fe400000010ff */
[----:B------:R-:W-:Y:S01]  /*2d80*/  F2FP.BF16.F32.PACK_AB R5, R78, R79 ;  /* 0x0000004f4e05723e */ /* 0x000fe200000010ff */
[----:B------:R-:W-:Y:S01]  /*2d90*/  IMAD.MOV.U32 R7, RZ, RZ, R13 ;  /* 0x000000ffff077224 */ /* 0x000fe200078e000d */
[----:B------:R-:W-:-:S07]  /*2da0*/  MOV R6, R12 ;  /* 0x0000000c00067202 */ /* 0x000fce0000000f00 */
.L_x_610:
[----:B------:R-:W-:Y:S05]  /*2db0*/  BSYNC B2 ;  /* 0x0000000000027941 */ /* 0x000fea0003800000 */
.L_x_609:
[----:B0-----:R4:W-:Y:S02]  /*2dc0*/  ST.E.128 desc[UR40][R10.64], R4 ;  /* 0x000000040a007985 */ /* 0x0019e4000c101d28 */
.L_x_608:
[----:B------:R-:W-:Y:S05]  /*2dd0*/  BSYNC B1 ;  /* 0x0000000000017941 */ /* 0x000fea0003800000 */
.L_x_607:
[----:B------:R-:W-:Y:S05]  /*2de0*/  @P1 BRA `(.L_x_606) ;  /* 0x00000010007c1947 */ /* 0x000fea0003800000 */
[----:B----4-:R-:W-:Y:S01]  /*2df0*/  IMAD.MOV.U32 R4, RZ, RZ, 0x20 ;  /* 0x00000020ff047424 */ /* 0x010fe200078e00ff */
[----:B------:R-:W-:Y:S01]  /*2e00*/  LOP3.LUT P0, RZ, R190, 0x4, RZ, 0xc0, !PT ;  /* 0x00000004beff7812 */ /* 0x000fe2000780c0ff */
[----:B------:R-:W-:Y:S01]  /*2e10*/  BSSY B1, `(.L_x_611) ;  /* 0x0000037000017945 */ /* 0x000fe20003800000 */
[----:B------:R-:W-:Y:S02]  /*2e20*/  ISETP.GE.AND P6, PT, R193, R73, PT ;  /* 0x00000049c100720c */ /* 0x000fe40003fc6270 */
[----:B------:R-:W-:Y:S02]  /*2e30*/  SEL R4, R4, 0xffffffe0, !P0 ;  /* 0xffffffe004047807 */ /* 0x000fe40004000000 */
[C---:B---3--:R-:W-:Y:S02]  /*2e40*/  LEA R10, P0, R19.reuse, R14, 0x1 ;  /* 0x0000000e130a7211 */ /* 0x048fe400078008ff */
[----:B------:R-:W-:Y:S02]  /*2e50*/  IADD3 R71, R4, R52, R71 ;  /* 0x0000003404477210 */ /* 0x000fe40007ffe047 */
[----:B--2---:R-:W-:-:S03]  /*2e60*/  LEA.HI.X R11, R19, R72, R191, 0x1, P0 ;  /* 0x00000048130b7211 */ /* 0x004fc600000f0cbf */
[----:B------:R-:W-:-:S06]  /*2e70*/  IMAD R4, R71, 0x2, R2 ;  /* 0x0000000247047824 */ /* 0x000fcc00078e0202 */
[----:B------:R-:W2:Y:S01]  /*2e80*/  LDS.128 R4, [R4+0x22400] ;  /* 0x0224000004047984 */ /* 0x000ea20000000c00 */
[----:B------:R-:W-:Y:S05]  /*2e90*/  @P6 BRA `(.L_x_612) ;  /* 0x0000000000b86947 */ /* 0x000fea0003800000 */
[----:B------:R-:W-:Y:S01]  /*2ea0*/  SHF.R.U64 R14, R8, 0x10, R9 ;  /* 0x00000010080e7819 */ /* 0x000fe20000001209 */
[----:B--2---:R-:W-:Y:S01]  /*2eb0*/  IMAD.U32 R12, R7, 0x10000, RZ ;  /* 0x00010000070c7824 */ /* 0x004fe200078e00ff */
[--C-:B------:R-:W-:Y:S01]  /*2ec0*/  SHF.R.U64 R30, R28, 0x10, R29.reuse ;  /* 0x000000101c1e7819 */ /* 0x100fe2000000121d */
[----:B------:R-:W-:Y:S01]  /*2ed0*/  IMAD.U32 R8, R6, 0x10000, RZ ;  /* 0x0001000006087824 */ /* 0x000fe200078e00ff */
[----:B------:R-:W-:Y:S02]  /*2ee0*/  SHF.R.U32.HI R56, RZ, 0x10, R29 ;  /* 0x00000010ff387819 */ /* 0x000fe4000001161d */
[----:B------:R-:W-:Y:S02]  /*2ef0*/  SHF.R.U32.HI R15, RZ, 0x10, R9 ;  /* 0x00000010ff0f7819 */ /* 0x000fe40000011609 */
[----:B------:R-:W-:Y:S02]  /*2f00*/  PRMT R14, R80, 0x5432, R14 ;  /* 0x00005432500e7816 */ /* 0x000fe4000000000e */
[----:B------:R-:W-:-:S02]  /*2f10*/  PRMT R30, R81, 0x5432, R30 ;  /* 0x00005432511e7816 */ /* 0x000fc4000000001e */
[----:B------:R-:W-:Y:S02]  /*2f20*/  PRMT R56, R82, 0x5432, R56 ;  /* 0x0000543252387816 */ /* 0x000fe40000000038 */
        /* <DEDUP_REMOVED lines=10> */
[C---:B-1----:R-:W-:Y:S01]  /*2fd0*/  FMUL.FTZ R69, R7.reuse, R31 ;  /* 0x0000001f07457220 */ /* 0x042fe20000410000 */
[----:B------:R-:W-:Y:S01]  /*2fe0*/  LOP3.LUT R56, R56, 0xffff0000, RZ, 0xc0, !PT ;  /* 0xffff000038387812 */ /* 0x000fe200078ec0ff */
[----:B------:R-:W-:Y:S01]  /*2ff0*/  FMUL.FTZ R70, R7, R15 ;  /* 0x0000000f07467220 */ /* 0x000fe20000410000 */
[----:B------:R-:W-:Y:S01]  /*3000*/  LOP3.LUT R28, R28, 0xffff0000, RZ, 0xc0, !PT ;  /* 0xffff00001c1c7812 */ /* 0x000fe200078ec0ff */
[C---:B------:R-:W-:Y:S01]  /*3010*/  FMUL.FTZ R7, R9.reuse, R57 ;  /* 0x0000003909077220 */ /* 0x040fe20000410000 */
[----:B------:R-:W-:Y:S01]  /*3020*/  FMUL.FTZ R9, R9, R29 ;  /* 0x0000001d09097220 */ /* 0x000fe20000410000 */
[----:B------:R-:W-:-:S02]  /*3030*/  IMAD.U32 R6, R5, 0x10000, RZ ;  /* 0x0001000005067824 */ /* 0x000fc400078e00ff */
[----:B------:R-:W-:Y:S01]  /*3040*/  FFMA.FTZ R29, R8, R29, -R7 ;  /* 0x0000001d081d7223 */ /* 0x000fe20000010807 */
[----:B------:R-:W-:Y:S02]  /*3050*/  IMAD.U32 R5, R4, 0x10000, RZ ;  /* 0x0001000004057824 */ /* 0x000fe400078e00ff */
[----:B------:R-:W-:Y:S01]  /*3060*/  FFMA.FTZ R8, R8, R57, R9 ;  /* 0x0000003908087223 */ /* 0x000fe20000010009 */
[----:B------:R-:W-:Y:S01]  /*3070*/  LOP3.LUT R4, R4, 0xffff0000, RZ, 0xc0, !PT ;  /* 0xffff000004047812 */ /* 0x000fe200078ec0ff */
[C---:B------:R-:W-:Y:S01]  /*3080*/  FMUL.FTZ R9, R13.reuse, R56 ;  /* 0x000000380d097220 */ /* 0x040fe20000410000 */
[-C--:B------:R-:W-:Y:S01]  /*3090*/  FMUL.FTZ R13, R13, R28.reuse ;  /* 0x0000001c0d0d7220 */ /* 0x080fe20000410000 */
[C---:B------:R-:W-:Y:S01]  /*30a0*/  FFMA.FTZ R69, R6.reuse, R15, -R69 ;  /* 0x0000000f06457223 */ /* 0x040fe20000010845 */
[----:B------:R-:W-:Y:S01]  /*30b0*/  FFMA.FTZ R70, R6, R31, R70 ;  /* 0x0000001f06467223 */ /* 0x000fe20000010046 */
[----:B------:R-:W-:Y:S01]  /*30c0*/  FFMA.FTZ R9, R12, R28, -R9 ;  /* 0x0000001c0c097223 */ /* 0x000fe20000010809 */
[C---:B------:R-:W-:Y:S01]  /*30d0*/  FMUL.FTZ R6, R4.reuse, R30 ;  /* 0x0000001e04067220 */ /* 0x040fe20000410000 */
[----:B------:R-:W-:Y:S01]  /*30e0*/  FMUL.FTZ R7, R4, R14 ;  /* 0x0000000e04077220 */ /* 0x000fe20000410000 */
[----:B------:R-:W-:Y:S01]  /*30f0*/  FFMA.FTZ R12, R12, R56, R13 ;  /* 0x000000380c0c7223 */ /* 0x000fe2000001000d */
[----:B------:R-:W-:Y:S01]  /*3100*/  F2FP.BF16.F32.PACK_AB R8, R8, R29 ;  /* 0x0000001d0808723e */ /* 0x000fe200000010ff */
[C---:B------:R-:W-:Y:S01]  /*3110*/  FFMA.FTZ R6, R5.reuse, R14, -R6 ;  /* 0x0000000e05067223 */ /* 0x040fe20000010806 */
[----:B------:R-:W-:Y:S01]  /*3120*/  FFMA.FTZ R7, R5, R30, R7 ;  /* 0x0000001e05077223 */ /* 0x000fe20000010007 */
[----:B------:R-:W-:-:S02]  /*3130*/  F2FP.BF16.F32.PACK_AB R5, R70, R69 ;  /* 0x000000454605723e */ /* 0x000fc400000010ff */
[----:B------:R-:W-:Y:S02]  /*3140*/  F2FP.BF16.F32.PACK_AB R9, R12, R9 ;  /* 0x000000090c09723e */ /* 0x000fe400000010ff */
[----:B------:R-:W-:Y:S01]  /*3150*/  F2FP.BF16.F32.PACK_AB R4, R7, R6 ;  /* 0x000000060704723e */ /* 0x000fe200000010ff */
[----:B------:R-:W-:Y:S02]  /*3160*/  IMAD.MOV.U32 R6, RZ, RZ, R8 ;  /* 0x000000ffff067224 */ /* 0x000fe400078e0008 */
[----:B------:R-:W-:-:S07]  /*3170*/  IMAD.MOV.U32 R7, RZ, RZ, R9 ;  /* 0x000000ffff077224 */ /* 0x000fce00078e0009 */
.L_x_612:
[----:B------:R-:W-:Y:S05]  /*3180*/  BSYNC B1 ;  /* 0x0000000000017941 */ /* 0x000fea0003800000 */
.L_x_611:
[----:B--2---:R2:W-:Y:S01]  /*3190*/  ST.E.128 desc[UR40][R10.64], R4 ;  /* 0x000000040a007985 */ /* 0x0045e2000c101d28 */
[----:B------:R-:W-:Y:S05]  /*31a0*/  BRA `(.L_x_606) ;  /* 0x0000000c008c7947 */ /* 0x000fea0003800000 */
.L_x_599:
[----:B------:R-:W-:Y:S01]  /*31b0*/  IMAD R68, R38, -0x40, R40 ;  /* 0xffffffc026447824 */ /* 0x000fe200078e0228 */
[----:B------:R-:W-:-:S04]  /*31c0*/  ISETP.GE.AND P0, PT, R16, R73, PT ;  /* 0x000000491000720c */ /* 0x000fc80003f06270 */
[----:B------:R-:W-:-:S04]  /*31d0*/  VIMNMX R68, R68, 0x40, PT ;  /* 0x0000004044447848 */ /* 0x000fc80003fe0100 */
[----:B------:R-:W-:-:S13]  /*31e0*/  ISETP.GE.OR P5, PT, R184, R68, P0 ;  /* 0x00000044b800720c */ /* 0x000fda00007a6670 */
[----:B------:R-:W0:Y:S01]  /*31f0*/  @!P5 LDC.64 R12, c[0x0][0x3e8] ;  /* 0x0000fa00ff0cdb82 */ /* 0x000e220000000a00 */
[----:B------:R-:W-:Y:S01]  /*3200*/  @!P5 IADD3 R6, P6, R32, R4, RZ ;  /* 0x000000042006d210 */ /* 0x000fe20007fde0ff */
[----:B------:R-:W-:Y:S02]  /*3210*/  @!P5 IMAD R4, R45, R38, RZ ;  /* 0x000000262d04d224 */ /* 0x000fe400078e02ff */
[----:B------:R-:W-:Y:S02]  /*3220*/  @!P5 IMAD.MOV.U32 R5, RZ, RZ, R59 ;  /* 0x000000ffff05d224 */ /* 0x000fe400078e003b */
[----:B------:R-:W-:Y:S02]  /*3230*/  @!P5 IMAD R15, R11, R46, R4 ;  /* 0x0000002e0b0fd224 */ /* 0x000fe400078e0204 */
[----:B------:R-:W1:Y:S01]  /*3240*/  @!P5 LDC.64 R8, c[0x0][0x400] ;  /* 0x00010000ff08db82 */ /* 0x000e620000000a00 */
[----:B------:R-:W-:Y:S02]  /*3250*/  @!P5 IMAD.X R7, R10, 0x1, R54, P6 ;  /* 0x000000010a07d824 */ /* 0x000fe400030e0636 */
[----:B------:R-:W-:-:S04]  /*3260*/  @!P5 IMAD.MOV.U32 R4, RZ, RZ, R36 ;  /* 0x000000ffff04d224 */ /* 0x000fc800078e0024 */
[----:B------:R-:W-:Y:S01]  /*3270*/  @!P5 IMAD.WIDE.U32 R10, R38, R46, R4 ;  /* 0x0000002e260ad225 */ /* 0x000fe200078e0004 */
[----:B------:R-:W-:-:S03]  /*3280*/  CS2R R4, SRZ ;  /* 0x0000000000047805 */ /* 0x000fc6000001ff00 */
[----:B------:R-:W-:Y:S01]  /*3290*/  @!P5 IMAD.IADD R11, R15, 0x1, R11 ;  /* 0x000000010f0bd824 */ /* 0x000fe200078e020b */
[----:B0-----:R-:W-:-:S04]  /*32a0*/  @!P5 LEA R12, P6, R6, R12, 0x1 ;  /* 0x0000000c060cd211 */ /* 0x001fc800078c08ff */
[----:B------:R-:W-:Y:S02]  /*32b0*/  @!P5 LEA.HI.X R13, R6, R13, R7, 0x1, P6 ;  /* 0x0000000d060dd211 */ /* 0x000fe400030f0c07 */
[----:B------:R-:W-:Y:S02]  /*32c0*/  CS2R R6, SRZ ;  /* 0x0000000000067805 */ /* 0x000fe4000001ff00 */
[C---:B-1----:R-:W-:Y:S02]  /*32d0*/  @!P5 LEA R8, P6, R10.reuse, R8, 0x1 ;  /* 0x000000080a08d211 */ /* 0x042fe400078c08ff */
[----:B------:R-:W-:Y:S02]  /*32e0*/  CS2R R30, SRZ ;  /* 0x00000000001e7805 */ /* 0x000fe4000001ff00 */
[----:B------:R-:W-:Y:S01]  /*32f0*/  CS2R R28, SRZ ;  /* 0x00000000001c7805 */ /* 0x000fe2000001ff00 */
[----:B------:R-:W2:Y:S01]  /*3300*/  @!P5 LDG.E.128 R4, desc[UR40][R12.64] ;  /* 0x000000280c04d981 */ /* 0x000ea2000c1e1d00 */
[----:B------:R-:W-:-:S05]  /*3310*/  @!P5 LEA.HI.X R9, R10, R9, R11, 0x1, P6 ;  /* 0x000000090a09d211 */ /* 0x000fca00030f0c0b */
[----:B------:R-:W3:Y:S01]  /*3320*/  @!P5 LDG.E.128 R28, desc[UR40][R8.64] ;  /* 0x00000028081cd981 */ /* 0x000ee2000c1e1d00 */
[----:B------:R-:W-:Y:S01]  /*3330*/  ISETP.NE.AND P5, PT, R185, 0x3, PT ;  /* 0x00000003b900780c */ /* 0x000fe20003fa5270 */
[----:B--2---:R-:W-:Y:S02]  /*3340*/  IMAD.MOV.U32 R10, RZ, RZ, R6 ;  /* 0x000000ffff0a7224 */ /* 0x004fe400078e0006 */
[----:B------:R-:W-:Y:S02]  /*3350*/  IMAD.MOV.U32 R11, RZ, RZ, R7 ;  /* 0x000000ffff0b7224 */ /* 0x000fe400078e0007 */
[----:B------:R-:W-:Y:S02]  /*3360*/  IMAD.MOV.U32 R14, RZ, RZ, R4 ;  /* 0x000000ffff0e7224 */ /* 0x000fe400078e0004 */
[----:B------:R-:W-:Y:S01]  /*3370*/  IMAD.MOV.U32 R15, RZ, RZ, R5 ;  /* 0x000000ffff0f7224 */ /* 0x000fe200078e0005 */
[----:B---3--:R-:W-:Y:S01]  /*3380*/  MOV R8, R31 ;  /* 0x0000001f00087202 */ /* 0x008fe20000000f00 */
[----:B------:R-:W-:Y:S01]  /*3390*/  IMAD.MOV.U32 R9, RZ, RZ, R28 ;  /* 0x000000ffff097224 */ /* 0x000fe200078e001c */
[----:B------:R-:W-:Y:S01]  /*33a0*/  PRMT R81, R14, 0x5410, R10 ;  /* 0x000054100e517816 */ /* 0x000fe2000000000a */
[----:B------:R-:W-:Y:S01]  /*33b0*/  IMAD.MOV.U32 R10, RZ, RZ, R30 ;  /* 0x000000ffff0a7224 */ /* 0x000fe200078e001e */
[----:B------:R-:W-:Y:S01]  /*33c0*/  PRMT R85, R15, 0x5410, R11 ;  /* 0x000054100f557816 */ /* 0x000fe2000000000b */
[----:B------:R-:W-:-:S03]  /*33d0*/  IMAD.MOV.U32 R11, RZ, RZ, R29 ;  /* 0x000000ffff0b7224 */ /* 0x000fc600078e001d */
[----:B------:R-:W-:Y:S02]  /*33e0*/  PRMT R84, R8, 0x5410, R10 ;  /* 0x0000541008547816 */ /* 0x000fe4000000000a */
[----:B------:R-:W-:Y:S01]  /*33f0*/  PRMT R77, R9, 0x5410, R11 ;  /* 0x00005410094d7816 */ /* 0x000fe2000000000b */
[----:B------:R-:W-:Y:S06]  /*3400*/  @!P5 BRA `(.L_x_613) ;  /* 0x000000000004d947 */ /* 0x000fec0003800000 */
[----:B------:R-:W-:Y:S01]  /*3410*/  BPT.TRAP 0x1 ;  /* 0x000000040000795c */ /* 0x000fe20000300000 */
.L_x_613:
[----:B------:R-:W-:Y:S01]  /*3420*/  IMAD R63, R22, 0x8, R2 ;  /* 0x00000008163f7824 */ /* 0x000fe200078e0202 */
[----:B------:R-:W-:Y:S01]  /*3430*/  SHF.L.U32 R74, R188, 0x1f, RZ ;  /* 0x0000001fbc4a7819 */ /* 0x000fe200000006ff */
[----:B------:R-:W-:Y:S03]  /*3440*/  BSSY B1, `(.L_x_614) ;  /* 0x0000003000017945 */ /* 0x000fe60003800000 */
[----:B------:R-:W0:Y:S02]  /*3450*/  SYNCS.PHASECHK.TRANS64.TRYWAIT P6, [R63+URZ+0x28c90], R74 ;  /* 0x028c904a3f0075a7 */ /* 0x000e2400080c017f */
[----:B0-----:R-:W-:Y:S05]  /*3460*/  @!P6 BRA `(.L_x_615) ;  /* 0x0000014000c4e947 */ /* 0x001fea0003800000 */
.L_x_850:
[----:B------:R-:W-:Y:S05]  /*3470*/  BSYNC B1 ;  /* 0x0000000000017941 */ /* 0x000fea0003800000 */
.L_x_614:
[----:B------:R-:W-:-:S03]  /*3480*/  UMOV UR4, 0xffffffff ;  /* 0xffffffff00047882 */ /* 0x000fc60000000000 */
[----:B------:R-:W-:Y:S05]  /*3490*/  BRA.DIV UR4, `(.L_x_616) ;  /* 0x0000014204cc7947 */ /* 0x000fea000b800000 */
[----:B------:R-:W1:Y:S04]  /*34a0*/  SHFL.IDX PT, R69, R69, RZ, 0x1c1f ;  /* 0x001c1fff45457589 */ /* 0x000e6800000e0000 */
[----:B------:R-:W2:Y:S02]  /*34b0*/  SHFL.IDX PT, R70, R70, RZ, 0x1c1f ;  /* 0x001c1fff46467589 */ /* 0x000ea400000e0000 */
.L_x_854:
[----:B------:R-:W-:-:S13]  /*34c0*/  ISETP.GE.OR P6, PT, R184, R68, P2 ;  /* 0x00000044b800720c */ /* 0x000fda00017c6670 */
[----:B------:R-:W-:Y:S05]  /*34d0*/  @P6 BRA `(.L_x_606) ;  /* 0x0000000800c06947 */ /* 0x000fea0003800000 */
[----:B------:R-:W3:Y:S01]  /*34e0*/  LDC R72, c[0x0][0x2f4] ;  /* 0x0000bd00ff487b82 */ /* 0x000ee20000000800 */
[C---:B--2---:R-:W-:Y:S01]  /*34f0*/  LEA R56, P6, R58.reuse, R70, 0x1 ;  /* 0x000000463a387211 */ /* 0x044fe200078c08ff */
[----:B------:R-:W-:Y:S03]  /*3500*/  BSSY B1, `(.L_x_617) ;  /* 0x000006f000017945 */ /* 0x000fe60003800000 */
[----:B-1----:R-:W-:Y:S01]  /*3510*/  LEA.HI.X R57, R58, R69, R61, 0x1, P6 ;  /* 0x000000453a397211 */ /* 0x002fe200030f0c3d */
[----:B---3--:R-:W-:-:S05]  /*3520*/  IMAD.IADD R8, R72, 0x1, -R51 ;  /* 0x0000000148087824 */ /* 0x008fca00078e0a33 */
[----:B------:R-:W-:-:S04]  /*3530*/  SEL R8, R51, R8, !P3 ;  /* 0x0000000833087207 */ /* 0x000fc80005800000 */
[----:B------:R-:W-:-:S04]  /*3540*/  SHF.R.S32.HI R9, RZ, 0x1f, R8 ;  /* 0x0000001fff097819 */ /* 0x000fc80000011408 */
[----:B------:R-:W-:-:S04]  /*3550*/  LEA.HI R9, R9, R8, RZ, 0x4 ;  /* 0x0000000809097211 */ /* 0x000fc800078f20ff */
[----:B------:R-:W-:Y:S01]  /*3560*/  SHF.R.S32.HI R8, RZ, 0x4, R9 ;  /* 0x00000004ff087819 */ /* 0x000fe20000011409 */
[----:B------:R-:W-:-:S03]  /*3570*/  IMAD.IADD R9, R62, 0x1, R71 ;  /* 0x000000013e097824 */ /* 0x000fc600078e0247 */
[----:B------:R-:W-:Y:S01]  /*3580*/  LEA.HI.SX32 R8, R3, R8, 0x1d ;  /* 0x0000000803087211 */ /* 0x000fe200078feaff */
[----:B------:R-:W-:-:S04]  /*3590*/  IMAD R9, R9, 0x2, R2 ;  /* 0x0000000209097824 */ /* 0x000fc800078e0202 */
[----:B------:R-:W-:-:S05]  /*35a0*/  IMAD.SHL.U32 R73, R8, 0x8, RZ ;  /* 0x0000000808497824 */ /* 0x000fca00078e00ff */
[----:B------:R-:W-:-:S04]  /*35b0*/  LOP3.LUT R8, R44, 0x38, R73, 0xf8, !PT ;  /* 0x000000382c087812 */ /* 0x000fc800078ef849 */
[----:B------:R-:W-:-:S05]  /*35c0*/  LOP3.LUT R8, R8, R47, RZ, 0x3c, !PT ;  /* 0x0000002f08087212 */ /* 0x000fca00078e3cff */
[----:B------:R-:W-:-:S04]  /*35d0*/  IMAD R8, R209, 0x200, R8 ;  /* 0x00000200d1087824 */ /* 0x000fc800078e0208 */
[----:B------:R-:W-:Y:S02]  /*35e0*/  IMAD.IADD R71, R71, 0x1, R8 ;  /* 0x0000000147477824 */ /* 0x000fe400078e0208 */
[----:B------:R-:W1:Y:S02]  /*35f0*/  LDS.128 R8, [R9+0x22400] ;  /* 0x0224000009087984 */ /* 0x000e640000000c00 */
[----:B------:R-:W-:-:S05]  /*3600*/  IMAD R71, R71, 0x2, R2 ;  /* 0x0000000247477824 */ /* 0x000fca00078e0202 */
[----:B------:R2:W3:Y:S01]  /*3610*/  LDS.128 R12, [R71+0x22400] ;  /* 0x02240000470c7984 */ /* 0x0004e20000000c00 */
[----:B------:R-:W-:Y:S05]  /*3620*/  @P0 BRA `(.L_x_618) ;  /* 0x0000000400700947 */ /* 0x000fea0003800000 */
[----:B------:R-:W-:Y:S02]  /*3630*/  SHF.R.U32.HI R75, RZ, 0x10, R5 ;  /* 0x00000010ff4b7819 */ /* 0x000fe40000011605 */
[----:B------:R-:W-:Y:S02]  /*3640*/  SHF.R.U32.HI R80, RZ, 0x10, R29 ;  /* 0x00000010ff507819 */ /* 0x000fe4000001161d */
[----:B--2---:R-:W-:Y:S01]  /*3650*/  SHF.R.U64 R71, R4, 0x10, R5 ;  /* 0x0000001004477819 */ /* 0x004fe20000001205 */
[----:B-1----:R-:W-:Y:S01]  /*3660*/  IMAD.U32 R5, R8, 0x10000, RZ ;  /* 0x0001000008057824 */ /* 0x002fe200078e00ff */
[----:B------:R-:W-:Y:S01]  /*3670*/  SHF.R.U64 R76, R6, 0x10, R7 ;  /* 0x00000010064c7819 */ /* 0x000fe20000001207 */
[----:B------:R-:W-:Y:S01]  /*3680*/  IMAD.U32 R6, R9, 0x10000, RZ ;  /* 0x0001000009067824 */ /* 0x000fe200078e00ff */
[----:B------:R-:W-:Y:S01]  /*3690*/  SHF.R.U64 R79, R28, 0x10, R29 ;  /* 0x000000101c4f7819 */ /* 0x000fe2000000121d */
[----:B---3--:R-:W-:Y:S01]  /*36a0*/  IMAD.U32 R28, R13, 0x10000, RZ ;  /* 0x000100000d1c7824 */ /* 0x008fe200078e00ff */
[----:B------:R-:W-:Y:S01]  /*36b0*/  PRMT R75, R85, 0x5410, R75 ;  /* 0x00005410554b7816 */ /* 0x000fe2000000004b */
[----:B------:R-:W-:Y:S01]  /*36c0*/  IMAD.U32 R4, R10, 0x10000, RZ ;  /* 0x000100000a047824 */ /* 0x000fe200078e00ff */
[----:B------:R-:W-:-:S02]  /*36d0*/  PRMT R80, R77, 0x5432, R80 ;  /* 0x000054324d507816 */ /* 0x000fc40000000050 */
[----:B------:R-:W-:Y:S02]  /*36e0*/  SHF.R.U32.HI R78, RZ, 0x10, R7 ;  /* 0x00000010ff4e7819 */ /* 0x000fe40000011607 */
[----:B------:R-:W-:Y:S02]  /*36f0*/  SHF.R.U32.HI R83, RZ, 0x10, R31 ;  /* 0x00000010ff537819 */ /* 0x000fe4000001161f */
[C---:B------:R-:W-:Y:S02]  /*3700*/  PRMT R71, R81.reuse, 0x5410, R71 ;  /* 0x0000541051477816 */ /* 0x040fe40000000047 */
[----:B------:R-:W-:Y:S01]  /*3710*/  PRMT R76, R81, 0x5432, R76 ;  /* 0x00005432514c7816 */ /* 0x000fe2000000004c */
[----:B------:R-:W-:Y:S01]  /*3720*/  IMAD.U32 R81, R80, 0x10000, RZ ;  /* 0x0001000050517824 */ /* 0x000fe200078e00ff */
[----:B------:R-:W-:Y:S01]  /*3730*/  PRMT R79, R77, 0x5410, R79 ;  /* 0x000054104d4f7816 */ /* 0x000fe2000000004f */
[----:B------:R-:W-:Y:S01]  /*3740*/  IMAD.U32 R77, R75, 0x10000, RZ ;  /* 0x000100004b4d7824 */ /* 0x000fe200078e00ff */
[----:B------:R-:W-:Y:S01]  /*3750*/  SHF.R.U64 R82, R30, 0x10, R31 ;  /* 0x000000101e527819 */ /* 0x000fe2000000121f */
[----:B------:R-:W-:Y:S01]  /*3760*/  IMAD.U32 R30, R15, 0x10000, RZ ;  /* 0x000100000f1e7824 */ /* 0x000fe200078e00ff */
[----:B------:R-:W-:Y:S01]  /*3770*/  LOP3.LUT R29, R13, 0xffff0000, RZ, 0xc0, !PT ;  /* 0xffff00000d1d7812 */ /* 0x000fe200078ec0ff */
[----:B------:R-:W-:Y:S01]  /*3780*/  FMUL.FTZ R87, R28, R77 ;  /* 0x0000004d1c577220 */ /* 0x000fe20000410000 */
[----:B------:R-:W-:Y:S01]  /*3790*/  LOP3.LUT R80, R80, 0xffff0000, RZ, 0xc0, !PT ;  /* 0xffff000050507812 */ /* 0x000fe200078ec0ff */
[----:B------:R-:W-:Y:S01]  /*37a0*/  IMAD.U32 R13, R12, 0x10000, RZ ;  /* 0x000100000c0d7824 */ /* 0x000fe200078e00ff */
[----:B------:R-:W-:Y:S01]  /*37b0*/  PRMT R78, R85, 0x5432, R78 ;  /* 0x00005432554e7816 */ /* 0x000fe2000000004e */
[-C--:B------:R-:W-:Y:S01]  /*37c0*/  FMUL.FTZ R85, R28, R81.reuse ;  /* 0x000000511c557220 */ /* 0x080fe20000410000 */
[----:B------:R-:W-:Y:S01]  /*37d0*/  PRMT R83, R84, 0x5410, R83 ;  /* 0x0000541054537816 */ /* 0x000fe20000000053 */
[C---:B------:R-:W-:Y:S01]  /*37e0*/  FFMA.FTZ R87, R6.reuse, R81, R87 ;  /* 0x0000005106577223 */ /* 0x040fe20000010057 */
[----:B------:R-:W-:Y:S01]  /*37f0*/  LOP3.LUT R7, R9, 0xffff0000, RZ, 0xc0, !PT ;  /* 0xffff000009077812 */ /* 0x000fe200078ec0ff */
[----:B------:R-:W-:Y:S01]  /*3800*/  FFMA.FTZ R85, R6, R77, -R85 ;  /* 0x0000004d06557223 */ /* 0x000fe20000010855 */
[----:B------:R-:W-:Y:S01]  /*3810*/  PRMT R82, R84, 0x5432, R82 ;  /* 0x0000543254527816 */ /* 0x000fe20000000052 */
[----:B------:R-:W-:Y:S01]  /*3820*/  FMUL.FTZ R84, R29, R80 ;  /* 0x000000501d547220 */ /* 0x000fe20000410000 */
[----:B------:R-:W-:Y:S01]  /*3830*/  LOP3.LUT R28, R75, 0xffff0000, RZ, 0xc0, !PT ;  /* 0xffff00004b1c7812 */ /* 0x000fe200078ec0ff */
[----:B------:R-:W-:Y:S01]  /*3840*/  IMAD.U32 R75, R83, 0x10000, RZ ;  /* 0x00010000534b7824 */ /* 0x000fe200078e00ff */
[----:B------:R-:W-:Y:S01]  /*3850*/  LOP3.LUT R31, R15, 0xffff0000, RZ, 0xc0, !PT ;  /* 0xffff00000f1f7812 */ /* 0x000fe200078ec0ff */
[C---:B------:R-:W-:Y:S01]  /*3860*/  IMAD.U32 R6, R78.reuse, 0x10000, RZ ;  /* 0x000100004e067824 */ /* 0x040fe200078e00ff */
[----:B------:R-:W-:Y:S01]  /*3870*/  LOP3.LUT R78, R78, 0xffff0000, RZ, 0xc0, !PT ;  /* 0xffff00004e4e7812 */ /* 0x000fe200078ec0ff */
[-C--:B------:R-:W-:Y:S01]  /*3880*/  FMUL.FTZ R88, R29, R28.reuse ;  /* 0x0000001c1d587220 */ /* 0x080fe20000410000 */
[----:B------:R-:W-:Y:S01]  /*3890*/  FFMA.FTZ R86, R7, R28, -R84 ;  /* 0x0000001c07567223 */ /* 0x000fe20000010854 */
[C---:B------:R-:W-:Y:S01]  /*38a0*/  FMUL.FTZ R28, R30.reuse, R75 ;  /* 0x0000004b1e1c7220 */ /* 0x040fe20000410000 */
[----:B------:R-:W-:Y:S01]  /*38b0*/  IMAD.U32 R9, R11, 0x10000, RZ ;  /* 0x000100000b097824 */ /* 0x000fe200078e00ff */
[----:B------:R-:W-:Y:S01]  /*38c0*/  LOP3.LUT R84, R83, 0xffff0000, RZ, 0xc0, !PT ;  /* 0xffff000053547812 */ /* 0x000fe200078ec0ff */
[-C--:B------:R-:W-:Y:S01]  /*38d0*/  FMUL.FTZ R30, R30, R6.reuse ;  /* 0x000000061e1e7220 */ /* 0x080fe20000410000 */
[----:B------:R-:W-:Y:S01]  /*38e0*/  LOP3.LUT R11, R11, 0xffff0000, RZ, 0xc0, !PT ;  /* 0xffff00000b0b7812 */ /* 0x000fe200078ec0ff */
[----:B------:R-:W-:Y:S01]  /*38f0*/  FFMA.FTZ R77, R9, R6, -R28 ;  /* 0x00000006094d7223 */ /* 0x000fe2000001081c */
[----:B------:R-:W-:-:S02]  /*3900*/  IMAD.U32 R28, R79, 0x10000, RZ ;  /* 0x000100004f1c7824 */ /* 0x000fc400078e00ff */
[----:B------:R-:W-:Y:S01]  /*3910*/  FFMA.FTZ R75, R9, R75, R30 ;  /* 0x0000004b094b7223 */ /* 0x000fe2000001001e */
[----:B------:R-:W-:Y:S01]  /*3920*/  FMUL.FTZ R30, R31, R84 ;  /* 0x000000541f1e7220 */ /* 0x000fe20000410000 */
[----:B------:R-:W-:Y:S01]  /*3930*/  LOP3.LUT R12, R12, 0xffff0000, RZ, 0xc0, !PT ;  /* 0xffff00000c0c7812 */ /* 0x000fe200078ec0ff */
[----:B------:R-:W-:Y:S01]  /*3940*/  FFMA.FTZ R88, R7, R80, R88 ;  /* 0x0000005007587223 */ /* 0x000fe20000010058 */
[----:B------:R-:W-:Y:S01]  /*3950*/  SHF.L.U32 R6, R71, 0x10, RZ ;  /* 0x0000001047067819 */ /* 0x000fe200000006ff */
[-C--:B------:R-:W-:Y:S01]  /*3960*/  FMUL.FTZ R80, R31, R78.reuse ;  /* 0x0000004e1f507220 */ /* 0x080fe20000410000 */
[----:B------:R-:W-:Y:S01]  /*3970*/  LOP3.LUT R79, R79, 0xffff0000, RZ, 0xc0, !PT ;  /* 0xffff00004f4f7812 */ /* 0x000fe200078ec0ff */
[----:B------:R-:W-:Y:S01]  /*3980*/  FFMA.FTZ R78, R11, R78, -R30 ;  /* 0x0000004e0b4e7223 */ /* 0x000fe2000001081e */
[----:B------:R-:W-:Y:S01]  /*3990*/  LOP3.LUT R71, R71, 0xffff0000, RZ, 0xc0, !PT ;  /* 0xffff000047477812 */ /* 0x000fe200078ec0ff */
[C---:B------:R-:W-:Y:S01]  /*39a0*/  FMUL.FTZ R30, R13.reuse, R28 ;  /* 0x0000001c0d1e7220 */ /* 0x040fe20000410000 */
[----:B------:R-:W-:Y:S01]  /*39b0*/  LOP3.LUT R8, R8, 0xffff0000, RZ, 0xc0, !PT ;  /* 0xffff000008087812 */ /* 0x000fe200078ec0ff */
[----:B------:R-:W-:Y:S01]  /*39c0*/  FMUL.FTZ R13, R13, R6 ;  /* 0x000000060d0d7220 */ /* 0x000fe20000410000 */
[----:B------:R-:W-:Y:S01]  /*39d0*/  FMUL.FTZ R7, R12, R79 ;  /* 0x0000004f0c077220 */ /* 0x000fe20000410000 */
[----:B------:R-:W-:Y:S01]  /*39e0*/  FFMA.FTZ R80, R11, R84, R80 ;  /* 0x000000540b507223 */ /* 0x000fe20000010050 */
[----:B------:R-:W-:-:S02]  /*39f0*/  IMAD.U32 R15, R14, 0x10000, RZ ;  /* 0x000100000e0f7824 */ /* 0x000fc400078e00ff */
[C---:B------:R-:W-:Y:S01]  /*3a00*/  FFMA.FTZ R30, R5.reuse, R6, -R30 ;  /* 0x00000006051e7223 */ /* 0x040fe2000001081e */
[-C--:B------:R-:W-:Y:S01]  /*3a10*/  FMUL.FTZ R11, R12, R71.reuse ;  /* 0x000000470c0b7220 */ /* 0x080fe20000410000 */
[----:B------:R-:W-:Y:S01]  /*3a20*/  LOP3.LUT R14, R14, 0xffff0000, RZ, 0xc0, !PT ;  /* 0xffff00000e0e7812 */ /* 0x000fe200078ec0ff */
[----:B------:R-:W-:Y:S01]  /*3a30*/  FFMA.FTZ R13, R5, R28, R13 ;  /* 0x0000001c050d7223 */ /* 0x000fe2000001000d */
[----:B------:R-:W-:Y:S01]  /*3a40*/  FFMA.FTZ R71, R8, R71, -R7 ;  /* 0x0000004708477223 */ /* 0x000fe20000010807 */
[C---:B------:R-:W-:Y:S01]  /*3a50*/  IMAD.U32 R6, R82.reuse, 0x10000, RZ ;  /* 0x0001000052067824 */ /* 0x040fe200078e00ff */
[----:B------:R-:W-:Y:S01]  /*3a60*/  LOP3.LUT R9, R82, 0xffff0000, RZ, 0xc0, !PT ;  /* 0xffff000052097812 */ /* 0x000fe200078ec0ff */
[C---:B------:R-:W-:Y:S01]  /*3a70*/  IMAD.U32 R5, R76.reuse, 0x10000, RZ ;  /* 0x000100004c057824 */ /* 0x040fe200078e00ff */
[----:B------:R-:W-:Y:S01]  /*3a80*/  LOP3.LUT R7, R76, 0xffff0000, RZ, 0xc0, !PT ;  /* 0xffff00004c077812 */ /* 0x000fe200078ec0ff */
[----:B------:R-:W-:Y:S01]  /*3a90*/  FFMA.FTZ R8, R8, R79, R11 ;  /* 0x0000004f08087223 */ /* 0x000fe2000001000b */
[CC--:B------:R-:W-:Y:S01]  /*3aa0*/  FMUL.FTZ R11, R15.reuse, R6.reuse ;  /* 0x000000060f0b7220 */ /* 0x0c0fe20000410000 */
[----:B------:R-:W-:Y:S01]  /*3ab0*/  LOP3.LUT R10, R10, 0xffff0000, RZ, 0xc0, !PT ;  /* 0xffff00000a0a7812 */ /* 0x000fe200078ec0ff */
[----:B------:R-:W-:Y:S01]  /*3ac0*/  FMUL.FTZ R15, R15, R5 ;  /* 0x000000050f0f7220 */ /* 0x000fe20000410000 */
        /* <DEDUP_REMOVED lines=9> */
[----:B------:R-:W-:Y:S02]  /*3b60*/  F2FP.BF16.F32.PACK_AB R30, R71, R30 ;  /* 0x0000001e471e723e */ /* 0x000fe400000010ff */
[----:B------:R-:W-:Y:S01]  /*3b70*/  F2FP.BF16.F32.PACK_AB R12, R8, R13 ;  /* 0x0000000d080c723e */ /* 0x000fe200000010ff */
[----:B------:R-:W-:Y:S01]  /*3b80*/  IMAD.MOV.U32 R13, RZ, RZ, R87 ;  /* 0x000000ffff0d7224 */ /* 0x000fe200078e0057 */
[----:B------:R-:W-:Y:S01]  /*3b90*/  F2FP.BF16.F32.PACK_AB R10, R4, R11 ;  /* 0x0000000b040a723e */ /* 0x000fe200000010ff */
[----:B------:R-:W-:Y:S01]  /*3ba0*/  IMAD.MOV.U32 R8, RZ, RZ, R30 ;  /* 0x000000ffff087224 */ /* 0x000fe200078e001e */
[----:B------:R-:W-:Y:S01]  /*3bb0*/  F2FP.BF16.F32.PACK_AB R14, R14, R15 ;  /* 0x0000000f0e0e723e */ /* 0x000fe200000010ff */
[----:B------:R-:W-:Y:S01]  /*3bc0*/  IMAD.MOV.U32 R11, RZ, RZ, R77 ;  /* 0x000000ffff0b7224 */ /* 0x000fe200078e004d */
[----:B------:R-:W-:Y:S01]  /*3bd0*/  F2FP.BF16.F32.PACK_AB R9, R86, R85 ;  /* 0x000000555609723e */ /* 0x000fe200000010ff */
[----:B------:R-:W-:-:S07]  /*3be0*/  IMAD.MOV.U32 R15, RZ, RZ, R75 ;  /* 0x000000ffff0f7224 */ /* 0x000fce00078e004b */
.L_x_618:
[----:B------:R-:W-:Y:S05]  /*3bf0*/  BSYNC B1 ;  /* 0x0000000000017941 */ /* 0x000fea0003800000 */
.L_x_617:
[----:B-1----:R1:W-:Y:S01]  /*3c00*/  ST.E.128 desc[UR40][R56.64], R8 ;  /* 0x0000000838007985 */ /* 0x0023e2000c101d28 */
[----:B------:R-:W-:Y:S01]  /*3c10*/  ISETP.GE.AND P0, PT, R73, R72, PT ;  /* 0x000000484900720c */ /* 0x000fe20003f06270 */
[----:B------:R-:W-:Y:S02]  /*3c20*/  IMAD.MOV.U32 R4, RZ, RZ, R70 ;  /* 0x000000ffff047224 */ /* 0x000fe400078e0046 */
[----:B------:R-:W-:-:S10]  /*3c30*/  IMAD.MOV.U32 R5, RZ, RZ, R69 ;  /* 0x000000ffff057224 */ /* 0x000fd400078e0045 */
[----:B------:R-:W-:Y:S05]  /*3c40*/  @P0 BRA `(.L_x_606) ;  /* 0x0000000000e40947 */ /* 0x000fea0003800000 */
[----:B------:R-:W-:-:S05]  /*3c50*/  IMAD.WIDE R4, R73, 0x2, R4 ;  /* 0x0000000249047825 */ /* 0x000fca00078e0204 */
[----:B---3--:R3:W-:Y:S01]  /*3c60*/  ST.E.128 desc[UR40][R4.64], R12 ;  /* 0x0000000c04007985 */ /* 0x0087e2000c101d28 */
[----:B------:R-:W-:Y:S05]  /*3c70*/  BRA `(.L_x_606) ;  /* 0x0000000000d87947 */ /* 0x000fea0003800000 */
.L_x_598:
[----:B------:R-:W-:-:S13]  /*3c80*/  ISETP.NE.AND P5, PT, R185, 0x3, PT ;  /* 0x00000003b900780c */ /* 0x000fda0003fa5270 */
[----:B------:R-:W-:Y:S05]  /*3c90*/  @!P5 BRA `(.L_x_619) ;  /* 0x000000000004d947 */ /* 0x000fea0003800000 */
[----:B------:R-:W-:Y:S01]  /*3ca0*/  BPT.TRAP 0x1 ;  /* 0x000000040000795c */ /* 0x000fe20000300000 */
.L_x_619:
[----:B------:R-:W-:Y:S01]  /*3cb0*/  IMAD R63, R22, 0x8, R2 ;  /* 0x00000008163f7824 */ /* 0x000fe200078e0202 */
[----:B------:R-:W-:Y:S01]  /*3cc0*/  SHF.L.U32 R74, R188, 0x1f, RZ ;  /* 0x0000001fbc4a7819 */ /* 0x000fe200000006ff */
[----:B------:R-:W-:Y:S01]  /*3cd0*/  BSSY B1, `(.L_x_620) ;  /* 0x0000004000017945 */ /* 0x000fe20003800000 */
[----:B------:R-:W-:Y:S02]  /*3ce0*/  SHF.R.S32.HI R67, RZ, 0x1f, R65 ;  /* 0x0000001fff437819 */ /* 0x000fe40000011441 */
[----:B------:R-:W0:Y:S02]  /*3cf0*/  SYNCS.PHASECHK.TRANS64.TRYWAIT P0, [R63+URZ+0x28c90], R74 ;  /* 0x028c904a3f0075a7 */ /* 0x000e24000800017f */
[----:B0-----:R-:W-:Y:S05]  /*3d00*/  @!P0 BRA `(.L_x_621) ;  /* 0x0000013800fc8947 */ /* 0x001fea0003800000 */
.L_x_855:
[----:B------:R-:W-:Y:S05]  /*3d10*/  BSYNC B1 ;  /* 0x0000000000017941 */ /* 0x000fea0003800000 */
.L_x_620:
[----:B------:R-:W-:Y:S01]  /*3d20*/  ULDC.64 UR4, c[0x0][0x300] ;  /* 0x0000c00000047ab9 */ /* 0x000fe20000000a00 */
[----:B-----5:R-:W-:Y:S01]  /*3d30*/  SHF.R.S32.HI R66, RZ, 0x1f, R64 ;  /* 0x0000001fff427819 */ /* 0x020fe20000011440 */
[----:B------:R-:W-:Y:S02]  /*3d40*/  IMAD R6, R67, UR4, RZ ;  /* 0x0000000443067c24 */ /* 0x000fe4000f8e02ff */
[----:B------:R-:W-:-:S04]  /*3d50*/  IMAD.WIDE.U32 R4, R65, UR4, RZ ;  /* 0x0000000441047c25 */ /* 0x000fc8000f8e00ff */
[----:B------:R-:W-:Y:S01]  /*3d60*/  IMAD R7, R65, UR5, R6 ;  /* 0x0000000541077c24 */ /* 0x000fe2000f8e0206 */
[----:B------:R-:W-:Y:S01]  /*3d70*/  ULDC.64 UR4, c[0x0][0x310] ;  /* 0x0000c40000047ab9 */ /* 0x000fe20000000a00 */
[----:B------:R-:W-:Y:S02]  /*3d80*/  IMAD R68, R38, -0x40, R40 ;  /* 0xffffffc026447824 */ /* 0x000fe400078e0228 */
[----:B------:R-:W-:Y:S02]  /*3d90*/  IMAD R9, R66, UR4, RZ ;  /* 0x0000000442097c24 */ /* 0x000fe4000f8e02ff */
[----:B------:R-:W-:Y:S01]  /*3da0*/  IMAD.IADD R5, R5, 0x1, R7 ;  /* 0x0000000105057824 */ /* 0x000fe200078e0207 */
[----:B------:R-:W-:Y:S01]  /*3db0*/  VIMNMX R68, R68, 0x40, PT ;  /* 0x0000004044447848 */ /* 0x000fe20003fe0100 */
[C---:B------:R-:W-:Y:S02]  /*3dc0*/  IMAD R9, R64.reuse, UR5, R9 ;  /* 0x0000000540097c24 */ /* 0x040fe4000f8e0209 */
[----:B------:R-:W-:Y:S01]  /*3dd0*/  IMAD.WIDE.U32 R4, R64, UR4, R4 ;  /* 0x0000000440047c25 */ /* 0x000fe2000f8e0004 */
[----:B------:R-:W-:Y:S01]  /*3de0*/  ULDC.64 UR4, c[0x0][0x308] ;  /* 0x0000c20000047ab9 */ /* 0x000fe20000000a00 */
[----:B------:R-:W-:-:S02]  /*3df0*/  ISETP.GT.AND P0, PT, R68, R184, PT ;  /* 0x000000b84400720c */ /* 0x000fc40003f04270 */
        /* <DEDUP_REMOVED lines=10> */
[----:B------:R1:W2:Y:S04]  /*3ea0*/  SHFL.IDX PT, R10, R13, RZ, 0x1c1f ;  /* 0x001c1fff0d0a7589 */ /* 0x0002a800000e0000 */
[----:B------:R1:W3:Y:S02]  /*3eb0*/  SHFL.IDX PT, R14, R6, RZ, 0x1c1f ;  /* 0x001c1fff060e7589 */ /* 0x0002e400000e0000 */
.L_x_859:
[----:B------:R-:W-:Y:S05]  /*3ec0*/  @!P0 BRA `(.L_x_606) ;  /* 0x0000000000448947 */ /* 0x000fea0003800000 */
[----:B------:R-:W-:Y:S02]  /*3ed0*/  ULDC UR4, c[0x0][0x2f4] ;  /* 0x0000bd0000047ab9 */ /* 0x000fe40000000800 */
[----:B------:R-:W-:-:S13]  /*3ee0*/  ISETP.GE.AND P0, PT, R16, UR4, PT ;  /* 0x0000000410007c0c */ /* 0x000fda000bf06270 */
[----:B-1----:R-:W1:Y:S01]  /*3ef0*/  @!P0 LDS.128 R4, [R75+0x22400] ;  /* 0x022400004b048984 */ /* 0x002e620000000c00 */
[----:B---3--:R-:W-:-:S04]  /*3f00*/  @!P0 LEA R8, P6, R16, R14, 0x1 ;  /* 0x0000000e10088211 */ /* 0x008fc800078c08ff */
[----:B--2---:R-:W-:-:S05]  /*3f10*/  @!P0 LEA.HI.X R9, R16, R10, R17, 0x1, P6 ;  /* 0x0000000a10098211 */ /* 0x004fca00030f0c11 */
[----:B-1----:R4:W-:Y:S01]  /*3f20*/  @!P0 ST.E.128 desc[UR40][R8.64], R4 ;  /* 0x0000000408008985 */ /* 0x0029e2000c101d28 */
[----:B------:R-:W-:-:S13]  /*3f30*/  ISETP.GE.AND P0, PT, R19, UR4, PT ;  /* 0x0000000413007c0c */ /* 0x000fda000bf06270 */
[----:B------:R-:W-:Y:S05]  /*3f40*/  @P0 BRA `(.L_x_606) ;  /* 0x0000000000240947 */ /* 0x000fea0003800000 */
[----:B------:R-:W-:Y:S01]  /*3f50*/  LOP3.LUT P0, RZ, R190, 0x4, RZ, 0xc0, !PT ;  /* 0x00000004beff7812 */ /* 0x000fe2000780c0ff */
[----:B----4-:R-:W-:-:S12]  /*3f60*/  VIADD R4, R52, 0x20 ;  /* 0x0000002034047836 */ /* 0x010fd80000000000 */
[----:B------:R-:W-:Y:S01]  /*3f70*/  @P0 VIADD R4, R52, 0xffffffe0 ;  /* 0xffffffe034040836 */ /* 0x000fe20000000000 */
[----:B------:R-:W-:-:S03]  /*3f80*/  LEA R8, P0, R19, R14, 0x1 ;  /* 0x0000000e13087211 */ /* 0x000fc600078008ff */
[----:B------:R-:W-:Y:S01]  /*3f90*/  IMAD.IADD R71, R71, 0x1, R4 ;  /* 0x0000000147477824 */ /* 0x000fe200078e0204 */
[----:B------:R-:W-:-:S03]  /*3fa0*/  LEA.HI.X R9, R19, R10, R191, 0x1, P0 ;  /* 0x0000000a13097211 */ /* 0x000fc600000f0cbf */
[----:B------:R-:W-:-:S06]  /*3fb0*/  IMAD R4, R71, 0x2, R2 ;  /* 0x0000000247047824 */ /* 0x000fcc00078e0202 */
[----:B------:R-:W1:Y:S04]  /*3fc0*/  LDS.128 R4, [R4+0x22400] ;  /* 0x0224000004047984 */ /* 0x000e680000000c00 */
[----:B-1----:R1:W-:Y:S02]  /*3fd0*/  ST.E.128 desc[UR40][R8.64], R4 ;  /* 0x0000000408007985 */ /* 0x0023e4000c101d28 */
.L_x_606:
[----:B------:R-:W-:Y:S05]  /*3fe0*/  BSYNC B0 ;  /* 0x0000000000007941 */ /* 0x000fea0003800000 */
.L_x_597:
[----:B-1234-:R-:W1:Y:S01]  /*3ff0*/  S2R R4, SR_TID.X ;  /* 0x0000000000047919 */ /* 0x01ee620000002100 */
[----:B------:R-:W-:Y:S01]  /*4000*/  @!PT LDS RZ, [RZ] ;  /* 0x00000000fffff984 */ /* 0x000fe20000000800 */
[----:B------:R-:W-:Y:S01]  /*4010*/  @!PT LDS RZ, [RZ] ;  /* 0x00000000fffff984 */ /* 0x000fe20000000800 */
[----:B------:R-:W-:Y:S01]  /*4020*/  @!PT LDS RZ, [RZ] ;  /* 0x00000000fffff984 */ /* 0x000fe20000000800 */
[----:B------:R-:W-:Y:S01]  /*4030*/  @!PT LDS RZ, [RZ] ;  /* 0x00000000fffff984 */ /* 0x000fe20000000800 */
[----:B------:R2:W-:Y:S06]  /*4040*/  MEMBAR.ALL.CTA ;  /* 0x0000000000007992 */ /* 0x0005ec0000008000 */
[----:B--2---:R-:W2:Y:S01]  /*4050*/  FENCE.VIEW.ASYNC.S ;  /* 0x00000000000073c6 */ /* 0x004ea20000000000 */
[----:B------:R-:W-:Y:S05]  /*4060*/  WARPSYNC.ALL ;  /* 0x0000000000007948 */ /* 0x000fea0003800000 */
[----:B------:R-:W-:Y:S01]  /*4070*/  BSSY B0, `(.L_x_623) ;  /* 0x0000009000007945 */ /* 0x000fe20003800000 */
[----:B-1----:R-:W-:Y:S01]  /*4080*/  LOP3.LUT R4, R4, 0x7f, RZ, 0xc0, !PT ;  /* 0x0000007f04047812 */ /* 0x002fe200078ec0ff */
[----:B--2---:R1:W-:Y:S03]  /*4090*/  BAR.SYNC.DEFER_BLOCKING R49, 0x80 ;  /* 0x000200310000751d */ /* 0x0043e60000010000 */
[----:B------:R-:W-:-:S13]  /*40a0*/  ISETP.NE.AND P0, PT, R4, RZ, PT ;  /* 0x000000ff0400720c */ /* 0x000fda0003f05270 */
[----:B------:R-:W-:-:S05]  /*40b0*/  @!P0 VIADD R4, R63, 0x28ca0 ;  /* 0x00028ca03f048836 */ /* 0x000fca0000000000 */
[----:B------:R-:W-:-:S04]  /*40c0*/  @!P0 PRMT R4, RZ, 0x654, R4 ;  /* 0x00000654ff048816 */ /* 0x000fc80000000004 */
[----:B------:R1:W-:Y:S01]  /*40d0*/  @!P0 SYNCS.ARRIVE.TRANS64.RED.A1T0 RZ, [R4+URZ], RZ ;  /* 0x000000ff04ff89a7 */ /* 0x0003e2000810043f */
[----:B------:R-:W-:Y:S05]  /*40e0*/  @!P5 BRA `(.L_x_624) ;  /* 0x000000000004d947 */ /* 0x000fea0003800000 */
[----:B------:R-:W-:Y:S01]  /*40f0*/  BPT.TRAP 0x1 ;  /* 0x000000040000795c */ /* 0x000fe20000300000 */
.L_x_624:
[----:B------:R-:W-:Y:S05]  /*4100*/  BSYNC B0 ;  /* 0x0000000000007941 */ /* 0x000fea0003800000 */
.L_x_623:
[----:B------:R-:W2:Y:S01]  /*4110*/  SYNCS.PHASECHK.TRANS64.TRYWAIT P5, [R63+URZ+0x28cb0], R74 ;  /* 0x028cb04a3f0075a7 */ /* 0x000ea200080a017f */
[----:B------:R-:W-:Y:S04]  /*4120*/  BSSY B0, `(.L_x_625) ;  /* 0x0000002000007945 */ /* 0x000fe80003800000 */
[----:B--2---:R-:W-:Y:S05]  /*4130*/  @!P5 BRA `(.L_x_626) ;  /* 0x000001380048d947 */ /* 0x004fea0003800000 */
.L_x_860:
[----:B------:R-:W-:Y:S05]  /*4140*/  BSYNC B0 ;  /* 0x0000000000007941 */ /* 0x000fea0003800000 */
.L_x_625:
[----:B------:R-:W-:Y:S01]  /*4150*/  ULDC.64 UR4, c[0x0][0x328] ;  /* 0x0000ca0000047ab9 */ /* 0x000fe20000000a00 */
[----:B------:R-:W-:Y:S01]  /*4160*/  BSSY B0, `(.L_x_627) ;  /* 0x0000072000007945 */ /* 0x000fe20003800000 */
[----:B------:R-:W-:Y:S02]  /*4170*/  IMAD R6, R67, UR4, RZ ;  /* 0x0000000443067c24 */ /* 0x000fe4000f8e02ff */
[----:B-1----:R-:W-:-:S04]  /*4180*/  IMAD.WIDE.U32 R4, R65, UR4, RZ ;  /* 0x0000000441047c25 */ /* 0x002fc8000f8e00ff */
[----:B------:R-:W-:Y:S01]  /*4190*/  IMAD R65, R65, UR5, R6 ;  /* 0x0000000541417c24 */ /* 0x000fe2000f8e0206 */
[----:B------:R-:W-:Y:S02]  /*41a0*/  ULDC.64 UR4, c[0x0][0x338] ;  /* 0x0000ce0000047ab9 */ /* 0x000fe40000000a00 */
        /* <DEDUP_REMOVED lines=10> */
[----:B------:R-:W-:Y:S01]  /*4250*/  IMAD.IADD R5, R5, 0x1, R9 ;  /* 0x0000000105057824 */ /* 0x000fe200078e0209 */
[----:B------:R-:W-:-:S04]  /*4260*/  LEA R11, P5, R4, UR4, 0x1 ;  /* 0x00000004040b7c11 */ /* 0x000fc8000f8a08ff */
[----:B------:R-:W-:Y:S02]  /*4270*/  LEA.HI.X R10, R4, UR5, R5, 0x1, P5 ;  /* 0x00000005040a7c11 */ /* 0x000fe4000a8f0c05 */
[----:B------:R-:W-:Y:S01]  /*4280*/  ISETP.GT.AND P5, PT, R68, R184, PT ;  /* 0x000000b84400720c */ /* 0x000fe20003fa4270 */
[----:B------:R-:W1:Y:S04]  /*4290*/  SHFL.IDX PT, R11, R11, RZ, 0x1c1f ;  /* 0x001c1fff0b0b7589 */ /* 0x000e6800000e0000 */
[----:B------:R-:W3:Y:S08]  /*42a0*/  SHFL.IDX PT, R10, R10, RZ, 0x1c1f ;  /* 0x001c1fff0a0a7589 */ /* 0x000ef000000e0000 */
[----:B------:R-:W-:Y:S05]  /*42b0*/  @!P5 BRA `(.L_x_628) ;  /* 0x000000040070d947 */ /* 0x000fea0003800000 */
[----:B------:R-:W-:Y:S01]  /*42c0*/  ULDC UR4, c[0x0][0x320] ;  /* 0x0000c80000047ab9 */ /* 0x000fe20000000800 */
[----:B------:R-:W4:Y:S01]  /*42d0*/  LDL R30, [R1] ;  /* 0x00000000011e7983 */ /* 0x000f220000100800 */
[----:B------:R-:W-:Y:S01]  /*42e0*/  ISETP.GE.AND P6, PT, R16, UR4, PT ;  /* 0x0000000410007c0c */ /* 0x000fe2000bfc6270 */
[----:B------:R-:W-:Y:S02]  /*42f0*/  IMAD R9, R22, 0x8000, R52 ;  /* 0x0000800016097824 */ /* 0x000fe400078e0234 */
[----:B------:R-:W5:Y:S03]  /*4300*/  LDL R29, [R1+0x4] ;  /* 0x00000400011d7983 */ /* 0x000f660000100800 */
[C---:B------:R-:W-:Y:S01]  /*4310*/  LEA R12, R9.reuse, R2, 0x1 ;  /* 0x00000002090c7211 */ /* 0x040fe200078e08ff */
[----:B------:R-:W2:Y:S04]  /*4320*/  LDL R28, [R1+0x8] ;  /* 0x00000800011c7983 */ /* 0x000ea80000100800 */
[----:B------:R-:W2:Y:S04]  /*4330*/  LDL R15, [R1+0xc] ;  /* 0x00000c00010f7983 */ /* 0x000ea80000100800 */
[----:B------:R-:W0:Y:S01]  /*4340*/  @!P6 LDS.128 R4, [R12+0x400] ;  /* 0x000400000c04e984 */ /* 0x000e220000000c00 */
[----:B------:R-:W-:Y:S01]  /*4350*/  LOP3.LUT P5, RZ, R190, 0x4, RZ, 0xc0, !PT ;  /* 0x00000004beff7812 */ /* 0x000fe200078ac0ff */
[----:B------:R-:W-:-:S02]  /*4360*/  VIADD R13, R9, 0x20 ;  /* 0x00000020090d7836 */ /* 0x000fc40000000000 */
[----:B------:R-:W2:Y:S10]  /*4370*/  LDL R14, [R1+0x10] ;  /* 0x00001000010e7983 */ /* 0x000eb40000100800 */
[----:B------:R-:W-:Y:S01]  /*4380*/  @P5 VIADD R13, R9, 0xffffffe0 ;  /* 0xffffffe0090d5836 */ /* 0x000fe20000000000 */
[----:B-1----:R-:W-:-:S03]  /*4390*/  @!P6 LEA R8, P5, R16, R11, 0x1 ;  /* 0x0000000b1008e211 */ /* 0x002fc600078a08ff */
[----:B------:R-:W-:Y:S01]  /*43a0*/  IMAD R13, R13, 0x2, R2 ;  /* 0x000000020d0d7824 */ /* 0x000fe200078e0202 */
[----:B---3--:R-:W-:Y:S02]  /*43b0*/  @!P6 LEA.HI.X R9, R16, R10, R17, 0x1, P5 ;  /* 0x0000000a1009e211 */ /* 0x008fe400028f0c11 */
[----:B------:R-:W-:-:S03]  /*43c0*/  ISETP.GE.AND P5, PT, R19, UR4, PT ;  /* 0x0000000413007c0c */ /* 0x000fc6000bfa6270 */
[----:B0-----:R0:W-:Y:S10]  /*43d0*/  @!P6 ST.E.128 desc[UR40][R8.64], R4 ;  /* 0x000000040800e985 */ /* 0x0011f4000c101d28 */
[----:B------:R-:W1:Y:S01]  /*43e0*/  @!P5 LDS.128 R4, [R13+0x400] ;  /* 0x000400000d04d984 */ /* 0x000e620000000c00 */
[----:B0-----:R-:W-:-:S04]  /*43f0*/  @!P5 LEA R8, P6, R19, R11, 0x1 ;  /* 0x0000000b1308d211 */ /* 0x001fc800078c08ff */
[----:B------:R-:W-:Y:S02]  /*4400*/  @!P5 LEA.HI.X R9, R19, R10, R191, 0x1, P6 ;  /* 0x0000000a1309d211 */ /* 0x000fe400030f0cbf */
[----:B------:R-:W-:-:S03]  /*4410*/  ISETP.GE.AND P6, PT, R206, UR4, PT ;  /* 0x00000004ce007c0c */ /* 0x000fc6000bfc6270 */
[----:B-1----:R0:W-:Y:S10]  /*4420*/  @!P5 ST.E.128 desc[UR40][R8.64], R4 ;  /* 0x000000040800d985 */ /* 0x0021f4000c101d28 */
[----:B------:R-:W1:Y:S01]  /*4430*/  @!P6 LDS.128 R4, [R12+0x2400] ;  /* 0x002400000c04e984 */ /* 0x000e620000000c00 */
[----:B0-----:R-:W-:-:S05]  /*4440*/  @!P6 LEA R8, P5, R206, R11, 0x1 ;  /* 0x0000000bce08e211 */ /* 0x001fca00078a08ff */
[----:B------:R-:W-:Y:S01]  /*4450*/  @!P6 IMAD.X R9, R10, 0x1, R217, P5 ;  /* 0x000000010a09e824 */ /* 0x000fe200028e06d9 */
[----:B------:R-:W-:-:S04]  /*4460*/  ISETP.GE.AND P5, PT, R205, UR4, PT ;  /* 0x00000004cd007c0c */ /* 0x000fc8000bfa6270 */
[----:B-1----:R0:W-:Y:S09]  /*4470*/  @!P6 ST.E.128 desc[UR40][R8.64], R4 ;  /* 0x000000040800e985 */ /* 0x0021f2000c101d28 */
        /* <DEDUP_REMOVED lines=42> */
[----:B----4-:R-:W-:Y:S01]  /*4720*/  @!P5 IMAD.X R9, R10, 0x1, R30, P6 ;  /* 0x000000010a09d824 */ /* 0x010fe200030e061e */
[----:B------:R-:W-:-:S04]  /*4730*/  ISETP.GE.AND P6, PT, R196, UR4, PT ;  /* 0x00000004c4007c0c */ /* 0x000fc8000bfc6270 */
[----:B-1----:R0:W-:Y:S09]  /*4740*/  @!P5 ST.E.128 desc[UR40][R8.64], R4 ;  /* 0x000000040800d985 */ /* 0x0021f2000c101d28 */
[----:B------:R-:W1:Y:S01]  /*4750*/  @!P6 LDS.128 R4, [R12+0xc400] ;  /* 0x00c400000c04e984 */ /* 0x000e620000000c00 */
[----:B0-----:R-:W-:-:S05]  /*4760*/  @!P6 LEA R8, P5, R196, R11, 0x1 ;  /* 0x0000000bc408e211 */ /* 0x001fca00078a08ff */
[----:B-----5:R-:W-:Y:S01]  /*4770*/  @!P6 IMAD.X R9, R10, 0x1, R29, P5 ;  /* 0x000000010a09e824 */ /* 0x020fe200028e061d */
[----:B------:R-:W-:-:S04]  /*4780*/  ISETP.GE.AND P5, PT, R195, UR4, PT ;  /* 0x00000004c3007c0c */ /* 0x000fc8000bfa6270 */
[----:B-1----:R0:W-:Y:S09]  /*4790*/  @!P6 ST.E.128 desc[UR40][R8.64], R4 ;  /* 0x000000040800e985 */ /* 0x0021f2000c101d28 */
[----:B------:R-:W1:Y:S01]  /*47a0*/  @!P5 LDS.128 R4, [R13+0xc400] ;  /* 0x00c400000d04d984 */ /* 0x000e620000000c00 */
[----:B0-----:R-:W-:-:S05]  /*47b0*/  @!P5 LEA R8, P6, R195, R11, 0x1 ;  /* 0x0000000bc308d211 */ /* 0x001fca00078c08ff */
[----:B--2---:R-:W-:Y:S01]  /*47c0*/  @!P5 IMAD.X R9, R10, 0x1, R28, P6 ;  /* 0x000000010a09d824 */ /* 0x004fe200030e061c */
        /* <DEDUP_REMOVED lines=9> */
[----:B------:R-:W-:-:S05]  /*4860*/  @!P5 IMAD.X R9, R10, 0x1, R14, P6 ;  /* 0x000000010a09d824 */ /* 0x000fca00030e060e */
[----:B-1----:R4:W-:Y:S03]  /*4870*/  @!P5 ST.E.128 desc[UR40][R8.64], R4 ;  /* 0x000000040800d985 */ /* 0x0029e6000c101d28 */
.L_x_628:
[----:B------:R-:W-:Y:S05]  /*4880*/  BSYNC B0 ;  /* 0x0000000000007941 */ /* 0x000fea0003800000 */
.L_x_627:
[----:B------:R-:W-:Y:S01]  /*4890*/  @!PT LDS RZ, [RZ] ;  /* 0x00000000fffff984 */ /* 0x000fe20000000800 */
[----:B------:R-:W-:Y:S01]  /*48a0*/  @!PT LDS RZ, [RZ] ;  /* 0x00000000fffff984 */ /* 0x000fe20000000800 */
[----:B------:R-:W-:Y:S01]  /*48b0*/  @!PT LDS RZ, [RZ] ;  /* 0x00000000fffff984 */ /* 0x000fe20000000800 */
[----:B------:R-:W-:Y:S01]  /*48c0*/  @!PT LDS RZ, [RZ] ;  /* 0x00000000fffff984 */ /* 0x000fe20000000800 */
[----:B------:R5:W-:Y:S06]  /*48d0*/  MEMBAR.ALL.CTA ;  /* 0x0000000000007992 */ /* 0x000bec0000008000 */
[----:B-----5:R-:W5:Y:S01]  /*48e0*/  FENCE.VIEW.ASYNC.S ;  /* 0x00000000000073c6 */ /* 0x020f620000000000 */
[----:B------:R-:W-:Y:S02]  /*48f0*/  VIADD R22, R22, 0x1 ;  /* 0x0000000116167836 */ /* 0x000fe40000000000 */
[----:B0-2---:R-:W-:Y:S01]  /*4900*/  @!P0 VIADD R63, R63, 0x28cc0 ;  /* 0x00028cc03f3f8836 */ /* 0x005fe20000000000 */
[----:B-----5:R0:W-:Y:S02]  /*4910*/  BAR.SYNC.DEFER_BLOCKING R49, 0x80 ;  /* 0x000200310000751d */ /* 0x0201e40000010000 */
[----:B------:R-:W-:-:S02]  /*4920*/  ISETP.NE.AND P5, PT, R22, 0x2, PT ;  /* 0x000000021600780c */ /* 0x000fc40003fa5270 */
[----:B------:R-:W-:Y:S02]  /*4930*/  @!P0 PRMT R63, RZ, 0x654, R63 ;  /* 0x00000654ff3f8816 */ /* 0x000fe4000000003f */
[----:B----4-:R-:W-:Y:S02]  /*4940*/  SEL R5, RZ, 0x1, P5 ;  /* 0x00000001ff057807 */ /* 0x010fe40002800000 */
[----:B------:R-:W-:Y:S02]  /*4950*/  SEL R22, R22, RZ, P5 ;  /* 0x000000ff16167207 */ /* 0x000fe40002800000 */
[----:B------:R-:W-:Y:S01]  /*4960*/  LOP3.LUT R188, R188, R5, RZ, 0x3c, !PT ;  /* 0x00000005bcbc7212 */ /* 0x000fe200078e3cff */
[----:B------:R0:W-:Y:S01]  /*4970*/  @!P0 SYNCS.ARRIVE.TRANS64.RED.A1T0 RZ, [R63+URZ], RZ ;  /* 0x000000ff3fff89a7 */ /* 0x0001e2000810043f */
[----:B------:R-:W-:Y:S01]  /*4980*/  PLOP3.LUT P0, PT, PT, PT, PT, 0x8, 0x0 ;  /* 0x000000000000781c */ /* 0x000fe20003f0e170 */
[----:B------:R-:W-:-:S12]  /*4990*/  @P4 BRA `(.L_x_629) ;  /* 0xffffffd800404947 */ /* 0x000fd8000383ffff */
.L_x_592:
[----:B------:R-:W2:Y:S01]  /*49a0*/  LDL R4, [R1+0x50] ;  /* 0x0000500001047983 */ /* 0x000ea20000100800 */
[----:B------:R-:W-:Y:S01]  /*49b0*/  BSSY B0, `(.L_x_630) ;  /* 0x0000047000007945 */ /* 0x000fe20003800000 */
[----:B------:R-:W-:Y:S01]  /*49c0*/  IMAD.MOV.U32 R0, RZ, RZ, RZ ;  /* 0x000000ffff007224 */ /* 0x000fe200078e00ff */
[----:B------:R-:W-:Y:S01]  /*49d0*/  CS2R R150, SRZ ;  /* 0x0000000000967805 */ /* 0x000fe2000001ff00 */
[----:B------:R-:W-:Y:S01]  /*49e0*/  IMAD.MOV.U32 R3, RZ, RZ, RZ ;  /* 0x000000ffff037224 */ /* 0x000fe200078e00ff */
        /* <DEDUP_REMOVED lines=24> */
[----:B------:R-:W-:Y:S01]  /*4b70*/  CS2R R100, SRZ ;  /* 0x0000000000647805 */ /* 0x000fe2000001ff00 */
[----:B------:R-:W-:Y:S01]  /*4b80*/  IMAD.MOV.U32 R99, RZ, RZ, RZ ;  /* 0x000000ffff637224 */ /* 0x000fe200078e00ff */
[----:B------:R-:W-:Y:S02]  /*4b90*/  CS2R R40, SRZ ;  /* 0x0000000000287805 */ /* 0x000fe4000001ff00 */
[----:B------:R-:W-:Y:S02]  /*4ba0*/  MOV R96, RZ ;  /* 0x000000ff00607202 */ /* 0x000fe40000000f00 */
[----:B------:R-:W-:-:S02]  /*4bb0*/  CS2R R94, SRZ ;  /* 0x00000000005e7805 */ /* 0x000fc4000001ff00 */
[----:B------:R-:W-:Y:S01]  /*4bc0*/  CS2R R92, SRZ ;  /* 0x00000000005c7805 */ /* 0x000fe2000001ff00 */
[----:B------:R-:W-:Y:S01]  /*4bd0*/  IMAD.MOV.U32 R91, RZ, RZ, RZ ;  /* 0x000000ffff5b7224 */ /* 0x000fe200078e00ff */
[----:B------:R-:W-:Y:S02]  /*4be0*/  CS2R R36, SRZ ;  /* 0x0000000000247805 */ /* 0x000fe4000001ff00 */
[----:B------:R-:W-:Y:S02]  /*4bf0*/  CS2R R88, SRZ ;  /* 0x0000000000587805 */ /* 0x000fe4000001ff00 */
[----:B------:R-:W-:Y:S02]  /*4c00*/  CS2R R86, SRZ ;  /* 0x0000000000567805 */ /* 0x000fe4000001ff00 */
[----:B------:R-:W-:Y:S01]  /*4c10*/  CS2R R84, SRZ ;  /* 0x0000000000547805 */ /* 0x000fe2000001ff00 */
[----:B------:R-:W-:Y:S01]  /*4c20*/  IMAD.MOV.U32 R83, RZ, RZ, RZ ;  /* 0x000000ffff537224 */ /* 0x000fe200078e00ff */
[----:B------:R-:W-:-:S02]  /*4c30*/  CS2R R32, SRZ ;  /* 0x0000000000207805 */ /* 0x000fc4000001ff00 */
[----:B------:R-:W-:Y:S02]  /*4c40*/  CS2R R80, SRZ ;  /* 0x0000000000507805 */ /* 0x000fe4000001ff00 */
[----:B------:R-:W-:Y:S02]  /*4c50*/  CS2R R78, SRZ ;  /* 0x00000000004e7805 */ /* 0x000fe4000001ff00 */
[----:B------:R-:W-:Y:S01]  /*4c60*/  CS2R R76, SRZ ;  /* 0x00000000004c7805 */ /* 0x000fe2000001ff00 */
[----:B------:R-:W-:Y:S01]  /*4c70*/  IMAD.MOV.U32 R75, RZ, RZ, RZ ;  /* 0x000000ffff4b7224 */ /* 0x000fe200078e00ff */
        /* <DEDUP_REMOVED lines=8> */
[----:B0-----:R-:W-:-:S02]  /*4d00*/  CS2R R62, SRZ ;  /* 0x00000000003e7805 */ /* 0x001fc4000001ff00 */
[----:B------:R-:W-:Y:S02]  /*4d10*/  CS2R R60, SRZ ;  /* 0x00000000003c7805 */ /* 0x000fe4000001ff00 */
        /* <DEDUP_REMOVED lines=8> */
[----:B------:R-:W-:Y:S01]  /*4da0*/  CS2R R42, SRZ ;  /* 0x00000000002a7805 */ /* 0x000fe2000001ff00 */
[----:B------:R-:W-:Y:S02]  /*4db0*/  IMAD.MOV.U32 R155, RZ, RZ, RZ ;  /* 0x000000ffff9b7224 */ /* 0x000fe400078e00ff */
[----:B------:R-:W-:Y:S02]  /*4dc0*/  IMAD.MOV.U32 R39, RZ, RZ, RZ ;  /* 0x000000ffff277224 */ /* 0x000fe400078e00ff */
[----:B-1----:R-:W-:Y:S01]  /*4dd0*/  IMAD.MOV.U32 R11, RZ, RZ, RZ ;  /* 0x000000ffff0b7224 */ /* 0x002fe200078e00ff */
[----:B--2---:R-:W-:Y:S01]  /*4de0*/  ISETP.NE.AND P1, PT, R4, 0x1, PT ;  /* 0x000000010400780c */ /* 0x004fe20003f25270 */
[----:B------:R-:W-:-:S12]  /*4df0*/  @P0 BRA `(.L_x_631) ;  /* 0x0000000000080947 */ /* 0x000fd80003800000 */
[----:B------:R-:W0:Y:S02]  /*4e00*/  FENCE.VIEW.ASYNC.G ;  /* 0x00000000000073c6 */ /* 0x000e240000000100 */
[----:B0-----:R-:W-:Y:S06]  /*4e10*/  BAR.ARV 0xc, 0x180 ;  /* 0x0306000000007b1d */ /* 0x001fec0000002000 */
.L_x_631:
[----:B------:R-:W-:Y:S05]  /*4e20*/  BSYNC B0 ;  /* 0x0000000000007941 */ /* 0x000fea0003800000 */
.L_x_630:
[----:B------:R-:W-:Y:S01]  /*4e30*/  BSSY B7, `(.L_x_632) ;  /* 0x000084c000077945 */ /* 0x000fe20003800000 */
[----:B------:R-:W-:Y:S01]  /*4e40*/  IMAD.MOV.U32 R28, RZ, RZ, RZ ;  /* 0x000000ffff1c7224 */ /* 0x000fe200078e00ff */
[----:B------:R-:W-:Y:S01]  /*4e50*/  CS2R R8, SRZ ;  /* 0x0000000000087805 */ /* 0x000fe2000001ff00 */
[----:B------:R-:W-:Y:S01]  /*4e60*/  IMAD.MOV.U32 R154, RZ, RZ, RZ ;  /* 0x000000ffff9a7224 */ /* 0x000fe200078e00ff */
[----:B------:R-:W-:Y:S01]  /*4e70*/  CS2R R152, SRZ ;  /* 0x0000000000987805 */ /* 0x000fe2000001ff00 */
[----:B------:R-:W-:Y:S01]  /*4e80*/  IMAD.MOV.U32 R35, RZ, RZ, RZ ;  /* 0x000000ffff237224 */ /* 0x000fe200078e00ff */
[----:B------:R-:W-:Y:S01]  /*4e90*/  CS2R R6, SRZ ;  /* 0x0000000000067805 */ /* 0x000fe2000001ff00 */
[----:B------:R-:W-:Y:S02]  /*4ea0*/  IMAD.MOV.U32 R14, RZ, RZ, RZ ;  /* 0x000000ffff0e7224 */ /* 0x000fe400078e00ff */
[----:B------:R-:W-:Y:S02]  /*4eb0*/  IMAD.MOV.U32 R31, RZ, RZ, RZ ;  /* 0x000000ffff1f7224 */ /* 0x000fe400078e00ff */
[----:B------:R-:W-:-:S02]  /*4ec0*/  IMAD.MOV.U32 R156, RZ, RZ, RZ ;  /* 0x000000ffff9c7224 */ /* 0x000fc400078e00ff */
[----:B------:R-:W-:Y:S02]  /*4ed0*/  IMAD.MOV.U32 R5, RZ, RZ, RZ ;  /* 0x000000ffff057224 */ /* 0x000fe400078e00ff */
[----:B---3--:R-:W-:Y:S01]  /*4ee0*/  IMAD.MOV.U32 R10, RZ, RZ, RZ ;  /* 0x000000ffff0a7224 */ /* 0x008fe200078e00ff */
[----:B------:R-:W-:Y:S06]  /*4ef0*/  @!P1 BRA `(.L_x_633) ;  /* 0x0000001800b89947 */ /* 0x000fec0003800000 */
[----:B------:R-:W-:Y:S02]  /*4f00*/  ISETP.GE.AND P1, PT, R171, 0x1, PT ;  /* 0x00000001ab00780c */ /* 0x000fe40003f26270 */
[----:B------:R-:W-:-:S11]  /*4f10*/  PLOP3.LUT P0, PT, PT, PT, PT, 0x80, 0x0 ;  /* 0x000000000000781c */ /* 0x000fd60003f0f070 */
[----:B------:R-:W-:Y:S05]  /*4f20*/  @!P1 BRA `(.L_x_634) ;  /* 0x0000008000f09947 */ /* 0x000fea0003800000 */
[----:B------:R-:W0:Y:S01]  /*4f30*/  S2R R20, SR_TID.X ;  /* 0x0000000000147919 */ /* 0x000e220000002100 */
[----:B------:R-:W-:Y:S01]  /*4f40*/  ISETP.NE.AND P0, PT, R185, 0x3, PT ;  /* 0x00000003b900780c */ /* 0x000fe20003f05270 */
[----:B0-----:R-:W-:-:S05]  /*4f50*/  VIADD R20, R20, 0xffffff80 ;  /* 0xffffff8014147836 */ /* 0x001fca0000000000 */
[----:B------:R-:W-:-:S04]  /*4f60*/  SHF.R.S32.HI R4, RZ, 0x1f, R20 ;  /* 0x0000001fff047819 */ /* 0x000fc80000011414 */
[----:B------:R-:W-:-:S04]  /*4f70*/  LEA.HI R4, R4, R20, RZ, 0x7 ;  /* 0x0000001404047211 */ /* 0x000fc800078f38ff */
[----:B------:R-:W-:-:S05]  /*4f80*/  SHF.R.S32.HI R4, RZ, 0x7, R4 ;  /* 0x00000007ff047819 */ /* 0x000fca0000011404 */
[----:B------:R-:W0:Y:S02]  /*4f90*/  SHFL.IDX PT, R0, R4, RZ, 0x1f ;  /* 0x00001fff04007589 */ /* 0x000e2400000e0000 */
[----:B0-----:R-:W-:-:S04]  /*4fa0*/  LEA.HI R3, R0, R0, RZ, 0x1 ;  /* 0x0000000000037211 */ /* 0x001fc800078f08ff */
[----:B------:R-:W-:-:S05]  /*4fb0*/  LOP3.LUT R3, R3, 0x1fffe, RZ, 0xc0, !PT ;  /* 0x0001fffe03037812 */ /* 0x000fca00078ec0ff */
[----:B------:R-:W-:-:S05]  /*4fc0*/  IMAD.IADD R3, R0, 0x1, -R3 ;  /* 0x0000000100037824 */ /* 0x000fca00078e0a03 */
[----:B------:R-:W-:-:S05]  /*4fd0*/  LEA R3, R3, R2, 0xf ;  /* 0x0000000203037211 */ /* 0x000fca00078e78ff */
[----:B------:R-:W-:-:S05]  /*4fe0*/  VIADD R3, R3, 0x400 ;  /* 0x0000040003037836 */ /* 0x000fca0000000000 */
[----:B------:R-:W-:-:S04]  /*4ff0*/  SHF.R.U32.HI R3, RZ, 0x4, R3 ;  /* 0x00000004ff037819 */ /* 0x000fc80000011603 */
[----:B------:R-:W-:-:S04]  /*5000*/  LOP3.LUT R0, R3, 0x3fff, RZ, 0xc0, !PT ;  /* 0x00003fff03007812 */ /* 0x000fc800078ec0ff */
[----:B------:R-:W-:Y:S01]  /*5010*/  LOP3.LUT R0, R0, 0x2000000, RZ, 0xfc, !PT ;  /* 0x0200000000007812 */ /* 0x000fe200078efcff */
[----:B------:R-:W-:Y:S06]  /*5020*/  @!P0 BRA `(.L_x_635) ;  /* 0x0000000000048947 */ /* 0x000fec0003800000 */
[----:B------:R-:W-:Y:S01]  /*5030*/  BPT.TRAP 0x1 ;  /* 0x000000040000795c */ /* 0x000fe20000300000 */
.L_x_635:
[----:B------:R-:W-:Y:S01]  /*5040*/  IMAD R3, R18, 0x8, R2 ;  /* 0x0000000812037824 */ /* 0x000fe200078e0202 */
[----:B------:R-:W-:Y:S01]  /*5050*/  SHF.L.U32 R6, R23, 0x1f, RZ ;  /* 0x0000001f17067819 */ /* 0x000fe200000006ff */
[----:B------:R-:W-:Y:S01]  /*5060*/  VIADD R4, R2, 0x26800 ;  /* 0x0002680002047836 */ /* 0x000fe20000000000 */
[----:B------:R-:W-:Y:S02]  /*5070*/  BSSY B0, `(.L_x_636) ;  /* 0x0000008000007945 */ /* 0x000fe40003800000 */
[----:B------:R-:W0:Y:S02]  /*5080*/  SYNCS.PHASECHK.TRANS64.TRYWAIT P1, [R3+URZ+0x28c50], R6 ;  /* 0x028c5006030075a7 */ /* 0x000e24000802017f */
[----:B------:R-:W-:Y:S01]  /*5090*/  SHF.R.U32.HI R5, RZ, 0x4, R4 ;  /* 0x00000004ff057819 */ /* 0x000fe20000011604 */
[----:B------:R-:W-:-:S03]  /*50a0*/  IMAD R4, R18, 0x1000, R0 ;  /* 0x0000100012047824 */ /* 0x000fc600078e0200 */
[----:B------:R-:W-:-:S04]  /*50b0*/  LOP3.LUT R5, R5, 0x3fff, RZ, 0xc0, !PT ;  /* 0x00003fff05057812 */ /* 0x000fc800078ec0ff */
[----:B------:R-:W-:Y:S01]  /*50c0*/  LOP3.LUT R10, R5, 0x10000, RZ, 0xfc, !PT ;  /* 0x00010000050a7812 */ /* 0x000fe200078efcff */
[----:B------:R-:W-:Y:S01]  /*50d0*/  IMAD.MOV.U32 R5, RZ, RZ, 0x40000040 ;  /* 0x40000040ff057424 */ /* 0x000fe200078e00ff */
[----:B0-----:R-:W-:Y:S06]  /*50e0*/  @!P1 BRA `(.L_x_637) ;  /* 0x0000012800709947 */ /* 0x001fec0003800000 */
.L_x_861:
[----:B------:R-:W-:Y:S05]  /*50f0*/  BSYNC B0 ;  /* 0x0000000000007941 */ /* 0x000fea0003800000 */
.L_x_636:
[----:B------:R-:W-:Y:S01]  /*5100*/  BAR.SYNC.DEFER_BLOCKING 0xe, 0x100 ;  /* 0x0384000000007b1d */ /* 0x000fe20000010000 */
[----:B------:R-:W-:Y:S01]  /*5110*/  IMAD.MOV.U32 R11, RZ, RZ, 0x40000040 ;  /* 0x40000040ff0b7424 */ /* 0x000fe200078e00ff */
[C---:B------:R-:W-:Y:S01]  /*5120*/  R2UR UR6, R4.reuse ;  /* 0x00000000040672ca */ /* 0x040fe200000e0000 */
[----:B0-----:R-:W-:Y:S01]  /*5130*/  VIADD R6, R4, 0x80 ;  /* 0x0000008004067836 */ /* 0x001fe20000000000 */
[----:B------:R-:W-:Y:S01]  /*5140*/  R2UR UR7, R5 ;  /* 0x00000000050772ca */ /* 0x000fe200000e0000 */
[----:B------:R-:W-:Y:S01]  /*5150*/  IMAD.MOV.U32 R7, RZ, RZ, 0x40000040 ;  /* 0x40000040ff077424 */ /* 0x000fe200078e00ff */
[C---:B------:R-:W-:Y:S01]  /*5160*/  R2UR UR4, R10.reuse ;  /* 0x000000000a0472ca */ /* 0x040fe200000e0000 */
[----:B------:R-:W-:Y:S01]  /*5170*/  VIADD R8, R10, 0x2 ;  /* 0x000000020a087836 */ /* 0x000fe20000000000 */
[----:B------:R-:W-:Y:S01]  /*5180*/  R2UR UR5, R11 ;  /* 0x000000000b0572ca */ /* 0x000fe200000e0000 */
[----:B------:R-:W-:Y:S02]  /*5190*/  IMAD.MOV.U32 R9, RZ, RZ, 0x40000040 ;  /* 0x40000040ff097424 */ /* 0x000fe400078e00ff */
[----:B------:R-:W-:-:S05]  /*51a0*/  IMAD.MOV.U32 R5, RZ, RZ, 0x40000040 ;  /* 0x40000040ff057424 */ /* 0x000fca00078e00ff */
[----:B------:R-:W-:Y:S01]  /*51b0*/  R2UR UR15, R5 ;  /* 0x00000000050f72ca */ /* 0x000fe200000e0000 */
[----:B------:R-:W-:-:S05]  /*51c0*/  IMAD.MOV.U32 R5, RZ, RZ, 0x40000040 ;  /* 0x40000040ff057424 */ /* 0x000fca00078e00ff */
[----:B------:R-:W-:Y:S01]  /*51d0*/  R2UR UR13, R5 ;  /* 0x00000000050d72ca */ /* 0x000fe200000e0000 */
[----:B-----5:R-:W-:-:S06]  /*51e0*/  WARPGROUP.ARRIVE ;  /* 0x00000000000079c5 */ /* 0x020fcc0000000000 */
[----:B------:R-:W-:Y:S01]  /*51f0*/  HGMMA.64x256x16.F32.BF16 R24, gdesc[UR4].tnspB, RZ, !UPT, gsb0 ;  /* 0x43e00000041879f0 */ /* 0x000fe2000c0018ff */
[----:B------:R-:W-:Y:S01]  /*5200*/  R2UR UR6, R6 ;  /* 0x00000000060672ca */ /* 0x000fe200000e0000 */
[----:B------:R-:W-:Y:S01]  /*5210*/  VIADD R6, R4, 0x100 ;  /* 0x0000010004067836 */ /* 0x000fe20000000000 */
[----:B------:R-:W-:Y:S01]  /*5220*/  R2UR UR7, R7 ;  /* 0x00000000070772ca */ /* 0x000fe200000e0000 */
[----:B------:R-:W-:Y:S01]  /*5230*/  IMAD.MOV.U32 R7, RZ, RZ, 0x40000040 ;  /* 0x40000040ff077424 */ /* 0x000fe200078e00ff */
[----:B------:R-:W-:Y:S01]  /*5240*/  R2UR UR4, R8 ;  /* 0x00000000080472ca */ /* 0x000fe200000e0000 */
[----:B------:R-:W-:Y:S01]  /*5250*/  VIADD R4, R4, 0x180 ;  /* 0x0000018004047836 */ /* 0x000fe20000000000 */
[----:B------:R-:W-:Y:S02]  /*5260*/  R2UR UR5, R9 ;  /* 0x00000000090572ca */ /* 0x000fe400000e0000 */
[----:B------:R-:W-:Y:S01]  /*5270*/  R2UR UR10, R6 ;  /* 0x00000000060a72ca */ /* 0x000fe200000e0000 */
[----:B------:R-:W-:Y:S01]  /*5280*/  VIADD R6, R10, 0x4 ;  /* 0x000000040a067836 */ /* 0x000fe20000000000 */
[----:B------:R-:W-:Y:S01]  /*5290*/  R2UR UR11, R7 ;  /* 0x00000000070b72ca */ /* 0x000fe200000e0000 */
[----:B------:R-:W-:Y:S01]  /*52a0*/  IMAD.MOV.U32 R7, RZ, RZ, 0x40000040 ;  /* 0x40000040ff077424 */ /* 0x000fe200078e00ff */
[----:B------:R-:W-:Y:S01]  /*52b0*/  R2UR UR14, R4 ;  /* 0x00000000040e72ca */ /* 0x000fe200000e0000 */
[----:B------:R-:W-:Y:S01]  /*52c0*/  VIADD R4, R10, 0x6 ;  /* 0x000000060a047836 */ /* 0x000fe20000000000 */
[----:B------:R-:W-:-:S02]  /*52d0*/  R2UR UR8, R6 ;  /* 0x00000000060872ca */ /* 0x000fc400000e0000 */
[----:B------:R-:W-:Y:S02]  /*52e0*/  R2UR UR9, R7 ;  /* 0x00000000070972ca */ /* 0x000fe400000e0000 */
[----:B------:R-:W-:Y:S01]  /*52f0*/  R2UR UR12, R4 ;  /* 0x00000000040c72ca */ /* 0x000fe200000e0000 */
[----:B------:R-:W-:Y:S02]  /*5300*/  WARPGROUP.DEPBAR.LE gsb0, 0x0 ;  /* 0x00008000000079c5 */ /* 0x000fe40000010000 */
        /* <DEDUP_REMOVED lines=14> */
.L_x_638:
[----:B------:R-:W-:Y:S01]  /*53f0*/  ISETP.GE.AND P1, PT, R171, 0x41, PT ;  /* 0x00000041ab00780c */ /* 0x000fe20003f26270 */
[----:B------:R-:W-:Y:S01]  /*5400*/  VIADD R10, R3, 0x28c60 ;  /* 0x00028c60030a7836 */ /* 0x000fe20000000000 */
[----:B------:R-:W-:Y:S04]  /*5410*/  BSSY B0, `(.L_x_639) ;  /* 0x00000cd000007945 */ /* 0x000fe80003800000 */
[----:B------:R-:W-:-:S04]  /*5420*/  PRMT R10, R189, 0x654, R10 ;  /* 0x00000654bd0a7816 */ /* 0x000fc8000000000a */
[----:B------:R0:W-:Y:S03]  /*5430*/  SYNCS.ARRIVE.TRANS64.RED.A1T0 RZ, [R10+URZ], RZ ;  /* 0x000000ff0aff79a7 */ /* 0x0001e6000810043f */
[----:B------:R-:W-:Y:S05]  /*5440*/  @!P1 BRA `(.L_x_640) ;  /* 0x0000000c00249947 */ /* 0x000fea0003800000 */
[----:B------:R-:W-:-:S07]  /*5450*/  VIADD R172, R172, 0xfffffffe ;  /* 0xfffffffeacac7836 */ /* 0x000fce0000000000 */
.L_x_647:
[----:B------:R-:W-:Y:S01]  /*5460*/  BAR.SYNC.DEFER_BLOCKING 0xe, 0x100 ;  /* 0x0384000000007b1d */ /* 0x000fe20000010000 */
[C---:B------:R-:W-:Y:S01]  /*5470*/  IMAD R3, R18.reuse, 0x40, R194 ;  /* 0x0000004012037824 */ /* 0x040fe200078e02c2 */
[----:B------:R-:W-:Y:S02]  /*5480*/  IADD3 R18, R18, 0x1, RZ ;  /* 0x0000000112127810 */ /* 0x000fe40007ffe0ff */
[----:B------:R-:W-:Y:S01]  /*5490*/  ISETP.GT.AND P2, PT, R172, RZ, PT ;  /* 0x000000ffac00720c */ /* 0x000fe20003f44270 */
[----:B------:R-:W-:Y:S01]  /*54a0*/  IMAD R3, R3, 0x4, R2 ;  /* 0x0000000403037824 */ /* 0x000fe200078e0202 */
[----:B------:R-:W-:Y:S01]  /*54b0*/  ISETP.NE.AND P1, PT, R18, 0x2, PT ;  /* 0x000000021200780c */ /* 0x000fe20003f25270 */
[----:B------:R-:W-:-:S03]  /*54c0*/  VIADD R172, R172, 0xffffffff ;  /* 0xffffffffacac7836 */ /* 0x000fc60000000000 */
[----:B------:R-:W-:Y:S01]  /*54d0*/  SEL R18, R18, RZ, P1 ;  /* 0x000000ff12127207 */ /* 0x000fe20000800000 */
[----:B01----:R-:W0:Y:S04]  /*54e0*/  LDS R10, [R3+0x28800] ;  /* 0x02880000030a7984 */ /* 0x003e280000000800 */
        /* <DEDUP_REMOVED lines=65> */
[----:B------:R-:W-:Y:S01]  /*5900*/  SEL R10, RZ, 0x1, P1 ;  /* 0x00000001ff0a7807 */ /* 0x000fe20000800000 */
        /* <DEDUP_REMOVED lines=64> */
[----:B------:R-:W-:Y:S01]  /*5d10*/  LOP3.LUT R23, R23, R10, RZ, 0x3c, !PT ;  /* 0x0000000a17177212 */ /* 0x000fe200078e3cff */
[----:B------:R-:W-:Y:S06]  /*5d20*/  @!P0 BRA `(.L_x_641) ;  /* 0x0000000000048947 */ /* 0x000fec0003800000 */
[----:B------:R-:W-:Y:S01]  /*5d30*/  BPT.TRAP 0x1 ;  /* 0x000000040000795c */ /* 0x000fe20000300000 */
.L_x_641:
[----:B------:R-:W-:Y:S01]  /*5d40*/  IMAD R3, R18, 0x8, R2 ;  /* 0x0000000812037824 */ /* 0x000fe200078e0202 */
[----:B------:R-:W-:-:S04]  /*5d50*/  SHF.L.U32 R10, R23, 0x1f, RZ ;  /* 0x0000001f170a7819 */ /* 0x000fc800000006ff */
[----:B------:R0:W1:Y:S01]  /*5d60*/  SYNCS.PHASECHK.TRANS64.TRYWAIT P1, [R3+URZ+0x28c50], R10 ;  /* 0x028c500a030075a7 */ /* 0x000062000802017f */
[----:B------:R-:W-:Y:S05]  /*5d70*/  @!P0 BRA `(.L_x_642) ;  /* 0x0000000000048947 */ /* 0x000fea0003800000 */
[----:B------:R-:W-:Y:S01]  /*5d80*/  BPT.TRAP 0x1 ;  /* 0x000000040000795c */ /* 0x000fe20000300000 */
.L_x_642:
[----:B------:R-:W-:Y:S04]  /*5d90*/  BSSY B1, `(.L_x_643) ;  /* 0x0000004000017945 */ /* 0x000fe80003800000 */
[----:B-1----:R-:W-:Y:S05]  /*5da0*/  @P1 BRA `(.L_x_644) ;  /* 0x0000000000081947 */ /* 0x002fea0003800000 */
[----:B------:R-:W1:Y:S02]  /*5db0*/  SYNCS.PHASECHK.TRANS64.TRYWAIT P1, [R3+URZ+0x28c50], R10 ;  /* 0x028c500a030075a7 */ /* 0x000e64000802017f */
[----:B-1----:R-:W-:Y:S05]  /*5dc0*/  @!P1 BRA `(.L_x_645) ;  /* 0x0000011c004c9947 */ /* 0x002fea0003800000 */
.L_x_644:
[----:B------:R-:W-:Y:S05]  /*5dd0*/  BSYNC B1 ;  /* 0x0000000000017941 */ /* 0x000fea0003800000 */
.L_x_643:
[----:B01----:R-:W-:Y:S01]  /*5de0*/  IMAD R10, R18, 0x1000, R0 ;  /* 0x00001000120a7824 */ /* 0x003fe200078e0200 */
[----:B------:R-:W-:Y:S01]  /*5df0*/  WARPGROUP.ARRIVE ;  /* 0x00000000000079c5 */ /* 0x000fe20000000000 */
[----:B------:R-:W-:Y:S01]  /*5e00*/  IMAD.MOV.U32 R11, RZ, RZ, 0x40000040 ;  /* 0x40000040ff0b7424 */ /* 0x000fe200078e00ff */
[----:B------:R-:W-:Y:S01]  /*5e10*/  R2UR UR8, R8 ;  /* 0x00000000080872ca */ /* 0x000fe200000e0000 */
[C---:B------:R-:W-:Y:S01]  /*5e20*/  VIADD R12, R10.reuse, 0x80 ;  /* 0x000000800a0c7836 */ /* 0x040fe20000000000 */
[----:B------:R-:W-:Y:S01]  /*5e30*/  R2UR UR6, R10 ;  /* 0x000000000a0672ca */ /* 0x000fe200000e0000 */
[----:B------:R-:W-:Y:S01]  /*5e40*/  IMAD.MOV.U32 R13, RZ, RZ, 0x40000040 ;  /* 0x40000040ff0d7424 */ /* 0x000fe200078e00ff */
[C---:B------:R-:W-:Y:S02]  /*5e50*/  R2UR UR7, R11.reuse ;  /* 0x000000000b0772ca */ /* 0x040fe400000e0000 */
[----:B------:R-:W-:Y:S01]  /*5e60*/  R2UR UR10, R12 ;  /* 0x000000000c0a72ca */ /* 0x000fe200000e0000 */
[C---:B------:R-:W-:Y:S01]  /*5e70*/  VIADD R12, R10.reuse, 0x100 ;  /* 0x000001000a0c7836 */ /* 0x040fe20000000000 */
[----:B------:R-:W-:Y:S01]  /*5e80*/  R2UR UR5, R11 ;  /* 0x000000000b0572ca */ /* 0x000fe200000e0000 */
[----:B------:R-:W-:Y:S01]  /*5e90*/  VIADD R10, R10, 0x180 ;  /* 0x000001800a0a7836 */ /* 0x000fe20000000000 */
[----:B------:R-:W-:-:S02]  /*5ea0*/  R2UR UR11, R13 ;  /* 0x000000000d0b72ca */ /* 0x000fc400000e0000 */
[----:B------:R-:W-:Y:S02]  /*5eb0*/  R2UR UR9, R9 ;  /* 0x00000000090972ca */ /* 0x000fe400000e0000 */
[----:B------:R-:W-:Y:S01]  /*5ec0*/  R2UR UR18, R10 ;  /* 0x000000000a1272ca */ /* 0x000fe200000e0000 */
[----:B------:R-:W-:Y:S01]  /*5ed0*/  VIADD R10, R2, 0x26800 ;  /* 0x00026800020a7836 */ /* 0x000fe20000000000 */
[----:B------:R-:W-:Y:S02]  /*5ee0*/  R2UR UR14, R12 ;  /* 0x000000000c0e72ca */ /* 0x000fe400000e0000 */
[----:B------:R-:W-:Y:S02]  /*5ef0*/  R2UR UR15, R13 ;  /* 0x000000000d0f72ca */ /* 0x000fe400000e0000 */
[----:B------:R-:W-:Y:S02]  /*5f00*/  SHF.R.U32.HI R10, RZ, 0x4, R10 ;  /* 0x00000004ff0a7819 */ /* 0x000fe4000001160a */
[----:B------:R-:W-:-:S02]  /*5f10*/  R2UR UR12, R6 ;  /* 0x00000000060c72ca */ /* 0x000fc400000e0000 */
[----:B------:R-:W-:Y:S02]  /*5f20*/  LOP3.LUT R10, R10, 0x3fff, RZ, 0xc0, !PT ;  /* 0x00003fff0a0a7812 */ /* 0x000fe400078ec0ff */
[----:B------:R-:W-:Y:S02]  /*5f30*/  R2UR UR13, R7 ;  /* 0x00000000070d72ca */ /* 0x000fe400000e0000 */
[----:B------:R-:W-:Y:S02]  /*5f40*/  LOP3.LUT R10, R10, 0x10000, RZ, 0xfc, !PT ;  /* 0x000100000a0a7812 */ /* 0x000fe400078efcff */
[----:B------:R-:W-:Y:S02]  /*5f50*/  R2UR UR19, R11 ;  /* 0x000000000b1372ca */ /* 0x000fe400000e0000 */
[----:B------:R-:W-:Y:S02]  /*5f60*/  R2UR UR4, R10 ;  /* 0x000000000a0472ca */ /* 0x000fe400000e0000 */
[----:B------:R-:W-:-:S02]  /*5f70*/  R2UR UR16, R4 ;  /* 0x00000000041072ca */ /* 0x000fc400000e0000 */
[----:B------:R-:W-:-:S09]  /*5f80*/  R2UR UR17, R5 ;  /* 0x00000000051172ca */ /* 0x000fd200000e0000 */
        /* <DEDUP_REMOVED lines=17> */
.L_x_646:
[----:B------:R-:W-:-:S05]  /*60a0*/  VIADD R10, R3, 0x28c60 ;  /* 0x00028c60030a7836 */ /* 0x000fca0000000000 */
[----:B------:R-:W-:-:S04]  /*60b0*/  PRMT R10, R189, 0x654, R10 ;  /* 0x00000654bd0a7816 */ /* 0x000fc8000000000a */
[----:B------:R1:W-:Y:S01]  /*60c0*/  SYNCS.ARRIVE.TRANS64.RED.A1T0 RZ, [R10+URZ], RZ ;  /* 0x000000ff0aff79a7 */ /* 0x0003e2000810043f */
[----:B------:R-:W-:Y:S05]  /*60d0*/  @P2 BRA `(.L_x_647) ;  /* 0xfffffff000e02947 */ /* 0x000fea000383ffff */
.L_x_640:
[----:B------:R-:W-:Y:S05]  /*60e0*/  BSYNC B0 ;  /* 0x0000000000007941 */ /* 0x000fea0003800000 */
.L_x_639:
[----:B------:R-:W-:Y:S01]  /*60f0*/  BAR.SYNC.DEFER_BLOCKING 0xe, 0x100 ;  /* 0x0384000000007b1d */ /* 0x000fe20000010000 */
[C---:B------:R-:W-:Y:S01]  /*6100*/  IMAD R3, R18.reuse, 0x40, R194 ;  /* 0x0000004012037824 */ /* 0x040fe200078e02c2 */
[----:B------:R-:W-:Y:S01]  /*6110*/  PLOP3.LUT P0, PT, PT, PT, PT, 0x8, 0x0 ;  /* 0x000000000000781c */ /* 0x000fe20003f0e170 */
[----:B------:R-:W-:Y:S02]  /*6120*/  VIADD R18, R18, 0x1 ;  /* 0x0000000112127836 */ /* 0x000fe40000000000 */
[----:B------:R-:W-:-:S03]  /*6130*/  IMAD R3, R3, 0x4, R2 ;  /* 0x0000000403037824 */ /* 0x000fc600078e0202 */
[----:B------:R-:W-:-:S04]  /*6140*/  ISETP.NE.AND P1, PT, R18, 0x2, PT ;  /* 0x000000021200780c */ /* 0x000fc80003f25270 */
[----:B------:R-:W-:Y:S01]  /*6150*/  SEL R18, R18, RZ, P1 ;  /* 0x000000ff12127207 */ /* 0x000fe20000800000 */
[----:B------:R-:W2:Y:S04]  /*6160*/  LDS R2, [R3+0x28800] ;  /* 0x0288000003027984 */ /* 0x000ea80000000800 */
[----:B------:R3:W4:Y:S02]  /*6170*/  LDS R0, [R3+0x28820] ;  /* 0x0288200003007984 */ /* 0x0007240000000800 */
[----:B---3--:R-:W-:Y:S02]  /*6180*/  IMAD.MOV.U32 R3, RZ, RZ, RZ ;  /* 0x000000ffff037224 */ /* 0x008fe400078e00ff */
[-C--:B--2---:R-:W-:Y:S01]  /*6190*/  FMUL.FTZ R156, R28, R2.reuse ;  /* 0x000000021c9c7220 */ /* 0x084fe20000410000 */
[-C--:B------:R-:W-:Y:S01]  /*61a0*/  FMUL.FTZ R153, R32, R2.reuse ;  /* 0x0000000220997220 */ /* 0x080fe20000410000 */
[-C--:B------:R-:W-:Y:S01]  /*61b0*/  FMUL.FTZ R152, R29, R2.reuse ;  /* 0x000000021d987220 */ /* 0x080fe20000410000 */
[-C--:B------:R-:W-:Y:S01]  /*61c0*/  FMUL.FTZ R14, R33, R2.reuse ;  /* 0x00000002210e7220 */ /* 0x080fe20000410000 */
[-C--:B------:R-:W-:Y:S01]  /*61d0*/  FMUL.FTZ R28, R37, R2.reuse ;  /* 0x00000002251c7220 */ /* 0x080fe20000410000 */
[----:B------:R-:W-:Y:S01]  /*61e0*/  FMUL.FTZ R32, R41, R2 ;  /* 0x0000000229207220 */ /* 0x000fe20000410000 */
[-C--:B----4-:R-:W-:Y:S01]  /*61f0*/  FMUL.FTZ R5, R26, R0.reuse ;  /* 0x000000001a057220 */ /* 0x090fe20000410000 */
        /* <DEDUP_REMOVED lines=64> */
[-C--:B------:R-:W-:Y:S01]  /*6600*/  FMUL.FTZ R154, R36, R2.reuse ;  /* 0x00000002249a7220 */ /* 0x080fe20000410000 */
[-C--:B------:R-:W-:Y:S01]  /*6610*/  FMUL.FTZ R155, R40, R2.reuse ;  /* 0x00000002289b7220 */ /* 0x080fe20000410000 */
[----:B01----:R-:W-:Y:S01]  /*6620*/  FMUL.FTZ R10, R24, R2 ;  /* 0x00000002180a7220 */ /* 0x003fe20000410000 */
[----:B------:R-:W-:Y:S01]  /*6630*/  LOP3.LUT R23, R23, R0, RZ, 0x3c, !PT ;  /* 0x0000000017177212 */ /* 0x000fe200078e3cff */
        /* <DEDUP_REMOVED lines=58> */
.L_x_633:
[----:B------:R-:W-:Y:S02]  /*69e0*/  ISETP.GE.AND P1, PT, R171, 0x1, PT ;  /* 0x00000001ab00780c */ /* 0x000fe40003f26270 */
[----:B------:R-:W-:-:S11]  /*69f0*/  PLOP3.LUT P0, PT, PT, PT, PT, 0x80, 0x0 ;  /* 0x000000000000781c */ /* 0x000fd60003f0f070 */
[----:B------:R-:W-:Y:S05]  /*6a00*/  @!P1 BRA `(.L_x_634) ;  /* 0x0000006800389947 */ /* 0x000fea0003800000 */
[----:B------:R-:W0:Y:S01]  /*6a10*/  S2R R20, SR_TID.X ;  /* 0x0000000000147919 */ /* 0x000e220000002100 */
[----:B------:R-:W-:Y:S01]  /*6a20*/  BSSY B6, `(.L_x_648) ;  /* 0x0000020000067945 */ /* 0x000fe20003800000 */
[----:B0-----:R-:W-:-:S05]  /*6a30*/  VIADD R20, R20, 0xffffff80 ;  /* 0xffffff8014147836 */ /* 0x001fca0000000000 */
[----:B------:R-:W-:-:S04]  /*6a40*/  SHF.R.S32.HI R4, RZ, 0x1f, R20 ;  /* 0x0000001fff047819 */ /* 0x000fc80000011414 */
[----:B------:R-:W-:-:S04]  /*6a50*/  LEA.HI R4, R4, R20, RZ, 0x7 ;  /* 0x0000001404047211 */ /* 0x000fc800078f38ff */
[----:B------:R-:W-:-:S05]  /*6a60*/  SHF.R.S32.HI R4, RZ, 0x7, R4 ;  /* 0x00000007ff047819 */ /* 0x000fca0000011404 */
[----:B------:R-:W0:Y:S02]  /*6a70*/  SHFL.IDX PT, R0, R4, RZ, 0x1f ;  /* 0x00001fff04007589 */ /* 0x000e2400000e0000 */
[----:B0-----:R-:W-:-:S04]  /*6a80*/  LEA.HI R3, R0, R0, RZ, 0x1 ;  /* 0x0000000000037211 */ /* 0x001fc800078f08ff */
[----:B------:R-:W-:-:S05]  /*6a90*/  LOP3.LUT R3, R3, 0x1fffe, RZ, 0xc0, !PT ;  /* 0x0001fffe03037812 */ /* 0x000fca00078ec0ff */
[----:B------:R-:W-:Y:S02]  /*6aa0*/  IMAD.IADD R3, R0, 0x1, -R3 ;  /* 0x0000000100037824 */ /* 0x000fe400078e0a03 */
[----:B------:R-:W-:Y:S02]  /*6ab0*/  VIADD R0, R2, 0x26800 ;  /* 0x0002680002007836 */ /* 0x000fe40000000000 */
[----:B------:R-:W-:-:S03]  /*6ac0*/  IMAD R3, R3, 0x8000, R2 ;  /* 0x0000800003037824 */ /* 0x000fc600078e0202 */
[----:B------:R-:W-:Y:S01]  /*6ad0*/  LOP3.LUT P0, RZ, R0, 0x3ff, RZ, 0xc0, !PT ;  /* 0x000003ff00ff7812 */ /* 0x000fe2000780c0ff */
[----:B------:R-:W-:-:S05]  /*6ae0*/  VIADD R3, R3, 0x400 ;  /* 0x0000040003037836 */ /* 0x000fca0000000000 */
[----:B------:R-:W-:-:S04]  /*6af0*/  SHF.R.U32.HI R3, RZ, 0x4, R3 ;  /* 0x00000004ff037819 */ /* 0x000fc80000011603 */
[----:B------:R-:W-:-:S03]  /*6b00*/  LOP3.LUT R56, R3, 0x3fff, RZ, 0xc0, !PT ;  /* 0x00003fff03387812 */ /* 0x000fc600078ec0ff */
        /* <DEDUP_REMOVED lines=8> */
[----:B------:R-:W-:Y:S01]  /*6b90*/  MOV R6, UR6 ;  /* 0x0000000600067c02 */ /* 0x000fe20008000f00 */
        /* <DEDUP_REMOVED lines=8> */
.L_x_649:
[----:B------:R-:W-:Y:S05]  /*6c20*/  BSYNC B6 ;  /* 0x0000000000067941 */ /* 0x000fea0003800000 */
.L_x_648:
[----:B------:R-:W-:Y:S02]  /*6c30*/  ULDC UR4, c[0x0][0x3f4] ;  /* 0x0000fd0000047ab9 */ /* 0x000fe40000000800 */
[----:B------:R-:W-:-:S13]  /*6c40*/  ISETP.LT.AND P0, PT, RZ, UR4, PT ;  /* 0x00000004ff007c0c */ /* 0x000fda000bf01270 */
[----:B------:R-:W-:Y:S05]  /*6c50*/  @P0 BRA `(.L_x_650) ;  /* 0x0000000000400947 */ /* 0x000fea0003800000 */
[----:B------:R-:W2:Y:S02]  /*6c60*/  LDL R20, [R1+0x34] ;  /* 0x0000340001147983 */ /* 0x000ea40000100800 */
[----:B--2---:R-:W-:-:S04]  /*6c70*/  LEA.HI R0, R20, R20, RZ, 0x1 ;  /* 0x0000001414007211 */ /* 0x004fc800078f08ff */
[----:B------:R-:W-:-:S05]  /*6c80*/  LOP3.LUT R0, R0, 0xfffffffe, RZ, 0xc0, !PT ;  /* 0xfffffffe00007812 */ /* 0x000fca00078ec0ff */
[----:B------:R-:W-:-:S05]  /*6c90*/  IMAD.IADD R0, R20, 0x1, -R0 ;  /* 0x0000000114007824 */ /* 0x000fca00078e0a00 */
[----:B------:R-:W-:-:S04]  /*6ca0*/  SHF.L.U32 R3, R0, 0x1f, RZ ;  /* 0x0000001f00037819 */ /* 0x000fc800000006ff */
[----:B------:R0:W1:Y:S03]  /*6cb0*/  SYNCS.PHASECHK.TRANS64.TRYWAIT P0, [R2+URZ+0x28c00], R3 ;  /* 0x028c0003020075a7 */ /* 0x000066000800017f */
[----:B-1----:R-:W-:Y:S05]  /*6cc0*/  @!P0 NANOSLEEP.SYNCS 0x989680 ;  /* 0x009896800000895d */ /* 0x002fea0003900000 */
[----:B------:R-:W1:Y:S01]  /*6cd0*/  @!P0 SYNCS.PHASECHK.TRANS64 P0, [R2+URZ+0x28c00], R3 ;  /* 0x028c0003020085a7 */ /* 0x000e62000800007f */
[----:B------:R-:W-:Y:S04]  /*6ce0*/  BSSY B0, `(.L_x_651) ;  /* 0x0000006000007945 */ /* 0x000fe80003800000 */
[----:B-1----:R-:W-:Y:S05]  /*6cf0*/  @P0 BRA `(.L_x_652) ;  /* 0x0000000000100947 */ /* 0x002fea0003800000 */
.L_x_653:
[----:B-1----:R1:W2:Y:S02]  /*6d00*/  SYNCS.PHASECHK.TRANS64.TRYWAIT P0, [R2+URZ+0x28c00], R3 ;  /* 0x028c0003020075a7 */ /* 0x0022a4000800017f */
[----:B--2---:R-:W-:Y:S05]  /*6d10*/  @!P0 NANOSLEEP.SYNCS 0x989680 ;  /* 0x009896800000895d */ /* 0x004fea0003900000 */
[----:B------:R-:W2:Y:S02]  /*6d20*/  @!P0 SYNCS.PHASECHK.TRANS64 P0, [R2+URZ+0x28c00], R3 ;  /* 0x028c0003020085a7 */ /* 0x000ea4000800007f */
[----:B--2---:R-:W-:Y:S05]  /*6d30*/  @!P0 BRA `(.L_x_653) ;  /* 0xfffffffc00f08947 */ /* 0x004fea000383ffff */
.L_x_652:
[----:B------:R-:W-:Y:S05]  /*6d40*/  BSYNC B0 ;  /* 0x0000000000007941 */ /* 0x000fea0003800000 */
.L_x_651:
[----:B------:R-:W-:Y:S05]  /*6d50*/  BRA `(.L_x_654) ;  /* 0x0000002000c07947 */ /* 0x000fea0003800000 */
.L_x_650:
[----:B-----5:R-:W-:Y:S01]  /*6d60*/  SHF.R.S32.HI R0, RZ, 0x1f, R27 ;  /* 0x0000001fff007819 */ /* 0x020fe2000001141b */
[----:B------:R-:W-:Y:S01]  /*6d70*/  VIADD R3, R2, 0x20400 ;  /* 0x0002040002037836 */ /* 0x000fe20000000000 */
[----:B------:R-:W-:Y:S01]  /*6d80*/  ULDC.64 UR4, c[0x0][0x3f8] ;  /* 0x0000fe0000047ab9 */ /* 0x000fe20000000a00 */
[----:B------:R-:W-:Y:S01]  /*6d90*/  ULDC.64 UR6, c[0x0][0x408] ;  /* 0x0001020000067ab9 */ /* 0x000fe20000000a00 */
[----:B------:R-:W-:Y:S01]  /*6da0*/  IMAD.WIDE.U32 R4, R27, UR4, RZ ;  /* 0x000000041b047c25 */ /* 0x000fe2000f8e00ff */
[----:B------:R-:W-:Y:S01]  /*6db0*/  BSSY B6, `(.L_x_655) ;  /* 0x0000020000067945 */ /* 0x000fe20003800000 */
[----:B------:R-:W-:Y:S02]  /*6dc0*/  LOP3.LUT P0, RZ, R3, 0x3ff, RZ, 0xc0, !PT ;  /* 0x000003ff03ff7812 */ /* 0x000fe4000780c0ff */
[C---:B------:R-:W-:Y:S02]  /*6dd0*/  IMAD R6, R0.reuse, UR4, RZ ;  /* 0x0000000400067c24 */ /* 0x040fe4000f8e02ff */
[----:B------:R-:W-:-:S02]  /*6de0*/  IMAD R0, R0, UR6, RZ ;  /* 0x0000000600007c24 */ /* 0x000fc4000f8e02ff */
[C---:B------:R-:W-:Y:S01]  /*6df0*/  IMAD R3, R27.reuse, UR5, R6 ;  /* 0x000000051b037c24 */ /* 0x040fe2000f8e0206 */
[----:B------:R-:W-:Y:S01]  /*6e00*/  ULDC.64 UR4, c[0x0][0x3e8] ;  /* 0x0000fa0000047ab9 */ /* 0x000fe20000000a00 */
[----:B------:R-:W-:Y:S01]  /*6e10*/  IMAD.WIDE.U32 R6, R27, UR6, RZ ;  /* 0x000000061b067c25 */ /* 0x000fe2000f8e00ff */
[----:B------:R-:W-:-:S03]  /*6e20*/  LEA R26, P1, R4, UR4, 0x1 ;  /* 0x00000004041a7c11 */ /* 0x000fc6000f8208ff */
[----:B------:R-:W-:Y:S01]  /*6e30*/  IMAD R29, R27, UR7, R0 ;  /* 0x000000071b1d7c24 */ /* 0x000fe2000f8e0200 */
[----:B------:R-:W-:Y:S01]  /*6e40*/  ULDC.64 UR6, c[0x0][0x400] ;  /* 0x0001000000067ab9 */ /* 0x000fe20000000a00 */
[----:B------:R-:W-:Y:S01]  /*6e50*/  IMAD.IADD R27, R3, 0x1, R5 ;  /* 0x00000001031b7824 */ /* 0x000fe200078e0205 */
[----:B------:R-:W-:Y:S01]  /*6e60*/  LEA R28, P2, R6, UR6, 0x1 ;  /* 0x00000006061c7c11 */ /* 0x000fe2000f8408ff */
[----:B------:R-:W-:-:S03]  /*6e70*/  IMAD.IADD R29, R29, 0x1, R7 ;  /* 0x000000011d1d7824 */ /* 0x000fc600078e0207 */
[----:B------:R-:W-:Y:S02]  /*6e80*/  LEA.HI.X R27, R4, UR5, R27, 0x1, P1 ;  /* 0x00000005041b7c11 */ /* 0x000fe400088f0c1b */
[----:B------:R-:W-:Y:S01]  /*6e90*/  LEA.HI.X R29, R6, UR7, R29, 0x1, P2 ;  /* 0x00000007061d7c11 */ /* 0x000fe200090f0c1d */
[----:B------:R-:W-:Y:S06]  /*6ea0*/  @!P0 BRA `(.L_x_656) ;  /* 0x0000000000408947 */ /* 0x000fec0003800000 */
        /* <DEDUP_REMOVED lines=16> */
.L_x_656:
[----:B------:R-:W-:Y:S05]  /*6fb0*/  BSYNC B6 ;  /* 0x0000000000067941 */ /* 0x000fea0003800000 */
.L_x_655:
[----:B------:R-:W-:Y:S01]  /*6fc0*/  ULDC.U8 UR4, c[0x0][0x410] ;  /* 0x0001040000047ab9 */ /* 0x000fe20000000000 */
[----:B------:R-:W-:Y:S01]  /*6fd0*/  BSSY B0, `(.L_x_657) ;  /* 0x0000200000007945 */ /* 0x000fe20003800000 */
[----:B------:R-:W-:Y:S01]  /*6fe0*/  ISETP.NE.AND P0, PT, RZ, UR4, PT ;  /* 0x00000004ff007c0c */ /* 0x000fe2000bf05270 */
[----:B------:R-:W-:-:S12]  /*6ff0*/  IMAD R4, R25, 0x40, R184 ;  /* 0x0000004019047824 */ /* 0x000fd800078e02b8 */
[----:B------:R-:W-:Y:S05]  /*7000*/  @!P0 BRA `(.L_x_658) ;  /* 0x0000001000088947 */ /* 0x000fea0003800000 */
[----:B------:R-:W-:-:S03]  /*7010*/  UMOV UR4, 0xffffffff ;  /* 0xffffffff00047882 */ /* 0x000fc60000000000 */
[----:B------:R-:W-:Y:S05]  /*7020*/  BRA.DIV UR4, `(.L_x_659) ;  /* 0x0000010a04c87947 */ /* 0x000fea000b800000 */
[----:B------:R0:W1:Y:S04]  /*7030*/  SHFL.IDX PT, R3, R27, RZ, 0x1c1f ;  /* 0x001c1fff1b037589 */ /* 0x00006800000e0000 */
[----:B------:R0:W2:Y:S04]  /*7040*/  SHFL.IDX PT, R0, R26, RZ, 0x1c1f ;  /* 0x001c1fff1a007589 */ /* 0x0000a800000e0000 */
[----:B------:R0:W3:Y:S04]  /*7050*/  SHFL.IDX PT, R5, R29, RZ, 0x1c1f ;  /* 0x001c1fff1d057589 */ /* 0x0000e800000e0000 */
[----:B------:R0:W4:Y:S02]  /*7060*/  SHFL.IDX PT, R14, R28, RZ, 0x1c1f ;  /* 0x001c1fff1c0e7589 */ /* 0x00012400000e0000 */
.L_x_867:
[----:B------:R-:W5:Y:S01]  /*7070*/  LDL R7, [R1+0x34] ;  /* 0x0000340001077983 */ /* 0x000f620000100800 */
[----:B------:R-:W-:Y:S01]  /*7080*/  ULDC UR4, c[0x0][0x448] ;  /* 0x0001120000047ab9 */ /* 0x000fe20000000800 */
[----:B------:R-:W-:Y:S01]  /*7090*/  BSSY B1, `(.L_x_660) ;  /* 0x0000024000017945 */ /* 0x000fe20003800000 */
[----:B------:R-:W-:Y:S01]  /*70a0*/  IMAD R24, R24, UR4, RZ ;  /* 0x0000000418187c24 */ /* 0x000fe2000f8e02ff */
[----:B------:R-:W-:Y:S02]  /*70b0*/  CS2R R8, SRZ ;  /* 0x0000000000087805 */ /* 0x000fe4000001ff00 */
[----:B------:R-:W-:Y:S02]  /*70c0*/  CS2R R10, SRZ ;  /* 0x00000000000a7805 */ /* 0x000fe4000001ff00 */
[----:B------:R-:W-:Y:S02]  /*70d0*/  CS2R R12, SRZ ;  /* 0x00000000000c7805 */ /* 0x000fe4000001ff00 */
[----:B------:R-:W-:Y:S01]  /*70e0*/  ISETP.GE.AND P0, PT, R4, R24, PT ;  /* 0x000000180400720c */ /* 0x000fe20003f06270 */
[----:B------:R-:W-:-:S05]  /*70f0*/  IMAD.SHL.U32 R4, R190, 0x40, RZ ;  /* 0x00000040be047824 */ /* 0x000fca00078e00ff */
[----:B------:R-:W-:Y:S02]  /*7100*/  LOP3.LUT R31, R4, 0x1c0, RZ, 0xc0, !PT ;  /* 0x000001c0041f7812 */ /* 0x000fe400078ec0ff */
[----:B-----5:R-:W-:-:S04]  /*7110*/  LEA.HI R6, R7, R7, RZ, 0x1 ;  /* 0x0000000707067211 */ /* 0x020fc800078f08ff */
[----:B------:R-:W-:-:S05]  /*7120*/  LOP3.LUT R6, R6, 0xfffffffe, RZ, 0xc0, !PT ;  /* 0xfffffffe06067812 */ /* 0x000fca00078ec0ff */
[----:B0-----:R-:W-:Y:S01]  /*7130*/  IMAD.IADD R29, R7, 0x1, -R6 ;  /* 0x00000001071d7824 */ /* 0x001fe200078e0a06 */
[----:B------:R-:W-:-:S04]  /*7140*/  CS2R R6, SRZ ;  /* 0x0000000000067805 */ /* 0x000fc8000001ff00 */
[----:B------:R-:W-:Y:S01]  /*7150*/  SHF.L.U32 R29, R29, 0x1f, RZ ;  /* 0x0000001f1d1d7819 */ /* 0x000fe200000006ff */
[----:B------:R-:W-:Y:S06]  /*7160*/  @P0 BRA `(.L_x_661) ;  /* 0x0000000000580947 */ /* 0x000fec0003800000 */
[----:B------:R-:W4:Y:S01]  /*7170*/  LDL R30, [R1+0x48] ;  /* 0x00004800011e7983 */ /* 0x000f220000100800 */
[----:B------:R-:W-:-:S03]  /*7180*/  ULDC UR4, c[0x0][0x3f4] ;  /* 0x0000fd0000047ab9 */ /* 0x000fc60000000800 */
[----:B------:R-:W4:Y:S01]  /*7190*/  LDL R28, [R1+0x44] ;  /* 0x00004400011c7983 */ /* 0x000f220000100800 */
[----:B------:R-:W-:Y:S01]  /*71a0*/  ISETP.GE.AND P3, PT, R193, UR4, PT ;  /* 0x00000004c1007c0c */ /* 0x000fe2000bf66270 */
[----:B-1----:R-:W-:Y:S01]  /*71b0*/  IMAD.MOV.U32 R7, RZ, RZ, R3 ;  /* 0x000000ffff077224 */ /* 0x002fe200078e0003 */
[----:B------:R-:W-:Y:S01]  /*71c0*/  ISETP.GE.AND P2, PT, R186, UR4, PT ;  /* 0x00000004ba007c0c */ /* 0x000fe2000bf46270 */
[----:B---3--:R-:W-:Y:S01]  /*71d0*/  IMAD.MOV.U32 R15, RZ, RZ, R5 ;  /* 0x000000ffff0f7224 */ /* 0x008fe200078e0005 */
[----:B--2---:R-:W-:Y:S02]  /*71e0*/  MOV R6, R0 ;  /* 0x0000000000067202 */ /* 0x004fe40000000f00 */
[----:B------:R-:W-:Y:S02]  /*71f0*/  CS2R R10, SRZ ;  /* 0x00000000000a7805 */ /* 0x000fe4000001ff00 */
[----:B------:R-:W-:Y:S02]  /*7200*/  CS2R R8, SRZ ;  /* 0x0000000000087805 */ /* 0x000fe4000001ff00 */
[----:B------:R-:W-:-:S05]  /*7210*/  CS2R R12, SRZ ;  /* 0x00000000000c7805 */ /* 0x000fca000001ff00 */
[----:B------:R-:W-:Y:S01]  /*7220*/  @!P2 IMAD.WIDE R20, R186, 0x2, R6 ;  /* 0x00000002ba14a825 */ /* 0x000fe200078e0206 */
[----:B------:R-:W-:-:S04]  /*7230*/  CS2R R6, SRZ ;  /* 0x0000000000067805 */ /* 0x000fc8000001ff00 */
[----:B------:R0:W5:Y:S01]  /*7240*/  @!P2 LD.E.64 R10, desc[UR40][R20.64] ;  /* 0x00000028140aa980 */ /* 0x000162000c101b00 */
[-C--:B----4-:R-:W-:Y:S02]  /*7250*/  @!P3 IADD3 R26, P0, R0, R30.reuse, RZ ;  /* 0x0000001e001ab210 */ /* 0x090fe40007f1e0ff */
[----:B------:R-:W-:Y:S01]  /*7260*/  @!P3 IADD3 R4, P1, R14, R30, RZ ;  /* 0x0000001e0e04b210 */ /* 0x000fe20007f3e0ff */
[----:B------:R-:W-:-:S04]  /*7270*/  @!P2 IMAD.WIDE R14, R186, 0x2, R14 ;  /* 0x00000002ba0ea825 */ /* 0x000fc800078e020e */
[--C-:B------:R-:W-:Y:S01]  /*7280*/  @!P3 IMAD.X R27, R3, 0x1, R28.reuse, P0 ;  /* 0x00000001031bb824 */ /* 0x100fe200000e061c */
[----:B------:R0:W5:Y:S01]  /*7290*/  @!P2 LD.E.64 R8, desc[UR40][R14.64] ;  /* 0x000000280e08a980 */ /* 0x000162000c101b00 */
[----:B------:R-:W-:-:S03]  /*72a0*/  @!P3 IMAD.X R5, R5, 0x1, R28, P1 ;  /* 0x000000010505b824 */ /* 0x000fc600008e061c */
[----:B------:R0:W5:Y:S04]  /*72b0*/  @!P3 LD.E.64 R12, desc[UR40][R26.64] ;  /* 0x000000281a0cb980 */ /* 0x000168000c101b00 */
[----:B------:R0:W5:Y:S02]  /*72c0*/  @!P3 LD.E.64 R6, desc[UR40][R4.64] ;  /* 0x000000280406b980 */ /* 0x000164000c101b00 */
.L_x_661:
[----:B------:R-:W-:Y:S05]  /*72d0*/  BSYNC B1 ;  /* 0x0000000000017941 */ /* 0x000fea0003800000 */
.L_x_660:
[----:B------:R-:W3:Y:S01]  /*72e0*/  SYNCS.PHASECHK.TRANS64.TRYWAIT P0, [R2+URZ+0x28c00], R29 ;  /* 0x028c001d020075a7 */ /* 0x000ee2000800017f */
[----:B-1----:R-:W-:Y:S01]  /*72f0*/  LOP3.LUT R3, R31, 0x18, R16, 0xf8, !PT ;  /* 0x000000181f037812 */ /* 0x002fe200078ef810 */
[----:B--2---:R-:W-:Y:S01]  /*7300*/  IMAD R0, R25, -0x40, R24 ;  /* 0xffffffc019007824 */ /* 0x004fe200078e0218 */
[----:B0-----:R-:W-:Y:S01]  /*7310*/  SHF.R.U32.HI R4, RZ, 0x3, R31 ;  /* 0x00000003ff047819 */ /* 0x001fe2000001161f */
[----:B----45:R-:W-:Y:S01]  /*7320*/  IMAD.MOV.U32 R14, RZ, RZ, R12 ;  /* 0x000000ffff0e7224 */ /* 0x030fe200078e000c */
[----:B------:R-:W-:Y:S01]  /*7330*/  SHF.R.U32.HI R25, RZ, 0x10, R11 ;  /* 0x00000010ff197819 */ /* 0x000fe2000001160b */
[----:B------:R-:W-:Y:S01]  /*7340*/  IMAD.MOV.U32 R15, RZ, RZ, R13 ;  /* 0x000000ffff0f7224 */ /* 0x000fe200078e000d */
[----:B------:R-:W-:Y:S01]  /*7350*/  LOP3.LUT R28, R3, R4, RZ, 0x3c, !PT ;  /* 0x00000004031c7212 */ /* 0x000fe200078e3cff */
[----:B------:R-:W-:Y:S01]  /*7360*/  IMAD.MOV.U32 R3, RZ, RZ, R10 ;  /* 0x000000ffff037224 */ /* 0x000fe200078e000a */
[--C-:B------:R-:W-:Y:S01]  /*7370*/  SHF.R.U64 R10, R10, 0x10, R11.reuse ;  /* 0x000000100a0a7819 */ /* 0x100fe2000000120b */
[----:B------:R-:W-:Y:S01]  /*7380*/  IMAD.MOV.U32 R4, RZ, RZ, R11 ;  /* 0x000000ffff047224 */ /* 0x000fe200078e000b */
[--C-:B------:R-:W-:Y:S01]  /*7390*/  SHF.R.U64 R24, R8, 0x10, R9.reuse ;  /* 0x0000001008187819 */ /* 0x100fe20000001209 */
[--C-:B------:R-:W-:Y:S01]  /*73a0*/  IMAD.MOV.U32 R11, RZ, RZ, R9.reuse ;  /* 0x000000ffff0b7224 */ /* 0x100fe200078e0009 */
[----:B------:R-:W-:Y:S01]  /*73b0*/  SHF.R.U32.HI R20, RZ, 0x10, R9 ;  /* 0x00000010ff147819 */ /* 0x000fe20000011609 */
[----:B------:R-:W-:Y:S01]  /*73c0*/  IMAD R9, R209, 0x200, R28 ;  /* 0x00000200d1097824 */ /* 0x000fe200078e021c */
[----:B------:R-:W-:Y:S01]  /*73d0*/  PRMT R31, R3, 0x5410, R10 ;  /* 0x00005410031f7816 */ /* 0x000fe2000000000a */
[----:B---3--:R-:W-:Y:S01]  /*73e0*/  IMAD.MOV.U32 R5, RZ, RZ, R8 ;  /* 0x000000ffff057224 */ /* 0x008fe200078e0008 */
[--C-:B------:R-:W-:Y:S01]  /*73f0*/  SHF.R.U64 R21, R12, 0x10, R13.reuse ;  /* 0x000000100c157819 */ /* 0x100fe2000000120d */
[----:B------:R-:W-:Y:S01]  /*7400*/  IMAD R10, R9, 0x2, R2 ;  /* 0x00000002090a7824 */ /* 0x000fe200078e0202 */
[----:B------:R-:W-:Y:S01]  /*7410*/  SHF.R.U32.HI R26, RZ, 0x10, R13 ;  /* 0x00000010ff1a7819 */ /* 0x000fe2000001160d */
[----:B------:R-:W-:Y:S01]  /*7420*/  BSSY B1, `(.L_x_662) ;  /* 0x000000f000017945 */ /* 0x000fe20003800000 */
[----:B------:R-:W-:Y:S01]  /*7430*/  VIMNMX R35, R0, 0x40, PT ;  /* 0x0000004000237848 */ /* 0x000fe20003fe0100 */
[--C-:B------:R-:W-:Y:S01]  /*7440*/  IMAD.MOV.U32 R12, RZ, RZ, R7.reuse ;  /* 0x000000ffff0c7224 */ /* 0x100fe200078e0007 */
[----:B------:R-:W-:Y:S01]  /*7450*/  SHF.R.U64 R13, R6, 0x10, R7 ;  /* 0x00000010060d7819 */ /* 0x000fe20000001207 */
[----:B------:R-:W-:Y:S01]  /*7460*/  IMAD.MOV.U32 R8, RZ, RZ, R6 ;  /* 0x000000ffff087224 */ /* 0x000fe200078e0006 */
[----:B------:R-:W-:Y:S01]  /*7470*/  PRMT R32, R4, 0x5410, R25 ;  /* 0x0000541004207816 */ /* 0x000fe20000000019 */
[C---:B------:R-:W-:Y:S01]  /*7480*/  VIADD R4, R10.reuse, 0x20400 ;  /* 0x000204000a047836 */ /* 0x040fe20000000000 */
[----:B------:R-:W-:Y:S01]  /*7490*/  SHF.R.U32.HI R7, RZ, 0x10, R7 ;  /* 0x00000010ff077819 */ /* 0x000fe20000011607 */
[----:B------:R-:W-:Y:S01]  /*74a0*/  VIADD R0, R10, 0x20440 ;  /* 0x000204400a007836 */ /* 0x000fe20000000000 */
[----:B------:R-:W-:-:S02]  /*74b0*/  LOP3.LUT P2, RZ, R190, 0x4, RZ, 0xc0, !PT ;  /* 0x00000004beff7812 */ /* 0x000fc4000784c0ff */
[----:B------:R-:W-:Y:S02]  /*74c0*/  ISETP.GE.AND P1, PT, R184, R35, PT ;  /* 0x00000023b800720c */ /* 0x000fe40003f26270 */
[----:B------:R-:W-:Y:S02]  /*74d0*/  PRMT R9, R14, 0x5410, R21 ;  /* 0x000054100e097816 */ /* 0x000fe40000000015 */
[----:B------:R-:W-:Y:S02]  /*74e0*/  PRMT R3, R15, 0x5410, R26 ;  /* 0x000054100f037816 */ /* 0x000fe4000000001a */
[----:B------:R-:W-:Y:S01]  /*74f0*/  PRMT R33, R5, 0x5410, R24 ;  /* 0x0000541005217816 */ /* 0x000fe20000000018 */
[----:B------:R-:W-:Y:S06]  /*7500*/  @!P0 BRA `(.L_x_663) ;  /* 0x0000010800008947 */ /* 0x000fec0003800000 */
.L_x_868:
[----:B------:R-:W-:Y:S05]  /*7510*/  BSYNC B1 ;  /* 0x0000000000017941 */ /* 0x000fea0003800000 */
.L_x_662:
[----:B------:R-:W-:Y:S01]  /*7520*/  BSSY B1, `(.L_x_664) ;  /* 0x0000059000017945 */ /* 0x000fe20003800000 */
[----:B------:R-:W-:Y:S01]  /*7530*/  PRMT R34, R11, 0x5410, R20 ;  /* 0x000054100b227816 */ /* 0x000fe20000000014 */
[----:B------:R-:W-:Y:S01]  /*7540*/  @P2 VIADD R0, R4, 0xffffffc0 ;  /* 0xffffffc004002836 */ /* 0x000fe20000000000 */
[----:B------:R-:W-:Y:S02]  /*7550*/  PRMT R11, R8, 0x5410, R13 ;  /* 0x00005410080b7816 */ /* 0x000fe4000000000d */
[----:B------:R-:W-:Y:S01]  /*7560*/  PRMT R8, R12, 0x5410, R7 ;  /* 0x000054100c087816 */ /* 0x000fe20000000007 */
[----:B------:R-:W-:Y:S06]  /*7570*/  @P1 BRA `(.L_x_665) ;  /* 0x00000004004c1947 */ /* 0x000fec0003800000 */
[----:B------:R-:W1:Y:S01]  /*7580*/  LDC R4, c[0x0][0x3f4] ;  /* 0x0000fd00ff047b82 */ /* 0x000e620000000800 */
[----:B------:R-:W-:Y:S01]  /*7590*/  BSSY B2, `(.L_x_666) ;  /* 0x000002a000027945 */ /* 0x000fe20003800000 */
[-C--:B-1----:R-:W-:Y:S02]  /*75a0*/  ISETP.GE.AND P0, PT, R186, R4.reuse, PT ;  /* 0x00000004ba00720c */ /* 0x082fe40003f06270 */
[----:B------:R-:W-:-:S11]  /*75b0*/  ISETP.GE.AND P1, PT, R193, R4, PT ;  /* 0x00000004c100720c */ /* 0x000fd60003f26270 */
[----:B------:R-:W-:Y:S05]  /*75c0*/  @P0 BRA `(.L_x_667) ;  /* 0x0000000000980947 */ /* 0x000fea0003800000 */
[----:B------:R-:W1:Y:S01]  /*75d0*/  LDS.128 R4, [R10+0x20400] ;  /* 0x020400000a047984 */ /* 0x000e620000000c00 */
[C---:B------:R-:W-:Y:S01]  /*75e0*/  IMAD.U32 R25, R33.reuse, 0x10000, RZ ;  /* 0x0001000021197824 */ /* 0x040fe200078e00ff */
[----:B------:R-:W-:Y:S01]  /*75f0*/  LOP3.LUT R24, R33, 0xffff0000, RZ, 0xc0, !PT ;  /* 0xffff000021187812 */ /* 0x000fe200078ec0ff */
[C---:B------:R-:W-:Y:S01]  /*7600*/  IMAD.U32 R21, R31.reuse, 0x10000, RZ ;  /* 0x000100001f157824 */ /* 0x040fe200078e00ff */
[----:B------:R-:W-:Y:S01]  /*7610*/  LOP3.LUT R20, R31, 0xffff0000, RZ, 0xc0, !PT ;  /* 0xffff00001f147812 */ /* 0x000fe200078ec0ff */
[C---:B-1----:R-:W-:Y:S01]  /*7620*/  IMAD.U32 R12, R4.reuse, 0x10000, RZ ;  /* 0x00010000040c7824 */ /* 0x042fe200078e00ff */
[----:B------:R-:W-:Y:S01]  /*7630*/  LOP3.LUT R4, R4, 0xffff0000, RZ, 0xc0, !PT ;  /* 0xffff000004047812 */ /* 0x000fe200078ec0ff */
[C---:B------:R-:W-:Y:S01]  /*7640*/  IMAD.U32 R13, R5.reuse, 0x10000, RZ ;  /* 0x00010000050d7824 */ /* 0x040fe200078e00ff */
[----:B------:R-:W-:Y:S01]  /*7650*/  LOP3.LUT R5, R5, 0xffff0000, RZ, 0xc0, !PT ;  /* 0xffff000005057812 */ /* 0x000fe200078ec0ff */
[----:B------:R-:W-:Y:S01]  /*7660*/  IMAD.U32 R14, R6, 0x10000, RZ ;  /* 0x00010000060e7824 */ /* 0x000fe200078e00ff */
[----:B------:R-:W-:Y:S01]  /*7670*/  SHF.L.U32 R15, R7, 0x10, RZ ;  /* 0x00000010070f7819 */ /* 0x000fe200000006ff */
[C---:B------:R-:W-:Y:S01]  /*7680*/  FMUL.FTZ R27, R4.reuse, R25 ;  /* 0x00000019041b7220 */ /* 0x040fe20000410000 */
[-C--:B------:R-:W-:Y:S01]  /*7690*/  FMUL.FTZ R4, R4, R21.reuse ;  /* 0x0000001504047220 */ /* 0x080fe20000410000 */
[----:B------:R-:W-:Y:S01]  /*76a0*/  FMUL.FTZ R28, R5, R24 ;  /* 0x00000018051c7220 */ /* 0x000fe20000410000 */
[----:B------:R-:W-:Y:S01]  /*76b0*/  LOP3.LUT R6, R6, 0xffff0000, RZ, 0xc0, !PT ;  /* 0xffff000006067812 */ /* 0x000fe200078ec0ff */
[C---:B------:R-:W-:Y:S01]  /*76c0*/  FFMA.FTZ R27, R12.reuse, R21, -R27 ;  /* 0x000000150c1b7223 */ /* 0x040fe2000001081b */
[----:B------:R-:W-:Y:S01]  /*76d0*/  FFMA.FTZ R26, R12, R25, R4 ;  /* 0x000000190c1a7223 */ /* 0x000fe20000010004 */
[----:B------:R-:W-:Y:S01]  /*76e0*/  LOP3.LUT R7, R7, 0xffff0000, RZ, 0xc0, !PT ;  /* 0xffff000007077812 */ /* 0x000fe200078ec0ff */
[----:B------:R-:W-:Y:S01]  /*76f0*/  FMUL.FTZ R30, R5, R20 ;  /* 0x00000014051e7220 */ /* 0x000fe20000410000 */
[C---:B------:R-:W-:Y:S01]  /*7700*/  LOP3.LUT R12, R34.reuse, 0xffff0000, RZ, 0xc0, !PT ;  /* 0xffff0000220c7812 */ /* 0x040fe200078ec0ff */
[----:B------:R-:W-:Y:S01]  /*7710*/  IMAD.U32 R21, R34, 0x10000, RZ ;  /* 0x0001000022157824 */ /* 0x000fe200078e00ff */
[C---:B------:R-:W-:Y:S01]  /*7720*/  LOP3.LUT R4, R32.reuse, 0xffff0000, RZ, 0xc0, !PT ;  /* 0xffff000020047812 */ /* 0x040fe200078ec0ff */
[----:B------:R-:W-:-:S02]  /*7730*/  IMAD.U32 R5, R32, 0x10000, RZ ;  /* 0x0001000020057824 */ /* 0x000fc400078e00ff */
[C---:B------:R-:W-:Y:S01]  /*7740*/  FFMA.FTZ R28, R13.reuse, R20, -R28 ;  /* 0x000000140d1c7223 */ /* 0x040fe2000001081c */
[----:B------:R-:W-:Y:S01]  /*7750*/  FFMA.FTZ R13, R13, R24, R30 ;  /* 0x000000180d0d7223 */ /* 0x000fe2000001001e */
[C---:B------:R-:W-:Y:S01]  /*7760*/  FMUL.FTZ R25, R6.reuse, R21 ;  /* 0x0000001506197220 */ /* 0x040fe20000410000 */
[-C--:B------:R-:W-:Y:S01]  /*7770*/  FMUL.FTZ R20, R6, R5.reuse ;  /* 0x0000000506147220 */ /* 0x080fe20000410000 */
[C---:B------:R-:W-:Y:S01]  /*7780*/  FMUL.FTZ R24, R7.reuse, R12 ;  /* 0x0000000c07187220 */ /* 0x040fe20000410000 */
[-C--:B0-----:R-:W-:Y:S01]  /*7790*/  FMUL.FTZ R29, R7, R4.reuse ;  /* 0x00000004071d7220 */ /* 0x081fe20000410000 */
[C---:B------:R-:W-:Y:S01]  /*77a0*/  FFMA.FTZ R6, R14.reuse, R5, -R25 ;  /* 0x000000050e067223 */ /* 0x040fe20000010819 */
[----:B------:R-:W-:Y:S01]  /*77b0*/  FFMA.FTZ R21, R14, R21, R20 ;  /* 0x000000150e157223 */ /* 0x000fe20000010014 */
[C---:B------:R-:W-:Y:S01]  /*77c0*/  FFMA.FTZ R7, R15.reuse, R4, -R24 ;  /* 0x000000040f077223 */ /* 0x040fe20000010818 */
[----:B------:R-:W-:Y:S01]  /*77d0*/  FFMA.FTZ R12, R15, R12, R29 ;  /* 0x0000000c0f0c7223 */ /* 0x000fe2000001001d */
[----:B------:R-:W-:-:S02]  /*77e0*/  F2FP.BF16.F32.PACK_AB R4, R26, R27 ;  /* 0x0000001b1a04723e */ /* 0x000fc400000010ff */
[----:B------:R-:W-:Y:S02]  /*77f0*/  F2FP.BF16.F32.PACK_AB R5, R13, R28 ;  /* 0x0000001c0d05723e */ /* 0x000fe400000010ff */
[----:B------:R-:W-:Y:S02]  /*7800*/  F2FP.BF16.F32.PACK_AB R6, R21, R6 ;  /* 0x000000061506723e */ /* 0x000fe400000010ff */
[----:B------:R-:W-:-:S05]  /*7810*/  F2FP.BF16.F32.PACK_AB R7, R12, R7 ;  /* 0x000000070c07723e */ /* 0x000fca00000010ff */
[----:B------:R1:W-:Y:S02]  /*7820*/  STS.128 [R10+0x20400], R4 ;  /* 0x020400040a007388 */ /* 0x0003e40000000c00 */
.L_x_667:
[----:B------:R-:W-:Y:S05]  /*7830*/  BSYNC B2 ;  /* 0x0000000000027941 */ /* 0x000fea0003800000 */
.L_x_666:
[----:B------:R-:W-:Y:S05]  /*7840*/  @P1 BRA `(.L_x_665) ;  /* 0x0000000000981947 */ /* 0x000fea0003800000 */
[----:B-1----:R-:W1:Y:S01]  /*7850*/  LDS.128 R4, [R0] ;  /* 0x0000000000047984 */ /* 0x002e620000000c00 */
        /* <DEDUP_REMOVED lines=8> */
[C---:B------:R-:W-:Y:S01]  /*78e0*/  IMAD.U32 R14, R6.reuse, 0x10000, RZ ;  /* 0x00010000060e7824 */ /* 0x040fe200078e00ff */
[----:B------:R-:W-:Y:S01]  /*78f0*/  LOP3.LUT R6, R6, 0xffff0000, RZ, 0xc0, !PT ;  /* 0xffff000006067812 */ /* 0x000fe200078ec0ff */
[C---:B------:R-:W-:Y:S01]  /*7900*/  FMUL.FTZ R27, R4.reuse, R25 ;  /* 0x00000019041b7220 */ /* 0x040fe20000410000 */
[----:B------:R-:W-:Y:S01]  /*7910*/  FMUL.FTZ R4, R4, R21 ;  /* 0x0000001504047220 */ /* 0x000fe20000410000 */
[----:B------:R-:W-:-:S02]  /*7920*/  IMAD.U32 R15, R7, 0x10000, RZ ;  /* 0x00010000070f7824 */ /* 0x000fc400078e00ff */
[----:B------:R-:W-:Y:S01]  /*7930*/  FMUL.FTZ R28, R5, R24 ;  /* 0x00000018051c7220 */ /* 0x000fe20000410000 */
[C---:B------:R-:W-:Y:S01]  /*7940*/  FFMA.FTZ R27, R12.reuse, R21, -R27 ;  /* 0x000000150c1b7223 */ /* 0x040fe2000001081b */
[----:B------:R-:W-:Y:S01]  /*7950*/  FFMA.FTZ R26, R12, R25, R4 ;  /* 0x000000190c1a7223 */ /* 0x000fe20000010004 */
[----:B------:R-:W-:Y:S01]  /*7960*/  LOP3.LUT R7, R7, 0xffff0000, RZ, 0xc0, !PT ;  /* 0xffff000007077812 */ /* 0x000fe200078ec0ff */
[-C--:B------:R-:W-:Y:S01]  /*7970*/  FMUL.FTZ R30, R5, R20.reuse ;  /* 0x00000014051e7220 */ /* 0x080fe20000410000 */
[C---:B------:R-:W-:Y:S01]  /*7980*/  LOP3.LUT R12, R8.reuse, 0xffff0000, RZ, 0xc0, !PT ;  /* 0xffff0000080c7812 */ /* 0x040fe200078ec0ff */
[----:B------:R-:W-:Y:S01]  /*7990*/  IMAD.U32 R21, R8, 0x10000, RZ ;  /* 0x0001000008157824 */ /* 0x000fe200078e00ff */
[C---:B------:R-:W-:Y:S01]  /*79a0*/  LOP3.LUT R4, R3.reuse, 0xffff0000, RZ, 0xc0, !PT ;  /* 0xffff000003047812 */ /* 0x040fe200078ec0ff */
[----:B------:R-:W-:Y:S02]  /*79b0*/  IMAD.U32 R5, R3, 0x10000, RZ ;  /* 0x0001000003057824 */ /* 0x000fe400078e00ff */
        /* <DEDUP_REMOVED lines=14> */
[----:B------:R2:W-:Y:S02]  /*7aa0*/  STS.128 [R0], R4 ;  /* 0x0000000400007388 */ /* 0x0005e40000000c00 */
.L_x_665:
[----:B------:R-:W-:Y:S05]  /*7ab0*/  BSYNC B1 ;  /* 0x0000000000017941 */ /* 0x000fea0003800000 */
.L_x_664:
[----:B-12---:R-:W-:-:S05]  /*7ac0*/  VIADD R4, R184, 0x20 ;  /* 0x00000020b8047836 */ /* 0x006fca0000000000 */
[----:B------:R-:W-:-:S13]  /*7ad0*/  ISETP.GE.AND P0, PT, R4, R35, PT ;  /* 0x000000230400720c */ /* 0x000fda0003f06270 */
[----:B------:R-:W-:Y:S05]  /*7ae0*/  @P0 BRA `(.L_x_668) ;  /* 0x0000001400380947 */ /* 0x000fea0003800000 */
        /* <DEDUP_REMOVED lines=10> */
[C---:B------:R-:W-:Y:S01]  /*7b90*/  IMAD.U32 R28, R34.reuse, 0x10000, RZ ;  /* 0x00010000221c7824 */ /* 0x040fe200078e00ff */
[----:B0-----:R-:W-:Y:S02]  /*7ba0*/  LOP3.LUT R29, R34, 0xffff0000, RZ, 0xc0, !PT ;  /* 0xffff0000221d7812 */ /* 0x001fe400078ec0ff */
[----:B------:R-:W-:Y:S01]  /*7bb0*/  LOP3.LUT R27, R32, 0xffff0000, RZ, 0xc0, !PT ;  /* 0xffff0000201b7812 */ /* 0x000fe200078ec0ff */
[C---:B-1----:R-:W-:Y:S01]  /*7bc0*/  IMAD.U32 R12, R4.reuse, 0x10000, RZ ;  /* 0x00010000040c7824 */ /* 0x042fe200078e00ff */
[----:B------:R-:W-:Y:S01]  /*7bd0*/  LOP3.LUT R4, R4, 0xffff0000, RZ, 0xc0, !PT ;  /* 0xffff000004047812 */ /* 0x000fe200078ec0ff */
[C---:B------:R-:W-:Y:S01]  /*7be0*/  IMAD.U32 R13, R5.reuse, 0x10000, RZ ;  /* 0x00010000050d7824 */ /* 0x040fe200078e00ff */
[----:B------:R-:W-:Y:S01]  /*7bf0*/  LOP3.LUT R5, R5, 0xffff0000, RZ, 0xc0, !PT ;  /* 0xffff000005057812 */ /* 0x000fe200078ec0ff */
[C---:B------:R-:W-:Y:S01]  /*7c00*/  IMAD.U32 R14, R6.reuse, 0x10000, RZ ;  /* 0x00010000060e7824 */ /* 0x040fe200078e00ff */
[----:B------:R-:W-:Y:S01]  /*7c10*/  LOP3.LUT R6, R6, 0xffff0000, RZ, 0xc0, !PT ;  /* 0xffff000006067812 */ /* 0x000fe200078ec0ff */
[-C--:B------:R-:W-:Y:S01]  /*7c20*/  FMUL.FTZ R21, R26, R4.reuse ;  /* 0x000000041a157220 */ /* 0x080fe20000410000 */
[C---:B------:R-:W-:Y:S01]  /*7c30*/  FMUL.FTZ R25, R24.reuse, R4 ;  /* 0x0000000418197220 */ /* 0x040fe20000410000 */
[C---:B------:R-:W-:Y:S01]  /*7c40*/  IMAD.U32 R15, R7.reuse, 0x10000, RZ ;  /* 0x00010000070f7824 */ /* 0x040fe200078e00ff */
[----:B------:R-:W-:Y:S01]  /*7c50*/  LOP3.LUT R7, R7, 0xffff0000, RZ, 0xc0, !PT ;  /* 0xffff000007077812 */ /* 0x000fe200078ec0ff */
[-C--:B------:R-:W-:Y:S01]  /*7c60*/  FFMA.FTZ R4, R24, R12.reuse, -R21 ;  /* 0x0000000c18047223 */ /* 0x080fe20000010815 */
[----:B------:R-:W-:Y:S01]  /*7c70*/  FFMA.FTZ R25, R26, R12, R25 ;  /* 0x0000000c1a197223 */ /* 0x000fe20000010019 */
[-C--:B------:R-:W-:Y:S01]  /*7c80*/  FMUL.FTZ R20, R33, R5.reuse ;  /* 0x0000000521147220 */ /* 0x080fe20000410000 */
[----:B------:R-:W-:Y:S01]  /*7c90*/  FMUL.FTZ R12, R31, R5 ;  /* 0x000000051f0c7220 */ /* 0x000fe20000410000 */
[----:B------:R-:W-:-:S02]  /*7ca0*/  IMAD.U32 R26, R32, 0x10000, RZ ;  /* 0x00010000201a7824 */ /* 0x000fc400078e00ff */
[----:B------:R-:W-:Y:S01]  /*7cb0*/  FMUL.FTZ R24, R27, R7 ;  /* 0x000000071b187220 */ /* 0x000fe20000410000 */
[-C--:B------:R-:W-:Y:S01]  /*7cc0*/  FFMA.FTZ R5, R31, R13.reuse, -R20 ;  /* 0x0000000d1f057223 */ /* 0x080fe20000010814 */
[----:B------:R-:W-:Y:S01]  /*7cd0*/  FFMA.FTZ R12, R33, R13, R12 ;  /* 0x0000000d210c7223 */ /* 0x000fe2000001000c */
[-C--:B------:R-:W-:Y:S01]  /*7ce0*/  FMUL.FTZ R13, R28, R6.reuse ;  /* 0x000000061c0d7220 */ /* 0x080fe20000410000 */
[C---:B------:R-:W-:Y:S01]  /*7cf0*/  FMUL.FTZ R21, R26.reuse, R6 ;  /* 0x000000061a157220 */ /* 0x040fe20000410000 */
[C---:B------:R-:W-:Y:S01]  /*7d00*/  FMUL.FTZ R20, R29.reuse, R7 ;  /* 0x000000071d147220 */ /* 0x040fe20000410000 */
[-C--:B------:R-:W-:Y:S01]  /*7d10*/  FFMA.FTZ R24, R29, R15.reuse, R24 ;  /* 0x0000000f1d187223 */ /* 0x080fe20000010018 */
[-C--:B------:R-:W-:Y:S01]  /*7d20*/  FFMA.FTZ R6, R26, R14.reuse, -R13 ;  /* 0x0000000e1a067223 */ /* 0x080fe2000001080d */
[----:B------:R-:W-:Y:S01]  /*7d30*/  FFMA.FTZ R21, R28, R14, R21 ;  /* 0x0000000e1c157223 */ /* 0x000fe20000010015 */
[----:B------:R-:W-:Y:S01]  /*7d40*/  FFMA.FTZ R7, R27, R15, -R20 ;  /* 0x0000000f1b077223 */ /* 0x000fe20000010814 */
[----:B------:R-:W-:-:S02]  /*7d50*/  F2FP.BF16.F32.PACK_AB R4, R25, R4 ;  /* 0x000000041904723e */ /* 0x000fc400000010ff */
[----:B------:R-:W-:Y:S02]  /*7d60*/  F2FP.BF16.F32.PACK_AB R5, R12, R5 ;  /* 0x000000050c05723e */ /* 0x000fe400000010ff */
[----:B------:R-:W-:Y:S02]  /*7d70*/  F2FP.BF16.F32.PACK_AB R6, R21, R6 ;  /* 0x000000061506723e */ /* 0x000fe400000010ff */
[----:B------:R-:W-:-:S05]  /*7d80*/  F2FP.BF16.F32.PACK_AB R7, R24, R7 ;  /* 0x000000071807723e */ /* 0x000fca00000010ff */
[----:B------:R1:W-:Y:S02]  /*7d90*/  STS.128 [R10+0x21400], R4 ;  /* 0x021400040a007388 */ /* 0x0003e40000000c00 */
.L_x_670:
[----:B------:R-:W-:Y:S05]  /*7da0*/  BSYNC B1 ;  /* 0x0000000000017941 */ /* 0x000fea0003800000 */
.L_x_669:
[----:B------:R-:W-:Y:S05]  /*7db0*/  @P1 BRA `(.L_x_668) ;  /* 0x0000001000841947 */ /* 0x000fea0003800000 */
[----:B-1----:R-:W1:Y:S01]  /*7dc0*/  LDS.128 R4, [R0+0x1000] ;  /* 0x0010000000047984 */ /* 0x002e620000000c00 */
[----:B------:R-:W-:Y:S01]  /*7dd0*/  SHF.L.U32 R24, R11, 0x10, RZ ;  /* 0x000000100b187819 */ /* 0x000fe200000006ff */
[----:B------:R-:W-:Y:S01]  /*7de0*/  IMAD.U32 R14, R9, 0x10000, RZ ;  /* 0x00010000090e7824 */ /* 0x000fe200078e00ff */
[----:B------:R-:W-:Y:S01]  /*7df0*/  LOP3.LUT R26, R11, 0xffff0000, RZ, 0xc0, !PT ;  /* 0xffff00000b1a7812 */ /* 0x000fe200078ec0ff */
[C---:B------:R-:W-:Y:S01]  /*7e00*/  IMAD.U32 R25, R8.reuse, 0x10000, RZ ;  /* 0x0001000008197824 */ /* 0x040fe200078e00ff */
[----:B------:R-:W-:Y:S02]  /*7e10*/  LOP3.LUT R20, R9, 0xffff0000, RZ, 0xc0, !PT ;  /* 0xffff000009147812 */ /* 0x000fe400078ec0ff */
        /* <DEDUP_REMOVED lines=8> */
[----:B------:R-:W-:Y:S01]  /*7ea0*/  FMUL.FTZ R15, R14, R4 ;  /* 0x000000040e0f7220 */ /* 0x000fe20000410000 */
[----:B------:R-:W-:Y:S01]  /*7eb0*/  FMUL.FTZ R21, R26, R5 ;  /* 0x000000051a157220 */ /* 0x000fe20000410000 */
[----:B------:R-:W-:-:S02]  /*7ec0*/  IMAD.U32 R11, R7, 0x10000, RZ ;  /* 0x00010000070b7824 */ /* 0x000fc400078e00ff */
[----:B------:R-:W-:Y:S01]  /*7ed0*/  FFMA.FTZ R4, R14, R10, -R13 ;  /* 0x0000000a0e047223 */ /* 0x000fe2000001080d */
[C---:B------:R-:W-:Y:S01]  /*7ee0*/  FMUL.FTZ R13, R20.reuse, R5 ;  /* 0x00000005140d7220 */ /* 0x040fe20000410000 */
[----:B------:R-:W-:Y:S01]  /*7ef0*/  FFMA.FTZ R5, R20, R12, -R21 ;  /* 0x0000000c14057223 */ /* 0x000fe20000010815 */
[----:B------:R-:W-:Y:S01]  /*7f00*/  IMAD.U32 R21, R3, 0x10000, RZ ;  /* 0x0001000003157824 */ /* 0x000fe200078e00ff */
[----:B------:R-:W-:Y:S01]  /*7f10*/  LOP3.LUT R7, R7, 0xffff0000, RZ, 0xc0, !PT ;  /* 0xffff000007077812 */ /* 0x000fe200078ec0ff */
[----:B------:R-:W-:Y:S01]  /*7f20*/  FFMA.FTZ R15, R24, R10, R15 ;  /* 0x0000000a180f7223 */ /* 0x000fe2000001000f */
[----:B------:R-:W-:Y:S01]  /*7f30*/  LOP3.LUT R3, R3, 0xffff0000, RZ, 0xc0, !PT ;  /* 0xffff000003037812 */ /* 0x000fe200078ec0ff */
[-C--:B------:R-:W-:Y:S01]  /*7f40*/  FMUL.FTZ R8, R25, R6.reuse ;  /* 0x0000000619087220 */ /* 0x080fe20000410000 */
[----:B------:R-:W-:Y:S01]  /*7f50*/  FMUL.FTZ R10, R21, R6 ;  /* 0x00000006150a7220 */ /* 0x000fe20000410000 */
[-C--:B------:R-:W-:Y:S01]  /*7f60*/  FMUL.FTZ R14, R27, R7.reuse ;  /* 0x000000071b0e7220 */ /* 0x080fe20000410000 */
[----:B------:R-:W-:Y:S01]  /*7f70*/  FFMA.FTZ R12, R26, R12, R13 ;  /* 0x0000000c1a0c7223 */ /* 0x000fe2000001000d */
[----:B------:R-:W-:Y:S01]  /*7f80*/  FMUL.FTZ R20, R3, R7 ;  /* 0x0000000703147220 */ /* 0x000fe20000410000 */
[-C--:B------:R-:W-:Y:S01]  /*7f90*/  FFMA.FTZ R6, R21, R9.reuse, -R8 ;  /* 0x0000000915067223 */ /* 0x080fe20000010808 */
[----:B------:R-:W-:Y:S01]  /*7fa0*/  FFMA.FTZ R9, R25, R9, R10 ;  /* 0x0000000919097223 */ /* 0x000fe2000001000a */
[-C--:B------:R-:W-:Y:S01]  /*7fb0*/  FFMA.FTZ R7, R3, R11.reuse, -R14 ;  /* 0x0000000b03077223 */ /* 0x080fe2000001080e */
[----:B------:R-:W-:Y:S01]  /*7fc0*/  FFMA.FTZ R20, R27, R11, R20 ;  /* 0x0000000b1b147223 */ /* 0x000fe20000010014 */
[----:B------:R-:W-:-:S02]  /*7fd0*/  F2FP.BF16.F32.PACK_AB R4, R15, R4 ;  /* 0x000000040f04723e */ /* 0x000fc400000010ff */
[----:B------:R-:W-:Y:S02]  /*7fe0*/  F2FP.BF16.F32.PACK_AB R5, R12, R5 ;  /* 0x000000050c05723e */ /* 0x000fe400000010ff */
[----:B------:R-:W-:Y:S02]  /*7ff0*/  F2FP.BF16.F32.PACK_AB R6, R9, R6 ;  /* 0x000000060906723e */ /* 0x000fe400000010ff */
[----:B------:R-:W-:-:S05]  /*8000*/  F2FP.BF16.F32.PACK_AB R7, R20, R7 ;  /* 0x000000071407723e */ /* 0x000fca00000010ff */
[----:B------:R3:W-:Y:S01]  /*8010*/  STS.128 [R0+0x1000], R4 ;  /* 0x0010000400007388 */ /* 0x0007e20000000c00 */
[----:B------:R-:W-:Y:S05]  /*8020*/  BRA `(.L_x_668) ;  /* 0x0000000c00e87947 */ /* 0x000fea0003800000 */
.L_x_658:
[----:B------:R-:W-:-:S03]  /*8030*/  UMOV UR4, 0xffffffff ;  /* 0xffffffff00047882 */ /* 0x000fc60000000000 */
[----:B------:R-:W-:Y:S05]  /*8040*/  BRA.DIV UR4, `(.L_x_671) ;  /* 0x000000fe04447947 */ /* 0x000fea000b800000 */
[----:B------:R0:W1:Y:S04]  /*8050*/  SHFL.IDX PT, R0, R27, RZ, 0x1c1f ;  /* 0x001c1fff1b007589 */ /* 0x00006800000e0000 */
[----:B------:R0:W2:Y:S04]  /*8060*/  SHFL.IDX PT, R3, R26, RZ, 0x1c1f ;  /* 0x001c1fff1a037589 */ /* 0x0000a800000e0000 */
[----:B------:R0:W3:Y:S04]  /*8070*/  SHFL.IDX PT, R20, R29, RZ, 0x1c1f ;  /* 0x001c1fff1d147589 */ /* 0x0000e800000e0000 */
[----:B------:R0:W4:Y:S02]  /*8080*/  SHFL.IDX PT, R14, R28, RZ, 0x1c1f ;  /* 0x001c1fff1c0e7589 */ /* 0x00012400000e0000 */
.L_x_874:
[----:B------:R-:W5:Y:S01]  /*8090*/  LDL R6, [R1+0x34] ;  /* 0x0000340001067983 */ /* 0x000f620000100800 */
[----:B------:R-:W-:Y:S01]  /*80a0*/  ULDC UR4, c[0x0][0x448] ;  /* 0x0001120000047ab9 */ /* 0x000fe20000000800 */
[----:B------:R-:W0:Y:S01]  /*80b0*/  LDC R21, c[0x0][0x3f4] ;  /* 0x0000fd00ff157b82 */ /* 0x000e220000000800 */
[----:B------:R-:W-:Y:S01]  /*80c0*/  IMAD R24, R24, UR4, RZ ;  /* 0x0000000418187c24 */ /* 0x000fe2000f8e02ff */
[----:B------:R-:W-:Y:S01]  /*80d0*/  BSSY B1, `(.L_x_672) ;  /* 0x0000017000017945 */ /* 0x000fe20003800000 */
[----:B------:R-:W-:Y:S02]  /*80e0*/  CS2R R10, SRZ ;  /* 0x00000000000a7805 */ /* 0x000fe4000001ff00 */
[----:B------:R-:W-:Y:S02]  /*80f0*/  CS2R R8, SRZ ;  /* 0x0000000000087805 */ /* 0x000fe4000001ff00 */
[----:B------:R-:W-:Y:S02]  /*8100*/  ISETP.GE.AND P0, PT, R4, R24, PT ;  /* 0x000000180400720c */ /* 0x000fe40003f06270 */
[----:B-----5:R-:W-:-:S04]  /*8110*/  LEA.HI R5, R6, R6, RZ, 0x1 ;  /* 0x0000000606057211 */ /* 0x020fc800078f08ff */
[----:B------:R-:W-:-:S05]  /*8120*/  LOP3.LUT R5, R5, 0xfffffffe, RZ, 0xc0, !PT ;  /* 0xfffffffe05057812 */ /* 0x000fca00078ec0ff */
[----:B0-----:R-:W-:Y:S01]  /*8130*/  IMAD.IADD R27, R6, 0x1, -R5 ;  /* 0x00000001061b7824 */ /* 0x001fe200078e0a05 */
[----:B------:R-:W-:Y:S02]  /*8140*/  CS2R R6, SRZ ;  /* 0x0000000000067805 */ /* 0x000fe4000001ff00 */
[----:B------:R-:W-:Y:S02]  /*8150*/  CS2R R4, SRZ ;  /* 0x0000000000047805 */ /* 0x000fe4000001ff00 */
[----:B------:R-:W-:Y:S01]  /*8160*/  SHF.L.U32 R27, R27, 0x1f, RZ ;  /* 0x0000001f1b1b7819 */ /* 0x000fe200000006ff */
[----:B------:R-:W-:Y:S06]  /*8170*/  @P0 BRA `(.L_x_673) ;  /* 0x0000000000300947 */ /* 0x000fec0003800000 */
[----:B------:R-:W-:Y:S01]  /*8180*/  ULDC UR4, c[0x0][0x3f4] ;  /* 0x0000fd0000047ab9 */ /* 0x000fe20000000800 */
[C---:B------:R-:W-:Y:S01]  /*8190*/  IMAD.SHL.U32 R15, R16.reuse, 0x2, RZ ;  /* 0x00000002100f7824 */ /* 0x040fe200078e00ff */
[C---:B------:R-:W-:Y:S02]  /*81a0*/  ISETP.GE.AND P2, PT, R16.reuse, UR4, PT ;  /* 0x0000000410007c0c */ /* 0x040fe4000bf46270 */
[----:B------:R-:W-:Y:S02]  /*81b0*/  SHF.L.U64.HI R7, R16, 0x1, R17 ;  /* 0x0000000110077819 */ /* 0x000fe40000010211 */
[-C--:B--2---:R-:W-:Y:S02]  /*81c0*/  IADD3 R12, P0, R3, R15.reuse, RZ ;  /* 0x0000000f030c7210 */ /* 0x084fe40007f1e0ff */
[----:B----4-:R-:W-:-:S03]  /*81d0*/  IADD3 R14, P1, R14, R15, RZ ;  /* 0x0000000f0e0e7210 */ /* 0x010fc60007f3e0ff */
[--C-:B-1----:R-:W-:Y:S02]  /*81e0*/  IMAD.X R13, R0, 0x1, R7.reuse, P0 ;  /* 0x00000001000d7824 */ /* 0x102fe400000e0607 */
[----:B---3--:R-:W-:Y:S01]  /*81f0*/  IMAD.X R15, R20, 0x1, R7, P1 ;  /* 0x00000001140f7824 */ /* 0x008fe200008e0607 */
[----:B------:R-:W-:Y:S01]  /*8200*/  CS2R R6, SRZ ;  /* 0x0000000000067805 */ /* 0x000fe2000001ff00 */
[----:B------:R-:W-:Y:S06]  /*8210*/  @P2 BRA `(.L_x_673) ;  /* 0x0000000000082947 */ /* 0x000fec0003800000 */
[----:B------:R0:W5:Y:S04]  /*8220*/  LD.E.128 R8, desc[UR40][R12.64] ;  /* 0x000000280c087980 */ /* 0x000168000c101d00 */
[----:B------:R0:W5:Y:S02]  /*8230*/  LD.E.128 R4, desc[UR40][R14.64] ;  /* 0x000000280e047980 */ /* 0x000164000c101d00 */
.L_x_673:
[----:B------:R-:W-:Y:S05]  /*8240*/  BSYNC B1 ;  /* 0x0000000000017941 */ /* 0x000fea0003800000 */
.L_x_672:
[----:B------:R-:W2:Y:S01]  /*8250*/  SYNCS.PHASECHK.TRANS64.TRYWAIT P1, [R2+URZ+0x28c00], R27 ;  /* 0x028c001b020075a7 */ /* 0x000ea2000802017f */
[----:B-1----:R-:W-:Y:S01]  /*8260*/  IMAD R0, R25, -0x40, R24 ;  /* 0xffffffc019007824 */ /* 0x002fe200078e0218 */
[--C-:B-----5:R-:W-:Y:S01]  /*8270*/  SHF.R.U64 R29, R8, 0x10, R9.reuse ;  /* 0x00000010081d7819 */ /* 0x120fe20000001209 */
[----:B---3--:R-:W-:Y:S01]  /*8280*/  IMAD.MOV.U32 R20, RZ, RZ, R8 ;  /* 0x000000ffff147224 */ /* 0x008fe200078e0008 */
[--C-:B------:R-:W-:Y:S01]  /*8290*/  SHF.R.U32.HI R26, RZ, 0x10, R9.reuse ;  /* 0x00000010ff1a7819 */ /* 0x100fe20000011609 */
[----:B0-----:R-:W-:Y:S01]  /*82a0*/  IMAD.MOV.U32 R15, RZ, RZ, R9 ;  /* 0x000000ffff0f7224 */ /* 0x001fe200078e0009 */
[--C-:B------:R-:W-:Y:S01]  /*82b0*/  SHF.R.U64 R8, R10, 0x10, R11.reuse ;  /* 0x000000100a087819 */ /* 0x100fe2000000120b */
[--C-:B----4-:R-:W-:Y:S01]  /*82c0*/  IMAD.MOV.U32 R14, RZ, RZ, R11.reuse ;  /* 0x000000ffff0e7224 */ /* 0x110fe200078e000b */
[----:B------:R-:W-:Y:S01]  /*82d0*/  SHF.R.U32.HI R25, RZ, 0x10, R11 ;  /* 0x00000010ff197819 */ /* 0x000fe2000001160b */
[----:B--2---:R-:W-:Y:S01]  /*82e0*/  IMAD.MOV.U32 R3, RZ, RZ, R10 ;  /* 0x000000ffff037224 */ /* 0x004fe200078e000a */
[----:B------:R-:W-:Y:S01]  /*82f0*/  VIMNMX R31, R0, 0x40, PT ;  /* 0x00000040001f7848 */ /* 0x000fe20003fe0100 */
[----:B------:R-:W-:Y:S01]  /*8300*/  IMAD.MOV.U32 R24, RZ, RZ, R4 ;  /* 0x000000ffff187224 */ /* 0x000fe200078e0004 */
[--C-:B------:R-:W-:Y:S01]  /*8310*/  SHF.R.U64 R11, R4, 0x10, R5.reuse ;  /* 0x00000010040b7819 */ /* 0x100fe20000001205 */
[--C-:B------:R-:W-:Y:S01]  /*8320*/  IMAD.MOV.U32 R12, RZ, RZ, R5.reuse ;  /* 0x000000ffff0c7224 */ /* 0x100fe200078e0005 */
[----:B------:R-:W-:Y:S01]  /*8330*/  SHF.R.U32.HI R9, RZ, 0x10, R5 ;  /* 0x00000010ff097819 */ /* 0x000fe20000011605 */
[----:B------:R-:W-:Y:S01]  /*8340*/  IMAD.MOV.U32 R13, RZ, RZ, R6 ;  /* 0x000000ffff0d7224 */ /* 0x000fe200078e0006 */
[----:B------:R-:W-:Y:S01]  /*8350*/  ISETP.GE.AND P0, PT, R16, R21, PT ;  /* 0x000000151000720c */ /* 0x000fe20003f06270 */
[--C-:B------:R-:W-:Y:S01]  /*8360*/  IMAD.MOV.U32 R0, RZ, RZ, R7.reuse ;  /* 0x000000ffff007224 */ /* 0x100fe200078e0007 */
[--C-:B------:R-:W-:Y:S01]  /*8370*/  SHF.R.U64 R4, R6, 0x10, R7.reuse ;  /* 0x0000001006047819 */ /* 0x100fe20000001207 */
[C---:B------:R-:W-:Y:S01]  /*8380*/  VIADD R28, R184.reuse, 0x20 ;  /* 0x00000020b81c7836 */ /* 0x040fe20000000000 */
[----:B------:R-:W-:Y:S01]  /*8390*/  SHF.R.U32.HI R5, RZ, 0x10, R7 ;  /* 0x00000010ff057819 */ /* 0x000fe20000011607 */
[----:B------:R-:W-:Y:S01]  /*83a0*/  BSSY B1, `(.L_x_674) ;  /* 0x000000c000017945 */ /* 0x000fe20003800000 */
[----:B------:R-:W-:-:S02]  /*83b0*/  ISETP.GE.OR P2, PT, R184, R31, P0 ;  /* 0x0000001fb800720c */ /* 0x000fc40000746670 */
[----:B------:R-:W-:Y:S02]  /*83c0*/  PRMT R20, R20, 0x5410, R29 ;  /* 0x0000541014147816 */ /* 0x000fe4000000001d */
[----:B------:R-:W-:Y:S02]  /*83d0*/  ISETP.GE.OR P0, PT, R28, R31, P0 ;  /* 0x0000001f1c00720c */ /* 0x000fe40000706670 */
[----:B------:R-:W-:Y:S02]  /*83e0*/  PRMT R15, R15, 0x5410, R26 ;  /* 0x000054100f0f7816 */ /* 0x000fe4000000001a */
[----:B------:R-:W-:Y:S02]  /*83f0*/  PRMT R3, R3, 0x5410, R8 ;  /* 0x0000541003037816 */ /* 0x000fe40000000008 */
[----:B------:R-:W-:Y:S02]  /*8400*/  PRMT R14, R14, 0x5410, R25 ;  /* 0x000054100e0e7816 */ /* 0x000fe40000000019 */
[----:B------:R-:W-:-:S02]  /*8410*/  PRMT R24, R24, 0x5410, R11 ;  /* 0x0000541018187816 */ /* 0x000fc4000000000b */
[----:B------:R-:W-:Y:S02]  /*8420*/  PRMT R12, R12, 0x5410, R9 ;  /* 0x000054100c0c7816 */ /* 0x000fe40000000009 */
[----:B------:R-:W-:Y:S02]  /*8430*/  PRMT R13, R13, 0x5410, R4 ;  /* 0x000054100d0d7816 */ /* 0x000fe40000000004 */
[----:B------:R-:W-:Y:S01]  /*8440*/  PRMT R0, R0, 0x5410, R5 ;  /* 0x0000541000007816 */ /* 0x000fe20000000005 */
[----:B------:R-:W-:Y:S06]  /*8450*/  @!P1 BRA `(.L_x_675) ;  /* 0x000000f800b09947 */ /* 0x000fec0003800000 */
.L_x_875:
[----:B------:R-:W-:Y:S05]  /*8460*/  BSYNC B1 ;  /* 0x0000000000017941 */ /* 0x000fea0003800000 */
.L_x_674:
[----:B------:R-:W-:Y:S04]  /*8470*/  BSSY B1, `(.L_x_676) ;  /* 0x000005a000017945 */ /* 0x000fe80003800000 */
[----:B------:R-:W-:Y:S05]  /*8480*/  @P2 BRA `(.L_x_677) ;  /* 0x0000000400602947 */ /* 0x000fea0003800000 */
[----:B------:R-:W-:Y:S01]  /*8490*/  IMAD.SHL.U32 R4, R190, 0x40, RZ ;  /* 0x00000040be047824 */ /* 0x000fe200078e00ff */
[----:B------:R-:W-:Y:S01]  /*84a0*/  LOP3.LUT R33, R24, 0xffff0000, RZ, 0xc0, !PT ;  /* 0xffff000018217812 */ /* 0x000fe200078ec0ff */
[----:B------:R-:W-:Y:S02]  /*84b0*/  IMAD.IADD R5, R16, 0x1, R21 ;  /* 0x0000000110057824 */ /* 0x000fe400078e0215 */
[----:B------:R-:W-:Y:S01]  /*84c0*/  IMAD.U32 R36, R24, 0x10000, RZ ;  /* 0x0001000018247824 */ /* 0x000fe200078e00ff */
[----:B------:R-:W-:Y:S01]  /*84d0*/  LOP3.LUT R6, R4, 0x1c0, RZ, 0xc0, !PT ;  /* 0x000001c004067812 */ /* 0x000fe200078ec0ff */
[----:B------:R-:W-:-:S03]  /*84e0*/  IMAD.U32 R34, R20, 0x10000, RZ ;  /* 0x0001000014227824 */ /* 0x000fc600078e00ff */
[C---:B------:R-:W-:Y:S02]  /*84f0*/  LOP3.LUT R4, R6.reuse, 0x38, R16, 0xf8, !PT ;  /* 0x0000003806047812 */ /* 0x040fe400078ef810 */
[----:B------:R-:W-:Y:S02]  /*8500*/  SHF.R.U32.HI R7, RZ, 0x3, R6 ;  /* 0x00000003ff077819 */ /* 0x000fe40000011606 */
[----:B------:R-:W-:Y:S02]  /*8510*/  LOP3.LUT R6, R6, 0x38, R5, 0xf8, !PT ;  /* 0x0000003806067812 */ /* 0x000fe400078ef805 */
[-C--:B------:R-:W-:Y:S02]  /*8520*/  LOP3.LUT R4, R4, R7.reuse, RZ, 0x3c, !PT ;  /* 0x0000000704047212 */ /* 0x080fe400078e3cff */
[----:B------:R-:W-:-:S03]  /*8530*/  LOP3.LUT R6, R6, R7, RZ, 0x3c, !PT ;  /* 0x0000000706067212 */ /* 0x000fc600078e3cff */
[C---:B------:R-:W-:Y:S02]  /*8540*/  IMAD R5, R209.reuse, 0x200, R4 ;  /* 0x00000200d1057824 */ /* 0x040fe400078e0204 */
[----:B------:R-:W-:Y:S02]  /*8550*/  IMAD R9, R209, 0x200, R6 ;  /* 0x00000200d1097824 */ /* 0x000fe400078e0206 */
[----:B------:R-:W-:-:S03]  /*8560*/  IMAD R42, R5, 0x2, R2 ;  /* 0x00000002052a7824 */ /* 0x000fc600078e0202 */
[----:B------:R-:W-:Y:S02]  /*8570*/  LEA R44, R9, R2, 0x1 ;  /* 0x00000002092c7211 */ /* 0x000fe400078e08ff */
[----:B------:R-:W1:Y:S04]  /*8580*/  LDS.128 R4, [R42+0x20400] ;  /* 0x020400002a047984 */ /* 0x000e680000000c00 */
[----:B------:R-:W2:Y:S01]  /*8590*/  LDS.128 R8, [R44+0x20400] ;  /* 0x020400002c087984 */ /* 0x000ea20000000c00 */
[C---:B-1----:R-:W-:Y:S01]  /*85a0*/  IMAD.U32 R25, R4.reuse, 0x10000, RZ ;  /* 0x0001000004197824 */ /* 0x042fe200078e00ff */
[----:B------:R-:W-:Y:S01]  /*85b0*/  LOP3.LUT R4, R4, 0xffff0000, RZ, 0xc0, !PT ;  /* 0xffff000004047812 */ /* 0x000fe200078ec0ff */
[C---:B0-----:R-:W-:Y:S01]  /*85c0*/  IMAD.U32 R27, R6.reuse, 0x10000, RZ ;  /* 0x00010000061b7824 */ /* 0x041fe200078e00ff */
[----:B------:R-:W-:Y:S01]  /*85d0*/  LOP3.LUT R6, R6, 0xffff0000, RZ, 0xc0, !PT ;  /* 0xffff000006067812 */ /* 0x000fe200078ec0ff */
[C---:B--2---:R-:W-:Y:S01]  /*85e0*/  IMAD.U32 R29, R8.reuse, 0x10000, RZ ;  /* 0x00010000081d7824 */ /* 0x044fe200078e00ff */
[----:B------:R-:W-:Y:S01]  /*85f0*/  LOP3.LUT R8, R8, 0xffff0000, RZ, 0xc0, !PT ;  /* 0xffff000008087812 */ /* 0x000fe200078ec0ff */
[C---:B------:R-:W-:Y:S01]  /*8600*/  IMAD.U32 R31, R10.reuse, 0x10000, RZ ;  /* 0x000100000a1f7824 */ /* 0x040fe200078e00ff */
[----:B------:R-:W-:Y:S01]  /*8610*/  LOP3.LUT R10, R10, 0xffff0000, RZ, 0xc0, !PT ;  /* 0xffff00000a0a7812 */ /* 0x000fe200078ec0ff */
[C---:B------:R-:W-:Y:S01]  /*8620*/  FMUL.FTZ R38, R29.reuse, R36 ;  /* 0x000000241d267220 */ /* 0x040fe20000410000 */
[-C--:B------:R-:W-:Y:S01]  /*8630*/  FMUL.FTZ R40, R29, R34.reuse ;  /* 0x000000221d287220 */ /* 0x080fe20000410000 */
[----:B------:R-:W-:Y:S01]  /*8640*/  LOP3.LUT R29, R20, 0xffff0000, RZ, 0xc0, !PT ;  /* 0xffff0000141d7812 */ /* 0x000fe200078ec0ff */
[----:B------:R-:W-:Y:S01]  /*8650*/  FMUL.FTZ R35, R8, R33 ;  /* 0x0000002108237220 */ /* 0x000fe20000410000 */
[----:B------:R-:W-:Y:S01]  /*8660*/  FFMA.FTZ R37, R25, R34, -R38 ;  /* 0x0000002219257223 */ /* 0x000fe20000010826 */
[----:B------:R-:W-:-:S02]  /*8670*/  IMAD.U32 R38, R13, 0x10000, RZ ;  /* 0x000100000d267824 */ /* 0x000fc400078e00ff */
[----:B------:R-:W-:Y:S01]  /*8680*/  FFMA.FTZ R40, R25, R36, R40 ;  /* 0x0000002419287223 */ /* 0x000fe20000010028 */
[----:B------:R-:W-:Y:S02]  /*8690*/  IMAD.U32 R34, R3, 0x10000, RZ ;  /* 0x0001000003227824 */ /* 0x000fe400078e00ff */
[-C--:B------:R-:W-:Y:S01]  /*86a0*/  FMUL.FTZ R25, R8, R29.reuse ;  /* 0x0000001d08197220 */ /* 0x080fe20000410000 */
[----:B------:R-:W-:Y:S01]  /*86b0*/  FFMA.FTZ R36, R4, R29, -R35 ;  /* 0x0000001d04247223 */ /* 0x000fe20000010823 */
[----:B------:R-:W-:Y:S01]  /*86c0*/  FMUL.FTZ R8, R31, R38 ;  /* 0x000000261f087220 */ /* 0x000fe20000410000 */
[----:B------:R-:W-:Y:S01]  /*86d0*/  LOP3.LUT R35, R13, 0xffff0000, RZ, 0xc0, !PT ;  /* 0xffff00000d237812 */ /* 0x000fe200078ec0ff */
[-C--:B------:R-:W-:Y:S01]  /*86e0*/  FMUL.FTZ R31, R31, R34.reuse ;  /* 0x000000221f1f7220 */ /* 0x080fe20000410000 */
[----:B------:R-:W-:Y:S01]  /*86f0*/  LOP3.LUT R29, R3, 0xffff0000, RZ, 0xc0, !PT ;  /* 0xffff0000031d7812 */ /* 0x000fe200078ec0ff */
[----:B------:R-:W-:Y:S01]  /*8700*/  FFMA.FTZ R34, R27, R34, -R8 ;  /* 0x000000221b227223 */ /* 0x000fe20000010808 */
[----:B------:R-:W-:-:S02]  /*8710*/  IMAD.U32 R30, R9, 0x10000, RZ ;  /* 0x00010000091e7824 */ /* 0x000fc400078e00ff */
[----:B------:R-:W-:Y:S01]  /*8720*/  FFMA.FTZ R38, R27, R38, R31 ;  /* 0x000000261b267223 */ /* 0x000fe2000001001f */
[----:B------:R-:W-:Y:S01]  /*8730*/  FMUL.FTZ R27, R10, R35 ;  /* 0x000000230a1b7220 */ /* 0x000fe20000410000 */
[----:B------:R-:W-:Y:S02]  /*8740*/  IMAD.U32 R31, R12, 0x10000, RZ ;  /* 0x000100000c1f7824 */ /* 0x000fe400078e00ff */
[----:B------:R-:W-:Y:S01]  /*8750*/  FFMA.FTZ R33, R4, R33, R25 ;  /* 0x0000002104217223 */ /* 0x000fe20000010019 */
[----:B------:R-:W-:Y:S02]  /*8760*/  IMAD.U32 R26, R5, 0x10000, RZ ;  /* 0x00010000051a7824 */ /* 0x000fe400078e00ff */
[-C--:B------:R-:W-:Y:S01]  /*8770*/  FMUL.FTZ R43, R10, R29.reuse ;  /* 0x0000001d0a2b7220 */ /* 0x080fe20000410000 */
[----:B------:R-:W-:Y:S02]  /*8780*/  IMAD.U32 R25, R15, 0x10000, RZ ;  /* 0x000100000f197824 */ /* 0x000fe400078e00ff */
[----:B------:R-:W-:Y:S01]  /*8790*/  FFMA.FTZ R41, R6, R29, -R27 ;  /* 0x0000001d06297223 */ /* 0x000fe2000001081b */
[----:B------:R-:W-:Y:S01]  /*87a0*/  FMUL.FTZ R39, R30, R31 ;  /* 0x0000001f1e277220 */ /* 0x000fe20000410000 */
[----:B------:R-:W-:-:S02]  /*87b0*/  IMAD.U32 R32, R11, 0x10000, RZ ;  /* 0x000100000b207824 */ /* 0x000fc400078e00ff */
[----:B------:R-:W-:Y:S01]  /*87c0*/  FMUL.FTZ R30, R30, R25 ;  /* 0x000000191e1e7220 */ /* 0x000fe20000410000 */
[----:B------:R-:W-:Y:S02]  /*87d0*/  IMAD.U32 R29, R0, 0x10000, RZ ;  /* 0x00010000001d7824 */ /* 0x000fe400078e00ff */
[----:B------:R-:W-:Y:S01]  /*87e0*/  FFMA.FTZ R43, R6, R35, R43 ;  /* 0x00000023062b7223 */ /* 0x000fe2000001002b */
[----:B------:R-:W-:Y:S02]  /*87f0*/  IMAD.U32 R27, R14, 0x10000, RZ ;  /* 0x000100000e1b7824 */ /* 0x000fe400078e00ff */
[----:B------:R-:W-:Y:S01]  /*8800*/  FFMA.FTZ R39, R26, R25, -R39 ;  /* 0x000000191a277223 */ /* 0x000fe20000010827 */
[----:B------:R-:W-:Y:S01]  /*8810*/  IMAD.U32 R28, R7, 0x10000, RZ ;  /* 0x00010000071c7824 */ /* 0x000fe200078e00ff */
[----:B------:R-:W-:Y:S01]  /*8820*/  LOP3.LUT R9, R9, 0xffff0000, RZ, 0xc0, !PT ;  /* 0xffff000009097812 */ /* 0x000fe200078ec0ff */
[C---:B------:R-:W-:Y:S01]  /*8830*/  FMUL.FTZ R35, R32.reuse, R29 ;  /* 0x0000001d20237220 */ /* 0x040fe20000410000 */
[----:B------:R-:W-:Y:S01]  /*8840*/  LOP3.LUT R11, R11, 0xffff0000, RZ, 0xc0, !PT ;  /* 0xffff00000b0b7812 */ /* 0x000fe200078ec0ff */
[----:B------:R-:W-:Y:S01]  /*8850*/  FMUL.FTZ R25, R32, R27 ;  /* 0x0000001b20197220 */ /* 0x000fe20000410000 */
[----:B------:R-:W-:Y:S01]  /*8860*/  LOP3.LUT R8, R12, 0xffff0000, RZ, 0xc0, !PT ;  /* 0xffff00000c087812 */ /* 0x000fe200078ec0ff */
[----:B------:R-:W-:Y:S01]  /*8870*/  FFMA.FTZ R30, R26, R31, R30 ;  /* 0x0000001f1a1e7223 */ /* 0x000fe2000001001e */
[----:B------:R-:W-:Y:S01]  /*8880*/  LOP3.LUT R10, R0, 0xffff0000, RZ, 0xc0, !PT ;  /* 0xffff0000000a7812 */ /* 0x000fe200078ec0ff */
[C---:B------:R-:W-:Y:S01]  /*8890*/  FFMA.FTZ R35, R28.reuse, R27, -R35 ;  /* 0x0000001b1c237223 */ /* 0x040fe20000010823 */
[----:B------:R-:W-:Y:S01]  /*88a0*/  LOP3.LUT R4, R15, 0xffff0000, RZ, 0xc0, !PT ;  /* 0xffff00000f047812 */ /* 0x000fe200078ec0ff */
[----:B------:R-:W-:Y:S01]  /*88b0*/  FFMA.FTZ R25, R28, R29, R25 ;  /* 0x0000001d1c197223 */ /* 0x000fe20000010019 */
[----:B------:R-:W-:Y:S01]  /*88c0*/  LOP3.LUT R6, R14, 0xffff0000, RZ, 0xc0, !PT ;  /* 0xffff00000e067812 */ /* 0x000fe200078ec0ff */
[----:B------:R-:W-:Y:S01]  /*88d0*/  FMUL.FTZ R26, R9, R8 ;  /* 0x00000008091a7220 */ /* 0x000fe20000410000 */
[----:B------:R-:W-:Y:S01]  /*88e0*/  LOP3.LUT R5, R5, 0xffff0000, RZ, 0xc0, !PT ;  /* 0xffff000005057812 */ /* 0x000fe200078ec0ff */
[----:B------:R-:W-:Y:S01]  /*88f0*/  FMUL.FTZ R28, R11, R10 ;  /* 0x0000000a0b1c7220 */ /* 0x000fe20000410000 */
[----:B------:R-:W-:Y:S01]  /*8900*/  LOP3.LUT R7, R7, 0xffff0000, RZ, 0xc0, !PT ;  /* 0xffff000007077812 */ /* 0x000fe200078ec0ff */
[----:B------:R-:W-:Y:S01]  /*8910*/  FMUL.FTZ R9, R9, R4 ;  /* 0x0000000409097220 */ /* 0x000fe20000410000 */
[----:B------:R-:W-:Y:S01]  /*8920*/  FMUL.FTZ R11, R11, R6 ;  /* 0x000000060b0b7220 */ /* 0x000fe20000410000 */
[----:B------:R-:W-:Y:S01]  /*8930*/  FFMA.FTZ R26, R5, R4, -R26 ;  /* 0x00000004051a7223 */ /* 0x000fe2000001081a */
[----:B------:R-:W-:Y:S01]  /*8940*/  F2FP.BF16.F32.PACK_AB R4, R36, R37 ;  /* 0x000000252404723e */ /* 0x000fe200000010ff */
[----:B------:R-:W-:Y:S01]  /*8950*/  FFMA.FTZ R28, R7, R6, -R28 ;  /* 0x00000006071c7223 */ /* 0x000fe2000001081c */
[----:B------:R-:W-:Y:S01]  /*8960*/  FFMA.FTZ R9, R5, R8, R9 ;  /* 0x0000000805097223 */ /* 0x000fe20000010009 */
[----:B------:R-:W-:Y:S01]  /*8970*/  FFMA.FTZ R32, R7, R10, R11 ;  /* 0x0000000a07207223 */ /* 0x000fe2000001000b */
[----:B------:R-:W-:-:S02]  /*8980*/  F2FP.BF16.F32.PACK_AB R6, R41, R34 ;  /* 0x000000222906723e */ /* 0x000fc400000010ff */
[----:B------:R-:W-:Y:S02]  /*8990*/  F2FP.BF16.F32.PACK_AB R5, R26, R39 ;  /* 0x000000271a05723e */ /* 0x000fe400000010ff */
[----:B------:R-:W-:Y:S02]  /*89a0*/  F2FP.BF16.F32.PACK_AB R7, R28, R35 ;  /* 0x000000231c07723e */ /* 0x000fe400000010ff */
[----:B------:R-:W-:Y:S02]  /*89b0*/  F2FP.BF16.F32.PACK_AB R8, R33, R40 ;  /* 0x000000282108723e */ /* 0x000fe400000010ff */
[----:B------:R-:W-:Y:S01]  /*89c0*/  F2FP.BF16.F32.PACK_AB R10, R43, R38 ;  /* 0x000000262b0a723e */ /* 0x000fe200000010ff */
[----:B------:R1:W-:Y:S01]  /*89d0*/  STS.128 [R42+0x20400], R4 ;  /* 0x020400042a007388 */ /* 0x0003e20000000c00 */
[----:B------:R-:W-:Y:S02]  /*89e0*/  F2FP.BF16.F32.PACK_AB R9, R9, R30 ;  /* 0x0000001e0909723e */ /* 0x000fe400000010ff */
[----:B------:R-:W-:-:S05]  /*89f0*/  F2FP.BF16.F32.PACK_AB R11, R32, R25 ;  /* 0x00000019200b723e */ /* 0x000fca00000010ff */
[----:B------:R1:W-:Y:S02]  /*8a00*/  STS.128 [R44+0x20400], R8 ;  /* 0x020400082c007388 */ /* 0x0003e40000000c00 */
.L_x_677:
[----:B------:R-:W-:Y:S05]  /*8a10*/  BSYNC B1 ;  /* 0x0000000000017941 */ /* 0x000fea0003800000 */
.L_x_676:
[----:B------:R-:W-:Y:S05]  /*8a20*/  @P0 BRA `(.L_x_668) ;  /* 0x0000000400680947 */ /* 0x000fea0003800000 */
[----:B-1----:R-:W2:Y:S01]  /*8a30*/  LDL R5, [R1+0x54] ;  /* 0x0000540001057983 */ /* 0x002ea20000100800 */
[C---:B------:R-:W-:Y:S02]  /*8a40*/  VIADD R6, R184.reuse, 0x20 ;  /* 0x00000020b8067836 */ /* 0x040fe40000000000 */
[----:B------:R-:W-:Y:S01]  /*8a50*/  VIADD R7, R184, 0x20 ;  /* 0x00000020b8077836 */ /* 0x000fe20000000000 */
[----:B------:R-:W3:Y:S01]  /*8a60*/  LDL R42, [R1+0x4c] ;  /* 0x00004c00012a7983 */ /* 0x000ee20000100800 */
[----:B------:R-:W-:Y:S02]  /*8a70*/  IMAD.SHL.U32 R6, R6, 0x40, RZ ;  /* 0x0000004006067824 */ /* 0x000fe400078e00ff */
[----:B------:R-:W-:Y:S02]  /*8a80*/  IMAD.SHL.U32 R7, R7, 0x40, RZ ;  /* 0x0000004007077824 */ /* 0x000fe400078e00ff */
[----:B------:R-:W-:Y:S01]  /*8a90*/  IMAD.IADD R4, R16, 0x1, R21 ;  /* 0x0000000110047824 */ /* 0x000fe200078e0215 */
[----:B------:R-:W-:-:S02]  /*8aa0*/  LOP3.LUT R6, R6, 0x1c0, RZ, 0xc0, !PT ;  /* 0x000001c006067812 */ /* 0x000fc400078ec0ff */
[----:B------:R-:W-:Y:S02]  /*8ab0*/  LOP3.LUT R7, R7, 0x1c0, RZ, 0xc0, !PT ;  /* 0x000001c007077812 */ /* 0x000fe400078ec0ff */
[----:B------:R-:W-:Y:S02]  /*8ac0*/  SHF.R.U32.HI R6, RZ, 0x3, R6 ;  /* 0x00000003ff067819 */ /* 0x000fe40000011606 */
[----:B------:R-:W-:-:S04]  /*8ad0*/  LOP3.LUT R4, R7, 0x38, R4, 0xf8, !PT ;  /* 0x0000003807047812 */ /* 0x000fc800078ef804 */
[----:B------:R-:W-:Y:S01]  /*8ae0*/  LOP3.LUT R4, R4, R6, RZ, 0x3c, !PT ;  /* 0x0000000604047212 */ /* 0x000fe200078e3cff */
[----:B------:R-:W-:Y:S02]  /*8af0*/  IMAD.U32 R35, R24, 0x10000, RZ ;  /* 0x0001000018237824 */ /* 0x000fe400078e00ff */
[----:B------:R-:W-:Y:S01]  /*8b00*/  IMAD.U32 R33, R20, 0x10000, RZ ;  /* 0x0001000014217824 */ /* 0x000fe200078e00ff */
[----:B------:R-:W-:Y:S01]  /*8b10*/  LOP3.LUT R38, R24, 0xffff0000, RZ, 0xc0, !PT ;  /* 0xffff000018267812 */ /* 0x000fe200078ec0ff */
[----:B------:R-:W-:Y:S01]  /*8b20*/  IMAD.U32 R40, R12, 0x10000, RZ ;  /* 0x000100000c287824 */ /* 0x000fe200078e00ff */
[----:B------:R-:W-:Y:S01]  /*8b30*/  LOP3.LUT R20, R20, 0xffff0000, RZ, 0xc0, !PT ;  /* 0xffff000014147812 */ /* 0x000fe200078ec0ff */
[----:B------:R-:W-:Y:S02]  /*8b40*/  IMAD.U32 R36, R15, 0x10000, RZ ;  /* 0x000100000f247824 */ /* 0x000fe400078e00ff */
[----:B------:R-:W-:Y:S02]  /*8b50*/  IMAD.U32 R37, R3, 0x10000, RZ ;  /* 0x0001000003257824 */ /* 0x000fe400078e00ff */
[----:B------:R-:W-:Y:S01]  /*8b60*/  IMAD.U32 R39, R13, 0x10000, RZ ;  /* 0x000100000d277824 */ /* 0x000fe200078e00ff */
[----:B------:R-:W-:-:S02]  /*8b70*/  LOP3.LUT R41, R0, 0xffff0000, RZ, 0xc0, !PT ;  /* 0xffff000000297812 */ /* 0x000fc400078ec0ff */
[----:B------:R-:W-:Y:S01]  /*8b80*/  LOP3.LUT R15, R15, 0xffff0000, RZ, 0xc0, !PT ;  /* 0xffff00000f0f7812 */ /* 0x000fe200078ec0ff */
[----:B--2---:R-:W-:Y:S02]  /*8b90*/  IMAD.IADD R9, R5, 0x1, R4 ;  /* 0x0000000105097824 */ /* 0x004fe400078e0204 */
[----:B---3--:R-:W1:Y:S03]  /*8ba0*/  LDS.128 R4, [R42+0x20400] ;  /* 0x020400002a047984 */ /* 0x008e660000000c00 */
[----:B------:R-:W-:-:S05]  /*8bb0*/  LEA R21, R9, R2, 0x1 ;  /* 0x0000000209157211 */ /* 0x000fca00078e08ff */
[----:B------:R-:W2:Y:S01]  /*8bc0*/  LDS.128 R8, [R21+0x20400] ;  /* 0x0204000015087984 */ /* 0x000ea20000000c00 */
[----:B-1----:R-:W-:Y:S02]  /*8bd0*/  IMAD.U32 R25, R4, 0x10000, RZ ;  /* 0x0001000004197824 */ /* 0x002fe400078e00ff */
[C---:B--2---:R-:W-:Y:S01]  /*8be0*/  IMAD.U32 R29, R8.reuse, 0x10000, RZ ;  /* 0x00010000081d7824 */ /* 0x044fe200078e00ff */
[----:B------:R-:W-:Y:S01]  /*8bf0*/  LOP3.LUT R8, R8, 0xffff0000, RZ, 0xc0, !PT ;  /* 0xffff000008087812 */ /* 0x000fe200078ec0ff */
[----:B------:R-:W-:Y:S02]  /*8c00*/  IMAD.U32 R30, R9, 0x10000, RZ ;  /* 0x00010000091e7824 */ /* 0x000fe400078e00ff */
[-C--:B------:R-:W-:Y:S01]  /*8c10*/  FMUL.FTZ R34, R35, R29.reuse ;  /* 0x0000001d23227220 */ /* 0x080fe20000410000 */
[----:B------:R-:W-:Y:S01]  /*8c20*/  FMUL.FTZ R24, R33, R29 ;  /* 0x0000001d21187220 */ /* 0x000fe20000410000 */
[----:B------:R-:W-:Y:S01]  /*8c30*/  LOP3.LUT R4, R4, 0xffff0000, RZ, 0xc0, !PT ;  /* 0xffff000004047812 */ /* 0x000fe200078ec0ff */
[----:B------:R-:W-:-:S02]  /*8c40*/  IMAD.U32 R26, R5, 0x10000, RZ ;  /* 0x00010000051a7824 */ /* 0x000fc400078e00ff */
[-C--:B------:R-:W-:Y:S01]  /*8c50*/  FFMA.FTZ R34, R33, R25.reuse, -R34 ;  /* 0x0000001921227223 */ /* 0x080fe20000010822 */
[----:B------:R-:W-:Y:S01]  /*8c60*/  FFMA.FTZ R24, R35, R25, R24 ;  /* 0x0000001923187223 */ /* 0x000fe20000010018 */
[----:B------:R-:W-:Y:S01]  /*8c70*/  FMUL.FTZ R29, R38, R8 ;  /* 0x00000008261d7220 */ /* 0x000fe20000410000 */
[-C--:B------:R-:W-:Y:S01]  /*8c80*/  FMUL.FTZ R33, R40, R30.reuse ;  /* 0x0000001e28217220 */ /* 0x080fe20000410000 */
[----:B------:R-:W-:Y:S01]  /*8c90*/  FMUL.FTZ R35, R36, R30 ;  /* 0x0000001e24237220 */ /* 0x000fe20000410000 */
[----:B------:R-:W-:Y:S02]  /*8ca0*/  IMAD.U32 R31, R10, 0x10000, RZ ;  /* 0x000100000a1f7824 */ /* 0x000fe400078e00ff */
[C---:B------:R-:W-:Y:S01]  /*8cb0*/  FMUL.FTZ R25, R20.reuse, R8 ;  /* 0x0000000814197220 */ /* 0x040fe20000410000 */
[----:B------:R-:W-:Y:S01]  /*8cc0*/  FFMA.FTZ R29, R20, R4, -R29 ;  /* 0x00000004141d7223 */ /* 0x000fe2000001081d */
[-C--:B------:R-:W-:Y:S01]  /*8cd0*/  FFMA.FTZ R33, R36, R26.reuse, -R33 ;  /* 0x0000001a24217223 */ /* 0x080fe20000010821 */
[----:B------:R-:W-:Y:S01]  /*8ce0*/  FFMA.FTZ R35, R40, R26, R35 ;  /* 0x0000001a28237223 */ /* 0x000fe20000010023 */
[----:B0-----:R-:W-:Y:S01]  /*8cf0*/  IMAD.U32 R27, R6, 0x10000, RZ ;  /* 0x00010000061b7824 */ /* 0x001fe200078e00ff */
[----:B------:R-:W-:Y:S01]  /*8d00*/  LOP3.LUT R10, R10, 0xffff0000, RZ, 0xc0, !PT ;  /* 0xffff00000a0a7812 */ /* 0x000fe200078ec0ff */
[----:B------:R-:W-:Y:S01]  /*8d10*/  FFMA.FTZ R25, R38, R4, R25 ;  /* 0x0000000426197223 */ /* 0x000fe20000010019 */
[----:B------:R-:W-:Y:S01]  /*8d20*/  LOP3.LUT R20, R3, 0xffff0000, RZ, 0xc0, !PT ;  /* 0xffff000003147812 */ /* 0x000fe200078ec0ff */
[-C--:B------:R-:W-:Y:S01]  /*8d30*/  FMUL.FTZ R8, R37, R31.reuse ;  /* 0x0000001f25087220 */ /* 0x080fe20000410000 */
[----:B------:R-:W-:Y:S01]  /*8d40*/  LOP3.LUT R26, R13, 0xffff0000, RZ, 0xc0, !PT ;  /* 0xffff00000d1a7812 */ /* 0x000fe200078ec0ff */
[----:B------:R-:W-:Y:S01]  /*8d50*/  FMUL.FTZ R4, R39, R31 ;  /* 0x0000001f27047220 */ /* 0x000fe20000410000 */
[----:B------:R-:W-:-:S02]  /*8d60*/  IMAD.U32 R32, R11, 0x10000, RZ ;  /* 0x000100000b207824 */ /* 0x000fc400078e00ff */
[----:B------:R-:W-:Y:S01]  /*8d70*/  IMAD.U32 R30, R0, 0x10000, RZ ;  /* 0x00010000001e7824 */ /* 0x000fe200078e00ff */
[----:B------:R-:W-:Y:S01]  /*8d80*/  LOP3.LUT R6, R6, 0xffff0000, RZ, 0xc0, !PT ;  /* 0xffff000006067812 */ /* 0x000fe200078ec0ff */
[-C--:B------:R-:W-:Y:S01]  /*8d90*/  FFMA.FTZ R8, R39, R27.reuse, R8 ;  /* 0x0000001b27087223 */ /* 0x080fe20000010008 */
[----:B------:R-:W-:Y:S01]  /*8da0*/  LOP3.LUT R9, R9, 0xffff0000, RZ, 0xc0, !PT ;  /* 0xffff000009097812 */ /* 0x000fe200078ec0ff */
[----:B------:R-:W-:Y:S01]  /*8db0*/  FFMA.FTZ R3, R37, R27, -R4 ;  /* 0x0000001b25037223 */ /* 0x000fe20000010804 */
[----:B------:R-:W-:Y:S01]  /*8dc0*/  LOP3.LUT R11, R11, 0xffff0000, RZ, 0xc0, !PT ;  /* 0xffff00000b0b7812 */ /* 0x000fe200078ec0ff */
[-C--:B------:R-:W-:Y:S01]  /*8dd0*/  FMUL.FTZ R13, R26, R10.reuse ;  /* 0x0000000a1a0d7220 */ /* 0x080fe20000410000 */
[----:B------:R-:W-:Y:S01]  /*8de0*/  FMUL.FTZ R31, R20, R10 ;  /* 0x0000000a141f7220 */ /* 0x000fe20000410000 */
[----:B------:R-:W-:Y:S01]  /*8df0*/  LOP3.LUT R39, R12, 0xffff0000, RZ, 0xc0, !PT ;  /* 0xffff00000c277812 */ /* 0x000fe200078ec0ff */
[----:B------:R-:W-:Y:S02]  /*8e00*/  IMAD.U32 R28, R7, 0x10000, RZ ;  /* 0x00010000071c7824 */ /* 0x000fe400078e00ff */
[----:B------:R-:W-:Y:S01]  /*8e10*/  FMUL.FTZ R27, R30, R32 ;  /* 0x000000201e1b7220 */ /* 0x000fe20000410000 */
[C---:B------:R-:W-:Y:S01]  /*8e20*/  IMAD.U32 R4, R14.reuse, 0x10000, RZ ;  /* 0x000100000e047824 */ /* 0x040fe200078e00ff */
[----:B------:R-:W-:Y:S01]  /*8e30*/  LOP3.LUT R37, R14, 0xffff0000, RZ, 0xc0, !PT ;  /* 0xffff00000e257812 */ /* 0x000fe200078ec0ff */
[-C--:B------:R-:W-:Y:S01]  /*8e40*/  FFMA.FTZ R10, R20, R6.reuse, -R13 ;  /* 0x00000006140a7223 */ /* 0x080fe2000001080d */
[----:B------:R-:W-:Y:S01]  /*8e50*/  LOP3.LUT R5, R5, 0xffff0000, RZ, 0xc0, !PT ;  /* 0xffff000005057812 */ /* 0x000fe200078ec0ff */
[----:B------:R-:W-:Y:S01]  /*8e60*/  FFMA.FTZ R31, R26, R6, R31 ;  /* 0x000000061a1f7223 */ /* 0x000fe2000001001f */
[----:B------:R-:W-:Y:S01]  /*8e70*/  LOP3.LUT R7, R7, 0xffff0000, RZ, 0xc0, !PT ;  /* 0xffff000007077812 */ /* 0x000fe200078ec0ff */
[C---:B------:R-:W-:Y:S01]  /*8e80*/  FMUL.FTZ R13, R4.reuse, R32 ;  /* 0x00000020040d7220 */ /* 0x040fe20000410000 */
[-C--:B------:R-:W-:Y:S01]  /*8e90*/  FFMA.FTZ R27, R4, R28.reuse, -R27 ;  /* 0x0000001c041b7223 */ /* 0x080fe2000001081b */
[----:B------:R-:W-:Y:S01]  /*8ea0*/  FMUL.FTZ R0, R39, R9 ;  /* 0x0000000927007220 */ /* 0x000fe20000410000 */
[----:B------:R-:W-:Y:S01]  /*8eb0*/  FMUL.FTZ R6, R41, R11 ;  /* 0x0000000b29067220 */ /* 0x000fe20000410000 */
[----:B------:R-:W-:Y:S01]  /*8ec0*/  FMUL.FTZ R4, R15, R9 ;  /* 0x000000090f047220 */ /* 0x000fe20000410000 */
[----:B------:R-:W-:Y:S01]  /*8ed0*/  FMUL.FTZ R20, R37, R11 ;  /* 0x0000000b25147220 */ /* 0x000fe20000410000 */
[----:B------:R-:W-:Y:S01]  /*8ee0*/  FFMA.FTZ R0, R15, R5, -R0 ;  /* 0x000000050f007223 */ /* 0x000fe20000010800 */
[----:B------:R-:W-:Y:S01]  /*8ef0*/  FFMA.FTZ R14, R37, R7, -R6 ;  /* 0x00000007250e7223 */ /* 0x000fe20000010806 */
[----:B------:R-:W-:Y:S01]  /*8f00*/  FFMA.FTZ R13, R30, R28, R13 ;  /* 0x0000001c1e0d7223 */ /* 0x000fe2000001000d */
[----:B------:R-:W-:Y:S01]  /*8f10*/  FFMA.FTZ R12, R39, R5, R4 ;  /* 0x00000005270c7223 */ /* 0x000fe20000010004 */
[----:B------:R-:W-:Y:S01]  /*8f20*/  FFMA.FTZ R20, R41, R7, R20 ;  /* 0x0000000729147223 */ /* 0x000fe20000010014 */
[----:B------:R-:W-:-:S02]  /*8f30*/  F2FP.BF16.F32.PACK_AB R6, R10, R3 ;  /* 0x000000030a06723e */ /* 0x000fc400000010ff */
[----:B------:R-:W-:Y:S02]  /*8f40*/  F2FP.BF16.F32.PACK_AB R4, R29, R34 ;  /* 0x000000221d04723e */ /* 0x000fe400000010ff */
[----:B------:R-:W-:Y:S02]  /*8f50*/  F2FP.BF16.F32.PACK_AB R10, R31, R8 ;  /* 0x000000081f0a723e */ /* 0x000fe400000010ff */
[----:B------:R-:W-:Y:S02]  /*8f60*/  F2FP.BF16.F32.PACK_AB R5, R0, R33 ;  /* 0x000000210005723e */ /* 0x000fe400000010ff */
[----:B------:R-:W-:Y:S02]  /*8f70*/  F2FP.BF16.F32.PACK_AB R7, R14, R27 ;  /* 0x0000001b0e07723e */ /* 0x000fe400000010ff */
[----:B------:R-:W-:Y:S02]  /*8f80*/  F2FP.BF16.F32.PACK_AB R8, R25, R24 ;  /* 0x000000181908723e */ /* 0x000fe400000010ff */
[----:B------:R-:W-:-:S02]  /*8f90*/  F2FP.BF16.F32.PACK_AB R9, R12, R35 ;  /* 0x000000230c09723e */ /* 0x000fc400000010ff */
[----:B------:R-:W-:Y:S01]  /*8fa0*/  F2FP.BF16.F32.PACK_AB R11, R20, R13 ;  /* 0x0000000d140b723e */ /* 0x000fe200000010ff */
[----:B------:R2:W-:Y:S04]  /*8fb0*/  STS.128 [R42+0x20400], R4 ;  /* 0x020400042a007388 */ /* 0x0005e80000000c00 */
[----:B------:R2:W-:Y:S02]  /*8fc0*/  STS.128 [R21+0x20400], R8 ;  /* 0x0204000815007388 */ /* 0x0005e40000000c00 */
.L_x_668:
[----:B------:R-:W-:Y:S05]  /*8fd0*/  BSYNC B0 ;  /* 0x0000000000007941 */ /* 0x000fea0003800000 */
.L_x_657:
[----:B------:R-:W-:Y:S01]  /*8fe0*/  @!PT LDS RZ, [RZ] ;  /* 0x00000000fffff984 */ /* 0x000fe20000000800 */
[----:B------:R-:W-:Y:S01]  /*8ff0*/  @!PT LDS RZ, [RZ] ;  /* 0x00000000fffff984 */ /* 0x000fe20000000800 */
[----:B------:R-:W-:Y:S01]  /*9000*/  @!PT LDS RZ, [RZ] ;  /* 0x00000000fffff984 */ /* 0x000fe20000000800 */
[----:B------:R-:W-:Y:S01]  /*9010*/  @!PT LDS RZ, [RZ] ;  /* 0x00000000fffff984 */ /* 0x000fe20000000800 */
[----:B------:R4:W-:Y:S06]  /*9020*/  MEMBAR.ALL.CTA ;  /* 0x0000000000007992 */ /* 0x0009ec0000008000 */
[----:B----4-:R-:W4:Y:S01]  /*9030*/  FENCE.VIEW.ASYNC.S ;  /* 0x00000000000073c6 */ /* 0x010f220000000000 */
[----:B------:R-:W-:Y:S05]  /*9040*/  WARPSYNC.ALL ;  /* 0x0000000000007948 */ /* 0x000fea0003800000 */
[----:B----4-:R-:W-:Y:S06]  /*9050*/  BAR.SYNC.DEFER_BLOCKING 0xd, 0x80 ;  /* 0x0342000000007b1d */ /* 0x010fec0000010000 */
.L_x_654:
[----:B------:R-:W-:-:S13]  /*9060*/  ISETP.NE.AND P0, PT, R185, 0x3, PT ;  /* 0x00000003b900780c */ /* 0x000fda0003f05270 */
[----:B------:R-:W-:Y:S05]  /*9070*/  @!P0 BRA `(.L_x_678) ;  /* 0x0000000000048947 */ /* 0x000fea0003800000 */
[----:B------:R-:W-:Y:S01]  /*9080*/  BPT.TRAP 0x1 ;  /* 0x000000040000795c */ /* 0x000fe20000300000 */
.L_x_678:
[----:B------:R-:W-:Y:S01]  /*9090*/  IMAD R12, R18, 0x8, R2 ;  /* 0x00000008120c7824 */ /* 0x000fe200078e0202 */
[----:B------:R-:W-:-:S04]  /*90a0*/  SHF.L.U32 R13, R23, 0x1f, RZ ;  /* 0x0000001f170d7819 */ /* 0x000fc800000006ff */
[----:B------:R4:W0:Y:S01]  /*90b0*/  SYNCS.PHASECHK.TRANS64.TRYWAIT P1, [R12+URZ+0x28c30], R13 ;  /* 0x028c300d0c0075a7 */ /* 0x000822000802017f */
[----:B------:R-:W-:Y:S05]  /*90c0*/  @!P0 BRA `(.L_x_679) ;  /* 0x0000000000048947 */ /* 0x000fea0003800000 */
[----:B------:R-:W-:Y:S01]  /*90d0*/  BPT.TRAP 0x1 ;  /* 0x000000040000795c */ /* 0x000fe20000300000 */
.L_x_679:
[C---:B---3--:R-:W-:Y:S02]  /*90e0*/  VIADD R0, R2.reuse, 0x22400 ;  /* 0x0002240002007836 */ /* 0x048fe40000000000 */
[----:B01----:R-:W-:-:S03]  /*90f0*/  VIADD R3, R2, 0x20400 ;  /* 0x0002040002037836 */ /* 0x003fc60000000000 */
[----:B------:R-:W-:Y:S02]  /*9100*/  SHF.R.U32.HI R0, RZ, 0x4, R0 ;  /* 0x00000004ff007819 */ /* 0x000fe40000011600 */
[----:B------:R-:W-:Y:S02]  /*9110*/  SHF.R.U32.HI R3, RZ, 0x4, R3 ;  /* 0x00000004ff037819 */ /* 0x000fe40000011603 */
[----:B------:R-:W-:Y:S02]  /*9120*/  LOP3.LUT R0, R0, 0x3fff, RZ, 0xc0, !PT ;  /* 0x00003fff00007812 */ /* 0x000fe400078ec0ff */
[----:B------:R-:W-:Y:S02]  /*9130*/  LOP3.LUT R3, R3, 0x3fff, RZ, 0xc0, !PT ;  /* 0x00003fff03037812 */ /* 0x000fe400078ec0ff */
[----:B--2---:R-:W-:Y:S01]  /*9140*/  LOP3.LUT R11, R0, 0x10000, RZ, 0xfc, !PT ;  /* 0x00010000000b7812 */ /* 0x004fe200078efcff */
[----:B------:R-:W-:Y:S06]  /*9150*/  @P1 BRA `(.L_x_680) ;  /* 0x0000000000081947 */ /* 0x000fec0003800000 */
[----:B------:R-:W0:Y:S02]  /*9160*/  SYNCS.PHASECHK.TRANS64.TRYWAIT P1, [R12+URZ+0x28c30], R13 ;  /* 0x028c300d0c0075a7 */ /* 0x000e24000802017f */
[----:B0-----:R-:W-:Y:S05]  /*9170*/  @!P1 BRA `(.L_x_681) ;  /* 0x000000ec007c9947 */ /* 0x001fea0003800000 */
.L_x_680:
[----:B------:R-:W-:Y:S01]  /*9180*/  IMAD R14, R18, 0x200, R11 ;  /* 0x00000200120e7824 */ /* 0x000fe200078e020b */
[----:B------:R-:W-:Y:S01]  /*9190*/  LOP3.LUT R4, R3, 0x10000, RZ, 0xfc, !PT ;  /* 0x0001000003047812 */ /* 0x000fe200078efcff */
[----:B------:R-:W-:Y:S01]  /*91a0*/  IMAD.MOV.U32 R5, RZ, RZ, 0x40000040 ;  /* 0x40000040ff057424 */ /* 0x000fe200078e00ff */
[----:B------:R-:W-:Y:S05]  /*91b0*/  WARPSYNC.ALL ;  /* 0x0000000000007948 */ /* 0x000fea0003800000 */
[----:B------:R-:W-:Y:S01]  /*91c0*/  IMAD.MOV.U32 R15, RZ, RZ, 0x40000040 ;  /* 0x40000040ff0f7424 */ /* 0x000fe200078e00ff */
[----:B------:R-:W-:Y:S01]  /*91d0*/  R2UR UR4, R4 ;  /* 0x00000000040472ca */ /* 0x000fe200000e0000 */
[----:B-----5:R-:W-:Y:S01]  /*91e0*/  WARPGROUP.ARRIVE ;  /* 0x00000000000079c5 */ /* 0x020fe20000000000 */
[----:B------:R-:W-:Y:S01]  /*91f0*/  R2UR UR5, R5 ;  /* 0x00000000050572ca */ /* 0x000fe200000e0000 */
[C---:B------:R-:W-:Y:S01]  /*9200*/  VIADD R6, R14.reuse, 0x2 ;  /* 0x000000020e067836 */ /* 0x040fe20000000000 */
[----:B------:R-:W-:Y:S01]  /*9210*/  R2UR UR6, R14 ;  /* 0x000000000e0672ca */ /* 0x000fe200000e0000 */
[----:B------:R-:W-:Y:S01]  /*9220*/  IMAD.MOV.U32 R9, RZ, RZ, 0x40000040 ;  /* 0x40000040ff097424 */ /* 0x000fe200078e00ff */
[----:B------:R-:W-:Y:S01]  /*9230*/  R2UR UR7, R15 ;  /* 0x000000000f0772ca */ /* 0x000fe200000e0000 */
[----:B------:R-:W-:Y:S01]  /*9240*/  IMAD.MOV.U32 R7, RZ, RZ, 0x40000040 ;  /* 0x40000040ff077424 */ /* 0x000fe200078e00ff */
[----:B------:R-:W-:Y:S01]  /*9250*/  IADD3 R8, R4, 0x2, RZ ;  /* 0x0000000204087810 */ /* 0x000fe20007ffe0ff */
[----:B------:R-:W-:-:S02]  /*9260*/  VIADD R20, R14, 0x4 ;  /* 0x000000040e147836 */ /* 0x000fc40000000000 */
[----:B------:R-:W-:Y:S02]  /*9270*/  IMAD.MOV.U32 R21, RZ, RZ, 0x40000040 ;  /* 0x40000040ff157424 */ /* 0x000fe400078e00ff */
[----:B------:R-:W-:Y:S02]  /*9280*/  VIADD R14, R14, 0x6 ;  /* 0x000000060e0e7836 */ /* 0x000fe40000000000 */
[----:B------:R-:W-:Y:S02]  /*9290*/  IMAD.MOV.U32 R5, RZ, RZ, 0x40000040 ;  /* 0x40000040ff057424 */ /* 0x000fe400078e00ff */
[----:B------:R-:W-:Y:S02]  /*92a0*/  IMAD.MOV.U32 R15, RZ, RZ, 0x40000040 ;  /* 0x40000040ff0f7424 */ /* 0x000fe400078e00ff */
[----:B------:R-:W-:Y:S01]  /*92b0*/  HGMMA.64x64x16.F32.BF16 R24, gdesc[UR4], RZ, !UPT, gsb0 ;  /* 0x00e00000041879f0 */ /* 0x000fe2000c0018ff */
[----:B------:R-:W-:Y:S02]  /*92c0*/  R2UR UR4, R8 ;  /* 0x00000000080472ca */ /* 0x000fe400000e0000 */
[----:B------:R-:W-:-:S02]  /*92d0*/  R2UR UR5, R9 ;  /* 0x00000000090572ca */ /* 0x000fc400000e0000 */
[----:B------:R-:W-:Y:S01]  /*92e0*/  R2UR UR6, R6 ;  /* 0x00000000060672ca */ /* 0x000fe200000e0000 */
[C---:B------:R-:W-:Y:S01]  /*92f0*/  VIADD R6, R4.reuse, 0x4 ;  /* 0x0000000404067836 */ /* 0x040fe20000000000 */
[----:B------:R-:W-:Y:S01]  /*9300*/  R2UR UR7, R7 ;  /* 0x00000000070772ca */ /* 0x000fe200000e0000 */
[----:B------:R-:W-:Y:S02]  /*9310*/  IMAD.MOV.U32 R7, RZ, RZ, 0x40000040 ;  /* 0x40000040ff077424 */ /* 0x000fe400078e00ff */
[----:B------:R-:W-:Y:S01]  /*9320*/  VIADD R4, R4, 0x6 ;  /* 0x0000000604047836 */ /* 0x000fe20000000000 */
[----:B------:R-:W-:Y:S02]  /*9330*/  WARPGROUP.DEPBAR.LE gsb0, 0x0 ;  /* 0x00008000000079c5 */ /* 0x000fe40000010000 */
[----:B------:R-:W-:-:S07]  /*9340*/  WARPGROUP.ARRIVE ;  /* 0x00000000000079c5 */ /* 0x000fce0000000000 */
[----:B------:R-:W-:Y:S01]  /*9350*/  HGMMA.64x64x16.F32.BF16 R24, gdesc[UR4], R24, gsb0 ;  /* 0x00e00000041879f0 */ /* 0x000fe20008001818 */
[----:B------:R-:W-:Y:S02]  /*9360*/  R2UR UR4, R6 ;  /* 0x00000000060472ca */ /* 0x000fe400000e0000 */
[----:B------:R-:W-:Y:S02]  /*9370*/  R2UR UR5, R7 ;  /* 0x00000000070572ca */ /* 0x000fe400000e0000 */
[----:B------:R-:W-:Y:S02]  /*9380*/  R2UR UR6, R20 ;  /* 0x00000000140672ca */ /* 0x000fe400000e0000 */
[----:B------:R-:W-:Y:S01]  /*9390*/  R2UR UR7, R21 ;  /* 0x00000000150772ca */ /* 0x000fe200000e0000 */
[----:B------:R-:W-:Y:S02]  /*93a0*/  WARPGROUP.DEPBAR.LE gsb0, 0x0 ;  /* 0x00008000000079c5 */ /* 0x000fe40000010000 */
[----:B------:R-:W-:-:S10]  /*93b0*/  WARPGROUP.ARRIVE ;  /* 0x00000000000079c5 */ /* 0x000fd40000000000 */
[----:B------:R-:W-:Y:S01]  /*93c0*/  HGMMA.64x64x16.F32.BF16 R24, gdesc[UR4], R24, gsb0 ;  /* 0x00e00000041879f0 */ /* 0x000fe20008001818 */
[----:B------:R-:W-:Y:S02]  /*93d0*/  R2UR UR4, R4 ;  /* 0x00000000040472ca */ /* 0x000fe400000e0000 */
[----:B------:R-:W-:Y:S02]  /*93e0*/  R2UR UR5, R5 ;  /* 0x00000000050572ca */ /* 0x000fe400000e0000 */
[----:B------:R-:W-:Y:S02]  /*93f0*/  R2UR UR6, R14 ;  /* 0x000000000e0672ca */ /* 0x000fe400000e0000 */
[----:B------:R-:W-:Y:S01]  /*9400*/  R2UR UR7, R15 ;  /* 0x000000000f0772ca */ /* 0x000fe200000e0000 */
[----:B------:R-:W-:Y:S02]  /*9410*/  WARPGROUP.DEPBAR.LE gsb0, 0x0 ;  /* 0x00008000000079c5 */ /* 0x000fe40000010000 */
[----:B------:R-:W-:-:S10]  /*9420*/  WARPGROUP.ARRIVE ;  /* 0x00000000000079c5 */ /* 0x000fd40000000000 */
[----:B------:R-:W-:Y:S03]  /*9430*/  HGMMA.64x64x16.F32.BF16 R24, gdesc[UR4], R24, gsb0 ;  /* 0x00e00000041879f0 */ /* 0x000fe60008001818 */
[----:B------:R-:W-:Y:S02]  /*9440*/  WARPGROUP.DEPBAR.LE gsb0, 0x0 ;  /* 0x00008000000079c5 */ /* 0x000fe40000010000 */
[----:B------:R-:W-:Y:S05]  /*9450*/  @!P0 BRA `(.L_x_682) ;  /* 0x0000000000048947 */ /* 0x000fea0003800000 */
[----:B------:R-:W-:Y:S01]  /*9460*/  BPT.TRAP 0x1 ;  /* 0x000000040000795c */ /* 0x000fe20000300000 */
.L_x_682:
[----:B------:R-:W-:Y:S01]  /*9470*/  ULDC UR4, c[0x0][0x9d8] ;  /* 0x0002760000047ab9 */ /* 0x000fe20000000800 */
[----:B------:R-:W-:Y:S02]  /*9480*/  IMAD R15, R172, -0x40, R171 ;  /* 0xffffffc0ac0f7824 */ /* 0x000fe400078e02ab */
[----:B------:R-:W-:Y:S01]  /*9490*/  FMUL.FTZ R24, R24, UR4 ;  /* 0x0000000418187c20 */ /* 0x000fe20008410000 */
[----:B------:R-:W-:Y:S01]  /*94a0*/  FMUL.FTZ R25, R25, UR4 ;  /* 0x0000000419197c20 */ /* 0x000fe20008410000 */
[----:B------:R-:W-:Y:S01]  /*94b0*/  FMUL.FTZ R28, R28, UR4 ;  /* 0x000000041c1c7c20 */ /* 0x000fe20008410000 */
[----:B------:R-:W-:Y:S01]  /*94c0*/  FMUL.FTZ R29, R29, UR4 ;  /* 0x000000041d1d7c20 */ /* 0x000fe20008410000 */
[----:B------:R-:W-:Y:S01]  /*94d0*/  FMUL.FTZ R32, R32, UR4 ;  /* 0x0000000420207c20 */ /* 0x000fe20008410000 */
[----:B------:R-:W-:Y:S01]  /*94e0*/  IADD3 R15, -R210, 0x40, R15 ;  /* 0x00000040d20f7810 */ /* 0x000fe20007ffe10f */
[----:B------:R-:W-:Y:S01]  /*94f0*/  MUFU.TANH R24, R24 ;  /* 0x0000001800187308 */ /* 0x000fe20000002400 */
[----:B------:R-:W-:Y:S01]  /*9500*/  FMUL.FTZ R33, R33, UR4 ;  /* 0x0000000421217c20 */ /* 0x000fe20008410000 */
[----:B------:R-:W-:Y:S01]  /*9510*/  FMUL.FTZ R26, R26, UR4 ;  /* 0x000000041a1a7c20 */ /* 0x000fe20008410000 */
[----:B------:R-:W-:Y:S01]  /*9520*/  FMUL.FTZ R34, R34, UR4 ;  /* 0x0000000422227c20 */ /* 0x000fe20008410000 */
[C---:B------:R-:W-:Y:S01]  /*9530*/  ISETP.GT.AND P5, PT, R15.reuse, RZ, PT ;  /* 0x000000ff0f00720c */ /* 0x040fe20003fa4270 */
[----:B------:R-:W-:Y:S01]  /*9540*/  FMUL.FTZ R36, R36, UR4 ;  /* 0x0000000424247c20 */ /* 0x000fe20008410000 */
[----:B------:R-:W-:Y:S01]  /*9550*/  ISETP.GT.AND P4, PT, R15, 0x1, PT ;  /* 0x000000010f00780c */ /* 0x000fe20003f84270 */
[----:B------:R-:W-:Y:S01]  /*9560*/  FMUL.FTZ R27, R27, UR4 ;  /* 0x000000041b1b7c20 */ /* 0x000fe20008410000 */
[----:B------:R-:W1:Y:S01]  /*9570*/  MUFU.TANH R25, R25 ;  /* 0x0000001900197308 */ /* 0x000e620000002400 */
[----:B------:R-:W-:Y:S01]  /*9580*/  FMUL.FTZ R38, R38, UR4 ;  /* 0x0000000426267c20 */ /* 0x000fe20008410000 */
[----:B------:R-:W-:Y:S01]  /*9590*/  ISETP.GT.AND P3, PT, R15, 0x8, PT ;  /* 0x000000080f00780c */ /* 0x000fe20003f64270 */
[----:B------:R-:W-:Y:S01]  /*95a0*/  FMUL.FTZ R30, R30, UR4 ;  /* 0x000000041e1e7c20 */ /* 0x000fe20008410000 */
[----:B------:R-:W-:Y:S01]  /*95b0*/  FMUL.FTZ R37, R37, UR4 ;  /* 0x0000000425257c20 */ /* 0x000fe20008410000 */
[----:B------:R-:W-:Y:S01]  /*95c0*/  FMUL.FTZ R42, R42, UR4 ;  /* 0x000000042a2a7c20 */ /* 0x000fe20008410000 */
[----:B------:R-:W-:Y:S01]  /*95d0*/  ISETP.GT.AND P2, PT, R15, 0x9, PT ;  /* 0x000000090f00780c */ /* 0x000fe20003f44270 */
[----:B------:R-:W-:Y:S01]  /*95e0*/  FMUL.FTZ R40, R40, UR4 ;  /* 0x0000000428287c20 */ /* 0x000fe20008410000 */
[----:B------:R-:W-:Y:S01]  /*95f0*/  MUFU.TANH R28, R28 ;  /* 0x0000001c001c7308 */ /* 0x000fe20000002400 */
[----:B------:R-:W-:Y:S01]  /*9600*/  FMUL.FTZ R31, R31, UR4 ;  /* 0x000000041f1f7c20 */ /* 0x000fe20008410000 */
[----:B------:R-:W-:Y:S01]  /*9610*/  ISETP.GT.AND P1, PT, R15, 0x10, PT ;  /* 0x000000100f00780c */ /* 0x000fe20003f24270 */
[----:B------:R-:W-:Y:S01]  /*9620*/  FMUL.FTZ R41, R41, UR4 ;  /* 0x0000000429297c20 */ /* 0x000fe20008410000 */
[----:B------:R-:W-:Y:S01]  /*9630*/  FMUL.FTZ R35, R35, UR4 ;  /* 0x0000000423237c20 */ /* 0x000fe20008410000 */
[----:B------:R-:W-:Y:S01]  /*9640*/  ISETP.GT.AND P6, PT, R15, 0x11, PT ;  /* 0x000000110f00780c */ /* 0x000fe20003fc4270 */
[----:B------:R-:W-:Y:S01]  /*9650*/  FMUL.FTZ R44, R44, UR4 ;  /* 0x000000042c2c7c20 */ /* 0x000fe20008410000 */
[----:B------:R-:W-:Y:S01]  /*9660*/  FMUL.FTZ R45, R45, UR4 ;  /* 0x000000042d2d7c20 */ /* 0x000fe20008410000 */
[----:B------:R-:W-:Y:S01]  /*9670*/  MUFU.TANH R29, R29 ;  /* 0x0000001d001d7308 */ /* 0x000fe20000002400 */
[----:B-1----:R-:W-:Y:S01]  /*9680*/  FSEL R25, R25, -INF , P4 ;  /* 0xff80000019197808 */ /* 0x002fe20002000000 */
        /* <DEDUP_REMOVED lines=12> */
[----:B------:R-:W-:Y:S01]  /*9750*/  ULDC UR5, c[0x0][0x988] ;  /* 0x0002620000057ab9 */ /* 0x000fe20000000800 */
[----:B------:R-:W-:Y:S01]  /*9760*/  FMUL.FTZ R55, R55, UR4 ;  /* 0x0000000437377c20 */ /* 0x000fe20008410000 */
[----:B------:R-:W2:Y:S01]  /*9770*/  MUFU.TANH R0, R26 ;  /* 0x0000001a00007308 */ /* 0x000ea20000002400 */
[----:B------:R-:W-:-:S07]  /*9780*/  IMAD.U32 R169, RZ, RZ, UR5 ;  /* 0x00000005ffa97e24 */ /* 0x000fce000f8e00ff */
[----:B------:R-:W3:Y:S01]  /*9790*/  MUFU.TANH R33, R33 ;  /* 0x0000002100217308 */ /* 0x000ee20000002400 */
[----:B-1----:R-:W-:-:S07]  /*97a0*/  FSEL R58, R32, -INF , P1 ;  /* 0xff800000203a7808 */ /* 0x002fce0000800000 */
[----:B------:R1:W5:Y:S01]  /*97b0*/  MUFU.TANH R20, R34 ;  /* 0x0000002200147308 */ /* 0x0003620000002400 */
[----:B--2---:R-:W-:-:S07]  /*97c0*/  FSEL R0, R0, -INF , P5 ;  /* 0xff80000000007808 */ /* 0x004fce0002800000 */
[----:B------:R-:W2:Y:S01]  /*97d0*/  MUFU.TANH R3, R27 ;  /* 0x0000001b00037308 */ /* 0x000ea20000002400 */
[----:B-1----:R-:W-:Y:S02]  /*97e0*/  FSEL R34, R24, -INF , P5 ;  /* 0xff80000018227808 */ /* 0x002fe40002800000 */
[----:B------:R-:W-:Y:S02]  /*97f0*/  ISETP.GT.AND P5, PT, R15, 0x18, PT ;  /* 0x000000180f00780c */ /* 0x000fe40003fa4270 */
[----:B------:R-:W-:Y:S02]  /*9800*/  FMNMX.FTZ R21, R34, R25, !PT ;  /* 0x0000001922157209 */ /* 0x000fe40007810000 */
[----:B---3--:R-:W-:Y:S01]  /*9810*/  FSEL R60, R33, -INF , P6 ;  /* 0xff800000213c7808 */ /* 0x008fe20003000000 */
[----:B------:R-:W1:Y:S01]  /*9820*/  MUFU.TANH R36, R36 ;  /* 0x0000002400247308 */ /* 0x000e620000002400 */
[----:B-----5:R-:W-:Y:S02]  /*9830*/  FSEL R20, R20, -INF , P1 ;  /* 0xff80000014147808 */ /* 0x020fe40000800000 */
[----:B------:R-:W-:-:S05]  /*9840*/  ISETP.GT.AND P1, PT, R15, 0x28, PT ;  /* 0x000000280f00780c */ /* 0x000fca0003f24270 */
[----:B------:R3:W5:Y:S01]  /*9850*/  MUFU.TANH R26, R38 ;  /* 0x00000026001a7308 */ /* 0x0007620000002400 */
[----:B--2---:R-:W-:Y:S02]  /*9860*/  FSEL R3, R3, -INF , P4 ;  /* 0xff80000003037808 */ /* 0x004fe40002000000 */
[----:B------:R-:W-:-:S05]  /*9870*/  ISETP.GT.AND P4, PT, R15, 0x19, PT ;  /* 0x000000190f00780c */ /* 0x000fca0003f84270 */
[----:B------:R-:W2:Y:S01]  /*9880*/  MUFU.TANH R10, R30 ;  /* 0x0000001e000a7308 */ /* 0x000ea20000002400 */
[----:B---3--:R-:W-:Y:S02]  /*9890*/  FSEL R38, R28, -INF , P3 ;  /* 0xff8000001c267808 */ /* 0x008fe40001800000 */
[----:B-1----:R-:W-:Y:S02]  /*98a0*/  FSEL R36, R36, -INF , P5 ;  /* 0xff80000024247808 */ /* 0x002fe40002800000 */
[----:B------:R-:W-:-:S03]  /*98b0*/  FMNMX.FTZ R21, R38, R21, !PT ;  /* 0x0000001526157209 */ /* 0x000fc60007810000 */
        /* <DEDUP_REMOVED lines=11> */
[----:B------:R-:W-:Y:S02]  /*9970*/  FMNMX.FTZ R21, R58, R21, !PT ;  /* 0x000000153a157209 */ /* 0x000fe40007810000 */
[----:B-----5:R-:W-:Y:S02]  /*9980*/  FSEL R30, R30, -INF , P3 ;  /* 0xff8000001e1e7808 */ /* 0x020fe40001800000 */
[----:B------:R-:W-:-:S03]  /*9990*/  FMNMX.FTZ R21, R60, R21, !PT ;  /* 0x000000153c157209 */ /* 0x000fc60007810000 */
[----:B------:R-:W3:Y:S01]  /*99a0*/  MUFU.TANH R41, R41 ;  /* 0x0000002900297308 */ /* 0x000ee20000002400 */
[----:B------:R-:W-:Y:S02]  /*99b0*/  FMNMX.FTZ R21, R36, R21, !PT ;  /* 0x0000001524157209 */ /* 0x000fe40007810000 */
[----:B--2---:R-:W-:Y:S02]  /*99c0*/  FSEL R14, R14, -INF , P2 ;  /* 0xff8000000e0e7808 */ /* 0x004fe40001000000 */
[C---:B------:R-:W-:Y:S02]  /*99d0*/  ISETP.GT.AND P2, PT, R15.reuse, 0x21, PT ;  /* 0x000000210f00780c */ /* 0x040fe40003f44270 */
[----:B------:R-:W-:Y:S01]  /*99e0*/  FMNMX.FTZ R21, R62, R21, !PT ;  /* 0x000000153e157209 */ /* 0x000fe20007810000 */
[----:B------:R-:W2:Y:S01]  /*99f0*/  MUFU.TANH R35, R35 ;  /* 0x0000002300237308 */ /* 0x000ea20000002400 */
[----:B-1----:R-:W-:Y:S02]  /*9a00*/  FSEL R40, R40, -INF , P3 ;  /* 0xff80000028287808 */ /* 0x002fe40001800000 */
[----:B------:R-:W-:-:S02]  /*9a10*/  ISETP.GT.AND P3, PT, R15, 0x38, PT ;  /* 0x000000380f00780c */ /* 0x000fc40003f64270 */
[----:B------:R-:W-:-:S03]  /*9a20*/  FMNMX.FTZ R21, R40, R21, !PT ;  /* 0x0000001528157209 */ /* 0x000fc60007810000 */
[----:B------:R-:W1:Y:S01]  /*9a30*/  MUFU.TANH R44, R44 ;  /* 0x0000002c002c7308 */ /* 0x000e620000002400 */
[----:B---3--:R-:W-:-:S04]  /*9a40*/  FSEL R64, R41, -INF , P2 ;  /* 0xff80000029407808 */ /* 0x008fc80001000000 */
[----:B------:R-:W-:-:S03]  /*9a50*/  FMNMX.FTZ R21, R64, R21, !PT ;  /* 0x0000001540157209 */ /* 0x000fc60007810000 */
[----:B------:R-:W3:Y:S01]  /*9a60*/  MUFU.TANH R45, R45 ;  /* 0x0000002d002d7308 */ /* 0x000ee20000002400 */
[----:B--2---:R-:W-:Y:S02]  /*9a70*/  FSEL R24, R35, -INF , P6 ;  /* 0xff80000023187808 */ /* 0x004fe40003000000 */
[----:B------:R-:W-:-:S05]  /*9a80*/  ISETP.GT.AND P6, PT, R15, 0x29, PT ;  /* 0x000000290f00780c */ /* 0x000fca0003fc4270 */
[----:B------:R-:W2:Y:S01]  /*9a90*/  MUFU.TANH R39, R39 ;  /* 0x0000002700277308 */ /* 0x000ea20000002400 */
[----:B-1----:R-:W-:-:S04]  /*9aa0*/  FSEL R44, R44, -INF , P1 ;  /* 0xff8000002c2c7808 */ /* 0x002fc80000800000 */
        /* <DEDUP_REMOVED lines=15> */
[----:B------:R-:W-:Y:S02]  /*9ba0*/  ISETP.GT.AND P2, PT, R15, 0x39, PT ;  /* 0x000000390f00780c */ /* 0x000fe40003f44270 */
[----:B------:R-:W-:-:S03]  /*9bb0*/  FMNMX.FTZ R15, R0, R3, !PT ;  /* 0x00000003000f7209 */ /* 0x000fc60007810000 */
[----:B------:R-:W2:Y:S01]  /*9bc0*/  MUFU.TANH R46, R46 ;  /* 0x0000002e002e7308 */ /* 0x000ea20000002400 */
[----:B-1----:R-:W-:Y:S02]  /*9bd0*/  FSEL R52, R52, -INF , P3 ;  /* 0xff80000034347808 */ /* 0x002fe40001800000 */
[----:B------:R-:W-:Y:S02]  /*9be0*/  FMNMX.FTZ R15, R10, R15, !PT ;  /* 0x0000000f0a0f7209 */ /* 0x000fe40007810000 */
[----:B------:R-:W-:Y:S02]  /*9bf0*/  FMNMX.FTZ R21, R52, R21, !PT ;  /* 0x0000001534157209 */ /* 0x000fe40007810000 */
[----:B------:R-:W-:Y:S01]  /*9c00*/  FMNMX.FTZ R15, R14, R15, !PT ;  /* 0x0000000f0e0f7209 */ /* 0x000fe20007810000 */
[----:B------:R-:W-:Y:S01]  /*9c10*/  MUFU.TANH R47, R47 ;  /* 0x0000002f002f7308 */ /* 0x000fe20000002400 */
[----:B---3--:R-:W-:Y:S02]  /*9c20*/  FSEL R74, R53, -INF , P2 ;  /* 0xff800000354a7808 */ /* 0x008fe40001000000 */
[----:B------:R-:W-:-:S02]  /*9c30*/  FMNMX.FTZ R15, R20, R15, !PT ;  /* 0x0000000f140f7209 */ /* 0x000fc40007810000 */
[----:B------:R-:W-:Y:S02]  /*9c40*/  FMNMX.FTZ R21, R74, R21, !PT ;  /* 0x000000154a157209 */ /* 0x000fe40007810000 */
[----:B------:R-:W-:Y:S01]  /*9c50*/  FMNMX.FTZ R15, R24, R15, !PT ;  /* 0x0000000f180f7209 */ /* 0x000fe20007810000 */
[----:B------:R-:W1:Y:S01]  /*9c60*/  MUFU.TANH R50, R50 ;  /* 0x0000003200327308 */ /* 0x000e620000002400 */
[----:B--2---:R-:W-:Y:S01]  /*9c70*/  FSEL R46, R46, -INF , P1 ;  /* 0xff8000002e2e7808 */ /* 0x004fe20000800000 */
[----:B------:R-:W2:Y:S01]  /*9c80*/  SHFL.BFLY PT, R48, R21, 0x2, 0x1f ;  /* 0x0c401f0015307f89 */ /* 0x000ea200000e0000 */
[----:B------:R-:W-:-:S04]  /*9c90*/  FMNMX.FTZ R15, R26, R15, !PT ;  /* 0x0000000f1a0f7209 */ /* 0x000fc80007810000 */
[----:B------:R-:W-:Y:S01]  /*9ca0*/  FMNMX.FTZ R15, R28, R15, !PT ;  /* 0x0000000f1c0f7209 */ /* 0x000fe20007810000 */
[----:B------:R-:W-:Y:S03]  /*9cb0*/  MUFU.TANH R51, R51 ;  /* 0x0000003300337308 */ /* 0x000fe60000002400 */
[----:B------:R-:W-:-:S04]  /*9cc0*/  FMNMX.FTZ R15, R30, R15, !PT ;  /* 0x0000000f1e0f7209 */ /* 0x000fc80007810000 */
[----:B------:R-:W-:Y:S01]  /*9cd0*/  FMNMX.FTZ R15, R32, R15, !PT ;  /* 0x0000000f200f7209 */ /* 0x000fe20007810000 */
[----:B------:R-:W3:Y:S01]  /*9ce0*/  MUFU.TANH R54, R54 ;  /* 0x0000003600367308 */ /* 0x000ee20000002400 */
[----:B-1----:R-:W-:Y:S02]  /*9cf0*/  FSEL R50, R50, -INF , P5 ;  /* 0xff80000032327808 */ /* 0x002fe40002800000 */
[----:B------:R-:W-:-:S05]  /*9d00*/  FMNMX.FTZ R15, R46, R15, !PT ;  /* 0x0000000f2e0f7209 */ /* 0x000fca0007810000 */
[----:B------:R-:W1:Y:S01]  /*9d10*/  MUFU.TANH R55, R55 ;  /* 0x0000003700377308 */ /* 0x000e620000002400 */
[----:B--2---:R-:W-:-:S05]  /*9d20*/  FMNMX.FTZ R48, R21, R48, !PT ;  /* 0x0000003015307209 */ /* 0x004fca0007810000 */
[----:B------:R-:W2:Y:S01]  /*9d30*/  SHFL.BFLY PT, R27, R48, 0x1, 0x1f ;  /* 0x0c201f00301b7f89 */ /* 0x000ea200000e0000 */
[----:B---3--:R-:W-:Y:S02]  /*9d40*/  FSEL R54, R54, -INF , P3 ;  /* 0xff80000036367808 */ /* 0x008fe40001800000 */
[----:B-1----:R-:W-:Y:S02]  /*9d50*/  FSEL R72, R55, -INF , P2 ;  /* 0xff80000037487808 */ /* 0x002fe40001000000 */
[----:B--2---:R-:W-:Y:S02]  /*9d60*/  FMNMX.FTZ R168, R48, R27, !PT ;  /* 0x0000001b30a87209 */ /* 0x004fe40007810000 */
[----:B------:R-:W-:Y:S02]  /*9d70*/  FSEL R48, R47, -INF , P6 ;  /* 0xff8000002f307808 */ /* 0x000fe40003000000 */
[C---:B------:R-:W-:Y:S01]  /*9d80*/  FSETP.NEU.FTZ.AND P1, PT, R168.reuse, -INF , PT ;  /* 0xff800000a800780b */ /* 0x040fe20003f3d000 */
[----:B------:R-:W-:Y:S01]  /*9d90*/  FMUL.FTZ R21, R168, R169 ;  /* 0x000000a9a8157220 */ /* 0x000fe20000410000 */
[----:B------:R-:W-:-:S04]  /*9da0*/  FMNMX.FTZ R15, R48, R15, !PT ;  /* 0x0000000f300f7209 */ /* 0x000fc80007810000 */
[----:B------:R-:W-:Y:S02]  /*9db0*/  FSEL R21, R21, RZ, P1 ;  /* 0x000000ff15157208 */ /* 0x000fe40000800000 */
[----:B------:R-:W-:-:S03]  /*9dc0*/  FMNMX.FTZ R15, R50, R15, !PT ;  /* 0x0000000f320f7209 */ /* 0x000fc60007810000 */
[-CC-:B------:R-:W-:Y:S01]  /*9dd0*/  FFMA.FTZ R27, R34, R169.reuse, -R21.reuse ;  /* 0x000000a9221b7223 */ /* 0x180fe20000010815 */
[----:B------:R-:W-:Y:S01]  /*9de0*/  FSEL R34, R51, -INF , P4 ;  /* 0xff80000033227808 */ /* 0x000fe20002000000 */
[-CC-:B------:R-:W-:Y:S01]  /*9df0*/  FFMA.FTZ R29, R38, R169.reuse, -R21.reuse ;  /* 0x000000a9261d7223 */ /* 0x180fe20000010815 */
[-CC-:B------:R-:W-:Y:S01]  /*9e00*/  FFMA.FTZ R25, R25, R169.reuse, -R21.reuse ;  /* 0x000000a919197223 */ /* 0x180fe20000010815 */
[--C-:B------:R-:W-:Y:S01]  /*9e10*/  FFMA.FTZ R42, R42, R169, -R21.reuse ;  /* 0x000000a92a2a7223 */ /* 0x100fe20000010815 */
[----:B------:R-:W-:Y:S01]  /*9e20*/  FMNMX.FTZ R15, R34, R15, !PT ;  /* 0x0000000f220f7209 */ /* 0x000fe20007810000 */
[----:B------:R-:W-:Y:S01]  /*9e30*/  MUFU.EX2 R27, R27 ;  /* 0x0000001b001b7308 */ /* 0x000fe20000000800 */
[-CC-:B------:R-:W-:Y:S01]  /*9e40*/  FFMA.FTZ R58, R58, R169.reuse, -R21.reuse ;  /* 0x000000a93a3a7223 */ /* 0x180fe20000010815 */
[--C-:B------:R-:W-:Y:S01]  /*9e50*/  FFMA.FTZ R60, R60, R169, -R21.reuse ;  /* 0x000000a93c3c7223 */ /* 0x100fe20000010815 */
[----:B------:R-:W-:Y:S01]  /*9e60*/  FMNMX.FTZ R15, R54, R15, !PT ;  /* 0x0000000f360f7209 */ /* 0x000fe20007810000 */
[-CC-:B------:R-:W-:Y:S01]  /*9e70*/  FFMA.FTZ R36, R36, R169.reuse, -R21.reuse ;  /* 0x000000a924247223 */ /* 0x180fe20000010815 */
[-CC-:B------:R-:W-:Y:S01]  /*9e80*/  FFMA.FTZ R62, R62, R169.reuse, -R21.reuse ;  /* 0x000000a93e3e7223 */ /* 0x180fe20000010815 */
[--C-:B------:R-:W-:Y:S01]  /*9e90*/  FFMA.FTZ R40, R40, R169, -R21.reuse ;  /* 0x000000a928287223 */ /* 0x100fe20000010815 */
[----:B------:R-:W-:Y:S01]  /*9ea0*/  FMNMX.FTZ R15, R72, R15, !PT ;  /* 0x0000000f480f7209 */ /* 0x000fe20007810000 */
[----:B------:R-:W-:Y:S01]  /*9eb0*/  MUFU.EX2 R152, R25 ;  /* 0x0000001900987308 */ /* 0x000fe20000000800 */
[-CC-:B------:R-:W-:Y:S01]  /*9ec0*/  FFMA.FTZ R64, R64, R169.reuse, -R21.reuse ;  /* 0x000000a940407223 */ /* 0x180fe20000010815 */
[-CC-:B------:R-:W-:Y:S01]  /*9ed0*/  FFMA.FTZ R44, R44, R169.reuse, -R21.reuse ;  /* 0x000000a92c2c7223 */ /* 0x180fe20000010815 */
[-CC-:B------:R-:W-:Y:S01]  /*9ee0*/  FFMA.FTZ R66, R66, R169.reuse, -R21.reuse ;  /* 0x000000a942427223 */ /* 0x180fe20000010815 */
[----:B------:R-:W1:Y:S01]  /*9ef0*/  SHFL.BFLY PT, R38, R15, 0x2, 0x1f ;  /* 0x0c401f000f267f89 */ /* 0x000e6200000e0000 */
[-CC-:B------:R-:W-:Y:S01]  /*9f00*/  FFMA.FTZ R68, R68, R169.reuse, -R21.reuse ;  /* 0x000000a944447223 */ /* 0x180fe20000010815 */
[-CC-:B------:R-:W-:Y:S01]  /*9f10*/  FFMA.FTZ R70, R70, R169.reuse, -R21.reuse ;  /* 0x000000a946467223 */ /* 0x180fe20000010815 */
[-CC-:B------:R-:W-:Y:S01]  /*9f20*/  FFMA.FTZ R52, R52, R169.reuse, -R21.reuse ;  /* 0x000000a934347223 */ /* 0x180fe20000010815 */
[----:B------:R-:W-:Y:S01]  /*9f30*/  MUFU.EX2 R29, R29 ;  /* 0x0000001d001d7308 */ /* 0x000fe20000000800 */
[----:B------:R-:W-:-:S07]  /*9f40*/  FFMA.FTZ R21, R74, R169, -R21 ;  /* 0x000000a94a157223 */ /* 0x000fce0000010815 */
[----:B------:R-:W2:Y:S08]  /*9f50*/  MUFU.EX2 R42, R42 ;  /* 0x0000002a002a7308 */ /* 0x000eb00000000800 */
[----:B------:R-:W-:Y:S01]  /*9f60*/  MUFU.EX2 R58, R58 ;  /* 0x0000003a003a7308 */ /* 0x000fe20000000800 */
[----:B-1----:R-:W-:-:S07]  /*9f70*/  FMNMX.FTZ R38, R15, R38, !PT ;  /* 0x000000260f267209 */ /* 0x002fce0007810000 */
[----:B------:R-:W1:Y:S01]  /*9f80*/  MUFU.EX2 R25, R60 ;  /* 0x0000003c00197308 */ /* 0x000e620000000800 */
[----:B------:R-:W3:Y:S01]  /*9f90*/  SHFL.BFLY PT, R15, R38, 0x1, 0x1f ;  /* 0x0c201f00260f7f89 */ /* 0x000ee200000e0000 */
[----:B--2---:R-:W-:-:S06]  /*9fa0*/  F2FP.BF16.F32.PACK_AB R154, R42, R29 ;  /* 0x0000001d2a9a723e */ /* 0x004fcc00000010ff */
[----:B------:R-:W-:Y:S08]  /*9fb0*/  MUFU.EX2 R36, R36 ;  /* 0x0000002400247308 */ /* 0x000ff00000000800 */
[----:B------:R-:W2:Y:S01]  /*9fc0*/  MUFU.EX2 R31, R62 ;  /* 0x0000003e001f7308 */ /* 0x000ea20000000800 */
[----:B-1----:R-:W-:-:S07]  /*9fd0*/  F2FP.BF16.F32.PACK_AB R156, R25, R58 ;  /* 0x0000003a199c723e */ /* 0x002fce00000010ff */
[----:B------:R-:W-:Y:S01]  /*9fe0*/  MUFU.EX2 R40, R40 ;  /* 0x0000002800287308 */ /* 0x000fe20000000800 */
[----:B---3--:R-:W-:-:S04]  /*9ff0*/  FMNMX.FTZ R170, R38, R15, !PT ;  /* 0x0000000f26aa7209 */ /* 0x008fc80007810000 */
[C---:B------:R-:W-:Y:S01]  /*a000*/  FSETP.NEU.FTZ.AND P1, PT, R170.reuse, -INF , PT ;  /* 0xff800000aa00780b */ /* 0x040fe20003f3d000 */
[----:B------:R-:W-:Y:S02]  /*a010*/  FMUL.FTZ R37, R170, R169 ;  /* 0x000000a9aa257220 */ /* 0x000fe40000410000 */
[----:B------:R-:W1:Y:S01]  /*a020*/  MUFU.EX2 R33, R64 ;  /* 0x0000004000217308 */ /* 0x000e620000000800 */
[----:B--2---:R-:W-:Y:S02]  /*a030*/  F2FP.BF16.F32.PACK_AB R158, R31, R36 ;  /* 0x000000241f9e723e */ /* 0x004fe400000010ff */
[----:B------:R-:W-:-:S05]  /*a040*/  FSEL R37, R37, RZ, P1 ;  /* 0x000000ff25257208 */ /* 0x000fca0000800000 */
[-CC-:B------:R-:W-:Y:S01]  /*a050*/  FFMA.FTZ R0, R0, R169.reuse, -R37.reuse ;  /* 0x000000a900007223 */ /* 0x180fe20000010825 */
[-CC-:B------:R-:W-:Y:S01]  /*a060*/  FFMA.FTZ R3, R3, R169.reuse, -R37.reuse ;  /* 0x000000a903037223 */ /* 0x180fe20000010825 */
[-CC-:B------:R-:W-:Y:S01]  /*a070*/  FFMA.FTZ R10, R10, R169.reuse, -R37.reuse ;  /* 0x000000a90a0a7223 */ /* 0x180fe20000010825 */
[-CC-:B------:R-:W-:Y:S01]  /*a080*/  FFMA.FTZ R14, R14, R169.reuse, -R37.reuse ;  /* 0x000000a90e0e7223 */ /* 0x180fe20000010825 */
[----:B------:R2:W-:Y:S01]  /*a090*/  MUFU.EX2 R153, R0 ;  /* 0x0000000000997308 */ /* 0x0005e20000000800 */
[-CC-:B------:R-:W-:Y:S01]  /*a0a0*/  FFMA.FTZ R20, R20, R169.reuse, -R37.reuse ;  /* 0x000000a914147223 */ /* 0x180fe20000010825 */
[-CC-:B------:R-:W-:Y:S01]  /*a0b0*/  FFMA.FTZ R24, R24, R169.reuse, -R37.reuse ;  /* 0x000000a918187223 */ /* 0x180fe20000010825 */
[-CC-:B------:R-:W-:Y:S01]  /*a0c0*/  FFMA.FTZ R26, R26, R169.reuse, -R37.reuse ;  /* 0x000000a91a1a7223 */ /* 0x180fe20000010825 */
[-CC-:B------:R-:W-:Y:S01]  /*a0d0*/  FFMA.FTZ R28, R28, R169.reuse, -R37.reuse ;  /* 0x000000a91c1c7223 */ /* 0x180fe20000010825 */
[-CC-:B------:R-:W-:Y:S01]  /*a0e0*/  FFMA.FTZ R30, R30, R169.reuse, -R37.reuse ;  /* 0x000000a91e1e7223 */ /* 0x180fe20000010825 */
[-CC-:B------:R-:W-:Y:S01]  /*a0f0*/  FFMA.FTZ R32, R32, R169.reuse, -R37.reuse ;  /* 0x000000a920207223 */ /* 0x180fe20000010825 */
[--C-:B------:R-:W-:Y:S01]  /*a100*/  FFMA.FTZ R46, R46, R169, -R37.reuse ;  /* 0x000000a92e2e7223 */ /* 0x100fe20000010825 */
[----:B------:R-:W3:Y:S01]  /*a110*/  MUFU.EX2 R38, R3 ;  /* 0x0000000300267308 */ /* 0x000ee20000000800 */
[----:B--2---:R-:W-:Y:S01]  /*a120*/  FADD.FTZ R0, R27, R152 ;  /* 0x000000981b007221 */ /* 0x004fe20000010000 */
[----:B------:R-:W-:Y:S01]  /*a130*/  F2FP.BF16.F32.PACK_AB R152, R152, R27 ;  /* 0x0000001b9898723e */ /* 0x000fe200000010ff */
[-CC-:B------:R-:W-:Y:S01]  /*a140*/  FFMA.FTZ R48, R48, R169.reuse, -R37.reuse ;  /* 0x000000a930307223 */ /* 0x180fe20000010825 */
[----:B------:R-:W-:Y:S01]  /*a150*/  FFMA.FTZ R50, R50, R169, -R37 ;  /* 0x000000a932327223 */ /* 0x000fe20000010825 */
[----:B------:R-:W-:Y:S01]  /*a160*/  FADD.FTZ R41, R29, R0 ;  /* 0x000000001d297221 */ /* 0x000fe20000010000 */
[----:B------:R-:W-:-:S02]  /*a170*/  VIADD R0, R12, 0x28c40 ;  /* 0x00028c400c007836 */ /* 0x000fc40000000000 */
[-C--:B------:R-:W-:Y:S01]  /*a180*/  FFMA.FTZ R34, R34, R169.reuse, -R37 ;  /* 0x000000a922227223 */ /* 0x080fe20000010825 */
[----:B------:R-:W2:Y:S01]  /*a190*/  MUFU.EX2 R10, R10 ;  /* 0x0000000a000a7308 */ /* 0x000ea20000000800 */
[----:B------:R-:W-:Y:S01]  /*a1a0*/  FADD.FTZ R41, R42, R41 ;  /* 0x000000292a297221 */ /* 0x000fe20000010000 */
[-CC-:B------:R-:W-:Y:S01]  /*a1b0*/  FFMA.FTZ R54, R54, R169.reuse, -R37.reuse ;  /* 0x000000a936367223 */ /* 0x180fe20000010825 */
[----:B------:R-:W-:Y:S01]  /*a1c0*/  PRMT R0, R189, 0x654, R0 ;  /* 0x00000654bd007816 */ /* 0x000fe20000000000 */
[----:B------:R-:W-:Y:S01]  /*a1d0*/  FFMA.FTZ R37, R72, R169, -R37 ;  /* 0x000000a948257223 */ /* 0x000fe20000010825 */
[----:B-1----:R-:W-:Y:S02]  /*a1e0*/  F2FP.BF16.F32.PACK_AB R160, R33, R40 ;  /* 0x0000002821a0723e */ /* 0x002fe400000010ff */
[----:B------:R1:W-:Y:S01]  /*a1f0*/  SYNCS.ARRIVE.TRANS64.RED.A1T0 RZ, [R0+URZ], RZ ;  /* 0x000000ff00ff79a7 */ /* 0x0003e2000810043f */
[----:B------:R2:W5:Y:S01]  /*a200*/  MUFU.EX2 R155, R14 ;  /* 0x0000000e009b7308 */ /* 0x0005620000000800 */
[----:B---3--:R-:W-:Y:S01]  /*a210*/  FADD.FTZ R39, R153, R38 ;  /* 0x0000002699277221 */ /* 0x008fe20000010000 */
[----:B------:R-:W-:-:S06]  /*a220*/  F2FP.BF16.F32.PACK_AB R153, R38, R153 ;  /* 0x000000992699723e */ /* 0x000fcc00000010ff */
[----:B------:R-:W1:Y:S01]  /*a230*/  MUFU.EX2 R20, R20 ;  /* 0x0000001400147308 */ /* 0x000e620000000800 */
[----:B--2---:R-:W-:-:S07]  /*a240*/  FADD.FTZ R14, R10, R39 ;  /* 0x000000270a0e7221 */ /* 0x004fce0000010000 */
[----:B------:R2:W3:Y:S08]  /*a250*/  MUFU.EX2 R157, R24 ;  /* 0x00000018009d7308 */ /* 0x0004f00000000800 */
[----:B------:R-:W0:Y:S01]  /*a260*/  MUFU.EX2 R26, R26 ;  /* 0x0000001a001a7308 */ /* 0x000e220000000800 */
[----:B--2---:R-:W-:Y:S01]  /*a270*/  FADD.FTZ R24, R58, R41 ;  /* 0x000000293a187221 */ /* 0x004fe20000010000 */
[C---:B-----5:R-:W-:Y:S01]  /*a280*/  FADD.FTZ R41, R155.reuse, R14 ;  /* 0x0000000e9b297221 */ /* 0x060fe20000010000 */
[----:B------:R-:W-:Y:S01]  /*a290*/  F2FP.BF16.F32.PACK_AB R155, R155, R10 ;  /* 0x0000000a9b9b723e */ /* 0x000fe200000010ff */
[----:B------:R-:W-:Y:S01]  /*a2a0*/  BAR.SYNC.DEFER_BLOCKING 0xf, 0x100 ;  /* 0x03c4000000007b1d */ /* 0x000fe20000010000 */
[----:B------:R-:W-:Y:S01]  /*a2b0*/  FADD.FTZ R43, R25, R24 ;  /* 0x00000018192b7221 */ /* 0x000fe20000010000 */
[----:B-1----:R-:W-:-:S03]  /*a2c0*/  FADD.FTZ R0, R20, R41 ;  /* 0x0000002914007221 */ /* 0x002fc60000010000 */
[----:B------:R-:W-:Y:S01]  /*a2d0*/  FADD.FTZ R14, R36, R43 ;  /* 0x0000002b240e7221 */ /* 0x000fe20000010000 */
[----:B------:R-:W1:Y:S01]  /*a2e0*/  MUFU.EX2 R159, R28 ;  /* 0x0000001c009f7308 */ /* 0x000e620000000800 */
[C---:B---3--:R-:W-:Y:S01]  /*a2f0*/  FADD.FTZ R27, R157.reuse, R0 ;  /* 0x000000009d1b7221 */ /* 0x048fe20000010000 */
[----:B------:R-:W-:Y:S01]  /*a300*/  F2FP.BF16.F32.PACK_AB R157, R157, R20 ;  /* 0x000000149d9d723e */ /* 0x000fe200000010ff */
[----:B------:R-:W-:Y:S02]  /*a310*/  FADD.FTZ R41, R31, R14 ;  /* 0x0000000e1f297221 */ /* 0x000fe40000010000 */
[----:B0-----:R-:W-:-:S03]  /*a320*/  FADD.FTZ R0, R26, R27 ;  /* 0x0000001b1a007221 */ /* 0x001fc60000010000 */
[----:B------:R-:W0:Y:S01]  /*a330*/  MUFU.EX2 R30, R30 ;  /* 0x0000001e001e7308 */ /* 0x000e220000000800 */
[----:B------:R-:W-:-:S04]  /*a340*/  FADD.FTZ R14, R40, R41 ;  /* 0x00000029280e7221 */ /* 0x000fc80000010000 */
[----:B------:R-:W-:-:S03]  /*a350*/  FADD.FTZ R27, R33, R14 ;  /* 0x0000000e211b7221 */ /* 0x000fc60000010000 */
[----:B------:R-:W2:Y:S01]  /*a360*/  MUFU.EX2 R161, R32 ;  /* 0x0000002000a17308 */ /* 0x000ea20000000800 */
[C---:B-1----:R-:W-:Y:S01]  /*a370*/  FADD.FTZ R25, R159.reuse, R0 ;  /* 0x000000009f197221 */ /* 0x042fe20000010000 */
[----:B------:R-:W-:Y:S01]  /*a380*/  F2FP.BF16.F32.PACK_AB R159, R159, R26 ;  /* 0x0000001a9f9f723e */ /* 0x000fe200000010ff */
[----:B------:R1:W-:Y:S04]  /*a390*/  STSM.16.M88.4 [R212+0x26800], R152 ;  /* 0x02680098d4007844 */ /* 0x0003e80000000200 */
[----:B------:R1:W-:Y:S01]  /*a3a0*/  STSM.16.M88.4 [R213], R156 ;  /* 0x0000009cd5007844 */ /* 0x0003e20000000200 */
[----:B------:R-:W3:Y:S01]  /*a3b0*/  MUFU.EX2 R44, R44 ;  /* 0x0000002c002c7308 */ /* 0x000ee20000000800 */
[----:B0-----:R-:W-:-:S07]  /*a3c0*/  FADD.FTZ R0, R30, R25 ;  /* 0x000000191e007221 */ /* 0x001fce0000010000 */
[----:B------:R-:W0:Y:S01]  /*a3d0*/  MUFU.EX2 R46, R46 ;  /* 0x0000002e002e7308 */ /* 0x000e220000000800 */
[C---:B--2---:R-:W-:Y:S01]  /*a3e0*/  FADD.FTZ R25, R161.reuse, R0 ;  /* 0x00000000a1197221 */ /* 0x044fe20000010000 */
[----:B------:R-:W-:-:S06]  /*a3f0*/  F2FP.BF16.F32.PACK_AB R161, R161, R30 ;  /* 0x0000001ea1a1723e */ /* 0x000fcc00000010ff */
[----:B------:R-:W2:Y:S01]  /*a400*/  MUFU.EX2 R35, R66 ;  /* 0x0000004200237308 */ /* 0x000ea20000000800 */
[----:B---3--:R-:W-:-:S07]  /*a410*/  FADD.FTZ R0, R44, R27 ;  /* 0x0000001b2c007221 */ /* 0x008fce0000010000 */
[----:B------:R-:W3:Y:S01]  /*a420*/  MUFU.EX2 R3, R48 ;  /* 0x0000003000037308 */ /* 0x000ee20000000800 */
[----:B0-----:R-:W-:-:S07]  /*a430*/  FADD.FTZ R10, R46, R25 ;  /* 0x000000192e0a7221 */ /* 0x001fce0000010000 */
[----:B------:R-:W-:Y:S01]  /*a440*/  MUFU.EX2 R68, R68 ;  /* 0x0000004400447308 */ /* 0x000fe20000000800 */
[C---:B--2---:R-:W-:Y:S01]  /*a450*/  F2FP.BF16.F32.PACK_AB R162, R35.reuse, R44 ;  /* 0x0000002c23a2723e */ /* 0x044fe200000010ff */
[----:B------:R-:W-:-:S06]  /*a460*/  FADD.FTZ R35, R35, R0 ;  /* 0x0000000023237221 */ /* 0x000fcc0000010000 */
[----:B------:R-:W0:Y:S01]  /*a470*/  MUFU.EX2 R15, R70 ;  /* 0x00000046000f7308 */ /* 0x000e220000000800 */
[C---:B---3--:R-:W-:Y:S01]  /*a480*/  F2FP.BF16.F32.PACK_AB R163, R3.reuse, R46 ;  /* 0x0000002e03a3723e */ /* 0x048fe200000010ff */
[----:B------:R-:W-:-:S04]  /*a490*/  FADD.FTZ R3, R3, R10 ;  /* 0x0000000a03037221 */ /* 0x000fc80000010000 */
[----:B------:R1:W-:Y:S02]  /*a4a0*/  STSM.16.M88.4 [R215], R160 ;  /* 0x000000a0d7007844 */ /* 0x0003e40000000200 */
[----:B------:R-:W-:Y:S08]  /*a4b0*/  MUFU.EX2 R50, R50 ;  /* 0x0000003200327308 */ /* 0x000ff00000000800 */
[----:B------:R-:W2:Y:S01]  /*a4c0*/  MUFU.EX2 R39, R34 ;  /* 0x0000002200277308 */ /* 0x000ea20000000800 */
[----:B0-----:R-:W-:Y:S01]  /*a4d0*/  F2FP.BF16.F32.PACK_AB R164, R15, R68 ;  /* 0x000000440fa4723e */ /* 0x001fe200000010ff */
[----:B------:R-:W-:-:S04]  /*a4e0*/  FADD.FTZ R68, R68, R35 ;  /* 0x0000002344447221 */ /* 0x000fc80000010000 */
[----:B------:R-:W-:Y:S02]  /*a4f0*/  FADD.FTZ R15, R15, R68 ;  /* 0x000000440f0f7221 */ /* 0x000fe40000010000 */
[----:B------:R-:W0:Y:S08]  /*a500*/  MUFU.EX2 R52, R52 ;  /* 0x0000003400347308 */ /* 0x000e300000000800 */
[----:B------:R-:W3:Y:S01]  /*a510*/  MUFU.EX2 R21, R21 ;  /* 0x0000001500157308 */ /* 0x000ee20000000800 */
[----:B--2---:R-:W-:Y:S01]  /*a520*/  F2FP.BF16.F32.PACK_AB R165, R39, R50 ;  /* 0x0000003227a5723e */ /* 0x004fe200000010ff */
[----:B------:R-:W-:-:S04]  /*a530*/  FADD.FTZ R50, R50, R3 ;  /* 0x0000000332327221 */ /* 0x000fc80000010000 */
[----:B------:R-:W-:Y:S02]  /*a540*/  FADD.FTZ R39, R39, R50 ;  /* 0x0000003227277221 */ /* 0x000fe40000010000 */
[----:B------:R-:W-:Y:S01]  /*a550*/  MUFU.EX2 R54, R54 ;  /* 0x0000003600367308 */ /* 0x000fe20000000800 */
[----:B0-----:R-:W-:-:S07]  /*a560*/  FADD.FTZ R0, R52, R15 ;  /* 0x0000000f34007221 */ /* 0x001fce0000010000 */
[----:B------:R-:W0:Y:S01]  /*a570*/  MUFU.EX2 R37, R37 ;  /* 0x0000002500257308 */ /* 0x000e220000000800 */
[C---:B---3--:R-:W-:Y:S01]  /*a580*/  F2FP.BF16.F32.PACK_AB R166, R21.reuse, R52 ;  /* 0x0000003415a6723e */ /* 0x048fe200000010ff */
[----:B------:R-:W-:Y:S01]  /*a590*/  FADD.FTZ R0, R21, R0 ;  /* 0x0000000015007221 */ /* 0x000fe20000010000 */
[----:B0-----:R-:W-:Y:S01]  /*a5a0*/  F2FP.BF16.F32.PACK_AB R167, R37, R54 ;  /* 0x0000003625a7723e */ /* 0x001fe200000010ff */
[----:B------:R-:W-:-:S04]  /*a5b0*/  FADD.FTZ R54, R54, R39 ;  /* 0x0000002736367221 */ /* 0x000fc80000010000 */
[----:B------:R1:W-:Y:S01]  /*a5c0*/  STSM.16.M88.4 [R214], R164 ;  /* 0x000000a4d6007844 */ /* 0x0003e20000000200 */
[----:B------:R-:W-:Y:S01]  /*a5d0*/  FADD.FTZ R3, R37, R54 ;  /* 0x0000003625037221 */ /* 0x000fe20000010000 */
[----:B------:R-:W-:Y:S06]  /*a5e0*/  @!P0 BRA `(.L_x_683) ;  /* 0x0000000000048947 */ /* 0x000fec0003800000 */
[----:B------:R-:W-:Y:S01]  /*a5f0*/  BPT.TRAP 0x1 ;  /* 0x000000040000795c */ /* 0x000fe20000300000 */
.L_x_683:
[----:B------:R0:W2:Y:S01]  /*a600*/  SYNCS.PHASECHK.TRANS64.TRYWAIT P1, [R12+URZ+0x28c50], R13 ;  /* 0x028c500d0c0075a7 */ /* 0x0000a2000802017f */
[----:B------:R-:W-:Y:S05]  /*a610*/  @!P0 BRA `(.L_x_684) ;  /* 0x0000000000048947 */ /* 0x000fea0003800000 */
[----:B------:R-:W-:Y:S01]  /*a620*/  BPT.TRAP 0x1 ;  /* 0x000000040000795c */ /* 0x000fe20000300000 */
.L_x_684:
[----:B------:R-:W-:Y:S01]  /*a630*/  LOP3.LUT R10, R56, 0x2000000, RZ, 0xfc, !PT ;  /* 0x02000000380a7812 */ /* 0x000fe200078efcff */
[----:B------:R-:W-:Y:S01]  /*a640*/  ULDC UR37, c[0x0][0x9d8] ;  /* 0x0002760000257ab9 */ /* 0x000fe20000000800 */
[----:B------:R-:W-:Y:S01]  /*a650*/  ULDC UR36, c[0x0][0x988] ;  /* 0x0002620000247ab9 */ /* 0x000fe20000000800 */
[----:B------:R-:W-:Y:S01]  /*a660*/  BSSY B0, `(.L_x_685) ;  /* 0x0000006000007945 */ /* 0x000fe20003800000 */
[----:B------:R-:W-:Y:S02]  /*a670*/  IMAD.MOV.U32 R15, RZ, RZ, 0x40000040 ;  /* 0x40000040ff0f7424 */ /* 0x000fe400078e00ff */
[----:B------:R-:W-:Y:S01]  /*a680*/  IMAD R14, R18, 0x1000, R10 ;  /* 0x00001000120e7824 */ /* 0x000fe200078e020a */
[----:B--2---:R-:W-:Y:S06]  /*a690*/  @P1 BRA `(.L_x_686) ;  /* 0x0000000000081947 */ /* 0x004fec0003800000 */
[----:B------:R-:W2:Y:S02]  /*a6a0*/  SYNCS.PHASECHK.TRANS64.TRYWAIT P1, [R12+URZ+0x28c50], R13 ;  /* 0x028c500d0c0075a7 */ /* 0x000ea4000802017f */
[----:B--2---:R-:W-:Y:S05]  /*a6b0*/  @!P1 BRA `(.L_x_687) ;  /* 0x000000d800409947 */ /* 0x004fea0003800000 */
.L_x_686:
[----:B------:R-:W-:Y:S05]  /*a6c0*/  BSYNC B0 ;  /* 0x0000000000007941 */ /* 0x000fea0003800000 */
.L_x_685:
[C---:B------:R-:W-:Y:S01]  /*a6d0*/  R2UR UR6, R14.reuse ;  /* 0x000000000e0672ca */ /* 0x040fe200000e0000 */
[C---:B------:R-:W-:Y:S01]  /*a6e0*/  VIADD R24, R14.reuse, 0x100 ;  /* 0x000001000e187836 */ /* 0x040fe20000000000 */
[----:B------:R-:W-:Y:S01]  /*a6f0*/  R2UR UR7, R15 ;  /* 0x000000000f0772ca */ /* 0x000fe200000e0000 */
[----:B------:R-:W-:Y:S02]  /*a700*/  IMAD.MOV.U32 R25, RZ, RZ, 0x40000040 ;  /* 0x40000040ff197424 */ /* 0x000fe400078e00ff */
[----:B------:R-:W-:Y:S01]  /*a710*/  VIADD R20, R14, 0x80 ;  /* 0x000000800e147836 */ /* 0x000fe20000000000 */
[----:B------:R-:W-:Y:S01]  /*a720*/  R2UR UR14, R24 ;  /* 0x00000000180e72ca */ /* 0x000fe200000e0000 */
[----:B------:R-:W-:Y:S01]  /*a730*/  IMAD.MOV.U32 R21, RZ, RZ, 0x40000040 ;  /* 0x40000040ff157424 */ /* 0x000fe200078e00ff */
[----:B------:R-:W-:Y:S01]  /*a740*/  R2UR UR15, R25 ;  /* 0x00000000190f72ca */ /* 0x000fe200000e0000 */
[----:B------:R-:W-:Y:S01]  /*a750*/  VIADD R14, R14, 0x180 ;  /* 0x000001800e0e7836 */ /* 0x000fe20000000000 */
[----:B------:R-:W-:Y:S01]  /*a760*/  WARPGROUP.ARRIVE ;  /* 0x00000000000079c5 */ /* 0x000fe20000000000 */
[----:B------:R-:W-:Y:S01]  /*a770*/  R2UR UR10, R20 ;  /* 0x00000000140a72ca */ /* 0x000fe200000e0000 */
[----:B------:R-:W-:Y:S01]  /*a780*/  IMAD.MOV.U32 R15, RZ, RZ, 0x40000040 ;  /* 0x40000040ff0f7424 */ /* 0x000fe200078e00ff */
[----:B------:R-:W-:-:S02]  /*a790*/  R2UR UR11, R21 ;  /* 0x00000000150b72ca */ /* 0x000fc400000e0000 */
[----:B------:R-:W-:Y:S01]  /*a7a0*/  R2UR UR18, R14 ;  /* 0x000000000e1272ca */ /* 0x000fe200000e0000 */
[----:B------:R-:W-:Y:S01]  /*a7b0*/  HGMMA.64x256x16.F32.BF16 R24, R152, gdesc[UR4].tnspB, RZ, !UPT, gsb0 ;  /* 0x43e0000498187df0 */ /* 0x000fe2000c0018ff */
[----:B------:R-:W-:Y:S02]  /*a7c0*/  R2UR UR19, R15 ;  /* 0x000000000f1372ca */ /* 0x000fe400000e0000 */
[----:B------:R-:W-:Y:S02]  /*a7d0*/  WARPGROUP.DEPBAR.LE gsb0, 0x0 ;  /* 0x00008000000079c5 */ /* 0x000fe40000010000 */
[----:B------:R-:W-:-:S15]  /*a7e0*/  WARPGROUP.ARRIVE ;  /* 0x00000000000079c5 */ /* 0x000fde0000000000 */
[----:B------:R-:W-:-:S08]  /*a7f0*/  NOP ;  /* 0x0000000000007918 */ /* 0x000fd00000000000 */
[----:B------:R-:W-:Y:S03]  /*a800*/  HGMMA.64x256x16.F32.BF16 R24, R156, gdesc[UR8].tnspB, R24, gsb0 ;  /* 0x43e000089c187df0 */ /* 0x000fe60008001818 */
        /* <DEDUP_REMOVED lines=14> */
[----:B---3--:R-:W3:Y:S02]  /*a8f0*/  FENCE.VIEW.ASYNC.S ;  /* 0x00000000000073c6 */ /* 0x008ee40000000000 */
[----:B---3--:R-:W-:Y:S01]  /*a900*/  NOP ;  /* 0x0000000000007918 */ /* 0x008fe20000000000 */
[----:B------:R-:W-:Y:S06]  /*a910*/  BAR.ARV 0xe, 0x100 ;  /* 0x0384000000007b1d */ /* 0x000fec0000002000 */
[----:B------:R-:W-:Y:S05]  /*a920*/  @!P0 BRA `(.L_x_688) ;  /* 0x0000000000048947 */ /* 0x000fea0003800000 */
[----:B------:R-:W-:Y:S01]  /*a930*/  BPT.TRAP 0x1 ;  /* 0x000000040000795c */ /* 0x000fe20000300000 */
.L_x_688:
[----:B------:R-:W-:Y:S01]  /*a940*/  ISETP.GE.AND P1, PT, R171, 0x41, PT ;  /* 0x00000041ab00780c */ /* 0x000fe20003f26270 */
[----:B------:R-:W-:Y:S01]  /*a950*/  BSSY B0, `(.L_x_689) ;  /* 0x00001f0000007945 */ /* 0x000fe20003800000 */
[----:B0-2-4-:R-:W-:-:S04]  /*a960*/  IADD3 R12, R12, 0x28c60, RZ ;  /* 0x00028c600c0c7810 */ /* 0x015fc80007ffe0ff */
[----:B------:R-:W-:-:S04]  /*a970*/  PRMT R12, R189, 0x654, R12 ;  /* 0x00000654bd0c7816 */ /* 0x000fc8000000000c */
[----:B------:R0:W-:Y:S03]  /*a980*/  SYNCS.ARRIVE.TRANS64.RED.A1T0 RZ, [R12+URZ], RZ ;  /* 0x000000ff0cff79a7 */ /* 0x0001e6000810043f */
[----:B------:R-:W-:Y:S05]  /*a990*/  @!P1 BRA `(.L_x_690) ;  /* 0x0000001c00ac9947 */ /* 0x000fea0003800000 */
[----:B------:R-:W-:Y:S02]  /*a9a0*/  VIADD R13, R172, 0xfffffffe ;  /* 0xfffffffeac0d7836 */ /* 0x000fe40000000000 */
[----:B------:R-:W-:Y:S02]  /*a9b0*/  IMAD.MOV.U32 R15, RZ, RZ, R170 ;  /* 0x000000ffff0f7224 */ /* 0x000fe400078e00aa */
[----:B------:R-:W-:Y:S02]  /*a9c0*/  IMAD.MOV.U32 R219, RZ, RZ, R168 ;  /* 0x000000ffffdb7224 */ /* 0x000fe400078e00a8 */
[----:B------:R-:W-:-:S07]  /*a9d0*/  IMAD.MOV.U32 R216, RZ, RZ, R18 ;  /* 0x000000ffffd87224 */ /* 0x000fce00078e0012 */
.L_x_703:
[----:B------:R-:W-:Y:S02]  /*a9e0*/  VIADD R18, R216, 0x1 ;  /* 0x00000001d8127836 */ /* 0x000fe40000000000 */
[----:B0-2---:R-:W-:Y:S02]  /*a9f0*/  IMAD.MOV.U32 R12, RZ, RZ, R13 ;  /* 0x000000ffff0c7224 */ /* 0x005fe400078e000d */
[----:B------:R-:W-:Y:S01]  /*aa00*/  VIADD R13, R13, 0xffffffff ;  /* 0xffffffff0d0d7836 */ /* 0x000fe20000000000 */
[----:B------:R-:W-:Y:S02]  /*aa10*/  ISETP.NE.AND P2, PT, R18, 0x2, PT ;  /* 0x000000021200780c */ /* 0x000fe40003f45270 */
[----:B------:R-:W-:Y:S02]  /*aa20*/  ISETP.GT.AND P1, PT, R12, RZ, PT ;  /* 0x000000ff0c00720c */ /* 0x000fe40003f24270 */
[----:B------:R-:W-:Y:S02]  /*aa30*/  SEL R12, RZ, 0x1, P2 ;  /* 0x00000001ff0c7807 */ /* 0x000fe40001000000 */
[----:B------:R-:W-:-:S02]  /*aa40*/  SEL R18, R18, RZ, P2 ;  /* 0x000000ff12127207 */ /* 0x000fc40001000000 */
[----:B------:R-:W-:Y:S01]  /*aa50*/  LOP3.LUT R23, R23, R12, RZ, 0x3c, !PT ;  /* 0x0000000c17177212 */ /* 0x000fe200078e3cff */
[----:B------:R-:W-:Y:S06]  /*aa60*/  @!P0 BRA `(.L_x_691) ;  /* 0x0000000000048947 */ /* 0x000fec0003800000 */
[----:B------:R-:W-:Y:S01]  /*aa70*/  BPT.TRAP 0x1 ;  /* 0x000000040000795c */ /* 0x000fe20000300000 */
.L_x_691:
[----:B------:R-:W-:Y:S01]  /*aa80*/  IMAD R12, R18, 0x8, R2 ;  /* 0x00000008120c7824 */ /* 0x000fe200078e0202 */
[----:B------:R-:W-:-:S04]  /*aa90*/  SHF.L.U32 R14, R23, 0x1f, RZ ;  /* 0x0000001f170e7819 */ /* 0x000fc800000006ff */
[----:B------:R0:W2:Y:S01]  /*aaa0*/  SYNCS.PHASECHK.TRANS64.TRYWAIT P2, [R12+URZ+0x28c30], R14 ;  /* 0x028c300e0c0075a7 */ /* 0x0000a2000804017f */
[----:B------:R-:W-:Y:S05]  /*aab0*/  @!P0 BRA `(.L_x_692) ;  /* 0x0000000000048947 */ /* 0x000fea0003800000 */
[----:B------:R-:W-:Y:S01]  /*aac0*/  BPT.TRAP 0x1 ;  /* 0x000000040000795c */ /* 0x000fe20000300000 */
.L_x_692:
[----:B------:R-:W-:Y:S01]  /*aad0*/  VIADD R20, R2, 0x20400 ;  /* 0x0002040002147836 */ /* 0x000fe20000000000 */
[----:B------:R-:W-:Y:S01]  /*aae0*/  BSSY B1, `(.L_x_693) ;  /* 0x0000009000017945 */ /* 0x000fe20003800000 */
[----:B-1----:R-:W-:Y:S02]  /*aaf0*/  IMAD R154, R18, 0x200, R11 ;  /* 0x00000200129a7824 */ /* 0x002fe400078e020b */
[----:B------:R-:W-:Y:S01]  /*ab00*/  IMAD.MOV.U32 R155, RZ, RZ, 0x40000040 ;  /* 0x40000040ff9b7424 */ /* 0x000fe200078e00ff */
[----:B------:R-:W-:-:S04]  /*ab10*/  SHF.R.U32.HI R20, RZ, 0x4, R20 ;  /* 0x00000004ff147819 */ /* 0x000fc80000011614 */
[----:B------:R-:W-:-:S04]  /*ab20*/  LOP3.LUT R20, R20, 0x3fff, RZ, 0xc0, !PT ;  /* 0x00003fff14147812 */ /* 0x000fc800078ec0ff */
[----:B------:R-:W-:Y:S01]  /*ab30*/  LOP3.LUT R20, R20, 0x10000, RZ, 0xfc, !PT ;  /* 0x0001000014147812 */ /* 0x000fe200078efcff */
[----:B--2---:R-:W-:Y:S06]  /*ab40*/  @P2 BRA `(.L_x_694) ;  /* 0x0000000000082947 */ /* 0x004fec0003800000 */
[----:B------:R-:W1:Y:S02]  /*ab50*/  SYNCS.PHASECHK.TRANS64.TRYWAIT P2, [R12+URZ+0x28c30], R14 ;  /* 0x028c300e0c0075a7 */ /* 0x000e64000804017f */
[----:B-1----:R-:W-:Y:S05]  /*ab60*/  @!P2 BRA `(.L_x_695) ;  /* 0x000000d40028a947 */ /* 0x002fea0003800000 */
.L_x_694:
[----:B------:R-:W-:Y:S05]  /*ab70*/  BSYNC B1 ;  /* 0x0000000000017941 */ /* 0x000fea0003800000 */
.L_x_693:
[----:B------:R-:W-:Y:S01]  /*ab80*/  IMAD.MOV.U32 R21, RZ, RZ, 0x40000040 ;  /* 0x40000040ff157424 */ /* 0x000fe200078e00ff */
[----:B------:R-:W-:Y:S01]  /*ab90*/  R2UR UR4, R20 ;  /* 0x00000000140472ca */ /* 0x000fe200000e0000 */
[C---:B------:R-:W-:Y:S01]  /*aba0*/  VIADD R152, R154.reuse, 0x2 ;  /* 0x000000029a987836 */ /* 0x040fe20000000000 */
[C---:B------:R-:W-:Y:S01]  /*abb0*/  R2UR UR6, R154.reuse ;  /* 0x000000009a0672ca */ /* 0x040fe200000e0000 */
[C---:B------:R-:W-:Y:S01]  /*abc0*/  VIADD R20, R154.reuse, 0x4 ;  /* 0x000000049a147836 */ /* 0x040fe20000000000 */
[----:B------:R-:W-:Y:S01]  /*abd0*/  R2UR UR7, R155 ;  /* 0x000000009b0772ca */ /* 0x000fe200000e0000 */
[----:B------:R-:W-:Y:S01]  /*abe0*/  VIADD R154, R154, 0x6 ;  /* 0x000000069a9a7836 */ /* 0x000fe20000000000 */
[----:B------:R-:W-:Y:S01]  /*abf0*/  R2UR UR5, R21 ;  /* 0x00000000150572ca */ /* 0x000fe200000e0000 */
[----:B------:R-:W-:Y:S01]  /*ac00*/  IMAD.MOV.U32 R153, RZ, RZ, 0x40000040 ;  /* 0x40000040ff997424 */ /* 0x000fe200078e00ff */
[----:B------:R-:W-:Y:S01]  /*ac10*/  R2UR UR10, R152 ;  /* 0x00000000980a72ca */ /* 0x000fe200000e0000 */
[----:B------:R-:W-:Y:S01]  /*ac20*/  IMAD.MOV.U32 R155, RZ, RZ, 0x40000040 ;  /* 0x40000040ff9b7424 */ /* 0x000fe200078e00ff */
[----:B------:R-:W-:-:S02]  /*ac30*/  R2UR UR18, R154 ;  /* 0x000000009a1272ca */ /* 0x000fc400000e0000 */
[----:B------:R-:W-:Y:S02]  /*ac40*/  R2UR UR11, R153 ;  /* 0x00000000990b72ca */ /* 0x000fe400000e0000 */
[----:B------:R-:W-:Y:S02]  /*ac50*/  R2UR UR19, R155 ;  /* 0x000000009b1372ca */ /* 0x000fe400000e0000 */
[----:B------:R-:W-:Y:S01]  /*ac60*/  WARPGROUP.ARRIVE ;  /* 0x00000000000079c5 */ /* 0x000fe20000000000 */
[----:B------:R-:W-:Y:S02]  /*ac70*/  R2UR UR8, R8 ;  /* 0x00000000080872ca */ /* 0x000fe400000e0000 */
[----:B------:R-:W-:Y:S02]  /*ac80*/  R2UR UR9, R9 ;  /* 0x00000000090972ca */ /* 0x000fe400000e0000 */
[----:B------:R-:W-:Y:S01]  /*ac90*/  R2UR UR14, R20 ;  /* 0x00000000140e72ca */ /* 0x000fe200000e0000 */
[----:B------:R-:W-:Y:S01]  /*aca0*/  HGMMA.64x64x16.F32.BF16 R152, gdesc[UR4], RZ, !UPT, gsb0 ;  /* 0x00e00000049879f0 */ /* 0x000fe2000c0018ff */
[----:B------:R-:W-:-:S02]  /*acb0*/  R2UR UR15, R21 ;  /* 0x00000000150f72ca */ /* 0x000fc400000e0000 */
[----:B------:R-:W-:Y:S02]  /*acc0*/  R2UR UR12, R6 ;  /* 0x00000000060c72ca */ /* 0x000fe400000e0000 */
[----:B------:R-:W-:Y:S02]  /*acd0*/  R2UR UR13, R7 ;  /* 0x00000000070d72ca */ /* 0x000fe400000e0000 */
[----:B------:R-:W-:Y:S02]  /*ace0*/  R2UR UR16, R4 ;  /* 0x00000000041072ca */ /* 0x000fe400000e0000 */
[----:B------:R-:W-:Y:S01]  /*acf0*/  R2UR UR17, R5 ;  /* 0x00000000051172ca */ /* 0x000fe200000e0000 */
        /* <DEDUP_REMOVED lines=12> */
.L_x_696:
        /* <DEDUP_REMOVED lines=15> */
[----:B------:R-:W-:Y:S01]  /*aeb0*/  FMUL.FTZ R221, R177, UR37 ;  /* 0x00000025b1dd7c20 */ /* 0x000fe20008410000 */
[----:B------:R-:W-:Y:S01]  /*aec0*/  FMUL.FTZ R180, R180, UR37 ;  /* 0x00000025b4b47c20 */ /* 0x000fe20008410000 */
[----:B------:R-:W-:Y:S01]  /*aed0*/  FMUL.FTZ R181, R181, UR37 ;  /* 0x00000025b5b57c20 */ /* 0x000fe20008410000 */
[----:B------:R-:W-:Y:S01]  /*aee0*/  FMUL.FTZ R177, R154, UR37 ;  /* 0x000000259ab17c20 */ /* 0x000fe20008410000 */
[----:B------:R-:W-:Y:S01]  /*aef0*/  FMUL.FTZ R155, R155, UR37 ;  /* 0x000000259b9b7c20 */ /* 0x000fe20008410000 */
[----:B------:R-:W-:Y:S01]  /*af00*/  FMUL.FTZ R158, R158, UR37 ;  /* 0x000000259e9e7c20 */ /* 0x000fe20008410000 */
[----:B------:R-:W-:Y:S01]  /*af10*/  FMUL.FTZ R159, R159, UR37 ;  /* 0x000000259f9f7c20 */ /* 0x000fe20008410000 */
[----:B------:R-:W4:Y:S01]  /*af20*/  MUFU.TANH R152, R152 ;  /* 0x0000009800987308 */ /* 0x000f220000002400 */
[----:B--2---:R-:W-:Y:S01]  /*af30*/  FMNMX.FTZ R168, R20, R219, !PT ;  /* 0x000000db14a87209 */ /* 0x004fe20007810000 */
[----:B------:R-:W-:Y:S01]  /*af40*/  FMUL.FTZ R162, R162, UR37 ;  /* 0x00000025a2a27c20 */ /* 0x000fe20008410000 */
[----:B------:R-:W-:-:S05]  /*af50*/  FMUL.FTZ R170, R170, UR37 ;  /* 0x00000025aaaa7c20 */ /* 0x000fca0008410000 */
[----:B------:R-:W2:Y:S01]  /*af60*/  MUFU.TANH R153, R153 ;  /* 0x0000009900997308 */ /* 0x000ea20000002400 */
[----:B---3--:R-:W-:-:S07]  /*af70*/  FMNMX.FTZ R168, R21, R168, !PT ;  /* 0x000000a815a87209 */ /* 0x008fce0007810000 */
[----:B------:R-:W3:Y:S01]  /*af80*/  MUFU.TANH R156, R156 ;  /* 0x0000009c009c7308 */ /* 0x000ee20000002400 */
[----:B----4-:R-:W-:-:S07]  /*af90*/  FMNMX.FTZ R168, R152, R168, !PT ;  /* 0x000000a898a87209 */ /* 0x010fce0007810000 */
[----:B------:R-:W4:Y:S01]  /*afa0*/  MUFU.TANH R157, R157 ;  /* 0x0000009d009d7308 */ /* 0x000f220000002400 */
[----:B--2---:R-:W-:-:S07]  /*afb0*/  FMNMX.FTZ R168, R153, R168, !PT ;  /* 0x000000a899a87209 */ /* 0x004fce0007810000 */
        /* <DEDUP_REMOVED lines=20> */
[----:B------:R-:W-:Y:S01]  /*b100*/  MUFU.TANH R177, R177 ;  /* 0x000000b100b17308 */ /* 0x000fe20000002400 */
[----:B----4-:R-:W-:-:S07]  /*b110*/  FMNMX.FTZ R168, R180, R168, !PT ;  /* 0x000000a8b4a87209 */ /* 0x010fce0007810000 */
[----:B------:R-:W-:Y:S01]  /*b120*/  MUFU.TANH R155, R155 ;  /* 0x0000009b009b7308 */ /* 0x000fe20000002400 */
[----:B--2---:R-:W-:-:S05]  /*b130*/  FMNMX.FTZ R168, R181, R168, !PT ;  /* 0x000000a8b5a87209 */ /* 0x004fca0007810000 */
[----:B------:R-:W2:Y:S02]  /*b140*/  SHFL.BFLY PT, R169, R168, 0x2, 0x1f ;  /* 0x0c401f00a8a97f89 */ /* 0x000ea400000e0000 */
[----:B------:R-:W-:Y:S08]  /*b150*/  MUFU.TANH R158, R158 ;  /* 0x0000009e009e7308 */ /* 0x000ff00000002400 */
[----:B------:R-:W-:Y:S08]  /*b160*/  MUFU.TANH R159, R159 ;  /* 0x0000009f009f7308 */ /* 0x000ff00000002400 */
[----:B------:R-:W-:Y:S01]  /*b170*/  MUFU.TANH R162, R162 ;  /* 0x000000a200a27308 */ /* 0x000fe20000002400 */
[----:B--2---:R-:W-:-:S05]  /*b180*/  FMNMX.FTZ R168, R168, R169, !PT ;  /* 0x000000a9a8a87209 */ /* 0x004fca0007810000 */
[----:B------:R-:W2:Y:S02]  /*b190*/  SHFL.BFLY PT, R169, R168, 0x1, 0x1f ;  /* 0x0c201f00a8a97f89 */ /* 0x000ea400000e0000 */
[----:B--2---:R-:W-:Y:S01]  /*b1a0*/  FMNMX.FTZ R168, R168, R169, !PT ;  /* 0x000000a9a8a87209 */ /* 0x004fe20007810000 */
[----:B------:R-:W-:-:S04]  /*b1b0*/  IMAD.U32 R169, RZ, RZ, UR36 ;  /* 0x00000024ffa97e24 */ /* 0x000fc8000f8e00ff */
[C---:B------:R-:W-:Y:S01]  /*b1c0*/  FADD.FTZ R222, -R168.reuse, R219 ;  /* 0x000000dba8de7221 */ /* 0x040fe20000010100 */
[----:B------:R-:W-:-:S03]  /*b1d0*/  FMUL.FTZ R154, R168, R169 ;  /* 0x000000a9a89a7220 */ /* 0x000fc60000410000 */
[-C--:B------:R-:W-:Y:S01]  /*b1e0*/  FMUL.FTZ R222, R222, R169.reuse ;  /* 0x000000a9dede7220 */ /* 0x080fe20000410000 */
[-CC-:B------:R-:W-:Y:S01]  /*b1f0*/  FFMA.FTZ R219, R20, R169.reuse, -R154.reuse ;  /* 0x000000a914db7223 */ /* 0x180fe2000001089a */
[-CC-:B------:R-:W-:Y:S01]  /*b200*/  FFMA.FTZ R223, R21, R169.reuse, -R154.reuse ;  /* 0x000000a915df7223 */ /* 0x180fe2000001089a */
[-CC-:B------:R-:W-:Y:S01]  /*b210*/  FFMA.FTZ R21, R152, R169.reuse, -R154.reuse ;  /* 0x000000a998157223 */ /* 0x180fe2000001089a */
[----:B------:R-:W2:Y:S01]  /*b220*/  MUFU.EX2 R20, R222 ;  /* 0x000000de00147308 */ /* 0x000ea20000000800 */
[-CC-:B------:R-:W-:Y:S01]  /*b230*/  FFMA.FTZ R153, R153, R169.reuse, -R154.reuse ;  /* 0x000000a999997223 */ /* 0x180fe2000001089a */
[-CC-:B------:R-:W-:Y:S01]  /*b240*/  FFMA.FTZ R156, R156, R169.reuse, -R154.reuse ;  /* 0x000000a99c9c7223 */ /* 0x180fe2000001089a */
[-CC-:B------:R-:W-:Y:S01]  /*b250*/  FFMA.FTZ R157, R157, R169.reuse, -R154.reuse ;  /* 0x000000a99d9d7223 */ /* 0x180fe2000001089a */
[-CC-:B------:R-:W-:Y:S01]  /*b260*/  FFMA.FTZ R160, R160, R169.reuse, -R154.reuse ;  /* 0x000000a9a0a07223 */ /* 0x180fe2000001089a */
[-CC-:B------:R-:W-:Y:S01]  /*b270*/  FFMA.FTZ R161, R161, R169.reuse, -R154.reuse ;  /* 0x000000a9a1a17223 */ /* 0x180fe2000001089a */
[-CC-:B------:R-:W-:Y:S01]  /*b280*/  FFMA.FTZ R164, R164, R169.reuse, -R154.reuse ;  /* 0x000000a9a4a47223 */ /* 0x180fe2000001089a */
[-CC-:B------:R-:W-:Y:S01]  /*b290*/  FFMA.FTZ R165, R165, R169.reuse, -R154.reuse ;  /* 0x000000a9a5a57223 */ /* 0x180fe2000001089a */
[----:B------:R-:W3:Y:S01]  /*b2a0*/  MUFU.EX2 R152, R219 ;  /* 0x000000db00987308 */ /* 0x000ee20000000800 */
[-CC-:B------:R-:W-:Y:S01]  /*b2b0*/  FFMA.FTZ R172, R172, R169.reuse, -R154.reuse ;  /* 0x000000a9acac7223 */ /* 0x180fe2000001089a */
[-CC-:B------:R-:W-:Y:S01]  /*b2c0*/  FFMA.FTZ R173, R173, R169.reuse, -R154.reuse ;  /* 0x000000a9adad7223 */ /* 0x180fe2000001089a */
[-CC-:B------:R-:W-:Y:S01]  /*b2d0*/  FFMA.FTZ R176, R176, R169.reuse, -R154.reuse ;  /* 0x000000a9b0b07223 */ /* 0x180fe2000001089a */
[-CC-:B------:R-:W-:Y:S01]  /*b2e0*/  FFMA.FTZ R221, R221, R169.reuse, -R154.reuse ;  /* 0x000000a9dddd7223 */ /* 0x180fe2000001089a */
[-CC-:B------:R-:W-:Y:S01]  /*b2f0*/  FFMA.FTZ R180, R180, R169.reuse, -R154.reuse ;  /* 0x000000a9b4b47223 */ /* 0x180fe2000001089a */
[----:B------:R-:W-:-:S02]  /*b300*/  FFMA.FTZ R181, R181, R169, -R154 ;  /* 0x000000a9b5b57223 */ /* 0x000fc4000001089a */
[----:B------:R-:W4:Y:S01]  /*b310*/  MUFU.EX2 R223, R223 ;  /* 0x000000df00df7308 */ /* 0x000f220000000800 */
[-C--:B--2---:R-:W-:Y:S01]  /*b320*/  FMUL.FTZ R24, R24, R20.reuse ;  /* 0x0000001418187220 */ /* 0x084fe20000410000 */
[-C--:B------:R-:W-:Y:S01]  /*b330*/  FMUL.FTZ R25, R25, R20.reuse ;  /* 0x0000001419197220 */ /* 0x080fe20000410000 */
[-C--:B------:R-:W-:Y:S01]  /*b340*/  FMUL.FTZ R28, R28, R20.reuse ;  /* 0x000000141c1c7220 */ /* 0x080fe20000410000 */
[-C--:B------:R-:W-:Y:S01]  /*b350*/  FMUL.FTZ R29, R29, R20.reuse ;  /* 0x000000141d1d7220 */ /* 0x080fe20000410000 */
[-C--:B------:R-:W-:Y:S01]  /*b360*/  FMUL.FTZ R32, R32, R20.reuse ;  /* 0x0000001420207220 */ /* 0x080fe20000410000 */
[-C--:B------:R-:W-:Y:S01]  /*b370*/  FMUL.FTZ R33, R33, R20.reuse ;  /* 0x0000001421217220 */ /* 0x080fe20000410000 */
[----:B------:R-:W-:Y:S01]  /*b380*/  FMUL.FTZ R36, R36, R20 ;  /* 0x0000001424247220 */ /* 0x000fe20000410000 */
[----:B------:R2:W5:Y:S01]  /*b390*/  MUFU.EX2 R219, R21 ;  /* 0x0000001500db7308 */ /* 0x0005620000000800 */
[----:B---3--:R-:W-:Y:S01]  /*b3a0*/  FFMA.FTZ R154, R20, R0, R152 ;  /* 0x00000000149a7223 */ /* 0x008fe20000010098 */
[----:B------:R-:W-:Y:S01]  /*b3b0*/  FMUL.FTZ R0, R163, UR37 ;  /* 0x00000025a3007c20 */ /* 0x000fe20008410000 */
[-C--:B------:R-:W-:Y:S01]  /*b3c0*/  FMUL.FTZ R37, R37, R20.reuse ;  /* 0x0000001425257220 */ /* 0x080fe20000410000 */
[-C--:B------:R-:W-:Y:S01]  /*b3d0*/  FMUL.FTZ R40, R40, R20.reuse ;  /* 0x0000001428287220 */ /* 0x080fe20000410000 */
[-C--:B------:R-:W-:Y:S01]  /*b3e0*/  FMUL.FTZ R41, R41, R20.reuse ;  /* 0x0000001429297220 */ /* 0x080fe20000410000 */
[-C--:B------:R-:W-:Y:S01]  /*b3f0*/  FMUL.FTZ R44, R44, R20.reuse ;  /* 0x000000142c2c7220 */ /* 0x080fe20000410000 */
[----:B------:R-:W-:Y:S01]  /*b400*/  FMUL.FTZ R45, R45, R20 ;  /* 0x000000142d2d7220 */ /* 0x000fe20000410000 */
[----:B------:R-:W3:Y:S01]  /*b410*/  MUFU.EX2 R153, R153 ;  /* 0x0000009900997308 */ /* 0x000ee20000000800 */
[C---:B----4-:R-:W-:Y:S01]  /*b420*/  FADD.FTZ R154, R223.reuse, R154 ;  /* 0x0000009adf9a7221 */ /* 0x050fe20000010000 */
[----:B--2---:R-:W-:Y:S01]  /*b430*/  FMUL.FTZ R21, R166, UR37 ;  /* 0x00000025a6157c20 */ /* 0x004fe20008410000 */
[----:B------:R-:W-:Y:S01]  /*b440*/  F2FP.BF16.F32.PACK_AB R152, R223, R152 ;  /* 0x00000098df98723e */ /* 0x000fe200000010ff */
[-C--:B------:R-:W-:Y:S01]  /*b450*/  FMUL.FTZ R48, R48, R20.reuse ;  /* 0x0000001430307220 */ /* 0x080fe20000410000 */
[-C--:B------:R-:W-:Y:S01]  /*b460*/  FMUL.FTZ R49, R49, R20.reuse ;  /* 0x0000001431317220 */ /* 0x080fe20000410000 */
[-C--:B------:R-:W-:Y:S01]  /*b470*/  FMUL.FTZ R52, R52, R20.reuse ;  /* 0x0000001434347220 */ /* 0x080fe20000410000 */
[-C--:B------:R-:W-:Y:S01]  /*b480*/  FMUL.FTZ R53, R53, R20.reuse ;  /* 0x0000001435357220 */ /* 0x080fe20000410000 */
[----:B------:R-:W2:Y:S01]  /*b490*/  MUFU.TANH R0, R0 ;  /* 0x0000000000007308 */ /* 0x000ea20000002400 */
[----:B-----5:R-:W-:Y:S01]  /*b4a0*/  FADD.FTZ R154, R219, R154 ;  /* 0x0000009adb9a7221 */ /* 0x020fe20000010000 */
[-C--:B------:R-:W-:Y:S01]  /*b4b0*/  FMUL.FTZ R56, R56, R20.reuse ;  /* 0x0000001438387220 */ /* 0x080fe20000410000 */
[-C--:B------:R-:W-:Y:S01]  /*b4c0*/  FMUL.FTZ R57, R57, R20.reuse ;  /* 0x0000001439397220 */ /* 0x080fe20000410000 */
[-C--:B------:R-:W-:Y:S01]  /*b4d0*/  FMUL.FTZ R60, R60, R20.reuse ;  /* 0x000000143c3c7220 */ /* 0x080fe20000410000 */
[-C--:B------:R-:W-:Y:S01]  /*b4e0*/  FMUL.FTZ R61, R61, R20.reuse ;  /* 0x000000143d3d7220 */ /* 0x080fe20000410000 */
[-C--:B------:R-:W-:Y:S01]  /*b4f0*/  FMUL.FTZ R64, R64, R20.reuse ;  /* 0x0000001440407220 */ /* 0x080fe20000410000 */
[-C--:B------:R-:W-:Y:S01]  /*b500*/  FMUL.FTZ R65, R65, R20.reuse ;  /* 0x0000001441417220 */ /* 0x080fe20000410000 */
[----:B------:R-:W4:Y:S01]  /*b510*/  MUFU.TANH R21, R21 ;  /* 0x0000001500157308 */ /* 0x000f220000002400 */
[C---:B---3--:R-:W-:Y:S01]  /*b520*/  FADD.FTZ R163, R153.reuse, R154 ;  /* 0x0000009a99a37221 */ /* 0x048fe20000010000 */
[----:B------:R-:W-:Y:S01]  /*b530*/  F2FP.BF16.F32.PACK_AB R154, R153, R219 ;  /* 0x000000db999a723e */ /* 0x000fe200000010ff */
[----:B------:R-:W-:Y:S01]  /*b540*/  FMUL.FTZ R153, R167, UR37 ;  /* 0x00000025a7997c20 */ /* 0x000fe20008410000 */
[----:B------:R-:W-:Y:S01]  /*b550*/  FMUL.FTZ R167, R174, UR37 ;  /* 0x00000025aea77c20 */ /* 0x000fe20008410000 */
[----:B------:R-:W-:Y:S01]  /*b560*/  FMUL.FTZ R174, R178, UR37 ;  /* 0x00000025b2ae7c20 */ /* 0x000fe20008410000 */
        /* <DEDUP_REMOVED lines=10> */
[----:B------:R-:W5:Y:S01]  /*b610*/  MUFU.TANH R153, R153 ;  /* 0x0000009900997308 */ /* 0x000f620000002400 */
[----:B---3--:R-:W-:-:S02]  /*b620*/  IMAD.MOV R157, RZ, RZ, -R211 ;  /* 0x000000ffff9d7224 */ /* 0x008fc400078e0ad3 */
[-C--:B------:R-:W-:Y:S01]  /*b630*/  FMUL.FTZ R85, R85, R20.reuse ;  /* 0x0000001455557220 */ /* 0x080fe20000410000 */
[-C--:B------:R-:W-:Y:S01]  /*b640*/  FMUL.FTZ R88, R88, R20.reuse ;  /* 0x0000001458587220 */ /* 0x080fe20000410000 */
[-C--:B------:R-:W-:Y:S01]  /*b650*/  FMUL.FTZ R89, R89, R20.reuse ;  /* 0x0000001459597220 */ /* 0x080fe20000410000 */
[-C--:B------:R-:W-:Y:S01]  /*b660*/  FMUL.FTZ R92, R92, R20.reuse ;  /* 0x000000145c5c7220 */ /* 0x080fe20000410000 */
[----:B------:R-:W-:Y:S01]  /*b670*/  ISETP.NE.AND P2, PT, R210, R157, PT ;  /* 0x0000009dd200720c */ /* 0x000fe20003f45270 */
[----:B------:R-:W-:Y:S01]  /*b680*/  VIADD R157, R12, 0x28c40 ;  /* 0x00028c400c9d7836 */ /* 0x000fe20000000000 */
[----:B------:R-:W-:Y:S01]  /*b690*/  MUFU.TANH R167, R167 ;  /* 0x000000a700a77308 */ /* 0x000fe20000002400 */
[-C--:B------:R-:W-:Y:S01]  /*b6a0*/  FMUL.FTZ R93, R93, R20.reuse ;  /* 0x000000145d5d7220 */ /* 0x080fe20000410000 */
[-C--:B------:R-:W-:Y:S01]  /*b6b0*/  FMUL.FTZ R96, R96, R20.reuse ;  /* 0x0000001460607220 */ /* 0x080fe20000410000 */
[-C--:B------:R-:W-:Y:S01]  /*b6c0*/  FMUL.FTZ R97, R97, R20.reuse ;  /* 0x0000001461617220 */ /* 0x080fe20000410000 */
[----:B------:R-:W-:Y:S01]  /*b6d0*/  PRMT R166, R189, 0x654, R157 ;  /* 0x00000654bda67816 */ /* 0x000fe2000000009d */
[-C--:B------:R-:W-:Y:S01]  /*b6e0*/  FMUL.FTZ R100, R100, R20.reuse ;  /* 0x0000001464647220 */ /* 0x080fe20000410000 */
[-C--:B------:R-:W-:Y:S01]  /*b6f0*/  FMUL.FTZ R101, R101, R20.reuse ;  /* 0x0000001465657220 */ /* 0x080fe20000410000 */
[-C--:B------:R-:W-:Y:S01]  /*b700*/  FMUL.FTZ R104, R104, R20.reuse ;  /* 0x0000001468687220 */ /* 0x080fe20000410000 */
[----:B------:R3:W0:Y:S01]  /*b710*/  MUFU.TANH R157, R170 ;  /* 0x000000aa009d7308 */ /* 0x0006220000002400 */
[----:B------:R1:W-:Y:S01]  /*b720*/  SYNCS.ARRIVE.TRANS64.RED.A1T0 RZ, [R166+URZ], RZ ;  /* 0x000000ffa6ff79a7 */ /* 0x0003e2000810043f */
[-C--:B------:R-:W-:Y:S01]  /*b730*/  FMUL.FTZ R105, R105, R20.reuse ;  /* 0x0000001469697220 */ /* 0x080fe20000410000 */
[-C--:B------:R-:W-:Y:S01]  /*b740*/  FMUL.FTZ R108, R108, R20.reuse ;  /* 0x000000146c6c7220 */ /* 0x080fe20000410000 */
[-C--:B------:R-:W-:Y:S01]  /*b750*/  FMUL.FTZ R109, R109, R20.reuse ;  /* 0x000000146d6d7220 */ /* 0x080fe20000410000 */
[-C--:B------:R-:W-:Y:S01]  /*b760*/  FMUL.FTZ R112, R112, R20.reuse ;  /* 0x0000001470707220 */ /* 0x080fe20000410000 */
[-C--:B------:R-:W-:Y:S01]  /*b770*/  FMUL.FTZ R113, R113, R20.reuse ;  /* 0x0000001471717220 */ /* 0x080fe20000410000 */
[----:B------:R-:W-:Y:S01]  /*b780*/  FMUL.FTZ R116, R116, R20 ;  /* 0x0000001474747220 */ /* 0x000fe20000410000 */
[----:B------:R-:W-:Y:S01]  /*b790*/  MUFU.TANH R174, R174 ;  /* 0x000000ae00ae7308 */ /* 0x000fe20000002400 */
[----:B---3--:R-:W-:Y:S01]  /*b7a0*/  FMNMX.FTZ R170, R177, R15, !PT ;  /* 0x0000000fb1aa7209 */ /* 0x008fe20007810000 */
[----:B-1----:R-:W-:Y:S01]  /*b7b0*/  FMUL.FTZ R166, R171, UR37 ;  /* 0x00000025aba67c20 */ /* 0x002fe20008410000 */
[----:B------:R-:W-:Y:S01]  /*b7c0*/  FMUL.FTZ R171, R175, UR37 ;  /* 0x00000025afab7c20 */ /* 0x000fe20008410000 */
[----:B------:R-:W-:Y:S01]  /*b7d0*/  FMUL.FTZ R175, R179, UR37 ;  /* 0x00000025b3af7c20 */ /* 0x000fe20008410000 */
[----:B------:R-:W-:Y:S01]  /*b7e0*/  FMNMX.FTZ R170, R155, R170, !PT ;  /* 0x000000aa9baa7209 */ /* 0x000fe20007810000 */
[----:B------:R-:W-:Y:S01]  /*b7f0*/  FMUL.FTZ R179, R182, UR37 ;  /* 0x00000025b6b37c20 */ /* 0x000fe20008410000 */
[----:B------:R-:W-:Y:S01]  /*b800*/  FMUL.FTZ R182, R183, UR37 ;  /* 0x00000025b7b67c20 */ /* 0x000fe20008410000 */
[----:B------:R-:W1:Y:S01]  /*b810*/  MUFU.TANH R166, R166 ;  /* 0x000000a600a67308 */ /* 0x000e620000002400 */
[----:B------:R-:W-:Y:S01]  /*b820*/  FMNMX.FTZ R170, R158, R170, !PT ;  /* 0x000000aa9eaa7209 */ /* 0x000fe20007810000 */
[-C--:B------:R-:W-:Y:S01]  /*b830*/  FMUL.FTZ R117, R117, R20.reuse ;  /* 0x0000001475757220 */ /* 0x080fe20000410000 */
[-C--:B------:R-:W-:Y:S01]  /*b840*/  FMUL.FTZ R120, R120, R20.reuse ;  /* 0x0000001478787220 */ /* 0x080fe20000410000 */
[----:B------:R-:W-:Y:S01]  /*b850*/  FMUL.FTZ R121, R121, R20 ;  /* 0x0000001479797220 */ /* 0x000fe20000410000 */
[----:B------:R-:W-:Y:S01]  /*b860*/  FMNMX.FTZ R170, R159, R170, !PT ;  /* 0x000000aa9faa7209 */ /* 0x000fe20007810000 */
[-C--:B------:R-:W-:Y:S01]  /*b870*/  FMUL.FTZ R124, R124, R20.reuse ;  /* 0x000000147c7c7220 */ /* 0x080fe20000410000 */
[----:B------:R-:W-:Y:S01]  /*b880*/  FMUL.FTZ R125, R125, R20 ;  /* 0x000000147d7d7220 */ /* 0x000fe20000410000 */
[----:B------:R-:W3:Y:S01]  /*b890*/  MUFU.TANH R171, R171 ;  /* 0x000000ab00ab7308 */ /* 0x000ee20000002400 */
[----:B------:R-:W-:Y:S01]  /*b8a0*/  FMNMX.FTZ R170, R162, R170, !PT ;  /* 0x000000aaa2aa7209 */ /* 0x000fe20007810000 */
[-C--:B------:R-:W-:Y:S01]  /*b8b0*/  FMUL.FTZ R128, R128, R20.reuse ;  /* 0x0000001480807220 */ /* 0x080fe20000410000 */
[-C--:B------:R-:W-:Y:S01]  /*b8c0*/  FMUL.FTZ R129, R129, R20.reuse ;  /* 0x0000001481817220 */ /* 0x080fe20000410000 */
[----:B------:R-:W-:Y:S01]  /*b8d0*/  FMUL.FTZ R132, R132, R20 ;  /* 0x0000001484847220 */ /* 0x000fe20000410000 */
[----:B--2---:R-:W-:Y:S01]  /*b8e0*/  FMNMX.FTZ R170, R0, R170, !PT ;  /* 0x000000aa00aa7209 */ /* 0x004fe20007810000 */
[-C--:B------:R-:W-:Y:S01]  /*b8f0*/  FMUL.FTZ R133, R133, R20.reuse ;  /* 0x0000001485857220 */ /* 0x080fe20000410000 */
[----:B------:R-:W-:Y:S01]  /*b900*/  FMUL.FTZ R136, R136, R20 ;  /* 0x0000001488887220 */ /* 0x000fe20000410000 */
[----:B------:R-:W2:Y:S01]  /*b910*/  MUFU.TANH R175, R175 ;  /* 0x000000af00af7308 */ /* 0x000ea20000002400 */
[----:B----4-:R-:W-:Y:S01]  /*b920*/  FMNMX.FTZ R170, R21, R170, !PT ;  /* 0x000000aa15aa7209 */ /* 0x010fe20007810000 */
[-C--:B------:R-:W-:Y:S01]  /*b930*/  FMUL.FTZ R137, R137, R20.reuse ;  /* 0x0000001489897220 */ /* 0x080fe20000410000 */
[-C--:B------:R-:W-:Y:S01]  /*b940*/  FMUL.FTZ R140, R140, R20.reuse ;  /* 0x000000148c8c7220 */ /* 0x080fe20000410000 */
[----:B------:R-:W-:Y:S01]  /*b950*/  FMUL.FTZ R141, R141, R20 ;  /* 0x000000148d8d7220 */ /* 0x000fe20000410000 */
[----:B-----5:R-:W-:Y:S01]  /*b960*/  FMNMX.FTZ R170, R153, R170, !PT ;  /* 0x000000aa99aa7209 */ /* 0x020fe20007810000 */
[-C--:B------:R-:W-:Y:S01]  /*b970*/  FMUL.FTZ R144, R144, R20.reuse ;  /* 0x0000001490907220 */ /* 0x080fe20000410000 */
[----:B------:R-:W-:Y:S01]  /*b980*/  FMUL.FTZ R145, R145, R20 ;  /* 0x0000001491917220 */ /* 0x000fe20000410000 */
[----:B------:R-:W4:Y:S01]  /*b990*/  MUFU.TANH R179, R179 ;  /* 0x000000b300b37308 */ /* 0x000f220000002400 */
[----:B0-----:R-:W-:Y:S01]  /*b9a0*/  FMNMX.FTZ R170, R157, R170, !PT ;  /* 0x000000aa9daa7209 */ /* 0x001fe20007810000 */
[-C--:B------:R-:W-:Y:S01]  /*b9b0*/  FMUL.FTZ R148, R148, R20.reuse ;  /* 0x0000001494947220 */ /* 0x080fe20000410000 */
[----:B------:R-:W-:-:S02]  /*b9c0*/  FMUL.FTZ R149, R149, R20 ;  /* 0x0000001495957220 */ /* 0x000fc40000410000 */
[----:B-1----:R-:W-:-:S03]  /*b9d0*/  FMNMX.FTZ R170, R166, R170, !PT ;  /* 0x000000aaa6aa7209 */ /* 0x002fc60007810000 */
[----:B------:R-:W0:Y:S01]  /*b9e0*/  MUFU.TANH R182, R182 ;  /* 0x000000b600b67308 */ /* 0x000e220000002400 */
[----:B------:R-:W-:-:S04]  /*b9f0*/  FMNMX.FTZ R170, R167, R170, !PT ;  /* 0x000000aaa7aa7209 */ /* 0x000fc80007810000 */
[----:B---3--:R-:W-:-:S03]  /*ba00*/  FMNMX.FTZ R170, R171, R170, !PT ;  /* 0x000000aaabaa7209 */ /* 0x008fc60007810000 */
[----:B------:R-:W1:Y:S01]  /*ba10*/  MUFU.EX2 R156, R156 ;  /* 0x0000009c009c7308 */ /* 0x000e620000000800 */
[----:B------:R-:W-:-:S04]  /*ba20*/  FMNMX.FTZ R170, R174, R170, !PT ;  /* 0x000000aaaeaa7209 */ /* 0x000fc80007810000 */
[----:B--2---:R-:W-:-:S03]  /*ba30*/  FMNMX.FTZ R170, R175, R170, !PT ;  /* 0x000000aaafaa7209 */ /* 0x004fc60007810000 */
[----:B------:R-:W-:Y:S01]  /*ba40*/  MUFU.EX2 R161, R161 ;  /* 0x000000a100a17308 */ /* 0x000fe20000000800 */
[----:B----4-:R-:W-:-:S04]  /*ba50*/  FMNMX.FTZ R170, R179, R170, !PT ;  /* 0x000000aab3aa7209 */ /* 0x010fc80007810000 */
[----:B0-----:R-:W-:-:S03]  /*ba60*/  FMNMX.FTZ R170, R182, R170, !PT ;  /* 0x000000aab6aa7209 */ /* 0x001fc60007810000 */
[----:B------:R-:W-:Y:S01]  /*ba70*/  MUFU.EX2 R165, R165 ;  /* 0x000000a500a57308 */ /* 0x000fe20000000800 */
[----:B-1----:R-:W-:Y:S01]  /*ba80*/  FADD.FTZ R163, R156, R163 ;  /* 0x000000a39ca37221 */ /* 0x002fe20000010000 */
[----:B------:R-:W0:Y:S01]  /*ba90*/  SHFL.BFLY PT, R178, R170, 0x2, 0x1f ;  /* 0x0c401f00aab27f89 */ /* 0x000e2200000e0000 */
[C---:B------:R-:W-:Y:S02]  /*baa0*/  F2FP.BF16.F32.PACK_AB R156, R219.reuse, R156 ;  /* 0x0000009cdb9c723e */ /* 0x040fe400000010ff */
[----:B------:R-:W-:-:S03]  /*bab0*/  FADD.FTZ R163, R219, R163 ;  /* 0x000000a3dba37221 */ /* 0x000fc60000010000 */
[----:B------:R-:W-:Y:S08]  /*bac0*/  MUFU.EX2 R172, R172 ;  /* 0x000000ac00ac7308 */ /* 0x000ff00000000800 */
[----:B------:R-:W-:Y:S08]  /*bad0*/  MUFU.EX2 R173, R173 ;  /* 0x000000ad00ad7308 */ /* 0x000ff00000000800 */
[----:B------:R-:W-:Y:S01]  /*bae0*/  MUFU.EX2 R221, R221 ;  /* 0x000000dd00dd7308 */ /* 0x000fe20000000800 */
[----:B0-----:R-:W-:-:S05]  /*baf0*/  FMNMX.FTZ R170, R170, R178, !PT ;  /* 0x000000b2aaaa7209 */ /* 0x001fca0007810000 */
[----:B------:R-:W0:Y:S02]  /*bb00*/  SHFL.BFLY PT, R183, R170, 0x1, 0x1f ;  /* 0x0c201f00aab77f89 */ /* 0x000e2400000e0000 */
[----:B------:R-:W-:Y:S08]  /*bb10*/  MUFU.EX2 R178, R160 ;  /* 0x000000a000b27308 */ /* 0x000ff00000000800 */
[----:B------:R-:W-:Y:S08]  /*bb20*/  MUFU.EX2 R160, R164 ;  /* 0x000000a400a07308 */ /* 0x000ff00000000800 */
[----:B------:R1:W-:Y:S01]  /*bb30*/  MUFU.EX2 R164, R176 ;  /* 0x000000b000a47308 */ /* 0x0003e20000000800 */
[----:B0-----:R-:W-:-:S07]  /*bb40*/  FMNMX.FTZ R170, R170, R183, !PT ;  /* 0x000000b7aaaa7209 */ /* 0x001fce0007810000 */
[----:B------:R-:W-:Y:S01]  /*bb50*/  MUFU.EX2 R180, R180 ;  /* 0x000000b400b47308 */ /* 0x000fe20000000800 */
[----:B-1----:R-:W-:Y:S02]  /*bb60*/  @!P2 IMAD R176, R216, 0x40, R194 ;  /* 0x00000040d8b0a824 */ /* 0x002fe400078e02c2 */
[----:B------:R-:W-:-:S03]  /*bb70*/  FADD.FTZ R15, -R170, R15 ;  /* 0x0000000faa0f7221 */ /* 0x000fc60000010100 */
[----:B------:R-:W-:Y:S01]  /*bb80*/  @!P2 LEA R176, R176, R2, 0x2 ;  /* 0x00000002b0b0a211 */ /* 0x000fe200078e10ff */
[----:B------:R-:W-:Y:S01]  /*bb90*/  FMUL.FTZ R15, R15, R169 ;  /* 0x000000a90f0f7220 */ /* 0x000fe20000410000 */
[----:B------:R-:W-:Y:S03]  /*bba0*/  MUFU.EX2 R181, R181 ;  /* 0x000000b500b57308 */ /* 0x000fe60000000800 */
[----:B------:R-:W-:Y:S05]  /*bbb0*/  @!P2 STS [R176+0x28800], R20 ;  /* 0x02880014b000a388 */ /* 0x000fea0000000800 */
[----:B------:R-:W0:Y:S02]  /*bbc0*/  MUFU.EX2 R15, R15 ;  /* 0x0000000f000f7308 */ /* 0x000e240000000800 */
[----:B0-----:R0:W-:Y:S01]  /*bbd0*/  @!P2 STS [R176+0x28820], R15 ;  /* 0x0288200fb000a388 */ /* 0x0011e20000000800 */
        /* <DEDUP_REMOVED lines=9> */
[----:B0-----:R-:W-:Y:S01]  /*bc70*/  FMUL.FTZ R176, R170, R169 ;  /* 0x000000a9aab07220 */ /* 0x001fe20000410000 */
[-C--:B------:R-:W-:Y:S01]  /*bc80*/  FMUL.FTZ R43, R43, R15.reuse ;  /* 0x0000000f2b2b7220 */ /* 0x080fe20000410000 */
[-C--:B------:R-:W-:Y:S01]  /*bc90*/  FMUL.FTZ R46, R46, R15.reuse ;  /* 0x0000000f2e2e7220 */ /* 0x080fe20000410000 */
[----:B------:R-:W-:Y:S01]  /*bca0*/  FMUL.FTZ R47, R47, R15 ;  /* 0x0000000f2f2f7220 */ /* 0x000fe20000410000 */
[-CC-:B------:R-:W-:Y:S01]  /*bcb0*/  FFMA.FTZ R177, R177, R169.reuse, -R176.reuse ;  /* 0x000000a9b1b17223 */ /* 0x180fe200000108b0 */
[-CC-:B------:R-:W-:Y:S01]  /*bcc0*/  FFMA.FTZ R155, R155, R169.reuse, -R176.reuse ;  /* 0x000000a99b9b7223 */ /* 0x180fe200000108b0 */
[-CC-:B------:R-:W-:Y:S01]  /*bcd0*/  FFMA.FTZ R158, R158, R169.reuse, -R176.reuse ;  /* 0x000000a99e9e7223 */ /* 0x180fe200000108b0 */
[-CC-:B------:R-:W-:Y:S01]  /*bce0*/  FFMA.FTZ R159, R159, R169.reuse, -R176.reuse ;  /* 0x000000a99f9f7223 */ /* 0x180fe200000108b0 */
[-CC-:B------:R-:W-:Y:S01]  /*bcf0*/  FFMA.FTZ R162, R162, R169.reuse, -R176.reuse ;  /* 0x000000a9a2a27223 */ /* 0x180fe200000108b0 */
[-CC-:B------:R-:W-:Y:S01]  /*bd00*/  FFMA.FTZ R183, R0, R169.reuse, -R176.reuse ;  /* 0x000000a900b77223 */ /* 0x180fe200000108b0 */
[----:B------:R-:W0:Y:S01]  /*bd10*/  MUFU.EX2 R177, R177 ;  /* 0x000000b100b17308 */ /* 0x000e220000000800 */
[-CC-:B------:R-:W-:Y:S01]  /*bd20*/  FFMA.FTZ R0, R21, R169.reuse, -R176.reuse ;  /* 0x000000a915007223 */ /* 0x180fe200000108b0 */
[-CC-:B------:R-:W-:Y:S01]  /*bd30*/  FFMA.FTZ R216, R153, R169.reuse, -R176.reuse ;  /* 0x000000a999d87223 */ /* 0x180fe200000108b0 */
[-CC-:B------:R-:W-:Y:S01]  /*bd40*/  FFMA.FTZ R21, R157, R169.reuse, -R176.reuse ;  /* 0x000000a99d157223 */ /* 0x180fe200000108b0 */
[-CC-:B------:R-:W-:Y:S01]  /*bd50*/  FFMA.FTZ R166, R166, R169.reuse, -R176.reuse ;  /* 0x000000a9a6a67223 */ /* 0x180fe200000108b0 */
[-CC-:B------:R-:W-:Y:S01]  /*bd60*/  FFMA.FTZ R167, R167, R169.reuse, -R176.reuse ;  /* 0x000000a9a7a77223 */ /* 0x180fe200000108b0 */
[-CC-:B------:R-:W-:Y:S01]  /*bd70*/  FFMA.FTZ R171, R171, R169.reuse, -R176.reuse ;  /* 0x000000a9abab7223 */ /* 0x180fe200000108b0 */
[-CC-:B------:R-:W-:Y:S01]  /*bd80*/  FFMA.FTZ R174, R174, R169.reuse, -R176.reuse ;  /* 0x000000a9aeae7223 */ /* 0x180fe200000108b0 */
[----:B------:R-:W1:Y:S01]  /*bd90*/  MUFU.EX2 R155, R155 ;  /* 0x0000009b009b7308 */ /* 0x000e620000000800 */
[-CC-:B------:R-:W-:Y:S01]  /*bda0*/  FFMA.FTZ R175, R175, R169.reuse, -R176.reuse ;  /* 0x000000a9afaf7223 */ /* 0x180fe200000108b0 */
[-CC-:B------:R-:W-:Y:S01]  /*bdb0*/  FFMA.FTZ R179, R179, R169.reuse, -R176.reuse ;  /* 0x000000a9b3b37223 */ /* 0x180fe200000108b0 */
[----:B------:R-:W-:Y:S01]  /*bdc0*/  FFMA.FTZ R176, R182, R169, -R176 ;  /* 0x000000a9b6b07223 */ /* 0x000fe200000108b0 */
        /* <DEDUP_REMOVED lines=13> */
[----:B-1----:R-:W-:Y:S01]  /*bea0*/  FADD.FTZ R153, R155, R3 ;  /* 0x000000039b997221 */ /* 0x002fe20000010000 */
[-C--:B------:R-:W-:Y:S01]  /*beb0*/  FMUL.FTZ R70, R70, R15.reuse ;  /* 0x0000000f46467220 */ /* 0x080fe20000410000 */
[-C--:B------:R-:W-:Y:S01]  /*bec0*/  FMUL.FTZ R71, R71, R15.reuse ;  /* 0x0000000f47477220 */ /* 0x080fe20000410000 */
[-C--:B------:R-:W-:Y:S01]  /*bed0*/  FMUL.FTZ R74, R74, R15.reuse ;  /* 0x0000000f4a4a7220 */ /* 0x080fe20000410000 */
[-C--:B------:R-:W-:Y:S01]  /*bee0*/  FMUL.FTZ R75, R75, R15.reuse ;  /* 0x0000000f4b4b7220 */ /* 0x080fe20000410000 */
[-C--:B------:R-:W-:Y:S01]  /*bef0*/  FMUL.FTZ R78, R78, R15.reuse ;  /* 0x0000000f4e4e7220 */ /* 0x080fe20000410000 */
[----:B------:R-:W-:Y:S01]  /*bf00*/  FMUL.FTZ R79, R79, R15 ;  /* 0x0000000f4f4f7220 */ /* 0x000fe20000410000 */
[----:B------:R-:W1:Y:S01]  /*bf10*/  MUFU.EX2 R162, R162 ;  /* 0x000000a200a27308 */ /* 0x000e620000000800 */
[----:B--2---:R-:W-:Y:S01]  /*bf20*/  FADD.FTZ R157, R158, R153 ;  /* 0x000000999e9d7221 */ /* 0x004fe20000010000 */
[----:B------:R-:W-:Y:S01]  /*bf30*/  F2FP.BF16.F32.PACK_AB R153, R155, R177 ;  /* 0x000000b19b99723e */ /* 0x000fe200000010ff */
[-C--:B------:R-:W-:Y:S01]  /*bf40*/  FMUL.FTZ R82, R82, R15.reuse ;  /* 0x0000000f52527220 */ /* 0x080fe20000410000 */
[-C--:B------:R-:W-:Y:S01]  /*bf50*/  FMUL.FTZ R83, R83, R15.reuse ;  /* 0x0000000f53537220 */ /* 0x080fe20000410000 */
[-C--:B------:R-:W-:Y:S01]  /*bf60*/  FMUL.FTZ R86, R86, R15.reuse ;  /* 0x0000000f56567220 */ /* 0x080fe20000410000 */
[-C--:B------:R-:W-:Y:S01]  /*bf70*/  FMUL.FTZ R87, R87, R15.reuse ;  /* 0x0000000f57577220 */ /* 0x080fe20000410000 */
[-C--:B------:R-:W-:Y:S01]  /*bf80*/  FMUL.FTZ R90, R90, R15.reuse ;  /* 0x0000000f5a5a7220 */ /* 0x080fe20000410000 */
[----:B------:R-:W2:Y:S01]  /*bf90*/  MUFU.EX2 R183, R183 ;  /* 0x000000b700b77308 */ /* 0x000ea20000000800 */
[C---:B0-----:R-:W-:Y:S01]  /*bfa0*/  FADD.FTZ R157, R159.reuse, R157 ;  /* 0x0000009d9f9d7221 */ /* 0x041fe20000010000 */
[----:B------:R-:W-:Y:S01]  /*bfb0*/  F2FP.BF16.F32.PACK_AB R155, R159, R158 ;  /* 0x0000009e9f9b723e */ /* 0x000fe200000010ff */
[----:B------:R-:W-:Y:S01]  /*bfc0*/  BAR.SYNC.DEFER_BLOCKING 0xf, 0x100 ;  /* 0x03c4000000007b1d */ /* 0x000fe20000010000 */
        /* <DEDUP_REMOVED lines=12> */
[-C--:B------:R-:W-:Y:S01]  /*c090*/  FMUL.FTZ R111, R111, R15.reuse ;  /* 0x0000000f6f6f7220 */ /* 0x080fe20000410000 */
[----:B------:R-:W1:Y:S01]  /*c0a0*/  MUFU.EX2 R216, R216 ;  /* 0x000000d800d87308 */ /* 0x000e620000000800 */
[C---:B--2---:R-:W-:Y:S01]  /*c0b0*/  FADD.FTZ R158, R183.reuse, R157 ;  /* 0x0000009db79e7221 */ /* 0x044fe20000010000 */
[----:B------:R-:W-:Y:S01]  /*c0c0*/  F2FP.BF16.F32.PACK_AB R157, R183, R162 ;  /* 0x000000a2b79d723e */ /* 0x000fe200000010ff */
[----:B------:R-:W-:Y:S01]  /*c0d0*/  FADD.FTZ R162, R178, R163 ;  /* 0x000000a3b2a27221 */ /* 0x000fe20000010000 */
[-C--:B------:R-:W-:Y:S01]  /*c0e0*/  FMUL.FTZ R114, R114, R15.reuse ;  /* 0x0000000f72727220 */ /* 0x080fe20000410000 */
[-C--:B------:R-:W-:Y:S01]  /*c0f0*/  FMUL.FTZ R115, R115, R15.reuse ;  /* 0x0000000f73737220 */ /* 0x080fe20000410000 */
[-C--:B------:R-:W-:Y:S01]  /*c100*/  FMUL.FTZ R118, R118, R15.reuse ;  /* 0x0000000f76767220 */ /* 0x080fe20000410000 */
[C---:B------:R-:W-:Y:S01]  /*c110*/  FADD.FTZ R162, R161.reuse, R162 ;  /* 0x000000a2a1a27221 */ /* 0x040fe20000010000 */
[----:B------:R-:W2:Y:S01]  /*c120*/  MUFU.EX2 R21, R21 ;  /* 0x0000001500157308 */ /* 0x000ea20000000800 */
[----:B0-----:R-:W-:Y:S01]  /*c130*/  FADD.FTZ R159, R0, R158 ;  /* 0x0000009e009f7221 */ /* 0x001fe20000010000 */
[----:B------:R-:W-:Y:S01]  /*c140*/  F2FP.BF16.F32.PACK_AB R158, R161, R178 ;  /* 0x000000b2a19e723e */ /* 0x000fe200000010ff */
[----:B------:R0:W-:Y:S01]  /*c150*/  STSM.16.M88.4 [R212+0x26800], R152 ;  /* 0x02680098d4007844 */ /* 0x0001e20000000200 */
[-C--:B------:R-:W-:Y:S01]  /*c160*/  FMUL.FTZ R119, R119, R15.reuse ;  /* 0x0000000f77777220 */ /* 0x080fe20000410000 */
[-C--:B------:R-:W-:Y:S01]  /*c170*/  FMUL.FTZ R122, R122, R15.reuse ;  /* 0x0000000f7a7a7220 */ /* 0x080fe20000410000 */
[-C--:B------:R-:W-:Y:S01]  /*c180*/  FMUL.FTZ R123, R123, R15.reuse ;  /* 0x0000000f7b7b7220 */ /* 0x080fe20000410000 */
[-C--:B------:R-:W-:Y:S01]  /*c190*/  FMUL.FTZ R126, R126, R15.reuse ;  /* 0x0000000f7e7e7220 */ /* 0x080fe20000410000 */
[----:B------:R-:W3:Y:S01]  /*c1a0*/  MUFU.EX2 R166, R166 ;  /* 0x000000a600a67308 */ /* 0x000ee20000000800 */
[C---:B-1----:R-:W-:Y:S01]  /*c1b0*/  FADD.FTZ R161, R216.reuse, R159 ;  /* 0x0000009fd8a17221 */ /* 0x042fe20000010000 */
[----:B------:R-:W-:Y:S01]  /*c1c0*/  F2FP.BF16.F32.PACK_AB R159, R216, R0 ;  /* 0x00000000d89f723e */ /* 0x000fe200000010ff */
[----:B------:R-:W-:Y:S01]  /*c1d0*/  FADD.FTZ R0, R160, R162 ;  /* 0x000000a2a0007221 */ /* 0x000fe20000010000 */
[----:B------:R-:W-:Y:S01]  /*c1e0*/  F2FP.BF16.F32.PACK_AB R160, R165, R160 ;  /* 0x000000a0a5a0723e */ /* 0x000fe200000010ff */
[-C--:B------:R-:W-:Y:S01]  /*c1f0*/  FMUL.FTZ R127, R127, R15.reuse ;  /* 0x0000000f7f7f7220 */ /* 0x080fe20000410000 */
[-C--:B------:R-:W-:Y:S01]  /*c200*/  FMUL.FTZ R130, R130, R15.reuse ;  /* 0x0000000f82827220 */ /* 0x080fe20000410000 */
[----:B------:R-:W-:Y:S01]  /*c210*/  FADD.FTZ R0, R165, R0 ;  /* 0x00000000a5007221 */ /* 0x000fe20000010000 */
[----:B------:R-:W1:Y:S01]  /*c220*/  MUFU.EX2 R3, R167 ;  /* 0x000000a700037308 */ /* 0x000e620000000800 */
[----:B--2---:R-:W-:Y:S01]  /*c230*/  FADD.FTZ R161, R21, R161 ;  /* 0x000000a115a17221 */ /* 0x004fe20000010000 */
[----:B------:R0:W-:Y:S01]  /*c240*/  STSM.16.M88.4 [R213], R156 ;  /* 0x0000009cd5007844 */ /* 0x0001e20000000200 */
[----:B------:R-:W-:Y:S01]  /*c250*/  FADD.FTZ R0, R172, R0 ;  /* 0x00000000ac007221 */ /* 0x000fe20000010000 */
[-C--:B------:R-:W-:Y:S01]  /*c260*/  FMUL.FTZ R131, R131, R15.reuse ;  /* 0x0000000f83837220 */ /* 0x080fe20000410000 */
[-C--:B------:R-:W-:Y:S01]  /*c270*/  FMUL.FTZ R134, R134, R15.reuse ;  /* 0x0000000f86867220 */ /* 0x080fe20000410000 */
[----:B------:R-:W-:Y:S01]  /*c280*/  FMUL.FTZ R135, R135, R15 ;  /* 0x0000000f87877220 */ /* 0x000fe20000410000 */
[----:B------:R-:W-:Y:S01]  /*c290*/  FADD.FTZ R0, R173, R0 ;  /* 0x00000000ad007221 */ /* 0x000fe20000010000 */
[----:B------:R-:W2:Y:S01]  /*c2a0*/  MUFU.EX2 R171, R171 ;  /* 0x000000ab00ab7308 */ /* 0x000ea20000000800 */
[C---:B---3--:R-:W-:Y:S01]  /*c2b0*/  FADD.FTZ R162, R166.reuse, R161 ;  /* 0x000000a1a6a27221 */ /* 0x048fe20000010000 */
[----:B------:R-:W-:Y:S01]  /*c2c0*/  F2FP.BF16.F32.PACK_AB R161, R166, R21 ;  /* 0x00000015a6a1723e */ /* 0x000fe200000010ff */
[----:B------:R-:W-:Y:S01]  /*c2d0*/  FADD.FTZ R0, R164, R0 ;  /* 0x00000000a4007221 */ /* 0x000fe20000010000 */
[----:B------:R-:W-:Y:S01]  /*c2e0*/  F2FP.BF16.F32.PACK_AB R164, R221, R164 ;  /* 0x000000a4dda4723e */ /* 0x000fe200000010ff */
[-C--:B------:R-:W-:Y:S01]  /*c2f0*/  FMUL.FTZ R138, R138, R15.reuse ;  /* 0x0000000f8a8a7220 */ /* 0x080fe20000410000 */
[----:B------:R-:W-:Y:S01]  /*c300*/  F2FP.BF16.F32.PACK_AB R166, R181, R180 ;  /* 0x000000b4b5a6723e */ /* 0x000fe200000010ff */
[----:B------:R-:W-:Y:S01]  /*c310*/  FADD.FTZ R0, R221, R0 ;  /* 0x00000000dd007221 */ /* 0x000fe20000010000 */
[----:B------:R-:W3:Y:S01]  /*c320*/  MUFU.EX2 R174, R174 ;  /* 0x000000ae00ae7308 */ /* 0x000ee20000000800 */
[----:B-1----:R-:W-:Y:S01]  /*c330*/  FADD.FTZ R21, R3, R162 ;  /* 0x000000a203157221 */ /* 0x002fe20000010000 */
[----:B------:R-:W-:Y:S01]  /*c340*/  F2FP.BF16.F32.PACK_AB R162, R173, R172 ;  /* 0x000000acada2723e */ /* 0x000fe200000010ff */
[----:B------:R-:W-:Y:S01]  /*c350*/  FADD.FTZ R0, R180, R0 ;  /* 0x00000000b4007221 */ /* 0x000fe20000010000 */
[-C--:B------:R-:W-:Y:S01]  /*c360*/  FMUL.FTZ R139, R139, R15.reuse ;  /* 0x0000000f8b8b7220 */ /* 0x080fe20000410000 */
[-C--:B------:R-:W-:Y:S01]  /*c370*/  FMUL.FTZ R142, R142, R15.reuse ;  /* 0x0000000f8e8e7220 */ /* 0x080fe20000410000 */
[----:B------:R-:W-:Y:S01]  /*c380*/  FMUL.FTZ R143, R143, R15 ;  /* 0x0000000f8f8f7220 */ /* 0x000fe20000410000 */
[----:B------:R-:W-:Y:S01]  /*c390*/  FADD.FTZ R0, R181, R0 ;  /* 0x00000000b5007221 */ /* 0x000fe20000010000 */
[----:B------:R-:W1:Y:S01]  /*c3a0*/  MUFU.EX2 R175, R175 ;  /* 0x000000af00af7308 */ /* 0x000e620000000800 */
[C---:B--2---:R-:W-:Y:S01]  /*c3b0*/  FADD.FTZ R21, R171.reuse, R21 ;  /* 0x00000015ab157221 */ /* 0x044fe20000010000 */
[----:B------:R-:W-:Y:S01]  /*c3c0*/  F2FP.BF16.F32.PACK_AB R163, R171, R3 ;  /* 0x00000003aba3723e */ /* 0x000fe200000010ff */
[-C--:B------:R-:W-:Y:S01]  /*c3d0*/  FMUL.FTZ R146, R146, R15.reuse ;  /* 0x0000000f92927220 */ /* 0x080fe20000410000 */
[-C--:B------:R-:W-:Y:S01]  /*c3e0*/  FMUL.FTZ R147, R147, R15.reuse ;  /* 0x0000000f93937220 */ /* 0x080fe20000410000 */
[-C--:B------:R-:W-:Y:S01]  /*c3f0*/  FMUL.FTZ R150, R150, R15.reuse ;  /* 0x0000000f96967220 */ /* 0x080fe20000410000 */
[----:B------:R-:W-:Y:S01]  /*c400*/  FMUL.FTZ R151, R151, R15 ;  /* 0x0000000f97977220 */ /* 0x000fe20000410000 */
[----:B------:R0:W-:Y:S01]  /*c410*/  STSM.16.M88.4 [R215], R160 ;  /* 0x000000a0d7007844 */ /* 0x0001e20000000200 */
[----:B------:R-:W2:Y:S01]  /*c420*/  MUFU.EX2 R167, R179 ;  /* 0x000000b300a77308 */ /* 0x000ea20000000800 */
[----:B---3--:R-:W-:-:S07]  /*c430*/  FADD.FTZ R21, R174, R21 ;  /* 0x00000015ae157221 */ /* 0x008fce0000010000 */
[----:B------:R-:W3:Y:S01]  /*c440*/  MUFU.EX2 R176, R176 ;  /* 0x000000b000b07308 */ /* 0x000ee20000000800 */
[C---:B-1----:R-:W-:Y:S01]  /*c450*/  FADD.FTZ R21, R175.reuse, R21 ;  /* 0x00000015af157221 */ /* 0x042fe20000010000 */
[----:B------:R-:W-:-:S03]  /*c460*/  F2FP.BF16.F32.PACK_AB R165, R175, R174 ;  /* 0x000000aeafa5723e */ /* 0x000fc600000010ff */
[----:B--2---:R-:W-:Y:S01]  /*c470*/  FADD.FTZ R21, R167, R21 ;  /* 0x00000015a7157221 */ /* 0x004fe20000010000 */
[----:B---3--:R-:W-:-:S03]  /*c480*/  F2FP.BF16.F32.PACK_AB R167, R176, R167 ;  /* 0x000000a7b0a7723e */ /* 0x008fc600000010ff */
[----:B------:R-:W-:Y:S02]  /*c490*/  FADD.FTZ R3, R176, R21 ;  /* 0x00000015b0037221 */ /* 0x000fe40000010000 */
[----:B------:R0:W-:Y:S01]  /*c4a0*/  STSM.16.M88.4 [R214], R164 ;  /* 0x000000a4d6007844 */ /* 0x0001e20000000200 */
[----:B------:R-:W-:Y:S05]  /*c4b0*/  @!P0 BRA `(.L_x_697) ;  /* 0x0000000000048947 */ /* 0x000fea0003800000 */
[----:B------:R-:W-:Y:S01]  /*c4c0*/  BPT.TRAP 0x1 ;  /* 0x000000040000795c */ /* 0x000fe20000300000 */
.L_x_697:
[----:B------:R1:W2:Y:S01]  /*c4d0*/  SYNCS.PHASECHK.TRANS64.TRYWAIT P2, [R12+URZ+0x28c50], R14 ;  /* 0x028c500e0c0075a7 */ /* 0x0002a2000804017f */
[----:B------:R-:W-:Y:S05]  /*c4e0*/  @!P0 BRA `(.L_x_698) ;  /* 0x0000000000048947 */ /* 0x000fea0003800000 */
[----:B------:R-:W-:Y:S01]  /*c4f0*/  BPT.TRAP 0x1 ;  /* 0x000000040000795c */ /* 0x000fe20000300000 */
.L_x_698:
[----:B------:R-:W-:Y:S04]  /*c500*/  BSSY B1, `(.L_x_699) ;  /* 0x0000004000017945 */ /* 0x000fe80003800000 */
[----:B--2---:R-:W-:Y:S05]  /*c510*/  @P2 BRA `(.L_x_700) ;  /* 0x0000000000082947 */ /* 0x004fea0003800000 */
[----:B------:R-:W2:Y:S02]  /*c520*/  SYNCS.PHASECHK.TRANS64.TRYWAIT P2, [R12+URZ+0x28c50], R14 ;  /* 0x028c500e0c0075a7 */ /* 0x000ea4000804017f */
[----:B--2---:R-:W-:Y:S05]  /*c530*/  @!P2 BRA `(.L_x_701) ;  /* 0x000000b800c8a947 */ /* 0x004fea0003800000 */
.L_x_700:
[----:B------:R-:W-:Y:S05]  /*c540*/  BSYNC B1 ;  /* 0x0000000000017941 */ /* 0x000fea0003800000 */
.L_x_699:
[----:B-12---:R-:W-:Y:S01]  /*c550*/  IMAD R14, R18, 0x1000, R10 ;  /* 0x00001000120e7824 */ /* 0x006fe200078e020a */
[----:B------:R-:W-:Y:S01]  /*c560*/  WARPGROUP.ARRIVE ;  /* 0x00000000000079c5 */ /* 0x000fe20000000000 */
[----:B------:R-:W-:Y:S02]  /*c570*/  IMAD.MOV.U32 R15, RZ, RZ, 0x40000040 ;  /* 0x40000040ff0f7424 */ /* 0x000fe400078e00ff */
[C---:B------:R-:W-:Y:S01]  /*c580*/  VIADD R20, R14.reuse, 0x80 ;  /* 0x000000800e147836 */ /* 0x040fe20000000000 */
[----:B------:R-:W-:Y:S01]  /*c590*/  R2UR UR6, R14 ;  /* 0x000000000e0672ca */ /* 0x000fe200000e0000 */
[----:B------:R-:W-:Y:S01]  /*c5a0*/  IMAD.MOV.U32 R21, RZ, RZ, 0x40000040 ;  /* 0x40000040ff157424 */ /* 0x000fe200078e00ff */
[----:B------:R-:W-:Y:S01]  /*c5b0*/  R2UR UR7, R15 ;  /* 0x000000000f0772ca */ /* 0x000fe200000e0000 */
[----:B------:R-:W-:-:S12]  /*c5c0*/  IMAD.MOV.U32 R15, RZ, RZ, 0x40000040 ;  /* 0x40000040ff0f7424 */ /* 0x000fd800078e00ff */
[----:B------:R-:W-:Y:S01]  /*c5d0*/  HGMMA.64x256x16.F32.BF16 R24, R152, gdesc[UR4].tnspB, R24, gsb0 ;  /* 0x43e0000498187df0 */ /* 0x000fe20008001818 */
[----:B------:R-:W-:Y:S01]  /*c5e0*/  R2UR UR6, R20 ;  /* 0x00000000140672ca */ /* 0x000fe200000e0000 */
[C---:B------:R-:W-:Y:S01]  /*c5f0*/  VIADD R20, R14.reuse, 0x100 ;  /* 0x000001000e147836 */ /* 0x040fe20000000000 */
[----:B------:R-:W-:Y:S01]  /*c600*/  R2UR UR7, R21 ;  /* 0x00000000150772ca */ /* 0x000fe200000e0000 */
[----:B------:R-:W-:Y:S02]  /*c610*/  IMAD.MOV.U32 R21, RZ, RZ, 0x40000040 ;  /* 0x40000040ff157424 */ /* 0x000fe400078e00ff */
[----:B------:R-:W-:Y:S01]  /*c620*/  VIADD R14, R14, 0x180 ;  /* 0x000001800e0e7836 */ /* 0x000fe20000000000 */
[----:B------:R-:W-:Y:S02]  /*c630*/  WARPGROUP.DEPBAR.LE gsb0, 0x0 ;  /* 0x00008000000079c5 */ /* 0x000fe40000010000 */
[----:B------:R-:W-:-:S15]  /*c640*/  WARPGROUP.ARRIVE ;  /* 0x00000000000079c5 */ /* 0x000fde0000000000 */
[----:B------:R-:W-:-:S04]  /*c650*/  NOP ;  /* 0x0000000000007918 */ /* 0x000fc80000000000 */
[----:B------:R-:W-:Y:S01]  /*c660*/  HGMMA.64x256x16.F32.BF16 R24, R156, gdesc[UR4].tnspB, R24, gsb0 ;  /* 0x43e000049c187df0 */ /* 0x000fe20008001818 */
[----:B------:R-:W-:Y:S02]  /*c670*/  R2UR UR6, R20 ;  /* 0x00000000140672ca */ /* 0x000fe400000e0000 */
[----:B------:R-:W-:Y:S01]  /*c680*/  R2UR UR7, R21 ;  /* 0x00000000150772ca */ /* 0x000fe200000e0000 */
[----:B------:R-:W-:Y:S02]  /*c690*/  WARPGROUP.DEPBAR.LE gsb0, 0x0 ;  /* 0x00008000000079c5 */ /* 0x000fe40000010000 */
[----:B------:R-:W-:-:S15]  /*c6a0*/  WARPGROUP.ARRIVE ;  /* 0x00000000000079c5 */ /* 0x000fde0000000000 */
[----:B------:R-:W-:-:S07]  /*c6b0*/  NOP ;  /* 0x0000000000007918 */ /* 0x000fce0000000000 */
[----:B------:R-:W-:Y:S01]  /*c6c0*/  HGMMA.64x256x16.F32.BF16 R24, R160, gdesc[UR4].tnspB, R24, gsb0 ;  /* 0x43e00004a0187df0 */ /* 0x000fe20008001818 */
[----:B------:R-:W-:Y:S02]  /*c6d0*/  R2UR UR6, R14 ;  /* 0x000000000e0672ca */ /* 0x000fe400000e0000 */
[----:B------:R-:W-:Y:S01]  /*c6e0*/  R2UR UR7, R15 ;  /* 0x000000000f0772ca */ /* 0x000fe200000e0000 */
[----:B------:R-:W-:Y:S02]  /*c6f0*/  WARPGROUP.DEPBAR.LE gsb0, 0x0 ;  /* 0x00008000000079c5 */ /* 0x000fe40000010000 */
[----:B------:R-:W-:-:S15]  /*c700*/  WARPGROUP.ARRIVE ;  /* 0x00000000000079c5 */ /* 0x000fde0000000000 */
[----:B------:R-:W-:-:S07]  /*c710*/  NOP ;  /* 0x0000000000007918 */ /* 0x000fce0000000000 */
        /* <DEDUP_REMOVED lines=10> */
[----:B------:R-:W-:Y:S05]  /*c7c0*/  @!P0 BRA `(.L_x_702) ;  /* 0x0000000000048947 */ /* 0x000fea0003800000 */
[----:B------:R-:W-:Y:S01]  /*c7d0*/  BPT.TRAP 0x1 ;  /* 0x000000040000795c */ /* 0x000fe20000300000 */
.L_x_702:
[----:B------:R-:W-:Y:S02]  /*c7e0*/  VIADD R12, R12, 0x28c60 ;  /* 0x00028c600c0c7836 */ /* 0x000fe40000000000 */
[----:B------:R-:W-:Y:S02]  /*c7f0*/  IMAD.MOV.U32 R15, RZ, RZ, R170 ;  /* 0x000000ffff0f7224 */ /* 0x000fe400078e00aa */
[----:B------:R-:W-:Y:S01]  /*c800*/  IMAD.MOV.U32 R219, RZ, RZ, R168 ;  /* 0x000000ffffdb7224 */ /* 0x000fe200078e00a8 */
[----:B------:R-:W-:Y:S01]  /*c810*/  PRMT R12, R189, 0x654, R12 ;  /* 0x00000654bd0c7816 */ /* 0x000fe2000000000c */
[----:B------:R-:W-:-:S03]  /*c820*/  IMAD.MOV.U32 R216, RZ, RZ, R18 ;  /* 0x000000ffffd87224 */ /* 0x000fc600078e0012 */
[----:B------:R2:W-:Y:S01]  /*c830*/  SYNCS.ARRIVE.TRANS64.RED.A1T0 RZ, [R12+URZ], RZ ;  /* 0x000000ff0cff79a7 */ /* 0x0005e2000810043f */
[----:B------:R-:W-:Y:S05]  /*c840*/  @P1 BRA `(.L_x_703) ;  /* 0xffffffe000641947 */ /* 0x000fea000383ffff */
.L_x_690:
[----:B------:R-:W-:Y:S05]  /*c850*/  BSYNC B0 ;  /* 0x0000000000007941 */ /* 0x000fea0003800000 */
.L_x_689:
[----:B------:R-:W3:Y:S04]  /*c860*/  LDL.LU R20, [R1+0x34] ;  /* 0x0000340001147983 */ /* 0x000ee80000300800 */
[----:B------:R-:W4:Y:S04]  /*c870*/  SHFL.BFLY PT, R4, R3, 0x2, 0x1f ;  /* 0x0c401f0003047f89 */ /* 0x000f2800000e0000 */
[----:B------:R-:W5:Y:S01]  /*c880*/  SHFL.BFLY PT, R5, R0, 0x2, 0x1f ;  /* 0x0c401f0000057f89 */ /* 0x000f6200000e0000 */
[----:B----4-:R-:W-:Y:S01]  /*c890*/  FADD.FTZ R4, R4, R3 ;  /* 0x0000000304047221 */ /* 0x010fe20000010000 */
[----:B------:R-:W-:-:S02]  /*c8a0*/  IMAD.MOV.U32 R3, RZ, RZ, -0x800000 ;  /* 0xff800000ff037424 */ /* 0x000fc400078e00ff */
[----:B-----5:R-:W-:Y:S02]  /*c8b0*/  FADD.FTZ R5, R5, R0 ;  /* 0x0000000005057221 */ /* 0x020fe40000010000 */
[----:B------:R-:W4:Y:S04]  /*c8c0*/  SHFL.BFLY PT, R7, R4, 0x1, 0x1f ;  /* 0x0c201f0004077f89 */ /* 0x000f2800000e0000 */
[----:B------:R-:W5:Y:S01]  /*c8d0*/  SHFL.BFLY PT, R6, R5, 0x1, 0x1f ;  /* 0x0c201f0005067f89 */ /* 0x000f6200000e0000 */
[----:B----4-:R-:W-:Y:S01]  /*c8e0*/  FADD.FTZ R7, R4, R7 ;  /* 0x0000000704077221 */ /* 0x010fe20000010000 */
[----:B-----5:R-:W-:Y:S01]  /*c8f0*/  FADD.FTZ R6, R5, R6 ;  /* 0x0000000605067221 */ /* 0x020fe20000010000 */
[----:B------:R-:W-:Y:S08]  /*c900*/  BAR.ARV 0x8, 0x100 ;  /* 0x0204000000007b1d */ /* 0x000ff00000002000 */
[----:B------:R-:W-:Y:S01]  /*c910*/  BAR.SYNC.DEFER_BLOCKING 0xf, 0x100 ;  /* 0x03c4000000007b1d */ /* 0x000fe20000010000 */
[----:B------:R-:W-:-:S02]  /*c920*/  FSETP.NE.FTZ.AND P1, PT, R7, RZ, PT ;  /* 0x000000ff0700720b */ /* 0x000fc40003f35000 */
[----:B------:R-:W-:-:S11]  /*c930*/  FSETP.NE.FTZ.AND P0, PT, R6, RZ, PT ;  /* 0x000000ff0600720b */ /* 0x000fd60003f15000 */
[----:B------:R-:W4:Y:S01]  /*c940*/  @P1 MUFU.LG2 R0, R7 ;  /* 0x0000000700001308 */ /* 0x000f220000000c00 */
[C---:B------:R-:W-:Y:S01]  /*c950*/  @P1 FMUL.FTZ R4, R169.reuse, 0.69314718246459960938 ;  /* 0x3f317218a9041820 */ /* 0x040fe20000410000 */
[----:B------:R-:W-:-:S06]  /*c960*/  @P0 FMUL.FTZ R9, R169, 0.69314718246459960938 ;  /* 0x3f317218a9090820 */ /* 0x000fcc0000410000 */
[----:B------:R-:W5:Y:S01]  /*c970*/  @P0 MUFU.LG2 R8, R6 ;  /* 0x0000000600080308 */ /* 0x000f620000000c00 */
[----:B----4-:R-:W-:Y:S01]  /*c980*/  @P1 FMUL.FTZ R5, R0, 0.69314718246459960938 ;  /* 0x3f31721800051820 */ /* 0x010fe20000410000 */
[----:B------:R-:W-:-:S03]  /*c990*/  IMAD.MOV.U32 R0, RZ, RZ, -0x800000 ;  /* 0xff800000ff007424 */ /* 0x000fc600078e00ff */
[----:B------:R-:W-:Y:S01]  /*c9a0*/  @P1 FFMA.FTZ R0, R4, R170, R5 ;  /* 0x000000aa04001223 */ /* 0x000fe20000010005 */
[----:B------:R-:W-:Y:S02]  /*c9b0*/  IMAD.MOV R5, RZ, RZ, -R211 ;  /* 0x000000ffff057224 */ /* 0x000fe400078e0ad3 */
[----:B-----5:R-:W-:-:S03]  /*c9c0*/  @P0 FMUL.FTZ R8, R8, 0.69314718246459960938 ;  /* 0x3f31721808080820 */ /* 0x020fc60000410000 */
[----:B------:R-:W-:Y:S02]  /*c9d0*/  ISETP.NE.AND P2, PT, R210, R5, PT ;  /* 0x00000005d200720c */ /* 0x000fe40003f45270 */
[----:B------:R-:W-:Y:S01]  /*c9e0*/  CS2R R4, SRZ ;  /* 0x0000000000047805 */ /* 0x000fe2000001ff00 */
[----:B------:R-:W-:-:S05]  /*c9f0*/  @P0 FFMA.FTZ R3, R9, R168, R8 ;  /* 0x000000a809030223 */ /* 0x000fca0000010008 */
[----:B------:R-:W4:Y:S01]  /*ca00*/  @P0 MUFU.RCP R5, R6 ;  /* 0x0000000600050308 */ /* 0x000f220000001000 */
[----:B------:R-:W-:-:S04]  /*ca10*/  PLOP3.LUT P0, PT, PT, PT, PT, 0x8, 0x0 ;  /* 0x000000000000781c */ /* 0x000fc80003f0e170 */
[----:B------:R-:W-:-:S03]  /*ca20*/  @!P2 IMAD R9, R18, 0x40, R194 ;  /* 0x000000401209a824 */ /* 0x000fc600078e02c2 */
[----:B------:R-:W5:Y:S01]  /*ca30*/  @P1 MUFU.RCP R4, R7 ;  /* 0x0000000700041308 */ /* 0x000f620000001000 */
[----:B------:R-:W-:Y:S02]  /*ca40*/  VIADD R18, R18, 0x1 ;  /* 0x0000000112127836 */ /* 0x000fe40000000000 */
[----:B------:R-:W-:-:S03]  /*ca50*/  @!P2 IMAD R9, R9, 0x4, R2 ;  /* 0x000000040909a824 */ /* 0x000fc600078e0202 */
[----:B------:R-:W-:Y:S02]  /*ca60*/  ISETP.NE.AND P1, PT, R18, 0x2, PT ;  /* 0x000000021200780c */ /* 0x000fe40003f25270 */
[----:B----4-:R4:W-:Y:S02]  /*ca70*/  @!P2 STS [R9+0x28800], R5 ;  /* 0x028800050900a388 */ /* 0x0109e40000000800 */
[----:B------:R-:W-:Y:S01]  /*ca80*/  SEL R2, RZ, 0x1, P1 ;  /* 0x00000001ff027807 */ /* 0x000fe20000800000 */
[-C--:B01----:R-:W-:Y:S01]  /*ca90*/  FMUL.FTZ R156, R28, R5.reuse ;  /* 0x000000051c9c7220 */ /* 0x083fe20000410000 */
[-C--:B------:R-:W-:Y:S01]  /*caa0*/  FMUL.FTZ R153, R32, R5.reuse ;  /* 0x0000000520997220 */ /* 0x080fe20000410000 */
[-C--:B------:R-:W-:Y:S01]  /*cab0*/  FMUL.FTZ R154, R36, R5.reuse ;  /* 0x00000005249a7220 */ /* 0x080fe20000410000 */
[-C--:B------:R-:W-:Y:S01]  /*cac0*/  FMUL.FTZ R155, R40, R5.reuse ;  /* 0x00000005289b7220 */ /* 0x080fe20000410000 */
[-C--:B------:R-:W-:Y:S01]  /*cad0*/  FMUL.FTZ R10, R24, R5.reuse ;  /* 0x00000005180a7220 */ /* 0x080fe20000410000 */
[-C--:B------:R-:W-:Y:S01]  /*cae0*/  FMUL.FTZ R8, R25, R5.reuse ;  /* 0x0000000519087220 */ /* 0x080fe20000410000 */
[----:B-----5:R0:W-:Y:S01]  /*caf0*/  @!P2 STS [R9+0x28820], R4 ;  /* 0x028820040900a388 */ /* 0x0201e20000000800 */
[-C--:B------:R-:W-:Y:S01]  /*cb00*/  FMUL.FTZ R152, R29, R5.reuse ;  /* 0x000000051d987220 */ /* 0x080fe20000410000 */
[-C--:B------:R-:W-:Y:S01]  /*cb10*/  FMUL.FTZ R14, R33, R5.reuse ;  /* 0x00000005210e7220 */ /* 0x080fe20000410000 */
[-C--:B------:R-:W-:Y:S01]  /*cb20*/  FMUL.FTZ R28, R37, R5.reuse ;  /* 0x00000005251c7220 */ /* 0x080fe20000410000 */
[-C--:B------:R-:W-:Y:S01]  /*cb30*/  FMUL.FTZ R32, R41, R5.reuse ;  /* 0x0000000529207220 */ /* 0x080fe20000410000 */
[-C--:B------:R-:W-:Y:S01]  /*cb40*/  FMUL.FTZ R36, R44, R5.reuse ;  /* 0x000000052c247220 */ /* 0x080fe20000410000 */
        /* <DEDUP_REMOVED lines=117> */
[----:B------:R-:W-:-:S02]  /*d2a0*/  LOP3.LUT R23, R23, R2, RZ, 0x3c, !PT ;  /* 0x0000000217177212 */ /* 0x000fc400078e3cff */
[----:B------:R-:W-:Y:S01]  /*d2b0*/  SEL R18, R18, RZ, P1 ;  /* 0x000000ff12127207 */ /* 0x000fe20000800000 */
[----:B---3--:R-:W-:-:S05]  /*d2c0*/  VIADD R20, R20, 0x1 ;  /* 0x0000000114147836 */ /* 0x008fca0000000000 */
[----:B------:R0:W-:Y:S01]  /*d2d0*/  STL [R1+0x34], R20 ;  /* 0x0000341401007387 */ /* 0x0001e20000100800 */
[----:B------:R-:W-:Y:S06]  /*d2e0*/  BAR.ARV 0xe, 0x100 ;  /* 0x0384000000007b1d */ /* 0x000fec0000002000 */
.L_x_634:
[----:B------:R-:W-:Y:S05]  /*d2f0*/  BSYNC B7 ;  /* 0x0000000000077941 */ /* 0x000fea0003800000 */
.L_x_632:
[----:B------:R-:W1:Y:S08]  /*d300*/  S2UR UR4, SR_CgaCtaId ;  /* 0x00000000000479c3 */ /* 0x000e700000008800 */
[----:B------:R-:W-:Y:S01]  /*d310*/  BAR.SYNC.DEFER_BLOCKING 0x5, 0x180 ;  /* 0x0146000000007b1d */ /* 0x000fe20000010000 */
[----:B------:R-:W-:-:S05]  /*d320*/  MOV R2, 0x400 ;  /* 0x0000040000027802 */ /* 0x000fca0000000f00 */
[----:B------:R-:W-:Y:S01]  /*d330*/  BSSY B0, `(.L_x_704) ;  /* 0x0000327000007945 */ /* 0x000fe20003800000 */
[----:B-1----:R-:W-:-:S05]  /*d340*/  IMAD.U32 R189, RZ, RZ, UR4 ;  /* 0x00000004ffbd7e24 */ /* 0x002fca000f8e00ff */
[----:B------:R-:W-:-:S05]  /*d350*/  LEA R2, R189, R2, 0x18 ;  /* 0x00000002bd027211 */ /* 0x000fca00078ec0ff */
[----:B-----5:R1:W2:Y:S01]  /*d360*/  LDS.128 R24, [R2+0x28cd0] ;  /* 0x028cd00002187984 */ /* 0x0202a20000000c00 */
[----:B------:R-:W-:Y:S06]  /*d370*/  BAR.ARV 0x4, 0x180 ;  /* 0x0106000000007b1d */ /* 0x000fec0000002000 */
[----:B------:R-:W-:Y:S05]  /*d380*/  @P0 BRA `(.L_x_705) ;  /* 0x0000002000a00947 */ /* 0x000fea0003800000 */
[----:B------:R-:W3:Y:S01]  /*d390*/  LDL R30, [R1+0x5c] ;  /* 0x00005c00011e7983 */ /* 0x000ee20000100800 */
[----:B------:R-:W4:Y:S01]  /*d3a0*/  S2R R45, SR_SWINHI ;  /* 0x00000000002d7919 */ /* 0x000f220000002f00 */
[----:B------:R-:W-:Y:S01]  /*d3b0*/  F2FP.BF16.F32.PACK_AB R7, R31, R7 ;  /* 0x000000071f07723e */ /* 0x000fe200000010ff */
[----:B------:R-:W-:Y:S01]  /*d3c0*/  ULDC.64 UR4, c[0x0][0xc00] ;  /* 0x0003000000047ab9 */ /* 0x000fe20000000a00 */
[----:B------:R-:W-:Y:S01]  /*d3d0*/  F2FP.BF16.F32.PACK_AB R5, R6, R5 ;  /* 0x000000050605723e */ /* 0x000fe200000010ff */
[----:B------:R-:W2:Y:S01]  /*d3e0*/  LDL.LU R70, [R1+0x18] ;  /* 0x0000180001467983 */ /* 0x000ea20000300800 */
[----:B------:R-:W-:-:S03]  /*d3f0*/  F2FP.BF16.F32.PACK_AB R4, R8, R10 ;  /* 0x0000000a0804723e */ /* 0x000fc600000010ff */
[----:B------:R-:W2:Y:S01]  /*d400*/  LDL.LU R66, [R1+0x1c] ;  /* 0x00001c0001427983 */ /* 0x000ea20000300800 */
[----:B------:R-:W-:Y:S02]  /*d410*/  F2FP.BF16.F32.PACK_AB R6, R152, R156 ;  /* 0x0000009c9806723e */ /* 0x000fe400000010ff */
[----:B0-----:R-:W-:Y:S02]  /*d420*/  MOV R20, R2 ;  /* 0x0000000200147202 */ /* 0x001fe40000000f00 */
[----:B----4-:R-:W-:Y:S02]  /*d430*/  MOV R21, R45 ;  /* 0x0000002d00157202 */ /* 0x010fe40000000f00 */
[----:B------:R-:W-:Y:S02]  /*d440*/  F2FP.BF16.F32.PACK_AB R8, R14, R153 ;  /* 0x000000990e08723e */ /* 0x000fe400000010ff */
[----:B------:R-:W-:Y:S02]  /*d450*/  F2FP.BF16.F32.PACK_AB R9, R35, R9 ;  /* 0x000000092309723e */ /* 0x000fe400000010ff */
        /* <DEDUP_REMOVED lines=8> */
[----:B------:R-:W-:Y:S01]  /*d4e0*/  BAR.SYNC.DEFER_BLOCKING 0x1, 0x100 ;  /* 0x0044000000007b1d */ /* 0x000fe20000010000 */
[----:B---3--:R-:W-:-:S03]  /*d4f0*/  IMAD.WIDE R44, R30, 0x2, R20 ;  /* 0x000000021e2c7825 */ /* 0x008fc600078e0214 */
[----:B------:R-:W-:Y:S01]  /*d500*/  LOP3.LUT R49, R44, 0x380, RZ, 0xc0, !PT ;  /* 0x000003802c317812 */ /* 0x000fe200078ec0ff */
[----:B------:R-:W-:-:S03]  /*d510*/  IMAD.MOV.U32 R31, RZ, RZ, R45 ;  /* 0x000000ffff1f7224 */ /* 0x000fc600078e002d */
[----:B------:R-:W-:-:S04]  /*d520*/  SHF.R.U64 R49, R49, 0x3, RZ ;  /* 0x0000000331317819 */ /* 0x000fc800000012ff */
[----:B------:R-:W-:-:S04]  /*d530*/  LOP3.LUT R30, R49, R44, RZ, 0x3c, !PT ;  /* 0x0000002c311e7212 */ /* 0x000fc800078e3cff */
[----:B------:R-:W-:Y:S02]  /*d540*/  MOV R30, R30 ;  /* 0x0000001e001e7202 */ /* 0x000fe40000000f00 */
[----:B------:R-:W-:-:S03]  /*d550*/  IADD3 R31, P0, R44, 0x20, RZ ;  /* 0x000000202c1f7810 */ /* 0x000fc60007f1e0ff */
[----:B------:R0:W-:Y:S01]  /*d560*/  STSM.16.M88.4 [R30], R4 ;  /* 0x000000041e007844 */ /* 0x0001e20000000200 */
[----:B------:R-:W-:Y:S02]  /*d570*/  LOP3.LUT R10, R31, 0x380, RZ, 0xc0, !PT ;  /* 0x000003801f0a7812 */ /* 0x000fe400078ec0ff */
[C---:B------:R-:W-:Y:S02]  /*d580*/  IADD3 R49, P6, R44.reuse, 0x2040, RZ ;  /* 0x000020402c317810 */ /* 0x040fe40007fde0ff */
[----:B0-----:R-:W-:Y:S02]  /*d590*/  IADD3.X R5, RZ, R45, RZ, P0, !PT ;  /* 0x0000002dff057210 */ /* 0x001fe400007fe4ff */
[----:B------:R-:W-:-:S04]  /*d5a0*/  IADD3 R7, P0, R44, 0x40, RZ ;  /* 0x000000402c077810 */ /* 0x000fc80007f1e0ff */
[----:B------:R-:W-:-:S04]  /*d5b0*/  LOP3.LUT R6, R7, 0x380, RZ, 0xc0, !PT ;  /* 0x0000038007067812 */ /* 0x000fc800078ec0ff */
[----:B------:R-:W-:Y:S02]  /*d5c0*/  SHF.R.U64 R6, R6, 0x3, RZ ;  /* 0x0000000306067819 */ /* 0x000fe400000012ff */
[----:B------:R-:W-:Y:S02]  /*d5d0*/  SHF.R.U64 R10, R10, 0x3, RZ ;  /* 0x000000030a0a7819 */ /* 0x000fe400000012ff */
[----:B------:R-:W-:Y:S01]  /*d5e0*/  LOP3.LUT R6, R6, R7, RZ, 0x3c, !PT ;  /* 0x0000000706067212 */ /* 0x000fe200078e3cff */
[----:B------:R-:W-:Y:S01]  /*d5f0*/  IMAD.X R7, RZ, RZ, R45, P0 ;  /* 0x000000ffff077224 */ /* 0x000fe200000e062d */
[----:B------:R-:W-:Y:S02]  /*d600*/  LOP3.LUT R4, R10, R31, RZ, 0x3c, !PT ;  /* 0x0000001f0a047212 */ /* 0x000fe400078e3cff */
[----:B------:R-:W-:Y:S02]  /*d610*/  LOP3.LUT R48, R49, 0x380, RZ, 0xc0, !PT ;  /* 0x0000038031307812 */ /* 0x000fe400078ec0ff */
[----:B------:R-:W-:-:S02]  /*d620*/  MOV R14, R6 ;  /* 0x00000006000e7202 */ /* 0x000fc40000000f00 */
[----:B--2---:R-:W-:Y:S02]  /*d630*/  MOV R24, R4 ;  /* 0x0000000400187202 */ /* 0x004fe40000000f00 */
[----:B------:R-:W-:Y:S02]  /*d640*/  F2FP.BF16.F32.PACK_AB R10, R28, R154 ;  /* 0x0000009a1c0a723e */ /* 0x000fe400000010ff */
[----:B------:R-:W-:Y:S02]  /*d650*/  F2FP.BF16.F32.PACK_AB R7, R47, R46 ;  /* 0x0000002e2f07723e */ /* 0x000fe400000010ff */
[----:B------:R-:W-:Y:S02]  /*d660*/  F2FP.BF16.F32.PACK_AB R4, R32, R155 ;  /* 0x0000009b2004723e */ /* 0x000fe400000010ff */
[----:B------:R-:W-:Y:S02]  /*d670*/  F2FP.BF16.F32.PACK_AB R5, R43, R42 ;  /* 0x0000002a2b05723e */ /* 0x000fe400000010ff */
[----:B------:R-:W-:-:S02]  /*d680*/  IADD3 R57, P4, R44, 0x60, RZ ;  /* 0x000000602c397810 */ /* 0x000fc40007f9e0ff */
[----:B------:R-:W-:Y:S02]  /*d690*/  F2FP.BF16.F32.PACK_AB R6, R12, R36 ;  /* 0x000000240c06723e */ /* 0x000fe400000010ff */
[C---:B------:R-:W-:Y:S02]  /*d6a0*/  IADD3 R39, P3, R44.reuse, 0x2000, RZ ;  /* 0x000020002c277810 */ /* 0x040fe40007f7e0ff */
[C---:B------:R-:W-:Y:S02]  /*d6b0*/  IADD3 R53, P2, R44.reuse, 0x2020, RZ ;  /* 0x000020202c357810 */ /* 0x040fe40007f5e0ff */
[----:B------:R-:W-:Y:S02]  /*d6c0*/  IADD3 R47, P5, R44, 0x2060, RZ ;  /* 0x000020602c2f7810 */ /* 0x000fe40007fbe0ff */
[----:B------:R-:W-:Y:S02]  /*d6d0*/  SHF.R.U64 R48, R48, 0x3, RZ ;  /* 0x0000000330307819 */ /* 0x000fe400000012ff */
[----:B------:R-:W-:Y:S01]  /*d6e0*/  IADD3 R43, P1, R44, 0x4000, RZ ;  /* 0x000040002c2b7810 */ /* 0x000fe20007f3e0ff */
[----:B------:R-:W-:Y:S01]  /*d6f0*/  STSM.16.M88.4 [R24], R8 ;  /* 0x0000000818007844 */ /* 0x000fe20000000200 */
[----:B------:R-:W-:-:S02]  /*d700*/  LOP3.LUT R56, R57, 0x380, RZ, 0xc0, !PT ;  /* 0x0000038039387812 */ /* 0x000fc400078ec0ff */
[----:B------:R-:W-:Y:S01]  /*d710*/  LOP3.LUT R38, R39, 0x380, RZ, 0xc0, !PT ;  /* 0x0000038027267812 */ /* 0x000fe200078ec0ff */
[----:B------:R0:W-:Y:S01]  /*d720*/  STSM.16.M88.4 [R14], R4 ;  /* 0x000000040e007844 */ /* 0x0001e20000000200 */
[----:B------:R-:W-:Y:S02]  /*d730*/  LOP3.LUT R52, R53, 0x380, RZ, 0xc0, !PT ;  /* 0x0000038035347812 */ /* 0x000fe400078ec0ff */
[----:B------:R-:W-:Y:S02]  /*d740*/  LOP3.LUT R46, R47, 0x380, RZ, 0xc0, !PT ;  /* 0x000003802f2e7812 */ /* 0x000fe400078ec0ff */
[----:B------:R-:W-:Y:S01]  /*d750*/  LOP3.LUT R48, R48, R49, RZ, 0x3c, !PT ;  /* 0x0000003130307212 */ /* 0x000fe200078e3cff */
[----:B------:R-:W-:Y:S01]  /*d760*/  IMAD.X R49, RZ, RZ, R45, P6 ;  /* 0x000000ffff317224 */ /* 0x000fe200030e062d */
[----:B------:R-:W-:Y:S02]  /*d770*/  LOP3.LUT R42, R43, 0x380, RZ, 0xc0, !PT ;  /* 0x000003802b2a7812 */ /* 0x000fe400078ec0ff */
[----:B------:R-:W-:-:S02]  /*d780*/  SHF.R.U64 R56, R56, 0x3, RZ ;  /* 0x0000000338387819 */ /* 0x000fc400000012ff */
[----:B------:R-:W-:Y:S02]  /*d790*/  SHF.R.U64 R38, R38, 0x3, RZ ;  /* 0x0000000326267819 */ /* 0x000fe400000012ff */
[----:B------:R-:W-:Y:S02]  /*d7a0*/  SHF.R.U64 R52, R52, 0x3, RZ ;  /* 0x0000000334347819 */ /* 0x000fe400000012ff */
[----:B0-----:R-:W-:Y:S02]  /*d7b0*/  IADD3 R6, P6, R44, 0x6020, RZ ;  /* 0x000060202c067810 */ /* 0x001fe40007fde0ff */
[----:B------:R-:W-:Y:S02]  /*d7c0*/  SHF.R.U64 R46, R46, 0x3, RZ ;  /* 0x000000032e2e7819 */ /* 0x000fe400000012ff */
[----:B------:R-:W-:Y:S02]  /*d7d0*/  SHF.R.U64 R42, R42, 0x3, RZ ;  /* 0x000000032a2a7819 */ /* 0x000fe400000012ff */
[----:B------:R-:W-:-:S02]  /*d7e0*/  LOP3.LUT R7, R6, 0x380, RZ, 0xc0, !PT ;  /* 0x0000038006077812 */ /* 0x000fc400078ec0ff */
        /* <DEDUP_REMOVED lines=10> */
[----:B------:R-:W-:-:S02]  /*d890*/  IADD3 R9, P0, R44, 0x4020, RZ ;  /* 0x000040202c097810 */ /* 0x000fc40007f1e0ff */
[C---:B------:R-:W-:Y:S02]  /*d8a0*/  IADD3 R35, P4, R44.reuse, 0x4040, RZ ;  /* 0x000040402c237810 */ /* 0x040fe40007f9e0ff */
[C---:B------:R-:W-:Y:S02]  /*d8b0*/  IADD3 R31, P3, R44.reuse, 0x4060, RZ ;  /* 0x000040602c1f7810 */ /* 0x040fe40007f7e0ff */
[C---:B------:R-:W-:Y:S02]  /*d8c0*/  IADD3 R11, P2, R44.reuse, 0x6000, RZ ;  /* 0x000060002c0b7810 */ /* 0x040fe40007f5e0ff */
[----:B------:R-:W-:Y:S02]  /*d8d0*/  SHF.R.U64 R7, R7, 0x3, RZ ;  /* 0x0000000307077819 */ /* 0x000fe400000012ff */
[C---:B------:R-:W-:Y:S02]  /*d8e0*/  IADD3 R4, P5, R44.reuse, 0x6040, RZ ;  /* 0x000060402c047810 */ /* 0x040fe40007fbe0ff */
[----:B------:R-:W-:-:S02]  /*d8f0*/  IADD3 R44, P1, R44, 0x6060, RZ ;  /* 0x000060602c2c7810 */ /* 0x000fc40007f3e0ff */
[----:B------:R-:W-:Y:S02]  /*d900*/  LOP3.LUT R6, R7, R6, RZ, 0x3c, !PT ;  /* 0x0000000607067212 */ /* 0x000fe400078e3cff */
        /* <DEDUP_REMOVED lines=21> */
[----:B------:R-:W-:-:S02]  /*da60*/  SHF.R.U64 R34, R34, 0x3, RZ ;  /* 0x0000000322227819 */ /* 0x000fc400000012ff */
[----:B------:R-:W-:Y:S02]  /*da70*/  MOV R56, R56 ;  /* 0x0000003800387202 */ /* 0x000fe40000000f00 */
[----:B------:R-:W-:Y:S02]  /*da80*/  MOV R38, R38 ;  /* 0x0000002600267202 */ /* 0x000fe40000000f00 */
[----:B------:R-:W-:Y:S02]  /*da90*/  MOV R39, R48 ;  /* 0x0000003000277202 */ /* 0x000fe40000000f00 */
[----:B------:R-:W-:Y:S02]  /*daa0*/  MOV R57, R46 ;  /* 0x0000002e00397202 */ /* 0x000fe40000000f00 */
[----:B------:R-:W-:Y:S02]  /*dab0*/  MOV R36, R52 ;  /* 0x0000003400247202 */ /* 0x000fe40000000f00 */
[----:B------:R-:W-:-:S02]  /*dac0*/  MOV R46, R6 ;  /* 0x00000006002e7202 */ /* 0x000fc40000000f00 */
[----:B------:R-:W-:Y:S02]  /*dad0*/  MOV R48, R4 ;  /* 0x0000000400307202 */ /* 0x000fe40000000f00 */
[----:B------:R-:W-:Y:S02]  /*dae0*/  MOV R47, R8 ;  /* 0x00000008002f7202 */ /* 0x000fe40000000f00 */
[----:B------:R-:W-:Y:S02]  /*daf0*/  MOV R53, R10 ;  /* 0x0000000a00357202 */ /* 0x000fe40000000f00 */
[----:B------:R-:W-:Y:S02]  /*db00*/  F2FP.BF16.F32.PACK_AB R4, R160, R162 ;  /* 0x000000a2a004723e */ /* 0x000fe400000010ff */
[----:B------:R-:W-:Y:S02]  /*db10*/  F2FP.BF16.F32.PACK_AB R5, R51, R50 ;  /* 0x000000323305723e */ /* 0x000fe400000010ff */
[----:B------:R-:W-:-:S02]  /*db20*/  F2FP.BF16.F32.PACK_AB R6, R158, R161 ;  /* 0x000000a19e06723e */ /* 0x000fc400000010ff */
[----:B------:R-:W-:Y:S02]  /*db30*/  F2FP.BF16.F32.PACK_AB R7, R55, R54 ;  /* 0x000000363707723e */ /* 0x000fe400000010ff */
[----:B------:R-:W-:Y:S01]  /*db40*/  LOP3.LUT R34, R34, R35, RZ, 0x3c, !PT ;  /* 0x0000002322227212 */ /* 0x000fe200078e3cff */
[----:B------:R-:W-:Y:S01]  /*db50*/  IMAD.X R35, RZ, RZ, R45, P4 ;  /* 0x000000ffff237224 */ /* 0x000fe200020e062d */
[----:B------:R-:W-:Y:S02]  /*db60*/  F2FP.BF16.F32.PACK_AB R8, R157, R159 ;  /* 0x0000009f9d08723e */ /* 0x000fe400000010ff */
[----:B------:R-:W-:Y:S02]  /*db70*/  F2FP.BF16.F32.PACK_AB R9, R59, R58 ;  /* 0x0000003a3b09723e */ /* 0x000fe400000010ff */
[----:B------:R-:W-:Y:S02]  /*db80*/  F2FP.BF16.F32.PACK_AB R10, R61, R60 ;  /* 0x0000003c3d0a723e */ /* 0x000fe400000010ff */
[----:B------:R-:W-:-:S02]  /*db90*/  F2FP.BF16.F32.PACK_AB R11, R63, R62 ;  /* 0x0000003e3f0b723e */ /* 0x000fc400000010ff */
[----:B------:R-:W-:Y:S02]  /*dba0*/  MOV R52, R30 ;  /* 0x0000001e00347202 */ /* 0x000fe40000000f00 */
[----:B------:R-:W-:Y:S02]  /*dbb0*/  F2FP.BF16.F32.PACK_AB R12, R65, R64 ;  /* 0x00000040410c723e */ /* 0x000fe400000010ff */
[----:B------:R-:W-:Y:S02]  /*dbc0*/  F2FP.BF16.F32.PACK_AB R14, R69, R68 ;  /* 0x00000044450e723e */ /* 0x000fe400000010ff */
[----:B------:R-:W-:Y:S02]  /*dbd0*/  F2FP.BF16.F32.PACK_AB R28, R73, R72 ;  /* 0x00000048491c723e */ /* 0x000fe400000010ff */
[----:B------:R-:W-:Y:S02]  /*dbe0*/  F2FP.BF16.F32.PACK_AB R30, R77, R76 ;  /* 0x0000004c4d1e723e */ /* 0x000fe400000010ff */
[----:B------:R-:W-:Y:S01]  /*dbf0*/  F2FP.BF16.F32.PACK_AB R31, R79, R78 ;  /* 0x0000004e4f1f723e */ /* 0x000fe200000010ff */
[----:B------:R0:W-:Y:S01]  /*dc00*/  STSM.16.M88.4 [R56], R4 ;  /* 0x0000000438007844 */ /* 0x0001e20000000200 */
[----:B------:R-:W-:-:S03]  /*dc10*/  MOV R49, R34 ;  /* 0x0000002200317202 */ /* 0x000fc60000000f00 */
[----:B------:R2:W-:Y:S01]  /*dc20*/  STSM.16.M88.4 [R38], R8 ;  /* 0x0000000826007844 */ /* 0x0005e20000000200 */
[----:B------:R-:W-:Y:S02]  /*dc30*/  F2FP.BF16.F32.PACK_AB R32, R81, R80 ;  /* 0x000000505120723e */ /* 0x000fe400000010ff */
[----:B------:R-:W-:Y:S01]  /*dc40*/  F2FP.BF16.F32.PACK_AB R34, R85, R84 ;  /* 0x000000545522723e */ /* 0x000fe200000010ff */
[----:B------:R3:W-:Y:S01]  /*dc50*/  STSM.16.M88.4 [R36], R12 ;  /* 0x0000000c24007844 */ /* 0x0007e20000000200 */
[----:B------:R-:W-:Y:S02]  /*dc60*/  F2FP.BF16.F32.PACK_AB R35, R87, R86 ;  /* 0x000000565723723e */ /* 0x000fe400000010ff */
[----:B------:R-:W-:Y:S01]  /*dc70*/  MOV R24, R42 ;  /* 0x0000002a00187202 */ /* 0x000fe20000000f00 */
[----:B------:R4:W-:Y:S01]  /*dc80*/  STSM.16.M88.4 [R39], R28 ;  /* 0x0000001c27007844 */ /* 0x0009e20000000200 */
[----:B------:R-:W-:Y:S02]  /*dc90*/  F2FP.BF16.F32.PACK_AB R42, R101, R100 ;  /* 0x00000064652a723e */ /* 0x000fe400000010ff */
[----:B------:R-:W-:-:S02]  /*dca0*/  F2FP.BF16.F32.PACK_AB R43, R103, R102 ;  /* 0x00000066672b723e */ /* 0x000fc400000010ff */
[----:B0-----:R-:W-:Y:S02]  /*dcb0*/  F2FP.BF16.F32.PACK_AB R4, R105, R104 ;  /* 0x000000686904723e */ /* 0x001fe400000010ff */
[----:B--2---:R-:W-:Y:S02]  /*dcc0*/  F2FP.BF16.F32.PACK_AB R38, R93, R92 ;  /* 0x0000005c5d26723e */ /* 0x004fe400000010ff */
[----:B------:R-:W-:Y:S02]  /*dcd0*/  F2FP.BF16.F32.PACK_AB R5, R107, R106 ;  /* 0x0000006a6b05723e */ /* 0x000fe400000010ff */
[----:B---3--:R-:W-:Y:S02]  /*dce0*/  F2FP.BF16.F32.PACK_AB R36, R89, R88 ;  /* 0x000000585924723e */ /* 0x008fe400000010ff */
[----:B------:R-:W-:Y:S02]  /*dcf0*/  F2FP.BF16.F32.PACK_AB R6, R109, R108 ;  /* 0x0000006c6d06723e */ /* 0x000fe400000010ff */
[----:B----4-:R-:W-:-:S02]  /*dd00*/  F2FP.BF16.F32.PACK_AB R39, R95, R94 ;  /* 0x0000005e5f27723e */ /* 0x010fc400000010ff */
[----:B------:R-:W-:Y:S01]  /*dd10*/  F2FP.BF16.F32.PACK_AB R7, R111, R110 ;  /* 0x0000006e6f07723e */ /* 0x000fe200000010ff */
[----:B------:R0:W-:Y:S01]  /*dd20*/  STSM.16.M88.4 [R57], R32 ;  /* 0x0000002039007844 */ /* 0x0001e20000000200 */
[----:B------:R-:W-:Y:S02]  /*dd30*/  F2FP.BF16.F32.PACK_AB R8, R113, R112 ;  /* 0x000000707108723e */ /* 0x000fe400000010ff */
[----:B------:R-:W-:Y:S02]  /*dd40*/  F2FP.BF16.F32.PACK_AB R9, R115, R114 ;  /* 0x000000727309723e */ /* 0x000fe400000010ff */
[----:B------:R-:W-:Y:S02]  /*dd50*/  F2FP.BF16.F32.PACK_AB R10, R117, R116 ;  /* 0x00000074750a723e */ /* 0x000fe400000010ff */
[----:B------:R-:W-:Y:S01]  /*dd60*/  F2FP.BF16.F32.PACK_AB R11, R119, R118 ;  /* 0x00000076770b723e */ /* 0x000fe200000010ff */
[----:B------:R-:W-:Y:S01]  /*dd70*/  STSM.16.M88.4 [R24], R36 ;  /* 0x0000002418007844 */ /* 0x000fe20000000200 */
[----:B------:R-:W-:-:S03]  /*dd80*/  IMAD.X R45, RZ, RZ, R45, P1 ;  /* 0x000000ffff2d7224 */ /* 0x000fc600008e062d */
[----:B------:R-:W-:Y:S01]  /*dd90*/  STSM.16.M88.4 [R47], R40 ;  /* 0x000000282f007844 */ /* 0x000fe20000000200 */
[----:B------:R-:W-:-:S03]  /*dda0*/  F2FP.BF16.F32.PACK_AB R12, R121, R120 ;  /* 0x00000078790c723e */ /* 0x000fc600000010ff */
[----:B------:R-:W-:Y:S01]  /*ddb0*/  STSM.16.M88.4 [R49], R4 ;  /* 0x0000000431007844 */ /* 0x000fe20000000200 */
[----:B------:R-:W-:Y:S02]  /*ddc0*/  F2FP.BF16.F32.PACK_AB R13, R123, R122 ;  /* 0x0000007a7b0d723e */ /* 0x000fe400000010ff */
[----:B------:R-:W-:Y:S01]  /*ddd0*/  F2FP.BF16.F32.PACK_AB R14, R125, R124 ;  /* 0x0000007c7d0e723e */ /* 0x000fe200000010ff */
[----:B------:R2:W-:Y:S01]  /*dde0*/  STSM.16.M88.4 [R52], R8 ;  /* 0x0000000834007844 */ /* 0x0005e20000000200 */
[----:B------:R-:W-:Y:S02]  /*ddf0*/  F2FP.BF16.F32.PACK_AB R15, R127, R126 ;  /* 0x0000007e7f0f723e */ /* 0x000fe400000010ff */
[----:B------:R-:W-:Y:S02]  /*de00*/  ISETP.NE.U32.AND P0, PT, RZ, UR4, PT ;  /* 0x00000004ff007c0c */ /* 0x000fe4000bf05070 */
[----:B------:R-:W-:Y:S02]  /*de10*/  F2FP.BF16.F32.PACK_AB R28, R129, R128 ;  /* 0x00000080811c723e */ /* 0x000fe400000010ff */
[----:B------:R-:W-:-:S02]  /*de20*/  F2FP.BF16.F32.PACK_AB R29, R131, R130 ;  /* 0x00000082831d723e */ /* 0x000fc400000010ff */
[----:B------:R-:W-:Y:S02]  /*de30*/  F2FP.BF16.F32.PACK_AB R30, R133, R132 ;  /* 0x00000084851e723e */ /* 0x000fe400000010ff */
[----:B------:R-:W-:Y:S02]  /*de40*/  F2FP.BF16.F32.PACK_AB R31, R135, R134 ;  /* 0x00000086871f723e */ /* 0x000fe400000010ff */
[----:B0-----:R-:W-:Y:S02]  /*de50*/  F2FP.BF16.F32.PACK_AB R32, R137, R136 ;  /* 0x000000888920723e */ /* 0x001fe400000010ff */
[----:B--2---:R-:W-:Y:S02]  /*de60*/  IADD3 R8, P1, R70, UR4, RZ ;  /* 0x0000000446087c10 */ /* 0x004fe4000ff3e0ff */
[----:B------:R-:W-:Y:S02]  /*de70*/  F2FP.BF16.F32.PACK_AB R33, R139, R138 ;  /* 0x0000008a8b21723e */ /* 0x000fe400000010ff */
[----:B------:R-:W-:-:S02]  /*de80*/  F2FP.BF16.F32.PACK_AB R34, R141, R140 ;  /* 0x0000008c8d22723e */ /* 0x000fc400000010ff */
[----:B------:R-:W-:Y:S02]  /*de90*/  F2FP.BF16.F32.PACK_AB R35, R143, R142 ;  /* 0x0000008e8f23723e */ /* 0x000fe400000010ff */
[----:B------:R-:W-:Y:S02]  /*dea0*/  MOV R44, R44 ;  /* 0x0000002c002c7202 */ /* 0x000fe40000000f00 */
[----:B------:R-:W-:Y:S02]  /*deb0*/  F2FP.BF16.F32.PACK_AB R4, R145, R144 ;  /* 0x000000909104723e */ /* 0x000fe400000010ff */
[----:B------:R-:W-:Y:S02]  /*dec0*/  F2FP.BF16.F32.PACK_AB R5, R147, R146 ;  /* 0x000000929305723e */ /* 0x000fe400000010ff */
[----:B------:R-:W-:Y:S02]  /*ded0*/  F2FP.BF16.F32.PACK_AB R6, R149, R148 ;  /* 0x000000949506723e */ /* 0x000fe400000010ff */
[----:B------:R-:W-:Y:S01]  /*dee0*/  F2FP.BF16.F32.PACK_AB R7, R151, R150 ;  /* 0x000000969707723e */ /* 0x000fe200000010ff */
[----:B------:R-:W-:Y:S01]  /*def0*/  STSM.16.M88.4 [R53], R12 ;  /* 0x0000000c35007844 */ /* 0x000fe20000000200 */
[----:B------:R-:W-:-:S02]  /*df00*/  ISETP.NE.AND.EX P0, PT, RZ, UR5, PT, P0 ;  /* 0x00000005ff007c0c */ /* 0x000fc4000bf05300 */
[----:B------:R-:W-:Y:S01]  /*df10*/  IADD3.X R9, R66, UR5, RZ, P1, !PT ;  /* 0x0000000542097c10 */ /* 0x000fe20008ffe4ff */
[----:B------:R-:W-:Y:S01]  /*df20*/  ULDC.64 UR4, c[0x0][0xc08] ;  /* 0x0003020000047ab9 */ /* 0x000fe20000000a00 */
[----:B------:R-:W-:Y:S01]  /*df30*/  STSM.16.M88.4 [R46], R28 ;  /* 0x0000001c2e007844 */ /* 0x000fe20000000200 */
[----:B------:R-:W-:-:S03]  /*df40*/  ISETP.NE.U32.AND P6, PT, RZ, UR4, PT ;  /* 0x00000004ff007c0c */ /* 0x000fc6000bfc5070 */
[----:B------:R-:W-:Y:S01]  /*df50*/  STSM.16.M88.4 [R48], R32 ;  /* 0x0000002030007844 */ /* 0x000fe20000000200 */
[----:B------:R-:W-:-:S03]  /*df60*/  ISETP.NE.AND.EX P6, PT, RZ, UR5, PT, P6 ;  /* 0x00000005ff007c0c */ /* 0x000fc6000bfc5360 */
[----:B------:R0:W-:Y:S01]  /*df70*/  STSM.16.M88.4 [R44], R4 ;  /* 0x000000042c007844 */ /* 0x0001e20000000200 */
[----:B------:R-:W-:Y:S01]  /*df80*/  IMAD.MOV.U32 R80, RZ, RZ, RZ ;  /* 0x000000ffff507224 */ /* 0x000fe200078e00ff */
[----:B------:R-:W-:Y:S08]  /*df90*/  BAR.SYNC.DEFER_BLOCKING 0x1, 0x100 ;  /* 0x0044000000007b1d */ /* 0x000ff00000010000 */
[----:B0-----:R-:W-:Y:S01]  /*dfa0*/  @P6 IADD3 R4, P4, R70, UR4, RZ ;  /* 0x0000000446046c10 */ /* 0x001fe2000ff9e0ff */
[----:B------:R-:W-:-:S02]  /*dfb0*/  ULDC UR4, c[0x0][0xa88] ;  /* 0x0002a20000047ab9 */ /* 0x000fc40000000800 */
[----:B------:R-:W-:Y:S02]  /*dfc0*/  MOV R24, UR4 ;  /* 0x0000000400187c02 */ /* 0x000fe40008000f00 */
[----:B------:R-:W-:Y:S01]  /*dfd0*/  @P6 IADD3.X R5, R66, UR5, RZ, P4, !PT ;  /* 0x0000000542056c10 */ /* 0x000fe2000a7fe4ff */
[----:B------:R0:W5:Y:S04]  /*dfe0*/  @P0 LDG.E R80, desc[UR40][R8.64] ;  /* 0x0000002808500981 */ /* 0x000168000c1e1900 */
[----:B------:R0:W5:Y:S01]  /*dff0*/  @P6 LDG.E R24, desc[UR40][R4.64] ;  /* 0x0000002804186981 */ /* 0x000162000c1e1900 */
[----:B------:R-:W2:Y:S02]  /*e000*/  S2R R90, SR_TID.X ;  /* 0x00000000005a7919 */ /* 0x000ea40000002100 */
[----:B--2---:R-:W-:-:S05]  /*e010*/  VIADD R90, R90, 0xffffff80 ;  /* 0xffffff805a5a7836 */ /* 0x004fca0000000000 */
[----:B------:R-:W-:-:S04]  /*e020*/  SHF.R.S32.HI R97, RZ, 0x1f, R90 ;  /* 0x0000001fff617819 */ /* 0x000fc8000001145a */
[----:B------:R-:W-:-:S04]  /*e030*/  LEA.HI R97, R97, R90, RZ, 0x3 ;  /* 0x0000005a61617211 */ /* 0x000fc800078f18ff */
[----:B------:R-:W-:-:S05]  /*e040*/  SHF.R.S32.HI R97, RZ, 0x3, R97 ;  /* 0x00000003ff617819 */ /* 0x000fca0000011461 */
[----:B------:R-:W-:-:S04]  /*e050*/  IMAD R11, R97, 0x40, R192 ;  /* 0x00000040610b7824 */ /* 0x000fc800078e02c0 */
[----:B------:R-:W-:-:S03]  /*e060*/  IMAD.WIDE R20, R11, 0x2, R20 ;  /* 0x000000020b147825 */ /* 0x000fc600078e0214 */
[C---:B------:R-:W-:Y:S02]  /*e070*/  IADD3 R11, P1, R20.reuse, 0x1000, RZ ;  /* 0x00001000140b7810 */ /* 0x040fe40007f3e0ff */
[C---:B------:R-:W-:Y:S02]  /*e080*/  IADD3 R13, P2, R20.reuse, 0x2000, RZ ;  /* 0x00002000140d7810 */ /* 0x040fe40007f5e0ff */
[C---:B------:R-:W-:Y:S02]  /*e090*/  IADD3 R29, P3, R20.reuse, 0x3000, RZ ;  /* 0x00003000141d7810 */ /* 0x040fe40007f7e0ff */
[----:B------:R-:W-:Y:S02]  /*e0a0*/  IADD3 R33, P4, R20, 0x4000, RZ ;  /* 0x0000400014217810 */ /* 0x000fe40007f9e0ff */
[----:B------:R-:W-:Y:S02]  /*e0b0*/  LOP3.LUT R10, R11, 0x380, RZ, 0xc0, !PT ;  /* 0x000003800b0a7812 */ /* 0x000fe400078ec0ff */
[----:B------:R-:W-:-:S02]  /*e0c0*/  LOP3.LUT R12, R13, 0x380, RZ, 0xc0, !PT ;  /* 0x000003800d0c7812 */ /* 0x000fc400078ec0ff */
[----:B------:R-:W-:Y:S02]  /*e0d0*/  LOP3.LUT R28, R29, 0x380, RZ, 0xc0, !PT ;  /* 0x000003801d1c7812 */ /* 0x000fe400078ec0ff */
[----:B------:R-:W-:Y:S02]  /*e0e0*/  LOP3.LUT R32, R33, 0x380, RZ, 0xc0, !PT ;  /* 0x0000038021207812 */ /* 0x000fe400078ec0ff */
[----:B------:R-:W-:Y:S02]  /*e0f0*/  SHF.R.U64 R10, R10, 0x3, RZ ;  /* 0x000000030a0a7819 */ /* 0x000fe400000012ff */
[----:B------:R-:W-:Y:S02]  /*e100*/  SHF.R.U64 R12, R12, 0x3, RZ ;  /* 0x000000030c0c7819 */ /* 0x000fe400000012ff */
[----:B------:R-:W-:Y:S02]  /*e110*/  SHF.R.U64 R28, R28, 0x3, RZ ;  /* 0x000000031c1c7819 */ /* 0x000fe400000012ff */
[----:B------:R-:W-:-:S02]  /*e120*/  SHF.R.U64 R32, R32, 0x3, RZ ;  /* 0x0000000320207819 */ /* 0x000fc400000012ff */
[----:B------:R-:W-:Y:S02]  /*e130*/  IADD3 R37, P5, R20, 0x5000, RZ ;  /* 0x0000500014257810 */ /* 0x000fe40007fbe0ff */
        /* <DEDUP_REMOVED lines=8> */
[----:B------:R-:W-:-:S02]  /*e1c0*/  P2R R6, PR, RZ, 0x20 ;  /* 0x00000020ff067803 */ /* 0x000fc40000000000 */
[C---:B------:R-:W-:Y:S02]  /*e1d0*/  IADD3 R41, P1, R20.reuse, 0x6000, RZ ;  /* 0x0000600014297810 */ /* 0x040fe40007f3e0ff */
[C---:B------:R-:W-:Y:S02]  /*e1e0*/  IADD3 R45, P2, R20.reuse, 0x7000, RZ ;  /* 0x00007000142d7810 */ /* 0x040fe40007f5e0ff */
[C---:B------:R-:W-:Y:S02]  /*e1f0*/  IADD3 R49, P3, R20.reuse, 0x8000, RZ ;  /* 0x0000800014317810 */ /* 0x040fe40007f7e0ff */
[C---:B------:R-:W-:Y:S02]  /*e200*/  IADD3 R53, P4, R20.reuse, 0x9000, RZ ;  /* 0x0000900014357810 */ /* 0x040fe40007f9e0ff */
[----:B------:R-:W-:Y:S02]  /*e210*/  IADD3 R57, P5, R20, 0xa000, RZ ;  /* 0x0000a00014397810 */ /* 0x000fe40007fbe0ff */
[----:B------:R-:W-:-:S02]  /*e220*/  LOP3.LUT R36, R37, 0x380, RZ, 0xc0, !PT ;  /* 0x0000038025247812 */ /* 0x000fc400078ec0ff */
[----:B------:R-:W-:Y:S02]  /*e230*/  LOP3.LUT R40, R41, 0x380, RZ, 0xc0, !PT ;  /* 0x0000038029287812 */ /* 0x000fe400078ec0ff */
[----:B------:R-:W-:Y:S02]  /*e240*/  LOP3.LUT R44, R45, 0x380, RZ, 0xc0, !PT ;  /* 0x000003802d2c7812 */ /* 0x000fe400078ec0ff */
[----:B------:R-:W-:Y:S02]  /*e250*/  LOP3.LUT R48, R49, 0x380, RZ, 0xc0, !PT ;  /* 0x0000038031307812 */ /* 0x000fe400078ec0ff */
[----:B------:R-:W-:Y:S02]  /*e260*/  LOP3.LUT R52, R53, 0x380, RZ, 0xc0, !PT ;  /* 0x0000038035347812 */ /* 0x000fe400078ec0ff */
[----:B------:R-:W-:Y:S02]  /*e270*/  LOP3.LUT R56, R57, 0x380, RZ, 0xc0, !PT ;  /* 0x0000038039387812 */ /* 0x000fe400078ec0ff */
[----:B------:R-:W-:-:S02]  /*e280*/  SHF.R.U64 R36, R36, 0x3, RZ ;  /* 0x0000000324247819 */ /* 0x000fc400000012ff */
[----:B------:R-:W-:Y:S02]  /*e290*/  SHF.R.U64 R40, R40, 0x3, RZ ;  /* 0x0000000328287819 */ /* 0x000fe400000012ff */
[----:B------:R-:W-:Y:S02]  /*e2a0*/  SHF.R.U64 R44, R44, 0x3, RZ ;  /* 0x000000032c2c7819 */ /* 0x000fe400000012ff */
[----:B------:R-:W-:Y:S02]  /*e2b0*/  SHF.R.U64 R48, R48, 0x3, RZ ;  /* 0x0000000330307819 */ /* 0x000fe400000012ff */
[----:B------:R-:W-:Y:S02]  /*e2c0*/  SHF.R.U64 R52, R52, 0x3, RZ ;  /* 0x0000000334347819 */ /* 0x000fe400000012ff */
[----:B------:R-:W-:Y:S02]  /*e2d0*/  SHF.R.U64 R56, R56, 0x3, RZ ;  /* 0x0000000338387819 */ /* 0x000fe400000012ff */
[----:B------:R-:W-:-:S02]  /*e2e0*/  LOP3.LUT R36, R36, R37, RZ, 0x3c, !PT ;  /* 0x0000002524247212 */ /* 0x000fc400078e3cff */
[----:B------:R-:W-:Y:S02]  /*e2f0*/  LOP3.LUT R40, R40, R41, RZ, 0x3c, !PT ;  /* 0x0000002928287212 */ /* 0x000fe400078e3cff */
[----:B------:R-:W-:Y:S02]  /*e300*/  LOP3.LUT R44, R44, R45, RZ, 0x3c, !PT ;  /* 0x0000002d2c2c7212 */ /* 0x000fe400078e3cff */
[----:B------:R-:W-:Y:S02]  /*e310*/  LOP3.LUT R48, R48, R49, RZ, 0x3c, !PT ;  /* 0x0000003130307212 */ /* 0x000fe400078e3cff */
[----:B------:R-:W-:Y:S02]  /*e320*/  LOP3.LUT R52, R52, R53, RZ, 0x3c, !PT ;  /* 0x0000003534347212 */ /* 0x000fe400078e3cff */
[----:B------:R-:W-:Y:S01]  /*e330*/  LOP3.LUT R56, R56, R57, RZ, 0x3c, !PT ;  /* 0x0000003938387212 */ /* 0x000fe200078e3cff */
[----:B0-----:R-:W-:Y:S06]  /*e340*/  @P6 BRA `(.L_x_706) ;  /* 0x0000000000106947 */ /* 0x001fec0003800000 */
[----:B------:R-:W-:Y:S05]  /*e350*/  @!P0 BRA `(.L_x_706) ;  /* 0x00000000000c8947 */ /* 0x000fea0003800000 */
[----:B------:R-:W2:Y:S04]  /*e360*/  LDG.E R5, desc[UR40][R8.64] ;  /* 0x0000002808057981 */ /* 0x000ea8000c1e1900 */
[----:B-----5:R-:W2:Y:S02]  /*e370*/  LDG.E R24, desc[UR40][R8.64+0x4] ;  /* 0x0000042808187981 */ /* 0x020ea4000c1e1900 */
[----:B--2---:R-:W-:-:S07]  /*e380*/  IMAD.IADD R24, R24, 0x1, -R5 ;  /* 0x0000000118187824 */ /* 0x004fce00078e0a05 */
.L_x_706:
[----:B------:R-:W2:Y:S01]  /*e390*/  LDL.LU R9, [R1+0x20] ;  /* 0x0000200001097983 */ /* 0x000ea20000300800 */
[----:B------:R-:W-:-:S03]  /*e3a0*/  ISETP.NE.AND P6, PT, R6, RZ, PT ;  /* 0x000000ff0600720c */ /* 0x000fc60003fc5270 */
[----:B------:R-:W3:Y:S01]  /*e3b0*/  LDL.LU R8, [R1+0x40] ;  /* 0x0000400001087983 */ /* 0x000ee20000300800 */
[----:B------:R-:W0:Y:S01]  /*e3c0*/  S2R R5, SR_TID.X ;  /* 0x0000000000057919 */ /* 0x000e220000002100 */
[--C-:B------:R-:W-:Y:S02]  /*e3d0*/  IMAD.X R57, RZ, RZ, R21.reuse, P5 ;  /* 0x000000ffff397224 */ /* 0x100fe400028e0615 */
[----:B------:R-:W-:Y:S01]  /*e3e0*/  IMAD.X R37, RZ, RZ, R21, P6 ;  /* 0x000000ffff257224 */ /* 0x000fe200030e0615 */
[----:B------:R-:W4:Y:S04]  /*e3f0*/  LDL R86, [R1+0x14] ;  /* 0x0000140001567983 */ /* 0x000f280000100800 */
[----:B------:R0:W5:Y:S02]  /*e400*/  LDL R84, [R1+0x38] ;  /* 0x0000380001547983 */ /* 0x0001640000100800 */
[----:B0-----:R-:W-:-:S05]  /*e410*/  VIADD R5, R5, 0xffffff80 ;  /* 0xffffff8005057836 */ /* 0x001fca0000000000 */
[----:B------:R-:W-:-:S04]  /*e420*/  SHF.R.S32.HI R4, RZ, 0x1f, R5 ;  /* 0x0000001fff047819 */ /* 0x000fc80000011405 */
[----:B------:R-:W-:-:S04]  /*e430*/  LEA.HI R4, R4, R5, RZ, 0x7 ;  /* 0x0000000504047211 */ /* 0x000fc800078f38ff */
[----:B------:R-:W-:-:S06]  /*e440*/  SHF.R.S32.HI R4, RZ, 0x7, R4 ;  /* 0x00000007ff047819 */ /* 0x000fcc0000011404 */
[----:B------:R-:W0:Y:S01]  /*e450*/  SHFL.IDX PT, R4, R4, RZ, 0x1f ;  /* 0x00001fff04047589 */ /* 0x000e2200000e0000 */
[--C-:B------:R-:W-:Y:S01]  /*e460*/  IMAD.X R41, RZ, RZ, R21.reuse, P1 ;  /* 0x000000ffff297224 */ /* 0x100fe200008e0615 */
[C---:B------:R-:W-:Y:S01]  /*e470*/  IADD3 R61, P6, R20.reuse, 0xb000, RZ ;  /* 0x0000b000143d7810 */ /* 0x040fe20007fde0ff */
[--C-:B------:R-:W-:Y:S01]  /*e480*/  IMAD.X R45, RZ, RZ, R21.reuse, P2 ;  /* 0x000000ffff2d7224 */ /* 0x100fe200010e0615 */
[C---:B------:R-:W-:Y:S01]  /*e490*/  IADD3 R65, P1, R20.reuse, 0xc000, RZ ;  /* 0x0000c00014417810 */ /* 0x040fe20007f3e0ff */
[--C-:B------:R-:W-:Y:S01]  /*e4a0*/  IMAD.X R49, RZ, RZ, R21.reuse, P3 ;  /* 0x000000ffff317224 */ /* 0x100fe200018e0615 */
[C---:B------:R-:W-:Y:S01]  /*e4b0*/  IADD3 R69, P2, R20.reuse, 0xd000, RZ ;  /* 0x0000d00014457810 */ /* 0x040fe20007f5e0ff */
[----:B------:R-:W-:Y:S01]  /*e4c0*/  IMAD.X R53, RZ, RZ, R21, P4 ;  /* 0x000000ffff357224 */ /* 0x000fe200020e0615 */
[C---:B------:R-:W-:Y:S02]  /*e4d0*/  IADD3 R73, P3, R20.reuse, 0xe000, RZ ;  /* 0x0000e00014497810 */ /* 0x040fe40007f7e0ff */
[----:B------:R-:W-:-:S02]  /*e4e0*/  IADD3 R7, P4, R20, 0xf000, RZ ;  /* 0x0000f00014077810 */ /* 0x000fc40007f9e0ff */
[----:B------:R-:W-:Y:S02]  /*e4f0*/  LOP3.LUT R60, R61, 0x380, RZ, 0xc0, !PT ;  /* 0x000003803d3c7812 */ /* 0x000fe400078ec0ff */
[----:B------:R-:W-:Y:S02]  /*e500*/  LOP3.LUT R64, R65, 0x380, RZ, 0xc0, !PT ;  /* 0x0000038041407812 */ /* 0x000fe400078ec0ff */
[----:B------:R-:W-:Y:S02]  /*e510*/  LOP3.LUT R68, R69, 0x380, RZ, 0xc0, !PT ;  /* 0x0000038045447812 */ /* 0x000fe400078ec0ff */
[----:B------:R-:W-:Y:S02]  /*e520*/  LOP3.LUT R72, R73, 0x380, RZ, 0xc0, !PT ;  /* 0x0000038049487812 */ /* 0x000fe400078ec0ff */
[----:B0-----:R-:W-:Y:S02]  /*e530*/  ISETP.NE.AND P5, PT, R4, RZ, PT ;  /* 0x000000ff0400720c */ /* 0x001fe40003fa5270 */
[----:B------:R-:W-:-:S02]  /*e540*/  LOP3.LUT R5, R20, 0x380, RZ, 0xc0, !PT ;  /* 0x0000038014057812 */ /* 0x000fc400078ec0ff */
[----:B------:R-:W-:Y:S02]  /*e550*/  LOP3.LUT R6, R7, 0x380, RZ, 0xc0, !PT ;  /* 0x0000038007067812 */ /* 0x000fe400078ec0ff */
[----:B------:R-:W-:Y:S02]  /*e560*/  SHF.R.U64 R60, R60, 0x3, RZ ;  /* 0x000000033c3c7819 */ /* 0x000fe400000012ff */
[----:B------:R-:W-:Y:S02]  /*e570*/  SHF.R.U64 R64, R64, 0x3, RZ ;  /* 0x0000000340407819 */ /* 0x000fe400000012ff */
[----:B------:R-:W-:Y:S02]  /*e580*/  SHF.R.U64 R68, R68, 0x3, RZ ;  /* 0x0000000344447819 */ /* 0x000fe400000012ff */
[----:B------:R-:W-:Y:S02]  /*e590*/  SHF.R.U64 R72, R72, 0x3, RZ ;  /* 0x0000000348487819 */ /* 0x000fe400000012ff */
[----:B------:R-:W-:-:S02]  /*e5a0*/  SHF.R.U64 R5, R5, 0x3, RZ ;  /* 0x0000000305057819 */ /* 0x000fc400000012ff */
[----:B------:R-:W-:Y:S01]  /*e5b0*/  SHF.R.U64 R6, R6, 0x3, RZ ;  /* 0x0000000306067819 */ /* 0x000fe200000012ff */
        /* <DEDUP_REMOVED lines=10> */
[----:B------:R-:W-:Y:S01]  /*e660*/  IMAD.MOV.U32 R5, RZ, RZ, R21 ;  /* 0x000000ffff057224 */ /* 0x000fe200078e0015 */
[----:B------:R-:W-:-:S02]  /*e670*/  LOP3.LUT R76, R6, R7, RZ, 0x3c, !PT ;  /* 0x00000007064c7212 */ /* 0x000fc400078e3cff */
[----:B-----5:R-:W-:Y:S02]  /*e680*/  SHF.R.S32.HI R21, RZ, 0x1f, R80 ;  /* 0x0000001fff157819 */ /* 0x020fe40000011450 */
[----:B--2---:R-:W-:Y:S02]  /*e690*/  SEL R81, R9, RZ, !P0 ;  /* 0x000000ff09517207 */ /* 0x004fe40004000000 */
[----:B---3--:R-:W-:Y:S02]  /*e6a0*/  SEL R82, R8, RZ, !P0 ;  /* 0x000000ff08527207 */ /* 0x008fe40004000000 */
[----:B----4-:R-:W-:Y:S01]  /*e6b0*/  SHF.R.S32.HI R83, RZ, 0x1f, R86 ;  /* 0x0000001fff537819 */ /* 0x010fe20000011456 */
[----:B------:R-:W-:Y:S06]  /*e6c0*/  @P5 BRA `(.L_x_707) ;  /* 0x0000000000bc5947 */ /* 0x000fec0003800000 */
[----:B------:R-:W2:Y:S01]  /*e6d0*/  LDL R8, [R1+0x58] ;  /* 0x0000580001087983 */ /* 0x000ea20000100800 */
[----:B------:R-:W0:Y:S01]  /*e6e0*/  LDC R35, c[0x0][0xbe8] ;  /* 0x0002fa00ff237b82 */ /* 0x000e220000000800 */
[----:B------:R-:W-:Y:S01]  /*e6f0*/  ULDC.64 UR4, c[0x0][0xb90] ;  /* 0x0002e40000047ab9 */ /* 0x000fe20000000a00 */
[----:B------:R-:W-:Y:S02]  /*e700*/  IMAD.MOV.U32 R6, RZ, RZ, R80 ;  /* 0x000000ffff067224 */ /* 0x000fe400078e0050 */
[----:B------:R-:W-:Y:S02]  /*e710*/  IMAD.MOV.U32 R7, RZ, RZ, R21 ;  /* 0x000000ffff077224 */ /* 0x000fe400078e0015 */
[----:B------:R-:W-:Y:S02]  /*e720*/  IMAD R30, R84, 0x40, R194 ;  /* 0x00000040541e7824 */ /* 0x000fe400078e02c2 */
[----:B------:R-:W-:Y:S01]  /*e730*/  IMAD.WIDE.U32 R6, R86, UR4, R6 ;  /* 0x0000000456067c25 */ /* 0x000fe2000f8e0006 */
[----:B0-----:R-:W-:-:S13]  /*e740*/  ISETP.NE.AND P0, PT, R35, 0x1, PT ;  /* 0x000000012300780c */ /* 0x001fda0003f05270 */
[----:B------:R-:W0:Y:S08]  /*e750*/  @P0 LDC R9, c[0x0][0xbec] ;  /* 0x0002fb00ff090b82 */ /* 0x000e300000000800 */
[----:B------:R-:W3:Y:S01]  /*e760*/  @P0 LDC R31, c[0x0][0xbf0] ;  /* 0x0002fc00ff1f0b82 */ /* 0x000ee20000000800 */
[----:B--2---:R-:W-:Y:S02]  /*e770*/  IMAD R20, R84, 0x40, R8 ;  /* 0x0000004054147824 */ /* 0x004fe400078e0208 */
[----:B------:R-:W-:-:S04]  /*e780*/  IMAD R8, R83, UR4, RZ ;  /* 0x0000000453087c24 */ /* 0x000fc8000f8e02ff */
[----:B------:R-:W-:Y:S01]  /*e790*/  IMAD R15, R86, UR5, R8 ;  /* 0x00000005560f7c24 */ /* 0x000fe2000f8e0208 */
[----:B------:R-:W-:Y:S01]  /*e7a0*/  ULDC.64 UR4, c[0x0][0xb98] ;  /* 0x0002e60000047ab9 */ /* 0x000fe20000000a00 */
[----:B0-----:R-:W-:-:S04]  /*e7b0*/  @P0 IMAD.HI.U32 R8, R20, R9, RZ ;  /* 0x0000000914080227 */ /* 0x001fc800078e00ff */
[----:B------:R-:W-:Y:S01]  /*e7c0*/  IMAD.MOV.U32 R9, RZ, RZ, R20 ;  /* 0x000000ffff097224 */ /* 0x000fe200078e0014 */
[----:B---3--:R-:W-:Y:S01]  /*e7d0*/  @P0 SHF.R.U32.HI R9, RZ, R31, R8 ;  /* 0x0000001fff090219 */ /* 0x008fe20000011608 */
[----:B------:R-:W-:Y:S02]  /*e7e0*/  IMAD.IADD R7, R7, 0x1, R15 ;  /* 0x0000000107077824 */ /* 0x000fe400078e020f */
[----:B------:R-:W-:Y:S01]  /*e7f0*/  IMAD R8, R82, UR4, RZ ;  /* 0x0000000452087c24 */ /* 0x000fe2000f8e02ff */
[--C-:B------:R-:W-:Y:S01]  /*e800*/  SHF.R.S32.HI R31, RZ, 0x1f, R9.reuse ;  /* 0x0000001fff1f7819 */ /* 0x100fe20000011409 */
[----:B------:R-:W-:Y:S02]  /*e810*/  IMAD.MOV R14, RZ, RZ, -R9 ;  /* 0x000000ffff0e7224 */ /* 0x000fe400078e0a09 */
[----:B------:R-:W-:-:S04]  /*e820*/  IMAD.WIDE.U32 R6, R81, UR4, R6 ;  /* 0x0000000451067c25 */ /* 0x000fc8000f8e0006 */
[----:B------:R-:W-:Y:S01]  /*e830*/  IMAD R15, R35, R14, R20 ;  /* 0x0000000e230f7224 */ /* 0x000fe200078e0214 */
[----:B------:R-:W-:Y:S01]  /*e840*/  IADD3 R6, P0, R9, R6, RZ ;  /* 0x0000000609067210 */ /* 0x000fe20007f1e0ff */
[----:B------:R-:W-:Y:S01]  /*e850*/  IMAD R14, R81, UR5, R8 ;  /* 0x00000005510e7c24 */ /* 0x000fe2000f8e0208 */
[----:B------:R-:W-:Y:S01]  /*e860*/  ULDC.64 UR4, c[0x0][0xb88] ;  /* 0x0002e20000047ab9 */ /* 0x000fe20000000a00 */
[----:B------:R-:W-:Y:S01]  /*e870*/  IMAD R35, R24, R35, RZ ;  /* 0x0000002318237224 */ /* 0x000fe200078e02ff */
[----:B------:R-:W-:Y:S02]  /*e880*/  SHF.R.S32.HI R8, RZ, 0x1f, R15 ;  /* 0x0000001fff087819 */ /* 0x000fe4000001140f */
[----:B------:R-:W-:Y:S01]  /*e890*/  IADD3.X R7, R31, R7, R14, P0, !PT ;  /* 0x000000071f077210 */ /* 0x000fe200007fe40e */
[----:B------:R-:W-:Y:S01]  /*e8a0*/  VIADD R14, R30, 0x8 ;  /* 0x000000081e0e7836 */ /* 0x000fe20000000000 */
[----:B------:R-:W-:Y:S01]  /*e8b0*/  IADD3 R31, -R211, RZ, RZ ;  /* 0x000000ffd31f7210 */ /* 0x000fe20007ffe1ff */
[----:B------:R-:W-:-:S02]  /*e8c0*/  IMAD R8, R8, UR4, RZ ;  /* 0x0000000408087c24 */ /* 0x000fc4000f8e02ff */
[----:B------:R-:W-:-:S04]  /*e8d0*/  IMAD.WIDE.U32 R6, R15, UR4, R6 ;  /* 0x000000040f067c25 */ /* 0x000fc8000f8e0006 */
[----:B------:R-:W-:Y:S01]  /*e8e0*/  IMAD R15, R15, UR5, R8 ;  /* 0x000000050f0f7c24 */ /* 0x000fe2000f8e0208 */
[----:B------:R-:W-:-:S03]  /*e8f0*/  ULDC.64 UR4, c[0x0][0xb50] ;  /* 0x0002d40000047ab9 */ /* 0x000fc60000000a00 */
[----:B------:R-:W-:Y:S01]  /*e900*/  IMAD.IADD R7, R7, 0x1, R15 ;  /* 0x0000000107077824 */ /* 0x000fe200078e020f */
[----:B------:R-:W-:-:S04]  /*e910*/  LEA R15, P0, R6, UR4, 0x2 ;  /* 0x00000004060f7c11 */ /* 0x000fc8000f8010ff */
[----:B------:R-:W-:Y:S01]  /*e920*/  LEA.HI.X R20, R6, UR5, R7, 0x2, P0 ;  /* 0x0000000506147c11 */ /* 0x000fe200080f1407 */
[----:B------:R-:W-:Y:S01]  /*e930*/  SHFL.IDX PT, R8, R15, 0x1, 0x1c1f ;  /* 0x003c1f000f087f89 */ /* 0x000fe200000e0000 */
[----:B------:R-:W-:-:S03]  /*e940*/  ISETP.NE.AND P0, PT, R210, R31, PT ;  /* 0x0000001fd200720c */ /* 0x000fc60003f05270 */
[----:B------:R-:W-:Y:S01]  /*e950*/  SHFL.IDX PT, R6, R15, RZ, 0x1c1f ;  /* 0x001c1fff0f067589 */ /* 0x000fe200000e0000 */
[-C--:B------:R-:W-:Y:S02]  /*e960*/  ISETP.GE.OR P1, PT, R30, R35.reuse, P0 ;  /* 0x000000231e00720c */ /* 0x080fe40000726670 */
[----:B------:R-:W-:Y:S01]  /*e970*/  ISETP.GE.OR P0, PT, R14, R35, P0 ;  /* 0x000000230e00720c */ /* 0x000fe20000706670 */
[----:B------:R-:W0:Y:S04]  /*e980*/  SHFL.IDX PT, R7, R20, RZ, 0x1c1f ;  /* 0x001c1fff14077589 */ /* 0x000e2800000e0000 */
[----:B------:R-:W2:Y:S06]  /*e990*/  SHFL.IDX PT, R9, R20, 0x1, 0x1c1f ;  /* 0x003c1f0014097f89 */ /* 0x000eac00000e0000 */
[----:B0-----:R0:W-:Y:S04]  /*e9a0*/  @!P1 ST.E desc[UR40][R6.64], R3 ;  /* 0x0000000306009985 */ /* 0x0011e8000c101928 */
[----:B--2---:R0:W-:Y:S02]  /*e9b0*/  @!P0 ST.E desc[UR40][R8.64], R0 ;  /* 0x0000000008008985 */ /* 0x0041e4000c101928 */
.L_x_707:
[----:B------:R-:W2:Y:S01]  /*e9c0*/  LDC R87, c[0x0][0xbe8] ;  /* 0x0002fa00ff577b82 */ /* 0x000ea20000000800 */
[----:B------:R-:W-:Y:S01]  /*e9d0*/  ULDC.64 UR4, c[0x0][0xaa0] ;  /* 0x0002a80000047ab9 */ /* 0x000fe20000000a00 */
[----:B0-----:R-:W5:Y:S01]  /*e9e0*/  LD.E.128 R4, desc[UR40][R4.64] ;  /* 0x0000002804047980 */ /* 0x001f62000c101d00 */
[----:B------:R-:W-:-:S03]  /*e9f0*/  IMAD R21, R21, UR4, RZ ;  /* 0x0000000415157c24 */ /* 0x000fc6000f8e02ff */
[----:B------:R-:W5:Y:S01]  /*ea00*/  LD.E.128 R8, desc[UR40][R10.64] ;  /* 0x000000280a087980 */ /* 0x000f62000c101d00 */
[C---:B------:R-:W-:Y:S02]  /*ea10*/  IMAD R3, R80.reuse, UR5, R21 ;  /* 0x0000000550037c24 */ /* 0x040fe4000f8e0215 */
[----:B------:R-:W-:Y:S01]  /*ea20*/  IMAD.WIDE.U32 R20, R80, UR4, RZ ;  /* 0x0000000450147c25 */ /* 0x000fe2000f8e00ff */
[----:B------:R-:W-:Y:S01]  /*ea30*/  SHF.R.S32.HI R0, RZ, 0x1f, R90 ;  /* 0x0000001fff007819 */ /* 0x000fe2000001145a */
[----:B------:R-:W-:Y:S01]  /*ea40*/  ULDC.64 UR4, c[0x0][0xae8] ;  /* 0x0002ba0000047ab9 */ /* 0x000fe20000000a00 */
[----:B------:R-:W5:Y:S04]  /*ea50*/  LD.E.128 R12, desc[UR40][R12.64] ;  /* 0x000000280c0c7980 */ /* 0x000f68000c101d00 */
[----:B------:R-:W5:Y:S04]  /*ea60*/  LD.E.128 R28, desc[UR40][R28.64] ;  /* 0x000000281c1c7980 */ /* 0x000f68000c101d00 */
[----:B------:R-:W5:Y:S01]  /*ea70*/  LD.E.128 R32, desc[UR40][R32.64] ;  /* 0x0000002820207980 */ /* 0x000f62000c101d00 */
[----:B--2---:R-:W-:Y:S01]  /*ea80*/  ISETP.NE.AND P1, PT, R87, 0x1, PT ;  /* 0x000000015700780c */ /* 0x004fe20003f25270 */
[----:B------:R-:W-:-:S02]  /*ea90*/  IMAD.IADD R21, R21, 0x1, R3 ;  /* 0x0000000115157824 */ /* 0x000fc400078e0203 */
[----:B------:R-:W5:Y:S01]  /*eaa0*/  LD.E.128 R36, desc[UR40][R36.64] ;  /* 0x0000002824247980 */ /* 0x000f62000c101d00 */
[----:B------:R-:W0:Y:S01]  /*eab0*/  LDC R3, c[0x0][0xac8] ;  /* 0x0002b200ff037b82 */ /* 0x000e220000000800 */
[----:B------:R-:W-:Y:S01]  /*eac0*/  LEA.HI R0, R0, R90, RZ, 0x3 ;  /* 0x0000005a00007211 */ /* 0x000fe200078f18ff */
[----:B------:R-:W-:Y:S01]  /*ead0*/  IMAD R83, R83, UR4, RZ ;  /* 0x0000000453537c24 */ /* 0x000fe2000f8e02ff */
[----:B------:R-:W5:Y:S04]  /*eae0*/  LD.E.128 R40, desc[UR40][R40.64] ;  /* 0x0000002828287980 */ /* 0x000f68000c101d00 */
[----:B------:R-:W5:Y:S02]  /*eaf0*/  LD.E.128 R44, desc[UR40][R44.64] ;  /* 0x000000282c2c7980 */ /* 0x000f64000c101d00 */
[----:B------:R-:W2:Y:S01]  /*eb00*/  @P1 LDC R85, c[0x0][0xbec] ;  /* 0x0002fb00ff551b82 */ /* 0x000ea20000000800 */
[----:B------:R-:W-:Y:S01]  /*eb10*/  LOP3.LUT R0, R0, 0xfffffff8, RZ, 0xc0, !PT ;  /* 0xfffffff800007812 */ /* 0x000fe200078ec0ff */
[----:B------:R-:W5:Y:S04]  /*eb20*/  LD.E.128 R48, desc[UR40][R48.64] ;  /* 0x0000002830307980 */ /* 0x000f68000c101d00 */
[----:B------:R-:W5:Y:S02]  /*eb30*/  LD.E.128 R52, desc[UR40][R52.64] ;  /* 0x0000002834347980 */ /* 0x000f64000c101d00 */
[----:B------:R-:W3:Y:S01]  /*eb40*/  @P1 LDC R89, c[0x0][0xbf0] ;  /* 0x0002fc00ff591b82 */ /* 0x000ee20000000800 */
[C---:B------:R-:W-:Y:S01]  /*eb50*/  IMAD R83, R86.reuse, UR5, R83 ;  /* 0x0000000556537c24 */ /* 0x040fe2000f8e0253 */
[----:B------:R-:W5:Y:S01]  /*eb60*/  LD.E.128 R56, desc[UR40][R56.64] ;  /* 0x0000002838387980 */ /* 0x000f62000c101d00 */
[----:B------:R-:W-:Y:S01]  /*eb70*/  IMAD.WIDE.U32 R20, R86, UR4, R20 ;  /* 0x0000000456147c25 */ /* 0x000fe2000f8e0014 */
[----:B------:R-:W-:-:S02]  /*eb80*/  ULDC.64 UR4, c[0x0][0xaf0] ;  /* 0x0002bc0000047ab9 */ /* 0x000fc40000000a00 */
[----:B------:R-:W5:Y:S01]  /*eb90*/  LD.E.128 R60, desc[UR40][R60.64] ;  /* 0x000000283c3c7980 */ /* 0x000f62000c101d00 */
[----:B------:R-:W-:Y:S02]  /*eba0*/  IMAD.IADD R0, R90, 0x1, -R0 ;  /* 0x000000015a007824 */ /* 0x000fe400078e0a00 */
[----:B------:R-:W-:Y:S01]  /*ebb0*/  IMAD R82, R82, UR4, RZ ;  /* 0x0000000452527c24 */ /* 0x000fe2000f8e02ff */
[----:B------:R-:W5:Y:S01]  /*ebc0*/  LD.E.128 R64, desc[UR40][R64.64] ;  /* 0x0000002840407980 */ /* 0x000f62000c101d00 */
[----:B------:R-:W-:Y:S02]  /*ebd0*/  IMAD R0, R0, 0x20, R97 ;  /* 0x0000002000007824 */ /* 0x000fe400078e0261 */
[----:B------:R-:W-:Y:S01]  /*ebe0*/  IMAD.IADD R21, R21, 0x1, R83 ;  /* 0x0000000115157824 */ /* 0x000fe200078e0253 */
[----:B------:R-:W5:Y:S01]  /*ebf0*/  LD.E.128 R68, desc[UR40][R68.64] ;  /* 0x0000002844447980 */ /* 0x000f62000c101d00 */
[----:B------:R-:W-:Y:S02]  /*ec00*/  IMAD R83, R81, UR5, R82 ;  /* 0x0000000551537c24 */ /* 0x000fe4000f8e0252 */
[----:B------:R-:W-:Y:S01]  /*ec10*/  VIADD R100, R192, 0x40 ;  /* 0x00000040c0647836 */ /* 0x000fe20000000000 */
[----:B------:R-:W5:Y:S01]  /*ec20*/  LD.E.128 R72, desc[UR40][R72.64] ;  /* 0x0000002848487980 */ /* 0x000f62000c101d00 */
[----:B------:R-:W-:-:S02]  /*ec30*/  IMAD R82, R84, 0x40, R0 ;  /* 0x0000004054527824 */ /* 0x000fc400078e0200 */
[----:B------:R-:W-:Y:S01]  /*ec40*/  VIADD R98, R192, 0x80 ;  /* 0x00000080c0627836 */ /* 0x000fe20000000000 */
[----:B0-----:R-:W-:Y:S01]  /*ec50*/  ISETP.GE.AND P0, PT, R100, R3, PT ;  /* 0x000000036400720c */ /* 0x001fe20003f06270 */
[----:B--2---:R-:W-:Y:S01]  /*ec60*/  @P1 IMAD.HI.U32 R0, R82, R85, RZ ;  /* 0x0000005552001227 */ /* 0x004fe200078e00ff */
[----:B------:R-:W5:Y:S01]  /*ec70*/  LD.E.128 R76, desc[UR40][R76.64] ;  /* 0x000000284c4c7980 */ /* 0x000f62000c101d00 */
[----:B------:R-:W-:Y:S01]  /*ec80*/  BSSY B1, `(.L_x_708) ;  /* 0x0000072000017945 */ /* 0x000fe20003800000 */
[----:B------:R-:W-:Y:S01]  /*ec90*/  SEL R80, RZ, 0xffffffff, P0 ;  /* 0xffffffffff507807 */ /* 0x000fe20000000000 */
[----:B------:R-:W-:Y:S01]  /*eca0*/  IMAD.WIDE.U32 R20, R81, UR4, R20 ;  /* 0x0000000451147c25 */ /* 0x000fe2000f8e0014 */
[----:B------:R-:W-:Y:S01]  /*ecb0*/  ISETP.GE.AND P0, PT, R98, R3, PT ;  /* 0x000000036200720c */ /* 0x000fe20003f06270 */
[----:B------:R-:W-:Y:S01]  /*ecc0*/  ULDC.64 UR4, c[0x0][0xae0] ;  /* 0x0002b80000047ab9 */ /* 0x000fe20000000a00 */
[----:B------:R-:W-:Y:S01]  /*ecd0*/  @!PT LDS RZ, [RZ] ;  /* 0x00000000fffff984 */ /* 0x000fe20000000800 */
[----:B------:R-:W-:Y:S01]  /*ece0*/  @!PT LDS RZ, [RZ] ;  /* 0x00000000fffff984 */ /* 0x000fe20000000800 */
[----:B------:R-:W-:Y:S01]  /*ecf0*/  @!PT LDS RZ, [RZ] ;  /* 0x00000000fffff984 */ /* 0x000fe20000000800 */
[----:B------:R-:W-:Y:S01]  /*ed00*/  @!PT LDS RZ, [RZ] ;  /* 0x00000000fffff984 */ /* 0x000fe20000000800 */
[----:B------:R0:W-:Y:S06]  /*ed10*/  MEMBAR.ALL.CTA ;  /* 0x0000000000007992 */ /* 0x0001ec0000008000 */
[----:B0-----:R-:W0:Y:S01]  /*ed20*/  FENCE.VIEW.ASYNC.S ;  /* 0x00000000000073c6 */ /* 0x001e220000000000 */
[----:B------:R-:W-:Y:S01]  /*ed30*/  IMAD.MOV.U32 R81, RZ, RZ, R82 ;  /* 0x000000ffff517224 */ /* 0x000fe200078e0052 */
[----:B---3--:R-:W-:Y:S01]  /*ed40*/  @P1 SHF.R.U32.HI R81, RZ, R89, R0 ;  /* 0x00000059ff511219 */ /* 0x008fe20000011600 */
[C---:B------:R-:W-:Y:S01]  /*ed50*/  VIADD R96, R192.reuse, 0xc0 ;  /* 0x000000c0c0607836 */ /* 0x040fe20000000000 */
[-C--:B------:R-:W-:Y:S01]  /*ed60*/  ISETP.GE.AND P1, PT, R192, R3.reuse, PT ;  /* 0x00000003c000720c */ /* 0x080fe20003f26270 */
[----:B------:R-:W-:Y:S01]  /*ed70*/  IMAD.SHL.U32 R85, R80, 0x2, RZ ;  /* 0x0000000250557824 */ /* 0x000fe200078e00ff */
[----:B------:R-:W-:Y:S01]  /*ed80*/  SEL R80, RZ, 0xffffffff, P0 ;  /* 0xffffffffff507807 */ /* 0x000fe20000000000 */
[----:B------:R-:W-:Y:S01]  /*ed90*/  VIADD R94, R192, 0x100 ;  /* 0x00000100c05e7836 */ /* 0x000fe20000000000 */
[----:B------:R-:W-:Y:S01]  /*eda0*/  SEL R0, RZ, 0x1, P1 ;  /* 0x00000001ff007807 */ /* 0x000fe20000800000 */
[----:B------:R-:W-:Y:S01]  /*edb0*/  IMAD.IADD R21, R21, 0x1, R83 ;  /* 0x0000000115157824 */ /* 0x000fe200078e0253 */
[-C--:B------:R-:W-:Y:S01]  /*edc0*/  ISETP.GE.AND P0, PT, R96, R3.reuse, PT ;  /* 0x000000036000720c */ /* 0x080fe20003f06270 */
[--C-:B------:R-:W-:Y:S01]  /*edd0*/  IMAD.MOV R83, RZ, RZ, -R81.reuse ;  /* 0x000000ffff537224 */ /* 0x100fe200078e0a51 */
[----:B------:R-:W-:Y:S01]  /*ede0*/  LOP3.LUT R0, R85, 0x2, R0, 0xe2, !PT ;  /* 0x0000000255007812 */ /* 0x000fe200078ee200 */
[----:B------:R-:W-:Y:S01]  /*edf0*/  IMAD.SHL.U32 R85, R80, 0x4, RZ ;  /* 0x0000000450557824 */ /* 0x000fe200078e00ff */
[----:B------:R-:W-:Y:S01]  /*ee00*/  SEL R80, RZ, 0xffffffff, P0 ;  /* 0xffffffffff507807 */ /* 0x000fe20000000000 */
[----:B------:R-:W-:Y:S01]  /*ee10*/  VIADD R92, R192, 0x140 ;  /* 0x00000140c05c7836 */ /* 0x000fe20000000000 */
[----:B------:R-:W-:Y:S01]  /*ee20*/  ISETP.GE.AND P0, PT, R94, R3, PT ;  /* 0x000000035e00720c */ /* 0x000fe20003f06270 */
[----:B------:R-:W-:Y:S01]  /*ee30*/  IMAD R83, R87, R83, R82 ;  /* 0x0000005357537224 */ /* 0x000fe200078e0252 */
[----:B------:R-:W-:Y:S01]  /*ee40*/  LOP3.LUT R0, R85, 0x4, R0, 0xe2, !PT ;  /* 0x0000000455007812 */ /* 0x000fe200078ee200 */
[----:B------:R-:W-:Y:S01]  /*ee50*/  IMAD.SHL.U32 R85, R80, 0x8, RZ ;  /* 0x0000000850557824 */ /* 0x000fe200078e00ff */
[----:B------:R-:W-:Y:S01]  /*ee60*/  SHF.R.S32.HI R82, RZ, 0x1f, R81 ;  /* 0x0000001fff527819 */ /* 0x000fe20000011451 */
[----:B------:R-:W-:Y:S01]  /*ee70*/  VIADD R90, R192, 0x180 ;  /* 0x00000180c05a7836 */ /* 0x000fe20000000000 */
[----:B------:R-:W-:Y:S01]  /*ee80*/  SEL R80, RZ, 0xffffffff, P0 ;  /* 0xffffffffff507807 */ /* 0x000fe20000000000 */
[----:B------:R-:W-:Y:S01]  /*ee90*/  IMAD.WIDE.U32 R20, R81, UR4, R20 ;  /* 0x0000000451147c25 */ /* 0x000fe2000f8e0014 */
[----:B------:R-:W-:-:S02]  /*eea0*/  ISETP.GE.AND P0, PT, R92, R3, PT ;  /* 0x000000035c00720c */ /* 0x000fc40003f06270 */
[----:B------:R-:W-:Y:S01]  /*eeb0*/  LOP3.LUT R0, R85, 0x8, R0, 0xe2, !PT ;  /* 0x0000000855007812 */ /* 0x000fe200078ee200 */
[----:B------:R-:W-:Y:S02]  /*eec0*/  IMAD R82, R82, UR4, RZ ;  /* 0x0000000452527c24 */ /* 0x000fe4000f8e02ff */
[----:B------:R-:W-:Y:S01]  /*eed0*/  IMAD.SHL.U32 R89, R80, 0x10, RZ ;  /* 0x0000001050597824 */ /* 0x000fe200078e00ff */
[----:B------:R-:W-:Y:S01]  /*eee0*/  SEL R80, RZ, 0xffffffff, P0 ;  /* 0xffffffffff507807 */ /* 0x000fe20000000000 */
[----:B------:R-:W-:Y:S01]  /*eef0*/  IMAD R85, R81, UR5, R82 ;  /* 0x0000000551557c24 */ /* 0x000fe2000f8e0252 */
[----:B------:R-:W-:Y:S01]  /*ef00*/  SHF.R.S32.HI R81, RZ, 0x1f, R83 ;  /* 0x0000001fff517819 */ /* 0x000fe20000011453 */
[----:B------:R-:W-:Y:S01]  /*ef10*/  ULDC.64 UR4, c[0x0][0xad8] ;  /* 0x0002b60000047ab9 */ /* 0x000fe20000000a00 */
[----:B------:R-:W-:Y:S01]  /*ef20*/  LOP3.LUT R0, R89, 0x10, R0, 0xe2, !PT ;  /* 0x0000001059007812 */ /* 0x000fe200078ee200 */
[----:B------:R-:W-:Y:S01]  /*ef30*/  IMAD.SHL.U32 R89, R80, 0x20, RZ ;  /* 0x0000002050597824 */ /* 0x000fe200078e00ff */
[----:B------:R-:W-:Y:S01]  /*ef40*/  ISETP.GE.AND P0, PT, R90, R3, PT ;  /* 0x000000035a00720c */ /* 0x000fe20003f06270 */
[----:B------:R-:W-:Y:S01]  /*ef50*/  IMAD R87, R24, R87, RZ ;  /* 0x0000005718577224 */ /* 0x000fe200078e02ff */
[----:B------:R-:W-:Y:S01]  /*ef60*/  IADD3 R21, R21, R85, RZ ;  /* 0x0000005515157210 */ /* 0x000fe20007ffe0ff */
[----:B------:R-:W-:Y:S01]  /*ef70*/  IMAD R24, R81, UR4, RZ ;  /* 0x0000000451187c24 */ /* 0x000fe2000f8e02ff */
[----:B------:R-:W-:Y:S01]  /*ef80*/  LOP3.LUT R0, R89, 0x20, R0, 0xe2, !PT ;  /* 0x0000002059007812 */ /* 0x000fe200078ee200 */
[----:B------:R-:W-:Y:S01]  /*ef90*/  IMAD R86, R84, 0x40, R97 ;  /* 0x0000004054567824 */ /* 0x000fe200078e0261 */
[----:B------:R-:W-:Y:S01]  /*efa0*/  SEL R81, RZ, 0x40, P0 ;  /* 0x00000040ff517807 */ /* 0x000fe20000000000 */
[----:B------:R-:W-:-:S02]  /*efb0*/  VIADD R88, R192, 0x1c0 ;  /* 0x000001c0c0587836 */ /* 0x000fc40000000000 */
[C---:B------:R-:W-:Y:S01]  /*efc0*/  IMAD R85, R83.reuse, UR5, R24 ;  /* 0x0000000553557c24 */ /* 0x040fe2000f8e0218 */
[----:B------:R-:W-:Y:S01]  /*efd0*/  LOP3.LUT R24, R0, R81, RZ, 0xfc, !PT ;  /* 0x0000005100187212 */ /* 0x000fe200078efcff */
[----:B------:R-:W-:Y:S01]  /*efe0*/  IMAD.WIDE.U32 R20, R83, UR4, R20 ;  /* 0x0000000453147c25 */ /* 0x000fe2000f8e0014 */
[----:B------:R-:W-:Y:S01]  /*eff0*/  ISETP.GE.AND P1, PT, R86, R87, PT ;  /* 0x000000575600720c */ /* 0x000fe20003f26270 */
[----:B------:R-:W-:Y:S01]  /*f000*/  ULDC.64 UR4, c[0x0][0xa80] ;  /* 0x0002a00000047ab9 */ /* 0x000fe20000000a00 */
[----:B------:R-:W-:Y:S01]  /*f010*/  ISETP.GE.AND P0, PT, R88, R3, PT ;  /* 0x000000035800720c */ /* 0x000fe20003f06270 */
[----:B------:R-:W-:Y:S01]  /*f020*/  VIADD R0, R2, 0x28c20 ;  /* 0x00028c2002007836 */ /* 0x000fe20000000000 */
[----:B------:R-:W-:Y:S01]  /*f030*/  LEA R84, P2, R20, UR4, 0x1 ;  /* 0x0000000414547c11 */ /* 0x000fe2000f8408ff */
[----:B------:R-:W-:Y:S01]  /*f040*/  IMAD.IADD R81, R21, 0x1, R85 ;  /* 0x0000000115517824 */ /* 0x000fe200078e0255 */
[----:B------:R-:W-:Y:S01]  /*f050*/  SEL R21, RZ, 0x80, P0 ;  /* 0x00000080ff157807 */ /* 0x000fe20000000000 */
[C---:B------:R-:W-:Y:S01]  /*f060*/  VIADD R89, R192.reuse, 0x1c0 ;  /* 0x000001c0c0597836 */ /* 0x040fe20000000000 */
[----:B------:R-:W-:Y:S01]  /*f070*/  PRMT R0, RZ, 0x654, R0 ;  /* 0x00000654ff007816 */ /* 0x000fe20000000000 */
[----:B------:R-:W-:Y:S01]  /*f080*/  VIADD R91, R192, 0x180 ;  /* 0x00000180c05b7836 */ /* 0x000fe20000000000 */
[----:B------:R-:W-:Y:S01]  /*f090*/  LEA.HI.X R85, R20, UR5, R81, 0x1, P2 ;  /* 0x0000000514557c11 */ /* 0x000fe200090f0c51 */
[C---:B------:R-:W-:Y:S01]  /*f0a0*/  VIADD R93, R192.reuse, 0x140 ;  /* 0x00000140c05d7836 */ /* 0x040fe20000000000 */
[----:B0-----:R0:W-:Y:S01]  /*f0b0*/  SYNCS.ARRIVE.TRANS64.RED.A1T0 RZ, [R0+URZ], RZ ;  /* 0x000000ff00ff79a7 */ /* 0x0011e2000810043f */
[C---:B------:R-:W-:Y:S01]  /*f0c0*/  VIADD R95, R192.reuse, 0x100 ;  /* 0x00000100c05f7836 */ /* 0x040fe20000000000 */
[----:B------:R2:W3:Y:S01]  /*f0d0*/  SHFL.IDX PT, R20, R84, RZ, 0x181f ;  /* 0x00181fff54147589 */ /* 0x0004e200000e0000 */
[C---:B------:R-:W-:Y:S01]  /*f0e0*/  VIADD R97, R192.reuse, 0xc0 ;  /* 0x000000c0c0617836 */ /* 0x040fe20000000000 */
[----:B------:R-:W-:Y:S01]  /*f0f0*/  SHF.R.S32.HI R89, RZ, 0x1f, R89 ;  /* 0x0000001fff597819 */ /* 0x000fe20000011459 */
[C---:B------:R-:W-:Y:S01]  /*f100*/  VIADD R99, R192.reuse, 0x80 ;  /* 0x00000080c0637836 */ /* 0x040fe20000000000 */
[----:B------:R-:W-:Y:S01]  /*f110*/  SHF.R.S32.HI R91, RZ, 0x1f, R91 ;  /* 0x0000001fff5b7819 */ /* 0x000fe2000001145b */
[----:B------:R-:W-:Y:S01]  /*f120*/  VIADD R101, R192, 0x40 ;  /* 0x00000040c0657836 */ /* 0x000fe20000000000 */
[----:B0-----:R-:W-:-:S02]  /*f130*/  LOP3.LUT R0, R24, R21, RZ, 0xfc, !PT ;  /* 0x0000001518007212 */ /* 0x001fc400078efcff */
[----:B------:R2:W0:Y:S01]  /*f140*/  SHFL.IDX PT, R21, R85, RZ, 0x181f ;  /* 0x00181fff55157589 */ /* 0x00042200000e0000 */
[----:B------:R-:W-:Y:S02]  /*f150*/  SHF.R.S32.HI R93, RZ, 0x1f, R93 ;  /* 0x0000001fff5d7819 */ /* 0x000fe4000001145d */
[----:B------:R-:W-:Y:S02]  /*f160*/  SHF.R.S32.HI R95, RZ, 0x1f, R95 ;  /* 0x0000001fff5f7819 */ /* 0x000fe4000001145f */
[----:B------:R-:W-:Y:S02]  /*f170*/  SHF.R.S32.HI R97, RZ, 0x1f, R97 ;  /* 0x0000001fff617819 */ /* 0x000fe40000011461 */
[----:B------:R-:W-:Y:S02]  /*f180*/  SHF.R.S32.HI R99, RZ, 0x1f, R99 ;  /* 0x0000001fff637819 */ /* 0x000fe40000011463 */
[----:B------:R-:W-:Y:S01]  /*f190*/  SHF.R.S32.HI R101, RZ, 0x1f, R101 ;  /* 0x0000001fff657819 */ /* 0x000fe20000011465 */
[----:B--2---:R-:W-:Y:S06]  /*f1a0*/  @P1 BRA `(.L_x_709) ;  /* 0x00000000007c1947 */ /* 0x004fec0003800000 */
[-C--:B------:R-:W-:Y:S02]  /*f1b0*/  ISETP.GE.AND P1, PT, R100, R3.reuse, PT ;  /* 0x000000036400720c */ /* 0x080fe40003f26270 */
[-C--:B------:R-:W-:Y:S02]  /*f1c0*/  ISETP.GE.AND P0, PT, R192, R3.reuse, PT ;  /* 0x00000003c000720c */ /* 0x080fe40003f06270 */
[-C--:B------:R-:W-:Y:S02]  /*f1d0*/  ISETP.GE.AND P5, PT, R98, R3.reuse, PT ;  /* 0x000000036200720c */ /* 0x080fe40003fa6270 */
[----:B------:R-:W-:-:S07]  /*f1e0*/  ISETP.GE.AND P3, PT, R96, R3, PT ;  /* 0x000000036000720c */ /* 0x000fce0003f66270 */
[----:B---3--:R-:W-:Y:S02]  /*f1f0*/  @!P1 LEA R80, P2, R100, R20, 0x1 ;  /* 0x0000001464509211 */ /* 0x008fe400078408ff */
[----:B0-----:R-:W-:Y:S02]  /*f200*/  @!P0 IMAD.WIDE R82, R192, 0x2, R20 ;  /* 0x00000002c0528825 */ /* 0x001fe400078e0214 */
[----:B------:R-:W-:Y:S02]  /*f210*/  @!P1 LEA.HI.X R81, R100, R21, R101, 0x1, P2 ;  /* 0x0000001564519211 */ /* 0x000fe400010f0c65 */
[----:B------:R-:W-:Y:S01]  /*f220*/  ISETP.GE.AND P2, PT, R94, R3, PT ;  /* 0x000000035e00720c */ /* 0x000fe20003f46270 */
[----:B-----5:R0:W-:Y:S01]  /*f230*/  @!P0 ST.E.128 desc[UR40][R82.64], R4 ;  /* 0x0000000452008985 */ /* 0x0201e2000c101d28 */
[----:B------:R-:W-:-:S03]  /*f240*/  LOP3.LUT P0, RZ, R24, 0x40, RZ, 0xc0, !PT ;  /* 0x0000004018ff7812 */ /* 0x000fc6000780c0ff */
[----:B------:R2:W-:Y:S01]  /*f250*/  @!P1 ST.E.128 desc[UR40][R80.64], R12 ;  /* 0x0000000c50009985 */ /* 0x0005e2000c101d28 */
[----:B------:R-:W-:Y:S02]  /*f260*/  ISETP.GE.AND P1, PT, R92, R3, PT ;  /* 0x000000035c00720c */ /* 0x000fe40003f26270 */
[-C--:B0-----:R-:W-:Y:S02]  /*f270*/  @!P5 LEA R4, P4, R98, R20.reuse, 0x1 ;  /* 0x000000146204d211 */ /* 0x081fe400078808ff */
[-C--:B------:R-:W-:Y:S02]  /*f280*/  @!P3 LEA R6, P6, R96, R20.reuse, 0x1 ;  /* 0x000000146006b211 */ /* 0x080fe400078c08ff */
[-C--:B------:R-:W-:Y:S02]  /*f290*/  @!P5 LEA.HI.X R5, R98, R21.reuse, R99, 0x1, P4 ;  /* 0x000000156205d211 */ /* 0x080fe400020f0c63 */
[----:B------:R-:W-:Y:S02]  /*f2a0*/  LOP3.LUT P4, RZ, R0, 0x80, RZ, 0xc0, !PT ;  /* 0x0000008000ff7812 */ /* 0x000fe4000788c0ff */
[----:B------:R-:W-:Y:S01]  /*f2b0*/  @!P3 LEA.HI.X R7, R96, R21, R97, 0x1, P6 ;  /* 0x000000156007b211 */ /* 0x000fe200030f0c61 */
[----:B------:R4:W-:Y:S01]  /*f2c0*/  @!P5 ST.E.128 desc[UR40][R4.64], R32 ;  /* 0x000000200400d985 */ /* 0x0009e2000c101d28 */
[----:B------:R-:W-:-:S02]  /*f2d0*/  @!P2 LEA R82, P5, R94, R20, 0x1 ;  /* 0x000000145e52a211 */ /* 0x000fc400078a08ff */
[-C--:B--2---:R-:W-:Y:S01]  /*f2e0*/  @!P1 LEA R12, P6, R92, R20.reuse, 0x1 ;  /* 0x000000145c0c9211 */ /* 0x084fe200078c08ff */
[----:B------:R4:W-:Y:S01]  /*f2f0*/  @!P3 ST.E.128 desc[UR40][R6.64], R40 ;  /* 0x000000280600b985 */ /* 0x0009e2000c101d28 */
[-C--:B------:R-:W-:Y:S02]  /*f300*/  @P0 LEA R14, P3, R90, R20.reuse, 0x1 ;  /* 0x000000145a0e0211 */ /* 0x080fe400078608ff */
[-C--:B------:R-:W-:Y:S02]  /*f310*/  @!P2 LEA.HI.X R83, R94, R21.reuse, R95, 0x1, P5 ;  /* 0x000000155e53a211 */ /* 0x080fe400028f0c5f */
[-C--:B------:R-:W-:Y:S02]  /*f320*/  @!P1 LEA.HI.X R13, R92, R21.reuse, R93, 0x1, P6 ;  /* 0x000000155c0d9211 */ /* 0x080fe400030f0c5d */
[----:B------:R-:W-:Y:S01]  /*f330*/  @P4 LEA R20, P5, R88, R20, 0x1 ;  /* 0x0000001458144211 */ /* 0x000fe200078a08ff */
[----:B------:R4:W-:Y:S01]  /*f340*/  @!P2 ST.E.128 desc[UR40][R82.64], R48 ;  /* 0x000000305200a985 */ /* 0x0009e2000c101d28 */
[----:B------:R-:W-:-:S02]  /*f350*/  @P0 LEA.HI.X R15, R90, R21, R91, 0x1, P3 ;  /* 0x000000155a0f0211 */ /* 0x000fc400018f0c5b */
[----:B------:R-:W-:Y:S01]  /*f360*/  @P4 LEA.HI.X R21, R88, R21, R89, 0x1, P5 ;  /* 0x0000001558154211 */ /* 0x000fe200028f0c59 */
[----:B------:R4:W-:Y:S04]  /*f370*/  @!P1 ST.E.128 desc[UR40][R12.64], R56 ;  /* 0x000000380c009985 */ /* 0x0009e8000c101d28 */
[----:B------:R4:W-:Y:S04]  /*f380*/  @P0 ST.E.128 desc[UR40][R14.64], R64 ;  /* 0x000000400e000985 */ /* 0x0009e8000c101d28 */
[----:B------:R4:W-:Y:S02]  /*f390*/  @P4 ST.E.128 desc[UR40][R20.64], R72 ;  /* 0x0000004814004985 */ /* 0x0009e4000c101d28 */
.L_x_709:
[----:B------:R-:W-:Y:S05]  /*f3a0*/  BSYNC B1 ;  /* 0x0000000000017941 */ /* 0x000fea0003800000 */
.L_x_708:
[----:B----45:R-:W-:Y:S01]  /*f3b0*/  VIADD R6, R86, 0x20 ;  /* 0x0000002056067836 */ /* 0x030fe20000000000 */
[----:B------:R2:W4:Y:S04]  /*f3c0*/  SHFL.IDX PT, R5, R85, 0x1, 0x181f ;  /* 0x00381f0055057f89 */ /* 0x00052800000e0000 */
[----:B------:R-:W-:Y:S01]  /*f3d0*/  ISETP.GE.AND P0, PT, R6, R87, PT ;  /* 0x000000570600720c */ /* 0x000fe20003f06270 */
[----:B------:R2:W0:-:S12]  /*f3e0*/  SHFL.IDX PT, R4, R84, 0x1, 0x181f ;  /* 0x00381f0054047f89 */ /* 0x00041800000e0000 */
[----:B--2---:R-:W-:Y:S05]  /*f3f0*/  @P0 BRA `(.L_x_710) ;  /* 0x0000001000680947 */ /* 0x004fea0003800000 */
[-C--:B------:R-:W-:Y:S02]  /*f400*/  ISETP.GE.AND P5, PT, R100, R3.reuse, PT ;  /* 0x000000036400720c */ /* 0x080fe40003fa6270 */
[-C--:B------:R-:W-:Y:S02]  /*f410*/  ISETP.GE.AND P6, PT, R192, R3.reuse, PT ;  /* 0x00000003c000720c */ /* 0x080fe40003fc6270 */
[-C--:B------:R-:W-:Y:S02]  /*f420*/  ISETP.GE.AND P3, PT, R98, R3.reuse, PT ;  /* 0x000000036200720c */ /* 0x080fe40003f66270 */
[-C--:B------:R-:W-:Y:S02]  /*f430*/  ISETP.GE.AND P2, PT, R96, R3.reuse, PT ;  /* 0x000000036000720c */ /* 0x080fe40003f46270 */
[-C--:B------:R-:W-:Y:S02]  /*f440*/  ISETP.GE.AND P1, PT, R94, R3.reuse, PT ;  /* 0x000000035e00720c */ /* 0x080fe40003f26270 */
[----:B------:R-:W-:-:S03]  /*f450*/  ISETP.GE.AND P0, PT, R92, R3, PT ;  /* 0x000000035c00720c */ /* 0x000fc60003f06270 */
[-C--:B0-----:R-:W-:Y:S02]  /*f460*/  @!P5 LEA R12, P4, R100, R4.reuse, 0x1 ;  /* 0x00000004640cd211 */ /* 0x081fe400078808ff */
[----:B----4-:R-:W-:Y:S02]  /*f470*/  @!P6 IMAD.WIDE R6, R192, 0x2, R4 ;  /* 0x00000002c006e825 */ /* 0x010fe400078e0204 */
[----:B------:R-:W-:Y:S02]  /*f480*/  @!P5 LEA.HI.X R13, R100, R5, R101, 0x1, P4 ;  /* 0x00000005640dd211 */ /* 0x000fe400020f0c65 */
[----:B------:R-:W-:Y:S01]  /*f490*/  LOP3.LUT P4, RZ, R24, 0x40, RZ, 0xc0, !PT ;  /* 0x0000004018ff7812 */ /* 0x000fe2000788c0ff */
[----:B------:R0:W-:Y:S01]  /*f4a0*/  @!P6 ST.E.128 desc[UR40][R6.64], R8 ;  /* 0x000000080600e985 */ /* 0x0001e2000c101d28 */
[----:B------:R-:W-:-:S03]  /*f4b0*/  @!P3 LEA R14, P6, R98, R4, 0x1 ;  /* 0x00000004620eb211 */ /* 0x000fc600078c08ff */
[----:B------:R2:W-:Y:S01]  /*f4c0*/  @!P5 ST.E.128 desc[UR40][R12.64], R28 ;  /* 0x0000001c0c00d985 */ /* 0x0005e2000c101d28 */
[-C--:B------:R-:W-:Y:S02]  /*f4d0*/  @!P3 LEA.HI.X R15, R98, R5.reuse, R99, 0x1, P6 ;  /* 0x00000005620fb211 */ /* 0x080fe400030f0c63 */
[-C--:B---3--:R-:W-:Y:S02]  /*f4e0*/  @!P2 LEA R20, P5, R96, R4.reuse, 0x1 ;  /* 0x000000046014a211 */ /* 0x088fe400078a08ff */
[-C--:B------:R-:W-:Y:S01]  /*f4f0*/  @!P1 LEA R32, P6, R94, R4.reuse, 0x1 ;  /* 0x000000045e209211 */ /* 0x080fe200078c08ff */
[----:B------:R2:W-:Y:S01]  /*f500*/  @!P3 ST.E.128 desc[UR40][R14.64], R36 ;  /* 0x000000240e00b985 */ /* 0x0005e2000c101d28 */
[----:B------:R-:W-:Y:S02]  /*f510*/  @!P0 LEA R34, P3, R92, R4, 0x1 ;  /* 0x000000045c228211 */ /* 0x000fe400078608ff */
[-C--:B------:R-:W-:Y:S02]  /*f520*/  @!P2 LEA.HI.X R21, R96, R5.reuse, R97, 0x1, P5 ;  /* 0x000000056015a211 */ /* 0x080fe400028f0c61 */
[----:B------:R-:W-:-:S02]  /*f530*/  @!P1 LEA.HI.X R33, R94, R5, R95, 0x1, P6 ;  /* 0x000000055e219211 */ /* 0x000fc400030f0c5f */
[----:B------:R-:W-:Y:S01]  /*f540*/  @!P0 LEA.HI.X R35, R92, R5, R93, 0x1, P3 ;  /* 0x000000055c238211 */ /* 0x000fe200018f0c5d */
[----:B------:R2:W-:Y:S01]  /*f550*/  @!P2 ST.E.128 desc[UR40][R20.64], R44 ;  /* 0x0000002c1400a985 */ /* 0x0005e2000c101d28 */
[----:B0-----:R-:W-:-:S03]  /*f560*/  @P4 LEA R6, P5, R90, R4, 0x1 ;  /* 0x000000045a064211 */ /* 0x001fc600078a08ff */
[----:B------:R2:W-:Y:S01]  /*f570*/  @!P1 ST.E.128 desc[UR40][R32.64], R52 ;  /* 0x0000003420009985 */ /* 0x0005e2000c101d28 */
[----:B------:R-:W-:-:S03]  /*f580*/  @P4 LEA.HI.X R7, R90, R5, R91, 0x1, P5 ;  /* 0x000000055a074211 */ /* 0x000fc600028f0c5b */
[----:B------:R2:W-:Y:S01]  /*f590*/  @!P0 ST.E.128 desc[UR40][R34.64], R60 ;  /* 0x0000003c22008985 */ /* 0x0005e2000c101d28 */
[----:B------:R-:W-:-:S03]  /*f5a0*/  LOP3.LUT P0, RZ, R0, 0x80, RZ, 0xc0, !PT ;  /* 0x0000008000ff7812 */ /* 0x000fc6000780c0ff */
[----:B------:R2:W-:Y:S10]  /*f5b0*/  @P4 ST.E.128 desc[UR40][R6.64], R68 ;  /* 0x0000004406004985 */ /* 0x0005f4000c101d28 */
[----:B------:R-:W-:Y:S05]  /*f5c0*/  @!P0 BRA `(.L_x_710) ;  /* 0x0000000c00f48947 */ /* 0x000fea0003800000 */
[----:B------:R-:W-:-:S04]  /*f5d0*/  LEA R4, P0, R88, R4, 0x1 ;  /* 0x0000000458047211 */ /* 0x000fc800078008ff */
[----:B------:R-:W-:-:S05]  /*f5e0*/  LEA.HI.X R5, R88, R5, R89, 0x1, P0 ;  /* 0x0000000558057211 */ /* 0x000fca00000f0c59 */
[----:B------:R0:W-:Y:S01]  /*f5f0*/  ST.E.128 desc[UR40][R4.64], R76 ;  /* 0x0000004c04007985 */ /* 0x0001e2000c101d28 */
[----:B------:R-:W-:Y:S05]  /*f600*/  BRA `(.L_x_710) ;  /* 0x0000000c00e47947 */ /* 0x000fea0003800000 */
.L_x_705:
[----:B------:R-:W3:Y:S01]  /*f610*/  LDL.LU R6, [R1+0x18] ;  /* 0x0000180001067983 */ /* 0x000ee20000300800 */
[----:B------:R-:W-:Y:S01]  /*f620*/  ULDC.64 UR4, c[0x0][0xc00] ;  /* 0x0003000000047ab9 */ /* 0x000fe20000000a00 */
[----:B------:R-:W-:Y:S01]  /*f630*/  IMAD.MOV.U32 R3, RZ, RZ, RZ ;  /* 0x000000ffff037224 */ /* 0x000fe200078e00ff */
[----:B------:R-:W4:Y:S01]  /*f640*/  LDC R29, c[0x0][0xbe8] ;  /* 0x0002fa00ff1d7b82 */ /* 0x000f220000000800 */
[----:B------:R-:W2:Y:S01]  /*f650*/  LDL.LU R0, [R1+0x1c] ;  /* 0x00001c0001007983 */ /* 0x000ea20000300800 */
[----:B------:R-:W-:-:S04]  /*f660*/  ISETP.NE.U32.AND P0, PT, RZ, UR4, PT ;  /* 0x00000004ff007c0c */ /* 0x000fc8000bf05070 */
[----:B------:R-:W-:Y:S02]  /*f670*/  ISETP.NE.AND.EX P0, PT, RZ, UR5, PT, P0 ;  /* 0x00000005ff007c0c */ /* 0x000fe4000bf05300 */
[----:B---3--:R-:W-:-:S04]  /*f680*/  IADD3 R4, P1, R6, UR4, RZ ;  /* 0x0000000406047c10 */ /* 0x008fc8000ff3e0ff */
[----:B--2---:R-:W-:Y:S01]  /*f690*/  IADD3.X R5, R0, UR5, RZ, P1, !PT ;  /* 0x0000000500057c10 */ /* 0x004fe20008ffe4ff */
[----:B------:R-:W-:Y:S02]  /*f6a0*/  ULDC.64 UR4, c[0x0][0xc08] ;  /* 0x0003020000047ab9 */ /* 0x000fe40000000a00 */
[----:B------:R-:W-:-:S04]  /*f6b0*/  ISETP.NE.U32.AND P1, PT, RZ, UR4, PT ;  /* 0x00000004ff007c0c */ /* 0x000fc8000bf25070 */
[----:B------:R2:W5:Y:S01]  /*f6c0*/  @P0 LDG.E R3, desc[UR40][R4.64] ;  /* 0x0000002804030981 */ /* 0x000562000c1e1900 */
[----:B------:R-:W-:Y:S01]  /*f6d0*/  ISETP.NE.AND.EX P1, PT, RZ, UR5, PT, P1 ;  /* 0x00000005ff007c0c */ /* 0x000fe2000bf25310 */
[----:B------:R-:W3:-:S12]  /*f6e0*/  S2R R24, SR_TID.X ;  /* 0x0000000000187919 */ /* 0x000ed80000002100 */
[----:B------:R-:W-:Y:S01]  /*f6f0*/  @P1 IADD3 R6, P2, R6, UR4, RZ ;  /* 0x0000000406061c10 */ /* 0x000fe2000ff5e0ff */
[----:B------:R-:W-:-:S03]  /*f700*/  ULDC UR4, c[0x0][0xa88] ;  /* 0x0002a20000047ab9 */ /* 0x000fc60000000800 */
[----:B------:R-:W-:Y:S01]  /*f710*/  @P1 IADD3.X R7, R0, UR5, RZ, P2, !PT ;  /* 0x0000000500071c10 */ /* 0x000fe200097fe4ff */
[----:B------:R-:W-:-:S06]  /*f720*/  IMAD.U32 R0, RZ, RZ, UR4 ;  /* 0x00000004ff007e24 */ /* 0x000fcc000f8e00ff */
[----:B------:R2:W5:Y:S01]  /*f730*/  @P1 LDG.E R0, desc[UR40][R6.64] ;  /* 0x0000002806001981 */ /* 0x000562000c1e1900 */
[----:B---3--:R-:W-:-:S05]  /*f740*/  VIADD R24, R24, 0xffffff80 ;  /* 0xffffff8018187836 */ /* 0x008fca0000000000 */
[----:B------:R-:W-:Y:S01]  /*f750*/  ISETP.GE.AND P2, PT, R24, 0x40, PT ;  /* 0x000000401800780c */ /* 0x000fe20003f46270 */
[----:B--2-4-:R-:W-:-:S12]  /*f760*/  @P1 BRA `(.L_x_711) ;  /* 0x0000000000101947 */ /* 0x014fd80003800000 */
[----:B------:R-:W-:Y:S05]  /*f770*/  @!P0 BRA `(.L_x_711) ;  /* 0x00000000000c8947 */ /* 0x000fea0003800000 */
[----:B------:R-:W2:Y:S04]  /*f780*/  LDG.E R7, desc[UR40][R4.64] ;  /* 0x0000002804077981 */ /* 0x000ea8000c1e1900 */
[----:B-----5:R-:W2:Y:S02]  /*f790*/  LDG.E R0, desc[UR40][R4.64+0x4] ;  /* 0x0000042804007981 */ /* 0x020ea4000c1e1900 */
[----:B--2---:R-:W-:-:S07]  /*f7a0*/  IMAD.IADD R0, R0, 0x1, -R7 ;  /* 0x0000000100007824 */ /* 0x004fce00078e0a07 */
.L_x_711:
[----:B------:R-:W2:Y:S04]  /*f7b0*/  LDL.LU R5, [R1+0x20] ;  /* 0x0000200001057983 */ /* 0x000ea80000300800 */
[----:B------:R-:W3:Y:S04]  /*f7c0*/  LDL.LU R4, [R1+0x40] ;  /* 0x0000400001047983 */ /* 0x000ee80000300800 */
[----:B------:R-:W4:Y:S04]  /*f7d0*/  LDL R28, [R1+0x14] ;  /* 0x00001400011c7983 */ /* 0x000f280000100800 */
[----:B0-----:R0:W5:Y:S01]  /*f7e0*/  LDL R20, [R1+0x38] ;  /* 0x0000380001147983 */ /* 0x0011620000100800 */
[----:B------:R-:W-:Y:S01]  /*f7f0*/  BSSY B1, `(.L_x_712) ;  /* 0x000002e000017945 */ /* 0x000fe20003800000 */
[----:B-----5:R-:W-:-:S02]  /*f800*/  SHF.R.S32.HI R10, RZ, 0x1f, R3 ;  /* 0x0000001fff0a7819 */ /* 0x020fc40000011403 */
[----:B--2---:R-:W-:Y:S02]  /*f810*/  SEL R15, R5, RZ, !P0 ;  /* 0x000000ff050f7207 */ /* 0x004fe40004000000 */
[----:B---3--:R-:W-:Y:S02]  /*f820*/  SEL R14, R4, RZ, !P0 ;  /* 0x000000ff040e7207 */ /* 0x008fe40004000000 */
[----:B----4-:R-:W-:Y:S01]  /*f830*/  SHF.R.S32.HI R13, RZ, 0x1f, R28 ;  /* 0x0000001fff0d7819 */ /* 0x010fe2000001141c */
[----:B0-----:R-:W-:Y:S06]  /*f840*/  @P2 BRA `(.L_x_713) ;  /* 0x0000000000a02947 */ /* 0x001fec0003800000 */
[----:B------:R-:W0:Y:S01]  /*f850*/  S2R R4, SR_TID.X ;  /* 0x0000000000047919 */ /* 0x000e220000002100 */
[----:B------:R-:W2:Y:S02]  /*f860*/  LDC R11, c[0x0][0xbe8] ;  /* 0x0002fa00ff0b7b82 */ /* 0x000ea40000000800 */
[----:B--2---:R-:W-:Y:S02]  /*f870*/  IMAD R5, R0, R11, RZ ;  /* 0x0000000b00057224 */ /* 0x004fe400078e02ff */
[----:B0-----:R-:W-:-:S04]  /*f880*/  IMAD R4, R20, 0x40, R4 ;  /* 0x0000004014047824 */ /* 0x001fc800078e0204 */
[----:B------:R-:W-:-:S05]  /*f890*/  VIADD R12, R4, 0xffffff80 ;  /* 0xffffff80040c7836 */ /* 0x000fca0000000000 */
[----:B------:R-:W-:-:S13]  /*f8a0*/  ISETP.GE.AND P0, PT, R12, R5, PT ;  /* 0x000000050c00720c */ /* 0x000fda0003f06270 */
[----:B------:R-:W-:Y:S05]  /*f8b0*/  @P0 BRA `(.L_x_713) ;  /* 0x0000000000840947 */ /* 0x000fea0003800000 */
[----:B------:R-:W-:Y:S01]  /*f8c0*/  ISETP.NE.AND P0, PT, R11, 0x1, PT ;  /* 0x000000010b00780c */ /* 0x000fe20003f05270 */
[----:B------:R-:W-:Y:S01]  /*f8d0*/  ULDC.64 UR4, c[0x0][0xb90] ;  /* 0x0002e40000047ab9 */ /* 0x000fe20000000a00 */
[----:B------:R-:W-:Y:S02]  /*f8e0*/  IMAD.MOV.U32 R4, RZ, RZ, R3 ;  /* 0x000000ffff047224 */ /* 0x000fe400078e0003 */
[----:B------:R-:W-:Y:S02]  /*f8f0*/  IMAD R8, R13, UR4, RZ ;  /* 0x000000040d087c24 */ /* 0x000fe4000f8e02ff */
[----:B------:R-:W-:Y:S02]  /*f900*/  IMAD.MOV.U32 R5, RZ, RZ, R10 ;  /* 0x000000ffff057224 */ /* 0x000fe400078e000a */
[----:B------:R-:W-:Y:S02]  /*f910*/  IMAD.MOV.U32 R7, RZ, RZ, R12 ;  /* 0x000000ffff077224 */ /* 0x000fe400078e000c */
[----:B------:R-:W-:-:S03]  /*f920*/  IMAD.WIDE.U32 R4, R28, UR4, R4 ;  /* 0x000000041c047c25 */ /* 0x000fc6000f8e0004 */
[----:B------:R-:W0:Y:S08]  /*f930*/  @P0 LDC R9, c[0x0][0xbec] ;  /* 0x0002fb00ff090b82 */ /* 0x000e300000000800 */
[----:B------:R-:W2:Y:S01]  /*f940*/  @P0 LDC R21, c[0x0][0xbf0] ;  /* 0x0002fc00ff150b82 */ /* 0x000ea20000000800 */
[----:B0-----:R-:W-:-:S04]  /*f950*/  @P0 IMAD.HI.U32 R6, R12, R9, RZ ;  /* 0x000000090c060227 */ /* 0x001fc800078e00ff */
[----:B------:R-:W-:Y:S01]  /*f960*/  IMAD R9, R28, UR5, R8 ;  /* 0x000000051c097c24 */ /* 0x000fe2000f8e0208 */
[----:B------:R-:W-:Y:S01]  /*f970*/  ULDC.64 UR4, c[0x0][0xb98] ;  /* 0x0002e60000047ab9 */ /* 0x000fe20000000a00 */
[----:B--2---:R-:W-:Y:S01]  /*f980*/  @P0 SHF.R.U32.HI R7, RZ, R21, R6 ;  /* 0x00000015ff070219 */ /* 0x004fe20000011606 */
[----:B------:R-:W-:Y:S02]  /*f990*/  IMAD R6, R14, UR4, RZ ;  /* 0x000000040e067c24 */ /* 0x000fe4000f8e02ff */
[----:B------:R-:W-:Y:S02]  /*f9a0*/  IADD3 R5, R5, R9, RZ ;  /* 0x0000000905057210 */ /* 0x000fe40007ffe0ff */
[----:B------:R-:W-:Y:S02]  /*f9b0*/  IMAD.MOV R9, RZ, RZ, -R7 ;  /* 0x000000ffff097224 */ /* 0x000fe400078e0a07 */
[----:B------:R-:W-:-:S04]  /*f9c0*/  IMAD.WIDE.U32 R4, R15, UR4, R4 ;  /* 0x000000040f047c25 */ /* 0x000fc8000f8e0004 */
[----:B------:R-:W-:Y:S01]  /*f9d0*/  IMAD R9, R11, R9, R12 ;  /* 0x000000090b097224 */ /* 0x000fe200078e020c */
[----:B------:R-:W-:Y:S01]  /*f9e0*/  SHF.R.S32.HI R11, RZ, 0x1f, R7 ;  /* 0x0000001fff0b7819 */ /* 0x000fe20000011407 */
[----:B------:R-:W-:Y:S01]  /*f9f0*/  IMAD R8, R15, UR5, R6 ;  /* 0x000000050f087c24 */ /* 0x000fe2000f8e0206 */
[----:B------:R-:W-:Y:S01]  /*fa00*/  IADD3 R4, P0, R7, R4, RZ ;  /* 0x0000000407047210 */ /* 0x000fe20007f1e0ff */
[----:B------:R-:W-:Y:S01]  /*fa10*/  ULDC.64 UR4, c[0x0][0xb88] ;  /* 0x0002e20000047ab9 */ /* 0x000fe20000000a00 */
[----:B------:R-:W-:Y:S02]  /*fa20*/  SHF.R.S32.HI R6, RZ, 0x1f, R9 ;  /* 0x0000001fff067819 */ /* 0x000fe40000011409 */
[----:B------:R-:W-:-:S03]  /*fa30*/  IADD3.X R5, R11, R5, R8, P0, !PT ;  /* 0x000000050b057210 */ /* 0x000fc600007fe408 */
[----:B------:R-:W-:Y:S02]  /*fa40*/  IMAD R6, R6, UR4, RZ ;  /* 0x0000000406067c24 */ /* 0x000fe4000f8e02ff */
[----:B------:R-:W-:-:S04]  /*fa50*/  IMAD.WIDE.U32 R4, R9, UR4, R4 ;  /* 0x0000000409047c25 */ /* 0x000fc8000f8e0004 */
[----:B------:R-:W-:Y:S01]  /*fa60*/  IMAD R7, R9, UR5, R6 ;  /* 0x0000000509077c24 */ /* 0x000fe2000f8e0206 */
[----:B------:R-:W-:Y:S02]  /*fa70*/  ULDC.64 UR4, c[0x0][0xb50] ;  /* 0x0002d40000047ab9 */ /* 0x000fe40000000a00 */
[----:B------:R-:W-:Y:S01]  /*fa80*/  LEA R6, P0, R4, UR4, 0x2 ;  /* 0x0000000404067c11 */ /* 0x000fe2000f8010ff */
[----:B------:R-:W-:-:S05]  /*fa90*/  IMAD.IADD R5, R5, 0x1, R7 ;  /* 0x0000000105057824 */ /* 0x000fca00078e0207 */
[----:B------:R-:W-:Y:S01]  /*faa0*/  LEA.HI.X R7, R4, UR5, R5, 0x2, P0 ;  /* 0x0000000504077c11 */ /* 0x000fe200080f1405 */
[----:B------:R-:W-:-:S05]  /*fab0*/  IMAD.MOV.U32 R5, RZ, RZ, -0x800000 ;  /* 0xff800000ff057424 */ /* 0x000fca00078e00ff */
[----:B------:R0:W-:Y:S02]  /*fac0*/  STG.E desc[UR40][R6.64], R5 ;  /* 0x0000000506007986 */ /* 0x0001e4000c101928 */
.L_x_713:
[----:B------:R-:W-:Y:S05]  /*fad0*/  BSYNC B1 ;  /* 0x0000000000017941 */ /* 0x000fea0003800000 */
.L_x_712:
[----:B------:R-:W-:Y:S01]  /*fae0*/  ISETP.NE.AND P0, PT, R29, 0x1, PT ;  /* 0x000000011d00780c */ /* 0x000fe20003f05270 */
[----:B------:R-:W2:Y:S01]  /*faf0*/  LDC R21, c[0x0][0xac8] ;  /* 0x0002b200ff157b82 */ /* 0x000ea20000000800 */
[----:B------:R-:W-:Y:S01]  /*fb00*/  ULDC.64 UR4, c[0x0][0xaa0] ;  /* 0x0002a80000047ab9 */ /* 0x000fe20000000a00 */
[--C-:B------:R-:W-:Y:S01]  /*fb10*/  SHF.R.S32.HI R8, RZ, 0x1f, R24.reuse ;  /* 0x0000001fff087819 */ /* 0x100fe20000011418 */
[----:B0-----:R-:W-:Y:S01]  /*fb20*/  IMAD R6, R10, UR4, RZ ;  /* 0x000000040a067c24 */ /* 0x001fe2000f8e02ff */
[----:B------:R-:W-:Y:S01]  /*fb30*/  SHF.R.S32.HI R12, RZ, 0x1f, R24 ;  /* 0x0000001fff0c7819 */ /* 0x000fe20000011418 */
[C---:B------:R-:W-:Y:S01]  /*fb40*/  IMAD.WIDE.U32 R4, R3.reuse, UR4, RZ ;  /* 0x0000000403047c25 */ /* 0x040fe2000f8e00ff */
[-C--:B------:R-:W-:Y:S01]  /*fb50*/  LEA.HI R8, R8, R24.reuse, RZ, 0x3 ;  /* 0x0000001808087211 */ /* 0x080fe200078f18ff */
[----:B------:R-:W-:Y:S01]  /*fb60*/  BSSY B1, `(.L_x_714) ;  /* 0x000007f000017945 */ /* 0x000fe20003800000 */
[----:B------:R-:W-:Y:S01]  /*fb70*/  LEA.HI R12, R12, R24, RZ, 0x3 ;  /* 0x000000180c0c7211 */ /* 0x000fe200078f18ff */
[----:B------:R-:W-:Y:S01]  /*fb80*/  IMAD R3, R3, UR5, R6 ;  /* 0x0000000503037c24 */ /* 0x000fe2000f8e0206 */
[----:B------:R-:W-:Y:S01]  /*fb90*/  LOP3.LUT R8, R8, 0xfffffff8, RZ, 0xc0, !PT ;  /* 0xfffffff808087812 */ /* 0x000fe200078ec0ff */
[----:B------:R-:W-:Y:S01]  /*fba0*/  ULDC.64 UR4, c[0x0][0xae8] ;  /* 0x0002ba0000047ab9 */ /* 0x000fe20000000a00 */
[----:B------:R-:W0:Y:S01]  /*fbb0*/  @P0 LDC R7, c[0x0][0xbec] ;  /* 0x0002fb00ff070b82 */ /* 0x000e220000000800 */
[----:B------:R-:W-:Y:S01]  /*fbc0*/  IMAD.IADD R5, R5, 0x1, R3 ;  /* 0x0000000105057824 */ /* 0x000fe200078e0203 */
[----:B------:R-:W-:Y:S01]  /*fbd0*/  SHF.R.S32.HI R12, RZ, 0x3, R12 ;  /* 0x00000003ff0c7819 */ /* 0x000fe2000001140c */
[----:B------:R-:W-:-:S02]  /*fbe0*/  IMAD R3, R13, UR4, RZ ;  /* 0x000000040d037c24 */ /* 0x000fc4000f8e02ff */
[----:B------:R-:W-:Y:S02]  /*fbf0*/  VIADD R43, R192, 0x40 ;  /* 0x00000040c02b7836 */ /* 0x000fe40000000000 */
[----:B------:R-:W-:Y:S01]  /*fc00*/  IMAD.IADD R8, R24, 0x1, -R8 ;  /* 0x0000000118087824 */ /* 0x000fe200078e0a08 */
[----:B------:R-:W3:Y:S01]  /*fc10*/  @P0 LDC R9, c[0x0][0xbf0] ;  /* 0x0002fc00ff090b82 */ /* 0x000ee20000000800 */
[C---:B------:R-:W-:Y:S02]  /*fc20*/  IMAD R3, R28.reuse, UR5, R3 ;  /* 0x000000051c037c24 */ /* 0x040fe4000f8e0203 */
[----:B------:R-:W-:Y:S01]  /*fc30*/  IMAD.WIDE.U32 R4, R28, UR4, R4 ;  /* 0x000000041c047c25 */ /* 0x000fe2000f8e0004 */
[-C--:B--2---:R-:W-:Y:S01]  /*fc40*/  ISETP.GE.AND P1, PT, R43, R21.reuse, PT ;  /* 0x000000152b00720c */ /* 0x084fe20003f26270 */
[----:B------:R-:W-:Y:S01]  /*fc50*/  ULDC.64 UR4, c[0x0][0xaf0] ;  /* 0x0002bc0000047ab9 */ /* 0x000fe20000000a00 */
[----:B------:R-:W-:Y:S01]  /*fc60*/  ISETP.GE.AND P2, PT, R192, R21, PT ;  /* 0x00000015c000720c */ /* 0x000fe20003f46270 */
[----:B------:R-:W-:Y:S01]  /*fc70*/  IMAD R6, R8, 0x20, R12 ;  /* 0x0000002008067824 */ /* 0x000fe200078e020c */
[----:B------:R-:W-:Y:S01]  /*fc80*/  SEL R10, RZ, 0xffffffff, P1 ;  /* 0xffffffffff0a7807 */ /* 0x000fe20000800000 */
[----:B------:R-:W-:-:S02]  /*fc90*/  IMAD.IADD R5, R5, 0x1, R3 ;  /* 0x0000000105057824 */ /* 0x000fc400078e0203 */
[----:B------:R-:W-:Y:S02]  /*fca0*/  IMAD R3, R14, UR4, RZ ;  /* 0x000000040e037c24 */ /* 0x000fe4000f8e02ff */
[----:B------:R-:W-:Y:S02]  /*fcb0*/  IMAD R8, R20, 0x40, R6 ;  /* 0x0000004014087824 */ /* 0x000fe400078e0206 */
[----:B------:R-:W-:Y:S02]  /*fcc0*/  VIADD R41, R192, 0x80 ;  /* 0x00000080c0297836 */ /* 0x000fe40000000000 */
[C---:B------:R-:W-:Y:S02]  /*fcd0*/  IMAD R3, R15.reuse, UR5, R3 ;  /* 0x000000050f037c24 */ /* 0x040fe4000f8e0203 */
[----:B------:R-:W-:Y:S01]  /*fce0*/  IMAD.WIDE.U32 R4, R15, UR4, R4 ;  /* 0x000000040f047c25 */ /* 0x000fe2000f8e0004 */
[----:B------:R-:W-:-:S03]  /*fcf0*/  ULDC.64 UR4, c[0x0][0xae0] ;  /* 0x0002b80000047ab9 */ /* 0x000fc60000000a00 */
[----:B0-----:R-:W-:Y:S01]  /*fd00*/  @P0 IMAD.HI.U32 R6, R8, R7, RZ ;  /* 0x0000000708060227 */ /* 0x001fe200078e00ff */
[----:B------:R-:W-:Y:S02]  /*fd10*/  SEL R7, RZ, 0x1, P2 ;  /* 0x00000001ff077807 */ /* 0x000fe40001000000 */
[----:B------:R-:W-:Y:S01]  /*fd20*/  ISETP.GE.AND P2, PT, R41, R21, PT ;  /* 0x000000152900720c */ /* 0x000fe20003f46270 */
[----:B------:R-:W-:Y:S02]  /*fd30*/  IMAD.SHL.U32 R10, R10, 0x2, RZ ;  /* 0x000000020a0a7824 */ /* 0x000fe400078e00ff */
[C---:B------:R-:W-:Y:S02]  /*fd40*/  VIADD R39, R192.reuse, 0xc0 ;  /* 0x000000c0c0277836 */ /* 0x040fe40000000000 */
[----:B------:R-:W-:Y:S02]  /*fd50*/  IMAD.IADD R5, R5, 0x1, R3 ;  /* 0x0000000105057824 */ /* 0x000fe400078e0203 */
[----:B------:R-:W-:Y:S01]  /*fd60*/  IMAD.MOV.U32 R3, RZ, RZ, R8 ;  /* 0x000000ffff037224 */ /* 0x000fe200078e0008 */
[----:B---3--:R-:W-:Y:S01]  /*fd70*/  @P0 SHF.R.U32.HI R3, RZ, R9, R6 ;  /* 0x00000009ff030219 */ /* 0x008fe20000011606 */
[----:B------:R-:W-:Y:S01]  /*fd80*/  VIADD R37, R192, 0x100 ;  /* 0x00000100c0257836 */ /* 0x000fe20000000000 */
[----:B------:R-:W-:Y:S01]  /*fd90*/  LOP3.LUT R9, R10, 0x2, R7, 0xe2, !PT ;  /* 0x000000020a097812 */ /* 0x000fe200078ee207 */
[----:B------:R-:W-:Y:S01]  /*fda0*/  IMAD R31, R0, R29, RZ ;  /* 0x0000001d001f7224 */ /* 0x000fe200078e02ff */
[----:B------:R-:W-:Y:S01]  /*fdb0*/  ISETP.GE.AND P1, PT, R39, R21, PT ;  /* 0x000000152700720c */ /* 0x000fe20003f26270 */
[----:B------:R-:W-:Y:S01]  /*fdc0*/  IMAD.MOV R7, RZ, RZ, -R3 ;  /* 0x000000ffff077224 */ /* 0x000fe200078e0a03 */
[----:B------:R-:W-:Y:S01]  /*fdd0*/  SEL R10, RZ, 0xffffffff, P2 ;  /* 0xffffffffff0a7807 */ /* 0x000fe20001000000 */
[----:B------:R-:W-:Y:S01]  /*fde0*/  IMAD.WIDE.U32 R4, R3, UR4, R4 ;  /* 0x0000000403047c25 */ /* 0x000fe2000f8e0004 */
[----:B------:R-:W-:-:S02]  /*fdf0*/  SHF.R.S32.HI R6, RZ, 0x1f, R3 ;  /* 0x0000001fff067819 */ /* 0x000fc40000011403 */
[----:B------:R-:W-:Y:S01]  /*fe00*/  SEL R11, RZ, 0xffffffff, P1 ;  /* 0xffffffffff0b7807 */ /* 0x000fe20000800000 */
[----:B------:R-:W-:Y:S01]  /*fe10*/  IMAD.SHL.U32 R10, R10, 0x4, RZ ;  /* 0x000000040a0a7824 */ /* 0x000fe200078e00ff */
[----:B------:R-:W-:Y:S01]  /*fe20*/  ISETP.GE.AND P0, PT, R37, R21, PT ;  /* 0x000000152500720c */ /* 0x000fe20003f06270 */
[----:B------:R-:W-:Y:S02]  /*fe30*/  IMAD R6, R6, UR4, RZ ;  /* 0x0000000406067c24 */ /* 0x000fe4000f8e02ff */
[----:B------:R-:W-:Y:S01]  /*fe40*/  IMAD.SHL.U32 R11, R11, 0x8, RZ ;  /* 0x000000080b0b7824 */ /* 0x000fe200078e00ff */
[----:B------:R-:W-:Y:S01]  /*fe50*/  LOP3.LUT R0, R10, 0x4, R9, 0xe2, !PT ;  /* 0x000000040a007812 */ /* 0x000fe200078ee209 */
[----:B------:R-:W-:Y:S02]  /*fe60*/  IMAD R7, R29, R7, R8 ;  /* 0x000000071d077224 */ /* 0x000fe400078e0208 */
[----:B------:R-:W-:Y:S01]  /*fe70*/  IMAD R9, R3, UR5, R6 ;  /* 0x0000000503097c24 */ /* 0x000fe2000f8e0206 */
[----:B------:R-:W-:Y:S01]  /*fe80*/  SEL R6, RZ, 0xffffffff, P0 ;  /* 0xffffffffff067807 */ /* 0x000fe20000000000 */
[----:B------:R-:W-:Y:S01]  /*fe90*/  VIADD R35, R192, 0x140 ;  /* 0x00000140c0237836 */ /* 0x000fe20000000000 */
[----:B------:R-:W-:Y:S01]  /*fea0*/  LOP3.LUT R3, R11, 0x8, R0, 0xe2, !PT ;  /* 0x000000080b037812 */ /* 0x000fe200078ee200 */
[----:B------:R-:W-:Y:S01]  /*feb0*/  ULDC.64 UR4, c[0x0][0xad8] ;  /* 0x0002b60000047ab9 */ /* 0x000fe20000000a00 */
[----:B------:R-:W-:Y:S01]  /*fec0*/  SHF.R.S32.HI R0, RZ, 0x1f, R7 ;  /* 0x0000001fff007819 */ /* 0x000fe20000011407 */
[----:B------:R-:W-:Y:S01]  /*fed0*/  IMAD.SHL.U32 R6, R6, 0x10, RZ ;  /* 0x0000001006067824 */ /* 0x000fe200078e00ff */
[----:B------:R-:W-:Y:S01]  /*fee0*/  ISETP.GE.AND P0, PT, R35, R21, PT ;  /* 0x000000152300720c */ /* 0x000fe20003f06270 */
[----:B------:R-:W-:-:S02]  /*fef0*/  VIADD R33, R192, 0x180 ;  /* 0x00000180c0217836 */ /* 0x000fc40000000000 */
[----:B------:R-:W-:Y:S01]  /*ff00*/  IMAD R0, R0, UR4, RZ ;  /* 0x0000000400007c24 */ /* 0x000fe2000f8e02ff */
[----:B------:R-:W-:Y:S01]  /*ff10*/  LOP3.LUT R6, R6, 0x10, R3, 0xe2, !PT ;  /* 0x0000001006067812 */ /* 0x000fe200078ee203 */
[----:B------:R-:W-:Y:S01]  /*ff20*/  IMAD.IADD R5, R5, 0x1, R9 ;  /* 0x0000000105057824 */ /* 0x000fe200078e0209 */
[----:B------:R-:W-:Y:S01]  /*ff30*/  SEL R8, RZ, 0xffffffff, P0 ;  /* 0xffffffffff087807 */ /* 0x000fe20000000000 */
[----:B------:R-:W-:Y:S01]  /*ff40*/  IMAD R3, R7, UR5, R0 ;  /* 0x0000000507037c24 */ /* 0x000fe2000f8e0200 */
[----:B------:R-:W-:Y:S01]  /*ff50*/  ISETP.GE.AND P0, PT, R33, R21, PT ;  /* 0x000000152100720c */ /* 0x000fe20003f06270 */
[----:B------:R-:W-:Y:S01]  /*ff60*/  IMAD R0, R20, 0x40, R12 ;  /* 0x0000004014007824 */ /* 0x000fe200078e020c */
[----:B------:R-:W-:Y:S01]  /*ff70*/  SHF.L.U32 R9, R8, 0x5, RZ ;  /* 0x0000000508097819 */ /* 0x000fe200000006ff */
[----:B------:R-:W-:Y:S01]  /*ff80*/  IMAD.WIDE.U32 R4, R7, UR4, R4 ;  /* 0x0000000407047c25 */ /* 0x000fe2000f8e0004 */
[----:B------:R-:W-:Y:S01]  /*ff90*/  SEL R7, RZ, 0x40, P0 ;  /* 0x00000040ff077807 */ /* 0x000fe20000000000 */
[----:B------:R-:W-:Y:S01]  /*ffa0*/  ULDC.64 UR4, c[0x0][0xa80] ;  /* 0x0002a00000047ab9 */ /* 0x000fe20000000a00 */
[----:B------:R-:W-:Y:S01]  /*ffb0*/  ISETP.GE.AND P0, PT, R0, R31, PT ;  /* 0x0000001f0000720c */ /* 0x000fe20003f06270 */
[----:B------:R-:W-:Y:S01]  /*ffc0*/  VIADD R30, R192, 0x1c0 ;  /* 0x000001c0c01e7836 */ /* 0x000fe20000000000 */
[----:B------:R-:W-:Y:S01]  /*ffd0*/  LEA R20, P1, R4, UR4, 0x1 ;  /* 0x0000000404147c11 */ /* 0x000fe2000f8208ff */
[----:B------:R-:W-:Y:S01]  /*ffe0*/  IMAD.IADD R3, R5, 0x1, R3 ;  /* 0x0000000105037824 */ /* 0x000fe200078e0203 */
[----:B------:R-:W-:Y:S01]  /*fff0*/  LOP3.LUT R6, R9, 0x20, R6, 0xe2, !PT ;  /* 0x0000002009067812 */ /* 0x000fe200078ee206 */
[----:B------:R-:W-:Y:S01]  /*10000*/  VIADD R32, R192, 0x1c0 ;  /* 0x000001c0c0207836 */ /* 0x000fe20000000000 */
[----:B------:R-:W-:Y:S01]  /*10010*/  ISETP.GE.AND P2, PT, R30, R21, PT ;  /* 0x000000151e00720c */ /* 0x000fe20003f46270 */
[----:B------:R-:W-:Y:S01]  /*10020*/  VIADD R34, R192, 0x180 ;  /* 0x00000180c0227836 */ /* 0x000fe20000000000 */
[----:B------:R-:W-:Y:S01]  /*10030*/  LEA.HI.X R3, R4, UR5, R3, 0x1, P1 ;  /* 0x0000000504037c11 */ /* 0x000fe200088f0c03 */
[----:B------:R-:W-:Y:S01]  /*10040*/  VIADD R36, R192, 0x140 ;  /* 0x00000140c0247836 */ /* 0x000fe20000000000 */
[----:B------:R-:W-:Y:S01]  /*10050*/  LOP3.LUT R24, R6, R7, RZ, 0xfc, !PT ;  /* 0x0000000706187212 */ /* 0x000fe200078efcff */
[C---:B------:R-:W-:Y:S01]  /*10060*/  VIADD R38, R192.reuse, 0x100 ;  /* 0x00000100c0267836 */ /* 0x040fe20000000000 */
[----:B------:R-:W-:Y:S01]  /*10070*/  SEL R5, RZ, 0x80, P2 ;  /* 0x00000080ff057807 */ /* 0x000fe20001000000 */
[C---:B------:R-:W-:Y:S01]  /*10080*/  VIADD R40, R192.reuse, 0xc0 ;  /* 0x000000c0c0287836 */ /* 0x040fe20000000000 */
[----:B------:R0:W2:Y:S01]  /*10090*/  SHFL.IDX PT, R6, R20, RZ, 0x181f ;  /* 0x00181fff14067589 */ /* 0x0000a200000e0000 */
[----:B------:R-:W-:Y:S01]  /*100a0*/  VIADD R42, R192, 0x80 ;  /* 0x00000080c02a7836 */ /* 0x000fe20000000000 */
[----:B------:R-:W-:Y:S01]  /*100b0*/  LOP3.LUT R28, R24, R5, RZ, 0xfc, !PT ;  /* 0x00000005181c7212 */ /* 0x000fe200078efcff */
[----:B------:R-:W-:Y:S01]  /*100c0*/  VIADD R44, R192, 0x40 ;  /* 0x00000040c02c7836 */ /* 0x000fe20000000000 */
[----:B------:R0:W3:Y:S01]  /*100d0*/  SHFL.IDX PT, R7, R3, RZ, 0x181f ;  /* 0x00181fff03077589 */ /* 0x0000e200000e0000 */
[----:B------:R-:W-:-:S02]  /*100e0*/  SHF.R.S32.HI R32, RZ, 0x1f, R32 ;  /* 0x0000001fff207819 */ /* 0x000fc40000011420 */
[----:B------:R-:W-:Y:S02]  /*100f0*/  SHF.R.S32.HI R34, RZ, 0x1f, R34 ;  /* 0x0000001fff227819 */ /* 0x000fe40000011422 */
[----:B------:R-:W-:Y:S02]  /*10100*/  SHF.R.S32.HI R36, RZ, 0x1f, R36 ;  /* 0x0000001fff247819 */ /* 0x000fe40000011424 */
[----:B------:R-:W-:Y:S02]  /*10110*/  SHF.R.S32.HI R38, RZ, 0x1f, R38 ;  /* 0x0000001fff267819 */ /* 0x000fe40000011426 */
[----:B------:R-:W-:Y:S02]  /*10120*/  SHF.R.S32.HI R40, RZ, 0x1f, R40 ;  /* 0x0000001fff287819 */ /* 0x000fe40000011428 */
[----:B------:R-:W-:Y:S02]  /*10130*/  SHF.R.S32.HI R42, RZ, 0x1f, R42 ;  /* 0x0000001fff2a7819 */ /* 0x000fe4000001142a */
[----:B------:R-:W-:Y:S01]  /*10140*/  SHF.R.S32.HI R44, RZ, 0x1f, R44 ;  /* 0x0000001fff2c7819 */ /* 0x000fe2000001142c */
[----:B0-----:R-:W-:Y:S06]  /*10150*/  @P0 BRA `(.L_x_715) ;  /* 0x00000000007c0947 */ /* 0x001fec0003800000 */
[-C--:B------:R-:W-:Y:S02]  /*10160*/  ISETP.GE.AND P2, PT, R43, R21.reuse, PT ;  /* 0x000000152b00720c */ /* 0x080fe40003f46270 */
[-C--:B------:R-:W-:Y:S02]  /*10170*/  ISETP.GE.AND P1, PT, R192, R21.reuse, PT ;  /* 0x00000015c000720c */ /* 0x080fe40003f26270 */
[-C--:B------:R-:W-:Y:S02]  /*10180*/  ISETP.GE.AND P5, PT, R41, R21.reuse, PT ;  /* 0x000000152900720c */ /* 0x080fe40003fa6270 */
[----:B------:R-:W-:-:S07]  /*10190*/  ISETP.GE.AND P3, PT, R39, R21, PT ;  /* 0x000000152700720c */ /* 0x000fce0003f66270 */
[CC--:B--2---:R-:W-:Y:S02]  /*101a0*/  @!P2 LEA R8, P0, R43.reuse, R6.reuse, 0x1 ;  /* 0x000000062b08a211 */ /* 0x0c4fe400078008ff */
[----:B---3--:R-:W-:Y:S02]  /*101b0*/  @!P1 IMAD.WIDE R4, R192, 0x2, R6 ;  /* 0x00000002c0049825 */ /* 0x008fe400078e0206 */
[----:B------:R-:W-:Y:S02]  /*101c0*/  @!P2 LEA.HI.X R9, R43, R7, R44, 0x1, P0 ;  /* 0x000000072b09a211 */ /* 0x000fe400000f0c2c */
[----:B------:R-:W-:Y:S01]  /*101d0*/  @!P5 LEA R10, P4, R41, R6, 0x1 ;  /* 0x00000006290ad211 */ /* 0x000fe200078808ff */
[----:B------:R-:W-:Y:S01]  /*101e0*/  @!P1 ST.E.128 desc[UR40][R4.64], RZ ;  /* 0x000000ff04009985 */ /* 0x000fe2000c101d28 */
[-C--:B------:R-:W-:Y:S02]  /*101f0*/  ISETP.GE.AND P1, PT, R35, R21.reuse, PT ;  /* 0x000000152300720c */ /* 0x080fe40003f26270 */
[----:B------:R-:W-:Y:S01]  /*10200*/  LOP3.LUT P0, RZ, R24, 0x40, RZ, 0xc0, !PT ;  /* 0x0000004018ff7812 */ /* 0x000fe2000780c0ff */
[----:B------:R0:W-:Y:S01]  /*10210*/  @!P2 ST.E.128 desc[UR40][R8.64], RZ ;  /* 0x000000ff0800a985 */ /* 0x0001e2000c101d28 */
[----:B------:R-:W-:-:S02]  /*10220*/  ISETP.GE.AND P2, PT, R37, R21, PT ;  /* 0x000000152500720c */ /* 0x000fc40003f46270 */
[-C--:B------:R-:W-:Y:S02]  /*10230*/  @!P5 LEA.HI.X R11, R41, R7.reuse, R42, 0x1, P4 ;  /* 0x00000007290bd211 */ /* 0x080fe400020f0c2a */
[----:B------:R-:W-:Y:S02]  /*10240*/  LOP3.LUT P4, RZ, R28, 0x80, RZ, 0xc0, !PT ;  /* 0x000000801cff7812 */ /* 0x000fe4000788c0ff */
[CC--:B------:R-:W-:Y:S01]  /*10250*/  @!P3 LEA R12, P6, R39.reuse, R6.reuse, 0x1 ;  /* 0x00000006270cb211 */ /* 0x0c0fe200078c08ff */
[----:B------:R4:W-:Y:S03]  /*10260*/  @!P5 ST.E.128 desc[UR40][R10.64], RZ ;  /* 0x000000ff0a00d985 */ /* 0x0009e6000c101d28 */
[----:B------:R-:W-:Y:S02]  /*10270*/  @!P3 LEA.HI.X R13, R39, R7, R40, 0x1, P6 ;  /* 0x00000007270db211 */ /* 0x000fe400030f0c28 */
[----:B0-----:R-:W-:-:S02]  /*10280*/  @!P1 LEA R8, P6, R35, R6, 0x1 ;  /* 0x0000000623089211 */ /* 0x001fc400078c08ff */
        /* <DEDUP_REMOVED lines=12> */
.L_x_715:
[----:B------:R-:W-:Y:S05]  /*10350*/  BSYNC B1 ;  /* 0x0000000000017941 */ /* 0x000fea0003800000 */
.L_x_714:
[----:B------:R-:W-:Y:S01]  /*10360*/  VIADD R0, R0, 0x20 ;  /* 0x0000002000007836 */ /* 0x000fe20000000000 */
[----:B---34-:R0:W3:Y:S04]  /*10370*/  SHFL.IDX PT, R7, R3, 0x1, 0x181f ;  /* 0x00381f0003077f89 */ /* 0x0180e800000e0000 */
[----:B------:R-:W-:Y:S01]  /*10380*/  ISETP.GE.AND P0, PT, R0, R31, PT ;  /* 0x0000001f0000720c */ /* 0x000fe20003f06270 */
[----:B--2---:R0:W2:-:S12]  /*10390*/  SHFL.IDX PT, R6, R20, 0x1, 0x181f ;  /* 0x00381f0014067f89 */ /* 0x00409800000e0000 */
[----:B0-----:R-:W-:Y:S05]  /*103a0*/  @P0 BRA `(.L_x_710) ;  /* 0x00000000007c0947 */ /* 0x001fea0003800000 */
[-C--:B------:R-:W-:Y:S02]  /*103b0*/  ISETP.GE.AND P6, PT, R192, R21.reuse, PT ;  /* 0x00000015c000720c */ /* 0x080fe40003fc6270 */
[-C--:B------:R-:W-:Y:S02]  /*103c0*/  ISETP.GE.AND P5, PT, R43, R21.reuse, PT ;  /* 0x000000152b00720c */ /* 0x080fe40003fa6270 */
[-C--:B------:R-:W-:Y:S02]  /*103d0*/  ISETP.GE.AND P4, PT, R41, R21.reuse, PT ;  /* 0x000000152900720c */ /* 0x080fe40003f86270 */
[-C--:B------:R-:W-:Y:S02]  /*103e0*/  ISETP.GE.AND P3, PT, R39, R21.reuse, PT ;  /* 0x000000152700720c */ /* 0x080fe40003f66270 */
[-C--:B------:R-:W-:Y:S02]  /*103f0*/  ISETP.GE.AND P2, PT, R37, R21.reuse, PT ;  /* 0x000000152500720c */ /* 0x080fe40003f46270 */
[----:B------:R-:W-:-:S03]  /*10400*/  ISETP.GE.AND P1, PT, R35, R21, PT ;  /* 0x000000152300720c */ /* 0x000fc60003f26270 */
[----:B--23--:R-:W-:Y:S02]  /*10410*/  @!P6 IMAD.WIDE R4, R192, 0x2, R6 ;  /* 0x00000002c004e825 */ /* 0x00cfe400078e0206 */
[----:B------:R-:W-:-:S03]  /*10420*/  @!P5 LEA R8, P0, R43, R6, 0x1 ;  /* 0x000000062b08d211 */ /* 0x000fc600078008ff */
[----:B------:R0:W-:Y:S01]  /*10430*/  @!P6 ST.E.128 desc[UR40][R4.64], RZ ;  /* 0x000000ff0400e985 */ /* 0x0001e2000c101d28 */
[-C--:B------:R-:W-:Y:S02]  /*10440*/  @!P4 LEA R10, P6, R41, R6.reuse, 0x1 ;  /* 0x00000006290ac211 */ /* 0x080fe400078c08ff */
[-C--:B------:R-:W-:Y:S02]  /*10450*/  @!P5 LEA.HI.X R9, R43, R7.reuse, R44, 0x1, P0 ;  /* 0x000000072b09d211 */ /* 0x080fe400000f0c2c */
[----:B------:R-:W-:Y:S02]  /*10460*/  LOP3.LUT P0, RZ, R24, 0x40, RZ, 0xc0, !PT ;  /* 0x0000004018ff7812 */ /* 0x000fe4000780c0ff */
[----:B------:R-:W-:Y:S01]  /*10470*/  @!P4 LEA.HI.X R11, R41, R7, R42, 0x1, P6 ;  /* 0x00000007290bc211 */ /* 0x000fe200030f0c2a */
[----:B------:R2:W-:Y:S01]  /*10480*/  @!P5 ST.E.128 desc[UR40][R8.64], RZ ;  /* 0x000000ff0800d985 */ /* 0x0005e2000c101d28 */
[----:B------:R-:W-:Y:S02]  /*10490*/  LOP3.LUT P6, RZ, R28, 0x80, RZ, 0xc0, !PT ;  /* 0x000000801cff7812 */ /* 0x000fe400078cc0ff */
[-C--:B------:R-:W-:Y:S01]  /*104a0*/  @!P3 LEA R12, P5, R39, R6.reuse, 0x1 ;  /* 0x00000006270cb211 */ /* 0x080fe200078a08ff */
[----:B------:R2:W-:Y:S01]  /*104b0*/  @!P4 ST.E.128 desc[UR40][R10.64], RZ ;  /* 0x000000ff0a00c985 */ /* 0x0005e2000c101d28 */
[----:B------:R-:W-:-:S02]  /*104c0*/  @!P2 LEA R14, P4, R37, R6, 0x1 ;  /* 0x00000006250ea211 */ /* 0x000fc400078808ff */
[-C--:B------:R-:W-:Y:S02]  /*104d0*/  @!P3 LEA.HI.X R13, R39, R7.reuse, R40, 0x1, P5 ;  /* 0x00000007270db211 */ /* 0x080fe400028f0c28 */
[-C--:B0-----:R-:W-:Y:S02]  /*104e0*/  @!P1 LEA R4, P5, R35, R6.reuse, 0x1 ;  /* 0x0000000623049211 */ /* 0x081fe400078a08ff */
[-C--:B------:R-:W-:Y:S01]  /*104f0*/  @!P2 LEA.HI.X R15, R37, R7.reuse, R38, 0x1, P4 ;  /* 0x00000007250fa211 */ /* 0x080fe200020f0c26 */
[----:B------:R2:W-:Y:S01]  /*10500*/  @!P3 ST.E.128 desc[UR40][R12.64], RZ ;  /* 0x000000ff0c00b985 */ /* 0x0005e2000c101d28 */
[-C--:B------:R-:W-:Y:S02]  /*10510*/  @P0 LEA R20, P3, R33, R6.reuse, 0x1 ;  /* 0x0000000621140211 */ /* 0x080fe400078608ff */
[----:B------:R-:W-:Y:S01]  /*10520*/  @P6 LEA R6, P4, R30, R6, 0x1 ;  /* 0x000000061e066211 */ /* 0x000fe200078808ff */
[----:B------:R2:W-:Y:S01]  /*10530*/  @!P2 ST.E.128 desc[UR40][R14.64], RZ ;  /* 0x000000ff0e00a985 */ /* 0x0005e2000c101d28 */
[----:B------:R-:W-:-:S02]  /*10540*/  @!P1 LEA.HI.X R5, R35, R7, R36, 0x1, P5 ;  /* 0x0000000723059211 */ /* 0x000fc400028f0c24 */
[-C--:B------:R-:W-:Y:S02]  /*10550*/  @P0 LEA.HI.X R21, R33, R7.reuse, R34, 0x1, P3 ;  /* 0x0000000721150211 */ /* 0x080fe400018f0c22 */
[----:B------:R-:W-:Y:S01]  /*10560*/  @P6 LEA.HI.X R7, R30, R7, R32, 0x1, P4 ;  /* 0x000000071e076211 */ /* 0x000fe200020f0c20 */
[----:B------:R2:W-:Y:S04]  /*10570*/  @!P1 ST.E.128 desc[UR40][R4.64], RZ ;  /* 0x000000ff04009985 */ /* 0x0005e8000c101d28 */
[----:B------:R2:W-:Y:S04]  /*10580*/  @P0 ST.E.128 desc[UR40][R20.64], RZ ;  /* 0x000000ff14000985 */ /* 0x0005e8000c101d28 */
[----:B------:R2:W-:Y:S02]  /*10590*/  @P6 ST.E.128 desc[UR40][R6.64], RZ ;  /* 0x000000ff06006985 */ /* 0x0005e4000c101d28 */
.L_x_710:
[----:B------:R-:W-:Y:S05]  /*105a0*/  BSYNC B0 ;  /* 0x0000000000007941 */ /* 0x000fea0003800000 */
.L_x_704:
[----:B------:R-:W-:Y:S02]  /*105b0*/  ULDC UR4, c[0x0][0xc3c] ;  /* 0x00030f0000047ab9 */ /* 0x000fe40000000800 */
[----:B------:R-:W-:-:S13]  /*105c0*/  ISETP.GE.AND P0, PT, R27, UR4, PT ;  /* 0x000000041b007c0c */ /* 0x000fda000bf06270 */
[----:B------:R-:W-:Y:S05]  /*105d0*/  @!P0 BRA `(.L_x_716) ;  /* 0xffffff0c00cc8947 */ /* 0x000fea000383ffff */
[----:B------:R-:W-:Y:S05]  /*105e0*/  BRA `(.L_x_588) ;  /* 0x0000007000007947 */ /* 0x000fea0003800000 */
.L_x_586:
[----:B------:R-:W-:-:S08]  /*105f0*/  NOP ;  /* 0x0000000000007918 */ /* 0x000fd00000000000 */
[----:B------:R-:W0:-:S00]  /*10600*/  USETMAXREG.DEALLOC.CTAPOOL 0x28 ;  /* 0x00000028000079c8 */ /* 0x000e0000080e0500 */
[----:B0-----:R-:W-:Y:S01]  /*10610*/  LOP3.LUT R2, R2, 0x3, RZ, 0xc0, !PT ;  /* 0x0000000302027812 */ /* 0x001fe200078ec0ff */
[----:B------:R-:W-:Y:S01]  /*10620*/  IMAD.MOV.U32 R4, RZ, RZ, RZ ;  /* 0x000000ffff047224 */ /* 0x000fe200078e00ff */
[----:B------:R-:W-:-:S04]  /*10630*/  LOP3.LUT R22, R22, 0xffffefff, RZ, 0xc0, !PT ;  /* 0xffffefff16167812 */ /* 0x000fc800078ec0ff */
[----:B------:R-:W0:Y:S02]  /*10640*/  SHFL.IDX PT, R2, R2, RZ, 0x1f ;  /* 0x00001fff02027589 */ /* 0x000e2400000e0000 */
[----:B0-----:R-:W-:-:S13]  /*10650*/  ISETP.NE.AND P0, PT, R2, RZ, PT ;  /* 0x000000ff0200720c */ /* 0x001fda0003f05270 */
        /* <DEDUP_REMOVED lines=9> */
.L_x_717:
[----:B------:R-:W-:Y:S01]  /*106f0*/  LOP3.LUT R5, R0, 0x1f, RZ, 0xc0, !PT ;  /* 0x0000001f00057812 */ /* 0x000fe200078ec0ff */
[----:B------:R-:W-:Y:S01]  /*10700*/  ULDC UR4, c[0x0][0xc3c] ;  /* 0x00030f0000047ab9 */ /* 0x000fe20000000800 */
[----:B------:R-:W0:Y:S01]  /*10710*/  S2UR UR6, SR_CTAID.X ;  /* 0x00000000000679c3 */ /* 0x000e220000002500 */
[----:B------:R-:W-:Y:S01]  /*10720*/  ULDC UR5, c[0x0][0xc38] ;  /* 0x00030e0000057ab9 */ /* 0x000fe20000000800 */
[----:B------:R-:W-:-:S04]  /*10730*/  ISETP.NE.AND P0, PT, R5, 0x1f, PT ;  /* 0x0000001f0500780c */ /* 0x000fc80003f05270 */
[----:B------:R-:W-:-:S13]  /*10740*/  ISETP.GE.OR P1, PT, R5, UR4, !P0 ;  /* 0x0000000405007c0c */ /* 0x000fda000c726670 */
[----:B------:R-:W1:Y:S02]  /*10750*/  @!P1 LDC.64 R2, c[0x0][0xc80] ;  /* 0x00032000ff029b82 */ /* 0x000e640000000a00 */
[----:B-1----:R-:W-:-:S05]  /*10760*/  @!P1 IMAD.WIDE.U32 R2, R5, 0x4, R2 ;  /* 0x0000000405029825 */ /* 0x002fca00078e0002 */
        /* <DEDUP_REMOVED lines=8> */
[----:B--2---:R-:W1:Y:S02]  /*107f0*/  SHFL.UP PT, R6, R4, 0x1, RZ ;  /* 0x0420000004067989 */ /* 0x004e6400000e00ff */
[----:B-1----:R-:W-:-:S05]  /*10800*/  SEL R7, R6, RZ, P1 ;  /* 0x000000ff06077207 */ /* 0x002fca0000800000 */
[----:B------:R-:W-:-:S05]  /*10810*/  IMAD.IADD R7, R4, 0x1, R7 ;  /* 0x0000000104077824 */ /* 0x000fca00078e0207 */
[----:B------:R-:W1:Y:S02]  /*10820*/  SHFL.UP PT, R6, R7, 0x2, RZ ;  /* 0x0440000007067989 */ /* 0x000e6400000e00ff */
        /* <DEDUP_REMOVED lines=11> */
[----:B------:R-:W1:Y:S02]  /*108e0*/  SHFL.IDX PT, R6, R7, 0x1f, 0x1f ;  /* 0x03e01f0007067f89 */ /* 0x000e6400000e0000 */
[----:B-1----:R-:W-:-:S04]  /*108f0*/  IMAD R6, R6, UR5, RZ ;  /* 0x0000000506067c24 */ /* 0x002fc8000f8e02ff */
[----:B------:R-:W-:Y:S01]  /*10900*/  IMAD.MOV.U32 R3, RZ, RZ, R6 ;  /* 0x000000ffff037224 */ /* 0x000fe200078e0006 */
[----:B0-----:R-:W-:-:S13]  /*10910*/  ISETP.GT.AND P6, PT, R6, UR6, PT ;  /* 0x0000000606007c0c */ /* 0x001fda000bfc4270 */
[----:B------:R-:W-:Y:S05]  /*10920*/  @P6 BRA `(.L_x_719) ;  /* 0x00000000009c6947 */ /* 0x000fea0003800000 */
[----:B------:R-:W0:Y:S01]  /*10930*/  LDC R10, c[0x0][0xc3c] ;  /* 0x00030f00ff0a7b82 */ /* 0x000e220000000800 */
[----:B------:R-:W-:Y:S01]  /*10940*/  IMAD.MOV.U32 R6, RZ, RZ, R3 ;  /* 0x000000ffff067224 */ /* 0x000fe200078e0003 */
[----:B------:R-:W-:Y:S01]  /*10950*/  UMOV UR4, URZ ;  /* 0x0000003f00047c82 */ /* 0x000fe20008000000 */
[----:B------:R-:W-:Y:S01]  /*10960*/  ULDC UR7, c[0x0][0xc3c] ;  /* 0x00030f0000077ab9 */ /* 0x000fe20000000800 */
[----:B------:R-:W-:-:S05]  /*10970*/  ULDC UR5, c[0x0][0xc38] ;  /* 0x00030e0000057ab9 */ /* 0x000fca0000000800 */
.L_x_723:
[----:B------:R-:W-:Y:S01]  /*10980*/  UIADD3 UR4, UR4, 0x1f, URZ ;  /* 0x0000001f04047890 */ /* 0x000fe2000fffe03f */
[----:B------:R-:W-:-:S05]  /*10990*/  MOV R19, UR7 ;  /* 0x0000000700137c02 */ /* 0x000fca0008000f00 */
        /* <DEDUP_REMOVED lines=10> */
.L_x_722:
[----:B------:R-:W-:Y:S05]  /*10a40*/  BSYNC B0 ;  /* 0x0000000000007941 */ /* 0x000fea0003800000 */
.L_x_721:
        /* <DEDUP_REMOVED lines=21> */
.L_x_719:
        /* <DEDUP_REMOVED lines=15> */
.L_x_724:
[----:B---3--:R-:W-:Y:S01]  /*10c90*/  IMAD R16, R16, UR5, R9 ;  /* 0x0000000510107c24 */ /* 0x008fe2000f8e0209 */
[----:B0-----:R-:W-:Y:S01]  /*10ca0*/  IABS R2, R4 ;  /* 0x0000000400027213 */ /* 0x001fe20000000000 */
[----:B-12---:R-:W-:Y:S02]  /*10cb0*/  IMAD.MOV R7, RZ, RZ, -R3 ;  /* 0x000000ffff077224 */ /* 0x006fe400078e0a03 */
[----:B------:R-:W-:Y:S01]  /*10cc0*/  VIADD R19, R19, UR4 ;  /* 0x0000000413137c36 */ /* 0x000fe20008000000 */
[----:B------:R-:W-:Y:S01]  /*10cd0*/  IADD3 R9, -R16, UR6, RZ ;  /* 0x0000000610097c10 */ /* 0x000fe2000fffe1ff */
[----:B------:R-:W-:Y:S02]  /*10ce0*/  IMAD.MOV R8, RZ, RZ, -R2 ;  /* 0x000000ffff087224 */ /* 0x000fe400078e0a02 */
[----:B------:R-:W-:Y:S01]  /*10cf0*/  IMAD R7, R7, R10, RZ ;  /* 0x0000000a07077224 */ /* 0x000fe200078e02ff */
        /* <DEDUP_REMOVED lines=14> */
[----:B------:R-:W-:-:S06]  /*10de0*/  @P0 VIADD R2, R2, 0x1 ;  /* 0x0000000102020836 */ /* 0x000fcc0000000000 */
[----:B------:R-:W-:Y:S01]  /*10df0*/  @!P2 IMAD.MOV R2, RZ, RZ, -R2 ;  /* 0x000000ffff02a224 */ /* 0x000fe200078e0a02 */
[----:B------:R-:W-:-:S04]  /*10e00*/  @!P1 LOP3.LUT R2, RZ, R4, RZ, 0x33, !PT ;  /* 0x00000004ff029212 */ /* 0x000fc800078e33ff */
[----:B------:R-:W-:Y:S01]  /*10e10*/  IADD3 R17, -R2, RZ, RZ ;  /* 0x000000ff02117210 */ /* 0x000fe20007ffe1ff */
[----:B------:R-:W-:-:S04]  /*10e20*/  IMAD.MOV.U32 R18, RZ, RZ, R2 ;  /* 0x000000ffff127224 */ /* 0x000fc800078e0002 */
[----:B------:R-:W-:Y:S01]  /*10e30*/  IMAD R17, R4, R17, R9 ;  /* 0x0000001104117224 */ /* 0x000fe200078e0209 */
[----:B------:R-:W-:Y:S06]  /*10e40*/  BRA `(.L_x_725) ;  /* 0x00000000000c7947 */ /* 0x000fec0003800000 */
.L_x_720:
[----:B------:R-:W-:Y:S02]  /*10e50*/  IMAD.MOV.U32 R17, RZ, RZ, RZ ;  /* 0x000000ffff117224 */ /* 0x000fe400078e00ff */
[----:B------:R-:W-:Y:S02]  /*10e60*/  IMAD.U32 R16, RZ, RZ, UR6 ;  /* 0x00000006ff107e24 */ /* 0x000fe4000f8e00ff */
[----:B------:R-:W-:-:S07]  /*10e70*/  IMAD.MOV.U32 R18, RZ, RZ, RZ ;  /* 0x000000ffff127224 */ /* 0x000fce00078e00ff */
.L_x_725:
[----:B------:R-:W-:-:S13]  /*10e80*/  ISETP.NE.AND P0, PT, R5, RZ, PT ;  /* 0x000000ff0500720c */ /* 0x000fda0003f05270 */
[----:B------:R-:W0:Y:S01]  /*10e90*/  @!P0 S2R R3, SR_CgaCtaId ;  /* 0x0000000000038919 */ /* 0x000e220000008800 */
[----:B------:R-:W-:-:S04]  /*10ea0*/  @!P0 MOV R2, 0x400 ;  /* 0x0000040000028802 */ /* 0x000fc80000000f00 */
[----:B0-----:R-:W-:-:S05]  /*10eb0*/  @!P0 LEA R2, R3, R2, 0x18 ;  /* 0x0000000203028211 */ /* 0x001fca00078ec0ff */
[----:B------:R1:W-:Y:S01]  /*10ec0*/  @!P0 STS.128 [R2+0x28cd0], R16 ;  /* 0x028cd01002008388 */ /* 0x0003e20000000c00 */
[----:B------:R-:W-:Y:S06]  /*10ed0*/  BAR.ARV 0x5, 0x180 ;  /* 0x0146000000007b1d */ /* 0x000fec0000002000 */
.L_x_718:
[----:B------:R2:W-:Y:S01]  /*10ee0*/  STL [R1+0x1c], RZ ;  /* 0x00001cff01007387 */ /* 0x0005e20000100800 */
[----:B------:R-:W-:Y:S01]  /*10ef0*/  ULDC UR4, c[0x0][0xc3c] ;  /* 0x00030f0000047ab9 */ /* 0x000fe20000000800 */
[----:B------:R-:W-:Y:S01]  /*10f00*/  IMAD.MOV.U32 R26, RZ, RZ, 0x1 ;  /* 0x00000001ff1a7424 */ /* 0x000fe200078e00ff */
[----:B0-----:R-:W-:Y:S01]  /*10f10*/  ISETP.GE.AND P0, PT, R19, UR4, PT ;  /* 0x0000000413007c0c */ /* 0x001fe2000bf06270 */
[----:B------:R-:W-:-:S12]  /*10f20*/  IMAD.MOV.U32 R25, RZ, RZ, RZ ;  /* 0x000000ffff197224 */ /* 0x000fd800078e00ff */
[----:B--2---:R-:W-:Y:S05]  /*10f30*/  @P0 BRA `(.L_x_726) ;  /* 0x0000006000d40947 */ /* 0x004fea0003800000 */
[----:B------:R-:W0:Y:S01]  /*10f40*/  S2UR UR5, SR_CgaCtaId ;  /* 0x00000000000579c3 */ /* 0x000e220000008800 */
[C---:B-1----:R-:W-:Y:S01]  /*10f50*/  IMAD.SHL.U32 R2, R0.reuse, 0x8, RZ ;  /* 0x0000000800027824 */ /* 0x042fe200078e00ff */
[----:B------:R-:W-:Y:S01]  /*10f60*/  LOP3.LUT R5, R0, 0x7f, RZ, 0xc0, !PT ;  /* 0x0000007f00057812 */ /* 0x000fe200078ec0ff */
[----:B------:R-:W-:Y:S01]  /*10f70*/  UMOV UR4, 0x400 ;  /* 0x0000040000047882 */ /* 0x000fe20000000000 */
[----:B------:R1:W-:Y:S01]  /*10f80*/  STL [R1+0x1c], RZ ;  /* 0x00001cff01007387 */ /* 0x0003e20000100800 */
[----:B------:R-:W-:Y:S01]  /*10f90*/  BSSY B8, `(.L_x_726) ;  /* 0x000062f000087945 */ /* 0x000fe20003800000 */
[C---:B------:R-:W-:Y:S01]  /*10fa0*/  LOP3.LUT R3, R2.reuse, 0x1f8, RZ, 0xc0, !PT ;  /* 0x000001f802037812 */ /* 0x040fe200078ec0ff */
[----:B------:R-:W-:Y:S01]  /*10fb0*/  IMAD.SHL.U32 R35, R5, 0x8, RZ ;  /* 0x0000000805237824 */ /* 0x000fe200078e00ff */
[----:B------:R-:W-:Y:S01]  /*10fc0*/  LOP3.LUT R2, R2, 0x38, RZ, 0xc0, !PT ;  /* 0x0000003802027812 */ /* 0x000fe200078ec0ff */
[----:B------:R-:W-:Y:S01]  /*10fd0*/  IMAD.MOV.U32 R26, RZ, RZ, 0x1 ;  /* 0x00000001ff1a7424 */ /* 0x000fe200078e00ff */
[----:B------:R-:W-:Y:S01]  /*10fe0*/  LOP3.LUT R4, R3, 0x38, R0, 0x78, !PT ;  /* 0x0000003803047812 */ /* 0x000fe200078e7800 */
[----:B------:R-:W-:Y:S01]  /*10ff0*/  IMAD.SHL.U32 R0, R0, 0x10, RZ ;  /* 0x0000001000007824 */ /* 0x000fe200078e00ff */
[----:B------:R-:W-:-:S02]  /*11000*/  SHF.R.U32.HI R3, RZ, 0x3, R5 ;  /* 0x00000003ff037819 */ /* 0x000fc40000011605 */
[----:B------:R-:W-:Y:S02]  /*11010*/  CS2R R24, SRZ ;  /* 0x0000000000187805 */ /* 0x000fe4000001ff00 */
[----:B------:R-:W-:Y:S01]  /*11020*/  LOP3.LUT R35, R4, 0x200, R35, 0xf8, !PT ;  /* 0x0000020004237812 */ /* 0x000fe200078ef823 */
[----:B------:R-:W-:Y:S01]  /*11030*/  IMAD.MOV.U32 R28, RZ, RZ, 0x1 ;  /* 0x00000001ff1c7424 */ /* 0x000fe200078e00ff */
[----:B------:R-:W-:Y:S01]  /*11040*/  LOP3.LUT R0, R3, 0x70, R0, 0xf8, !PT ;  /* 0x0000007003007812 */ /* 0x000fe200078ef800 */
[----:B------:R-:W-:Y:S01]  /*11050*/  ULDC.64 UR38, c[0x0][0x198] ;  /* 0x0000660000267ab9 */ /* 0x000fe20000000a00 */
[C---:B------:R-:W-:Y:S01]  /*11060*/  LOP3.LUT R0, R2.reuse, 0xc0, RZ, 0xfc, !PT ;  /* 0x000000c002007812 */ /* 0x040fe200078efcff */
[----:B------:R-:W-:Y:S01]  /*11070*/  ULDC UR36, c[0x0][0xc] ;  /* 0x0000030000247ab9 */ /* 0x000fe20000000800 */
[C---:B------:R-:W-:Y:S02]  /*11080*/  LOP3.LUT R0, R2.reuse, 0x140, RZ, 0xfc, !PT ;  /* 0x0000014002007812 */ /* 0x040fe400078efcff */
[----:B------:R-:W-:Y:S01]  /*11090*/  LOP3.LUT R3, R2, 0x40, RZ, 0xfc, !PT ;  /* 0x0000004002037812 */ /* 0x000fe200078efcff */
[----:B0-----:R-:W-:Y:S01]  /*110a0*/  ULEA UR4, UR5, UR4, 0x18 ;  /* 0x0000000405047291 */ /* 0x001fe2000f8ec03f */
[----:B------:R-:W-:-:S02]  /*110b0*/  LOP3.LUT R4, R37, 0x2, RZ, 0xfc, !PT ;  /* 0x0000000225047812 */ /* 0x000fc400078efcff */
[C---:B------:R-:W-:Y:S02]  /*110c0*/  LOP3.LUT R3, R2.reuse, 0x100, RZ, 0xfc, !PT ;  /* 0x0000010002037812 */ /* 0x040fe400078efcff */
[C---:B------:R-:W-:Y:S01]  /*110d0*/  LOP3.LUT R4, R2.reuse, 0x80, RZ, 0xfc, !PT ;  /* 0x0000008002047812 */ /* 0x040fe200078efcff */
[----:B------:R-:W-:Y:S01]  /*110e0*/  IMAD.U32 R23, RZ, RZ, UR4 ;  /* 0x00000004ff177e24 */ /* 0x000fe2000f8e00ff */
[C---:B------:R-:W-:Y:S02]  /*110f0*/  LOP3.LUT R3, R2.reuse, 0x180, RZ, 0xfc, !PT ;  /* 0x0000018002037812 */ /* 0x040fe400078efcff */
[----:B------:R-:W-:Y:S01]  /*11100*/  LOP3.LUT R2, R2, 0x1c0, RZ, 0xfc, !PT ;  /* 0x000001c002027812 */ /* 0x000fe200078efcff */
[----:B------:R-:W-:-:S05]  /*11110*/  IMAD R0, R35, 0x2, R23 ;  /* 0x0000000223007824 */ /* 0x000fca00078e0217 */
[----:B------:R1:W-:Y:S02]  /*11120*/  STL [R1+0x34], R0 ;  /* 0x0000340001007387 */ /* 0x0003e40000100800 */
.L_x_833:
[----:B0-----:R-:W0:Y:S02]  /*11130*/  LDC.64 R32, c[0x0][0xc88] ;  /* 0x00032200ff207b82 */ /* 0x001e240000000a00 */
[----:B0-----:R-:W-:-:S06]  /*11140*/  IMAD.WIDE R32, R19, 0x4, R32 ;  /* 0x0000000413207825 */ /* 0x001fcc00078e0220 */
[----:B-1----:R0:W1:Y:S01]  /*11150*/  LDG.E R32, desc[UR40][R32.64] ;  /* 0x0000002820207981 */ /* 0x002062000c1e1900 */
[----:B------:R-:W-:Y:S05]  /*11160*/  YIELD ;  /* 0x0000000000007946 */ /* 0x000fea0003800000 */
[----:B------:R-:W-:Y:S01]  /*11170*/  ULDC.64 UR4, c[0x0][0xa28] ;  /* 0x00028a0000047ab9 */ /* 0x000fe20000000a00 */
[----:B--23--:R-:W-:Y:S01]  /*11180*/  IMAD.MOV.U32 R6, RZ, RZ, RZ ;  /* 0x000000ffff067224 */ /* 0x00cfe200078e00ff */
[----:B------:R-:W-:Y:S01]  /*11190*/  ISETP.NE.U32.AND P0, PT, RZ, UR4, PT ;  /* 0x00000004ff007c0c */ /* 0x000fe2000bf05070 */
[----:B------:R-:W-:Y:S01]  /*111a0*/  ULDC.64 UR8, c[0x0][0xa18] ;  /* 0x0002860000087ab9 */ /* 0x000fe20000000a00 */
[----:B0-----:R-:W-:Y:S01]  /*111b0*/  IMAD.MOV.U32 R33, RZ, RZ, RZ ;  /* 0x000000ffff217224 */ /* 0x001fe200078e00ff */
[----:B------:R-:W-:Y:S01]  /*111c0*/  ULDC.64 UR6, c[0x0][0xa10] ;  /* 0x0002840000067ab9 */ /* 0x000fe20000000a00 */
[----:B------:R-:W-:-:S02]  /*111d0*/  ISETP.NE.AND.EX P0, PT, RZ, UR5, PT, P0 ;  /* 0x00000005ff007c0c */ /* 0x000fc4000bf05300 */
[----:B-1----:R-:W-:-:S11]  /*111e0*/  SHF.R.S32.HI R0, RZ, 0x1f, R32 ;  /* 0x0000001fff007819 */ /* 0x002fd60000011420 */
[C---:B------:R-:W-:Y:S01]  /*111f0*/  @P0 LEA R2, P1, R32.reuse, UR4, 0x2 ;  /* 0x0000000420020c11 */ /* 0x040fe2000f8210ff */
[C---:B------:R-:W-:Y:S01]  /*11200*/  IMAD.SHL.U32 R27, R32.reuse, 0x4, RZ ;  /* 0x00000004201b7824 */ /* 0x040fe200078e00ff */
[C-C-:B------:R-:W-:Y:S01]  /*11210*/  SHF.L.U64.HI R29, R32.reuse, 0x2, R0.reuse ;  /* 0x00000002201d7819 */ /* 0x140fe20000010200 */
[----:B------:R0:W-:Y:S01]  /*11220*/  STL [R1+0x14], R0 ;  /* 0x0000140001007387 */ /* 0x0001e20000100800 */
[----:B------:R-:W-:Y:S01]  /*11230*/  @P0 LEA.HI.X R3, R32, UR5, R0, 0x2, P1 ;  /* 0x0000000520030c11 */ /* 0x000fe200088f1400 */
[----:B------:R-:W-:-:S04]  /*11240*/  ULDC.64 UR4, c[0x0][0xa00] ;  /* 0x0002800000047ab9 */ /* 0x000fc80000000a00 */
[----:B------:R1:W5:Y:S01]  /*11250*/  @P0 LDG.E R33, desc[UR40][R2.64] ;  /* 0x0000002802210981 */ /* 0x000362000c1e1900 */
[----:B------:R-:W-:Y:S02]  /*11260*/  ISETP.NE.U32.AND P0, PT, RZ, UR4, PT ;  /* 0x00000004ff007c0c */ /* 0x000fe4000bf05070 */
[----:B------:R-:W-:Y:S01]  /*11270*/  ISETP.NE.U32.AND P2, PT, RZ, UR8, PT ;  /* 0x00000008ff007c0c */ /* 0x000fe2000bf45070 */
[----:B0-----:R-:W-:Y:S01]  /*11280*/  IMAD.MOV.U32 R0, RZ, RZ, RZ ;  /* 0x000000ffff007224 */ /* 0x001fe200078e00ff */
[----:B------:R-:W-:Y:S02]  /*11290*/  ISETP.NE.AND.EX P0, PT, RZ, UR5, PT, P0 ;  /* 0x00000005ff007c0c */ /* 0x000fe4000bf05300 */
[----:B------:R-:W-:Y:S02]  /*112a0*/  ISETP.NE.AND.EX P2, PT, RZ, UR9, PT, P2 ;  /* 0x00000009ff007c0c */ /* 0x000fe4000bf45320 */
[----:B------:R-:W-:Y:S02]  /*112b0*/  ISETP.NE.U32.AND P1, PT, RZ, UR6, PT ;  /* 0x00000006ff007c0c */ /* 0x000fe4000bf25070 */
[----:B-1----:R-:W-:-:S02]  /*112c0*/  IADD3 R2, P3, R27, UR4, RZ ;  /* 0x000000041b027c10 */ /* 0x002fc4000ff7e0ff */
[----:B------:R-:W-:Y:S02]  /*112d0*/  ISETP.NE.AND.EX P1, PT, RZ, UR7, PT, P1 ;  /* 0x00000007ff007c0c */ /* 0x000fe4000bf25310 */
[----:B------:R-:W-:Y:S02]  /*112e0*/  IADD3.X R3, R29, UR5, RZ, P3, !PT ;  /* 0x000000051d037c10 */ /* 0x000fe40009ffe4ff */
[----:B------:R-:W-:-:S03]  /*112f0*/  IADD3 R4, P4, R27, UR6, RZ ;  /* 0x000000061b047c10 */ /* 0x000fc6000ff9e0ff */
[----:B------:R-:W2:Y:S01]  /*11300*/  @P0 LDG.E R6, desc[UR40][R2.64] ;  /* 0x0000002802060981 */ /* 0x000ea2000c1e1900 */
[----:B------:R-:W-:Y:S01]  /*11310*/  ULDC UR4, c[0x0][0x288] ;  /* 0x0000a20000047ab9 */ /* 0x000fe20000000800 */
[----:B------:R-:W-:Y:S01]  /*11320*/  IADD3.X R5, R29, UR7, RZ, P4, !PT ;  /* 0x000000071d057c10 */ /* 0x000fe2000a7fe4ff */
[----:B------:R-:W-:Y:S01]  /*11330*/  IMAD.U32 R8, RZ, RZ, UR4 ;  /* 0x00000004ff087e24 */ /* 0x000fe2000f8e00ff */
[----:B------:R-:W-:-:S03]  /*11340*/  ULDC.64 UR4, c[0x0][0x418] ;  /* 0x0001060000047ab9 */ /* 0x000fc60000000a00 */
[----:B------:R-:W5:Y:S04]  /*11350*/  @P1 LDG.E R0, desc[UR40][R4.64] ;  /* 0x0000002804001981 */ /* 0x000f68000c1e1900 */
[----:B--2---:R0:W-:Y:S02]  /*11360*/  STL [R1+0xc], R6 ;  /* 0x00000c0601007387 */ /* 0x0041e40000100800 */
[----:B0-----:R-:W-:-:S04]  /*11370*/  @P2 IADD3 R6, P3, R27, UR8, RZ ;  /* 0x000000081b062c10 */ /* 0x001fc8000ff7e0ff */
[----:B------:R-:W-:-:S05]  /*11380*/  @P2 IADD3.X R7, R29, UR9, RZ, P3, !PT ;  /* 0x000000091d072c10 */ /* 0x000fca0009ffe4ff */
[----:B------:R0:W2:Y:S01]  /*11390*/  @P2 LDG.E R8, desc[UR40][R6.64] ;  /* 0x0000002806082981 */ /* 0x0000a2000c1e1900 */
[----:B------:R-:W-:-:S03]  /*113a0*/  UISETP.NE.U32.AND UP0, UPT, UR4, URZ, UPT ;  /* 0x0000003f0400728c */ /* 0x000fc6000bf05070 */
[----:B------:R-:W-:Y:S01]  /*113b0*/  ULDC UR4, c[0x0][0x424] ;  /* 0x0001090000047ab9 */ /* 0x000fe20000000800 */
[----:B------:R-:W-:-:S03]  /*113c0*/  UISETP.NE.AND.EX UP0, UPT, UR5, URZ, UPT, UP0 ;  /* 0x0000003f0500728c */ /* 0x000fc6000bf05300 */
[----:B------:R-:W-:Y:S01]  /*113d0*/  ULDC UR5, c[0x0][0x2f0] ;  /* 0x0000bc0000057ab9 */ /* 0x000fe20000000800 */
[----:B------:R-:W-:-:S04]  /*113e0*/  USEL UR4, UR4, 0x1, UP0 ;  /* 0x0000000104047887 */ /* 0x000fc80008000000 */
[----:B------:R-:W-:-:S03]  /*113f0*/  UIMAD UR4, UR4, UR5, URZ ;  /* 0x00000005040472a4 */ /* 0x000fc6000f8e023f */
[----:B------:R-:W-:Y:S02]  /*11400*/  ULDC UR5, c[0x0][0x348] ;  /* 0x0000d20000057ab9 */ /* 0x000fe40000000800 */
[----:B0-----:R-:W-:Y:S02]  /*11410*/  IMAD.U32 R6, RZ, RZ, UR5 ;  /* 0x00000005ff067e24 */ /* 0x001fe4000f8e00ff */
[----:B------:R-:W-:Y:S01]  /*11420*/  IMAD.U32 R7, RZ, RZ, UR4 ;  /* 0x00000004ff077e24 */ /* 0x000fe2000f8e00ff */
[----:B--2---:R0:W-:Y:S01]  /*11430*/  STL [R1+0x18], R8 ;  /* 0x0000180801007387 */ /* 0x0041e20000100800 */
[----:B------:R-:W-:Y:S05]  /*11440*/  @P2 BRA `(.L_x_727) ;  /* 0x0000000000142947 */ /* 0x000fea0003800000 */
[----:B------:R-:W-:Y:S05]  /*11450*/  @!P0 BRA `(.L_x_727) ;  /* 0x0000000000108947 */ /* 0x000fea0003800000 */
[----:B0-----:R-:W2:Y:S04]  /*11460*/  LDG.E R8, desc[UR40][R2.64] ;  /* 0x0000002802087981 */ /* 0x001ea8000c1e1900 */
[----:B------:R-:W2:Y:S02]  /*11470*/  LDG.E R2, desc[UR40][R2.64+0x4] ;  /* 0x0000042802027981 */ /* 0x000ea4000c1e1900 */
[----:B--2---:R-:W-:-:S05]  /*11480*/  IADD3 R2, -R8, R2, RZ ;  /* 0x0000000208027210 */ /* 0x004fca0007ffe1ff */
[----:B------:R1:W-:Y:S02]  /*11490*/  STL [R1+0x18], R2 ;  /* 0x0000180201007387 */ /* 0x0003e40000100800 */
.L_x_727:
[----:B------:R-:W-:Y:S01]  /*114a0*/  ULDC.64 UR4, c[0x0][0xa20] ;  /* 0x0002880000047ab9 */ /* 0x000fe20000000a00 */
[----:B------:R-:W-:Y:S01]  /*114b0*/  IMAD.MOV.U32 R30, RZ, RZ, R32 ;  /* 0x000000ffff1e7224 */ /* 0x000fe200078e0020 */
[----:B------:R-:W-:-:S04]  /*114c0*/  ISETP.NE.U32.AND P0, PT, RZ, UR4, PT ;  /* 0x00000004ff007c0c */ /* 0x000fc8000bf05070 */
[----:B------:R-:W-:-:S13]  /*114d0*/  ISETP.NE.AND.EX P0, PT, RZ, UR5, PT, P0 ;  /* 0x00000005ff007c0c */ /* 0x000fda000bf05300 */
[----:B------:R-:W-:Y:S05]  /*114e0*/  @!P0 BRA `(.L_x_728) ;  /* 0x0000000000108947 */ /* 0x000fea0003800000 */
[----:B-1----:R-:W-:-:S04]  /*114f0*/  IADD3 R2, P0, R27, UR4, RZ ;  /* 0x000000041b027c10 */ /* 0x002fc8000ff1e0ff */
[----:B------:R-:W-:-:S05]  /*11500*/  IADD3.X R3, R29, UR5, RZ, P0, !PT ;  /* 0x000000051d037c10 */ /* 0x000fca00087fe4ff */
[----:B------:R1:W5:Y:S01]  /*11510*/  LDG.E R7, desc[UR40][R2.64] ;  /* 0x0000002802077981 */ /* 0x000362000c1e1900 */
[----:B------:R-:W-:Y:S05]  /*11520*/  BRA `(.L_x_729) ;  /* 0x0000000000247947 */ /* 0x000fea0003800000 */
.L_x_728:
[----:B------:R-:W-:Y:S02]  /*11530*/  ULDC.64 UR4, c[0x0][0xa08] ;  /* 0x0002820000047ab9 */ /* 0x000fe40000000a00 */
[----:B------:R-:W-:-:S04]  /*11540*/  ISETP.NE.U32.AND P0, PT, RZ, UR4, PT ;  /* 0x00000004ff007c0c */ /* 0x000fc8000bf05070 */
[----:B------:R-:W-:-:S13]  /*11550*/  ISETP.NE.AND.EX P0, PT, RZ, UR5, PT, P0 ;  /* 0x00000005ff007c0c */ /* 0x000fda000bf05300 */
[----:B------:R-:W-:Y:S05]  /*11560*/  @!P0 BRA `(.L_x_729) ;  /* 0x0000000000148947 */ /* 0x000fea0003800000 */
[----:B-1----:R-:W1:Y:S02]  /*11570*/  LDC.64 R2, c[0x0][0xa08] ;  /* 0x00028200ff027b82 */ /* 0x002e640000000a00 */
[----:B-1----:R-:W-:-:S05]  /*11580*/  IMAD.WIDE R2, R30, 0x4, R2 ;  /* 0x000000041e027825 */ /* 0x002fca00078e0202 */
[----:B------:R-:W2:Y:S04]  /*11590*/  LDG.E R7, desc[UR40][R2.64] ;  /* 0x0000002802077981 */ /* 0x000ea8000c1e1900 */
[----:B------:R-:W2:Y:S02]  /*115a0*/  LDG.E R2, desc[UR40][R2.64+0x4] ;  /* 0x0000042802027981 */ /* 0x000ea4000c1e1900 */
[----:B--2---:R-:W-:-:S07]  /*115b0*/  IMAD.IADD R7, R2, 0x1, -R7 ;  /* 0x0000000102077824 */ /* 0x004fce00078e0a07 */
.L_x_729:
[----:B-1----:R-:W2:Y:S04]  /*115c0*/  @P1 LDG.E R2, desc[UR40][R4.64] ;  /* 0x0000002804021981 */ /* 0x002ea8000c1e1900 */
[----:B------:R-:W2:Y:S01]  /*115d0*/  @P1 LDG.E R4, desc[UR40][R4.64+0x4] ;  /* 0x0000042804041981 */ /* 0x000ea2000c1e1900 */
[----:B-----5:R-:W-:Y:S01]  /*115e0*/  IMAD.IADD R7, R7, 0x1, -R33 ;  /* 0x0000000107077824 */ /* 0x020fe200078e0a21 */
[----:B------:R-:W-:Y:S01]  /*115f0*/  BSSY B0, `(.L_x_730) ;  /* 0x00001ae000007945 */ /* 0x000fe20003800000 */
[----:B--2---:R-:W-:-:S04]  /*11600*/  @P1 IMAD.IADD R6, R4, 0x1, -R2 ;  /* 0x0000000104061824 */ /* 0x004fc800078e0a02 */
[----:B------:R-:W-:-:S04]  /*11610*/  IMAD.IADD R3, R7, 0x1, R6 ;  /* 0x0000000107037824 */ /* 0x000fc800078e0206 */
[----:B------:R-:W-:Y:S01]  /*11620*/  VIADD R2, R3, 0x3f ;  /* 0x0000003f03027836 */ /* 0x000fe20000000000 */
[----:B------:R1:W-:Y:S04]  /*11630*/  STL [R1+0x4], R3 ;  /* 0x0000040301007387 */ /* 0x0003e80000100800 */
[----:B-1----:R-:W-:-:S04]  /*11640*/  SHF.R.S32.HI R3, RZ, 0x1f, R2 ;  /* 0x0000001fff037819 */ /* 0x002fc80000011402 */
[----:B------:R-:W-:Y:S01]  /*11650*/  LEA.HI R4, R3, R2, RZ, 0x6 ;  /* 0x0000000203047211 */ /* 0x000fe200078f30ff */
[----:B------:R-:W-:-:S03]  /*11660*/  IMAD.MOV R2, RZ, RZ, -R7 ;  /* 0x000000ffff027224 */ /* 0x000fc600078e0a07 */
[----:B------:R-:W-:Y:S01]  /*11670*/  LOP3.LUT R31, R4, 0xffffffc0, RZ, 0xc0, !PT ;  /* 0xffffffc0041f7812 */ /* 0x000fe200078ec0ff */
[----:B------:R1:W-:Y:S01]  /*11680*/  STL [R1+0x3c], R4 ;  /* 0x00003c0401007387 */ /* 0x0003e20000100800 */
[----:B------:R-:W-:Y:S02]  /*11690*/  VIMNMX R5, RZ, R2, !PT ;  /* 0x00000002ff057248 */ /* 0x000fe40007fe0100 */
[----:B------:R-:W-:-:S04]  /*116a0*/  VIADDMNMX R6, R31, -R7, R6, PT ;  /* 0x800000071f067246 */ /* 0x000fc80003800106 */
[----:B------:R-:W-:Y:S02]  /*116b0*/  ISETP.GT.AND P0, PT, R6, R5, PT ;  /* 0x000000050600720c */ /* 0x000fe40003f04270 */
[----:B------:R-:W-:-:S11]  /*116c0*/  SHF.R.U32.HI R5, RZ, 0x6, R5 ;  /* 0x00000006ff057819 */ /* 0x000fd60000011605 */
[----:B------:R-:W-:-:S05]  /*116d0*/  @P0 VIADD R2, R6, 0x3f ;  /* 0x0000003f06020836 */ /* 0x000fca0000000000 */
[----:B------:R-:W-:-:S04]  /*116e0*/  @P0 SHF.R.S32.HI R3, RZ, 0x1f, R2 ;  /* 0x0000001fff030819 */ /* 0x000fc80000011402 */
[----:B------:R-:W-:Y:S01]  /*116f0*/  @P0 LEA.HI R3, R3, R2, RZ, 0x6 ;  /* 0x0000000203030211 */ /* 0x000fe200078f30ff */
[----:B------:R-:W-:-:S03]  /*11700*/  IMAD.MOV.U32 R2, RZ, RZ, R5 ;  /* 0x000000ffff027224 */ /* 0x000fc600078e0005 */
[----:B------:R-:W-:Y:S02]  /*11710*/  @P0 SHF.R.S32.HI R2, RZ, 0x6, R3 ;  /* 0x00000006ff020819 */ /* 0x000fe40000011403 */
[----:B------:R-:W-:Y:S02]  /*11720*/  PLOP3.LUT P0, PT, PT, PT, PT, 0x80, 0x0 ;  /* 0x000000000000781c */ /* 0x000fe40003f0f070 */
[----:B------:R-:W-:-:S13]  /*11730*/  ISETP.GT.AND P2, PT, R2, R5, PT ;  /* 0x000000050200720c */ /* 0x000fda0003f44270 */
[----:B-1----:R-:W-:Y:S05]  /*11740*/  @!P2 BRA `(.L_x_731) ;  /* 0x000000180060a947 */ /* 0x002fea0003800000 */
[----:B------:R-:W-:Y:S01]  /*11750*/  UMOV UR4, 0xffffffff ;  /* 0xffffffff00047882 */ /* 0x000fe20000000000 */
[----:B------:R-:W-:Y:S02]  /*11760*/  SEL R4, R30, RZ, !P1 ;  /* 0x000000ff1e047207 */ /* 0x000fe40004800000 */
[----:B------:R-:W-:Y:S05]  /*11770*/  BRA.DIV UR4, `(.L_x_732) ;  /* 0x0000006a044c7947 */ /* 0x000fea000b800000 */
[----:B------:R-:W1:Y:S02]  /*11780*/  S2R R3, SR_TID.X ;  /* 0x0000000000037919 */ /* 0x000e640000002100 */
[----:B-1----:R-:W-:-:S04]  /*11790*/  SHF.R.U32.HI R3, RZ, 0x5, R3 ;  /* 0x00000005ff037819 */ /* 0x002fc80000011603 */
[----:B------:R-:W-:-:S05]  /*117a0*/  LOP3.LUT R3, R3, 0x3, RZ, 0xc0, !PT ;  /* 0x0000000303037812 */ /* 0x000fca00078ec0ff */
[----:B------:R1:W2:Y:S02]  /*117b0*/  SHFL.IDX PT, R14, R3, RZ, 0x1f ;  /* 0x00001fff030e7589 */ /* 0x0002a400000e0000 */
.L_x_878:
[----:B--2---:R-:W-:Y:S02]  /*117c0*/  ISETP.NE.AND P0, PT, R14, RZ, PT ;  /* 0x000000ff0e00720c */ /* 0x004fe40003f05270 */
[----:B------:R-:W-:-:S11]  /*117d0*/  PLOP3.LUT P6, PT, PT, PT, PT, 0x8, 0x0 ;  /* 0x000000000000781c */ /* 0x000fd60003fce170 */
[----:B------:R-:W-:Y:S05]  /*117e0*/  @P0 BRA `(.L_x_733) ;  /* 0x00000000000c0947 */ /* 0x000fea0003800000 */
[----:B------:R-:W-:-:S03]  /*117f0*/  UMOV UR4, 0xffffffff ;  /* 0xffffffff00047882 */ /* 0x000fc60000000000 */
[----:B------:R-:W-:Y:S05]  /*11800*/  BRA.DIV UR4, `(.L_x_734) ;  /* 0x0000006a045c7947 */ /* 0x000fea000b800000 */
[----:B------:R-:W-:-:S13]  /*11810*/  ELECT P6, URZ, PT ;  /* 0x00000000003f782f */ /* 0x000fda00038c0000 */
.L_x_733:
[----:B-1----:R-:W2:Y:S01]  /*11820*/  LDL R3, [R1+0x1c] ;  /* 0x00001c0001037983 */ /* 0x002ea20000100800 */
[----:B------:R-:W-:Y:S01]  /*11830*/  BSSY B1, `(.L_x_735) ;  /* 0x0000008000017945 */ /* 0x000fe20003800000 */
[----:B--2---:R-:W-:-:S05]  /*11840*/  VIADD R3, R3, 0x1 ;  /* 0x0000000103037836 */ /* 0x004fca0000000000 */
[----:B------:R-:W-:-:S04]  /*11850*/  LEA.HI R6, R3, R3, RZ, 0x1 ;  /* 0x0000000303067211 */ /* 0x000fc800078f08ff */
[----:B------:R-:W-:-:S05]  /*11860*/  LOP3.LUT R6, R6, 0xfffffffe, RZ, 0xc0, !PT ;  /* 0xfffffffe06067812 */ /* 0x000fca00078ec0ff */
[----:B------:R-:W-:-:S05]  /*11870*/  IMAD.IADD R3, R3, 0x1, -R6 ;  /* 0x0000000103037824 */ /* 0x000fca00078e0a06 */
[----:B------:R-:W-:-:S04]  /*11880*/  SHF.L.U32 R3, R3, 0x1f, RZ ;  /* 0x0000001f03037819 */ /* 0x000fc800000006ff */
[----:B------:R-:W1:Y:S02]  /*11890*/  SYNCS.PHASECHK.TRANS64.TRYWAIT P0, [R23+URZ+0x28c20], R3 ;  /* 0x028c2003170075a7 */ /* 0x000e64000800017f */
[----:B-1----:R-:W-:Y:S05]  /*118a0*/  @!P0 BRA `(.L_x_736) ;  /* 0x0000006800548947 */ /* 0x002fea0003800000 */
.L_x_881:
[----:B------:R-:W-:Y:S05]  /*118b0*/  BSYNC B1 ;  /* 0x0000000000017941 */ /* 0x000fea0003800000 */
.L_x_735:
[----:B------:R-:W-:Y:S04]  /*118c0*/  BSSY B1, `(.L_x_737) ;  /* 0x00000b7000017945 */ /* 0x000fe80003800000 */
[----:B------:R-:W-:Y:S05]  /*118d0*/  @!P6 BRA `(.L_x_738) ;  /* 0x0000000800d4e947 */ /* 0x000fea0003800000 */
[----:B-1----:R-:W-:Y:S01]  /*118e0*/  IMAD R3, R24, 0x8, R23 ;  /* 0x0000000818037824 */ /* 0x002fe200078e0217 */
[----:B------:R-:W-:Y:S01]  /*118f0*/  SHF.L.U32 R6, R28, 0x1f, RZ ;  /* 0x0000001f1c067819 */ /* 0x000fe200000006ff */
[----:B------:R-:W1:Y:S01]  /*11900*/  S2R R7, SR_TID.X ;  /* 0x0000000000077919 */ /* 0x000e620000002100 */
[----:B------:R-:W-:Y:S02]  /*11910*/  BSSY B2, `(.L_x_739) ;  /* 0x0000005000027945 */ /* 0x000fe40003800000 */
[----:B------:R-:W2:Y:S01]  /*11920*/  SYNCS.PHASECHK.TRANS64.TRYWAIT P0, [R3+URZ+0x28ca0], R6 ;  /* 0x028ca006030075a7 */ /* 0x000ea2000800017f */
[----:B-1----:R-:W-:-:S04]  /*11930*/  LOP3.LUT R7, R7, 0x7f, RZ, 0xc0, !PT ;  /* 0x0000007f07077812 */ /* 0x002fc800078ec0ff */
[----:B------:R-:W-:Y:S01]  /*11940*/  ISETP.NE.AND P1, PT, R7, RZ, PT ;  /* 0x000000ff0700720c */ /* 0x000fe20003f25270 */
[----:B--2---:R-:W-:-:S12]  /*11950*/  @!P0 BRA `(.L_x_740) ;  /* 0x00000068003c8947 */ /* 0x004fd80003800000 */
.L_x_882:
[----:B------:R-:W-:Y:S05]  /*11960*/  BSYNC B2 ;  /* 0x0000000000027941 */ /* 0x000fea0003800000 */
.L_x_739:
[----:B------:R-:W-:Y:S04]  /*11970*/  BSSY B2, `(.L_x_741) ;  /* 0x0000009000027945 */ /* 0x000fe80003800000 */
[----:B------:R-:W-:Y:S05]  /*11980*/  @P1 BRA `(.L_x_742) ;  /* 0x00000000001c1947 */ /* 0x000fea0003800000 */
[----:B0-----:R-:W0:Y:S01]  /*11990*/  S2R R8, SR_TID.X ;  /* 0x0000000000087919 */ /* 0x001e220000002100 */
[----:B------:R-:W-:-:S04]  /*119a0*/  IMAD.MOV.U32 R7, RZ, RZ, 0x2000 ;  /* 0x00002000ff077424 */ /* 0x000fc800078e00ff */
[----:B------:R2:W-:Y:S01]  /*119b0*/  SYNCS.ARRIVE.TRANS64 RZ, [R3+URZ+0x28c90], R7 ;  /* 0x028c900703ff79a7 */ /* 0x0005e2000800003f */
[----:B0-----:R-:W-:-:S04]  /*119c0*/  LOP3.LUT R8, R8, 0x1f, RZ, 0xc0, !PT ;  /* 0x0000001f08087812 */ /* 0x001fc800078ec0ff */
[----:B------:R-:W-:-:S13]  /*119d0*/  ISETP.NE.AND P0, PT, R8, RZ, PT ;  /* 0x000000ff0800720c */ /* 0x000fda0003f05270 */
[----:B--2---:R-:W-:Y:S05]  /*119e0*/  @!P0 BRA `(.L_x_742) ;  /* 0x0000000000048947 */ /* 0x004fea0003800000 */
[----:B------:R-:W-:Y:S01]  /*119f0*/  BPT.TRAP 0x1 ;  /* 0x000000040000795c */ /* 0x000fe20000300000 */
.L_x_742:
[----:B------:R-:W-:Y:S05]  /*11a00*/  BSYNC B2 ;  /* 0x0000000000027941 */ /* 0x000fea0003800000 */
.L_x_741:
[----:B------:R-:W-:Y:S01]  /*11a10*/  IMAD.MOV.U32 R12, RZ, RZ, RZ ;  /* 0x000000ffff0c7224 */ /* 0x000fe200078e00ff */
[----:B------:R-:W-:Y:S01]  /*11a20*/  UIADD3 UR4, UP0, UR38, 0x570, URZ ;  /* 0x0000057026047890 */ /* 0x000fe2000ff1e03f */
[----:B------:R-:W-:Y:S01]  /*11a30*/  IMAD R7, R2, 0x40, R0 ;  /* 0x0000004002077824 */ /* 0x000fe200078e0200 */
[----:B------:R-:W-:Y:S01]  /*11a40*/  PLOP3.LUT P0, PT, PT, PT, PT, 0x80, 0x0 ;  /* 0x000000000000781c */ /* 0x000fe20003f0f070 */
[----:B0-----:R-:W-:Y:S01]  /*11a50*/  IMAD R8, R24, 0x2000, R23 ;  /* 0x0000200018087824 */ /* 0x001fe200078e0217 */
[----:B------:R-:W-:Y:S01]  /*11a60*/  R2UR UR10, R12 ;  /* 0x000000000c0a72ca */ /* 0x000fe200000e0000 */
[----:B------:R-:W-:Y:S01]  /*11a70*/  VIADD R7, R7, 0xffffffc0 ;  /* 0xffffffc007077836 */ /* 0x000fe20000000000 */
[----:B------:R-:W-:Y:S01]  /*11a80*/  UIADD3.X UR5, URZ, UR39, URZ, UP0, !UPT ;  /* 0x000000273f057290 */ /* 0x000fe200087fe43f */
[----:B------:R-:W-:Y:S01]  /*11a90*/  VIADD R8, R8, 0x22400 ;  /* 0x0002240008087836 */ /* 0x000fe20000000000 */
[----:B------:R-:W-:Y:S01]  /*11aa0*/  UMOV UR6, 0x0 ;  /* 0x0000000000067882 */ /* 0x000fe20000000000 */
[----:B------:R-:W-:Y:S01]  /*11ab0*/  VIADD R9, R3, 0x28c90 ;  /* 0x00028c9003097836 */ /* 0x000fe20000000000 */
[----:B------:R-:W-:-:S09]  /*11ac0*/  UMOV UR7, 0x12f00000 ;  /* 0x12f0000000077882 */ /* 0x000fd20000000000 */
.L_x_743:
[----:B------:R-:W-:-:S13]  /*11ad0*/  @P0 ELECT P2, URZ, PT ;  /* 0x00000000003f082f */ /* 0x000fda0003840000 */
[----:B------:R-:W-:Y:S02]  /*11ae0*/  @P2 R2UR UR13, R4 ;  /* 0x00000000040d22ca */ /* 0x000fe400000e0000 */
[----:B------:R-:W-:Y:S02]  /*11af0*/  @P2 R2UR UR12, R18 ;  /* 0x00000000120c22ca */ /* 0x000fe400000e0000 */
[----:B------:R-:W-:Y:S02]  /*11b00*/  @P2 R2UR UR11, R7 ;  /* 0x00000000070b22ca */ /* 0x000fe400000e0000 */
[----:B------:R-:W-:Y:S02]  /*11b10*/  @P2 R2UR UR9, R9 ;  /* 0x00000000090922ca */ /* 0x000fe400000e0000 */
[----:B------:R-:W-:Y:S02]  /*11b20*/  @P2 R2UR UR8, R8 ;  /* 0x00000000080822ca */ /* 0x000fe400000e0000 */
[----:B------:R-:W-:-:S02]  /*11b30*/  @P2 PLOP3.LUT P0, PT, P2, PT, PT, 0x8, 0x0 ;  /* 0x000000000000281c */ /* 0x000fc4000170e170 */
[----:B------:R-:W-:-:S09]  /*11b40*/  PLOP3.LUT P2, PT, PT, PT, PT, 0x8, 0x0 ;  /* 0x000000000000781c */ /* 0x000fd20003f4e170 */
[----:B------:R0:W-:Y:S02]  /*11b50*/  UTMALDG.4D [UR8], [UR4], desc[UR6] ;  /* 0x00000608040075b4 */ /* 0x0001e40008019000 */
[----:B0-----:R-:W-:Y:S05]  /*11b60*/  @P0 BRA.U.ANY `(.L_x_743) ;  /* 0xfffffffd00d80947 */ /* 0x001fea000393ffff */
[----:B------:R-:W0:Y:S01]  /*11b70*/  SYNCS.PHASECHK.TRANS64.TRYWAIT P0, [R3+URZ+0x28cc0], R6 ;  /* 0x028cc006030075a7 */ /* 0x000e22000800017f */
[----:B------:R-:W-:Y:S04]  /*11b80*/  BSSY B2, `(.L_x_744) ;  /* 0x0000002000027945 */ /* 0x000fe80003800000 */
[----:B0-----:R-:W-:Y:S05]  /*11b90*/  @!P0 BRA `(.L_x_745) ;  /* 0x0000006400c08947 */ /* 0x001fea0003800000 */
.L_x_883:
[----:B------:R-:W-:Y:S05]  /*11ba0*/  BSYNC B2 ;  /* 0x0000000000027941 */ /* 0x000fea0003800000 */
.L_x_744:
[----:B------:R-:W-:Y:S01]  /*11bb0*/  BSSY B2, `(.L_x_746) ;  /* 0x000000b000027945 */ /* 0x000fe20003800000 */
[----:B------:R-:W-:Y:S02]  /*11bc0*/  IMAD.MOV.U32 R10, RZ, RZ, 0x0 ;  /* 0x00000000ff0a7424 */ /* 0x000fe400078e00ff */
[----:B------:R-:W-:Y:S01]  /*11bd0*/  IMAD.MOV.U32 R11, RZ, RZ, 0x12f00000 ;  /* 0x12f00000ff0b7424 */ /* 0x000fe200078e00ff */
[----:B------:R-:W-:Y:S06]  /*11be0*/  @P1 BRA `(.L_x_747) ;  /* 0x00000000001c1947 */ /* 0x000fec0003800000 */
[----:B------:R-:W2:Y:S01]  /*11bf0*/  S2R R8, SR_TID.X ;  /* 0x0000000000087919 */ /* 0x000ea20000002100 */
[----:B01----:R-:W-:-:S04]  /*11c00*/  MOV R6, 0x10000 ;  /* 0x0001000000067802 */ /* 0x003fc80000000f00 */
[----:B------:R3:W-:Y:S01]  /*11c10*/  SYNCS.ARRIVE.TRANS64 RZ, [R3+URZ+0x28cb0], R6 ;  /* 0x028cb00603ff79a7 */ /* 0x0007e2000800003f */
[----:B--2---:R-:W-:-:S04]  /*11c20*/  LOP3.LUT R8, R8, 0x1f, RZ, 0xc0, !PT ;  /* 0x0000001f08087812 */ /* 0x004fc800078ec0ff */
[----:B------:R-:W-:-:S13]  /*11c30*/  ISETP.NE.AND P0, PT, R8, RZ, PT ;  /* 0x000000ff0800720c */ /* 0x000fda0003f05270 */
[----:B---3--:R-:W-:Y:S05]  /*11c40*/  @!P0 BRA `(.L_x_747) ;  /* 0x0000000000048947 */ /* 0x008fea0003800000 */
[----:B------:R-:W-:Y:S01]  /*11c50*/  BPT.TRAP 0x1 ;  /* 0x000000040000795c */ /* 0x000fe20000300000 */
.L_x_747:
[----:B------:R-:W-:Y:S05]  /*11c60*/  BSYNC B2 ;  /* 0x0000000000027941 */ /* 0x000fea0003800000 */
.L_x_746:
[----:B------:R-:W-:Y:S01]  /*11c70*/  R2UR UR10, R12 ;  /* 0x000000000c0a72ca */ /* 0x000fe200000e0000 */
[----:B01----:R-:W-:Y:S01]  /*11c80*/  IMAD R6, R24, 0x10000, R23 ;  /* 0x0001000018067824 */ /* 0x003fe200078e0217 */
[----:B------:R-:W-:Y:S01]  /*11c90*/  R2UR UR6, R10 ;  /* 0x000000000a0672ca */ /* 0x000fe200000e0000 */
[----:B------:R-:W-:Y:S01]  /*11ca0*/  UIADD3 UR4, UP0, UR38, 0x670, URZ ;  /* 0x0000067026047890 */ /* 0x000fe2000ff1e03f */
[----:B------:R-:W-:Y:S01]  /*11cb0*/  R2UR UR7, R11 ;  /* 0x000000000b0772ca */ /* 0x000fe200000e0000 */
[----:B------:R-:W-:Y:S01]  /*11cc0*/  VIADD R3, R3, 0x28cb0 ;  /* 0x00028cb003037836 */ /* 0x000fe20000000000 */
[----:B------:R-:W-:Y:S01]  /*11cd0*/  PLOP3.LUT P0, PT, PT, PT, PT, 0x80, 0x0 ;  /* 0x000000000000781c */ /* 0x000fe20003f0f070 */
[----:B------:R-:W-:Y:S01]  /*11ce0*/  VIADD R8, R6, 0x400 ;  /* 0x0000040006087836 */ /* 0x000fe20000000000 */
[----:B------:R-:W-:-:S12]  /*11cf0*/  UIADD3.X UR5, URZ, UR39, URZ, UP0, !UPT ;  /* 0x000000273f057290 */ /* 0x000fd800087fe43f */
.L_x_748:
        /* <DEDUP_REMOVED lines=10> */
[----:B------:R-:W-:Y:S01]  /*11da0*/  R2UR UR6, R10 ;  /* 0x000000000a0672ca */ /* 0x000fe200000e0000 */
[----:B------:R-:W-:Y:S01]  /*11db0*/  VIADD R8, R6, 0x2400 ;  /* 0x0000240006087836 */ /* 0x000fe20000000000 */
[----:B------:R-:W-:Y:S01]  /*11dc0*/  R2UR UR7, R11 ;  /* 0x000000000b0772ca */ /* 0x000fe200000e0000 */
[----:B------:R-:W-:Y:S01]  /*11dd0*/  UMOV UR10, 0x40 ;  /* 0x00000040000a7882 */ /* 0x000fe20000000000 */
[----:B------:R-:W-:-:S13]  /*11de0*/  PLOP3.LUT P0, PT, PT, PT, PT, 0x80, 0x0 ;  /* 0x000000000000781c */ /* 0x000fda0003f0f070 */
.L_x_749:
        /* <DEDUP_REMOVED lines=15> */
.L_x_750:
        /* <DEDUP_REMOVED lines=15> */
.L_x_751:
        /* <DEDUP_REMOVED lines=15> */
.L_x_752:
        /* <DEDUP_REMOVED lines=15> */
.L_x_753:
        /* <DEDUP_REMOVED lines=15> */
.L_x_754:
        /* <DEDUP_REMOVED lines=15> */
.L_x_755:
        /* <DEDUP_REMOVED lines=9> */
[----:B--2---:R-:W-:Y:S05]  /*12420*/  @P0 BRA.U.ANY `(.L_x_755) ;  /* 0xfffffffd00d80947 */ /* 0x004fea000393ffff */
.L_x_738:
[----:B------:R-:W-:Y:S05]  /*12430*/  BSYNC B1 ;  /* 0x0000000000017941 */ /* 0x000fea0003800000 */
.L_x_737:
[----:B------:R-:W-:Y:S01]  /*12440*/  VIADD R9, R2, 0xfffffffe ;  /* 0xfffffffe02097836 */ /* 0x000fe20000000000 */
[----:B------:R-:W-:Y:S01]  /*12450*/  PLOP3.LUT P0, PT, PT, PT, PT, 0x8, 0x0 ;  /* 0x000000000000781c */ /* 0x000fe20003f0e170 */
[----:B------:R-:W-:-:S03]  /*12460*/  VIADD R24, R24, 0x1 ;  /* 0x0000000118187836 */ /* 0x000fc60000000000 */
[----:B------:R-:W-:Y:S02]  /*12470*/  ISETP.GE.AND P2, PT, R9, R5, PT ;  /* 0x000000050900720c */ /* 0x000fe40003f46270 */
[----:B------:R-:W-:-:S04]  /*12480*/  ISETP.NE.AND P1, PT, R24, 0x2, PT ;  /* 0x000000021800780c */ /* 0x000fc80003f25270 */
[----:B------:R-:W-:Y:S02]  /*12490*/  SEL R2, RZ, 0x1, P1 ;  /* 0x00000001ff027807 */ /* 0x000fe40000800000 */
[----:B------:R-:W-:Y:S02]  /*124a0*/  SEL R24, R24, RZ, P1 ;  /* 0x000000ff18187207 */ /* 0x000fe40000800000 */
[----:B------:R-:W-:-:S03]  /*124b0*/  LOP3.LUT R28, R28, R2, RZ, 0x3c, !PT ;  /* 0x000000021c1c7212 */ /* 0x000fc600078e3cff */
[----:B------:R-:W-:Y:S05]  /*124c0*/  @!P2 BRA `(.L_x_731) ;  /* 0x0000000c0000a947 */ /* 0x000fea0003800000 */
.L_x_775:
[----:B------:R-:W-:Y:S05]  /*124d0*/  YIELD ;  /* 0x0000000000007946 */ /* 0x000fea0003800000 */
[----:B------:R-:W-:Y:S04]  /*124e0*/  BSSY B1, `(.L_x_756) ;  /* 0x00000b6000017945 */ /* 0x000fe80003800000 */
[----:B------:R-:W-:Y:S05]  /*124f0*/  @!P6 BRA `(.L_x_757) ;  /* 0x0000000800d0e947 */ /* 0x000fea0003800000 */
[----:B------:R-:W-:Y:S01]  /*12500*/  IMAD R6, R24, 0x8, R23 ;  /* 0x0000000818067824 */ /* 0x000fe200078e0217 */
[----:B------:R-:W-:Y:S01]  /*12510*/  SHF.L.U32 R2, R28, 0x1f, RZ ;  /* 0x0000001f1c027819 */ /* 0x000fe200000006ff */
[----:B-1----:R-:W1:Y:S01]  /*12520*/  S2R R3, SR_TID.X ;  /* 0x0000000000037919 */ /* 0x002e620000002100 */
[----:B------:R-:W-:Y:S02]  /*12530*/  BSSY B2, `(.L_x_758) ;  /* 0x0000005000027945 */ /* 0x000fe40003800000 */
[----:B------:R-:W2:Y:S01]  /*12540*/  SYNCS.PHASECHK.TRANS64.TRYWAIT P1, [R6+URZ+0x28ca0], R2 ;  /* 0x028ca002060075a7 */ /* 0x000ea2000802017f */
[----:B-1----:R-:W-:-:S04]  /*12550*/  LOP3.LUT R3, R3, 0x7f, RZ, 0xc0, !PT ;  /* 0x0000007f03037812 */ /* 0x002fc800078ec0ff */
[----:B------:R-:W-:Y:S01]  /*12560*/  ISETP.NE.AND P2, PT, R3, RZ, PT ;  /* 0x000000ff0300720c */ /* 0x000fe20003f45270 */
[----:B--2---:R-:W-:-:S12]  /*12570*/  @!P1 BRA `(.L_x_759) ;  /* 0x0000005c005c9947 */ /* 0x004fd80003800000 */
.L_x_884:
[----:B------:R-:W-:Y:S05]  /*12580*/  BSYNC B2 ;  /* 0x0000000000027941 */ /* 0x000fea0003800000 */
.L_x_758:
[----:B------:R-:W-:Y:S04]  /*12590*/  BSSY B2, `(.L_x_760) ;  /* 0x0000009000027945 */ /* 0x000fe80003800000 */
[----:B------:R-:W-:Y:S05]  /*125a0*/  @P2 BRA `(.L_x_761) ;  /* 0x00000000001c2947 */ /* 0x000fea0003800000 */
[----:B------:R-:W2:Y:S01]  /*125b0*/  S2R R7, SR_TID.X ;  /* 0x0000000000077919 */ /* 0x000ea20000002100 */
[----:B------:R-:W-:-:S04]  /*125c0*/  IMAD.MOV.U32 R3, RZ, RZ, 0x2000 ;  /* 0x00002000ff037424 */ /* 0x000fc800078e00ff */
[----:B------:R3:W-:Y:S01]  /*125d0*/  SYNCS.ARRIVE.TRANS64 RZ, [R6+URZ+0x28c90], R3 ;  /* 0x028c900306ff79a7 */ /* 0x0007e2000800003f */
[----:B--2---:R-:W-:-:S04]  /*125e0*/  LOP3.LUT R7, R7, 0x1f, RZ, 0xc0, !PT ;  /* 0x0000001f07077812 */ /* 0x004fc800078ec0ff */
[----:B------:R-:W-:-:S13]  /*125f0*/  ISETP.NE.AND P1, PT, R7, RZ, PT ;  /* 0x000000ff0700720c */ /* 0x000fda0003f25270 */
[----:B---3--:R-:W-:Y:S05]  /*12600*/  @!P1 BRA `(.L_x_761) ;  /* 0x0000000000049947 */ /* 0x008fea0003800000 */
[----:B------:R-:W-:Y:S01]  /*12610*/  BPT.TRAP 0x1 ;  /* 0x000000040000795c */ /* 0x000fe20000300000 */
.L_x_761:
[----:B------:R-:W-:Y:S05]  /*12620*/  BSYNC B2 ;  /* 0x0000000000027941 */ /* 0x000fea0003800000 */
.L_x_760:
        /* <DEDUP_REMOVED lines=10> */
[----:B------:R-:W-:-:S10]  /*126d0*/  UMOV UR7, 0x12f00000 ;  /* 0x12f0000000077882 */ /* 0x000fd40000000000 */
.L_x_762:
        /* <DEDUP_REMOVED lines=13> */
.L_x_885:
[----:B------:R-:W-:Y:S05]  /*127b0*/  BSYNC B2 ;  /* 0x0000000000027941 */ /* 0x000fea0003800000 */
.L_x_763:
[----:B------:R-:W-:Y:S01]  /*127c0*/  BSSY B2, `(.L_x_765) ;  /* 0x000000b000027945 */ /* 0x000fe20003800000 */
[----:B01----:R-:W-:Y:S02]  /*127d0*/  IMAD.MOV.U32 R2, RZ, RZ, 0x0 ;  /* 0x00000000ff027424 */ /* 0x003fe400078e00ff */
[----:B------:R-:W-:Y:S01]  /*127e0*/  IMAD.MOV.U32 R3, RZ, RZ, 0x12f00000 ;  /* 0x12f00000ff037424 */ /* 0x000fe200078e00ff */
[----:B------:R-:W-:Y:S06]  /*127f0*/  @P2 BRA `(.L_x_766) ;  /* 0x00000000001c2947 */ /* 0x000fec0003800000 */
[----:B------:R-:W0:Y:S01]  /*12800*/  S2R R11, SR_TID.X ;  /* 0x00000000000b7919 */ /* 0x000e220000002100 */
[----:B------:R-:W-:-:S04]  /*12810*/  MOV R7, 0x10000 ;  /* 0x0001000000077802 */ /* 0x000fc80000000f00 */
[----:B------:R1:W-:Y:S01]  /*12820*/  SYNCS.ARRIVE.TRANS64 RZ, [R6+URZ+0x28cb0], R7 ;  /* 0x028cb00706ff79a7 */ /* 0x0003e2000800003f */
[----:B0-----:R-:W-:-:S04]  /*12830*/  LOP3.LUT R11, R11, 0x1f, RZ, 0xc0, !PT ;  /* 0x0000001f0b0b7812 */ /* 0x001fc800078ec0ff */
[----:B------:R-:W-:-:S13]  /*12840*/  ISETP.NE.AND P1, PT, R11, RZ, PT ;  /* 0x000000ff0b00720c */ /* 0x000fda0003f25270 */
[----:B-1----:R-:W-:Y:S05]  /*12850*/  @!P1 BRA `(.L_x_766) ;  /* 0x0000000000049947 */ /* 0x002fea0003800000 */
[----:B------:R-:W-:Y:S01]  /*12860*/  BPT.TRAP 0x1 ;  /* 0x000000040000795c */ /* 0x000fe20000300000 */
.L_x_766:
[----:B------:R-:W-:Y:S05]  /*12870*/  BSYNC B2 ;  /* 0x0000000000027941 */ /* 0x000fea0003800000 */
.L_x_765:
[----:B------:R-:W-:Y:S01]  /*12880*/  R2UR UR6, R2 ;  /* 0x00000000020672ca */ /* 0x000fe200000e0000 */
[----:B------:R-:W-:Y:S01]  /*12890*/  IMAD R7, R24, 0x10000, R23 ;  /* 0x0001000018077824 */ /* 0x000fe200078e0217 */
[----:B------:R-:W-:Y:S01]  /*128a0*/  R2UR UR7, R3 ;  /* 0x00000000030772ca */ /* 0x000fe200000e0000 */
[----:B------:R-:W-:Y:S01]  /*128b0*/  UIADD3 UR4, UP0, UR38, 0x670, URZ ;  /* 0x0000067026047890 */ /* 0x000fe2000ff1e03f */
[----:B------:R-:W-:Y:S01]  /*128c0*/  R2UR UR10, R10 ;  /* 0x000000000a0a72ca */ /* 0x000fe200000e0000 */
[----:B------:R-:W-:Y:S01]  /*128d0*/  VIADD R6, R6, 0x28cb0 ;  /* 0x00028cb006067836 */ /* 0x000fe20000000000 */
[----:B------:R-:W-:Y:S01]  /*128e0*/  PLOP3.LUT P1, PT, PT, PT, PT, 0x80, 0x0 ;  /* 0x000000000000781c */ /* 0x000fe20003f2f070 */
[----:B------:R-:W-:Y:S01]  /*128f0*/  VIADD R10, R7, 0x400 ;  /* 0x00000400070a7836 */ /* 0x000fe20000000000 */
[----:B------:R-:W-:-:S12]  /*12900*/  UIADD3.X UR5, URZ, UR39, URZ, UP0, !UPT ;  /* 0x000000273f057290 */ /* 0x000fd800087fe43f */
.L_x_767:
        /* <DEDUP_REMOVED lines=15> */
.L_x_768:
        /* <DEDUP_REMOVED lines=15> */
.L_x_769:
        /* <DEDUP_REMOVED lines=15> */
.L_x_770:
        /* <DEDUP_REMOVED lines=15> */
.L_x_771:
        /* <DEDUP_REMOVED lines=15> */
.L_x_772:
        /* <DEDUP_REMOVED lines=15> */
.L_x_773:
        /* <DEDUP_REMOVED lines=15> */
.L_x_774:
        /* <DEDUP_REMOVED lines=10> */
.L_x_757:
[----:B------:R-:W-:Y:S05]  /*13040*/  BSYNC B1 ;  /* 0x0000000000017941 */ /* 0x000fea0003800000 */
.L_x_756:
[C---:B------:R-:W-:Y:S01]  /*13050*/  ISETP.GT.AND P2, PT, R9.reuse, R5, PT ;  /* 0x000000050900720c */ /* 0x040fe20003f44270 */
[----:B------:R-:W-:Y:S02]  /*13060*/  VIADD R24, R24, 0x1 ;  /* 0x0000000118187836 */ /* 0x000fe40000000000 */
[----:B------:R-:W-:-:S03]  /*13070*/  VIADD R9, R9, 0xffffffff ;  /* 0xffffffff09097836 */ /* 0x000fc60000000000 */
[----:B------:R-:W-:-:S04]  /*13080*/  ISETP.NE.AND P1, PT, R24, 0x2, PT ;  /* 0x000000021800780c */ /* 0x000fc80003f25270 */
[----:B------:R-:W-:Y:S02]  /*13090*/  SEL R2, RZ, 0x1, P1 ;  /* 0x00000001ff027807 */ /* 0x000fe40000800000 */
[----:B------:R-:W-:Y:S02]  /*130a0*/  SEL R24, R24, RZ, P1 ;  /* 0x000000ff18187207 */ /* 0x000fe40000800000 */
[----:B------:R-:W-:Y:S01]  /*130b0*/  LOP3.LUT R28, R28, R2, RZ, 0x3c, !PT ;  /* 0x000000021c1c7212 */ /* 0x000fe200078e3cff */
[----:B------:R-:W-:Y:S06]  /*130c0*/  @P2 BRA `(.L_x_775) ;  /* 0xfffffff400002947 */ /* 0x000fec000383ffff */
.L_x_731:
[----:B------:R-:W-:Y:S05]  /*130d0*/  BSYNC B0 ;  /* 0x0000000000007941 */ /* 0x000fea0003800000 */
.L_x_730:
[----:B------:R-:W2:Y:S01]  /*130e0*/  LDL R2, [R1+0x4] ;  /* 0x0000040001027983 */ /* 0x000ea20000100800 */
[----:B------:R-:W-:Y:S05]  /*130f0*/  @!P0 WARPSYNC.ALL ;  /* 0x0000000000008948 */ /* 0x000fea0003800000 */
[----:B------:R-:W-:Y:S06]  /*13100*/  @!P0 BAR.SYNC.DEFER_BLOCKING 0xc, 0x180 ;  /* 0x0306000000008b1d */ /* 0x000fec0000010000 */
[----:B------:R-:W-:Y:S01]  /*13110*/  BSSY B7, `(.L_x_776) ;  /* 0x0000378000077945 */ /* 0x000fe20003800000 */
[----:B--2---:R-:W-:-:S13]  /*13120*/  ISETP.GT.AND P0, PT, R2, RZ, PT ;  /* 0x000000ff0200720c */ /* 0x004fda0003f04270 */
[----:B------:R-:W-:Y:S05]  /*13130*/  @P0 BRA `(.L_x_777) ;  /* 0x0000000000440947 */ /* 0x000fea0003800000 */
[----:B------:R-:W2:Y:S02]  /*13140*/  S2R R2, SR_TID.X ;  /* 0x0000000000027919 */ /* 0x000ea40000002100 */
[----:B--2---:R-:W-:-:S04]  /*13150*/  LOP3.LUT R2, R2, 0x7f, RZ, 0xc0, !PT ;  /* 0x0000007f02027812 */ /* 0x004fc800078ec0ff */
[----:B------:R-:W-:-:S13]  /*13160*/  ISETP.NE.AND P0, PT, R2, RZ, PT ;  /* 0x000000ff0200720c */ /* 0x000fda0003f05270 */
[----:B------:R-:W-:Y:S05]  /*13170*/  @P0 BRA `(.L_x_778) ;  /* 0x0000003400c40947 */ /* 0x000fea0003800000 */
[----:B------:R-:W2:Y:S01]  /*13180*/  S2R R5, SR_LANEID ;  /* 0x0000000000057919 */ /* 0x000ea20000000000 */
[----:B------:R-:W-:Y:S01]  /*13190*/  VOTEU.ANY UR4, UPT, PT ;  /* 0x0000000000047886 */ /* 0x000fe200038e0100 */
[----:B-1----:R-:W1:Y:S01]  /*131a0*/  LDC.64 R2, c[0x0][0xc60] ;  /* 0x00031800ff027b82 */ /* 0x002e620000000a00 */
[----:B------:R-:W2:Y:S02]  /*131b0*/  FLO.U32 R0, UR4 ;  /* 0x0000000400007d00 */ /* 0x000ea400080e0000 */
[----:B--2---:R-:W-:-:S06]  /*131c0*/  ISETP.EQ.U32.AND P0, PT, R0, R5, PT ;  /* 0x000000050000720c */ /* 0x004fcc0003f02070 */
[----:B------:R-:W1:Y:S07]  /*131d0*/  POPC R5, UR4 ;  /* 0x0000000400057d09 */ /* 0x000e6e0008000000 */
[----:B-1----:R-:W2:Y:S01]  /*131e0*/  @P0 ATOMG.E.ADD.STRONG.GPU PT, R3, desc[UR40][R2.64], R5 ;  /* 0x00000005020309a8 */ /* 0x002ea200081ee1e8 */
[----:B------:R-:W1:Y:S02]  /*131f0*/  S2R R4, SR_LTMASK ;  /* 0x0000000000047919 */ /* 0x000e640000003900 */
[----:B-1----:R-:W-:-:S04]  /*13200*/  LOP3.LUT R4, R4, UR4, RZ, 0xc0, !PT ;  /* 0x0000000404047c12 */ /* 0x002fc8000f8ec0ff */
[----:B------:R-:W1:Y:S01]  /*13210*/  POPC R7, R4 ;  /* 0x0000000400077309 */ /* 0x000e620000000000 */
[----:B--2---:R-:W1:Y:S02]  /*13220*/  SHFL.IDX PT, R0, R3, R0, 0x1f ;  /* 0x00001f0003007589 */ /* 0x004e6400000e0000 */
[----:B-1----:R-:W-:Y:S01]  /*13230*/  IADD3 R16, R0, UR36, R7 ;  /* 0x0000002400107c10 */ /* 0x002fe2000fffe007 */
[----:B------:R-:W-:Y:S06]  /*13240*/  BRA `(.L_x_778) ;  /* 0x0000003400907947 */ /* 0x000fec0003800000 */
.L_x_777:
        /* <DEDUP_REMOVED lines=8> */
[----:B------:R-:W-:Y:S01]  /*132d0*/  IMAD.U32 R4, RZ, RZ, UR6 ;  /* 0x00000006ff047e24 */ /* 0x000fe2000f8e00ff */
[----:B------:R-:W-:Y:S01]  /*132e0*/  MOV R13, RZ ;  /* 0x000000ff000d7202 */ /* 0x000fe20000000f00 */
[----:B-1----:R-:W1:Y:S01]  /*132f0*/  LDC.64 R2, c[0x4][R2] ;  /* 0x0100000002027b82 */ /* 0x002e620000000a00 */
[----:B------:R-:W-:Y:S02]  /*13300*/  IMAD.U32 R5, RZ, RZ, UR7 ;  /* 0x00000007ff057e24 */ /* 0x000fe4000f8e00ff */
[----:B------:R-:W-:Y:S02]  /*13310*/  IMAD.U32 R6, RZ, RZ, UR8 ;  /* 0x00000008ff067e24 */ /* 0x000fe4000f8e00ff */
[----:B------:R-:W-:-:S02]  /*13320*/  IMAD.U32 R7, RZ, RZ, UR9 ;  /* 0x00000009ff077e24 */ /* 0x000fc4000f8e00ff */
[----:B------:R-:W-:Y:S02]  /*13330*/  IMAD.U32 R10, RZ, RZ, UR4 ;  /* 0x00000004ff0a7e24 */ /* 0x000fe4000f8e00ff */
[----:B------:R-:W-:Y:S02]  /*13340*/  IMAD.U32 R11, RZ, RZ, UR5 ;  /* 0x00000005ff0b7e24 */ /* 0x000fe4000f8e00ff */
[----:B0-----:R-:W-:Y:S02]  /*13350*/  IMAD.MOV.U32 R8, RZ, RZ, 0x70 ;  /* 0x00000070ff087424 */ /* 0x001fe400078e00ff */
[----:B------:R-:W-:-:S07]  /*13360*/  IMAD.MOV.U32 R12, RZ, RZ, 0x1 ;  /* 0x00000001ff0c7424 */ /* 0x000fce00078e00ff */
[----:B------:R-:W-:-:S07]  /*13370*/  LEPC R20, `(.L_x_780) ;  /* 0x000000001014794e */ /* 0x000fce0000000000 */
[----:B-1----:R-:W-:Y:S05]  /*13380*/  CALL.ABS.NOINC R2 ;  /* 0x0000000002007343 */ /* 0x002fea0003c00000 */
.L_x_780:
[----:B------:R-:W-:Y:S05]  /*13390*/  BSYNC B6 ;  /* 0x0000000000067941 */ /* 0x000fea0003800000 */
.L_x_779:
        /* <DEDUP_REMOVED lines=8> */
[----:B-1----:R1:W2:Y:S01]  /*13420*/  LDC.64 R2, c[0x4][R34] ;  /* 0x0100000022027b82 */ /* 0x0022a20000000a00 */
[----:B------:R-:W-:Y:S02]  /*13430*/  IMAD.U32 R4, RZ, RZ, UR6 ;  /* 0x00000006ff047e24 */ /* 0x000fe4000f8e00ff */
[----:B------:R-:W-:Y:S02]  /*13440*/  IMAD.U32 R5, RZ, RZ, UR7 ;  /* 0x00000007ff057e24 */ /* 0x000fe4000f8e00ff */
[----:B------:R-:W-:Y:S02]  /*13450*/  IMAD.U32 R6, RZ, RZ, UR8 ;  /* 0x00000008ff067e24 */ /* 0x000fe4000f8e00ff */
[----:B------:R-:W-:-:S02]  /*13460*/  IMAD.U32 R7, RZ, RZ, UR9 ;  /* 0x00000009ff077e24 */ /* 0x000fc4000f8e00ff */
[----:B------:R-:W-:Y:S02]  /*13470*/  IMAD.U32 R10, RZ, RZ, UR4 ;  /* 0x00000004ff0a7e24 */ /* 0x000fe4000f8e00ff */
[----:B------:R-:W-:Y:S02]  /*13480*/  IMAD.U32 R11, RZ, RZ, UR5 ;  /* 0x00000005ff0b7e24 */ /* 0x000fe4000f8e00ff */
[----:B0-----:R-:W-:Y:S02]  /*13490*/  IMAD.MOV.U32 R8, RZ, RZ, 0x70 ;  /* 0x00000070ff087424 */ /* 0x001fe400078e00ff */
[----:B------:R-:W-:Y:S02]  /*134a0*/  IMAD.MOV.U32 R12, RZ, RZ, 0x1 ;  /* 0x00000001ff0c7424 */ /* 0x000fe400078e00ff */
[----:B-1----:R-:W-:-:S07]  /*134b0*/  IMAD.MOV.U32 R13, RZ, RZ, RZ ;  /* 0x000000ffff0d7224 */ /* 0x002fce00078e00ff */
[----:B------:R-:W-:-:S07]  /*134c0*/  LEPC R20, `(.L_x_783) ;  /* 0x000000001014794e */ /* 0x000fce0000000000 */
[----:B--2---:R-:W-:Y:S05]  /*134d0*/  CALL.ABS.NOINC R2 ;  /* 0x0000000002007343 */ /* 0x004fea0003c00000 */
.L_x_783:
[----:B------:R0:W1:Y:S01]  /*134e0*/  LDC.64 R2, c[0x4][R34] ;  /* 0x0100000022027b82 */ /* 0x0000620000000a00 */
[----:B------:R-:W-:Y:S01]  /*134f0*/  ULDC.64 UR4, c[0x4][0x90] ;  /* 0x0100240000047ab9 */ /* 0x000fe20000000a00 */
[----:B------:R-:W-:Y:S01]  /*13500*/  ULDC.64 UR6, c[0x4][0x98] ;  /* 0x0100260000067ab9 */ /* 0x000fe20000000a00 */
[----:B------:R-:W-:Y:S01]  /*13510*/  ULDC.64 UR8, c[0x4][0x18] ;  /* 0x0100060000087ab9 */ /* 0x000fe20000000a00 */
[----:B------:R-:W-:Y:S02]  /*13520*/  IMAD.U32 R4, RZ, RZ, UR4 ;  /* 0x00000004ff047e24 */ /* 0x000fe4000f8e00ff */
[----:B------:R-:W-:Y:S02]  /*13530*/  IMAD.U32 R5, RZ, RZ, UR5 ;  /* 0x00000005ff057e24 */ /* 0x000fe4000f8e00ff */
[----:B------:R-:W-:Y:S02]  /*13540*/  IMAD.U32 R6, RZ, RZ, UR6 ;  /* 0x00000006ff067e24 */ /* 0x000fe4000f8e00ff */
[----:B------:R-:W-:-:S02]  /*13550*/  IMAD.U32 R7, RZ, RZ, UR7 ;  /* 0x00000007ff077e24 */ /* 0x000fc4000f8e00ff */
[----:B------:R-:W-:Y:S02]  /*13560*/  IMAD.U32 R10, RZ, RZ, UR8 ;  /* 0x00000008ff0a7e24 */ /* 0x000fe4000f8e00ff */
[----:B------:R-:W-:Y:S02]  /*13570*/  IMAD.U32 R11, RZ, RZ, UR9 ;  /* 0x00000009ff0b7e24 */ /* 0x000fe4000f8e00ff */
[----:B------:R-:W-:Y:S02]  /*13580*/  IMAD.MOV.U32 R8, RZ, RZ, 0x70 ;  /* 0x00000070ff087424 */ /* 0x000fe400078e00ff */
[----:B------:R-:W-:Y:S02]  /*13590*/  IMAD.MOV.U32 R12, RZ, RZ, 0x1 ;  /* 0x00000001ff0c7424 */ /* 0x000fe400078e00ff */
[----:B0-----:R-:W-:-:S07]  /*135a0*/  IMAD.MOV.U32 R13, RZ, RZ, RZ ;  /* 0x000000ffff0d7224 */ /* 0x001fce00078e00ff */
[----:B------:R-:W-:-:S07]  /*135b0*/  LEPC R20, `(.L_x_782) ;  /* 0x000000001014794e */ /* 0x000fce0000000000 */
[----:B-1----:R-:W-:Y:S05]  /*135c0*/  CALL.ABS.NOINC R2 ;  /* 0x0000000002007343 */ /* 0x002fea0003c00000 */
.L_x_782:
[----:B------:R-:W-:Y:S05]  /*135d0*/  BSYNC B6 ;  /* 0x0000000000067941 */ /* 0x000fea0003800000 */
.L_x_781:
[----:B------:R-:W2:Y:S01]  /*135e0*/  LDL R34, [R1+0x4] ;  /* 0x0000040001227983 */ /* 0x000ea20000100800 */
[----:B------:R-:W-:Y:S01]  /*135f0*/  ULDC.64 UR4, c[0x0][0x9f8] ;  /* 0x00027e0000047ab9 */ /* 0x000fe20000000a00 */
[----:B------:R-:W3:Y:S01]  /*13600*/  LDC R10, c[0x0][0x430] ;  /* 0x00010c00ff0a7b82 */ /* 0x000ee20000000800 */
[----:B------:R-:W-:Y:S01]  /*13610*/  ISETP.NE.U32.AND P0, PT, RZ, UR4, PT ;  /* 0x00000004ff007c0c */ /* 0x000fe2000bf05070 */
[----:B------:R-:W4:Y:S03]  /*13620*/  S2R R20, SR_TID.X ;  /* 0x0000000000147919 */ /* 0x000f260000002100 */
[----:B------:R-:W-:-:S13]  /*13630*/  ISETP.NE.AND.EX P0, PT, RZ, UR5, PT, P0 ;  /* 0x00000005ff007c0c */ /* 0x000fda000bf05300 */
[----:B------:R-:W-:Y:S01]  /*13640*/  @P0 IADD3 R2, P1, R27, UR4, RZ ;  /* 0x000000041b020c10 */ /* 0x000fe2000ff3e0ff */
[----:B------:R-:W0:Y:S01]  /*13650*/  S2R R11, SR_TID.X ;  /* 0x00000000000b7919 */ /* 0x000e220000002100 */
[----:B------:R-:W-:Y:S02]  /*13660*/  ULDC UR4, c[0x0][0x320] ;  /* 0x0000c80000047ab9 */ /* 0x000fe40000000800 */
[----:B-1----:R-:W-:-:S05]  /*13670*/  @P0 IADD3.X R3, R29, UR5, RZ, P1, !PT ;  /* 0x000000051d030c10 */ /* 0x002fca0008ffe4ff */
[----:B------:R1:W2:Y:S01]  /*13680*/  @P0 LDG.E R30, desc[UR40][R2.64] ;  /* 0x00000028021e0981 */ /* 0x0002a2000c1e1900 */
[----:B----4-:R-:W-:-:S04]  /*13690*/  LOP3.LUT R20, R20, 0x7f, RZ, 0xc0, !PT ;  /* 0x0000007f14147812 */ /* 0x010fc800078ec0ff */
[----:B------:R-:W-:Y:S02]  /*136a0*/  SHF.R.U32.HI R21, RZ, 0x3, R20 ;  /* 0x00000003ff157819 */ /* 0x000fe40000011614 */
[----:B------:R-:W4:Y:S02]  /*136b0*/  S2R R20, SR_TID.X ;  /* 0x0000000000147919 */ /* 0x000f240000002100 */
[----:B----4-:R-:W-:-:S05]  /*136c0*/  IMAD.SHL.U32 R20, R20, 0x10, RZ ;  /* 0x0000001014147824 */ /* 0x010fca00078e00ff */
[----:B------:R-:W-:Y:S02]  /*136d0*/  LOP3.LUT R20, R21, 0x70, R20, 0xf8, !PT ;  /* 0x0000007015147812 */ /* 0x000fe400078ef814 */
[----:B------:R-:W4:Y:S01]  /*136e0*/  S2R R21, SR_TID.X ;  /* 0x0000000000157919 */ /* 0x000f220000002100 */
[----:B---3--:R-:W-:Y:S01]  /*136f0*/  ISETP.NE.AND P1, PT, R10, 0x1, PT ;  /* 0x000000010a00780c */ /* 0x008fe20003f25270 */
[----:B------:R-:W-:-:S12]  /*13700*/  VIADD R31, R31, 0xffffffc0 ;  /* 0xffffffc01f1f7836 */ /* 0x000fd80000000000 */
[----:B------:R-:W3:Y:S08]  /*13710*/  @P1 LDC R0, c[0x0][0x434] ;  /* 0x00010d00ff001b82 */ /* 0x000ef00000000800 */
[----:B-1----:R-:W1:Y:S01]  /*13720*/  @P1 LDC R2, c[0x0][0x438] ;  /* 0x00010e00ff021b82 */ /* 0x002e620000000800 */
[----:B----4-:R-:W-:-:S05]  /*13730*/  IMAD.SHL.U32 R21, R21, 0x8, RZ ;  /* 0x0000000815157824 */ /* 0x010fca00078e00ff */
[----:B------:R-:W-:-:S04]  /*13740*/  LOP3.LUT R21, R21, 0x38, RZ, 0xc0, !PT ;  /* 0x0000003815157812 */ /* 0x000fc800078ec0ff */
[----:B------:R-:W-:-:S04]  /*13750*/  LOP3.LUT R21, R21, 0x40, RZ, 0xfc, !PT ;  /* 0x0000004015157812 */ /* 0x000fc800078efcff */
[----:B------:R-:W-:Y:S02]  /*13760*/  ISETP.GE.AND P2, PT, R21, UR4, PT ;  /* 0x0000000415007c0c */ /* 0x000fe4000bf46270 */
[----:B------:R-:W4:Y:S01]  /*13770*/  S2R R21, SR_TID.X ;  /* 0x0000000000157919 */ /* 0x000f220000002100 */
[----:B------:R-:W-:Y:S01]  /*13780*/  IADD3 R3, R20, R31, RZ ;  /* 0x0000001f14037210 */ /* 0x000fe20007ffe0ff */
[----:B0-----:R-:W-:-:S04]  /*13790*/  IMAD.SHL.U32 R11, R11, 0x8, RZ ;  /* 0x000000080b0b7824 */ /* 0x001fc800078e00ff */
[----:B------:R-:W-:Y:S01]  /*137a0*/  IMAD.IADD R8, R3, 0x1, R33 ;  /* 0x0000000103087824 */ /* 0x000fe200078e0221 */
[----:B------:R-:W-:Y:S02]  /*137b0*/  LOP3.LUT R11, R11, 0x38, RZ, 0xc0, !PT ;  /* 0x000000380b0b7812 */ /* 0x000fe400078ec0ff */
[----:B------:R-:W-:-:S04]  /*137c0*/  LOP3.LUT R22, R22, 0xffffffbf, RZ, 0xc0, !PT ;  /* 0xffffffbf16167812 */ /* 0x000fc800078ec0ff */
[----:B------:R-:W-:-:S04]  /*137d0*/  @P2 LOP3.LUT R22, R22, 0x40, RZ, 0xfc, !PT ;  /* 0x0000004016162812 */ /* 0x000fc800078efcff */
[----:B------:R-:W-:Y:S01]  /*137e0*/  LOP3.LUT R22, R22, 0xffffff7f, RZ, 0xc0, !PT ;  /* 0xffffff7f16167812 */ /* 0x000fe200078ec0ff */
[----:B----4-:R-:W-:-:S05]  /*137f0*/  IMAD.SHL.U32 R21, R21, 0x8, RZ ;  /* 0x0000000815157824 */ /* 0x010fca00078e00ff */
[----:B------:R-:W-:Y:S02]  /*13800*/  LOP3.LUT R21, R21, 0x38, RZ, 0xc0, !PT ;  /* 0x0000003815157812 */ /* 0x000fe400078ec0ff */
[----:B------:R-:W-:-:S05]  /*13810*/  SEL R9, RZ, 0xffffffff, P2 ;  /* 0xffffffffff097807 */ /* 0x000fca0001000000 */
[----:B------:R-:W-:Y:S02]  /*13820*/  IMAD.SHL.U32 R9, R9, 0x2, RZ ;  /* 0x0000000209097824 */ /* 0x000fe400078e00ff */
[----:B------:R-:W-:Y:S01]  /*13830*/  IMAD.MOV.U32 R36, RZ, RZ, RZ ;  /* 0x000000ffff247224 */ /* 0x000fe200078e00ff */
[----:B------:R-:W-:Y:S02]  /*13840*/  LOP3.LUT R13, R11, 0x1c0, RZ, 0xfc, !PT ;  /* 0x000001c00b0d7812 */ /* 0x000fe400078efcff */
[----:B--2---:R-:W-:Y:S01]  /*13850*/  ISETP.GE.AND P0, PT, R3, R34, PT ;  /* 0x000000220300720c */ /* 0x004fe20003f06270 */
[----:B---3--:R-:W-:-:S04]  /*13860*/  @P1 IMAD.HI.U32 R3, R8, R0, RZ ;  /* 0x0000000008031227 */ /* 0x008fc800078e00ff */
[----:B------:R-:W-:Y:S01]  /*13870*/  IMAD.MOV.U32 R0, RZ, RZ, R8 ;  /* 0x000000ffff007224 */ /* 0x000fe200078e0008 */
[----:B-1----:R-:W-:Y:S02]  /*13880*/  @P1 SHF.R.U32.HI R0, RZ, R2, R3 ;  /* 0x00000002ff001219 */ /* 0x002fe40000011603 */
[----:B------:R-:W-:Y:S02]  /*13890*/  ISETP.GE.AND P1, PT, R11, UR4, PT ;  /* 0x000000040b007c0c */ /* 0x000fe4000bf26270 */
[----:B------:R-:W-:Y:S02]  /*138a0*/  ISETP.GT.U32.OR P0, PT, R20, 0x3f, P0 ;  /* 0x0000003f1400780c */ /* 0x000fe40000704470 */
[C---:B------:R-:W-:Y:S02]  /*138b0*/  LOP3.LUT R34, R21.reuse, 0x80, RZ, 0xfc, !PT ;  /* 0x0000008015227812 */ /* 0x040fe400078efcff */
[----:B------:R-:W-:Y:S02]  /*138c0*/  LOP3.LUT R21, R21, 0xc0, RZ, 0xfc, !PT ;  /* 0x000000c015157812 */ /* 0x000fe400078efcff */
[----:B------:R-:W-:-:S05]  /*138d0*/  SEL R4, RZ, 0x1, P1 ;  /* 0x00000001ff047807 */ /* 0x000fca0000800000 */
[----:B------:R-:W-:Y:S02]  /*138e0*/  @P1 LOP3.LUT R22, R22, 0x80, RZ, 0xfc, !PT ;  /* 0x0000008016161812 */ /* 0x000fe400078efcff */
[----:B------:R-:W-:Y:S01]  /*138f0*/  ISETP.GE.AND P1, PT, R21, UR4, PT ;  /* 0x0000000415007c0c */ /* 0x000fe2000bf26270 */
[----:B------:R-:W0:Y:S01]  /*13900*/  @!P0 LDC.64 R2, c[0x0][0x428] ;  /* 0x00010a00ff028b82 */ /* 0x000e220000000a00 */
[----:B------:R-:W1:Y:S01]  /*13910*/  S2R R21, SR_TID.X ;  /* 0x0000000000157919 */ /* 0x000e620000002100 */
[----:B------:R-:W-:Y:S02]  /*13920*/  LOP3.LUT R9, R9, 0x2, R4, 0xe2, !PT ;  /* 0x0000000209097812 */ /* 0x000fe400078ee204 */
[----:B------:R-:W-:-:S04]  /*13930*/  ISETP.GE.AND P2, PT, R34, UR4, PT ;  /* 0x0000000422007c0c */ /* 0x000fc8000bf46270 */
[----:B------:R-:W2:Y:S01]  /*13940*/  @!P0 LDC.64 R4, c[0x0][0x418] ;  /* 0x00010600ff048b82 */ /* 0x000ea20000000a00 */
[----:B------:R-:W-:Y:S02]  /*13950*/  SEL R6, RZ, 0x4, P2 ;  /* 0x00000004ff067807 */ /* 0x000fe40001000000 */
[----:B------:R-:W-:Y:S02]  /*13960*/  SEL R7, RZ, 0x8, P1 ;  /* 0x00000008ff077807 */ /* 0x000fe40000800000 */
[----:B------:R-:W-:Y:S02]  /*13970*/  SHF.R.S32.HI R34, RZ, 0x1f, R30 ;  /* 0x0000001fff227819 */ /* 0x000fe4000001141e */
[----:B------:R-:W-:Y:S01]  /*13980*/  LOP3.LUT R9, R7, R9, R6, 0xfe, !PT ;  /* 0x0000000907097212 */ /* 0x000fe200078efe06 */
[--C-:B------:R-:W-:Y:S01]  /*13990*/  @!P0 IMAD.MOV.U32 R6, RZ, RZ, R0.reuse ;  /* 0x000000ffff068224 */ /* 0x100fe200078e0000 */
[----:B------:R-:W-:Y:S02]  /*139a0*/  @!P0 SHF.R.S32.HI R7, RZ, 0x1f, R0 ;  /* 0x0000001fff078819 */ /* 0x000fe40000011400 */
[----:B------:R-:W-:-:S04]  /*139b0*/  LOP3.LUT R22, R22, 0xffffffdf, RZ, 0xc0, !PT ;  /* 0xffffffdf16167812 */ /* 0x000fc800078ec0ff */
[----:B------:R-:W-:Y:S01]  /*139c0*/  @P2 LOP3.LUT R22, R22, 0x20, RZ, 0xfc, !PT ;  /* 0x0000002016162812 */ /* 0x000fe200078efcff */
[----:B0-----:R-:W-:-:S04]  /*139d0*/  @!P0 IMAD.WIDE.U32 R6, R30, R2, R6 ;  /* 0x000000021e068225 */ /* 0x001fc800078e0006 */
[----:B------:R-:W-:Y:S01]  /*139e0*/  @!P0 IMAD R2, R34, R2, RZ ;  /* 0x0000000222028224 */ /* 0x000fe200078e02ff */
[----:B------:R-:W-:-:S03]  /*139f0*/  LOP3.LUT R22, R22, 0xffffffef, RZ, 0xc0, !PT ;  /* 0xffffffef16167812 */ /* 0x000fc600078ec0ff */
[----:B------:R-:W-:Y:S02]  /*13a00*/  @!P0 IMAD R3, R30, R3, R2 ;  /* 0x000000031e038224 */ /* 0x000fe400078e0202 */
[----:B-1----:R-:W-:Y:S01]  /*13a10*/  IMAD.SHL.U32 R21, R21, 0x8, RZ ;  /* 0x0000000815157824 */ /* 0x002fe200078e00ff */
[----:B------:R-:W-:Y:S01]  /*13a20*/  @P1 LOP3.LUT R22, R22, 0x10, RZ, 0xfc, !PT ;  /* 0x0000001016161812 */ /* 0x000fe200078efcff */
[----:B------:R-:W-:Y:S01]  /*13a30*/  @!P0 IMAD.IADD R3, R7, 0x1, R3 ;  /* 0x0000000107038824 */ /* 0x000fe200078e0203 */
[C---:B--2---:R-:W-:Y:S02]  /*13a40*/  @!P0 LEA R4, P1, R6.reuse, R4, 0x2 ;  /* 0x0000000406048211 */ /* 0x044fe400078210ff */
[----:B------:R-:W-:Y:S02]  /*13a50*/  LOP3.LUT R21, R21, 0x38, RZ, 0xc0, !PT ;  /* 0x0000003815157812 */ /* 0x000fe400078ec0ff */
[----:B------:R-:W-:Y:S02]  /*13a60*/  @!P0 LEA.HI.X R5, R6, R5, R3, 0x2, P1 ;  /* 0x0000000506058211 */ /* 0x000fe400008f1403 */
[----:B------:R-:W-:-:S03]  /*13a70*/  LOP3.LUT R12, R21, 0x180, RZ, 0xfc, !PT ;  /* 0x00000180150c7812 */ /* 0x000fc600078efcff */
[----:B------:R0:W5:Y:S01]  /*13a80*/  @!P0 LDG.E R36, desc[UR40][R4.64] ;  /* 0x0000002804248981 */ /* 0x000162000c1e1900 */
[----:B------:R-:W-:Y:S02]  /*13a90*/  ISETP.GE.AND P0, PT, R12, UR4, PT ;  /* 0x000000040c007c0c */ /* 0x000fe4000bf06270 */
[C---:B------:R-:W-:Y:S02]  /*13aa0*/  LOP3.LUT R12, R11.reuse, 0x100, RZ, 0xfc, !PT ;  /* 0x000001000b0c7812 */ /* 0x040fe400078efcff */
[----:B------:R-:W-:Y:S02]  /*13ab0*/  LOP3.LUT R11, R11, 0x140, RZ, 0xfc, !PT ;  /* 0x000001400b0b7812 */ /* 0x000fe400078efcff */
[----:B------:R-:W-:Y:S02]  /*13ac0*/  ISETP.GE.AND P3, PT, R12, UR4, PT ;  /* 0x000000040c007c0c */ /* 0x000fe4000bf66270 */
[----:B------:R-:W-:Y:S02]  /*13ad0*/  ISETP.GE.AND P2, PT, R11, UR4, PT ;  /* 0x000000040b007c0c */ /* 0x000fe4000bf46270 */
[----:B0-----:R-:W-:-:S02]  /*13ae0*/  SEL R4, RZ, 0x10, P3 ;  /* 0x00000010ff047807 */ /* 0x001fc40001800000 */
[----:B------:R-:W-:Y:S01]  /*13af0*/  SEL R5, RZ, 0x20, P2 ;  /* 0x00000020ff057807 */ /* 0x000fe20001000000 */
[----:B------:R-:W-:Y:S01]  /*13b00*/  IMAD.MOV R0, RZ, RZ, -R0 ;  /* 0x000000ffff007224 */ /* 0x000fe200078e0a00 */
[----:B------:R-:W-:Y:S02]  /*13b10*/  SEL R3, RZ, 0x40, P0 ;  /* 0x00000040ff037807 */ /* 0x000fe40000000000 */
[----:B------:R-:W-:Y:S01]  /*13b20*/  LOP3.LUT R4, R5, R9, R4, 0xfe, !PT ;  /* 0x0000000905047212 */ /* 0x000fe200078efe04 */
[----:B------:R-:W-:-:S03]  /*13b30*/  IMAD R0, R10, R0, R8 ;  /* 0x000000000a007224 */ /* 0x000fc600078e0208 */
[----:B------:R-:W-:-:S05]  /*13b40*/  LOP3.LUT R3, R4, R3, RZ, 0xfc, !PT ;  /* 0x0000000304037212 */ /* 0x000fca00078efcff */
[----:B------:R0:W-:Y:S04]  /*13b50*/  STL [R1+0x38], R3 ;  /* 0x0000380301007387 */ /* 0x0001e80000100800 */
[----:B------:R0:W-:Y:S01]  /*13b60*/  STL [R1], R0 ;  /* 0x0000000001007387 */ /* 0x0001e20000100800 */
[----:B------:R-:W-:Y:S02]  /*13b70*/  LOP3.LUT R22, R22, 0xfffffff7, RZ, 0xc0, !PT ;  /* 0xfffffff716167812 */ /* 0x000fe400078ec0ff */
[----:B------:R-:W-:Y:S02]  /*13b80*/  ISETP.GE.AND P0, PT, R13, UR4, PT ;  /* 0x000000040d007c0c */ /* 0x000fe4000bf06270 */
[----:B------:R-:W-:Y:S01]  /*13b90*/  @P3 LOP3.LUT R22, R22, 0x8, RZ, 0xfc, !PT ;  /* 0x0000000816163812 */ /* 0x000fe200078efcff */
[----:B------:R-:W-:-:S03]  /*13ba0*/  UMOV UR4, 0xffffffff ;  /* 0xffffffff00047882 */ /* 0x000fc60000000000 */
[----:B------:R-:W-:Y:S02]  /*13bb0*/  LOP3.LUT R22, R22, 0xfffffffb, RZ, 0xc0, !PT ;  /* 0xfffffffb16167812 */ /* 0x000fe400078ec0ff */
[----:B------:R-:W-:Y:S02]  /*13bc0*/  SEL R2, RZ, 0x80, P0 ;  /* 0x00000080ff027807 */ /* 0x000fe40000000000 */
[----:B------:R-:W-:Y:S01]  /*13bd0*/  @P2 LOP3.LUT R22, R22, 0x4, RZ, 0xfc, !PT ;  /* 0x0000000416162812 */ /* 0x000fe200078efcff */
[----:B0-----:R-:W-:Y:S06]  /*13be0*/  BRA.DIV UR4, `(.L_x_784) ;  /* 0x0000004604e87947 */ /* 0x001fec000b800000 */
.L_x_888:
[----:B------:R-:W-:Y:S02]  /*13bf0*/  LOP3.LUT R2, R3, R2, RZ, 0xfc, !PT ;  /* 0x0000000203027212 */ /* 0x000fe400078efcff */
[----:B------:R-:W-:Y:S02]  /*13c00*/  LOP3.LUT R0, R37, 0x2, RZ, 0xfc, !PT ;  /* 0x0000000225007812 */ /* 0x000fe400078efcff */
[----:B------:R-:W-:Y:S01]  /*13c10*/  ISETP.GT.U32.AND P1, PT, R20, 0x3f, PT ;  /* 0x0000003f1400780c */ /* 0x000fe20003f24070 */
[----:B------:R0:W-:Y:S01]  /*13c20*/  STL [R1+0x10], R2 ;  /* 0x0000100201007387 */ /* 0x0001e20000100800 */
[----:B------:R-:W-:Y:S02]  /*13c30*/  ISETP.NE.AND P0, PT, R0, 0x3, PT ;  /* 0x000000030000780c */ /* 0x000fe40003f05270 */
[----:B------:R-:W-:Y:S02]  /*13c40*/  LOP3.LUT R22, R22, 0xfffffeff, RZ, 0xc0, !PT ;  /* 0xfffffeff16167812 */ /* 0x000fe400078ec0ff */
[----:B------:R-:W-:-:S02]  /*13c50*/  SHF.R.S32.HI R29, RZ, 0x1f, R18 ;  /* 0x0000001fff1d7819 */ /* 0x000fc40000011412 */
[----:B------:R-:W-:-:S05]  /*13c60*/  LOP3.LUT R22, R22, 0xfffffffe, RZ, 0xc0, !PT ;  /* 0xfffffffe16167812 */ /* 0x000fca00078ec0ff */
[----:B------:R-:W-:-:S04]  /*13c70*/  @P1 LOP3.LUT R22, R22, 0x1, RZ, 0xfc, !PT ;  /* 0x0000000116161812 */ /* 0x000fc800078efcff */
[----:B------:R-:W-:Y:S01]  /*13c80*/  @P0 LOP3.LUT R22, R22, 0x100, RZ, 0xfc, !PT ;  /* 0x0000010016160812 */ /* 0x000fe200078efcff */
[----:B0-----:R-:W-:Y:S06]  /*13c90*/  @!P0 BRA `(.L_x_785) ;  /* 0x0000000000048947 */ /* 0x001fec0003800000 */
[----:B------:R-:W-:Y:S01]  /*13ca0*/  BPT.TRAP 0x1 ;  /* 0x000000040000795c */ /* 0x000fe20000300000 */
.L_x_785:
[----:B------:R-:W-:Y:S01]  /*13cb0*/  IMAD R27, R25, 0x8, R23 ;  /* 0x00000008191b7824 */ /* 0x000fe200078e0217 */
[----:B------:R-:W-:Y:S01]  /*13cc0*/  SHF.L.U32 R0, R26, 0x1f, RZ ;  /* 0x0000001f1a007819 */ /* 0x000fe200000006ff */
[----:B------:R-:W-:Y:S03]  /*13cd0*/  BSSY B0, `(.L_x_786) ;  /* 0x0000003000007945 */ /* 0x000fe60003800000 */
[----:B------:R-:W0:Y:S02]  /*13ce0*/  SYNCS.PHASECHK.TRANS64.TRYWAIT P0, [R27+URZ+0x28c40], R0 ;  /* 0x028c40001b0075a7 */ /* 0x000e24000800017f */
[----:B0-----:R-:W-:Y:S05]  /*13cf0*/  @!P0 BRA `(.L_x_787) ;  /* 0x0000004400d88947 */ /* 0x001fea0003800000 */
.L_x_889:
[----:B------:R-:W-:Y:S05]  /*13d00*/  BSYNC B0 ;  /* 0x0000000000007941 */ /* 0x000fea0003800000 */
.L_x_786:
[----:B------:R-:W0:Y:S01]  /*13d10*/  LDL R2, [R1] ;  /* 0x0000000001027983 */ /* 0x000e220000100800 */
[----:B------:R-:W-:-:S03]  /*13d20*/  ULDC.64 UR4, c[0x0][0x300] ;  /* 0x0000c00000047ab9 */ /* 0x000fc60000000a00 */
[----:B------:R-:W2:Y:S01]  /*13d30*/  LDL R6, [R1+0x4] ;  /* 0x0000040001067983 */ /* 0x000ea20000100800 */
[----:B-----5:R-:W-:Y:S02]  /*13d40*/  SHF.R.S32.HI R4, RZ, 0x1f, R36 ;  /* 0x0000001fff047819 */ /* 0x020fe40000011424 */
[----:B------:R-:W-:Y:S01]  /*13d50*/  LOP3.LUT R22, R22, 0xfffffffd, RZ, 0xc0, !PT ;  /* 0xfffffffd16167812 */ /* 0x000fe200078ec0ff */
[----:B------:R-:W1:Y:S02]  /*13d60*/  S2R R7, SR_TID.X ;  /* 0x0000000000077919 */ /* 0x000e640000002100 */
        /* <DEDUP_REMOVED lines=20> */
[----:B0-----:R-:W-:-:S04]  /*13eb0*/  LOP3.LUT R4, R4, 0x7f, RZ, 0xc0, !PT ;  /* 0x0000007f04047812 */ /* 0x001fc800078ec0ff */
[----:B------:R-:W-:Y:S01]  /*13ec0*/  SHF.R.U32.HI R5, RZ, 0x3, R4 ;  /* 0x00000003ff057819 */ /* 0x000fe20000011604 */
[----:B------:R-:W-:Y:S01]  /*13ed0*/  IMAD.IADD R4, R3, 0x1, R0 ;  /* 0x0000000103047824 */ /* 0x000fe200078e0200 */
[C---:B------:R-:W-:Y:S01]  /*13ee0*/  LEA R0, P0, R2.reuse, UR4, 0x1 ;  /* 0x0000000402007c11 */ /* 0x040fe2000f8008ff */
[----:B------:R-:W-:Y:S01]  /*13ef0*/  ULDC UR4, c[0x0][0x2f4] ;  /* 0x0000bd0000047ab9 */ /* 0x000fe20000000800 */
[----:B--2---:R-:W-:Y:S01]  /*13f00*/  IADD3 R31, -R5, R6, -R31 ;  /* 0x00000006051f7210 */ /* 0x004fe20007ffe91f */
[----:B------:R-:W-:Y:S01]  /*13f10*/  IMAD R5, R25, 0x1000, R35 ;  /* 0x0000100019057824 */ /* 0x000fe200078e0223 */
[----:B------:R-:W-:Y:S02]  /*13f20*/  ISETP.GE.AND P2, PT, R7, UR4, PT ;  /* 0x0000000407007c0c */ /* 0x000fe4000bf46270 */
[----:B------:R-:W-:Y:S01]  /*13f30*/  LEA.HI.X R4, R2, UR5, R4, 0x1, P0 ;  /* 0x0000000502047c11 */ /* 0x000fe200080f0c04 */
[----:B------:R-:W-:Y:S01]  /*13f40*/  UMOV UR5, 0xffffffff ;  /* 0xffffffff00057882 */ /* 0x000fe20000000000 */
[----:B------:R-:W-:-:S09]  /*13f50*/  ISETP.GE.AND P0, PT, R31, 0x1, PT ;  /* 0x000000011f00780c */ /* 0x000fd20003f06270 */
[----:B------:R-:W-:Y:S01]  /*13f60*/  @P2 LOP3.LUT R22, R22, 0x2, RZ, 0xfc, !PT ;  /* 0x0000000216162812 */ /* 0x000fe200078efcff */
[----:B------:R-:W-:Y:S06]  /*13f70*/  BRA.DIV UR5, `(.L_x_788) ;  /* 0x00000046054c7947 */ /* 0x000fec000b800000 */
[----:B------:R-:W0:Y:S01]  /*13f80*/  SHFL.IDX PT, R3, R0, RZ, 0x181f ;  /* 0x00181fff00037589 */ /* 0x000e2200000e0000 */
[----:B------:R-:W-:-:S03]  /*13f90*/  @P0 IMAD R6, R5, 0x2, R23 ;  /* 0x0000000205060824 */ /* 0x000fc600078e0217 */
[----:B------:R-:W1:Y:S01]  /*13fa0*/  SHFL.IDX PT, R2, R4, RZ, 0x181f ;  /* 0x00181fff04027589 */ /* 0x000e6200000e0000 */
        /* <DEDUP_REMOVED lines=23> */
[----:B0-----:R-:W-:-:S04]  /*14120*/  @P0 LEA R3, P1, R7, R3, 0x1 ;  /* 0x0000000307030211 */ /* 0x001fc800078208ff */
[----:B-1----:R-:W-:-:S04]  /*14130*/  @P0 IADD3.X R2, RZ, R2, RZ, P1, !PT ;  /* 0x00000002ff020210 */ /* 0x002fc80000ffe4ff */
[----:B------:R-:W-:-:S04]  /*14140*/  @P0 LOP3.LUT R3, R3, R2, RZ, 0x3c, !PT ;  /* 0x0000000203030212 */ /* 0x000fc800078e3cff */
[----:B------:R-:W-:-:S04]  /*14150*/  @P0 LOP3.LUT R2, R3, R2, RZ, 0x3c, !PT ;  /* 0x0000000203020212 */ /* 0x000fc800078e3cff */
[----:B------:R-:W-:-:S05]  /*14160*/  @P0 LOP3.LUT R3, R3, R2, RZ, 0x3c, !PT ;  /* 0x0000000203030212 */ /* 0x000fca00078e3cff */
[----:B--23--:R1:W-:Y:S02]  /*14170*/  @P0 LDGSTS.E.BYPASS.LTC128B.128 [R6+0x23400], desc[UR40][R2.64], !P2 ;  /* 0x2340000002060fae */ /* 0x00c3e4000d101d68 */
.L_x_899:
[----:B------:R-:W-:-:S13]  /*14180*/  ISETP.GE.AND P0, PT, R31, 0x31, PT ;  /* 0x000000311f00780c */ /* 0x000fda0003f06270 */
[----:B01----:R-:W-:Y:S01]  /*14190*/  @P0 LEA R2, P1, R7, R0, 0x1 ;  /* 0x0000000007020211 */ /* 0x003fe200078208ff */
[----:B------:R-:W-:-:S04]  /*141a0*/  @P0 IMAD R5, R5, 0x2, R23 ;  /* 0x0000000205050824 */ /* 0x000fc800078e0217 */
[----:B------:R-:W-:-:S05]  /*141b0*/  @P0 IMAD.X R3, RZ, RZ, R4, P1 ;  /* 0x000000ffff030224 */ /* 0x000fca00008e0604 */
[----:B------:R-:W-:Y:S01]  /*141c0*/  @!PT LDS RZ, [RZ] ;  /* 0x00000000fffff984 */ /* 0x000fe20000000800 */
[----:B------:R-:W-:Y:S01]  /*141d0*/  @!PT LDS RZ, [RZ] ;  /* 0x00000000fffff984 */ /* 0x000fe20000000800 */
[----:B------:R-:W-:Y:S01]  /*141e0*/  @!PT LDS RZ, [RZ] ;  /* 0x00000000fffff984 */ /* 0x000fe20000000800 */
[----:B------:R0:W-:Y:S01]  /*141f0*/  @P0 LDGSTS.E.BYPASS.LTC128B.128 [R5+0x23c00], desc[UR40][R2.64], !P2 ;  /* 0x23c0000002050fae */ /* 0x0001e2000d101d68 */
[----:B------:R-:W-:Y:S01]  /*14200*/  PLOP3.LUT P0, PT, PT, PT, PT, 0x80, 0x0 ;  /* 0x000000000000781c */ /* 0x000fe20003f0f070 */
[----:B------:R-:W-:-:S12]  /*14210*/  NOP ;  /* 0x0000000000007918 */ /* 0x000fd80000000000 */
.L_x_789:
        /* <DEDUP_REMOVED lines=11> */
.L_x_790:
[----:B------:R1:W5:Y:S01]  /*142d0*/  LDL.LU R0, [R1+0x14] ;  /* 0x0000140001007983 */ /* 0x0003620000300800 */
[----:B------:R1:W-:Y:S03]  /*142e0*/  SYNCS.ARRIVE.TRANS64.A1T0 RZ, [R27+URZ+0x28c30], RZ ;  /* 0x028c30ff1bff79a7 */ /* 0x0003e6000810003f */
[----:B------:R1:W5:Y:S04]  /*142f0*/  LDL.LU R4, [R1+0xc] ;  /* 0x00000c0001047983 */ /* 0x0003680000300800 */
[----:B0-----:R1:W5:Y:S02]  /*14300*/  LDL R3, [R1+0x10] ;  /* 0x0000100001037983 */ /* 0x0013640000100800 */
[----:B------:R-:W-:Y:S05]  /*14310*/  WARPSYNC.ALL ;  /* 0x0000000000007948 */ /* 0x000fea0003800000 */
[----:B------:R-:W-:Y:S01]  /*14320*/  ULDC.64 UR4, c[0x0][0xa00] ;  /* 0x0002800000047ab9 */ /* 0x000fe20000000a00 */
[----:B------:R-:W-:Y:S01]  /*14330*/  BSSY B6, `(.L_x_791) ;  /* 0x0000025000067945 */ /* 0x000fe20003800000 */
[----:B------:R-:W-:Y:S01]  /*14340*/  BAR.SYNC.DEFER_BLOCKING 0x8, 0x100 ;  /* 0x0204000000007b1d */ /* 0x000fe20000010000 */
[----:B------:R-:W-:-:S04]  /*14350*/  ISETP.NE.U32.AND P0, PT, RZ, UR4, PT ;  /* 0x00000004ff007c0c */ /* 0x000fc8000bf05070 */
[----:B------:R-:W-:Y:S01]  /*14360*/  ISETP.NE.AND.EX P0, PT, RZ, UR5, PT, P0 ;  /* 0x00000005ff007c0c */ /* 0x000fe2000bf05300 */
[----:B------:R-:W-:-:S03]  /*14370*/  ULDC.64 UR4, c[0x0][0x298] ;  /* 0x0000a60000047ab9 */ /* 0x000fc60000000a00 */
[----:B------:R-:W-:-:S05]  /*14380*/  SEL R5, R32, RZ, !P0 ;  /* 0x000000ff20057207 */ /* 0x000fca0004000000 */
[----:B------:R0:W-:Y:S01]  /*14390*/  STL [R1+0x28], R5 ;  /* 0x0000280501007387 */ /* 0x0001e20000100800 */
[----:B-----5:R-:W-:Y:S02]  /*143a0*/  SEL R2, R0, RZ, !P0 ;  /* 0x000000ff00027207 */ /* 0x020fe40004000000 */
[----:B------:R-:W-:-:S03]  /*143b0*/  SHF.R.S32.HI R0, RZ, 0x1f, R4 ;  /* 0x0000001fff007819 */ /* 0x000fc60000011404 */
[----:B------:R2:W-:Y:S01]  /*143c0*/  STL [R1+0x14], R2 ;  /* 0x0000140201007387 */ /* 0x0005e20000100800 */
[----:B------:R-:W-:Y:S01]  /*143d0*/  PRMT R32, R3, 0x8880, RZ ;  /* 0x0000888003207816 */ /* 0x000fe200000000ff */
[----:B------:R-:W-:-:S03]  /*143e0*/  IMAD R0, R0, UR4, RZ ;  /* 0x0000000400007c24 */ /* 0x000fc6000f8e02ff */
[----:B------:R-:W-:Y:S01]  /*143f0*/  PRMT R32, R32, 0x7710, RZ ;  /* 0x0000771020207816 */ /* 0x000fe200000000ff */
[C---:B------:R-:W-:Y:S02]  /*14400*/  IMAD R0, R4.reuse, UR5, R0 ;  /* 0x0000000504007c24 */ /* 0x040fe4000f8e0200 */
[----:B0-----:R-:W-:-:S04]  /*14410*/  IMAD.WIDE.U32 R4, R4, UR4, RZ ;  /* 0x0000000404047c25 */ /* 0x001fc8000f8e00ff */
[----:B------:R-:W-:Y:S01]  /*14420*/  IMAD.IADD R0, R5, 0x1, R0 ;  /* 0x0000000105007824 */ /* 0x000fe200078e0200 */
[----:B------:R0:W-:Y:S01]  /*14430*/  STL.64 [R1+0x20], R4 ;  /* 0x0000200401007387 */ /* 0x0001e20000100a00 */
[----:B--2---:R-:W-:-:S03]  /*14440*/  VIADD R2, R23, 0x20400 ;  /* 0x0002040017027836 */ /* 0x004fc60000000000 */
[----:B------:R0:W-:Y:S02]  /*14450*/  STL [R1+0xc], R0 ;  /* 0x00000c0001007387 */ /* 0x0001e40000100800 */
[----:B------:R-:W-:-:S13]  /*14460*/  LOP3.LUT P0, RZ, R2, 0x3ff, RZ, 0xc0, !PT ;  /* 0x000003ff02ff7812 */ /* 0x000fda000780c0ff */
        /* <DEDUP_REMOVED lines=17> */
.L_x_792:
[----:B------:R-:W-:Y:S05]  /*14580*/  BSYNC B6 ;  /* 0x0000000000067941 */ /* 0x000fea0003800000 */
.L_x_791:
[----:B------:R-:W2:Y:S01]  /*14590*/  LDL.LU R0, [R1+0xc] ;  /* 0x00000c0001007983 */ /* 0x000ea20000300800 */
[----:B------:R-:W-:Y:S01]  /*145a0*/  ULDC.64 UR4, c[0x0][0x2d8] ;  /* 0x0000b60000047ab9 */ /* 0x000fe20000000a00 */
[----:B------:R-:W0:Y:S02]  /*145b0*/  LDC R7, c[0x0][0x448] ;  /* 0x00011200ff077b82 */ /* 0x000e240000000800 */
[----:B------:R-:W2:Y:S04]  /*145c0*/  LDL.LU.64 R2, [R1+0x20] ;  /* 0x0000200001027983 */ /* 0x000ea80000300a00 */
[----:B------:R-:W3:Y:S04]  /*145d0*/  LDL.LU R20, [R1+0x14] ;  /* 0x0000140001147983 */ /* 0x000ee80000300800 */
[----:B------:R-:W4:Y:S04]  /*145e0*/  LDL.LU R21, [R1+0x28] ;  /* 0x0000280001157983 */ /* 0x000f280000300800 */
[----:B------:R0:W5:Y:S02]  /*145f0*/  LDL R8, [R1+0x34] ;  /* 0x0000340001087983 */ /* 0x0001640000100800 */
[----:B0-----:R-:W-:-:S13]  /*14600*/  ISETP.NE.AND P0, PT, R7, 0x1, PT ;  /* 0x000000010700780c */ /* 0x001fda0003f05270 */
[----:B------:R-:W0:Y:S08]  /*14610*/  @P0 LDC R5, c[0x0][0x44c] ;  /* 0x00011300ff050b82 */ /* 0x000e300000000800 */
[----:B------:R-:W1:Y:S01]  /*14620*/  @P0 LDC R6, c[0x0][0x450] ;  /* 0x00011400ff060b82 */ /* 0x000e620000000800 */
[----:B--2---:R-:W-:Y:S02]  /*14630*/  IMAD.MOV.U32 R3, RZ, RZ, R0 ;  /* 0x000000ffff037224 */ /* 0x004fe400078e0000 */
[----:B------:R-:W-:-:S02]  /*14640*/  IMAD R0, R29, UR4, RZ ;  /* 0x000000041d007c24 */ /* 0x000fc4000f8e02ff */
[----:B------:R-:W-:-:S04]  /*14650*/  IMAD.WIDE.U32 R2, R18, UR4, R2 ;  /* 0x0000000412027c25 */ /* 0x000fc8000f8e0002 */
[----:B------:R-:W-:Y:S01]  /*14660*/  IMAD R0, R18, UR5, R0 ;  /* 0x0000000512007c24 */ /* 0x000fe2000f8e0200 */
[----:B------:R-:W-:-:S03]  /*14670*/  ULDC.64 UR4, c[0x0][0x2e0] ;  /* 0x0000b80000047ab9 */ /* 0x000fc60000000a00 */
[----:B------:R-:W-:Y:S02]  /*14680*/  IMAD.IADD R3, R3, 0x1, R0 ;  /* 0x0000000103037824 */ /* 0x000fe400078e0200 */
[----:B---3--:R-:W-:Y:S02]  /*14690*/  IMAD R0, R20, UR4, RZ ;  /* 0x0000000414007c24 */ /* 0x008fe4000f8e02ff */
[----:B------:R-:W2:Y:S01]  /*146a0*/  S2R R20, SR_TID.X ;  /* 0x0000000000147919 */ /* 0x000ea20000002100 */
[----:B----4-:R-:W-:-:S04]  /*146b0*/  IMAD.WIDE.U32 R2, R21, UR4, R2 ;  /* 0x0000000415027c25 */ /* 0x010fc8000f8e0002 */
[----:B------:R-:W-:Y:S01]  /*146c0*/  IMAD R0, R21, UR5, R0 ;  /* 0x0000000515007c24 */ /* 0x000fe2000f8e0200 */
[----:B------:R-:W3:Y:S01]  /*146d0*/  S2R R9, SR_TID.X ;  /* 0x0000000000097919 */ /* 0x000ee20000002100 */
[----:B------:R-:W-:Y:S02]  /*146e0*/  ULDC.64 UR4, c[0x0][0x2d0] ;  /* 0x0000b40000047ab9 */ /* 0x000fe40000000a00 */
[----:B------:R-:W-:Y:S01]  /*146f0*/  IMAD.IADD R3, R3, 0x1, R0 ;  /* 0x0000000103037824 */ /* 0x000fe200078e0200 */
[----:B--2---:R-:W-:-:S04]  /*14700*/  LOP3.LUT R20, R20, 0x7f, RZ, 0xc0, !PT ;  /* 0x0000007f14147812 */ /* 0x004fc800078ec0ff */
[----:B------:R-:W-:Y:S02]  /*14710*/  SHF.R.U32.HI R21, RZ, 0x3, R20 ;  /* 0x00000003ff157819 */ /* 0x000fe40000011614 */
[----:B------:R-:W2:Y:S02]  /*14720*/  S2R R20, SR_TID.X ;  /* 0x0000000000147919 */ /* 0x000ea40000002100 */
[----:B--2---:R-:W-:-:S05]  /*14730*/  IMAD.SHL.U32 R20, R20, 0x10, RZ ;  /* 0x0000001014147824 */ /* 0x004fca00078e00ff */
[----:B------:R-:W-:-:S05]  /*14740*/  LOP3.LUT R20, R21, 0x70, R20, 0xf8, !PT ;  /* 0x0000007015147812 */ /* 0x000fca00078ef814 */
[----:B------:R-:W-:Y:S02]  /*14750*/  IMAD R0, R17, 0x40, R20 ;  /* 0x0000004011007824 */ /* 0x000fe400078e0214 */
[----:B------:R2:W5:Y:S02]  /*14760*/  LDL R20, [R1+0x18] ;  /* 0x0000180001147983 */ /* 0x0005640000100800 */
[----:B0-----:R-:W-:-:S04]  /*14770*/  @P0 IMAD.HI.U32 R5, R0, R5, RZ ;  /* 0x0000000500050227 */ /* 0x001fc800078e00ff */
[----:B------:R-:W-:Y:S01]  /*14780*/  IMAD.MOV.U32 R4, RZ, RZ, R0 ;  /* 0x000000ffff047224 */ /* 0x000fe200078e0000 */
[----:B-1----:R-:W-:Y:S01]  /*14790*/  @P0 SHF.R.U32.HI R4, RZ, R6, R5 ;  /* 0x00000006ff040219 */ /* 0x002fe20000011605 */
[----:B------:R-:W0:Y:S04]  /*147a0*/  S2R R21, SR_TID.X ;  /* 0x0000000000157919 */ /* 0x000e280000002100 */
[----:B------:R-:W-:-:S04]  /*147b0*/  IMAD.MOV R5, RZ, RZ, -R4 ;  /* 0x000000ffff057224 */ /* 0x000fc800078e0a04 */
[----:B------:R-:W-:Y:S01]  /*147c0*/  IMAD R0, R7, R5, R0 ;  /* 0x0000000507007224 */ /* 0x000fe200078e0200 */
        /* <DEDUP_REMOVED lines=10> */
[----:B------:R-:W-:Y:S01]  /*14870*/  ULDC.64 UR4, c[0x0][0x280] ;  /* 0x0000a00000047ab9 */ /* 0x000fe20000000a00 */
[----:B---3--:R-:W-:Y:S01]  /*14880*/  IMAD.SHL.U32 R9, R9, 0x8, RZ ;  /* 0x0000000809097824 */ /* 0x008fe200078e00ff */
[C---:B------:R-:W-:Y:S01]  /*14890*/  LEA R0, P0, R2.reuse, UR4, 0x1 ;  /* 0x0000000402007c11 */ /* 0x040fe2000f8008ff */
[----:B------:R-:W-:Y:S01]  /*148a0*/  IMAD.IADD R3, R3, 0x1, R4 ;  /* 0x0000000103037824 */ /* 0x000fe200078e0204 */
[----:B------:R-:W-:Y:S02]  /*148b0*/  ULDC UR4, c[0x0][0x2b8] ;  /* 0x0000ae0000047ab9 */ /* 0x000fe40000000800 */
[----:B------:R-:W-:Y:S02]  /*148c0*/  LOP3.LUT R9, R9, 0x38, RZ, 0xc0, !PT ;  /* 0x0000003809097812 */ /* 0x000fe400078ec0ff */
[----:B------:R-:W-:Y:S01]  /*148d0*/  LEA.HI.X R2, R2, UR5, R3, 0x1, P0 ;  /* 0x0000000502027c11 */ /* 0x000fe200080f0c03 */
[----:B------:R-:W-:Y:S01]  /*148e0*/  UMOV UR5, 0xffffffff ;  /* 0xffffffff00057882 */ /* 0x000fe20000000000 */
[----:B0-----:R-:W-:-:S02]  /*148f0*/  LOP3.LUT R21, R21, 0x7f, RZ, 0xc0, !PT ;  /* 0x0000007f15157812 */ /* 0x001fc400078ec0ff */
[----:B------:R-:W-:Y:S02]  /*14900*/  ISETP.GE.AND P1, PT, R9, UR4, PT ;  /* 0x0000000409007c0c */ /* 0x000fe4000bf26270 */
[----:B------:R-:W-:Y:S01]  /*14910*/  SHF.R.U32.HI R10, RZ, 0x3, R21 ;  /* 0x00000003ff0a7819 */ /* 0x000fe20000011615 */
[----:B--2---:R-:W-:Y:S10]  /*14920*/  BRA.DIV UR5, `(.L_x_793) ;  /* 0x0000004205307947 */ /* 0x004ff4000b800000 */
        /* <DEDUP_REMOVED lines=12> */
[----:B0-----:R-:W-:Y:S02]  /*149f0*/  VIADD R4, R17, 0x10 ;  /* 0x0000001011047836 */ /* 0x001fe40000000000 */
[----:B------:R-:W0:Y:S03]  /*14a00*/  SHFL.IDX PT, R5, R0, 0x1, 0x181f ;  /* 0x00381f0000057f89 */ /* 0x000e2600000e0000 */
        /* <DEDUP_REMOVED lines=12> */
[----:B------:R-:W1:Y:S08]  /*14ad0*/  SHFL.IDX PT, R4, R2, 0x2, 0x181f ;  /* 0x00581f0002047f89 */ /* 0x000e7000000e0000 */
[----:B0-----:R-:W-:-:S05]  /*14ae0*/  @!P0 LEA R5, P2, R9, R5, 0x1 ;  /* 0x0000000509058211 */ /* 0x001fca00078408ff */
[----:B-1----:R-:W-:-:S05]  /*14af0*/  @!P0 IMAD.X R4, RZ, RZ, R4, P2 ;  /* 0x000000ffff048224 */ /* 0x002fca00010e0604 */
[----:B------:R-:W-:-:S04]  /*14b00*/  @!P0 LOP3.LUT R5, R5, R4, RZ, 0x3c, !PT ;  /* 0x0000000405058212 */ /* 0x000fc800078e3cff */
[----:B------:R-:W-:-:S04]  /*14b10*/  @!P0 LOP3.LUT R4, R5, R4, RZ, 0x3c, !PT ;  /* 0x0000000405048212 */ /* 0x000fc800078e3cff */
[----:B------:R-:W-:-:S05]  /*14b20*/  @!P0 LOP3.LUT R5, R5, R4, RZ, 0x3c, !PT ;  /* 0x0000000405058212 */ /* 0x000fca00078e3cff */
[----:B------:R0:W-:Y:S04]  /*14b30*/  @!P0 LDGSTS.E.BYPASS.LTC128B.128 [R8+0x21400], desc[UR40][R4.64], !P1 ;  /* 0x2140000004088fae */ /* 0x0001e8000c901d68 */
[----:B0-----:R0:W1:Y:S02]  /*14b40*/  SHFL.IDX PT, R4, R2, 0x3, 0x181f ;  /* 0x00781f0002047f89 */ /* 0x00106400000e0000 */
.L_x_908:
[----:B------:R-:W-:-:S05]  /*14b50*/  VIADD R17, R17, 0x30 ;  /* 0x0000003011117836 */ /* 0x000fca0000000000 */
[----:B------:R-:W-:-:S13]  /*14b60*/  ISETP.GE.AND P0, PT, R17, R3, PT ;  /* 0x000000031100720c */ /* 0x000fda0003f06270 */
[----:B0-----:R-:W-:-:S05]  /*14b70*/  @!P0 LEA R2, P2, R9, R0, 0x1 ;  /* 0x0000000009028211 */ /* 0x001fca00078408ff */
[----:B-1----:R-:W-:-:S05]  /*14b80*/  @!P0 IMAD.X R3, RZ, RZ, R4, P2 ;  /* 0x000000ffff038224 */ /* 0x002fca00010e0604 */
[----:B------:R-:W-:Y:S01]  /*14b90*/  @!PT LDS RZ, [RZ] ;  /* 0x00000000fffff984 */ /* 0x000fe20000000800 */
[----:B------:R-:W-:Y:S01]  /*14ba0*/  @!PT LDS RZ, [RZ] ;  /* 0x00000000fffff984 */ /* 0x000fe20000000800 */
[----:B------:R-:W-:Y:S01]  /*14bb0*/  @!PT LDS RZ, [RZ] ;  /* 0x00000000fffff984 */ /* 0x000fe20000000800 */
[----:B------:R0:W-:Y:S01]  /*14bc0*/  @!P0 LDGSTS.E.BYPASS.LTC128B.128 [R8+0x21c00], desc[UR40][R2.64], !P1 ;  /* 0x21c0000002088fae */ /* 0x0001e2000c901d68 */
[----:B------:R-:W-:Y:S01]  /*14bd0*/  PLOP3.LUT P0, PT, PT, PT, PT, 0x80, 0x0 ;  /* 0x000000000000781c */ /* 0x000fe20003f0f070 */
[----:B------:R-:W-:-:S12]  /*14be0*/  NOP ;  /* 0x0000000000007918 */ /* 0x000fd80000000000 */
.L_x_794:
[----:B------:R-:W-:Y:S02]  /*14bf0*/  PLOP3.LUT P1, PT, P1, P0, PT, 0xa2, 0x0 ;  /* 0x000000000000781c */ /* 0x000fe40000f21472 */
[----:B------:R-:W-:-:S08]  /*14c00*/  @P0 R2UR P1, UR4, R23 ;  /* 0x00000000170402ca */ /* 0x000fd00000020000 */
[----:B------:R-:W-:-:S05]  /*14c10*/  @P0 PLOP3.LUT P0, PT, P1, PT, PT, 0x80, 0x0 ;  /* 0x000000000000081c */ /* 0x000fca0000f0f070 */
[----:B------:R-:W-:Y:S01]  /*14c20*/  @!P1 SYNCS.ARRIVE.TRANS64.RED.A0T1 RZ, [UR4+0x28c00], RZ ;  /* 0x028c00ffffff99a7 */ /* 0x000fe20008200404 */
[----:B------:R-:W-:Y:S07]  /*14c30*/  @!P1 ARRIVES.LDGSTSBAR.64.TRANSCNT [UR4+0x28c00] ;  /* 0x028c0000ff0099b0 */ /* 0x000fee0008000a84 */
[----:B------:R-:W-:Y:S05]  /*14c40*/  @P0 BRA.U.ANY `(.L_x_794) ;  /* 0xfffffffd00e80947 */ /* 0x000fea000393ffff */
[----:B0-----:R-:W2:Y:S02]  /*14c50*/  LDL.LU R2, [R1+0x1c] ;  /* 0x00001c0001027983 */ /* 0x001ea40000300800 */
[----:B--2---:R-:W-:-:S05]  /*14c60*/  VIADD R2, R2, 0x1 ;  /* 0x0000000102027836 */ /* 0x004fca0000000000 */
[----:B------:R0:W-:Y:S01]  /*14c70*/  STL [R1+0x1c], R2 ;  /* 0x00001c0201007387 */ /* 0x0001e20000100800 */
[----:B------:R-:W-:-:S04]  /*14c80*/  LEA.HI R0, R2, R2, RZ, 0x1 ;  /* 0x0000000202007211 */ /* 0x000fc800078f08ff */
        /* <DEDUP_REMOVED lines=8> */
.L_x_909:
[----:B------:R-:W-:Y:S05]  /*14d10*/  BSYNC B0 ;  /* 0x0000000000007941 */ /* 0x000fea0003800000 */
.L_x_795:
[----:B------:R-:W-:-:S04]  /*14d20*/  LOP3.LUT R2, R37, 0x2, RZ, 0xfc, !PT ;  /* 0x0000000225027812 */ /* 0x000fc800078efcff */
[----:B------:R-:W-:-:S13]  /*14d30*/  ISETP.NE.AND P0, PT, R2, 0x3, PT ;  /* 0x000000030200780c */ /* 0x000fda0003f05270 */
[----:B------:R-:W-:Y:S05]  /*14d40*/  @!P0 BRA `(.L_x_797) ;  /* 0x0000000000048947 */ /* 0x000fea0003800000 */
[----:B------:R-:W-:Y:S01]  /*14d50*/  BPT.TRAP 0x1 ;  /* 0x000000040000795c */ /* 0x000fe20000300000 */
.L_x_797:
[----:B0-----:R-:W-:Y:S01]  /*14d60*/  SHF.L.U32 R0, R26, 0x1f, RZ ;  /* 0x0000001f1a007819 */ /* 0x001fe200000006ff */
[----:B------:R-:W-:Y:S03]  /*14d70*/  BSSY B0, `(.L_x_798) ;  /* 0x0000003000007945 */ /* 0x000fe60003800000 */
[----:B------:R-:W0:Y:S02]  /*14d80*/  SYNCS.PHASECHK.TRANS64.TRYWAIT P0, [R27+URZ+0x28c60], R0 ;  /* 0x028c60001b0075a7 */ /* 0x000e24000800017f */
[----:B0-----:R-:W-:Y:S05]  /*14d90*/  @!P0 BRA `(.L_x_799) ;  /* 0x00000040006c8947 */ /* 0x001fea0003800000 */
.L_x_910:
[----:B------:R-:W-:Y:S05]  /*14da0*/  BSYNC B0 ;  /* 0x0000000000007941 */ /* 0x000fea0003800000 */
.L_x_798:
[----:B------:R-:W0:Y:S01]  /*14db0*/  LDL.LU R3, [R1+0x2c] ;  /* 0x00002c0001037983 */ /* 0x000e220000300800 */
[----:B------:R-:W-:-:S03]  /*14dc0*/  ULDC.64 UR4, c[0x0][0x328] ;  /* 0x0000ca0000047ab9 */ /* 0x000fc60000000a00 */
[----:B------:R-:W2:Y:S04]  /*14dd0*/  LDL.LU R2, [R1] ;  /* 0x0000000001027983 */ /* 0x000ea80000300800 */
[----:B------:R-:W3:Y:S01]  /*14de0*/  LDL.LU R4, [R1+0x30] ;  /* 0x0000300001047983 */ /* 0x000ee20000300800 */
        /* <DEDUP_REMOVED lines=8> */
[----:B------:R-:W-:Y:S01]  /*14e70*/  ULDC.64 UR4, c[0x0][0x330] ;  /* 0x0000cc0000047ab9 */ /* 0x000fe20000000a00 */
[----:B------:R-:W-:Y:S02]  /*14e80*/  IMAD R4, R25, 0x8000, R35 ;  /* 0x0000800019047824 */ /* 0x000fe400078e0223 */
        /* <DEDUP_REMOVED lines=98> */
.L_x_920:
        /* <DEDUP_REMOVED lines=34> */
.L_x_801:
        /* <DEDUP_REMOVED lines=11> */
.L_x_802:
[----:B------:R-:W2:Y:S01]  /*15780*/  LDL.LU R2, [R1+0x4] ;  /* 0x0000040001027983 */ /* 0x000ea20000300800 */
[----:B------:R1:W-:Y:S01]  /*15790*/  SYNCS.ARRIVE.TRANS64.A1T0 RZ, [R27+URZ+0x28c50], RZ ;  /* 0x028c50ff1bff79a7 */ /* 0x0003e2000810003f */
[----:B------:R-:W-:Y:S01]  /*157a0*/  BSSY B0, `(.L_x_803) ;  /* 0x00000f7000007945 */ /* 0x000fe20003800000 */
[----:B--2---:R-:W-:-:S13]  /*157b0*/  ISETP.GE.AND P0, PT, R2, 0x41, PT ;  /* 0x000000410200780c */ /* 0x004fda0003f06270 */
[----:B-1----:R-:W-:Y:S05]  /*157c0*/  @!P0 BRA `(.L_x_804) ;  /* 0x0000000c00d08947 */ /* 0x002fea0003800000 */
[----:B------:R-:W2:Y:S04]  /*157d0*/  LDL.LU R4, [R1+0x38] ;  /* 0x0000380001047983 */ /* 0x000ea80000300800 */
[----:B------:R-:W3:Y:S04]  /*157e0*/  LDL.LU R3, [R1+0x10] ;  /* 0x0000100001037983 */ /* 0x000ee80000300800 */
[----:B------:R-:W4:Y:S01]  /*157f0*/  LDL.LU R2, [R1+0x3c] ;  /* 0x00003c0001027983 */ /* 0x000f220000300800 */
[----:B--2---:R-:W-:Y:S02]  /*15800*/  LOP3.LUT R32, R4, 0x40, RZ, 0xc0, !PT ;  /* 0x0000004004207812 */ /* 0x004fe400078ec0ff */
[----:B---3--:R-:W-:-:S02]  /*15810*/  LOP3.LUT R31, R3, 0x80, RZ, 0xc0, !PT ;  /* 0x00000080031f7812 */ /* 0x008fc400078ec0ff */
[----:B------:R-:W-:Y:S02]  /*15820*/  SHF.R.U32.HI R32, RZ, 0x2, R32 ;  /* 0x00000002ff207819 */ /* 0x000fe40000011620 */
[----:B----4-:R-:W-:Y:S02]  /*15830*/  LEA.HI.SX32 R7, R2, 0xfffffffe, 0x1a ;  /* 0xfffffffe02077811 */ /* 0x010fe400078fd2ff */
[----:B------:R-:W-:-:S07]  /*15840*/  SHF.R.U32.HI R31, RZ, 0x3, R31 ;  /* 0x00000003ff1f7819 */ /* 0x000fce000001161f */
.L_x_817:
[----:B-1----:R-:W1:Y:S01]  /*15850*/  S2R R2, SR_TID.X ;  /* 0x0000000000027919 */ /* 0x002e620000002100 */
[----:B0-----:R-:W0:Y:S01]  /*15860*/  LDC R5, c[0x0][0x430] ;  /* 0x00010c00ff057b82 */ /* 0x001e220000000800 */
[----:B------:R-:W-:Y:S01]  /*15870*/  IMAD R4, R7, 0x40, R33 ;  /* 0x0000004007047824 */ /* 0x000fe200078e0221 */
[----:B------:R-:W-:Y:S01]  /*15880*/  LOP3.LUT R10, R37, 0x2, RZ, 0xfc, !PT ;  /* 0x00000002250a7812 */ /* 0x000fe200078efcff */
[----:B--2---:R-:W2:Y:S01]  /*15890*/  S2R R8, SR_TID.X ;  /* 0x0000000000087919 */ /* 0x004ea20000002100 */
[----:B------:R-:W-:Y:S01]  /*158a0*/  VIADD R25, R25, 0x1 ;  /* 0x0000000119197836 */ /* 0x000fe20000000000 */
[----:B0-----:R-:W-:Y:S02]  /*158b0*/  ISETP.NE.AND P0, PT, R5, 0x1, PT ;  /* 0x000000010500780c */ /* 0x001fe40003f05270 */
[----:B-1----:R-:W-:Y:S01]  /*158c0*/  LOP3.LUT R2, R2, 0x7f, RZ, 0xc0, !PT ;  /* 0x0000007f02027812 */ /* 0x002fe200078ec0ff */
[----:B--2---:R-:W-:-:S03]  /*158d0*/  IMAD.SHL.U32 R8, R8, 0x10, RZ ;  /* 0x0000001008087824 */ /* 0x004fc600078e00ff */
[----:B------:R-:W-:-:S07]  /*158e0*/  SHF.R.U32.HI R2, RZ, 0x3, R2 ;  /* 0x00000003ff027819 */ /* 0x000fce0000011602 */
[----:B---3--:R-:W0:Y:S01]  /*158f0*/  @P0 LDC R6, c[0x0][0x434] ;  /* 0x00010d00ff060b82 */ /* 0x008e220000000800 */
[----:B------:R-:W-:-:S04]  /*15900*/  LOP3.LUT R8, R2, 0x70, R8, 0xf8, !PT ;  /* 0x0000007002087812 */ /* 0x000fc800078ef808 */
[----:B------:R-:W-:-:S03]  /*15910*/  ISETP.GT.U32.AND P1, PT, R8, 0x3f, PT ;  /* 0x0000003f0800780c */ /* 0x000fc60003f24070 */
[----:B------:R-:W1:Y:S01]  /*15920*/  @P0 LDC R3, c[0x0][0x438] ;  /* 0x00010e00ff030b82 */ /* 0x000e620000000800 */
[----:B------:R-:W-:-:S04]  /*15930*/  IMAD.IADD R4, R8, 0x1, R4 ;  /* 0x0000000108047824 */ /* 0x000fc800078e0204 */
[----:B------:R-:W-:-:S05]  /*15940*/  IMAD.MOV.U32 R2, RZ, RZ, R4 ;  /* 0x000000ffff027224 */ /* 0x000fca00078e0004 */
[----:B------:R-:W2:Y:S01]  /*15950*/  @!P1 LDC.64 R8, c[0x0][0x428] ;  /* 0x00010a00ff089b82 */ /* 0x000ea20000000a00 */
[----:B0-----:R-:W-:-:S05]  /*15960*/  @P0 IMAD.HI.U32 R6, R4, R6, RZ ;  /* 0x0000000604060227 */ /* 0x001fca00078e00ff */
[----:B-1----:R-:W-:-:S05]  /*15970*/  @P0 SHF.R.U32.HI R2, RZ, R3, R6 ;  /* 0x00000003ff020219 */ /* 0x002fca0000011606 */
[----:B------:R-:W-:-:S04]  /*15980*/  IMAD.MOV R3, RZ, RZ, -R2 ;  /* 0x000000ffff037224 */ /* 0x000fc800078e0a02 */
[----:B------:R-:W-:Y:S01]  /*15990*/  IMAD R5, R5, R3, R4 ;  /* 0x0000000305057224 */ /* 0x000fe200078e0204 */
[--C-:B------:R-:W-:Y:S01]  /*159a0*/  @!P1 SHF.R.S32.HI R3, RZ, 0x1f, R2.reuse ;  /* 0x0000001fff039819 */ /* 0x100fe20000011402 */
[-C--:B--2---:R-:W-:Y:S02]  /*159b0*/  @!P1 IMAD R4, R34, R8.reuse, RZ ;  /* 0x0000000822049224 */ /* 0x084fe400078e02ff */
[----:B------:R-:W-:-:S04]  /*159c0*/  @!P1 IMAD.WIDE.U32 R2, R30, R8, R2 ;  /* 0x000000081e029225 */ /* 0x000fc800078e0002 */
[----:B------:R-:W-:Y:S02]  /*159d0*/  @!P1 IMAD R4, R30, R9, R4 ;  /* 0x000000091e049224 */ /* 0x000fe400078e0204 */
[----:B------:R-:W0:Y:S02]  /*159e0*/  @!P1 LDC.64 R8, c[0x0][0x418] ;  /* 0x00010600ff089b82 */ /* 0x000e240000000a00 */
[----:B------:R-:W-:Y:S02]  /*159f0*/  @!P1 IMAD.IADD R3, R4, 0x1, R3 ;  /* 0x0000000104039824 */ /* 0x000fe400078e0203 */
[----:B------:R-:W-:Y:S01]  /*15a00*/  IMAD.MOV.U32 R4, RZ, RZ, RZ ;  /* 0x000000ffff047224 */ /* 0x000fe200078e00ff */
[----:B0-----:R-:W-:-:S04]  /*15a10*/  @!P1 LEA R8, P0, R2, R8, 0x2 ;  /* 0x0000000802089211 */ /* 0x001fc800078010ff */
[----:B------:R-:W-:Y:S02]  /*15a20*/  @!P1 LEA.HI.X R9, R2, R9, R3, 0x2, P0 ;  /* 0x0000000902099211 */ /* 0x000fe400000f1403 */
[----:B------:R-:W-:-:S03]  /*15a30*/  ISETP.NE.AND P0, PT, R25, 0x2, PT ;  /* 0x000000021900780c */ /* 0x000fc60003f05270 */
[----:B------:R0:W5:Y:S01]  /*15a40*/  @!P1 LDG.E R4, desc[UR40][R8.64] ;  /* 0x0000002808049981 */ /* 0x000162000c1e1900 */
[----:B------:R-:W-:Y:S02]  /*15a50*/  ISETP.NE.AND P1, PT, R10, 0x3, PT ;  /* 0x000000030a00780c */ /* 0x000fe40003f25270 */
[----:B------:R-:W-:Y:S01]  /*15a60*/  SEL R2, RZ, 0x1, P0 ;  /* 0x00000001ff027807 */ /* 0x000fe20000000000 */
[----:B------:R-:W-:Y:S05]  /*15a70*/  YIELD ;  /* 0x0000000000007946 */ /* 0x000fea0003800000 */
[----:B------:R-:W-:Y:S01]  /*15a80*/  LOP3.LUT R26, R26, R2, RZ, 0x3c, !PT ;  /* 0x000000021a1a7212 */ /* 0x000fe200078e3cff */
[----:B------:R-:W-:Y:S01]  /*15a90*/  IMAD.MOV.U32 R2, RZ, RZ, R7 ;  /* 0x000000ffff027224 */ /* 0x000fe200078e0007 */
[----:B------:R-:W-:Y:S01]  /*15aa0*/  SEL R25, R25, RZ, P0 ;  /* 0x000000ff19197207 */ /* 0x000fe20000000000 */
[----:B------:R-:W-:-:S03]  /*15ab0*/  VIADD R7, R7, 0xffffffff ;  /* 0xffffffff07077836 */ /* 0x000fc60000000000 */
[----:B------:R-:W-:Y:S01]  /*15ac0*/  ISETP.GT.AND P3, PT, R2, RZ, PT ;  /* 0x000000ff0200720c */ /* 0x000fe20003f64270 */
[----:B0-----:R-:W-:-:S12]  /*15ad0*/  @!P1 BRA `(.L_x_805) ;  /* 0x0000000000049947 */ /* 0x001fd80003800000 */
[----:B------:R-:W-:Y:S01]  /*15ae0*/  BPT.TRAP 0x1 ;  /* 0x000000040000795c */ /* 0x000fe20000300000 */
.L_x_805:
[----:B------:R-:W-:Y:S01]  /*15af0*/  IMAD R6, R25, 0x8, R23 ;  /* 0x0000000819067824 */ /* 0x000fe200078e0217 */
[----:B------:R-:W-:Y:S01]  /*15b00*/  SHF.L.U32 R17, R26, 0x1f, RZ ;  /* 0x0000001f1a117819 */ /* 0x000fe200000006ff */
[----:B------:R-:W-:Y:S01]  /*15b10*/  BSSY B1, `(.L_x_806) ;  /* 0x0000004000017945 */ /* 0x000fe20003800000 */
[----:B------:R-:W-:Y:S02]  /*15b20*/  SHF.R.S32.HI R9, RZ, 0x1f, R5 ;  /* 0x0000001fff097819 */ /* 0x000fe40000011405 */
[----:B------:R-:W0:Y:S02]  /*15b30*/  SYNCS.PHASECHK.TRANS64.TRYWAIT P0, [R6+URZ+0x28c40], R17 ;  /* 0x028c4011060075a7 */ /* 0x000e24000800017f */
[----:B0-----:R-:W-:Y:S05]  /*15b40*/  @!P0 BRA `(.L_x_807) ;  /* 0x0000003c00408947 */ /* 0x001fea0003800000 */
.L_x_921:
[----:B------:R-:W-:Y:S05]  /*15b50*/  BSYNC B1 ;  /* 0x0000000000017941 */ /* 0x000fea0003800000 */
.L_x_806:
        /* <DEDUP_REMOVED lines=32> */
[----:B-1----:R-:W-:-:S05]  /*15d60*/  IADD3 R2, P0, R2, R0, RZ ;  /* 0x0000000002027210 */ /* 0x002fca0007f1e0ff */
[----:B--2---:R-:W-:-:S05]  /*15d70*/  IMAD.X R3, RZ, RZ, R3, P0 ;  /* 0x000000ffff037224 */ /* 0x004fca00000e0603 */
        /* <DEDUP_REMOVED lines=8> */
.L_x_931:
[----:B--2---:R-:W-:-:S04]  /*15e00*/  IADD3 R2, P0, R2, R0, RZ ;  /* 0x0000000002027210 */ /* 0x004fc80007f1e0ff */
[----:B------:R-:W-:Y:S02]  /*15e10*/  IADD3.X R3, RZ, R27, RZ, P0, !PT ;  /* 0x0000001bff037210 */ /* 0x000fe400007fe4ff */
[----:B------:R-:W-:-:S03]  /*15e20*/  PLOP3.LUT P0, PT, PT, PT, PT, 0x80, 0x0 ;  /* 0x000000000000781c */ /* 0x000fc60003f0f070 */
[----:B------:R-:W-:Y:S01]  /*15e30*/  @!PT LDS RZ, [RZ] ;  /* 0x00000000fffff984 */ /* 0x000fe20000000800 */
[----:B------:R-:W-:Y:S01]  /*15e40*/  @!PT LDS RZ, [RZ] ;  /* 0x00000000fffff984 */ /* 0x000fe20000000800 */
[----:B------:R-:W-:Y:S01]  /*15e50*/  @!PT LDS RZ, [RZ] ;  /* 0x00000000fffff984 */ /* 0x000fe20000000800 */
[----:B------:R2:W-:Y:S01]  /*15e60*/  LDGSTS.E.BYPASS.LTC128B.128 [R21+0x23c00], desc[UR40][R2.64], !P1 ;  /* 0x23c0000002157fae */ /* 0x0005e2000c901d68 */
[----:B------:R-:W-:-:S09]  /*15e70*/  NOP ;  /* 0x0000000000007918 */ /* 0x000fd20000000000 */
.L_x_809:
[----:B------:R-:W-:Y:S02]  /*15e80*/  PLOP3.LUT P1, PT, P1, P0, PT, 0xa2, 0x0 ;  /* 0x000000000000781c */ /* 0x000fe40000f21472 */
[----:B------:R-:W-:-:S08]  /*15e90*/  @P0 R2UR P1, UR4, R6 ;  /* 0x00000000060402ca */ /* 0x000fd00000020000 */
[----:B------:R-:W-:-:S05]  /*15ea0*/  @P0 PLOP3.LUT P0, PT, P1, PT, PT, 0x80, 0x0 ;  /* 0x000000000000081c */ /* 0x000fca0000f0f070 */
[----:B------:R-:W-:Y:S01]  /*15eb0*/  @!P1 SYNCS.ARRIVE.TRANS64.RED.A0T1 RZ, [UR4+0x28c30], RZ ;  /* 0x028c30ffffff99a7 */ /* 0x000fe20008200404 */
[----:B------:R-:W-:Y:S07]  /*15ec0*/  @!P1 ARRIVES.LDGSTSBAR.64.TRANSCNT [UR4+0x28c30] ;  /* 0x028c3000ff0099b0 */ /* 0x000fee0008000a84 */
[----:B------:R-:W-:Y:S05]  /*15ed0*/  @P0 BRA.U.ANY `(.L_x_809) ;  /* 0xfffffffd00e80947 */ /* 0x000fea000393ffff */
[----:B------:R-:W-:Y:S01]  /*15ee0*/  NOP ;  /* 0x0000000000007918 */ /* 0x000fe20000000000 */
[----:B--2---:R-:W-:-:S04]  /*15ef0*/  LOP3.LUT R2, R37, 0x2, RZ, 0xfc, !PT ;  /* 0x0000000225027812 */ /* 0x004fc800078efcff */
[----:B------:R-:W-:-:S13]  /*15f00*/  ISETP.NE.AND P2, PT, R2, 0x3, PT ;  /* 0x000000030200780c */ /* 0x000fda0003f45270 */
[----:B------:R-:W-:Y:S05]  /*15f10*/  @!P2 BRA `(.L_x_810) ;  /* 0x000000000004a947 */ /* 0x000fea0003800000 */
[----:B------:R-:W-:Y:S01]  /*15f20*/  BPT.TRAP 0x1 ;  /* 0x000000040000795c */ /* 0x000fe20000300000 */
.L_x_810:
[----:B------:R2:W-:Y:S01]  /*15f30*/  SYNCS.ARRIVE.TRANS64.A1T0 RZ, [R6+URZ+0x28c30], RZ ;  /* 0x028c30ff06ff79a7 */ /* 0x0005e2000810003f */
[----:B------:R-:W-:Y:S05]  /*15f40*/  @!P2 BRA `(.L_x_811) ;  /* 0x000000000004a947 */ /* 0x000fea0003800000 */
[----:B------:R-:W-:Y:S01]  /*15f50*/  BPT.TRAP 0x1 ;  /* 0x000000040000795c */ /* 0x000fe20000300000 */
.L_x_811:
[----:B------:R-:W3:Y:S01]  /*15f60*/  SYNCS.PHASECHK.TRANS64.TRYWAIT P0, [R6+URZ+0x28c60], R17 ;  /* 0x028c6011060075a7 */ /* 0x000ee2000800017f */
[----:B------:R-:W-:Y:S04]  /*15f70*/  BSSY B1, `(.L_x_812) ;  /* 0x0000002000017945 */ /* 0x000fe80003800000 */
[----:B---3--:R-:W-:Y:S05]  /*15f80*/  @!P0 BRA `(.L_x_813) ;  /* 0x0000003c00608947 */ /* 0x008fea0003800000 */
.L_x_932:
[----:B------:R-:W-:Y:S05]  /*15f90*/  BSYNC B1 ;  /* 0x0000000000017941 */ /* 0x000fea0003800000 */
.L_x_812:
        /* <DEDUP_REMOVED lines=81> */
.L_x_942:
        /* <DEDUP_REMOVED lines=25> */
.L_x_815:
        /* <DEDUP_REMOVED lines=11> */
.L_x_816:
[----:B------:R3:W-:Y:S01]  /*166f0*/  SYNCS.ARRIVE.TRANS64.A1T0 RZ, [R6+URZ+0x28c50], RZ ;  /* 0x028c50ff06ff79a7 */ /* 0x0007e2000810003f */
[----:B------:R-:W-:Y:S05]  /*16700*/  @P3 BRA `(.L_x_817) ;  /* 0xfffffff000503947 */ /* 0x000fea000383ffff */
.L_x_804:
[----:B------:R-:W-:Y:S05]  /*16710*/  BSYNC B0 ;  /* 0x0000000000007941 */ /* 0x000fea0003800000 */
.L_x_803:
        /* <DEDUP_REMOVED lines=9> */
[----:B0-----:R-:W0:Y:S01]  /*167b0*/  S2R R5, SR_LANEID ;  /* 0x0000000000057919 */ /* 0x001e220000000000 */
[----:B------:R-:W-:Y:S01]  /*167c0*/  VOTEU.ANY UR4, UPT, PT ;  /* 0x0000000000047886 */ /* 0x000fe200038e0100 */
[----:B------:R-:W4:Y:S01]  /*167d0*/  LDC.64 R2, c[0x0][0xc60] ;  /* 0x00031800ff027b82 */ /* 0x000f220000000a00 */
[----:B------:R-:W0:Y:S02]  /*167e0*/  FLO.U32 R0, UR4 ;  /* 0x0000000400007d00 */ /* 0x000e2400080e0000 */
[----:B0-----:R-:W-:-:S06]  /*167f0*/  ISETP.EQ.U32.AND P1, PT, R0, R5, PT ;  /* 0x000000050000720c */ /* 0x001fcc0003f22070 */
[----:B------:R-:W4:Y:S07]  /*16800*/  POPC R5, UR4 ;  /* 0x0000000400057d09 */ /* 0x000f2e0008000000 */
[----:B----4-:R-:W4:Y:S01]  /*16810*/  @P1 ATOMG.E.ADD.STRONG.GPU PT, R3, desc[UR40][R2.64], R5 ;  /* 0x00000005020319a8 */ /* 0x010f2200081ee1e8 */
[----:B------:R-:W0:Y:S02]  /*16820*/  S2R R4, SR_LTMASK ;  /* 0x0000000000047919 */ /* 0x000e240000003900 */
[----:B0-----:R-:W-:-:S04]  /*16830*/  LOP3.LUT R4, R4, UR4, RZ, 0xc0, !PT ;  /* 0x0000000404047c12 */ /* 0x001fc8000f8ec0ff */
[----:B------:R-:W0:Y:S01]  /*16840*/  POPC R7, R4 ;  /* 0x0000000400077309 */ /* 0x000e220000000000 */
[----:B----4-:R-:W0:Y:S02]  /*16850*/  SHFL.IDX PT, R0, R3, R0, 0x1f ;  /* 0x00001f0003007589 */ /* 0x010e2400000e0000 */
[----:B0-----:R-:W-:-:S07]  /*16860*/  IADD3 R16, R0, UR36, R7 ;  /* 0x0000002400107c10 */ /* 0x001fce000fffe007 */
.L_x_819:
[----:B------:R-:W-:Y:S05]  /*16870*/  BSYNC B0 ;  /* 0x0000000000007941 */ /* 0x000fea0003800000 */
.L_x_818:
[----:B------:R-:W-:-:S07]  /*16880*/  SEL R25, R25, RZ, P0 ;  /* 0x000000ff19197207 */ /* 0x000fce0000000000 */
.L_x_778:
[----:B------:R-:W-:Y:S05]  /*16890*/  BSYNC B7 ;  /* 0x0000000000077941 */ /* 0x000fea0003800000 */
.L_x_776:
[----:B------:R-:W-:-:S13]  /*168a0*/  LOP3.LUT P0, RZ, R22, 0x1000, RZ, 0xc0, !PT ;  /* 0x0000100016ff7812 */ /* 0x000fda000780c0ff */
[----:B------:R-:W-:Y:S05]  /*168b0*/  @!P0 BRA `(.L_x_820) ;  /* 0x0000000000248947 */ /* 0x000fea0003800000 */
[----:B------:R-:W-:Y:S05]  /*168c0*/  WARPSYNC.ALL ;  /* 0x0000000000007948 */ /* 0x000fea0003800000 */
[----:B------:R-:W4:Y:S08]  /*168d0*/  S2UR UR5, SR_CgaCtaId ;  /* 0x00000000000579c3 */ /* 0x000f300000008800 */
[----:B------:R-:W-:Y:S06]  /*168e0*/  BAR.SYNC.DEFER_BLOCKING 0x5, 0x180 ;  /* 0x0146000000007b1d */ /* 0x000fec0000010000 */
[----:B------:R-:W-:-:S02]  /*168f0*/  UMOV UR4, 0x400 ;  /* 0x0000040000047882 */ /* 0x000fc40000000000 */
[----:B----4-:R-:W-:-:S06]  /*16900*/  ULEA UR4, UR5, UR4, 0x18 ;  /* 0x0000000405047291 */ /* 0x010fcc000f8ec03f */
[----:B-1----:R-:W-:-:S05]  /*16910*/  IMAD.U32 R23, RZ, RZ, UR4 ;  /* 0x00000004ff177e24 */ /* 0x002fca000f8e00ff */
[----:B------:R1:W4:Y:S01]  /*16920*/  LDS.128 R16, [R23+0x28cd0] ;  /* 0x028cd00017107984 */ /* 0x0003220000000c00 */
[----:B------:R-:W-:Y:S06]  /*16930*/  BAR.ARV 0x4, 0x180 ;  /* 0x0106000000007b1d */ /* 0x000fec0000002000 */
[----:B------:R-:W-:Y:S05]  /*16940*/  BRA `(.L_x_821) ;  /* 0x0000000800407947 */ /* 0x000fea0003800000 */
.L_x_820:
[----:B0-----:R-:W0:Y:S01]  /*16950*/  S2R R8, SR_TID.X ;  /* 0x0000000000087919 */ /* 0x001e220000002100 */
[----:B------:R-:W-:Y:S01]  /*16960*/  UMOV UR4, 0xffffffff ;  /* 0xffffffff00047882 */ /* 0x000fe20000000000 */
[----:B0-----:R-:W-:-:S04]  /*16970*/  LOP3.LUT R8, R8, 0x1f, RZ, 0xc0, !PT ;  /* 0x0000001f08087812 */ /* 0x001fc800078ec0ff */
[----:B------:R-:W-:Y:S01]  /*16980*/  ISETP.NE.AND P0, PT, R8, 0x1f, PT ;  /* 0x0000001f0800780c */ /* 0x000fe20003f05270 */
[----:B------:R-:W-:-:S12]  /*16990*/  BRA.DIV UR4, `(.L_x_822) ;  /* 0x0000003a04cc7947 */ /* 0x000fd8000b800000 */
[----:B------:R-:W-:Y:S01]  /*169a0*/  IMAD.IADD R5, R19, 0x1, R8 ;  /* 0x0000000113057824 */ /* 0x000fe200078e0208 */
[----:B------:R-:W-:-:S04]  /*169b0*/  ULDC UR4, c[0x0][0xc3c] ;  /* 0x00030f0000047ab9 */ /* 0x000fc80000000800 */
[----:B------:R-:W-:-:S13]  /*169c0*/  ISETP.GE.OR P1, PT, R5, UR4, !P0 ;  /* 0x0000000405007c0c */ /* 0x000fda000c726670 */
[----:B-1----:R-:W0:Y:S02]  /*169d0*/  @!P1 LDC.64 R2, c[0x0][0xc80] ;  /* 0x00032000ff029b82 */ /* 0x002e240000000a00 */
[----:B0-----:R-:W-:-:S06]  /*169e0*/  @!P1 IMAD.WIDE R2, R5, 0x4, R2 ;  /* 0x0000000405029825 */ /* 0x001fcc00078e0202 */
[----:B------:R0:W4:Y:S01]  /*169f0*/  @!P1 LDG.E R3, desc[UR40][R2.64] ;  /* 0x0000002802039981 */ /* 0x000122000c1e1900 */
[C---:B------:R-:W-:Y:S02]  /*16a00*/  ISETP.GE.U32.AND P2, PT, R8.reuse, 0x2, PT ;  /* 0x000000020800780c */ /* 0x040fe40003f46070 */
[C---:B------:R-:W-:Y:S01]  /*16a10*/  ISETP.GE.U32.AND P3, PT, R8.reuse, 0x4, PT ;  /* 0x000000040800780c */ /* 0x040fe20003f66070 */
[----:B------:R-:W-:Y:S01]  /*16a20*/  SHFL.IDX PT, R0, R16, RZ, 0x1f ;  /* 0x00001fff10007589 */ /* 0x000fe200000e0000 */
[C---:B------:R-:W-:Y:S02]  /*16a30*/  ISETP.GE.U32.AND P4, PT, R8.reuse, 0x8, PT ;  /* 0x000000080800780c */ /* 0x040fe40003f86070 */
[C---:B------:R-:W-:Y:S01]  /*16a40*/  ISETP.GE.U32.AND P5, PT, R8.reuse, 0x10, PT ;  /* 0x000000100800780c */ /* 0x040fe20003fa6070 */
[----:B------:R-:W-:Y:S01]  /*16a50*/  SHFL.IDX PT, R4, R16, 0x1, 0x1f ;  /* 0x00201f0010047f89 */ /* 0x000fe200000e0000 */
[----:B0-----:R-:W-:Y:S02]  /*16a60*/  IMAD.MOV.U32 R2, RZ, RZ, RZ ;  /* 0x000000ffff027224 */ /* 0x001fe400078e00ff */
[----:B----4-:R-:W-:Y:S01]  /*16a70*/  @!P1 IMAD.MOV.U32 R2, RZ, RZ, R3 ;  /* 0x000000ffff029224 */ /* 0x010fe200078e0003 */
[----:B------:R-:W-:-:S04]  /*16a80*/  ISETP.NE.AND P1, PT, R8, RZ, PT ;  /* 0x000000ff0800720c */ /* 0x000fc80003f25270 */
[----:B------:R-:W0:Y:S02]  /*16a90*/  SHFL.UP PT, R14, R2, 0x1, RZ ;  /* 0x04200000020e7989 */ /* 0x000e2400000e00ff */
[----:B0-----:R-:W-:-:S05]  /*16aa0*/  SEL R5, R14, RZ, P1 ;  /* 0x000000ff0e057207 */ /* 0x001fca0000800000 */
[----:B------:R-:W-:-:S05]  /*16ab0*/  IMAD.IADD R5, R2, 0x1, R5 ;  /* 0x0000000102057824 */ /* 0x000fca00078e0205 */
[----:B------:R-:W2:Y:S02]  /*16ac0*/  SHFL.UP PT, R14, R5, 0x2, RZ ;  /* 0x04400000050e7989 */ /* 0x000ea400000e00ff */
[----:B--23--:R-:W-:-:S05]  /*16ad0*/  SEL R6, R14, RZ, P2 ;  /* 0x000000ff0e067207 */ /* 0x00cfca0001000000 */
        /* <DEDUP_REMOVED lines=10> */
[----:B------:R0:W1:Y:S02]  /*16b80*/  SHFL.IDX PT, R14, R3, 0x1f, 0x1f ;  /* 0x03e01f00030e7f89 */ /* 0x00006400000e0000 */
.L_x_952:
[----:B------:R-:W-:Y:S02]  /*16b90*/  ULDC UR4, c[0x0][0xc38] ;  /* 0x00030e0000047ab9 */ /* 0x000fe40000000800 */
[----:B------:R-:W-:-:S04]  /*16ba0*/  IMAD.U32 R16, RZ, RZ, UR4 ;  /* 0x00000004ff107e24 */ /* 0x000fc8000f8e00ff */
[----:B-1----:R-:W-:-:S04]  /*16bb0*/  IMAD R5, R14, R16, RZ ;  /* 0x000000100e057224 */ /* 0x002fc800078e02ff */
[----:B------:R-:W-:-:S05]  /*16bc0*/  IMAD.IADD R4, R4, 0x1, R5 ;  /* 0x0000000104047824 */ /* 0x000fca00078e0205 */
[----:B------:R-:W-:-:S13]  /*16bd0*/  ISETP.GT.AND P6, PT, R4, R0, PT ;  /* 0x000000000400720c */ /* 0x000fda0003fc4270 */
[----:B------:R-:W-:Y:S05]  /*16be0*/  @P6 BRA `(.L_x_823) ;  /* 0x00000000009c6947 */ /* 0x000fea0003800000 */
.L_x_828:
[----:B------:R-:W1:Y:S01]  /*16bf0*/  LDC R6, c[0x0][0xc3c] ;  /* 0x00030f00ff067b82 */ /* 0x000e620000000800 */
[----:B------:R-:W-:-:S05]  /*16c00*/  VIADD R19, R19, 0x1f ;  /* 0x0000001f13137836 */ /* 0x000fca0000000000 */
[----:B-1----:R-:W-:-:S13]  /*16c10*/  ISETP.GE.AND P6, PT, R19, R6, PT ;  /* 0x000000061300720c */ /* 0x002fda0003fc6270 */
[----:B------:R-:W-:Y:S05]  /*16c20*/  @P6 BRA `(.L_x_824) ;  /* 0x0000000400446947 */ /* 0x000fea0003800000 */
[----:B------:R-:W1:Y:S01]  /*16c30*/  S2R R2, SR_TID.X ;  /* 0x0000000000027919 */ /* 0x000e620000002100 */
[----:B------:R-:W-:Y:S01]  /*16c40*/  BSSY B0, `(.L_x_825) ;  /* 0x0000009000007945 */ /* 0x000fe20003800000 */
[----:B-1----:R-:W-:-:S04]  /*16c50*/  LOP3.LUT R2, R2, 0x1f, RZ, 0xc0, !PT ;  /* 0x0000001f02027812 */ /* 0x002fc800078ec0ff */
[----:B------:R-:W-:Y:S01]  /*16c60*/  IADD3 R5, R19, R2, RZ ;  /* 0x0000000213057210 */ /* 0x000fe20007ffe0ff */
[----:B------:R-:W-:-:S03]  /*16c70*/  IMAD.MOV.U32 R2, RZ, RZ, RZ ;  /* 0x000000ffff027224 */ /* 0x000fc600078e00ff */
[----:B------:R-:W-:-:S13]  /*16c80*/  ISETP.GE.OR P6, PT, R5, R6, !P0 ;  /* 0x000000060500720c */ /* 0x000fda00047c6670 */
[----:B------:R-:W-:Y:S05]  /*16c90*/  @P6 BRA `(.L_x_826) ;  /* 0x00000000000c6947 */ /* 0x000fea0003800000 */
[----:B0-----:R-:W0:Y:S02]  /*16ca0*/  LDC.64 R2, c[0x0][0xc80] ;  /* 0x00032000ff027b82 */ /* 0x001e240000000a00 */
[----:B0-----:R-:W-:-:S06]  /*16cb0*/  IMAD.WIDE R2, R5, 0x4, R2 ;  /* 0x0000000405027825 */ /* 0x001fcc00078e0202 */
[----:B------:R1:W5:Y:S02]  /*16cc0*/  LDG.E R2, desc[UR40][R2.64] ;  /* 0x0000002802027981 */ /* 0x000364000c1e1900 */
.L_x_826:
[----:B------:R-:W-:Y:S05]  /*16cd0*/  BSYNC B0 ;  /* 0x0000000000007941 */ /* 0x000fea0003800000 */
.L_x_825:
[----:B------:R-:W-:-:S03]  /*16ce0*/  UMOV UR4, 0xffffffff ;  /* 0xffffffff00047882 */ /* 0x000fc60000000000 */
[----:B------:R-:W-:Y:S05]  /*16cf0*/  BRA.DIV UR4, `(.L_x_827) ;  /* 0x0000003e04187947 */ /* 0x000fea000b800000 */
[----:B-----5:R-:W2:Y:S02]  /*16d00*/  SHFL.UP PT, R14, R2, 0x1, RZ ;  /* 0x04200000020e7989 */ /* 0x020ea400000e00ff */
[----:B--2---:R-:W-:-:S05]  /*16d10*/  SEL R13, R14, RZ, P1 ;  /* 0x000000ff0e0d7207 */ /* 0x004fca0000800000 */
[----:B------:R-:W-:-:S05]  /*16d20*/  IMAD.IADD R13, R2, 0x1, R13 ;  /* 0x00000001020d7824 */ /* 0x000fca00078e020d */
[----:B------:R-:W2:Y:S02]  /*16d30*/  SHFL.UP PT, R14, R13, 0x2, RZ ;  /* 0x044000000d0e7989 */ /* 0x000ea400000e00ff */
[----:B--2---:R-:W-:-:S05]  /*16d40*/  SEL R14, R14, RZ, P2 ;  /* 0x000000ff0e0e7207 */ /* 0x004fca0001000000 */
[----:B01----:R-:W-:-:S05]  /*16d50*/  IMAD.IADD R3, R13, 0x1, R14 ;  /* 0x000000010d037824 */ /* 0x003fca00078e020e */
        /* <DEDUP_REMOVED lines=10> */
.L_x_960:
[----:B------:R-:W-:Y:S02]  /*16e00*/  ULDC UR4, c[0x0][0xc38] ;  /* 0x00030e0000047ab9 */ /* 0x000fe40000000800 */
[----:B------:R-:W-:-:S04]  /*16e10*/  IMAD.U32 R16, RZ, RZ, UR4 ;  /* 0x00000004ff107e24 */ /* 0x000fc8000f8e00ff */
[----:B-1----:R-:W-:-:S04]  /*16e20*/  IMAD R5, R14, R16, RZ ;  /* 0x000000100e057224 */ /* 0x002fc800078e02ff */
[----:B------:R-:W-:-:S05]  /*16e30*/  IMAD.IADD R4, R5, 0x1, R4 ;  /* 0x0000000105047824 */ /* 0x000fca00078e0204 */
[----:B------:R-:W-:-:S13]  /*16e40*/  ISETP.GT.AND P6, PT, R4, R0, PT ;  /* 0x000000000400720c */ /* 0x000fda0003fc4270 */
[----:B------:R-:W-:Y:S05]  /*16e50*/  @!P6 BRA `(.L_x_828) ;  /* 0xfffffffc0064e947 */ /* 0x000fea000383ffff */
.L_x_823:
[----:B------:R-:W-:Y:S01]  /*16e60*/  IMAD.IADD R5, R4, 0x1, -R5 ;  /* 0x0000000104057824 */ /* 0x000fe200078e0a05 */
[----:B------:R-:W-:-:S03]  /*16e70*/  UMOV UR4, 0xffffffff ;  /* 0xffffffff00047882 */ /* 0x000fc60000000000 */
[----:B------:R-:W-:-:S05]  /*16e80*/  IMAD R7, R3, R16, R5 ;  /* 0x0000001003077224 */ /* 0x000fca00078e0205 */
[----:B------:R-:W-:Y:S01]  /*16e90*/  ISETP.GT.AND P6, PT, R7, R0, PT ;  /* 0x000000000700720c */ /* 0x000fe20003fc4270 */
[----:B------:R-:W-:-:S12]  /*16ea0*/  BRA.DIV UR4, `(.L_x_829) ;  /* 0x0000003e04687947 */ /* 0x000fd8000b800000 */
[----:B------:R-:W-:-:S04]  /*16eb0*/  VOTE.ANY R6, PT, !P6 ;  /* 0x0000000000067806 */ /* 0x000fc800070e0100 */
[----:B------:R-:W1:Y:S02]  /*16ec0*/  POPC R4, R6 ;  /* 0x0000000600047309 */ /* 0x000e640000000000 */
[----:B-1----:R1:W2:Y:S02]  /*16ed0*/  SHFL.IDX PT, R17, R2, R4, 0x1f ;  /* 0x00001f0402117589 */ /* 0x0022a400000e0000 */
.L_x_964:
[----:B------:R-:W-:Y:S01]  /*16ee0*/  ISETP.NE.AND P0, PT, R6, RZ, PT ;  /* 0x000000ff0600720c */ /* 0x000fe20003f05270 */
[----:B------:R-:W-:-:S12]  /*16ef0*/  IMAD.MOV.U32 R14, RZ, RZ, RZ ;  /* 0x000000ffff0e7224 */ /* 0x000fd800078e00ff */
[----:B------:R-:W-:Y:S05]  /*16f00*/  @!P0 BRA `(.L_x_830) ;  /* 0x0000000000108947 */ /* 0x000fea0003800000 */
[----:B------:R-:W-:Y:S01]  /*16f10*/  UMOV UR4, 0xffffffff ;  /* 0xffffffff00047882 */ /* 0x000fe20000000000 */
[----:B------:R-:W-:Y:S02]  /*16f20*/  VIADD R12, R4, 0xffffffff ;  /* 0xffffffff040c7836 */ /* 0x000fe40000000000 */
[----:B------:R-:W-:Y:S05]  /*16f30*/  BRA.DIV UR4, `(.L_x_831) ;  /* 0x0000003e048c7947 */ /* 0x000fea000b800000 */
[----:B------:R3:W4:Y:S02]  /*16f40*/  SHFL.IDX PT, R14, R3, R12, 0x1f ;  /* 0x00001f0c030e7589 */ /* 0x00072400000e0000 */
.L_x_830:
[----:B--2---:R-:W-:Y:S01]  /*16f50*/  IABS R6, R17 ;  /* 0x0000001100067213 */ /* 0x004fe20000000000 */
[----:B----4-:R-:W-:Y:S01]  /*16f60*/  IMAD R16, R14, R16, R5 ;  /* 0x000000100e107224 */ /* 0x010fe200078e0205 */
[----:B------:R-:W-:Y:S02]  /*16f70*/  IADD3 R19, R4, R19, RZ ;  /* 0x0000001304137210 */ /* 0x000fe40007ffe0ff */
[----:B------:R-:W2:Y:S01]  /*16f80*/  I2F.RP R7, R6 ;  /* 0x0000000600077306 */ /* 0x000ea20000209400 */
[----:B------:R-:W-:-:S07]  /*16f90*/  IMAD.IADD R0, R0, 0x1, -R16 ;  /* 0x0000000100007824 */ /* 0x000fce00078e0a10 */
[----:B--2---:R-:W1:Y:S02]  /*16fa0*/  MUFU.RCP R7, R7 ;  /* 0x0000000700077308 */ /* 0x004e640000001000 */
[----:B-1----:R-:W-:-:S06]  /*16fb0*/  VIADD R2, R7, 0xffffffe ;  /* 0x0ffffffe07027836 */ /* 0x002fcc0000000000 */
[----:B0--3--:R0:W1:Y:S02]  /*16fc0*/  F2I.FTZ.U32.TRUNC.NTZ R3, R2 ;  /* 0x0000000200037305 */ /* 0x009064000021f000 */
[----:B0-----:R-:W-:Y:S02]  /*16fd0*/  IMAD.MOV.U32 R2, RZ, RZ, RZ ;  /* 0x000000ffff027224 */ /* 0x001fe400078e00ff */
[----:B-1----:R-:W-:-:S04]  /*16fe0*/  IMAD.MOV R5, RZ, RZ, -R3 ;  /* 0x000000ffff057224 */ /* 0x002fc800078e0a03 */
[----:B------:R-:W-:-:S04]  /*16ff0*/  IMAD R5, R5, R6, RZ ;  /* 0x0000000605057224 */ /* 0x000fc800078e02ff */
[----:B------:R-:W-:Y:S01]  /*17000*/  IMAD.HI.U32 R3, R3, R5, R2 ;  /* 0x0000000503037227 */ /* 0x000fe200078e0002 */
[----:B------:R-:W-:Y:S02]  /*17010*/  IABS R5, R17 ;  /* 0x0000001100057213 */ /* 0x000fe40000000000 */
[----:B------:R-:W-:-:S03]  /*17020*/  IABS R2, R0 ;  /* 0x0000000000027213 */ /* 0x000fc60000000000 */
[----:B------:R-:W-:Y:S02]  /*17030*/  IMAD.MOV R5, RZ, RZ, -R5 ;  /* 0x000000ffff057224 */ /* 0x000fe400078e0a05 */
        /* <DEDUP_REMOVED lines=16> */
.L_x_824:
[----:B------:R-:W-:Y:S01]  /*17140*/  UMOV UR4, URZ ;  /* 0x0000003f00047c82 */ /* 0x000fe20008000000 */
[----:B------:R-:W-:Y:S01]  /*17150*/  UMOV UR5, URZ ;  /* 0x0000003f00057c82 */ /* 0x000fe20008000000 */
[----:B------:R-:W-:Y:S01]  /*17160*/  ULDC UR6, c[0x0][0xc3c] ;  /* 0x00030f0000067ab9 */ /* 0x000fe20000000800 */
[----:B------:R-:W-:Y:S02]  /*17170*/  IMAD.MOV.U32 R16, RZ, RZ, R0 ;  /* 0x000000ffff107224 */ /* 0x000fe400078e0000 */
[----:B------:R-:W-:Y:S02]  /*17180*/  IMAD.U32 R17, RZ, RZ, UR4 ;  /* 0x00000004ff117e24 */ /* 0x000fe4000f8e00ff */
[----:B------:R-:W-:Y:S02]  /*17190*/  IMAD.U32 R18, RZ, RZ, UR5 ;  /* 0x00000005ff127e24 */ /* 0x000fe4000f8e00ff */
[----:B------:R-:W-:-:S07]  /*171a0*/  IMAD.U32 R19, RZ, RZ, UR6 ;  /* 0x00000006ff137e24 */ /* 0x000fce000f8e00ff */
.L_x_832:
[----:B------:R-:W1:Y:S01]  /*171b0*/  S2R R0, SR_TID.X ;  /* 0x0000000000007919 */ /* 0x000e620000002100 */
[----:B------:R-:W-:Y:S05]  /*171c0*/  WARPSYNC.ALL ;  /* 0x0000000000007948 */ /* 0x000fea0003800000 */
[----:B------:R-:W-:Y:S01]  /*171d0*/  BAR.SYNC.DEFER_BLOCKING 0x4, 0x180 ;  /* 0x0106000000007b1d */ /* 0x000fe20000010000 */
[----:B-1----:R-:W-:-:S04]  /*171e0*/  LOP3.LUT R0, R0, 0x1f, RZ, 0xc0, !PT ;  /* 0x0000001f00007812 */ /* 0x002fc800078ec0ff */
[----:B------:R-:W-:-:S13]  /*171f0*/  ISETP.NE.AND P0, PT, R0, RZ, PT ;  /* 0x000000ff0000720c */ /* 0x000fda0003f05270 */
[----:B0-----:R-:W0:Y:S01]  /*17200*/  @!P0 S2R R3, SR_CgaCtaId ;  /* 0x0000000000038919 */ /* 0x001e220000008800 */
[----:B------:R-:W-:-:S04]  /*17210*/  @!P0 MOV R0, 0x400 ;  /* 0x0000040000008802 */ /* 0x000fc80000000f00 */
[----:B0-----:R-:W-:-:S05]  /*17220*/  @!P0 LEA R23, R3, R0, 0x18 ;  /* 0x0000000003178211 */ /* 0x001fca00078ec0ff */
[----:B------:R0:W-:Y:S01]  /*17230*/  @!P0 STS.128 [R23+0x28cd0], R16 ;  /* 0x028cd01017008388 */ /* 0x0001e20000000c00 */
[----:B------:R-:W-:Y:S06]  /*17240*/  BAR.ARV 0x5, 0x180 ;  /* 0x0146000000007b1d */ /* 0x000fec0000002000 */
.L_x_821:
[----:B------:R-:W-:Y:S02]  /*17250*/  ULDC UR4, c[0x0][0xc3c] ;  /* 0x00030f0000047ab9 */ /* 0x000fe40000000800 */
[----:B----4-:R-:W-:-:S13]  /*17260*/  ISETP.GE.AND P0, PT, R19, UR4, PT ;  /* 0x0000000413007c0c */ /* 0x010fda000bf06270 */
[----:B------:R-:W-:Y:S05]  /*17270*/  @!P0 BRA `(.L_x_833) ;  /* 0xffffff9c00ac8947 */ /* 0x000fea000383ffff */
[----:B------:R-:W-:Y:S05]  /*17280*/  BSYNC B8 ;  /* 0x0000000000087941 */ /* 0x000fea0003800000 */
.L_x_726:
[----:B------:R-:W4:Y:S01]  /*17290*/  LDL.LU R0, [R1+0x1c] ;  /* 0x00001c0001007983 */ /* 0x000f220000300800 */
[----:B------:R-:W-:Y:S01]  /*172a0*/  BSSY B0, `(.L_x_834) ;  /* 0x000000b000007945 */ /* 0x000fe20003800000 */
[----:B0-----:R-:W0:Y:S01]  /*172b0*/  S2R R5, SR_CgaCtaId ;  /* 0x0000000000057919 */ /* 0x001e220000008800 */
[----:B----4-:R-:W-:-:S05]  /*172c0*/  VIADD R0, R0, 0x1 ;  /* 0x0000000100007836 */ /* 0x010fca0000000000 */
[----:B-1----:R-:W-:-:S04]  /*172d0*/  LEA.HI R2, R0, R0, RZ, 0x1 ;  /* 0x0000000000027211 */ /* 0x002fc800078f08ff */
[----:B------:R-:W-:Y:S02]  /*172e0*/  LOP3.LUT R3, R2, 0xfffffffe, RZ, 0xc0, !PT ;  /* 0xfffffffe02037812 */ /* 0x000fe400078ec0ff */
[----:B------:R-:W-:-:S03]  /*172f0*/  MOV R2, 0x400 ;  /* 0x0000040000027802 */ /* 0x000fc60000000f00 */
[----:B------:R-:W-:Y:S01]  /*17300*/  IMAD.IADD R0, R0, 0x1, -R3 ;  /* 0x0000000100007824 */ /* 0x000fe200078e0a03 */
[----:B0-----:R-:W-:-:S04]  /*17310*/  LEA R4, R5, R2, 0x18 ;  /* 0x0000000205047211 */ /* 0x001fc800078ec0ff */
[----:B------:R-:W-:-:S04]  /*17320*/  SHF.L.U32 R0, R0, 0x1f, RZ ;  /* 0x0000001f00007819 */ /* 0x000fc800000006ff */
[----:B------:R-:W0:Y:S02]  /*17330*/  SYNCS.PHASECHK.TRANS64.TRYWAIT P0, [R4+URZ+0x28c20], R0 ;  /* 0x028c2000040075a7 */ /* 0x000e24000800017f */
[----:B0-----:R-:W-:Y:S05]  /*17340*/  @!P0 BRA `(.L_x_835) ;  /* 0x0000003800ac8947 */ /* 0x001fea0003800000 */
.L_x_967:
[----:B------:R-:W-:Y:S05]  /*17350*/  BSYNC B0 ;  /* 0x0000000000007941 */ /* 0x000fea0003800000 */
.L_x_834:
[----:B------:R-:W-:-:S03]  /*17360*/  UMOV UR4, 0xffffffff ;  /* 0xffffffff00047882 */ /* 0x000fc60000000000 */
[----:B------:R-:W-:Y:S05]  /*17370*/  BRA.DIV UR4, `(.L_x_836) ;  /* 0x0000003a04b47947 */ /* 0x000fea000b800000 */
[----:B0-----:R-:W0:Y:S02]  /*17380*/  S2R R0, SR_TID.X ;  /* 0x0000000000007919 */ /* 0x001e240000002100 */
[----:B0-----:R-:W-:-:S04]  /*17390*/  SHF.R.U32.HI R0, RZ, 0x5, R0 ;  /* 0x00000005ff007819 */ /* 0x001fc80000011600 */
[----:B------:R-:W-:-:S05]  /*173a0*/  LOP3.LUT R0, R0, 0x3, RZ, 0xc0, !PT ;  /* 0x0000000300007812 */ /* 0x000fca00078ec0ff */
[----:B------:R0:W1:Y:S02]  /*173b0*/  SHFL.IDX PT, R14, R0, RZ, 0x1f ;  /* 0x00001fff000e7589 */ /* 0x00006400000e0000 */
.L_x_970:
[----:B-1----:R-:W-:-:S13]  /*173c0*/  ISETP.NE.AND P0, PT, R14, RZ, PT ;  /* 0x000000ff0e00720c */ /* 0x002fda0003f05270 */
[----:B------:R-:W-:Y:S05]  /*173d0*/  @P0 BRA `(.L_x_588) ;  /* 0x0000000000840947 */ /* 0x000fea0003800000 */
[----:B------:R-:W-:-:S03]  /*173e0*/  UMOV UR4, 0xffffffff ;  /* 0xffffffff00047882 */ /* 0x000fc60000000000 */
[----:B------:R-:W-:Y:S05]  /*173f0*/  BRA.DIV UR4, `(.L_x_837) ;  /* 0x0000003a04c87947 */ /* 0x000fea000b800000 */
[----:B------:R-:W-:-:S13]  /*17400*/  ELECT P6, URZ, PT ;  /* 0x00000000003f782f */ /* 0x000fda00038c0000 */
.L_x_973:
[----:B------:R-:W-:Y:S05]  /*17410*/  @!P6 BRA `(.L_x_588) ;  /* 0x000000000074e947 */ /* 0x000fea0003800000 */
[----:B------:R-:W-:-:S04]  /*17420*/  LOP3.LUT R37, R37, 0x2, RZ, 0xfc, !PT ;  /* 0x0000000225257812 */ /* 0x000fc800078efcff */
[----:B------:R-:W-:-:S13]  /*17430*/  ISETP.NE.AND P0, PT, R37, 0x3, PT ;  /* 0x000000032500780c */ /* 0x000fda0003f05270 */
[----:B------:R-:W-:Y:S05]  /*17440*/  @!P0 BRA `(.L_x_838) ;  /* 0x0000000000048947 */ /* 0x000fea0003800000 */
[----:B------:R-:W-:Y:S01]  /*17450*/  BPT.TRAP 0x1 ;  /* 0x000000040000795c */ /* 0x000fe20000300000 */
.L_x_838:
[C---:B------:R-:W-:Y:S01]  /*17460*/  IMAD R5, R25.reuse, 0x8, R4 ;  /* 0x0000000819057824 */ /* 0x040fe200078e0204 */
[----:B0-----:R-:W-:Y:S01]  /*17470*/  SHF.L.U32 R0, R26, 0x1f, RZ ;  /* 0x0000001f1a007819 */ /* 0x001fe200000006ff */
[----:B------:R-:W-:-:S03]  /*17480*/  VIADD R25, R25, 0x1 ;  /* 0x0000000119197836 */ /* 0x000fc60000000000 */
[----:B------:R-:W0:Y:S02]  /*17490*/  SYNCS.PHASECHK.TRANS64.TRYWAIT P1, [R5+URZ+0x28c40], R0 ;  /* 0x028c4000050075a7 */ /* 0x000e24000802017f */
[----:B------:R-:W-:-:S04]  /*174a0*/  ISETP.NE.AND P2, PT, R25, 0x2, PT ;  /* 0x000000021900780c */ /* 0x000fc80003f45270 */
[----:B------:R-:W-:Y:S01]  /*174b0*/  SEL R3, RZ, 0x1, P2 ;  /* 0x00000001ff037807 */ /* 0x000fe20001000000 */
[----:B0-----:R-:W-:Y:S08]  /*174c0*/  @!P1 BRA `(.L_x_839) ;  /* 0x0000003800b49947 */ /* 0x001ff00003800000 */
.L_x_974:
[----:B------:R-:W-:Y:S02]  /*174d0*/  SEL R25, R25, RZ, P2 ;  /* 0x000000ff19197207 */ /* 0x000fe40001000000 */
[----:B------:R-:W-:Y:S01]  /*174e0*/  LOP3.LUT R2, R26, R3, RZ, 0x3c, !PT ;  /* 0x000000031a027212 */ /* 0x000fe200078e3cff */
[----:B------:R-:W-:Y:S06]  /*174f0*/  @!P0 BRA `(.L_x_840) ;  /* 0x0000000000048947 */ /* 0x000fec0003800000 */
[----:B------:R-:W-:Y:S01]  /*17500*/  BPT.TRAP 0x1 ;  /* 0x000000040000795c */ /* 0x000fe20000300000 */
.L_x_840:
[----:B------:R-:W-:Y:S01]  /*17510*/  IMAD R25, R25, 0x8, R4 ;  /* 0x0000000819197824 */ /* 0x000fe200078e0204 */
[----:B------:R-:W-:-:S04]  /*17520*/  SHF.L.U32 R2, R2, 0x1f, RZ ;  /* 0x0000001f02027819 */ /* 0x000fc800000006ff */
[----:B------:R-:W1:Y:S02]  /*17530*/  SYNCS.PHASECHK.TRANS64.TRYWAIT P1, [R25+URZ+0x28c40], R2 ;  /* 0x028c4002190075a7 */ /* 0x000e64000802017f */
[----:B-1----:R-:W-:Y:S05]  /*17540*/  @!P1 BRA `(.L_x_841) ;  /* 0x0000003800a89947 */ /* 0x002fea0003800000 */
.L_x_975:
[----:B------:R-:W-:Y:S05]  /*17550*/  @!P0 BRA `(.L_x_842) ;  /* 0x0000000000048947 */ /* 0x000fea0003800000 */
[----:B------:R-:W-:Y:S01]  /*17560*/  BPT.TRAP 0x1 ;  /* 0x000000040000795c */ /* 0x000fe20000300000 */
.L_x_842:
[----:B------:R-:W4:Y:S02]  /*17570*/  SYNCS.PHASECHK.TRANS64.TRYWAIT P1, [R5+URZ+0x28c60], R0 ;  /* 0x028c6000050075a7 */ /* 0x000f24000802017f */
[----:B----4-:R-:W-:Y:S05]  /*17580*/  @!P1 BRA `(.L_x_843) ;  /* 0x0000003800ac9947 */ /* 0x010fea0003800000 */
.L_x_976:
[----:B------:R-:W-:Y:S05]  /*17590*/  @!P0 BRA `(.L_x_844) ;  /* 0x0000000000048947 */ /* 0x000fea0003800000 */
[----:B------:R-:W-:Y:S01]  /*175a0*/  BPT.TRAP 0x1 ;  /* 0x000000040000795c */ /* 0x000fe20000300000 */
.L_x_844:
[----:B------:R0:W0:Y:S02]  /*175b0*/  SYNCS.PHASECHK.TRANS64.TRYWAIT P0, [R25+URZ+0x28c60], R2 ;  /* 0x028c6002190075a7 */ /* 0x000024000800017f */
[----:B0-----:R-:W-:Y:S05]  /*175c0*/  @!P0 NANOSLEEP.SYNCS 0x989680 ;  /* 0x009896800000895d */ /* 0x001fea0003900000 */
[----:B------:R-:W0:Y:S02]  /*175d0*/  @!P0 SYNCS.PHASECHK.TRANS64 P0, [R25+URZ+0x28c60], R2 ;  /* 0x028c6002190085a7 */ /* 0x000e24000800007f */
[----:B0-----:R-:W-:Y:S05]  /*175e0*/  @!P0 BRA `(.L_x_844) ;  /* 0xfffffffc00f08947 */ /* 0x001fea000383ffff */
.L_x_588:
[----:B------:R-:W-:Y:S05]  /*175f0*/  BSYNC B9 ;  /* 0x0000000000097941 */ /* 0x000fea0003800000 */
.L_x_585:
[----:B------:R-:W-:Y:S05]  /*17600*/  EXIT ;  /* 0x000000000000794d */ /* 0x000fea0003800000 */
.L_x_604:
[----:B0-----:R0:W1:Y:S02]  /*17610*/  SYNCS.PHASECHK.TRANS64.TRYWAIT P6, [R63+URZ+0x28c90], R74 ;  /* 0x028c904a3f0075a7 */ /* 0x00106400080c017f */
[----:B-1----:R-:W-:Y:S05]  /*17620*/  @!P6 NANOSLEEP.SYNCS 0x989680 ;  /* 0x009896800000e95d */ /* 0x002fea0003900000 */
[----:B------:R-:W1:Y:S02]  /*17630*/  @!P6 SYNCS.PHASECHK.TRANS64 P6, [R63+URZ+0x28c90], R74 ;  /* 0x028c904a3f00e5a7 */ /* 0x000e6400080c007f */
[----:B-1----:R-:W-:Y:S05]  /*17640*/  @!P6 BRA `(.L_x_604) ;  /* 0xfffffffc00f0e947 */ /* 0x002fea000383ffff */
[----:B------:R-:W-:Y:S05]  /*17650*/  BRA `(.L_x_845) ;  /* 0xfffffeb000e47947 */ /* 0x000fea000383ffff */
.L_x_605:
[----:B------:R-:W-:Y:S01]  /*17660*/  BSSY B1, `(.L_x_846) ;  /* 0x0000008000017945 */ /* 0x000fe20003800000 */
[----:B------:R-:W-:Y:S02]  /*17670*/  IMAD.MOV.U32 R13, RZ, RZ, R69 ;  /* 0x000000ffff0d7224 */ /* 0x000fe400078e0045 */
[----:B------:R-:W-:Y:S02]  /*17680*/  IMAD.MOV.U32 R12, RZ, RZ, RZ ;  /* 0x000000ffff0c7224 */ /* 0x000fe400078e00ff */
[----:B------:R-:W-:Y:S02]  /*17690*/  IMAD.MOV.U32 R11, RZ, RZ, 0x1c1f ;  /* 0x00001c1fff0b7424 */ /* 0x000fe400078e00ff */
[----:B------:R-:W-:-:S07]  /*176a0*/  IMAD.MOV.U32 R15, RZ, RZ, -0x1 ;  /* 0xffffffffff0f7424 */ /* 0x000fce00078e00ff */
[----:B0-----:R-:W-:Y:S05]  /*176b0*/  WARPSYNC.COLLECTIVE R15, `(.L_x_847) ;  /* 0x000000000f087348 */ /* 0x001fea0003c00000 */
[----:B------:R1:W2:Y:S02]  /*176c0*/  SHFL.IDX P6, R14, R13, R12, R11 ;  /* 0x0000000c0d0e7389 */ /* 0x0002a400000c000b */
[----:B012---:R-:W-:Y:S01]  /*176d0*/  ENDCOLLECTIVE ;  /* 0x000000000000791b */ /* 0x007fe20003800000 */
.L_x_847:
[----:B------:R-:W-:Y:S05]  /*176e0*/  BSYNC B1 ;  /* 0x0000000000017941 */ /* 0x000fea0003800000 */
.L_x_846:
[----:B------:R-:W-:Y:S02]  /*176f0*/  IMAD.MOV.U32 R13, RZ, RZ, R70 ;  /* 0x000000ffff0d7224 */ /* 0x000fe400078e0046 */
[----:B------:R-:W-:Y:S02]  /*17700*/  IMAD.MOV.U32 R12, RZ, RZ, RZ ;  /* 0x000000ffff0c7224 */ /* 0x000fe400078e00ff */
[----:B------:R-:W-:Y:S02]  /*17710*/  IMAD.MOV.U32 R11, RZ, RZ, 0x1c1f ;  /* 0x00001c1fff0b7424 */ /* 0x000fe400078e00ff */
[----:B------:R-:W-:Y:S02]  /*17720*/  IMAD.MOV.U32 R15, RZ, RZ, -0x1 ;  /* 0xffffffffff0f7424 */ /* 0x000fe400078e00ff */
[----:B------:R-:W-:-:S07]  /*17730*/  IMAD.MOV.U32 R72, RZ, RZ, R14 ;  /* 0x000000ffff487224 */ /* 0x000fce00078e000e */
[----:B------:R-:W-:Y:S05]  /*17740*/  WARPSYNC.COLLECTIVE R15, `(.L_x_848) ;  /* 0x000000000f087348 */ /* 0x000fea0003c00000 */
[----:B------:R0:W1:Y:S02]  /*17750*/  SHFL.IDX P6, R14, R13, R12, R11 ;  /* 0x0000000c0d0e7389 */ /* 0x00006400000c000b */
[----:B01----:R-:W-:Y:S01]  /*17760*/  ENDCOLLECTIVE ;  /* 0x000000000000791b */ /* 0x003fe20003800000 */
.L_x_848:
[----:B------:R-:W-:Y:S05]  /*17770*/  BRA `(.L_x_849) ;  /* 0xfffffeb000b07947 */ /* 0x000fea000383ffff */
.L_x_615:
[----:B0-----:R0:W1:Y:S02]  /*17780*/  SYNCS.PHASECHK.TRANS64.TRYWAIT P6, [R63+URZ+0x28c90], R74 ;  /* 0x028c904a3f0075a7 */ /* 0x00106400080c017f */
[----:B-1----:R-:W-:Y:S05]  /*17790*/  @!P6 NANOSLEEP.SYNCS 0x989680 ;  /* 0x009896800000e95d */ /* 0x002fea0003900000 */
[----:B------:R-:W1:Y:S02]  /*177a0*/  @!P6 SYNCS.PHASECHK.TRANS64 P6, [R63+URZ+0x28c90], R74 ;  /* 0x028c904a3f00e5a7 */ /* 0x000e6400080c007f */
[----:B-1----:R-:W-:Y:S05]  /*177b0*/  @!P6 BRA `(.L_x_615) ;  /* 0xfffffffc00f0e947 */ /* 0x002fea000383ffff */
[----:B------:R-:W-:Y:S05]  /*177c0*/  BRA `(.L_x_850) ;  /* 0xfffffebc00287947 */ /* 0x000fea000383ffff */
.L_x_616:
[----:B------:R-:W-:Y:S01]  /*177d0*/  BSSY B1, `(.L_x_851) ;  /* 0x0000008000017945 */ /* 0x000fe20003800000 */
[----:B------:R-:W-:Y:S01]  /*177e0*/  IMAD.MOV.U32 R13, RZ, RZ, R69 ;  /* 0x000000ffff0d7224 */ /* 0x000fe200078e0045 */
[----:B------:R-:W-:Y:S01]  /*177f0*/  MOV R11, 0x1c1f ;  /* 0x00001c1f000b7802 */ /* 0x000fe20000000f00 */
[----:B------:R-:W-:Y:S02]  /*17800*/  IMAD.MOV.U32 R12, RZ, RZ, RZ ;  /* 0x000000ffff0c7224 */ /* 0x000fe400078e00ff */
[----:B------:R-:W-:-:S07]  /*17810*/  IMAD.MOV.U32 R15, RZ, RZ, -0x1 ;  /* 0xffffffffff0f7424 */ /* 0x000fce00078e00ff */
[----:B0-----:R-:W-:Y:S05]  /*17820*/  WARPSYNC.COLLECTIVE R15, `(.L_x_852) ;  /* 0x000000000f087348 */ /* 0x001fea0003c00000 */
[----:B------:R1:W2:Y:S02]  /*17830*/  SHFL.IDX P6, R14, R13, R12, R11 ;  /* 0x0000000c0d0e7389 */ /* 0x0002a400000c000b */
[----:B012---:R-:W-:Y:S01]  /*17840*/  ENDCOLLECTIVE ;  /* 0x000000000000791b */ /* 0x007fe20003800000 */
.L_x_852:
[----:B------:R-:W-:Y:S05]  /*17850*/  BSYNC B1 ;  /* 0x0000000000017941 */ /* 0x000fea0003800000 */
.L_x_851:
        /* <DEDUP_REMOVED lines=8> */
.L_x_853:
[----:B------:R-:W-:Y:S01]  /*178e0*/  IMAD.MOV.U32 R70, RZ, RZ, R14 ;  /* 0x000000ffff467224 */ /* 0x000fe200078e000e */
[----:B------:R-:W-:Y:S06]  /*178f0*/  BRA `(.L_x_854) ;  /* 0xfffffeb800f07947 */ /* 0x000fec000383ffff */
.L_x_621:
[----:B0-----:R0:W1:Y:S02]  /*17900*/  SYNCS.PHASECHK.TRANS64.TRYWAIT P0, [R63+URZ+0x28c90], R74 ;  /* 0x028c904a3f0075a7 */ /* 0x001064000800017f */
[----:B-1----:R-:W-:Y:S05]  /*17910*/  @!P0 NANOSLEEP.SYNCS 0x989680 ;  /* 0x009896800000895d */ /* 0x002fea0003900000 */
[----:B------:R-:W1:Y:S02]  /*17920*/  @!P0 SYNCS.PHASECHK.TRANS64 P0, [R63+URZ+0x28c90], R74 ;  /* 0x028c904a3f0085a7 */ /* 0x000e64000800007f */
[----:B-1----:R-:W-:Y:S05]  /*17930*/  @!P0 BRA `(.L_x_621) ;  /* 0xfffffffc00f08947 */ /* 0x002fea000383ffff */
[----:B------:R-:W-:Y:S05]  /*17940*/  BRA `(.L_x_855) ;  /* 0xfffffec000f07947 */ /* 0x000fea000383ffff */
.L_x_622:
[----:B------:R-:W-:Y:S01]  /*17950*/  BSSY B1, `(.L_x_856) ;  /* 0x0000007000017945 */ /* 0x000fe20003800000 */
[----:B------:R-:W-:Y:S02]  /*17960*/  IMAD.MOV.U32 R12, RZ, RZ, RZ ;  /* 0x000000ffff0c7224 */ /* 0x000fe400078e00ff */
[----:B------:R-:W-:Y:S02]  /*17970*/  IMAD.MOV.U32 R11, RZ, RZ, 0x1c1f ;  /* 0x00001c1fff0b7424 */ /* 0x000fe400078e00ff */
[----:B------:R-:W-:-:S07]  /*17980*/  IMAD.MOV.U32 R15, RZ, RZ, -0x1 ;  /* 0xffffffffff0f7424 */ /* 0x000fce00078e00ff */
[----:B0-----:R-:W-:Y:S05]  /*17990*/  WARPSYNC.COLLECTIVE R15, `(.L_x_857) ;  /* 0x000000000f087348 */ /* 0x001fea0003c00000 */
[----:B------:R1:W2:Y:S02]  /*179a0*/  SHFL.IDX P6, R14, R13, R12, R11 ;  /* 0x0000000c0d0e7389 */ /* 0x0002a400000c000b */
[----:B012---:R-:W-:Y:S01]  /*179b0*/  ENDCOLLECTIVE ;  /* 0x000000000000791b */ /* 0x007fe20003800000 */
.L_x_857:
[----:B------:R-:W-:Y:S05]  /*179c0*/  BSYNC B1 ;  /* 0x0000000000017941 */ /* 0x000fea0003800000 */
.L_x_856:
        /* <DEDUP_REMOVED lines=8> */
.L_x_858:
[----:B------:R-:W-:Y:S05]  /*17a50*/  BRA `(.L_x_859) ;  /* 0xfffffec400187947 */ /* 0x000fea000383ffff */
.L_x_626:
[----:B--2---:R2:W3:Y:S02]  /*17a60*/  SYNCS.PHASECHK.TRANS64.TRYWAIT P5, [R63+URZ+0x28cb0], R74 ;  /* 0x028cb04a3f0075a7 */ /* 0x0044e400080a017f */
[----:B---3--:R-:W-:Y:S05]  /*17a70*/  @!P5 NANOSLEEP.SYNCS 0x989680 ;  /* 0x009896800000d95d */ /* 0x008fea0003900000 */
[----:B------:R-:W3:Y:S02]  /*17a80*/  @!P5 SYNCS.PHASECHK.TRANS64 P5, [R63+URZ+0x28cb0], R74 ;  /* 0x028cb04a3f00d5a7 */ /* 0x000ee400080a007f */
[----:B---3--:R-:W-:Y:S05]  /*17a90*/  @!P5 BRA `(.L_x_626) ;  /* 0xfffffffc00f0d947 */ /* 0x008fea000383ffff */
[----:B------:R-:W-:Y:S05]  /*17aa0*/  BRA `(.L_x_860) ;  /* 0xfffffec400a47947 */ /* 0x000fea000383ffff */
.L_x_637:
[----:B0-----:R0:W1:Y:S02]  /*17ab0*/  SYNCS.PHASECHK.TRANS64.TRYWAIT P1, [R3+URZ+0x28c50], R6 ;  /* 0x028c5006030075a7 */ /* 0x001064000802017f */
[----:B-1----:R-:W-:Y:S05]  /*17ac0*/  @!P1 NANOSLEEP.SYNCS 0x989680 ;  /* 0x009896800000995d */ /* 0x002fea0003900000 */
[----:B------:R-:W1:Y:S02]  /*17ad0*/  @!P1 SYNCS.PHASECHK.TRANS64 P1, [R3+URZ+0x28c50], R6 ;  /* 0x028c5006030095a7 */ /* 0x000e64000802007f */
[----:B-1----:R-:W-:Y:S05]  /*17ae0*/  @!P1 BRA `(.L_x_637) ;  /* 0xfffffffc00f09947 */ /* 0x002fea000383ffff */
[----:B------:R-:W-:Y:S05]  /*17af0*/  BRA `(.L_x_861) ;  /* 0xfffffed4007c7947 */ /* 0x000fea000383ffff */
.L_x_645:
[----:B-1----:R1:W2:Y:S02]  /*17b00*/  SYNCS.PHASECHK.TRANS64.TRYWAIT P1, [R3+URZ+0x28c50], R10 ;  /* 0x028c500a030075a7 */ /* 0x0022a4000802017f */
[----:B--2---:R-:W-:Y:S05]  /*17b10*/  @!P1 NANOSLEEP.SYNCS 0x989680 ;  /* 0x009896800000995d */ /* 0x004fea0003900000 */
[----:B------:R-:W2:Y:S02]  /*17b20*/  @!P1 SYNCS.PHASECHK.TRANS64 P1, [R3+URZ+0x28c50], R10 ;  /* 0x028c500a030095a7 */ /* 0x000ea4000802007f */
[----:B--2---:R-:W-:Y:S05]  /*17b30*/  @!P1 BRA `(.L_x_645) ;  /* 0xfffffffc00f09947 */ /* 0x004fea000383ffff */
[----:B------:R-:W-:Y:S05]  /*17b40*/  BRA `(.L_x_644) ;  /* 0xfffffee000a07947 */ /* 0x000fea000383ffff */
.L_x_659:
        /* <DEDUP_REMOVED lines=8> */
.L_x_863:
[----:B------:R-:W-:Y:S05]  /*17bd0*/  BSYNC B1 ;  /* 0x0000000000017941 */ /* 0x000fea0003800000 */
.L_x_862:
[----:B------:R-:W-:Y:S01]  /*17be0*/  IMAD.MOV.U32 R13, RZ, RZ, R26 ;  /* 0x000000ffff0d7224 */ /* 0x000fe200078e001a */
[----:B------:R-:W-:Y:S01]  /*17bf0*/  MOV R12, RZ ;  /* 0x000000ff000c7202 */ /* 0x000fe20000000f00 */
[----:B------:R-:W-:Y:S02]  /*17c00*/  IMAD.MOV.U32 R11, RZ, RZ, 0x1c1f ;  /* 0x00001c1fff0b7424 */ /* 0x000fe400078e00ff */
[----:B------:R-:W-:Y:S02]  /*17c10*/  IMAD.MOV.U32 R15, RZ, RZ, -0x1 ;  /* 0xffffffffff0f7424 */ /* 0x000fe400078e00ff */
[----:B------:R-:W-:-:S07]  /*17c20*/  IMAD.MOV.U32 R3, RZ, RZ, R14 ;  /* 0x000000ffff037224 */ /* 0x000fce00078e000e */
[----:B------:R-:W-:Y:S05]  /*17c30*/  WARPSYNC.COLLECTIVE R15, `(.L_x_864) ;  /* 0x000000000f087348 */ /* 0x000fea0003c00000 */
[----:B------:R0:W1:Y:S02]  /*17c40*/  SHFL.IDX P6, R14, R13, R12, R11 ;  /* 0x0000000c0d0e7389 */ /* 0x00006400000c000b */
[----:B01----:R-:W-:Y:S01]  /*17c50*/  ENDCOLLECTIVE ;  /* 0x000000000000791b */ /* 0x003fe20003800000 */
.L_x_864:
[----:B------:R-:W-:Y:S02]  /*17c60*/  IMAD.MOV.U32 R13, RZ, RZ, R29 ;  /* 0x000000ffff0d7224 */ /* 0x000fe400078e001d */
[----:B------:R-:W-:-:S07]  /*17c70*/  IMAD.MOV.U32 R0, RZ, RZ, R14 ;  /* 0x000000ffff007224 */ /* 0x000fce00078e000e */
[----:B------:R-:W-:Y:S05]  /*17c80*/  WARPSYNC.COLLECTIVE R15, `(.L_x_865) ;  /* 0x000000000f087348 */ /* 0x000fea0003c00000 */
[----:B------:R0:W1:Y:S02]  /*17c90*/  SHFL.IDX P6, R14, R13, R12, R11 ;  /* 0x0000000c0d0e7389 */ /* 0x00006400000c000b */
[----:B01----:R-:W-:Y:S01]  /*17ca0*/  ENDCOLLECTIVE ;  /* 0x000000000000791b */ /* 0x003fe20003800000 */
.L_x_865:
[----:B------:R-:W-:Y:S02]  /*17cb0*/  IMAD.MOV.U32 R13, RZ, RZ, R28 ;  /* 0x000000ffff0d7224 */ /* 0x000fe400078e001c */
[----:B------:R-:W-:-:S07]  /*17cc0*/  IMAD.MOV.U32 R5, RZ, RZ, R14 ;  /* 0x000000ffff057224 */ /* 0x000fce00078e000e */
[----:B------:R-:W-:Y:S05]  /*17cd0*/  WARPSYNC.COLLECTIVE R15, `(.L_x_866) ;  /* 0x000000000f087348 */ /* 0x000fea0003c00000 */
[----:B------:R0:W1:Y:S02]  /*17ce0*/  SHFL.IDX P6, R14, R13, R12, R11 ;  /* 0x0000000c0d0e7389 */ /* 0x00006400000c000b */
[----:B01----:R-:W-:Y:S01]  /*17cf0*/  ENDCOLLECTIVE ;  /* 0x000000000000791b */ /* 0x003fe20003800000 */
.L_x_866:
[----:B------:R-:W-:Y:S05]  /*17d00*/  BRA `(.L_x_867) ;  /* 0xfffffef000d87947 */ /* 0x000fea000383ffff */
.L_x_663:
[----:B0-----:R0:W1:Y:S02]  /*17d10*/  SYNCS.PHASECHK.TRANS64.TRYWAIT P0, [R2+URZ+0x28c00], R29 ;  /* 0x028c001d020075a7 */ /* 0x001064000800017f */
[----:B-1----:R-:W-:Y:S05]  /*17d20*/  @!P0 NANOSLEEP.SYNCS 0x989680 ;  /* 0x009896800000895d */ /* 0x002fea0003900000 */
[----:B------:R-:W1:Y:S02]  /*17d30*/  @!P0 SYNCS.PHASECHK.TRANS64 P0, [R2+URZ+0x28c00], R29 ;  /* 0x028c001d020085a7 */ /* 0x000e64000800007f */
[----:B-1----:R-:W-:Y:S05]  /*17d40*/  @!P0 BRA `(.L_x_663) ;  /* 0xfffffffc00f08947 */ /* 0x002fea000383ffff */
[----:B------:R-:W-:Y:S05]  /*17d50*/  BRA `(.L_x_868) ;  /* 0xfffffef400ec7947 */ /* 0x000fea000383ffff */
.L_x_671:
        /* <DEDUP_REMOVED lines=8> */
.L_x_870:
[----:B------:R-:W-:Y:S05]  /*17de0*/  BSYNC B1 ;  /* 0x0000000000017941 */ /* 0x000fea0003800000 */
.L_x_869:
        /* <DEDUP_REMOVED lines=8> */
.L_x_871:
[----:B------:R-:W-:Y:S02]  /*17e70*/  IMAD.MOV.U32 R13, RZ, RZ, R29 ;  /* 0x000000ffff0d7224 */ /* 0x000fe400078e001d */
[----:B------:R-:W-:-:S07]  /*17e80*/  IMAD.MOV.U32 R3, RZ, RZ, R14 ;  /* 0x000000ffff037224 */ /* 0x000fce00078e000e */
[----:B------:R-:W-:Y:S05]  /*17e90*/  WARPSYNC.COLLECTIVE R15, `(.L_x_872) ;  /* 0x000000000f087348 */ /* 0x000fea0003c00000 */
[----:B------:R0:W1:Y:S02]  /*17ea0*/  SHFL.IDX P6, R14, R13, R12, R11 ;  /* 0x0000000c0d0e7389 */ /* 0x00006400000c000b */
[----:B01----:R-:W-:Y:S01]  /*17eb0*/  ENDCOLLECTIVE ;  /* 0x000000000000791b */ /* 0x003fe20003800000 */
.L_x_872:
[----:B------:R-:W-:Y:S02]  /*17ec0*/  IMAD.MOV.U32 R13, RZ, RZ, R28 ;  /* 0x000000ffff0d7224 */ /* 0x000fe400078e001c */
[----:B------:R-:W-:-:S07]  /*17ed0*/  IMAD.MOV.U32 R20, RZ, RZ, R14 ;  /* 0x000000ffff147224 */ /* 0x000fce00078e000e */
[----:B------:R-:W-:Y:S05]  /*17ee0*/  WARPSYNC.COLLECTIVE R15, `(.L_x_873) ;  /* 0x000000000f087348 */ /* 0x000fea0003c00000 */
[----:B------:R0:W1:Y:S02]  /*17ef0*/  SHFL.IDX P6, R14, R13, R12, R11 ;  /* 0x0000000c0d0e7389 */ /* 0x00006400000c000b */
[----:B01----:R-:W-:Y:S01]  /*17f00*/  ENDCOLLECTIVE ;  /* 0x000000000000791b */ /* 0x003fe20003800000 */
.L_x_873:
[----:B------:R-:W-:Y:S05]  /*17f10*/  BRA `(.L_x_874) ;  /* 0xffffff00005c7947 */ /* 0x000fea000383ffff */
.L_x_675:
[----:B0-----:R0:W1:Y:S02]  /*17f20*/  SYNCS.PHASECHK.TRANS64.TRYWAIT P1, [R2+URZ+0x28c00], R27 ;  /* 0x028c001b020075a7 */ /* 0x001064000802017f */
[----:B-1----:R-:W-:Y:S05]  /*17f30*/  @!P1 NANOSLEEP.SYNCS 0x989680 ;  /* 0x009896800000995d */ /* 0x002fea0003900000 */
[----:B------:R-:W1:Y:S02]  /*17f40*/  @!P1 SYNCS.PHASECHK.TRANS64 P1, [R2+URZ+0x28c00], R27 ;  /* 0x028c001b020095a7 */ /* 0x000e64000802007f */
[----:B-1----:R-:W-:Y:S05]  /*17f50*/  @!P1 BRA `(.L_x_675) ;  /* 0xfffffffc00f09947 */ /* 0x002fea000383ffff */
[----:B------:R-:W-:Y:S05]  /*17f60*/  BRA `(.L_x_875) ;  /* 0xffffff04003c7947 */ /* 0x000fea000383ffff */
.L_x_681:
[----:B0-----:R0:W1:Y:S02]  /*17f70*/  SYNCS.PHASECHK.TRANS64.TRYWAIT P1, [R12+URZ+0x28c30], R13 ;  /* 0x028c300d0c0075a7 */ /* 0x001064000802017f */
[----:B-1----:R-:W-:Y:S05]  /*17f80*/  @!P1 NANOSLEEP.SYNCS 0x989680 ;  /* 0x009896800000995d */ /* 0x002fea0003900000 */
[----:B------:R-:W1:Y:S02]  /*17f90*/  @!P1 SYNCS.PHASECHK.TRANS64 P1, [R12+URZ+0x28c30], R13 ;  /* 0x028c300d0c0095a7 */ /* 0x000e64000802007f */
[----:B-1----:R-:W-:Y:S05]  /*17fa0*/  @!P1 BRA `(.L_x_681) ;  /* 0xfffffffc00f09947 */ /* 0x002fea000383ffff */
[----:B------:R-:W-:Y:S05]  /*17fb0*/  BRA `(.L_x_680) ;  /* 0xffffff1000707947 */ /* 0x000fea000383ffff */
.L_x_687:
[----:B--2---:R2:W3:Y:S02]  /*17fc0*/  SYNCS.PHASECHK.TRANS64.TRYWAIT P1, [R12+URZ+0x28c50], R13 ;  /* 0x028c500d0c0075a7 */ /* 0x0044e4000802017f */
[----:B---3--:R-:W-:Y:S05]  /*17fd0*/  @!P1 NANOSLEEP.SYNCS 0x989680 ;  /* 0x009896800000995d */ /* 0x008fea0003900000 */
[----:B------:R-:W3:Y:S02]  /*17fe0*/  @!P1 SYNCS.PHASECHK.TRANS64 P1, [R12+URZ+0x28c50], R13 ;  /* 0x028c500d0c0095a7 */ /* 0x000ee4000802007f */
[----:B---3--:R-:W-:Y:S05]  /*17ff0*/  @!P1 BRA `(.L_x_687) ;  /* 0xfffffffc00f09947 */ /* 0x008fea000383ffff */
[----:B------:R-:W-:Y:S05]  /*18000*/  BRA `(.L_x_686) ;  /* 0xffffff2400ac7947 */ /* 0x000fea000383ffff */
.L_x_695:
[----:B-1----:R1:W2:Y:S02]  /*18010*/  SYNCS.PHASECHK.TRANS64.TRYWAIT P2, [R12+URZ+0x28c30], R14 ;  /* 0x028c300e0c0075a7 */ /* 0x0022a4000804017f */
[----:B--2---:R-:W-:Y:S05]  /*18020*/  @!P2 NANOSLEEP.SYNCS 0x989680 ;  /* 0x009896800000a95d */ /* 0x004fea0003900000 */
[----:B------:R-:W2:Y:S02]  /*18030*/  @!P2 SYNCS.PHASECHK.TRANS64 P2, [R12+URZ+0x28c30], R14 ;  /* 0x028c300e0c00a5a7 */ /* 0x000ea4000804007f */
[----:B--2---:R-:W-:Y:S05]  /*18040*/  @!P2 BRA `(.L_x_695) ;  /* 0xfffffffc00f0a947 */ /* 0x004fea000383ffff */
[----:B------:R-:W-:Y:S05]  /*18050*/  BRA `(.L_x_694) ;  /* 0xffffff2800c47947 */ /* 0x000fea000383ffff */
.L_x_701:
[----:B--2---:R2:W3:Y:S02]  /*18060*/  SYNCS.PHASECHK.TRANS64.TRYWAIT P2, [R12+URZ+0x28c50], R14 ;  /* 0x028c500e0c0075a7 */ /* 0x0044e4000804017f */
[----:B---3--:R-:W-:Y:S05]  /*18070*/  @!P2 NANOSLEEP.SYNCS 0x989680 ;  /* 0x009896800000a95d */ /* 0x008fea0003900000 */
[----:B------:R-:W3:Y:S02]  /*18080*/  @!P2 SYNCS.PHASECHK.TRANS64 P2, [R12+URZ+0x28c50], R14 ;  /* 0x028c500e0c00a5a7 */ /* 0x000ee4000804007f */
[----:B---3--:R-:W-:Y:S05]  /*18090*/  @!P2 BRA `(.L_x_701) ;  /* 0xfffffffc00f0a947 */ /* 0x008fea000383ffff */
[----:B------:R-:W-:Y:S05]  /*180a0*/  BRA `(.L_x_700) ;  /* 0xffffff4400247947 */ /* 0x000fea000383ffff */
.L_x_732:
[----:B0-----:R-:W0:Y:S01]  /*180b0*/  S2R R8, SR_TID.X ;  /* 0x0000000000087919 */ /* 0x001e220000002100 */
[----:B------:R-:W-:Y:S01]  /*180c0*/  BSSY B1, `(.L_x_876) ;  /* 0x000000a000017945 */ /* 0x000fe20003800000 */
[----:B------:R-:W-:Y:S01]  /*180d0*/  IMAD.MOV.U32 R12, RZ, RZ, RZ ;  /* 0x000000ffff0c7224 */ /* 0x000fe200078e00ff */
[----:B------:R-:W-:Y:S01]  /*180e0*/  MOV R11, 0x1f ;  /* 0x0000001f000b7802 */ /* 0x000fe20000000f00 */
[----:B------:R-:W-:Y:S01]  /*180f0*/  IMAD.MOV.U32 R15, RZ, RZ, -0x1 ;  /* 0xffffffffff0f7424 */ /* 0x000fe200078e00ff */
[----:B0-----:R-:W-:-:S04]  /*18100*/  SHF.R.U32.HI R8, RZ, 0x5, R8 ;  /* 0x00000005ff087819 */ /* 0x001fc80000011608 */
[----:B------:R-:W-:-:S05]  /*18110*/  LOP3.LUT R8, R8, 0x3, RZ, 0xc0, !PT ;  /* 0x0000000308087812 */ /* 0x000fca00078ec0ff */
[----:B------:R-:W-:-:S07]  /*18120*/  IMAD.MOV.U32 R13, RZ, RZ, R8 ;  /* 0x000000ffff0d7224 */ /* 0x000fce00078e0008 */
[----:B------:R-:W-:Y:S05]  /*18130*/  WARPSYNC.COLLECTIVE R15, `(.L_x_877) ;  /* 0x000000000f087348 */ /* 0x000fea0003c00000 */
[----:B------:R0:W1:Y:S02]  /*18140*/  SHFL.IDX P6, R14, R13, R12, R11 ;  /* 0x0000000c0d0e7389 */ /* 0x00006400000c000b */
[----:B01----:R-:W-:Y:S01]  /*18150*/  ENDCOLLECTIVE ;  /* 0x000000000000791b */ /* 0x003fe20003800000 */
.L_x_877:
[----:B------:R-:W-:Y:S05]  /*18160*/  BSYNC B1 ;  /* 0x0000000000017941 */ /* 0x000fea0003800000 */
.L_x_876:
[----:B------:R-:W-:Y:S05]  /*18170*/  BRA `(.L_x_878) ;  /* 0xffffff9400907947 */ /* 0x000fea000383ffff */
.L_x_734:
[----:B------:R-:W-:Y:S01]  /*18180*/  BSSY B1, `(.L_x_879) ;  /* 0x0000006000017945 */ /* 0x000fe20003800000 */
[----:B------:R-:W-:-:S07]  /*18190*/  IMAD.MOV.U32 R15, RZ, RZ, -0x1 ;  /* 0xffffffffff0f7424 */ /* 0x000fce00078e00ff */
[----:B01----:R-:W-:Y:S05]  /*181a0*/  WARPSYNC.COLLECTIVE R15, `(.L_x_880) ;  /* 0x000000000f0c7348 */ /* 0x003fea0003c00000 */
[----:B------:R-:W-:Y:S02]  /*181b0*/  ELECT P6, UR62, PT ;  /* 0x00000000003e782f */ /* 0x000fe400038c0000 */
[----:B------:R-:W-:Y:S01]  /*181c0*/  MOV R14, UR62 ;  /* 0x0000003e000e7c02 */ /* 0x000fe20008000f00 */
[----:B01----:R-:W-:Y:S10]  /*181d0*/  ENDCOLLECTIVE ;  /* 0x000000000000791b */ /* 0x003ff40003800000 */
.L_x_880:
[----:B------:R-:W-:Y:S05]  /*181e0*/  BSYNC B1 ;  /* 0x0000000000017941 */ /* 0x000fea0003800000 */
.L_x_879:
[----:B------:R-:W-:Y:S05]  /*181f0*/  BRA `(.L_x_733) ;  /* 0xffffff9400887947 */ /* 0x000fea000383ffff */
.L_x_736:
[----:B-1----:R1:W2:Y:S02]  /*18200*/  SYNCS.PHASECHK.TRANS64.TRYWAIT P0, [R23+URZ+0x28c20], R3 ;  /* 0x028c2003170075a7 */ /* 0x0022a4000800017f */
[----:B--2---:R-:W-:Y:S05]  /*18210*/  @!P0 NANOSLEEP.SYNCS 0x989680 ;  /* 0x009896800000895d */ /* 0x004fea0003900000 */
[----:B------:R-:W2:Y:S02]  /*18220*/  @!P0 SYNCS.PHASECHK.TRANS64 P0, [R23+URZ+0x28c20], R3 ;  /* 0x028c2003170085a7 */ /* 0x000ea4000800007f */
[----:B--2---:R-:W-:Y:S05]  /*18230*/  @!P0 BRA `(.L_x_736) ;  /* 0xfffffffc00f08947 */ /* 0x004fea000383ffff */
[----:B------:R-:W-:Y:S05]  /*18240*/  BRA `(.L_x_881) ;  /* 0xffffff9400987947 */ /* 0x000fea000383ffff */
.L_x_740:
[----:B-1----:R1:W2:Y:S02]  /*18250*/  SYNCS.PHASECHK.TRANS64.TRYWAIT P0, [R3+URZ+0x28ca0], R6 ;  /* 0x028ca006030075a7 */ /* 0x0022a4000800017f */
[----:B--2---:R-:W-:Y:S05]  /*18260*/  @!P0 NANOSLEEP.SYNCS 0x989680 ;  /* 0x009896800000895d */ /* 0x004fea0003900000 */
[----:B------:R-:W2:Y:S02]  /*18270*/  @!P0 SYNCS.PHASECHK.TRANS64 P0, [R3+URZ+0x28ca0], R6 ;  /* 0x028ca006030085a7 */ /* 0x000ea4000800007f */
[----:B--2---:R-:W-:Y:S05]  /*18280*/  @!P0 BRA `(.L_x_740) ;  /* 0xfffffffc00f08947 */ /* 0x004fea000383ffff */
[----:B------:R-:W-:Y:S05]  /*18290*/  BRA `(.L_x_882) ;  /* 0xffffff9400b07947 */ /* 0x000fea000383ffff */
.L_x_745:
[----:B0-----:R0:W2:Y:S02]  /*182a0*/  SYNCS.PHASECHK.TRANS64.TRYWAIT P0, [R3+URZ+0x28cc0], R6 ;  /* 0x028cc006030075a7 */ /* 0x0010a4000800017f */
[----:B--2---:R-:W-:Y:S05]  /*182b0*/  @!P0 NANOSLEEP.SYNCS 0x989680 ;  /* 0x009896800000895d */ /* 0x004fea0003900000 */
[----:B------:R-:W2:Y:S02]  /*182c0*/  @!P0 SYNCS.PHASECHK.TRANS64 P0, [R3+URZ+0x28cc0], R6 ;  /* 0x028cc006030085a7 */ /* 0x000ea4000800007f */
[----:B--2---:R-:W-:Y:S05]  /*182d0*/  @!P0 BRA `(.L_x_745) ;  /* 0xfffffffc00f08947 */ /* 0x004fea000383ffff */
[----:B------:R-:W-:Y:S05]  /*182e0*/  BRA `(.L_x_883) ;  /* 0xffffff98002c7947 */ /* 0x000fea000383ffff */
.L_x_759:
[----:B-1----:R1:W2:Y:S02]  /*182f0*/  SYNCS.PHASECHK.TRANS64.TRYWAIT P1, [R6+URZ+0x28ca0], R2 ;  /* 0x028ca002060075a7 */ /* 0x0022a4000802017f */
[----:B--2---:R-:W-:Y:S05]  /*18300*/  @!P1 NANOSLEEP.SYNCS 0x989680 ;  /* 0x009896800000995d */ /* 0x004fea0003900000 */
[----:B------:R-:W2:Y:S02]  /*18310*/  @!P1 SYNCS.PHASECHK.TRANS64 P1, [R6+URZ+0x28ca0], R2 ;  /* 0x028ca002060095a7 */ /* 0x000ea4000802007f */
[----:B--2---:R-:W-:Y:S05]  /*18320*/  @!P1 BRA `(.L_x_759) ;  /* 0xfffffffc00f09947 */ /* 0x004fea000383ffff */
[----:B------:R-:W-:Y:S05]  /*18330*/  BRA `(.L_x_884) ;  /* 0xffffffa000907947 */ /* 0x000fea000383ffff */
.L_x_764:
[----:B0-----:R0:W2:Y:S02]  /*18340*/  SYNCS.PHASECHK.TRANS64.TRYWAIT P1, [R6+URZ+0x28cc0], R2 ;  /* 0x028cc002060075a7 */ /* 0x0010a4000802017f */
[----:B--2---:R-:W-:Y:S05]  /*18350*/  @!P1 NANOSLEEP.SYNCS 0x989680 ;  /* 0x009896800000995d */ /* 0x004fea0003900000 */
[----:B------:R-:W2:Y:S02]  /*18360*/  @!P1 SYNCS.PHASECHK.TRANS64 P1, [R6+URZ+0x28cc0], R2 ;  /* 0x028cc002060095a7 */ /* 0x000ea4000802007f */
[----:B--2---:R-:W-:Y:S05]  /*18370*/  @!P1 BRA `(.L_x_764) ;  /* 0xfffffffc00f09947 */ /* 0x004fea000383ffff */
[----:B------:R-:W-:Y:S05]  /*18380*/  BRA `(.L_x_885) ;  /* 0xffffffa400087947 */ /* 0x000fea000383ffff */
.L_x_784:
[----:B------:R-:W0:Y:S01]  /*18390*/  S2R R11, SR_TID.X ;  /* 0x00000000000b7919 */ /* 0x000e220000002100 */
[----:B------:R-:W-:Y:S01]  /*183a0*/  BSSY B0, `(.L_x_886) ;  /* 0x000000a000007945 */ /* 0x000fe20003800000 */
[----:B------:R-:W-:Y:S02]  /*183b0*/  IMAD.MOV.U32 R12, RZ, RZ, RZ ;  /* 0x000000ffff0c7224 */ /* 0x000fe400078e00ff */
[----:B------:R-:W-:Y:S01]  /*183c0*/  IMAD.MOV.U32 R15, RZ, RZ, -0x1 ;  /* 0xffffffffff0f7424 */ /* 0x000fe200078e00ff */
[----:B0-----:R-:W-:-:S04]  /*183d0*/  SHF.R.U32.HI R11, RZ, 0x5, R11 ;  /* 0x00000005ff0b7819 */ /* 0x001fc8000001160b */
[----:B------:R-:W-:-:S05]  /*183e0*/  LOP3.LUT R11, R11, 0x3, RZ, 0xc0, !PT ;  /* 0x000000030b0b7812 */ /* 0x000fca00078ec0ff */
[----:B------:R-:W-:Y:S02]  /*183f0*/  IMAD.MOV.U32 R13, RZ, RZ, R11 ;  /* 0x000000ffff0d7224 */ /* 0x000fe400078e000b */
[----:B------:R-:W-:-:S07]  /*18400*/  IMAD.MOV.U32 R11, RZ, RZ, 0x1f ;  /* 0x0000001fff0b7424 */ /* 0x000fce00078e00ff */
[----:B-----5:R-:W-:Y:S05]  /*18410*/  WARPSYNC.COLLECTIVE R15, `(.L_x_887) ;  /* 0x000000000f087348 */ /* 0x020fea0003c00000 */
[----:B------:R0:W1:Y:S02]  /*18420*/  SHFL.IDX P6, R14, R13, R12, R11 ;  /* 0x0000000c0d0e7389 */ /* 0x00006400000c000b */
[----:B01---5:R-:W-:Y:S01]  /*18430*/  ENDCOLLECTIVE ;  /* 0x000000000000791b */ /* 0x023fe20003800000 */
.L_x_887:
[----:B------:R-:W-:Y:S05]  /*18440*/  BSYNC B0 ;  /* 0x0000000000007941 */ /* 0x000fea0003800000 */
.L_x_886:
[----:B------:R-:W-:Y:S05]  /*18450*/  BRA `(.L_x_888) ;  /* 0xffffffb400e47947 */ /* 0x000fea000383ffff */
.L_x_787:
[----:B0-----:R0:W1:Y:S02]  /*18460*/  SYNCS.PHASECHK.TRANS64.TRYWAIT P0, [R27+URZ+0x28c40], R0 ;  /* 0x028c40001b0075a7 */ /* 0x001064000800017f */
[----:B-1----:R-:W-:Y:S05]  /*18470*/  @!P0 NANOSLEEP.SYNCS 0x989680 ;  /* 0x009896800000895d */ /* 0x002fea0003900000 */
[----:B------:R-:W1:Y:S02]  /*18480*/  @!P0 SYNCS.PHASECHK.TRANS64 P0, [R27+URZ+0x28c40], R0 ;  /* 0x028c40001b0085a7 */ /* 0x000e64000800007f */
[----:B-1----:R-:W-:Y:S05]  /*18490*/  @!P0 BRA `(.L_x_787) ;  /* 0xfffffffc00f08947 */ /* 0x002fea000383ffff */
[----:B------:R-:W-:Y:S05]  /*184a0*/  BRA `(.L_x_889) ;  /* 0xffffffb800147947 */ /* 0x000fea000383ffff */
.L_x_788:
        /* <DEDUP_REMOVED lines=8> */
.L_x_891:
[----:B------:R-:W-:Y:S05]  /*18530*/  BSYNC B0 ;  /* 0x0000000000007941 */ /* 0x000fea0003800000 */
.L_x_890:
        /* <DEDUP_REMOVED lines=9> */
.L_x_892:
[----:B------:R-:W-:Y:S02]  /*185d0*/  IMAD.MOV.U32 R13, RZ, RZ, R4 ;  /* 0x000000ffff0d7224 */ /* 0x000fe400078e0004 */
[----:B------:R-:W-:Y:S02]  /*185e0*/  IMAD.MOV.U32 R12, RZ, RZ, 0x1 ;  /* 0x00000001ff0c7424 */ /* 0x000fe400078e00ff */
[----:B------:R-:W-:-:S07]  /*185f0*/  IMAD.MOV.U32 R3, RZ, RZ, R14 ;  /* 0x000000ffff037224 */ /* 0x000fce00078e000e */
[----:B------:R-:W-:Y:S05]  /*18600*/  WARPSYNC.COLLECTIVE R15, `(.L_x_893) ;  /* 0x000000000f087348 */ /* 0x000fea0003c00000 */
[----:B------:R0:W1:Y:S02]  /*18610*/  SHFL.IDX P6, R14, R13, R12, R11 ;  /* 0x0000000c0d0e7389 */ /* 0x00006400000c000b */
[----:B01----:R-:W-:Y:S01]  /*18620*/  ENDCOLLECTIVE ;  /* 0x000000000000791b */ /* 0x003fe20003800000 */
.L_x_893:
        /* <DEDUP_REMOVED lines=15> */
.L_x_894:
[----:B------:R-:W-:Y:S02]  /*18720*/  @P0 IMAD R6, R5, 0x2, R23 ;  /* 0x0000000205060824 */ /* 0x000fe400078e0217 */
[----:B------:R-:W-:Y:S02]  /*18730*/  IMAD.MOV.U32 R13, RZ, RZ, R4 ;  /* 0x000000ffff0d7224 */ /* 0x000fe400078e0004 */
[----:B------:R-:W-:Y:S02]  /*18740*/  IMAD.MOV.U32 R12, RZ, RZ, 0x2 ;  /* 0x00000002ff0c7424 */ /* 0x000fe400078e00ff */
[----:B------:R-:W-:-:S07]  /*18750*/  IMAD.MOV.U32 R3, RZ, RZ, R14 ;  /* 0x000000ffff037224 */ /* 0x000fce00078e000e */
[----:B------:R-:W-:Y:S05]  /*18760*/  WARPSYNC.COLLECTIVE R15, `(.L_x_895) ;  /* 0x000000000f087348 */ /* 0x000fea0003c00000 */
[----:B------:R0:W1:Y:S02]  /*18770*/  SHFL.IDX P6, R14, R13, R12, R11 ;  /* 0x0000000c0d0e7389 */ /* 0x00006400000c000b */
[----:B01----:R-:W-:Y:S01]  /*18780*/  ENDCOLLECTIVE ;  /* 0x000000000000791b */ /* 0x003fe20003800000 */
.L_x_895:
        /* <DEDUP_REMOVED lines=15> */
.L_x_896:
[----:B------:R-:W-:Y:S02]  /*18880*/  @P0 IMAD R6, R5, 0x2, R23 ;  /* 0x0000000205060824 */ /* 0x000fe400078e0217 */
[----:B------:R-:W-:Y:S02]  /*18890*/  IMAD.MOV.U32 R13, RZ, RZ, R4 ;  /* 0x000000ffff0d7224 */ /* 0x000fe400078e0004 */
[----:B------:R-:W-:Y:S02]  /*188a0*/  IMAD.MOV.U32 R12, RZ, RZ, 0x3 ;  /* 0x00000003ff0c7424 */ /* 0x000fe400078e00ff */
[----:B------:R-:W-:-:S07]  /*188b0*/  IMAD.MOV.U32 R3, RZ, RZ, R14 ;  /* 0x000000ffff037224 */ /* 0x000fce00078e000e */
[----:B------:R-:W-:Y:S05]  /*188c0*/  WARPSYNC.COLLECTIVE R15, `(.L_x_897) ;  /* 0x000000000f087348 */ /* 0x000fea0003c00000 */
[----:B------:R0:W1:Y:S02]  /*188d0*/  SHFL.IDX P6, R14, R13, R12, R11 ;  /* 0x0000000c0d0e7389 */ /* 0x00006400000c000b */
[----:B01----:R-:W-:Y:S01]  /*188e0*/  ENDCOLLECTIVE ;  /* 0x000000000000791b */ /* 0x003fe20003800000 */
.L_x_897:
        /* <DEDUP_REMOVED lines=10> */
.L_x_898:
[----:B------:R-:W-:Y:S01]  /*18990*/  @!PT LDS RZ, [RZ] ;  /* 0x00000000fffff984 */ /* 0x000fe20000000800 */
[----:B------:R-:W-:Y:S01]  /*189a0*/  @!PT LDS RZ, [RZ] ;  /* 0x00000000fffff984 */ /* 0x000fe20000000800 */
[----:B------:R-:W-:Y:S01]  /*189b0*/  @!PT LDS RZ, [RZ] ;  /* 0x00000000fffff984 */ /* 0x000fe20000000800 */
[----:B------:R0:W-:Y:S01]  /*189c0*/  @P0 LDGSTS.E.BYPASS.LTC128B.128 [R6+0x23400], desc[UR40][R2.64], !P2 ;  /* 0x2340000002060fae */ /* 0x0001e2000d101d68 */
[----:B------:R-:W-:Y:S01]  /*189d0*/  IMAD.MOV.U32 R0, RZ, RZ, R14 ;  /* 0x000000ffff007224 */ /* 0x000fe200078e000e */
[----:B------:R-:W-:Y:S06]  /*189e0*/  BRA `(.L_x_899) ;  /* 0xffffffb400e47947 */ /* 0x000fec000383ffff */
.L_x_793:
[----:B------:R-:W-:Y:S02]  /*189f0*/  IMAD.MOV.U32 R13, RZ, RZ, R2 ;  /* 0x000000ffff0d7224 */ /* 0x000fe400078e0002 */
[----:B------:R-:W-:Y:S02]  /*18a00*/  IMAD.MOV.U32 R12, RZ, RZ, RZ ;  /* 0x000000ffff0c7224 */ /* 0x000fe400078e00ff */
[----:B------:R-:W-:Y:S02]  /*18a10*/  IMAD.MOV.U32 R11, RZ, RZ, 0x181f ;  /* 0x0000181fff0b7424 */ /* 0x000fe400078e00ff */
[----:B------:R-:W-:Y:S02]  /*18a20*/  IMAD.MOV.U32 R15, RZ, RZ, -0x1 ;  /* 0xffffffffff0f7424 */ /* 0x000fe400078e00ff */
[----:B-----5:R-:W-:Y:S02]  /*18a30*/  IMAD R3, R20, R7, RZ ;  /* 0x0000000714037224 */ /* 0x020fe400078e02ff */
[----:B------:R-:W-:-:S07]  /*18a40*/  IMAD R17, R17, 0x40, R10 ;  /* 0x0000004011117824 */ /* 0x000fce00078e020a */
[----:B------:R-:W-:Y:S05]  /*18a50*/  WARPSYNC.COLLECTIVE R15, `(.L_x_900) ;  /* 0x000000000f087348 */ /* 0x000fea0003c00000 */
[----:B------:R0:W1:Y:S02]  /*18a60*/  SHFL.IDX P6, R14, R13, R12, R11 ;  /* 0x0000000c0d0e7389 */ /* 0x00006400000c000b */
[----:B01----:R-:W-:Y:S01]  /*18a70*/  ENDCOLLECTIVE ;  /* 0x000000000000791b */ /* 0x003fe20003800000 */
.L_x_900:
[C---:B------:R-:W-:Y:S01]  /*18a80*/  VIADD R6, R17.reuse, 0x10 ;  /* 0x0000001011067836 */ /* 0x040fe20000000000 */
[----:B------:R-:W-:Y:S01]  /*18a90*/  ISETP.GE.AND P0, PT, R17, R3, PT ;  /* 0x000000031100720c */ /* 0x000fe20003f06270 */
[----:B------:R-:W-:Y:S02]  /*18aa0*/  IMAD.MOV.U32 R13, RZ, RZ, R0 ;  /* 0x000000ffff0d7224 */ /* 0x000fe400078e0000 */
[----:B------:R-:W-:-:S10]  /*18ab0*/  IMAD.MOV.U32 R4, RZ, RZ, R14 ;  /* 0x000000ffff047224 */ /* 0x000fd400078e000e */
[----:B------:R-:W-:Y:S05]  /*18ac0*/  WARPSYNC.COLLECTIVE R15, `(.L_x_901) ;  /* 0x000000000f087348 */ /* 0x000fea0003c00000 */
[----:B------:R0:W1:Y:S02]  /*18ad0*/  SHFL.IDX P6, R14, R13, R12, R11 ;  /* 0x0000000c0d0e7389 */ /* 0x00006400000c000b */
[----:B01----:R-:W-:Y:S01]  /*18ae0*/  ENDCOLLECTIVE ;  /* 0x000000000000791b */ /* 0x003fe20003800000 */
.L_x_901:
[----:B------:R-:W-:Y:S02]  /*18af0*/  IMAD.MOV.U32 R13, RZ, RZ, R2 ;  /* 0x000000ffff0d7224 */ /* 0x000fe400078e0002 */
[----:B------:R-:W-:Y:S01]  /*18b00*/  IMAD.MOV.U32 R12, RZ, RZ, 0x1 ;  /* 0x00000001ff0c7424 */ /* 0x000fe200078e00ff */
[----:B------:R-:W-:-:S07]  /*18b10*/  MOV R5, R14 ;  /* 0x0000000e00057202 */ /* 0x000fce0000000f00 */
[----:B------:R-:W-:Y:S05]  /*18b20*/  WARPSYNC.COLLECTIVE R15, `(.L_x_902) ;  /* 0x000000000f087348 */ /* 0x000fea0003c00000 */
[----:B------:R0:W1:Y:S02]  /*18b30*/  SHFL.IDX P6, R14, R13, R12, R11 ;  /* 0x0000000c0d0e7389 */ /* 0x00006400000c000b */
[----:B01----:R-:W-:Y:S01]  /*18b40*/  ENDCOLLECTIVE ;  /* 0x000000000000791b */ /* 0x003fe20003800000 */
.L_x_902:
[----:B------:R-:W-:-:S05]  /*18b50*/  @!P0 LEA R5, P2, R9, R5, 0x1 ;  /* 0x0000000509058211 */ /* 0x000fca00078408ff */
[----:B------:R-:W-:-:S05]  /*18b60*/  @!P0 IMAD.X R4, RZ, RZ, R4, P2 ;  /* 0x000000ffff048224 */ /* 0x000fca00010e0604 */
        /* <DEDUP_REMOVED lines=13> */
.L_x_903:
[----:B------:R-:W-:Y:S02]  /*18c40*/  IMAD.MOV.U32 R13, RZ, RZ, R2 ;  /* 0x000000ffff0d7224 */ /* 0x000fe400078e0002 */
[----:B------:R-:W-:Y:S02]  /*18c50*/  IMAD.MOV.U32 R12, RZ, RZ, 0x2 ;  /* 0x00000002ff0c7424 */ /* 0x000fe400078e00ff */
[----:B------:R-:W-:-:S07]  /*18c60*/  IMAD.MOV.U32 R5, RZ, RZ, R14 ;  /* 0x000000ffff057224 */ /* 0x000fce00078e000e */
[----:B------:R-:W-:Y:S05]  /*18c70*/  WARPSYNC.COLLECTIVE R15, `(.L_x_904) ;  /* 0x000000000f087348 */ /* 0x000fea0003c00000 */
[----:B------:R0:W1:Y:S02]  /*18c80*/  SHFL.IDX P6, R14, R13, R12, R11 ;  /* 0x0000000c0d0e7389 */ /* 0x00006400000c000b */
[----:B01----:R-:W-:Y:S01]  /*18c90*/  ENDCOLLECTIVE ;  /* 0x000000000000791b */ /* 0x003fe20003800000 */
.L_x_904:
        /* <DEDUP_REMOVED lines=16> */
.L_x_905:
[----:B------:R-:W-:Y:S02]  /*18da0*/  IMAD.MOV.U32 R13, RZ, RZ, R2 ;  /* 0x000000ffff0d7224 */ /* 0x000fe400078e0002 */
[----:B------:R-:W-:Y:S02]  /*18db0*/  IMAD.MOV.U32 R12, RZ, RZ, 0x3 ;  /* 0x00000003ff0c7424 */ /* 0x000fe400078e00ff */
[----:B------:R-:W-:-:S07]  /*18dc0*/  IMAD.MOV.U32 R5, RZ, RZ, R14 ;  /* 0x000000ffff057224 */ /* 0x000fce00078e000e */
[----:B------:R-:W-:Y:S05]  /*18dd0*/  WARPSYNC.COLLECTIVE R15, `(.L_x_906) ;  /* 0x000000000f087348 */ /* 0x000fea0003c00000 */
[----:B------:R0:W1:Y:S02]  /*18de0*/  SHFL.IDX P6, R14, R13, R12, R11 ;  /* 0x0000000c0d0e7389 */ /* 0x00006400000c000b */
[----:B01----:R-:W-:Y:S01]  /*18df0*/  ENDCOLLECTIVE ;  /* 0x000000000000791b */ /* 0x003fe20003800000 */
.L_x_906:
        /* <DEDUP_REMOVED lines=10> */
[----:B0-----:R-:W-:-:S07]  /*18ea0*/  IMAD.MOV.U32 R4, RZ, RZ, R14 ;  /* 0x000000ffff047224 */ /* 0x001fce00078e000e */
[----:B------:R-:W-:Y:S05]  /*18eb0*/  WARPSYNC.COLLECTIVE R15, `(.L_x_907) ;  /* 0x000000000f087348 */ /* 0x000fea0003c00000 */
[----:B------:R0:W1:Y:S02]  /*18ec0*/  SHFL.IDX P6, R14, R13, R12, R11 ;  /* 0x0000000c0d0e7389 */ /* 0x00006400000c000b */
[----:B01----:R-:W-:Y:S01]  /*18ed0*/  ENDCOLLECTIVE ;  /* 0x000000000000791b */ /* 0x003fe20003800000 */
.L_x_907:
[----:B------:R-:W-:Y:S01]  /*18ee0*/  IMAD.MOV.U32 R0, RZ, RZ, R14 ;  /* 0x000000ffff007224 */ /* 0x000fe200078e000e */
[----:B------:R-:W-:Y:S06]  /*18ef0*/  BRA `(.L_x_908) ;  /* 0xffffffbc00147947 */ /* 0x000fec000383ffff */
.L_x_796:
[----:B0-----:R0:W1:Y:S02]  /*18f00*/  SYNCS.PHASECHK.TRANS64.TRYWAIT P0, [R23+URZ+0x28c20], R0 ;  /* 0x028c2000170075a7 */ /* 0x001064000800017f */
[----:B-1----:R-:W-:Y:S05]  /*18f10*/  @!P0 NANOSLEEP.SYNCS 0x989680 ;  /* 0x009896800000895d */ /* 0x002fea0003900000 */
[----:B------:R-:W1:Y:S02]  /*18f20*/  @!P0 SYNCS.PHASECHK.TRANS64 P0, [R23+URZ+0x28c20], R0 ;  /* 0x028c2000170085a7 */ /* 0x000e64000800007f */
[----:B-1----:R-:W-:Y:S05]  /*18f30*/  @!P0 BRA `(.L_x_796) ;  /* 0xfffffffc00f08947 */ /* 0x002fea000383ffff */
[----:B------:R-:W-:Y:S05]  /*18f40*/  BRA `(.L_x_909) ;  /* 0xffffffbc00707947 */ /* 0x000fea000383ffff */
.L_x_799:
[----:B0-----:R0:W1:Y:S02]  /*18f50*/  SYNCS.PHASECHK.TRANS64.TRYWAIT P0, [R27+URZ+0x28c60], R0 ;  /* 0x028c60001b0075a7 */ /* 0x001064000800017f */
[----:B-1----:R-:W-:Y:S05]  /*18f60*/  @!P0 NANOSLEEP.SYNCS 0x989680 ;  /* 0x009896800000895d */ /* 0x002fea0003900000 */
[----:B------:R-:W1:Y:S02]  /*18f70*/  @!P0 SYNCS.PHASECHK.TRANS64 P0, [R27+URZ+0x28c60], R0 ;  /* 0x028c60001b0085a7 */ /* 0x000e64000800007f */
[----:B-1----:R-:W-:Y:S05]  /*18f80*/  @!P0 BRA `(.L_x_799) ;  /* 0xfffffffc00f08947 */ /* 0x002fea000383ffff */
[----:B------:R-:W-:Y:S05]  /*18f90*/  BRA `(.L_x_910) ;  /* 0xffffffbc00807947 */ /* 0x000fea000383ffff */
.L_x_800:
[----:B------:R-:W-:Y:S01]  /*18fa0*/  BSSY B0, `(.L_x_911) ;  /* 0x0000008000007945 */ /* 0x000fe20003800000 */
[----:B------:R-:W-:Y:S01]  /*18fb0*/  MOV R13, R6 ;  /* 0x00000006000d7202 */ /* 0x000fe20000000f00 */
[----:B------:R-:W-:Y:S02]  /*18fc0*/  IMAD.MOV.U32 R12, RZ, RZ, RZ ;  /* 0x000000ffff0c7224 */ /* 0x000fe400078e00ff */
[----:B------:R-:W-:Y:S02]  /*18fd0*/  IMAD.MOV.U32 R11, RZ, RZ, 0x181f ;  /* 0x0000181fff0b7424 */ /* 0x000fe400078e00ff */
[----:B------:R-:W-:-:S07]  /*18fe0*/  IMAD.MOV.U32 R15, RZ, RZ, -0x1 ;  /* 0xffffffffff0f7424 */ /* 0x000fce00078e00ff */
[----:B------:R-:W-:Y:S05]  /*18ff0*/  WARPSYNC.COLLECTIVE R15, `(.L_x_912) ;  /* 0x000000000f087348 */ /* 0x000fea0003c00000 */
[----:B------:R0:W1:Y:S02]  /*19000*/  SHFL.IDX P6, R14, R13, R12, R11 ;  /* 0x0000000c0d0e7389 */ /* 0x00006400000c000b */
[----:B01----:R-:W-:Y:S01]  /*19010*/  ENDCOLLECTIVE ;  /* 0x000000000000791b */ /* 0x003fe20003800000 */
.L_x_912:
[----:B------:R-:W-:Y:S05]  /*19020*/  BSYNC B0 ;  /* 0x0000000000007941 */ /* 0x000fea0003800000 */
.L_x_911:
[----:B------:R0:W5:Y:S01]  /*19030*/  LDL R8, [R1+0x10] ;  /* 0x0000100001087983 */ /* 0x0001620000100800 */
[----:B------:R-:W-:Y:S01]  /*19040*/  IMAD.MOV.U32 R13, RZ, RZ, R5 ;  /* 0x000000ffff0d7224 */ /* 0x000fe200078e0005 */
[C---:B------:R-:W-:Y:S01]  /*19050*/  LOP3.LUT P5, RZ, R32.reuse, 0x2, RZ, 0xc0, !PT ;  /* 0x0000000220ff7812 */ /* 0x040fe200078ac0ff */
[----:B------:R-:W-:Y:S01]  /*19060*/  IMAD.MOV.U32 R12, RZ, RZ, RZ ;  /* 0x000000ffff0c7224 */ /* 0x000fe200078e00ff */
[----:B------:R-:W1:Y:S01]  /*19070*/  S2R R7, SR_TID.X ;  /* 0x0000000000077919 */ /* 0x000e620000002100 */
[----:B------:R-:W-:Y:S01]  /*19080*/  IMAD.MOV.U32 R11, RZ, RZ, 0x181f ;  /* 0x0000181fff0b7424 */ /* 0x000fe200078e00ff */
[C---:B------:R-:W-:Y:S01]  /*19090*/  LOP3.LUT P4, RZ, R32.reuse, 0x4, RZ, 0xc0, !PT ;  /* 0x0000000420ff7812 */ /* 0x040fe2000788c0ff */
[----:B------:R-:W-:Y:S01]  /*190a0*/  IMAD.MOV.U32 R15, RZ, RZ, -0x1 ;  /* 0xffffffffff0f7424 */ /* 0x000fe200078e00ff */
[----:B------:R-:W-:Y:S01]  /*190b0*/  LOP3.LUT P3, RZ, R32, 0x8, RZ, 0xc0, !PT ;  /* 0x0000000820ff7812 */ /* 0x000fe2000786c0ff */
[----:B------:R-:W-:Y:S01]  /*190c0*/  IMAD.MOV.U32 R3, RZ, RZ, R14 ;  /* 0x000000ffff037224 */ /* 0x000fe200078e000e */
[----:B------:R-:W-:Y:S01]  /*190d0*/  LOP3.LUT R22, R22, 0xfffffdff, RZ, 0xc0, !PT ;  /* 0xfffffdff16167812 */ /* 0x000fe200078ec0ff */
[----:B0-----:R-:W-:-:S10]  /*190e0*/  IMAD R4, R4, 0x2, R23 ;  /* 0x0000000204047824 */ /* 0x001fd400078e0217 */
[----:B-1---5:R-:W-:Y:S05]  /*190f0*/  WARPSYNC.COLLECTIVE R15, `(.L_x_913) ;  /* 0x000000000f087348 */ /* 0x022fea0003c00000 */
[----:B------:R0:W2:Y:S02]  /*19100*/  SHFL.IDX P6, R14, R13, R12, R11 ;  /* 0x0000000c0d0e7389 */ /* 0x0000a400000c000b */
[----:B012--5:R-:W-:Y:S01]  /*19110*/  ENDCOLLECTIVE ;  /* 0x000000000000791b */ /* 0x027fe20003800000 */
.L_x_913:
[----:B------:R-:W-:Y:S01]  /*19120*/  LOP3.LUT P2, RZ, R32, 0x10, RZ, 0xc0, !PT ;  /* 0x0000001020ff7812 */ /* 0x000fe2000784c0ff */
[----:B------:R-:W-:Y:S02]  /*19130*/  IMAD.MOV.U32 R13, RZ, RZ, R6 ;  /* 0x000000ffff0d7224 */ /* 0x000fe400078e0006 */
[----:B------:R-:W-:Y:S02]  /*19140*/  IMAD.MOV.U32 R12, RZ, RZ, 0x1 ;  /* 0x00000001ff0c7424 */ /* 0x000fe400078e00ff */
[----:B------:R-:W-:Y:S02]  /*19150*/  IMAD.SHL.U32 R7, R7, 0x8, RZ ;  /* 0x0000000807077824 */ /* 0x000fe400078e00ff */
[----:B------:R-:W-:-:S03]  /*19160*/  IMAD.MOV.U32 R2, RZ, RZ, R14 ;  /* 0x000000ffff027224 */ /* 0x000fc600078e000e */
        /* <DEDUP_REMOVED lines=35> */
.L_x_914:
[----:B------:R-:W-:Y:S02]  /*193a0*/  IMAD.MOV.U32 R13, RZ, RZ, R5 ;  /* 0x000000ffff0d7224 */ /* 0x000fe400078e0005 */
[----:B------:R-:W-:-:S07]  /*193b0*/  IMAD.MOV.U32 R3, RZ, RZ, R14 ;  /* 0x000000ffff037224 */ /* 0x000fce00078e000e */
[----:B------:R-:W-:Y:S05]  /*193c0*/  WARPSYNC.COLLECTIVE R15, `(.L_x_915) ;  /* 0x000000000f087348 */ /* 0x000fea0003c00000 */
[----:B------:R0:W1:Y:S02]  /*193d0*/  SHFL.IDX P6, R14, R13, R12, R11 ;  /* 0x0000000c0d0e7389 */ /* 0x00006400000c000b */
[----:B01----:R-:W-:Y:S01]  /*193e0*/  ENDCOLLECTIVE ;  /* 0x000000000000791b */ /* 0x003fe20003800000 */
.L_x_915:
        /* <DEDUP_REMOVED lines=29> */
.L_x_916:
[----:B------:R-:W-:Y:S01]  /*195c0*/  IMAD.MOV.U32 R13, RZ, RZ, R5 ;  /* 0x000000ffff0d7224 */ /* 0x000fe200078e0005 */
[----:B------:R-:W-:-:S07]  /*195d0*/  MOV R7, R14 ;  /* 0x0000000e00077202 */ /* 0x000fce0000000f00 */
[----:B------:R-:W-:Y:S05]  /*195e0*/  WARPSYNC.COLLECTIVE R15, `(.L_x_917) ;  /* 0x000000000f087348 */ /* 0x000fea0003c00000 */
[----:B------:R0:W1:Y:S02]  /*195f0*/  SHFL.IDX P6, R14, R13, R12, R11 ;  /* 0x0000000c0d0e7389 */ /* 0x00006400000c000b */
[----:B01----:R-:W-:Y:S01]  /*19600*/  ENDCOLLECTIVE ;  /* 0x000000000000791b */ /* 0x003fe20003800000 */
.L_x_917:
        /* <DEDUP_REMOVED lines=29> */
.L_x_918:
[----:B------:R-:W-:Y:S02]  /*197e0*/  IMAD.MOV.U32 R13, RZ, RZ, R5 ;  /* 0x000000ffff0d7224 */ /* 0x000fe400078e0005 */
[----:B------:R-:W-:-:S07]  /*197f0*/  IMAD.MOV.U32 R6, RZ, RZ, R14 ;  /* 0x000000ffff067224 */ /* 0x000fce00078e000e */
[----:B------:R-:W-:Y:S05]  /*19800*/  WARPSYNC.COLLECTIVE R15, `(.L_x_919) ;  /* 0x000000000f087348 */ /* 0x000fea0003c00000 */
[----:B------:R0:W1:Y:S02]  /*19810*/  SHFL.IDX P6, R14, R13, R12, R11 ;  /* 0x0000000c0d0e7389 */ /* 0x00006400000c000b */
[----:B01----:R-:W-:Y:S01]  /*19820*/  ENDCOLLECTIVE ;  /* 0x000000000000791b */ /* 0x003fe20003800000 */
.L_x_919:
[----:B------:R-:W-:Y:S01]  /*19830*/  IMAD.MOV.U32 R2, RZ, RZ, R14 ;  /* 0x000000ffff027224 */ /* 0x000fe200078e000e */
[----:B------:R-:W-:Y:S06]  /*19840*/  BRA `(.L_x_920) ;  /* 0xffffffbc00187947 */ /* 0x000fec000383ffff */
.L_x_807:
[----:B0-----:R0:W1:Y:S02]  /*19850*/  SYNCS.PHASECHK.TRANS64.TRYWAIT P0, [R6+URZ+0x28c40], R17 ;  /* 0x028c4011060075a7 */ /* 0x001064000800017f */
[----:B-1----:R-:W-:Y:S05]  /*19860*/  @!P0 NANOSLEEP.SYNCS 0x989680 ;  /* 0x009896800000895d */ /* 0x002fea0003900000 */
[----:B------:R-:W1:Y:S02]  /*19870*/  @!P0 SYNCS.PHASECHK.TRANS64 P0, [R6+URZ+0x28c40], R17 ;  /* 0x028c4011060085a7 */ /* 0x000e64000800007f */
[----:B-1----:R-:W-:Y:S05]  /*19880*/  @!P0 BRA `(.L_x_807) ;  /* 0xfffffffc00f08947 */ /* 0x002fea000383ffff */
[----:B------:R-:W-:Y:S05]  /*19890*/  BRA `(.L_x_921) ;  /* 0xffffffc000ac7947 */ /* 0x000fea000383ffff */
.L_x_808:
        /* <DEDUP_REMOVED lines=8> */
.L_x_923:
[----:B------:R-:W-:Y:S05]  /*19920*/  BSYNC B1 ;  /* 0x0000000000017941 */ /* 0x000fea0003800000 */
.L_x_922:
        /* <DEDUP_REMOVED lines=9> */
.L_x_924:
[----:B------:R-:W-:Y:S01]  /*199c0*/  IMAD.MOV.U32 R13, RZ, RZ, R27 ;  /* 0x000000ffff0d7224 */ /* 0x000fe200078e001b */
[----:B------:R-:W-:Y:S01]  /*199d0*/  MOV R12, 0x1 ;  /* 0x00000001000c7802 */ /* 0x000fe20000000f00 */
[----:B------:R-:W-:-:S07]  /*199e0*/  IMAD.MOV.U32 R2, RZ, RZ, R14 ;  /* 0x000000ffff027224 */ /* 0x000fce00078e000e */
[----:B------:R-:W-:Y:S05]  /*199f0*/  WARPSYNC.COLLECTIVE R15, `(.L_x_925) ;  /* 0x000000000f087348 */ /* 0x000fea0003c00000 */
[----:B------:R0:W1:Y:S02]  /*19a00*/  SHFL.IDX P6, R14, R13, R12, R11 ;  /* 0x0000000c0d0e7389 */ /* 0x00006400000c000b */
[----:B01----:R-:W-:Y:S01]  /*19a10*/  ENDCOLLECTIVE ;  /* 0x000000000000791b */ /* 0x003fe20003800000 */
.L_x_925:
        /* <DEDUP_REMOVED lines=11> */
.L_x_926:
[----:B------:R-:W-:Y:S02]  /*19ad0*/  IMAD.MOV.U32 R13, RZ, RZ, R27 ;  /* 0x000000ffff0d7224 */ /* 0x000fe400078e001b */
[----:B------:R-:W-:Y:S02]  /*19ae0*/  IMAD.MOV.U32 R12, RZ, RZ, 0x2 ;  /* 0x00000002ff0c7424 */ /* 0x000fe400078e00ff */
[----:B------:R-:W-:-:S07]  /*19af0*/  IMAD.MOV.U32 R2, RZ, RZ, R14 ;  /* 0x000000ffff027224 */ /* 0x000fce00078e000e */
[----:B------:R-:W-:Y:S05]  /*19b00*/  WARPSYNC.COLLECTIVE R15, `(.L_x_927) ;  /* 0x000000000f087348 */ /* 0x000fea0003c00000 */
[----:B------:R0:W1:Y:S02]  /*19b10*/  SHFL.IDX P6, R14, R13, R12, R11 ;  /* 0x0000000c0d0e7389 */ /* 0x00006400000c000b */
[----:B01----:R-:W-:Y:S01]  /*19b20*/  ENDCOLLECTIVE ;  /* 0x000000000000791b */ /* 0x003fe20003800000 */
.L_x_927:
        /* <DEDUP_REMOVED lines=11> */
.L_x_928:
[----:B------:R-:W-:Y:S02]  /*19be0*/  IMAD.MOV.U32 R13, RZ, RZ, R27 ;  /* 0x000000ffff0d7224 */ /* 0x000fe400078e001b */
[----:B------:R-:W-:Y:S02]  /*19bf0*/  IMAD.MOV.U32 R12, RZ, RZ, 0x3 ;  /* 0x00000003ff0c7424 */ /* 0x000fe400078e00ff */
[----:B------:R-:W-:-:S07]  /*19c00*/  IMAD.MOV.U32 R2, RZ, RZ, R14 ;  /* 0x000000ffff027224 */ /* 0x000fce00078e000e */
[----:B------:R-:W-:Y:S05]  /*19c10*/  WARPSYNC.COLLECTIVE R15, `(.L_x_929) ;  /* 0x000000000f087348 */ /* 0x000fea0003c00000 */
[----:B------:R0:W1:Y:S02]  /*19c20*/  SHFL.IDX P6, R14, R13, R12, R11 ;  /* 0x0000000c0d0e7389 */ /* 0x00006400000c000b */
[----:B01----:R-:W-:Y:S01]  /*19c30*/  ENDCOLLECTIVE ;  /* 0x000000000000791b */ /* 0x003fe20003800000 */
.L_x_929:
[----:B------:R-:W-:-:S05]  /*19c40*/  IADD3 R2, P0, R2, R0, RZ ;  /* 0x0000000002027210 */ /* 0x000fca0007f1e0ff */
[----:B------:R-:W-:-:S05]  /*19c50*/  IMAD.X R3, RZ, RZ, R3, P0 ;  /* 0x000000ffff037224 */ /* 0x000fca00000e0603 */
[----:B------:R-:W-:Y:S01]  /*19c60*/  @!PT LDS RZ, [RZ] ;  /* 0x00000000fffff984 */ /* 0x000fe20000000800 */
[----:B------:R-:W-:Y:S01]  /*19c70*/  @!PT LDS RZ, [RZ] ;  /* 0x00000000fffff984 */ /* 0x000fe20000000800 */
[----:B------:R-:W-:Y:S01]  /*19c80*/  @!PT LDS RZ, [RZ] ;  /* 0x00000000fffff984 */ /* 0x000fe20000000800 */
[----:B------:R0:W-:Y:S01]  /*19c90*/  LDGSTS.E.BYPASS.LTC128B.128 [R21+0x23400], desc[UR40][R2.64], !P1 ;  /* 0x2340000002157fae */ /* 0x0001e2000c901d68 */
[----:B------:R-:W-:Y:S02]  /*19ca0*/  IMAD.MOV.U32 R13, RZ, RZ, R20 ;  /* 0x000000ffff0d7224 */ /* 0x000fe400078e0014 */
[----:B------:R-:W-:-:S07]  /*19cb0*/  IMAD.MOV.U32 R27, RZ, RZ, R14 ;  /* 0x000000ffff1b7224 */ /* 0x000fce00078e000e */
[----:B0-----:R-:W-:Y:S05]  /*19cc0*/  WARPSYNC.COLLECTIVE R15, `(.L_x_930) ;  /* 0x000000000f087348 */ /* 0x001fea0003c00000 */
[----:B------:R1:W2:Y:S02]  /*19cd0*/  SHFL.IDX P6, R14, R13, R12, R11 ;  /* 0x0000000c0d0e7389 */ /* 0x0002a400000c000b */
[----:B012---:R-:W-:Y:S01]  /*19ce0*/  ENDCOLLECTIVE ;  /* 0x000000000000791b */ /* 0x007fe20003800000 */
.L_x_930:
[----:B------:R-:W-:Y:S01]  /*19cf0*/  IMAD.MOV.U32 R2, RZ, RZ, R14 ;  /* 0x000000ffff027224 */ /* 0x000fe200078e000e */
[----:B------:R-:W-:Y:S06]  /*19d00*/  BRA `(.L_x_931) ;  /* 0xffffffc0003c7947 */ /* 0x000fec000383ffff */
.L_x_813:
[----:B---3--:R3:W4:Y:S02]  /*19d10*/  SYNCS.PHASECHK.TRANS64.TRYWAIT P0, [R6+URZ+0x28c60], R17 ;  /* 0x028c6011060075a7 */ /* 0x008724000800017f */
[----:B----4-:R-:W-:Y:S05]  /*19d20*/  @!P0 NANOSLEEP.SYNCS 0x989680 ;  /* 0x009896800000895d */ /* 0x010fea0003900000 */
[----:B------:R-:W4:Y:S02]  /*19d30*/  @!P0 SYNCS.PHASECHK.TRANS64 P0, [R6+URZ+0x28c60], R17 ;  /* 0x028c6011060085a7 */ /* 0x000f24000800007f */
[----:B----4-:R-:W-:Y:S05]  /*19d40*/  @!P0 BRA `(.L_x_813) ;  /* 0xfffffffc00f08947 */ /* 0x010fea000383ffff */
[----:B------:R-:W-:Y:S05]  /*19d50*/  BRA `(.L_x_932) ;  /* 0xffffffc0008c7947 */ /* 0x000fea000383ffff */
.L_x_814:
        /* <DEDUP_REMOVED lines=8> */
.L_x_934:
[----:B------:R-:W-:Y:S05]  /*19de0*/  BSYNC B1 ;  /* 0x0000000000017941 */ /* 0x000fea0003800000 */
.L_x_933:
[----:B------:R-:W-:Y:S01]  /*19df0*/  IMAD.MOV.U32 R13, RZ, RZ, R9 ;  /* 0x000000ffff0d7224 */ /* 0x000fe200078e0009 */
[----:B------:R-:W-:Y:S01]  /*19e00*/  MOV R12, RZ ;  /* 0x000000ff000c7202 */ /* 0x000fe20000000f00 */
[----:B------:R-:W-:Y:S01]  /*19e10*/  IMAD.MOV.U32 R11, RZ, RZ, 0x181f ;  /* 0x0000181fff0b7424 */ /* 0x000fe200078e00ff */
[C---:B------:R-:W-:Y:S01]  /*19e20*/  LOP3.LUT P2, RZ, R22.reuse, 0x40, RZ, 0xc0, !PT ;  /* 0x0000004016ff7812 */ /* 0x040fe2000784c0ff */
[----:B------:R-:W-:Y:S01]  /*19e30*/  IMAD.MOV.U32 R15, RZ, RZ, -0x1 ;  /* 0xffffffffff0f7424 */ /* 0x000fe200078e00ff */
[C---:B------:R-:W-:Y:S01]  /*19e40*/  LOP3.LUT P1, RZ, R22.reuse, 0x20, RZ, 0xc0, !PT ;  /* 0x0000002016ff7812 */ /* 0x040fe2000782c0ff */
[----:B------:R-:W-:Y:S01]  /*19e50*/  IMAD.MOV.U32 R3, RZ, RZ, R14 ;  /* 0x000000ffff037224 */ /* 0x000fe200078e000e */
[----:B------:R-:W-:Y:S01]  /*19e60*/  LOP3.LUT R22, R22, 0xffffdfff, RZ, 0xc0, !PT ;  /* 0xffffdfff16167812 */ /* 0x000fe200078ec0ff */
[----:B------:R-:W-:-:S10]  /*19e70*/  IMAD R17, R17, 0x2, R23 ;  /* 0x0000000211117824 */ /* 0x000fd400078e0217 */
[----:B------:R-:W-:Y:S05]  /*19e80*/  WARPSYNC.COLLECTIVE R15, `(.L_x_935) ;  /* 0x000000000f087348 */ /* 0x000fea0003c00000 */
[----:B------:R0:W1:Y:S02]  /*19e90*/  SHFL.IDX P6, R14, R13, R12, R11 ;  /* 0x0000000c0d0e7389 */ /* 0x00006400000c000b */
[----:B01----:R-:W-:Y:S01]  /*19ea0*/  ENDCOLLECTIVE ;  /* 0x000000000000791b */ /* 0x003fe20003800000 */
.L_x_935:
        /* <DEDUP_REMOVED lines=9> */
[----:B------:R-:W-:Y:S01]  /*19f40*/  IMAD.X R3, RZ, RZ, R3, P0 ;  /* 0x000000ffff037224 */ /* 0x000fe200000e0603 */
[----:B------:R-:W-:-:S04]  /*19f50*/  ISETP.NE.U32.AND P0, PT, R32, RZ, PT ;  /* 0x000000ff2000720c */ /* 0x000fc80003f05070 */
[----:B------:R-:W-:Y:S01]  /*19f60*/  @!PT LDS RZ, [RZ] ;  /* 0x00000000fffff984 */ /* 0x000fe20000000800 */
[----:B------:R-:W-:Y:S01]  /*19f70*/  @!PT LDS RZ, [RZ] ;  /* 0x00000000fffff984 */ /* 0x000fe20000000800 */
[----:B------:R-:W-:Y:S01]  /*19f80*/  @!PT LDS RZ, [RZ] ;  /* 0x00000000fffff984 */ /* 0x000fe20000000800 */
[----:B------:R0:W-:Y:S09]  /*19f90*/  LDGSTS.E.BYPASS.LTC128B.128 [R17+0x400], desc[UR40][R2.64], !P6 ;  /* 0x0040000002117fae */ /* 0x0001f2000f101d68 */
[----:B0-----:R-:W-:Y:S05]  /*19fa0*/  WARPSYNC.COLLECTIVE R15, `(.L_x_936) ;  /* 0x000000000f087348 */ /* 0x001fea0003c00000 */
[----:B------:R1:W2:Y:S02]  /*19fb0*/  SHFL.IDX P6, R14, R13, R12, R11 ;  /* 0x0000000c0d0e7389 */ /* 0x0002a400000c000b */
[----:B012---:R-:W-:Y:S01]  /*19fc0*/  ENDCOLLECTIVE ;  /* 0x000000000000791b */ /* 0x007fe20003800000 */
.L_x_936:
        /* <DEDUP_REMOVED lines=16> */
.L_x_937:
[----:B------:R-:W-:Y:S01]  /*1a0d0*/  @!PT LDS RZ, [RZ] ;  /* 0x00000000fffff984 */ /* 0x000fe20000000800 */
[----:B------:R-:W-:Y:S01]  /*1a0e0*/  @!PT LDS RZ, [RZ] ;  /* 0x00000000fffff984 */ /* 0x000fe20000000800 */
[----:B------:R-:W-:Y:S01]  /*1a0f0*/  @!PT LDS RZ, [RZ] ;  /* 0x00000000fffff984 */ /* 0x000fe20000000800 */
[----:B------:R0:W-:Y:S01]  /*1a100*/  LDGSTS.E.BYPASS.LTC128B.128 [R17+0xe400], desc[UR40][R2.64+0x380], P1 ;  /* 0x0e40038002117fae */ /* 0x0001e20008901d68 */
[----:B------:R-:W-:Y:S02]  /*1a110*/  IMAD.MOV.U32 R13, RZ, RZ, R10 ;  /* 0x000000ffff0d7224 */ /* 0x000fe400078e000a */
[----:B------:R-:W-:Y:S01]  /*1a120*/  IMAD.MOV.U32 R12, RZ, RZ, 0x2 ;  /* 0x00000002ff0c7424 */ /* 0x000fe200078e00ff */
[----:B0-----:R-:W-:Y:S02]  /*1a130*/  IADD3 R2, P2, R14, R0, RZ ;  /* 0x000000000e027210 */ /* 0x001fe40007f5e0ff */
[----:B------:R-:W-:-:S03]  /*1a140*/  LOP3.LUT P6, RZ, R22, 0x20, RZ, 0xc0, !PT ;  /* 0x0000002016ff7812 */ /* 0x000fc600078cc0ff */
[----:B------:R-:W-:Y:S01]  /*1a150*/  IMAD.X R3, RZ, RZ, R5, P2 ;  /* 0x000000ffff037224 */ /* 0x000fe200010e0605 */
[----:B------:R-:W-:-:S04]  /*1a160*/  LOP3.LUT P2, RZ, R22, 0x40, RZ, 0xc0, !PT ;  /* 0x0000004016ff7812 */ /* 0x000fc8000784c0ff */
[----:B------:R0:W-:Y:S01]  /*1a170*/  LDGSTS.E.BYPASS.LTC128B.128 [R17+0xc00], desc[UR40][R2.64], !P3 ;  /* 0x00c0000002117fae */ /* 0x0001e2000d901d68 */
[C---:B------:R-:W-:Y:S02]  /*1a180*/  LOP3.LUT P3, RZ, R22.reuse, 0x8000, RZ, 0xc0, !PT ;  /* 0x0000800016ff7812 */ /* 0x040fe4000786c0ff */
[----:B------:R-:W-:-:S06]  /*1a190*/  LOP3.LUT R22, R22, 0xffffbfff, RZ, 0xc0, !PT ;  /* 0xffffbfff16167812 */ /* 0x000fcc00078ec0ff */
[----:B------:R0:W-:Y:S04]  /*1a1a0*/  LDGSTS.E.BYPASS.LTC128B.128 [R17+0x2c00], desc[UR40][R2.64+0x80], !P2 ;  /* 0x02c0008002117fae */ /* 0x0001e8000d101d68 */
[----:B------:R0:W-:Y:S01]  /*1a1b0*/  LDGSTS.E.BYPASS.LTC128B.128 [R17+0x4c00], desc[UR40][R2.64+0x100], !P6 ;  /* 0x04c0010002117fae */ /* 0x0001e2000f101d68 */
[----:B------:R-:W-:-:S07]  /*1a1c0*/  @P3 LOP3.LUT R22, R22, 0x4000, RZ, 0xfc, !PT ;  /* 0x0000400016163812 */ /* 0x000fce00078efcff */
[----:B0-----:R-:W-:Y:S05]  /*1a1d0*/  WARPSYNC.COLLECTIVE R15, `(.L_x_938) ;  /* 0x000000000f087348 */ /* 0x001fea0003c00000 */
[----:B------:R1:W2:Y:S02]  /*1a1e0*/  SHFL.IDX P6, R14, R13, R12, R11 ;  /* 0x0000000c0d0e7389 */ /* 0x0002a400000c000b */
[----:B012---:R-:W-:Y:S01]  /*1a1f0*/  ENDCOLLECTIVE ;  /* 0x000000000000791b */ /* 0x007fe20003800000 */
.L_x_938:
        /* <DEDUP_REMOVED lines=14> */
.L_x_939:
        /* <DEDUP_REMOVED lines=16> */
.L_x_940:
        /* <DEDUP_REMOVED lines=14> */
.L_x_941:
[----:B------:R-:W-:Y:S05]  /*1a4c0*/  BRA `(.L_x_942) ;  /* 0xffffffbc00f87947 */ /* 0x000fea000383ffff */
.L_x_822:
[----:B------:R-:W-:Y:S01]  /*1a4d0*/  BSSY B0, `(.L_x_943) ;  /* 0x0000008000007945 */ /* 0x000fe20003800000 */
[----:B------:R-:W-:Y:S01]  /*1a4e0*/  IMAD.MOV.U32 R13, RZ, RZ, R16 ;  /* 0x000000ffff0d7224 */ /* 0x000fe200078e0010 */
[----:B------:R-:W-:Y:S01]  /*1a4f0*/  MOV R11, 0x1f ;  /* 0x0000001f000b7802 */ /* 0x000fe20000000f00 */
[----:B------:R-:W-:Y:S02]  /*1a500*/  IMAD.MOV.U32 R12, RZ, RZ, RZ ;  /* 0x000000ffff0c7224 */ /* 0x000fe400078e00ff */
[----:B------:R-:W-:-:S07]  /*1a510*/  IMAD.MOV.U32 R15, RZ, RZ, -0x1 ;  /* 0xffffffffff0f7424 */ /* 0x000fce00078e00ff */
[----:B-123--:R-:W-:Y:S05]  /*1a520*/  WARPSYNC.COLLECTIVE R15, `(.L_x_944) ;  /* 0x000000000f087348 */ /* 0x00efea0003c00000 */
[----:B------:R0:W4:Y:S02]  /*1a530*/  SHFL.IDX P6, R14, R13, R12, R11 ;  /* 0x0000000c0d0e7389 */ /* 0x00012400000c000b */
[----:B01234-:R-:W-:Y:S01]  /*1a540*/  ENDCOLLECTIVE ;  /* 0x000000000000791b */ /* 0x01ffe20003800000 */
.L_x_944:
[----:B------:R-:W-:Y:S05]  /*1a550*/  BSYNC B0 ;  /* 0x0000000000007941 */ /* 0x000fea0003800000 */
.L_x_943:
[----:B------:R-:W-:Y:S02]  /*1a560*/  IMAD.MOV.U32 R13, RZ, RZ, R16 ;  /* 0x000000ffff0d7224 */ /* 0x000fe400078e0010 */
[----:B------:R-:W-:Y:S02]  /*1a570*/  IMAD.MOV.U32 R12, RZ, RZ, 0x1 ;  /* 0x00000001ff0c7424 */ /* 0x000fe400078e00ff */
[----:B------:R-:W-:Y:S02]  /*1a580*/  IMAD.MOV.U32 R11, RZ, RZ, 0x1f ;  /* 0x0000001fff0b7424 */ /* 0x000fe400078e00ff */
[----:B------:R-:W-:Y:S02]  /*1a590*/  IMAD.MOV.U32 R15, RZ, RZ, -0x1 ;  /* 0xffffffffff0f7424 */ /* 0x000fe400078e00ff */
[----:B------:R-:W-:Y:S02]  /*1a5a0*/  IMAD.IADD R5, R19, 0x1, R8 ;  /* 0x0000000113057824 */ /* 0x000fe400078e0208 */
[----:B------:R-:W-:-:S07]  /*1a5b0*/  IMAD.MOV.U32 R0, RZ, RZ, R14 ;  /* 0x000000ffff007224 */ /* 0x000fce00078e000e */
[----:B------:R-:W-:Y:S05]  /*1a5c0*/  WARPSYNC.COLLECTIVE R15, `(.L_x_945) ;  /* 0x000000000f087348 */ /* 0x000fea0003c00000 */
[----:B------:R0:W1:Y:S02]  /*1a5d0*/  SHFL.IDX P6, R14, R13, R12, R11 ;  /* 0x0000000c0d0e7389 */ /* 0x00006400000c000b */
[----:B01----:R-:W-:Y:S01]  /*1a5e0*/  ENDCOLLECTIVE ;  /* 0x000000000000791b */ /* 0x003fe20003800000 */
.L_x_945:
[----:B------:R-:W-:Y:S02]  /*1a5f0*/  ULDC UR4, c[0x0][0xc3c] ;  /* 0x00030f0000047ab9 */ /* 0x000fe40000000800 */
[----:B------:R-:W-:-:S13]  /*1a600*/  ISETP.GE.OR P1, PT, R5, UR4, !P0 ;  /* 0x0000000405007c0c */ /* 0x000fda000c726670 */
[----:B------:R-:W0:Y:S01]  /*1a610*/  @!P1 LDC.64 R2, c[0x0][0xc80] ;  /* 0x00032000ff029b82 */ /* 0x000e220000000a00 */
[----:B------:R-:W-:Y:S02]  /*1a620*/  IMAD.MOV.U32 R11, RZ, RZ, RZ ;  /* 0x000000ffff0b7224 */ /* 0x000fe400078e00ff */
[----:B------:R-:W-:Y:S02]  /*1a630*/  IMAD.MOV.U32 R4, RZ, RZ, R14 ;  /* 0x000000ffff047224 */ /* 0x000fe400078e000e */
[----:B0-----:R-:W-:-:S06]  /*1a640*/  @!P1 IMAD.WIDE R2, R5, 0x4, R2 ;  /* 0x0000000405029825 */ /* 0x001fcc00078e0202 */
[----:B------:R0:W2:Y:S01]  /*1a650*/  @!P1 LDG.E R3, desc[UR40][R2.64] ;  /* 0x0000002802039981 */ /* 0x0000a2000c1e1900 */
[C---:B------:R-:W-:Y:S02]  /*1a660*/  ISETP.GE.U32.AND P2, PT, R8.reuse, 0x2, PT ;  /* 0x000000020800780c */ /* 0x040fe40003f46070 */
[C---:B------:R-:W-:Y:S02]  /*1a670*/  ISETP.GE.U32.AND P3, PT, R8.reuse, 0x4, PT ;  /* 0x000000040800780c */ /* 0x040fe40003f66070 */
[C---:B------:R-:W-:Y:S02]  /*1a680*/  ISETP.GE.U32.AND P4, PT, R8.reuse, 0x8, PT ;  /* 0x000000080800780c */ /* 0x040fe40003f86070 */
[C---:B------:R-:W-:Y:S01]  /*1a690*/  ISETP.GE.U32.AND P5, PT, R8.reuse, 0x10, PT ;  /* 0x000000100800780c */ /* 0x040fe20003fa6070 */
[----:B0-----:R-:W-:Y:S02]  /*1a6a0*/  IMAD.MOV.U32 R2, RZ, RZ, RZ ;  /* 0x000000ffff027224 */ /* 0x001fe400078e00ff */
[----:B--2---:R-:W-:Y:S01]  /*1a6b0*/  @!P1 IMAD.MOV.U32 R2, RZ, RZ, R3 ;  /* 0x000000ffff029224 */ /* 0x004fe200078e0003 */
[----:B------:R-:W-:-:S03]  /*1a6c0*/  ISETP.NE.AND P1, PT, R8, RZ, PT ;  /* 0x000000ff0800720c */ /* 0x000fc60003f25270 */
[----:B------:R-:W-:-:S10]  /*1a6d0*/  IMAD.MOV.U32 R13, RZ, RZ, R2 ;  /* 0x000000ffff0d7224 */ /* 0x000fd400078e0002 */
[----:B------:R-:W-:Y:S05]  /*1a6e0*/  WARPSYNC.COLLECTIVE R15, `(.L_x_946) ;  /* 0x000000000f087348 */ /* 0x000fea0003c00000 */
[----:B------:R0:W1:Y:S02]  /*1a6f0*/  SHFL.UP P6, R14, R13, R12, R11 ;  /* 0x0400000c0d0e7389 */ /* 0x00006400000c000b */
[----:B01----:R-:W-:Y:S01]  /*1a700*/  ENDCOLLECTIVE ;  /* 0x000000000000791b */ /* 0x003fe20003800000 */
.L_x_946:
[----:B------:R-:W-:Y:S01]  /*1a710*/  IMAD.MOV.U32 R12, RZ, RZ, 0x2 ;  /* 0x00000002ff0c7424 */ /* 0x000fe200078e00ff */
[----:B------:R-:W-:-:S05]  /*1a720*/  SEL R5, R14, RZ, P1 ;  /* 0x000000ff0e057207 */ /* 0x000fca0000800000 */
[----:B------:R-:W-:-:S04]  /*1a730*/  IMAD.IADD R5, R2, 0x1, R5 ;  /* 0x0000000102057824 */ /* 0x000fc800078e0205 */
[----:B------:R-:W-:-:S07]  /*1a740*/  IMAD.MOV.U32 R13, RZ, RZ, R5 ;  /* 0x000000ffff0d7224 */ /* 0x000fce00078e0005 */
[----:B------:R-:W-:Y:S05]  /*1a750*/  WARPSYNC.COLLECTIVE R15, `(.L_x_947) ;  /* 0x000000000f087348 */ /* 0x000fea0003c00000 */
[----:B------:R0:W1:Y:S02]  /*1a760*/  SHFL.UP P6, R14, R13, R12, R11 ;  /* 0x0400000c0d0e7389 */ /* 0x00006400000c000b */
[----:B01----:R-:W-:Y:S01]  /*1a770*/  ENDCOLLECTIVE ;  /* 0x000000000000791b */ /* 0x003fe20003800000 */
.L_x_947:
[----:B------:R-:W-:Y:S01]  /*1a780*/  IMAD.MOV.U32 R12, RZ, RZ, 0x4 ;  /* 0x00000004ff0c7424 */ /* 0x000fe200078e00ff */
[----:B------:R-:W-:-:S05]  /*1a790*/  SEL R6, R14, RZ, P2 ;  /* 0x000000ff0e067207 */ /* 0x000fca0001000000 */
[----:B------:R-:W-:-:S04]  /*1a7a0*/  IMAD.IADD R6, R5, 0x1, R6 ;  /* 0x0000000105067824 */ /* 0x000fc800078e0206 */
[----:B------:R-:W-:-:S07]  /*1a7b0*/  IMAD.MOV.U32 R13, RZ, RZ, R6 ;  /* 0x000000ffff0d7224 */ /* 0x000fce00078e0006 */
[----:B------:R-:W-:Y:S05]  /*1a7c0*/  WARPSYNC.COLLECTIVE R15, `(.L_x_948) ;  /* 0x000000000f087348 */ /* 0x000fea0003c00000 */
[----:B------:R0:W1:Y:S02]  /*1a7d0*/  SHFL.UP P6, R14, R13, R12, R11 ;  /* 0x0400000c0d0e7389 */ /* 0x00006400000c000b */
[----:B01----:R-:W-:Y:S01]  /*1a7e0*/  ENDCOLLECTIVE ;  /* 0x000000000000791b */ /* 0x003fe20003800000 */
.L_x_948:
[----:B------:R-:W-:Y:S01]  /*1a7f0*/  IMAD.MOV.U32 R12, RZ, RZ, 0x8 ;  /* 0x00000008ff0c7424 */ /* 0x000fe200078e00ff */
[----:B------:R-:W-:-:S05]  /*1a800*/  SEL R7, R14, RZ, P3 ;  /* 0x000000ff0e077207 */ /* 0x000fca0001800000 */
[----:B------:R-:W-:-:S04]  /*1a810*/  IMAD.IADD R7, R6, 0x1, R7 ;  /* 0x0000000106077824 */ /* 0x000fc800078e0207 */
[----:B------:R-:W-:-:S07]  /*1a820*/  IMAD.MOV.U32 R13, RZ, RZ, R7 ;  /* 0x000000ffff0d7224 */ /* 0x000fce00078e0007 */
[----:B------:R-:W-:Y:S05]  /*1a830*/  WARPSYNC.COLLECTIVE R15, `(.L_x_949) ;  /* 0x000000000f087348 */ /* 0x000fea0003c00000 */
[----:B------:R0:W1:Y:S02]  /*1a840*/  SHFL.UP P6, R14, R13, R12, R11 ;  /* 0x0400000c0d0e7389 */ /* 0x00006400000c000b */
[----:B01----:R-:W-:Y:S01]  /*1a850*/  ENDCOLLECTIVE ;  /* 0x000000000000791b */ /* 0x003fe20003800000 */
.L_x_949:
[----:B------:R-:W-:Y:S01]  /*1a860*/  IMAD.MOV.U32 R12, RZ, RZ, 0x10 ;  /* 0x00000010ff0c7424 */ /* 0x000fe200078e00ff */
[----:B------:R-:W-:-:S04]  /*1a870*/  SEL R14, R14, RZ, P4 ;  /* 0x000000ff0e0e7207 */ /* 0x000fc80002000000 */
[----:B------:R-:W-:-:S05]  /*1a880*/  IADD3 R5, R7, R14, RZ ;  /* 0x0000000e07057210 */ /* 0x000fca0007ffe0ff */
[----:B------:R-:W-:-:S07]  /*1a890*/  IMAD.MOV.U32 R13, RZ, RZ, R5 ;  /* 0x000000ffff0d7224 */ /* 0x000fce00078e0005 */
[----:B------:R-:W-:Y:S05]  /*1a8a0*/  WARPSYNC.COLLECTIVE R15, `(.L_x_950) ;  /* 0x000000000f087348 */ /* 0x000fea0003c00000 */
[----:B------:R0:W1:Y:S02]  /*1a8b0*/  SHFL.UP P6, R14, R13, R12, R11 ;  /* 0x0400000c0d0e7389 */ /* 0x00006400000c000b */
[----:B01----:R-:W-:Y:S01]  /*1a8c0*/  ENDCOLLECTIVE ;  /* 0x000000000000791b */ /* 0x003fe20003800000 */
.L_x_950:
        /* <DEDUP_REMOVED lines=8> */
.L_x_951:
[----:B------:R-:W-:Y:S05]  /*1a950*/  BRA `(.L_x_952) ;  /* 0xffffffc0008c7947 */ /* 0x000fea000383ffff */
.L_x_827:
[----:B------:R-:W-:Y:S01]  /*1a960*/  BSSY B0, `(.L_x_953) ;  /* 0x0000008000007945 */ /* 0x000fe20003800000 */
[----:B-----5:R-:W-:Y:S02]  /*1a970*/  IMAD.MOV.U32 R13, RZ, RZ, R2 ;  /* 0x000000ffff0d7224 */ /* 0x020fe400078e0002 */
[----:B------:R-:W-:Y:S02]  /*1a980*/  IMAD.MOV.U32 R12, RZ, RZ, 0x1 ;  /* 0x00000001ff0c7424 */ /* 0x000fe400078e00ff */
[----:B------:R-:W-:Y:S02]  /*1a990*/  IMAD.MOV.U32 R11, RZ, RZ, RZ ;  /* 0x000000ffff0b7224 */ /* 0x000fe400078e00ff */
[----:B------:R-:W-:-:S07]  /*1a9a0*/  IMAD.MOV.U32 R15, RZ, RZ, -0x1 ;  /* 0xffffffffff0f7424 */ /* 0x000fce00078e00ff */
[----:B01----:R-:W-:Y:S05]  /*1a9b0*/  WARPSYNC.COLLECTIVE R15, `(.L_x_954) ;  /* 0x000000000f087348 */ /* 0x003fea0003c00000 */
[----:B------:R2:W3:Y:S02]  /*1a9c0*/  SHFL.UP P6, R14, R13, R12, R11 ;  /* 0x0400000c0d0e7389 */ /* 0x0004e400000c000b */
[----:B0123--:R-:W-:Y:S01]  /*1a9d0*/  ENDCOLLECTIVE ;  /* 0x000000000000791b */ /* 0x00ffe20003800000 */
.L_x_954:
[----:B------:R-:W-:Y:S05]  /*1a9e0*/  BSYNC B0 ;  /* 0x0000000000007941 */ /* 0x000fea0003800000 */
.L_x_953:
[----:B------:R-:W-:Y:S01]  /*1a9f0*/  SEL R13, R14, RZ, P1 ;  /* 0x000000ff0e0d7207 */ /* 0x000fe20000800000 */
[----:B------:R-:W-:Y:S02]  /*1aa00*/  IMAD.MOV.U32 R12, RZ, RZ, 0x2 ;  /* 0x00000002ff0c7424 */ /* 0x000fe400078e00ff */
[----:B------:R-:W-:Y:S02]  /*1aa10*/  IMAD.MOV.U32 R11, RZ, RZ, RZ ;  /* 0x000000ffff0b7224 */ /* 0x000fe400078e00ff */
[----:B------:R-:W-:Y:S02]  /*1aa20*/  IMAD.IADD R13, R2, 0x1, R13 ;  /* 0x00000001020d7824 */ /* 0x000fe400078e020d */
[----:B------:R-:W-:-:S07]  /*1aa30*/  IMAD.MOV.U32 R15, RZ, RZ, -0x1 ;  /* 0xffffffffff0f7424 */ /* 0x000fce00078e00ff */
[----:B------:R-:W-:Y:S05]  /*1aa40*/  WARPSYNC.COLLECTIVE R15, `(.L_x_955) ;  /* 0x000000000f087348 */ /* 0x000fea0003c00000 */
[----:B------:R0:W1:Y:S02]  /*1aa50*/  SHFL.UP P6, R14, R13, R12, R11 ;  /* 0x0400000c0d0e7389 */ /* 0x00006400000c000b */
[----:B01----:R-:W-:Y:S01]  /*1aa60*/  ENDCOLLECTIVE ;  /* 0x000000000000791b */ /* 0x003fe20003800000 */
.L_x_955:
[----:B------:R-:W-:Y:S01]  /*1aa70*/  IMAD.MOV.U32 R12, RZ, RZ, 0x4 ;  /* 0x00000004ff0c7424 */ /* 0x000fe200078e00ff */
[----:B------:R-:W-:-:S05]  /*1aa80*/  SEL R14, R14, RZ, P2 ;  /* 0x000000ff0e0e7207 */ /* 0x000fca0001000000 */
[----:B------:R-:W-:-:S04]  /*1aa90*/  IMAD.IADD R3, R13, 0x1, R14 ;  /* 0x000000010d037824 */ /* 0x000fc800078e020e */
[----:B------:R-:W-:-:S07]  /*1aaa0*/  IMAD.MOV.U32 R13, RZ, RZ, R3 ;  /* 0x000000ffff0d7224 */ /* 0x000fce00078e0003 */
[----:B------:R-:W-:Y:S05]  /*1aab0*/  WARPSYNC.COLLECTIVE R15, `(.L_x_956) ;  /* 0x000000000f087348 */ /* 0x000fea0003c00000 */
[----:B------:R0:W1:Y:S02]  /*1aac0*/  SHFL.UP P6, R14, R13, R12, R11 ;  /* 0x0400000c0d0e7389 */ /* 0x00006400000c000b */
[----:B01----:R-:W-:Y:S01]  /*1aad0*/  ENDCOLLECTIVE ;  /* 0x000000000000791b */ /* 0x003fe20003800000 */
.L_x_956:
[----:B------:R-:W-:Y:S01]  /*1aae0*/  IMAD.MOV.U32 R12, RZ, RZ, 0x8 ;  /* 0x00000008ff0c7424 */ /* 0x000fe200078e00ff */
[----:B------:R-:W-:-:S05]  /*1aaf0*/  SEL R14, R14, RZ, P3 ;  /* 0x000000ff0e0e7207 */ /* 0x000fca0001800000 */
[----:B------:R-:W-:-:S04]  /*1ab00*/  IMAD.IADD R5, R3, 0x1, R14 ;  /* 0x0000000103057824 */ /* 0x000fc800078e020e */
[----:B------:R-:W-:-:S07]  /*1ab10*/  IMAD.MOV.U32 R13, RZ, RZ, R5 ;  /* 0x000000ffff0d7224 */ /* 0x000fce00078e0005 */
[----:B------:R-:W-:Y:S05]  /*1ab20*/  WARPSYNC.COLLECTIVE R15, `(.L_x_957) ;  /* 0x000000000f087348 */ /* 0x000fea0003c00000 */
[----:B------:R0:W1:Y:S02]  /*1ab30*/  SHFL.UP P6, R14, R13, R12, R11 ;  /* 0x0400000c0d0e7389 */ /* 0x00006400000c000b */
[----:B01----:R-:W-:Y:S01]  /*1ab40*/  ENDCOLLECTIVE ;  /* 0x000000000000791b */ /* 0x003fe20003800000 */
.L_x_957:
[----:B------:R-:W-:Y:S01]  /*1ab50*/  IMAD.MOV.U32 R12, RZ, RZ, 0x10 ;  /* 0x00000010ff0c7424 */ /* 0x000fe200078e00ff */
[----:B------:R-:W-:-:S05]  /*1ab60*/  SEL R6, R14, RZ, P4 ;  /* 0x000000ff0e067207 */ /* 0x000fca0002000000 */
[----:B------:R-:W-:-:S05]  /*1ab70*/  IMAD.IADD R6, R5, 0x1, R6 ;  /* 0x0000000105067824 */ /* 0x000fca00078e0206 */
[----:B------:R-:W-:-:S07]  /*1ab80*/  MOV R13, R6 ;  /* 0x00000006000d7202 */ /* 0x000fce0000000f00 */
[----:B------:R-:W-:Y:S05]  /*1ab90*/  WARPSYNC.COLLECTIVE R15, `(.L_x_958) ;  /* 0x000000000f087348 */ /* 0x000fea0003c00000 */
[----:B------:R0:W1:Y:S02]  /*1aba0*/  SHFL.UP P6, R14, R13, R12, R11 ;  /* 0x0400000c0d0e7389 */ /* 0x00006400000c000b */
[----:B01----:R-:W-:Y:S01]  /*1abb0*/  ENDCOLLECTIVE ;  /* 0x000000000000791b */ /* 0x003fe20003800000 */
.L_x_958:
        /* <DEDUP_REMOVED lines=8> */
.L_x_959:
[----:B------:R-:W-:Y:S05]  /*1ac40*/  BRA `(.L_x_960) ;  /* 0xffffffc0006c7947 */ /* 0x000fea000383ffff */
.L_x_829:
[----:B------:R-:W-:Y:S01]  /*1ac50*/  BSSY B0, `(.L_x_961) ;  /* 0x0000006000007945 */ /* 0x000fe20003800000 */
[----:B------:R-:W-:Y:S01]  /*1ac60*/  PLOP3.LUT P6, PT, P6, PT, PT, 0x8, 0x0 ;  /* 0x000000000000781c */ /* 0x000fe200037ce170 */
[----:B------:R-:W-:-:S12]  /*1ac70*/  IMAD.MOV.U32 R15, RZ, RZ, -0x1 ;  /* 0xffffffffff0f7424 */ /* 0x000fd800078e00ff */
[----:B0-----:R-:W-:Y:S05]  /*1ac80*/  WARPSYNC.COLLECTIVE R15, `(.L_x_962) ;  /* 0x000000000f087348 */ /* 0x001fea0003c00000 */
[----:B------:R-:W-:Y:S01]  /*1ac90*/  VOTE.ANY R14, PT, P6 ;  /* 0x00000000000e7806 */ /* 0x000fe200030e0100 */
[----:B0-----:R-:W-:Y:S06]  /*1aca0*/  ENDCOLLECTIVE ;  /* 0x000000000000791b */ /* 0x001fec0003800000 */
.L_x_962:
[----:B------:R-:W-:Y:S05]  /*1acb0*/  BSYNC B0 ;  /* 0x0000000000007941 */ /* 0x000fea0003800000 */
.L_x_961:
[----:B------:R-:W-:Y:S02]  /*1acc0*/  IMAD.MOV.U32 R6, RZ, RZ, R14 ;  /* 0x000000ffff067224 */ /* 0x000fe400078e000e */
[----:B------:R-:W-:Y:S02]  /*1acd0*/  IMAD.MOV.U32 R13, RZ, RZ, R2 ;  /* 0x000000ffff0d7224 */ /* 0x000fe400078e0002 */
[----:B------:R-:W0:Y:S01]  /*1ace0*/  POPC R4, R6 ;  /* 0x0000000600047309 */ /* 0x000e220000000000 */
[----:B------:R-:W-:Y:S02]  /*1acf0*/  IMAD.MOV.U32 R11, RZ, RZ, 0x1f ;  /* 0x0000001fff0b7424 */ /* 0x000fe400078e00ff */
[----:B------:R-:W-:Y:S02]  /*1ad00*/  IMAD.MOV.U32 R15, RZ, RZ, -0x1 ;  /* 0xffffffffff0f7424 */ /* 0x000fe400078e00ff */
[----:B0-----:R-:W-:-:S07]  /*1ad10*/  IMAD.MOV.U32 R12, RZ, RZ, R4 ;  /* 0x000000ffff0c7224 */ /* 0x001fce00078e0004 */
[----:B------:R-:W-:Y:S05]  /*1ad20*/  WARPSYNC.COLLECTIVE R15, `(.L_x_963) ;  /* 0x000000000f087348 */ /* 0x000fea0003c00000 */
[----:B------:R0:W1:Y:S02]  /*1ad30*/  SHFL.IDX P6, R14, R13, R12, R11 ;  /* 0x0000000c0d0e7389 */ /* 0x00006400000c000b */
[----:B01----:R-:W-:Y:S01]  /*1ad40*/  ENDCOLLECTIVE ;  /* 0x000000000000791b */ /* 0x003fe20003800000 */
.L_x_963:
[----:B------:R-:W-:Y:S01]  /*1ad50*/  IMAD.MOV.U32 R17, RZ, RZ, R14 ;  /* 0x000000ffff117224 */ /* 0x000fe200078e000e */
[----:B------:R-:W-:Y:S06]  /*1ad60*/  BRA `(.L_x_964) ;  /* 0xffffffc0005c7947 */ /* 0x000fec000383ffff */
.L_x_831:
[----:B------:R-:W-:Y:S01]  /*1ad70*/  BSSY B0, `(.L_x_965) ;  /* 0x0000007000007945 */ /* 0x000fe20003800000 */
[----:B------:R-:W-:Y:S02]  /*1ad80*/  IMAD.MOV.U32 R13, RZ, RZ, R3 ;  /* 0x000000ffff0d7224 */ /* 0x000fe400078e0003 */
[----:B------:R-:W-:Y:S02]  /*1ad90*/  IMAD.MOV.U32 R11, RZ, RZ, 0x1f ;  /* 0x0000001fff0b7424 */ /* 0x000fe400078e00ff */
[----:B------:R-:W-:-:S07]  /*1ada0*/  IMAD.MOV.U32 R15, RZ, RZ, -0x1 ;  /* 0xffffffffff0f7424 */ /* 0x000fce00078e00ff */
[----:B012---:R-:W-:Y:S05]  /*1adb0*/  WARPSYNC.COLLECTIVE R15, `(.L_x_966) ;  /* 0x000000000f087348 */ /* 0x007fea0003c00000 */
[----:B------:R3:W4:Y:S02]  /*1adc0*/  SHFL.IDX P6, R14, R13, R12, R11 ;  /* 0x0000000c0d0e7389 */ /* 0x00072400000c000b */
[----:B01234-:R-:W-:Y:S01]  /*1add0*/  ENDCOLLECTIVE ;  /* 0x000000000000791b */ /* 0x01ffe20003800000 */
.L_x_966:
[----:B------:R-:W-:Y:S05]  /*1ade0*/  BSYNC B0 ;  /* 0x0000000000007941 */ /* 0x000fea0003800000 */
.L_x_965:
[----:B------:R-:W-:Y:S05]  /*1adf0*/  BRA `(.L_x_830) ;  /* 0xffffffc000547947 */ /* 0x000fea000383ffff */
.L_x_835:
[----:B0-----:R0:W1:Y:S02]  /*1ae00*/  SYNCS.PHASECHK.TRANS64.TRYWAIT P0, [R4+URZ+0x28c20], R0 ;  /* 0x028c2000040075a7 */ /* 0x001064000800017f */
[----:B-1----:R-:W-:Y:S05]  /*1ae10*/  @!P0 NANOSLEEP.SYNCS 0x989680 ;  /* 0x009896800000895d */ /* 0x002fea0003900000 */
[----:B------:R-:W1:Y:S02]  /*1ae20*/  @!P0 SYNCS.PHASECHK.TRANS64 P0, [R4+URZ+0x28c20], R0 ;  /* 0x028c2000040085a7 */ /* 0x000e64000800007f */
[----:B-1----:R-:W-:Y:S05]  /*1ae30*/  @!P0 BRA `(.L_x_835) ;  /* 0xfffffffc00f08947 */ /* 0x002fea000383ffff */
[----:B------:R-:W-:Y:S05]  /*1ae40*/  BRA `(.L_x_967) ;  /* 0xffffffc400407947 */ /* 0x000fea000383ffff */
.L_x_836:
[----:B------:R-:W1:Y:S01]  /*1ae50*/  S2R R2, SR_TID.X ;  /* 0x0000000000027919 */ /* 0x000e620000002100 */
[----:B------:R-:W-:Y:S01]  /*1ae60*/  BSSY B0, `(.L_x_968) ;  /* 0x000000a000007945 */ /* 0x000fe20003800000 */
[----:B------:R-:W-:Y:S02]  /*1ae70*/  IMAD.MOV.U32 R12, RZ, RZ, RZ ;  /* 0x000000ffff0c7224 */ /* 0x000fe400078e00ff */
[----:B------:R-:W-:Y:S02]  /*1ae80*/  IMAD.MOV.U32 R11, RZ, RZ, 0x1f ;  /* 0x0000001fff0b7424 */ /* 0x000fe400078e00ff */
[----:B------:R-:W-:Y:S01]  /*1ae90*/  IMAD.MOV.U32 R15, RZ, RZ, -0x1 ;  /* 0xffffffffff0f7424 */ /* 0x000fe200078e00ff */
[----:B-1----:R-:W-:-:S04]  /*1aea0*/  SHF.R.U32.HI R2, RZ, 0x5, R2 ;  /* 0x00000005ff027819 */ /* 0x002fc80000011602 */
[----:B------:R-:W-:-:S05]  /*1aeb0*/  LOP3.LUT R2, R2, 0x3, RZ, 0xc0, !PT ;  /* 0x0000000302027812 */ /* 0x000fca00078ec0ff */
[----:B------:R-:W-:-:S07]  /*1aec0*/  IMAD.MOV.U32 R13, RZ, RZ, R2 ;  /* 0x000000ffff0d7224 */ /* 0x000fce00078e0002 */
[----:B0-23--:R-:W-:Y:S05]  /*1aed0*/  WARPSYNC.COLLECTIVE R15, `(.L_x_969) ;  /* 0x000000000f087348 */ /* 0x00dfea0003c00000 */
[----:B------:R1:W4:Y:S02]  /*1aee0*/  SHFL.IDX P6, R14, R13, R12, R11 ;  /* 0x0000000c0d0e7389 */ /* 0x00032400000c000b */
[----:B01234-:R-:W-:Y:S01]  /*1aef0*/  ENDCOLLECTIVE ;  /* 0x000000000000791b */ /* 0x01ffe20003800000 */
.L_x_969:
[----:B------:R-:W-:Y:S05]  /*1af00*/  BSYNC B0 ;  /* 0x0000000000007941 */ /* 0x000fea0003800000 */
.L_x_968:
[----:B------:R-:W-:Y:S05]  /*1af10*/  BRA `(.L_x_970) ;  /* 0xffffffc400287947 */ /* 0x000fea000383ffff */
.L_x_837:
[----:B------:R-:W-:Y:S01]  /*1af20*/  BSSY B0, `(.L_x_971) ;  /* 0x0000006000007945 */ /* 0x000fe20003800000 */
[----:B------:R-:W-:-:S07]  /*1af30*/  IMAD.MOV.U32 R15, RZ, RZ, -0x1 ;  /* 0xffffffffff0f7424 */ /* 0x000fce00078e00ff */
[----:B0-23--:R-:W-:Y:S05]  /*1af40*/  WARPSYNC.COLLECTIVE R15, `(.L_x_972) ;  /* 0x000000000f0c7348 */ /* 0x00dfea0003c00000 */
[----:B------:R-:W-:Y:S02]  /*1af50*/  ELECT P6, UR62, PT ;  /* 0x00000000003e782f */ /* 0x000fe400038c0000 */
[----:B------:R-:W-:Y:S01]  /*1af60*/  MOV R14, UR62 ;  /* 0x0000003e000e7c02 */ /* 0x000fe20008000f00 */
[----:B0-23--:R-:W-:Y:S10]  /*1af70*/  ENDCOLLECTIVE ;  /* 0x000000000000791b */ /* 0x00dff40003800000 */
.L_x_972:
[----:B------:R-:W-:Y:S05]  /*1af80*/  BSYNC B0 ;  /* 0x0000000000007941 */ /* 0x000fea0003800000 */
.L_x_971:
[----:B------:R-:W-:Y:S05]  /*1af90*/  BRA `(.L_x_973) ;  /* 0xffffffc4001c7947 */ /* 0x000fea000383ffff */
.L_x_839:
[----:B0-----:R0:W1:Y:S02]  /*1afa0*/  SYNCS.PHASECHK.TRANS64.TRYWAIT P1, [R5+URZ+0x28c40], R0 ;  /* 0x028c4000050075a7 */ /* 0x001064000802017f */
[----:B-1----:R-:W-:Y:S05]  /*1afb0*/  @!P1 NANOSLEEP.SYNCS 0x989680 ;  /* 0x009896800000995d */ /* 0x002fea0003900000 */
[----:B------:R-:W1:Y:S02]  /*1afc0*/  @!P1 SYNCS.PHASECHK.TRANS64 P1, [R5+URZ+0x28c40], R0 ;  /* 0x028c4000050095a7 */ /* 0x000e64000802007f */
[----:B-1----:R-:W-:Y:S05]  /*1afd0*/  @!P1 BRA `(.L_x_839) ;  /* 0xfffffffc00f09947 */ /* 0x002fea000383ffff */
[----:B------:R-:W-:Y:S05]  /*1afe0*/  BRA `(.L_x_974) ;  /* 0xffffffc400387947 */ /* 0x000fea000383ffff */
.L_x_841:
[----:B-1----:R1:W4:Y:S02]  /*1aff0*/  SYNCS.PHASECHK.TRANS64.TRYWAIT P1, [R25+URZ+0x28c40], R2 ;  /* 0x028c4002190075a7 */ /* 0x002324000802017f */
[----:B----4-:R-:W-:Y:S05]  /*1b000*/  @!P1 NANOSLEEP.SYNCS 0x989680 ;  /* 0x009896800000995d */ /* 0x010fea0003900000 */
[----:B------:R-:W4:Y:S02]  /*1b010*/  @!P1 SYNCS.PHASECHK.TRANS64 P1, [R25+URZ+0x28c40], R2 ;  /* 0x028c4002190095a7 */ /* 0x000f24000802007f */
[----:B----4-:R-:W-:Y:S05]  /*1b020*/  @!P1 BRA `(.L_x_841) ;  /* 0xfffffffc00f09947 */ /* 0x010fea000383ffff */
[----:B------:R-:W-:Y:S05]  /*1b030*/  BRA `(.L_x_975) ;  /* 0xffffffc400447947 */ /* 0x000fea000383ffff */
.L_x_843:
[----:B----4-:R4:W0:Y:S02]  /*1b040*/  SYNCS.PHASECHK.TRANS64.TRYWAIT P1, [R5+URZ+0x28c60], R0 ;  /* 0x028c6000050075a7 */ /* 0x010824000802017f */
[----:B0-----:R-:W-:Y:S05]  /*1b050*/  @!P1 NANOSLEEP.SYNCS 0x989680 ;  /* 0x009896800000995d */ /* 0x001fea0003900000 */
[----:B------:R-:W0:Y:S02]  /*1b060*/  @!P1 SYNCS.PHASECHK.TRANS64 P1, [R5+URZ+0x28c60], R0 ;  /* 0x028c6000050095a7 */ /* 0x000e24000802007f */
[----:B0-----:R-:W-:Y:S05]  /*1b070*/  @!P1 BRA `(.L_x_843) ;  /* 0xfffffffc00f09947 */ /* 0x001fea000383ffff */
[----:B------:R-:W-:Y:S05]  /*1b080*/  BRA `(.L_x_976) ;  /* 0xffffffc400407947 */ /* 0x000fea000383ffff */
.L_x_977:
        /* <DEDUP_REMOVED lines=15> */
.L_x_5806:


//--------------------- .text._ZN7cutlass13device_kernelIN5flash11enable_sm90INS1_16FlashAttnFwdSm90INS1_25CollectiveMainloopFwdSm90ILi2EN4cute5tupleIJNS5_1CILi1EEES8_S8_EEENS6_IJNS7_ILi64EEESA_SA_EEELi512ENS_10bfloat16_tEfNS_4arch4Sm90ELb0ELb0ELb1ELb1ELb1ELb0ELb1ELb0ELb0ELb1ELb0ELb0EEENS1_21CollectiveEpilogueFwdINS6_IJSA_NS7_ILi512EEESA_EEES9_SC_SE_Li256ELb1ELb1ELb0ELb0EEENS1_36VarlenDynamicPersistentTileSchedulerILi64ELi64ELi256ELi128ELb0ELb1ELb1ELb0ELb1ELb1EEEEEEEEEvNT_6ParamsE --------------------------
	.section	.text._ZN7cutlass13device_kernelIN5flash11enable_sm90INS1_16FlashAttnFwdSm90INS1_25CollectiveMainloopFwdSm90ILi2EN4cute5tupleIJNS5_1CILi1EEES8_S8_EEENS6_IJNS7_ILi64EEESA_SA_EEELi512ENS_10bfloat16_tEfNS_4arch4Sm90ELb0ELb0ELb1ELb1ELb1ELb0ELb1ELb0ELb0ELb1ELb0ELb0EEENS1_21CollectiveEpilogueFwdINS6_IJSA_NS7_ILi512EEESA_EEES9_SC_SE_Li256ELb1ELb1ELb0ELb0EEENS1_36VarlenDynamicPersistentTileSchedulerILi64ELi64ELi256ELi128ELb0ELb1ELb1ELb0ELb1ELb1EEEEEEEEEvNT_6ParamsE,"ax",@progbits
	.align	128
.text._ZN7cutlass13device_kernelIN5flash11enable_sm90INS1_16FlashAttnFwdSm90INS1_25CollectiveMainloopFwdSm90ILi2EN4cute5tupleIJNS5_1CILi1EEES8_S8_EEENS6_IJNS7_ILi64EEESA_SA_EEELi512ENS_10bfloat16_tEfNS_4arch4Sm90ELb0ELb0ELb1ELb1ELb1ELb0ELb1ELb0ELb0ELb1ELb0ELb0EEENS1_21CollectiveEpilogueFwdINS6_IJSA_NS7_ILi512EEESA_EEES9_SC_SE_Li256ELb1ELb1ELb0ELb0EEENS1_36VarlenDynamicPersistentTileSchedulerILi64ELi64ELi256ELi128ELb0ELb1ELb1ELb0ELb1ELb1EEEEEEEEEvNT_6ParamsE:
        .type           _ZN7cutlass13device_kernelIN5flash11enable_sm90INS1_16FlashAttnFwdSm90INS1_25CollectiveMainloopFwdSm90ILi2EN4cute5tupleIJNS5_1CILi1EEES8_S8_EEENS6_IJNS7_ILi64EEESA_SA_EEELi512ENS_10bfloat16_tEfNS_4arch4Sm90ELb0ELb0ELb1ELb1ELb1ELb0ELb1ELb0ELb0ELb1ELb0ELb0EEENS1_21CollectiveEpilogueFwdINS6_IJSA_NS7_ILi512EEESA_EEES9_SC_SE_Li256ELb1ELb1ELb0ELb0EEENS1_36VarlenDynamicPersistentTileSchedulerILi64ELi64ELi256ELi128ELb0ELb1ELb1ELb0ELb1ELb1EEEEEEEEEvNT_6ParamsE,@function
        .size           _ZN7cutlass13device_kernelIN5flash11enable_sm90INS1_16FlashAttnFwdSm90INS1_25CollectiveMainloopFwdSm90ILi2EN4cute5tupleIJNS5_1CILi1EEES8_S8_EEENS6_IJNS7_ILi64EEESA_SA_EEELi512ENS_10bfloat16_tEfNS_4arch4Sm90ELb0ELb0ELb1ELb1ELb1ELb0ELb1ELb0ELb0ELb1ELb0ELb0EEENS1_21CollectiveEpilogueFwdINS6_IJSA_NS7_ILi512EEESA_EEES9_SC_SE_Li256ELb1ELb1ELb0ELb0EEENS1_36VarlenDynamicPersistentTileSchedulerILi64ELi64ELi256ELi128ELb0ELb1ELb1ELb0ELb1ELb1EEEEEEEEEvNT_6ParamsE,(.L_x_5807 - _ZN7cutlass13device_kernelIN5flash11enable_sm90INS1_16FlashAttnFwdSm90INS1_25CollectiveMainloopFwdSm90ILi2EN4cute5tupleIJNS5_1CILi1EEES8_S8_EEENS6_IJNS7_ILi64EEESA_SA_EEELi512ENS_10bfloat16_tEfNS_4arch4Sm90ELb0ELb0ELb1ELb1ELb1ELb0ELb1ELb0ELb0ELb1ELb0ELb0EEENS1_21CollectiveEpilogueFwdINS6_IJSA_NS7_ILi512EEESA_EEES9_SC_SE_Li256ELb1ELb1ELb0ELb0EEENS1_36VarlenDynamicPersistentTileSchedulerILi64ELi64ELi256ELi128ELb0ELb1ELb1ELb0ELb1ELb1EEEEEEEEEvNT_6ParamsE)
        .other          _ZN7cutlass13device_kernelIN5flash11enable_sm90INS1_16FlashAttnFwdSm90INS1_25CollectiveMainloopFwdSm90ILi2EN4cute5tupleIJNS5_1CILi1EEES8_S8_EEENS6_IJNS7_ILi64EEESA_SA_EEELi512ENS_10bfloat16_tEfNS_4arch4Sm90ELb0ELb0ELb1ELb1ELb1ELb0ELb1ELb0ELb0ELb1ELb0ELb0EEENS1_21CollectiveEpilogueFwdINS6_IJSA_NS7_ILi512EEESA_EEES9_SC_SE_Li256ELb1ELb1ELb0ELb0EEENS1_36VarlenDynamicPersistentTileSchedulerILi64ELi64ELi256ELi128ELb0ELb1ELb1ELb0ELb1ELb1EEEEEEEEEvNT_6ParamsE,@"STO_CUDA_ENTRY STV_DEFAULT"
_ZN7cutlass13device_kernelIN5flash11enable_sm90INS1_16FlashAttnFwdSm90INS1_25CollectiveMainloopFwdSm90ILi2EN4cute5tupleIJNS5_1CILi1EEES8_S8_EEENS6_IJNS7_ILi64EEESA_SA_EEELi512ENS_10bfloat16_tEfNS_4arch4Sm90ELb0ELb0ELb1ELb1ELb1ELb0ELb1ELb0ELb0ELb1ELb0ELb0EEENS1_21CollectiveEpilogueFwdINS6_IJSA_NS7_ILi512EEESA_EEES9_SC_SE_Li256ELb1ELb1ELb0ELb0EEENS1_36VarlenDynamicPersistentTileSchedulerILi64ELi64ELi256ELi128ELb0ELb1ELb1ELb0ELb1ELb1EEEEEEEEEvNT_6ParamsE:
        /* <DEDUP_REMOVED lines=11> */
[----:B------:R-:W-:-:S11]  /*00b0*/  ISETP.NE.AND P1, PT, R2, RZ, PT ;  /* 0x000000ff0200720c */ /* 0x000fd60003f25270 */
[----:B------:R-:W-:Y:S01]  /*00c0*/  VOTEU.ALL UP0, P0 ;  /* 0x00000000003f7886 */ /* 0x000fe20000000000 */
[----:B------:R-:W-:Y:S01]  /*00d0*/  VOTEU.ALL UP1, P0 ;  /* 0x00000000003f7886 */ /* 0x000fe20000020000 */
[----:B------:R-:W-:-:S03]  /*00e0*/  VOTEU.ALL UP2, P0 ;  /* 0x00000000003f7886 */ /* 0x000fc60000040000 */
[----:B------:R-:W0:Y:S01]  /*00f0*/  @!UP0 S2UR UR8, SR_CgaCtaId ;  /* 0x00000000000889c3 */ /* 0x000e220000008800 */
[----:B------:R-:W-:Y:S01]  /*0100*/  @!UP0 UMOV UR6, 0x400 ;  /* 0x0000040000068882 */ /* 0x000fe20000000000 */
[----:B------:R-:W-:-:S04]  /*0110*/  @!UP0 UIADD3 UR4, -UR4, 0x100000, URZ ;  /* 0x0010000004048890 */ /* 0x000fc8000fffe13f */
[----:B------:R-:W-:Y:S02]  /*0120*/  @!UP0 USHF.L.U32 UR5, UR4, 0xb, URZ ;  /* 0x0000000b04058899 */ /* 0x000fe4000800063f */
[----:B------:R-:W-:Y:S02]  /*0130*/  @!UP0 USHF.L.U32 UR4, UR4, 0x1, URZ ;  /* 0x0000000104048899 */ /* 0x000fe4000800063f */
[----:B0-----:R-:W-:Y:S02]  /*0140*/  @!UP0 ULEA UR8, UR8, UR6, 0x18 ;  /* 0x0000000608088291 */ /* 0x001fe4000f8ec03f */
[----:B------:R-:W-:-:S04]  /*0150*/  @!UP0 UIADD3 UR6, -UR7, 0x100000, URZ ;  /* 0x0010000007068890 */ /* 0x000fc8000fffe13f */
[----:B------:R-:W-:Y:S02]  /*0160*/  @!UP0 USHF.L.U32 UR7, UR6, 0xb, URZ ;  /* 0x0000000b06078899 */ /* 0x000fe4000800063f */
[----:B------:R-:W-:Y:S01]  /*0170*/  @!UP0 USHF.L.U32 UR6, UR6, 0x1, URZ ;  /* 0x0000000106068899 */ /* 0x000fe2000800063f */
[----:B------:R-:W-:-:S05]  /*0180*/  VOTEU.ALL UP0, P0 ;  /* 0x00000000003f7886 */ /* 0x000fca0000000000 */
[----:B------:R0:W2:Y:S01]  /*0190*/  @!UP0 SYNCS.EXCH.64 URZ, [UR8+0x38800], UR4 ;  /* 0x03880004083f85b2 */ /* 0x0000a20008000100 */
[----:B------:R0:W3:Y:S05]  /*01a0*/  @!UP1 SYNCS.EXCH.64 URZ, [UR8+0x38810], UR4 ;  /* 0x03881004083f95b2 */ /* 0x0000ea0008000100 */
[----:B------:R0:W4:Y:S02]  /*01b0*/  @!UP2 SYNCS.EXCH.64 URZ, [UR8+0x38820], UR6 ;  /* 0x03882006083fa5b2 */ /* 0x0001240008000100 */
        /* <DEDUP_REMOVED lines=11> */
[----:B------:R0:W0:Y:S01]  /*0270*/  SYNCS.EXCH.64 URZ, [UR6+0x38840], UR4 ;  /* 0x03884004063f75b2 */ /* 0x0000220008000100 */
[----:B------:R0:W0:Y:S01]  /*0280*/  SYNCS.EXCH.64 URZ, [UR6+0x38838], UR4 ;  /* 0x03883804063f75b2 */ /* 0x0000220008000100 */
[----:B------:R0:W0:Y:S01]  /*0290*/  SYNCS.EXCH.64 URZ, [UR6+0x38848], UR4 ;  /* 0x03884804063f75b2 */ /* 0x0000220008000100 */
[----:B------:R-:W-:Y:S01]  /*02a0*/  NOP ;  /* 0x0000000000007918 */ /* 0x000fe20000000000 */
.L_x_978:
        /* <DEDUP_REMOVED lines=22> */
.L_x_979:
        /* <DEDUP_REMOVED lines=18> */
.L_x_980:
        /* <DEDUP_REMOVED lines=22> */
.L_x_981:
        /* <DEDUP_REMOVED lines=23> */
.L_x_982:
        /* <DEDUP_REMOVED lines=8> */
.L_x_984:
        /* <DEDUP_REMOVED lines=22> */
[----:B------:R-:W-:Y:S01]  /*09e0*/  ULOP3.LUT UR41, UR38, 0x1, URZ, 0xfc, !UPT ;  /* 0x0000000126297892 */ /* 0x000fe2000f8efc3f */
[----:B------:R-:W-:Y:S01]  /*09f0*/  IMAD.MOV.U32 R196, RZ, RZ, RZ ;  /* 0x000000ffffc47224 */ /* 0x000fe200078e00ff */
[----:B------:R-:W-:Y:S01]  /*0a00*/  SHF.R.S32.HI R3, RZ, 0x1f, R202 ;  /* 0x0000001fff037819 */ /* 0x000fe200000114ca */
[----:B------:R-:W-:-:S03]  /*0a10*/  UMOV UR36, URZ ;  /* 0x0000003f00247c82 */ /* 0x000fc60008000000 */
[CC--:B------:R-:W-:Y:S02]  /*0a20*/  LEA.HI R2, R3.reuse, R202.reuse, RZ, 0x4 ;  /* 0x000000ca03027211 */ /* 0x0c0fe400078f20ff */
[----:B------:R-:W-:Y:S02]  /*0a30*/  LEA.HI R4, R3, R202, RZ, 0x5 ;  /* 0x000000ca03047211 */ /* 0x000fe400078f28ff */
[----:B------:R-:W-:Y:S02]  /*0a40*/  SHF.R.S32.HI R5, RZ, 0x4, R2 ;  /* 0x00000004ff057819 */ /* 0x000fe40000011402 */
[C---:B------:R-:W-:Y:S02]  /*0a50*/  LOP3.LUT R7, R2.reuse, 0xfffffff0, RZ, 0xc0, !PT ;  /* 0xfffffff002077812 */ /* 0x040fe400078ec0ff */
[----:B------:R-:W-:Y:S02]  /*0a60*/  LEA.HI R0, R2, R5, RZ, 0x1 ;  /* 0x0000000502007211 */ /* 0x000fe400078f08ff */
[----:B------:R-:W-:Y:S01]  /*0a70*/  SHF.R.S32.HI R11, RZ, 0x5, R4 ;  /* 0x00000005ff0b7819 */ /* 0x000fe20000011404 */
[----:B------:R-:W-:Y:S01]  /*0a80*/  IMAD.IADD R6, R202, 0x1, -R7 ;  /* 0x00000001ca067824 */ /* 0x000fe200078e0a07 */
[----:B------:R-:W-:-:S02]  /*0a90*/  LOP3.LUT R0, R0, 0x1ffffffe, RZ, 0xc0, !PT ;  /* 0x1ffffffe00007812 */ /* 0x000fc400078ec0ff */
[----:B------:R-:W-:Y:S02]  /*0aa0*/  SHF.R.S32.HI R4, RZ, 0x1f, R4 ;  /* 0x0000001fff047819 */ /* 0x000fe40000011404 */
[----:B------:R-:W-:Y:S01]  /*0ab0*/  SHF.R.S32.HI R7, RZ, 0x1f, R6 ;  /* 0x0000001fff077819 */ /* 0x000fe20000011406 */
[----:B------:R-:W-:Y:S01]  /*0ac0*/  IMAD.IADD R8, R5, 0x1, -R0 ;  /* 0x0000000105087824 */ /* 0x000fe200078e0a00 */
[CC--:B------:R-:W-:Y:S02]  /*0ad0*/  LEA.HI R5, R3.reuse, R202.reuse, RZ, 0x2 ;  /* 0x000000ca03057211 */ /* 0x0c0fe400078f10ff */
[----:B------:R-:W-:Y:S02]  /*0ae0*/  LEA.HI R0, R3, R202, RZ, 0x7 ;  /* 0x000000ca03007211 */ /* 0x000fe400078f38ff */
[----:B------:R-:W-:Y:S02]  /*0af0*/  LOP3.LUT R9, R5, 0xfffffffc, RZ, 0xc0, !PT ;  /* 0xfffffffc05097812 */ /* 0x000fe400078ec0ff */
[----:B------:R-:W-:-:S02]  /*0b00*/  LOP3.LUT R5, R0, 0xffffff80, RZ, 0xc0, !PT ;  /* 0xffffff8000057812 */ /* 0x000fc400078ec0ff */
[----:B------:R-:W-:Y:S01]  /*0b10*/  LEA.HI R4, R4, R11, RZ, 0x2 ;  /* 0x0000000b04047211 */ /* 0x000fe200078f10ff */
[C---:B------:R-:W-:Y:S01]  /*0b20*/  IMAD.IADD R12, R202.reuse, 0x1, -R9 ;  /* 0x00000001ca0c7824 */ /* 0x040fe200078e0a09 */
[----:B------:R-:W-:Y:S01]  /*0b30*/  SHF.R.S32.HI R197, RZ, 0x7, R0 ;  /* 0x00000007ffc57819 */ /* 0x000fe20000011400 */
[----:B------:R-:W-:Y:S01]  /*0b40*/  IMAD.IADD R5, R202, 0x1, -R5 ;  /* 0x00000001ca057824 */ /* 0x000fe200078e0a05 */
[----:B------:R-:W-:Y:S02]  /*0b50*/  LOP3.LUT R4, R4, 0x3ffffc, RZ, 0xc0, !PT ;  /* 0x003ffffc04047812 */ /* 0x000fe400078ec0ff */
[----:B------:R-:W-:Y:S01]  /*0b60*/  LEA.HI R9, R12, R12, RZ, 0x1 ;  /* 0x0000000c0c097211 */ /* 0x000fe200078f08ff */
[----:B------:R-:W-:Y:S01]  /*0b70*/  IMAD R17, R197, 0x100, R6 ;  /* 0x00000100c5117824 */ /* 0x000fe200078e0206 */
[----:B------:R-:W-:Y:S01]  /*0b80*/  SHF.R.S32.HI R2, RZ, 0x1f, R5 ;  /* 0x0000001fff027819 */ /* 0x000fe20000011405 */
[----:B------:R-:W-:Y:S01]  /*0b90*/  IMAD.IADD R10, R11, 0x1, -R4 ;  /* 0x000000010b0a7824 */ /* 0x000fe200078e0a04 */
[----:B------:R-:W-:-:S02]  /*0ba0*/  LEA.HI R7, R7, R6, RZ, 0x3 ;  /* 0x0000000607077211 */ /* 0x000fc400078f18ff */
[-C--:B------:R-:W-:Y:S01]  /*0bb0*/  LEA.HI R4, R2, R5.reuse, RZ, 0x2 ;  /* 0x0000000502047211 */ /* 0x080fe200078f10ff */
[----:B------:R-:W-:Y:S01]  /*0bc0*/  IMAD R16, R10, 0x10, R17 ;  /* 0x000000100a107824 */ /* 0x000fe200078e0211 */
[----:B------:R-:W-:Y:S02]  /*0bd0*/  LOP3.LUT R13, R9, 0x1ffffffe, RZ, 0xc0, !PT ;  /* 0x1ffffffe090d7812 */ /* 0x000fe400078ec0ff */
[----:B------:R-:W-:Y:S02]  /*0be0*/  LOP3.LUT R9, R7, 0xfffffff8, RZ, 0xc0, !PT ;  /* 0xfffffff807097812 */ /* 0x000fe400078ec0ff */
[----:B------:R-:W-:Y:S01]  /*0bf0*/  LOP3.LUT R10, R4, 0x7ffffffc, RZ, 0xc0, !PT ;  /* 0x7ffffffc040a7812 */ /* 0x000fe200078ec0ff */
[----:B------:R-:W-:Y:S01]  /*0c00*/  IMAD.IADD R200, R12, 0x1, -R13 ;  /* 0x000000010cc87824 */ /* 0x000fe200078e0a0d */
[----:B------:R-:W-:Y:S01]  /*0c10*/  LEA.HI R3, R3, R202, RZ, 0x3 ;  /* 0x000000ca03037211 */ /* 0x000fe200078f18ff */
[----:B------:R-:W-:Y:S01]  /*0c20*/  IMAD.IADD R9, R6, 0x1, -R9 ;  /* 0x0000000106097824 */ /* 0x000fe200078e0a09 */
[----:B------:R-:W-:Y:S01]  /*0c30*/  LEA.HI R6, R2, R5, RZ, 0x5 ;  /* 0x0000000502067211 */ /* 0x000fe200078f28ff */
[----:B------:R-:W-:Y:S01]  /*0c40*/  IMAD.IADD R18, R5, 0x1, -R10 ;  /* 0x0000000105127824 */ /* 0x000fe200078e0a0a */
[--C-:B------:R-:W-:Y:S01]  /*0c50*/  SHF.R.S32.HI R2, RZ, 0x2, R4.reuse ;  /* 0x00000002ff027819 */ /* 0x100fe20000011404 */
[----:B------:R-:W-:Y:S01]  /*0c60*/  IMAD.SHL.U32 R10, R7, 0x40, RZ ;  /* 0x00000040070a7824 */ /* 0x000fe200078e00ff */
[----:B------:R-:W-:Y:S01]  /*0c70*/  SHF.R.S32.HI R5, RZ, 0x1f, R4 ;  /* 0x0000001fff057819 */ /* 0x000fe20000011404 */
[----:B------:R-:W-:Y:S01]  /*0c80*/  IMAD.SHL.U32 R4, R9, 0x40, RZ ;  /* 0x0000004009047824 */ /* 0x000fe200078e00ff */
[----:B------:R-:W-:Y:S01]  /*0c90*/  LOP3.LUT R193, R3, 0xfffffff8, RZ, 0xc0, !PT ;  /* 0xfffffff803c17812 */ /* 0x000fe200078ec0ff */
[----:B------:R-:W-:Y:S01]  /*0ca0*/  IMAD.SHL.U32 R7, R8, 0x8, RZ ;  /* 0x0000000808077824 */ /* 0x000fe200078e00ff */
[----:B------:R-:W-:Y:S01]  /*0cb0*/  LOP3.LUT R10, R10, 0x7ffffe00, RZ, 0xc0, !PT ;  /* 0x7ffffe000a0a7812 */ /* 0x000fe200078ec0ff */
[----:B------:R-:W-:Y:S01]  /*0cc0*/  IMAD.SHL.U32 R18, R18, 0x2, RZ ;  /* 0x0000000212127824 */ /* 0x000fe200078e00ff */
[----:B------:R-:W-:Y:S01]  /*0cd0*/  LOP3.LUT R4, R4, 0x1c0, RZ, 0xc0, !PT ;  /* 0x000001c004047812 */ /* 0x000fe200078ec0ff */
[--C-:B------:R-:W-:Y:S01]  /*0ce0*/  IMAD.U32 R201, R16, 0x40, R7.reuse ;  /* 0x0000004010c97824 */ /* 0x100fe200078e0007 */
[----:B------:R-:W-:Y:S01]  /*0cf0*/  LEA.HI R5, R5, R2, RZ, 0x3 ;  /* 0x0000000205057211 */ /* 0x000fe200078f18ff */
[----:B------:R-:W-:Y:S01]  /*0d00*/  IMAD R10, R11, 0x400, R10 ;  /* 0x000004000b0a7824 */ /* 0x000fe200078e020a */
[----:B------:R-:W-:Y:S01]  /*0d10*/  LOP3.LUT R7, R4, 0x8, R7, 0xf8, !PT ;  /* 0x0000000804077812 */ /* 0x000fe200078ef807 */
[----:B------:R-:W-:Y:S01]  /*0d20*/  IMAD.IADD R193, R202, 0x1, -R193 ;  /* 0x00000001cac17824 */ /* 0x000fe200078e0ac1 */
[----:B------:R-:W-:-:S02]  /*0d30*/  SHF.R.U32.HI R4, RZ, 0x3, R4 ;  /* 0x00000003ff047819 */ /* 0x000fc40000011604 */
[----:B------:R-:W-:Y:S01]  /*0d40*/  R2P PR, R9, 0x6 ;  /* 0x0000000609007804 */ /* 0x000fe20000000000 */
[----:B------:R-:W-:Y:S01]  /*0d50*/  IMAD.SHL.U32 R16, R193, 0x8, RZ ;  /* 0x00000008c1107824 */ /* 0x000fe200078e00ff */
[----:B------:R-:W-:Y:S02]  /*0d60*/  LOP3.LUT R7, R7, R4, RZ, 0x3c, !PT ;  /* 0x0000000407077212 */ /* 0x000fe400078e3cff */
[----:B------:R-:W-:Y:S01]  /*0d70*/  LEA.HI R0, R0, R197, RZ, 0x1 ;  /* 0x000000c500007211 */ /* 0x000fe200078f08ff */
[----:B------:R-:W-:Y:S01]  /*0d80*/  VIADD R192, R16, 0x40 ;  /* 0x0000004010c07836 */ /* 0x000fe20000000000 */
[----:B------:R-:W-:Y:S01]  /*0d90*/  LOP3.LUT R5, R5, 0xfffffff8, RZ, 0xc0, !PT ;  /* 0xfffffff805057812 */ /* 0x000fe200078ec0ff */
[----:B------:R-:W-:Y:S01]  /*0da0*/  IMAD.IADD R10, R10, 0x1, R7 ;  /* 0x000000010a0a7824 */ /* 0x000fe200078e0207 */
[----:B------:R-:W-:Y:S01]  /*0db0*/  LOP3.LUT R0, R0, 0xfffffe, RZ, 0xc0, !PT ;  /* 0x00fffffe00007812 */ /* 0x000fe200078ec0ff */
[----:B------:R-:W-:Y:S01]  /*0dc0*/  VIADD R191, R16, 0x80 ;  /* 0x0000008010bf7836 */ /* 0x000fe20000000000 */
[----:B------:R-:W-:Y:S01]  /*0dd0*/  IADD3 R5, R2, -R5, RZ ;  /* 0x8000000502057210 */ /* 0x000fe20007ffe0ff */
[----:B------:R-:W-:Y:S01]  /*0de0*/  VIADD R190, R16, 0xc0 ;  /* 0x000000c010be7836 */ /* 0x000fe20000000000 */
[----:B------:R-:W-:Y:S01]  /*0df0*/  LEA R22, R10, UR40, 0x1 ;  /* 0x000000280a167c11 */ /* 0x000fe2000f8e08ff */
[----:B------:R-:W-:Y:S01]  /*0e00*/  IMAD.IADD R0, R197, 0x1, -R0 ;  /* 0x00000001c5007824 */ /* 0x000fe200078e0a00 */
[----:B------:R-:W-:Y:S01]  /*0e10*/  SHF.R.S32.HI R6, RZ, 0x5, R6 ;  /* 0x00000005ff067819 */ /* 0x000fe20000011406 */
[----:B------:R-:W-:Y:S01]  /*0e20*/  VIADD R189, R16, 0x100 ;  /* 0x0000010010bd7836 */ /* 0x000fe20000000000 */
[----:B------:R-:W-:Y:S01]  /*0e30*/  SEL R184, R184, 0xffffffc0, !P2 ;  /* 0xffffffc0b8b87807 */ /* 0x000fe20005000000 */
[----:B------:R-:W-:Y:S01]  /*0e40*/  VIADD R185, R22, 0x36400 ;  /* 0x0003640016b97836 */ /* 0x000fe20000000000 */
[----:B------:R-:W-:Y:S01]  /*0e50*/  SHF.R.S32.HI R195, RZ, 0x3, R3 ;  /* 0x00000003ffc37819 */ /* 0x000fe20000011403 */
[----:B------:R-:W-:Y:S01]  /*0e60*/  VIADD R188, R16, 0x140 ;  /* 0x0000014010bc7836 */ /* 0x000fe20000000000 */
[----:B------:R-:W-:Y:S01]  /*0e70*/  SHF.L.U32 R19, R0, 0x8, RZ ;  /* 0x0000000800137819 */ /* 0x000fe200000006ff */
[C---:B------:R-:W-:Y:S01]  /*0e80*/  VIADD R199, R16.reuse, 0x180 ;  /* 0x0000018010c77836 */ /* 0x040fe20000000000 */
[----:B------:R-:W-:Y:S01]  /*0e90*/  SHF.R.S32.HI R209, RZ, 0x1f, R192 ;  /* 0x0000001fffd17819 */ /* 0x000fe200000114c0 */
[----:B------:R-:W-:Y:S01]  /*0ea0*/  VIADD R198, R16, 0x1c0 ;  /* 0x000001c010c67836 */ /* 0x000fe20000000000 */
[----:B------:R-:W-:Y:S01]  /*0eb0*/  SHF.R.S32.HI R208, RZ, 0x1f, R191 ;  /* 0x0000001fffd07819 */ /* 0x000fe200000114bf */
[----:B------:R-:W-:Y:S01]  /*0ec0*/  VIADD R23, R22, 0x36420 ;  /* 0x0003642016177836 */ /* 0x000fe20000000000 */
[----:B------:R-:W-:Y:S01]  /*0ed0*/  SHF.R.S32.HI R207, RZ, 0x1f, R190 ;  /* 0x0000001fffcf7819 */ /* 0x000fe200000114be */
[----:B------:R-:W-:Y:S01]  /*0ee0*/  IMAD R17, R6, 0x10, R5 ;  /* 0x0000001006117824 */ /* 0x000fe200078e0205 */
[----:B------:R-:W-:Y:S01]  /*0ef0*/  SHF.R.S32.HI R206, RZ, 0x1f, R189 ;  /* 0x0000001fffce7819 */ /* 0x000fe200000114bd */
[C---:B------:R-:W-:Y:S01]  /*0f00*/  @P1 VIADD R23, R185.reuse, 0xffffffe0 ;  /* 0xffffffe0b9171836 */ /* 0x040fe20000000000 */
[----:B------:R-:W-:Y:S01]  /*0f10*/  SHF.R.S32.HI R205, RZ, 0x1f, R188 ;  /* 0x0000001fffcd7819 */ /* 0x000fe200000114bc */
[----:B------:R-:W-:Y:S01]  /*0f20*/  IMAD.IADD R185, R185, 0x1, R184 ;  /* 0x00000001b9b97824 */ /* 0x000fe200078e02b8 */
[----:B------:R-:W-:Y:S01]  /*0f30*/  SHF.R.S32.HI R204, RZ, 0x1f, R199 ;  /* 0x0000001fffcc7819 */ /* 0x000fe200000114c7 */
[----:B------:R-:W-:Y:S01]  /*0f40*/  IMAD.MOV.U32 R6, RZ, RZ, R14 ;  /* 0x000000ffff067224 */ /* 0x000fe200078e000e */
[----:B------:R-:W-:Y:S01]  /*0f50*/  SHF.R.S32.HI R203, RZ, 0x1f, R198 ;  /* 0x0000001fffcb7819 */ /* 0x000fe200000114c6 */
[----:B------:R-:W-:-:S02]  /*0f60*/  IMAD.MOV.U32 R7, RZ, RZ, R15 ;  /* 0x000000ffff077224 */ /* 0x000fc400078e000f */
[----:B------:R-:W-:Y:S02]  /*0f70*/  IMAD.MOV.U32 R2, RZ, RZ, RZ ;  /* 0x000000ffff027224 */ /* 0x000fe400078e00ff */
[----:B------:R-:W-:Y:S02]  /*0f80*/  IMAD R200, R200, 0x8, R17 ;  /* 0x00000008c8c87824 */ /* 0x000fe400078e0211 */
[----:B------:R-:W-:-:S07]  /*0f90*/  IMAD.IADD R184, R184, 0x1, R23 ;  /* 0x00000001b8b87824 */ /* 0x000fce00078e0217 */
.L_x_1029:
[----:B0-----:R-:W0:Y:S01]  /*0fa0*/  LDC.64 R186, c[0x0][0xd88] ;  /* 0x00036200ffba7b82 */ /* 0x001e220000000a00 */
[----:B------:R-:W-:Y:S01]  /*0fb0*/  ULDC.64 UR6, c[0x0][0xb20] ;  /* 0x0002c80000067ab9 */ /* 0x000fe20000000a00 */
[----:B------:R-:W-:Y:S01]  /*0fc0*/  IMAD.MOV.U32 R3, RZ, RZ, RZ ;  /* 0x000000ffff037224 */ /* 0x000fe200078e00ff */
[----:B------:R-:W-:Y:S01]  /*0fd0*/  ULDC.64 UR8, c[0x0][0xb18] ;  /* 0x0002c60000087ab9 */ /* 0x000fe20000000a00 */
[----:B------:R-:W-:Y:S01]  /*0fe0*/  ULDC UR5, c[0x0][0x424] ;  /* 0x0001090000057ab9 */ /* 0x000fe20000000800 */
[----:B0-----:R-:W-:-:S06]  /*0ff0*/  IMAD.WIDE R186, R7, 0x4, R186 ;  /* 0x0000000407ba7825 */ /* 0x001fcc00078e02ba */
[----:B--2---:R-:W2:Y:S01]  /*1000*/  LDG.E R186, desc[UR44][R186.64] ;  /* 0x0000002cbaba7981 */ /* 0x004ea2000c1e1900 */
[----:B------:R-:W-:-:S04]  /*1010*/  ISETP.NE.U32.AND P0, PT, RZ, UR6, PT ;  /* 0x00000006ff007c0c */ /* 0x000fc8000bf05070 */
[----:B------:R-:W-:Y:S02]  /*1020*/  ISETP.NE.AND.EX P0, PT, RZ, UR7, PT, P0 ;  /* 0x00000007ff007c0c */ /* 0x000fe4000bf05300 */
[----:B--2---:R-:W-:-:S11]  /*1030*/  SHF.R.S32.HI R194, RZ, 0x1f, R186 ;  /* 0x0000001fffc27819 */ /* 0x004fd600000114ba */
[----:B----4-:R-:W-:-:S04]  /*1040*/  @P0 LEA R4, P1, R186, UR6, 0x2 ;  /* 0x00000006ba040c11 */ /* 0x010fc8000f8210ff */
[----:B------:R-:W-:Y:S01]  /*1050*/  @P0 LEA.HI.X R5, R186, UR7, R194, 0x2, P1 ;  /* 0x00000007ba050c11 */ /* 0x000fe200088f14c2 */
[----:B------:R-:W-:-:S04]  /*1060*/  ULDC.64 UR6, c[0x0][0x418] ;  /* 0x0001060000067ab9 */ /* 0x000fc80000000a00 */
[----:B------:R0:W5:Y:S01]  /*1070*/  @P0 LDG.E R3, desc[UR44][R4.64] ;  /* 0x0000002c04030981 */ /* 0x000162000c1e1900 */
[----:B------:R-:W-:Y:S01]  /*1080*/  ISETP.NE.U32.AND P0, PT, RZ, UR8, PT ;  /* 0x00000008ff007c0c */ /* 0x000fe2000bf05070 */
[----:B------:R-:W-:-:S03]  /*1090*/  UISETP.NE.U32.AND UP0, UPT, UR6, URZ, UPT ;  /* 0x0000003f0600728c */ /* 0x000fc6000bf05070 */
[----:B------:R-:W-:Y:S01]  /*10a0*/  ISETP.NE.AND.EX P0, PT, RZ, UR9, PT, P0 ;  /* 0x00000009ff007c0c */ /* 0x000fe2000bf05300 */
[----:B------:R-:W-:Y:S01]  /*10b0*/  UISETP.NE.AND.EX UP0, UPT, UR7, URZ, UPT, UP0 ;  /* 0x0000003f0700728c */ /* 0x000fe2000bf05300 */
[----:B------:R-:W-:-:S03]  /*10c0*/  ULDC UR6, c[0x0][0x2f0] ;  /* 0x0000bc0000067ab9 */ /* 0x000fc60000000800 */
[----:B------:R-:W-:-:S04]  /*10d0*/  USEL UR5, UR5, 0x1, UP0 ;  /* 0x0000000105057887 */ /* 0x000fc80008000000 */
[----:B------:R-:W-:-:S04]  /*10e0*/  UIMAD UR5, UR5, UR6, URZ ;  /* 0x00000006050572a4 */ /* 0x000fc8000f8e023f */
[C---:B0-----:R-:W-:Y:S02]  /*10f0*/  @P0 LEA R4, P1, R186.reuse, UR8, 0x2 ;  /* 0x00000008ba040c11 */ /* 0x041fe4000f8210ff */
[----:B------:R-:W-:Y:S02]  /*1100*/  IMAD.U32 R168, RZ, RZ, UR5 ;  /* 0x00000005ffa87e24 */ /* 0x000fe4000f8e00ff */
[----:B------:R-:W-:-:S05]  /*1110*/  @P0 LEA.HI.X R5, R186, UR9, R194, 0x2, P1 ;  /* 0x00000009ba050c11 */ /* 0x000fca00088f14c2 */
[----:B------:R0:W5:Y:S01]  /*1120*/  @P0 LDG.E R168, desc[UR44][R4.64] ;  /* 0x0000002c04a80981 */ /* 0x000162000c1e1900 */
[----:B------:R-:W-:Y:S01]  /*1130*/  UMOV UR42, UR4 ;  /* 0x00000004002a7c82 */ /* 0x000fe20008000000 */
[----:B-1-3--:R-:W-:Y:S05]  /*1140*/  @P0 BRA `(.L_x_985) ;  /* 0x0000000000240947 */ /* 0x00afea0003800000 */
[----:B------:R-:W-:Y:S02]  /*1150*/  ULDC.64 UR4, c[0x0][0xb00] ;  /* 0x0002c00000047ab9 */ /* 0x000fe40000000a00 */
[----:B------:R-:W-:-:S04]  /*1160*/  ISETP.NE.U32.AND P0, PT, RZ, UR4, PT ;  /* 0x00000004ff007c0c */ /* 0x000fc8000bf05070 */
[----:B------:R-:W-:-:S13]  /*1170*/  ISETP.NE.AND.EX P0, PT, RZ, UR5, PT, P0 ;  /* 0x00000005ff007c0c */ /* 0x000fda000bf05300 */
[----:B------:R-:W-:Y:S05]  /*1180*/  @!P0 BRA `(.L_x_985) ;  /* 0x0000000000148947 */ /* 0x000fea0003800000 */
[----:B0-----:R-:W0:Y:S02]  /*1190*/  LDC.64 R4, c[0x0][0xb00] ;  /* 0x0002c000ff047b82 */ /* 0x001e240000000a00 */
[----:B0-----:R-:W-:-:S05]  /*11a0*/  IMAD.WIDE R4, R186, 0x4, R4 ;  /* 0x00000004ba047825 */ /* 0x001fca00078e0204 */
[----:B-----5:R-:W2:Y:S04]  /*11b0*/  LDG.E R168, desc[UR44][R4.64] ;  /* 0x0000002c04a87981 */ /* 0x020ea8000c1e1900 */
[----:B------:R-:W2:Y:S02]  /*11c0*/  LDG.E R7, desc[UR44][R4.64+0x4] ;  /* 0x0000042c04077981 */ /* 0x000ea4000c1e1900 */
[----:B--2---:R-:W-:-:S07]  /*11d0*/  IMAD.IADD R168, R7, 0x1, -R168 ;  /* 0x0000000107a87824 */ /* 0x004fce00078e0aa8 */
.L_x_985:
[----:B------:R-:W-:Y:S01]  /*11e0*/  UISETP.NE.AND UP0, UPT, UR37, 0x1, UPT ;  /* 0x000000012500788c */ /* 0x000fe2000bf05270 */
[----:B-----5:R-:W-:Y:S01]  /*11f0*/  IMAD.IADD R168, R168, 0x1, -R3 ;  /* 0x00000001a8a87824 */ /* 0x020fe200078e0a03 */
[----:B------:R-:W-:Y:S01]  /*1200*/  CS2R R166, SRZ ;  /* 0x0000000000a67805 */ /* 0x000fe2000001ff00 */
[----:B------:R-:W-:Y:S01]  /*1210*/  IMAD.MOV.U32 R187, RZ, RZ, R6 ;  /* 0x000000ffffbb7224 */ /* 0x000fe200078e0006 */
[----:B------:R-:W-:Y:S01]  /*1220*/  CS2R R164, SRZ ;  /* 0x0000000000a47805 */ /* 0x000fe2000001ff00 */
[----:B------:R-:W-:Y:S01]  /*1230*/  VIADD R0, R168, 0x3f ;  /* 0x0000003fa8007836 */ /* 0x000fe20000000000 */
[----:B------:R-:W-:Y:S01]  /*1240*/  PLOP3.LUT P0, PT, PT, PT, UP0, 0x80, 0x0 ;  /* 0x000000000000781c */ /* 0x000fe20003f0f008 */
[----:B------:R-:W-:Y:S01]  /*1250*/  IMAD.MOV.U32 R150, RZ, RZ, RZ ;  /* 0x000000ffff967224 */ /* 0x000fe200078e00ff */
[----:B------:R-:W-:Y:S02]  /*1260*/  CS2R R148, SRZ ;  /* 0x0000000000947805 */ /* 0x000fe4000001ff00 */
[----:B------:R-:W-:-:S02]  /*1270*/  CS2R R146, SRZ ;  /* 0x0000000000927805 */ /* 0x000fc4000001ff00 */
[----:B------:R-:W-:Y:S02]  /*1280*/  SHF.R.S32.HI R3, RZ, 0x1f, R0 ;  /* 0x0000001fff037819 */ /* 0x000fe40000011400 */
[----:B------:R-:W-:Y:S02]  /*1290*/  CS2R R144, SRZ ;  /* 0x0000000000907805 */ /* 0x000fe4000001ff00 */
[----:B------:R-:W-:Y:S02]  /*12a0*/  CS2R R142, SRZ ;  /* 0x00000000008e7805 */ /* 0x000fe4000001ff00 */
[----:B------:R-:W-:Y:S02]  /*12b0*/  CS2R R140, SRZ ;  /* 0x00000000008c7805 */ /* 0x000fe4000001ff00 */
[----:B------:R-:W-:Y:S01]  /*12c0*/  LEA.HI R3, R3, R0, RZ, 0x6 ;  /* 0x0000000003037211 */ /* 0x000fe200078f30ff */
[----:B------:R-:W-:Y:S01]  /*12d0*/  IMAD.MOV.U32 R0, RZ, RZ, RZ ;  /* 0x000000ffff007224 */ /* 0x000fe200078e00ff */
        /* <DEDUP_REMOVED lines=55> */
[----:B------:R-:W-:Y:S02]  /*1650*/  CS2R R10, SRZ ;  /* 0x00000000000a7805 */ /* 0x000fe4000001ff00 */
[----:B------:R-:W-:Y:S01]  /*1660*/  MOV R20, RZ ;  /* 0x000000ff00147202 */ /* 0x000fe20000000f00 */
[----:B------:R-:W-:Y:S01]  /*1670*/  IMAD.MOV.U32 R27, RZ, RZ, RZ ;  /* 0x000000ffff1b7224 */ /* 0x000fe200078e00ff */
[----:B------:R-:W-:-:S02]  /*1680*/  CS2R R8, SRZ ;  /* 0x0000000000087805 */ /* 0x000fc4000001ff00 */
[----:B------:R-:W-:Y:S01]  /*1690*/  SHF.R.S32.HI R176, RZ, 0x6, R3 ;  /* 0x00000006ffb07819 */ /* 0x000fe20000011403 */
[----:B------:R-:W-:Y:S06]  /*16a0*/  @!P0 BRA `(.L_x_986) ;  /* 0x0000001400d88947 */ /* 0x000fec0003800000 */
[----:B------:R-:W-:Y:S02]  /*16b0*/  ISETP.GE.AND P1, PT, R168, 0x1, PT ;  /* 0x00000001a800780c */ /* 0x000fe40003f26270 */
[----:B------:R-:W-:-:S11]  /*16c0*/  PLOP3.LUT P0, PT, PT, PT, PT, 0x80, 0x0 ;  /* 0x000000000000781c */ /* 0x000fd60003f0f070 */
[----:B------:R-:W-:Y:S05]  /*16d0*/  @!P1 BRA `(.L_x_987) ;  /* 0x0000007800f09947 */ /* 0x000fea0003800000 */
[----:B------:R-:W1:Y:S01]  /*16e0*/  SHFL.IDX PT, R0, R197, RZ, 0x1f ;  /* 0x00001fffc5007589 */ /* 0x000e6200000e0000 */
[----:B------:R-:W-:Y:S01]  /*16f0*/  UMOV UR7, 0x40000040 ;  /* 0x4000004000077882 */ /* 0x000fe20000000000 */
[----:B------:R-:W-:Y:S01]  /*1700*/  UMOV UR13, 0x40000040 ;  /* 0x40000040000d7882 */ /* 0x000fe20000000000 */
[----:B------:R-:W-:Y:S01]  /*1710*/  UMOV UR15, 0x40000040 ;  /* 0x40000040000f7882 */ /* 0x000fe20000000000 */
[----:B------:R-:W-:Y:S01]  /*1720*/  BAR.SYNC.DEFER_BLOCKING 0xe, 0x100 ;  /* 0x0384000000007b1d */ /* 0x000fe20000010000 */
[----:B------:R-:W-:-:S05]  /*1730*/  UISETP.NE.AND UP0, UPT, UR41, 0x3, UPT ;  /* 0x000000032900788c */ /* 0x000fca000bf05270 */
[----:B------:R-:W-:Y:S01]  /*1740*/  UMOV UR17, 0x40000040 ;  /* 0x4000004000117882 */ /* 0x000fe20000000000 */
[----:B------:R-:W-:Y:S01]  /*1750*/  UMOV UR19, 0x40000040 ;  /* 0x4000004000137882 */ /* 0x000fe20000000000 */
[----:B------:R-:W-:Y:S01]  /*1760*/  UMOV UR9, 0x40000040 ;  /* 0x4000004000097882 */ /* 0x000fe20000000000 */
[----:B------:R-:W-:Y:S01]  /*1770*/  UMOV UR11, 0x40000040 ;  /* 0x40000040000b7882 */ /* 0x000fe20000000000 */
[----:B------:R-:W-:Y:S02]  /*1780*/  PLOP3.LUT P1, PT, PT, PT, UP0, 0x80, 0x0 ;  /* 0x000000000000781c */ /* 0x000fe40003f2f008 */
[----:B-1----:R-:W-:Y:S01]  /*1790*/  R2UR UR4, R0 ;  /* 0x00000000000472ca */ /* 0x002fe200000e0000 */
        /* <DEDUP_REMOVED lines=15> */
[----:B------:R-:W-:Y:S01]  /*1890*/  ULEA UR6, UR36, UR20, 0xc ;  /* 0x0000001424067291 */ /* 0x000fe2000f8e603f */
[----:B------:R-:W-:Y:S01]  /*18a0*/  UMOV UR5, 0x40000040 ;  /* 0x4000004000057882 */ /* 0x000fe20000000000 */
[----:B------:R-:W-:Y:S02]  /*18b0*/  UIADD3 UR8, UR4, 0x6, URZ ;  /* 0x0000000604087890 */ /* 0x000fe4000fffe03f */
[----:B------:R-:W-:Y:S02]  /*18c0*/  UIADD3 UR14, UR6, 0x80, URZ ;  /* 0x00000080060e7890 */ /* 0x000fe4000fffe03f */
[----:B------:R-:W-:-:S03]  /*18d0*/  UIADD3 UR18, UR6, 0x100, URZ ;  /* 0x0000010006127890 */ /* 0x000fc6000fffe03f */
[----:B------:R-:W-:Y:S01]  /*18e0*/  HGMMA.64x256x16.F32.BF16 R24, gdesc[UR4].tnspB, RZ, !UPT, gsb0 ;  /* 0x43e00000041879f0 */ /* 0x000fe2000c0018ff */
[----:B------:R-:W-:Y:S02]  /*18f0*/  UIADD3 UR10, UR6, 0x180, URZ ;  /* 0x00000180060a7890 */ /* 0x000fe4000fffe03f */
        /* <DEDUP_REMOVED lines=16> */
.L_x_988:
[----:B------:R-:W-:Y:S01]  /*1a00*/  ULEA UR6, UR36, UR40, 0x3 ;  /* 0x0000002824067291 */ /* 0x000fe2000f8e183f */
[----:B------:R-:W-:-:S03]  /*1a10*/  ISETP.GE.AND P0, PT, R168, 0x41, PT ;  /* 0x00000041a800780c */ /* 0x000fc60003f06270 */
[----:B------:R-:W-:-:S04]  /*1a20*/  UIADD3 UR6, UR6, 0x38860, URZ ;  /* 0x0003886006067890 */ /* 0x000fc8000fffe03f */
[----:B------:R-:W-:-:S09]  /*1a30*/  UPRMT UR6, UR39, 0x654, UR6 ;  /* 0x0000065427067896 */ /* 0x000fd20008000006 */
[----:B------:R-:W-:Y:S01]  /*1a40*/  SYNCS.ARRIVE.TRANS64.RED.A1T0 RZ, [UR6], RZ ;  /* 0x000000ffffff79a7 */ /* 0x000fe20008100406 */
[----:B------:R-:W-:Y:S05]  /*1a50*/  @!P0 BRA `(.L_x_989) ;  /* 0x0000000800b48947 */ /* 0x000fea0003800000 */
[----:B------:R-:W-:-:S07]  /*1a60*/  VIADD R176, R176, 0xfffffffe ;  /* 0xfffffffeb0b07836 */ /* 0x000fce0000000000 */
.L_x_991:
        /* <DEDUP_REMOVED lines=16> */
[----:B------:R-:W1:Y:S01]  /*1b70*/  LDS R3, [R0+0x38400] ;  /* 0x0384000000037984 */ /* 0x000e620000000800 */
[----:B------:R-:W-:-:S03]  /*1b80*/  UIADD3 UR10, UR6, 0x180, URZ ;  /* 0x00000180060a7890 */ /* 0x000fc6000fffe03f */
[----:B0-----:R-:W0:Y:S01]  /*1b90*/  LDS R4, [R0+0x38420] ;  /* 0x0384200000047984 */ /* 0x001e220000000800 */
        /* <DEDUP_REMOVED lines=129> */
[----:B------:R-:W-:Y:S01]  /*23b0*/  HGMMA.64x256x16.F32.BF16 R24, gdesc[UR4].tnspB, R24, gsb0 ;  /* 0x43e00000041879f0 */ /* 0x000fe20008001818 */
[----:B------:R-:W-:-:S06]  /*23c0*/  USEL UR6, URZ, 0x1, UP0 ;  /* 0x000000013f067887 */ /* 0x000fcc0008000000 */
[----:B------:R-:W-:Y:S01]  /*23d0*/  LOP3.LUT R2, R2, UR6, RZ, 0x3c, !PT ;  /* 0x0000000602027c12 */ /* 0x000fe2000f8e3cff */
[----:B------:R-:W-:Y:S02]  /*23e0*/  WARPGROUP.DEPBAR.LE gsb0, 0x0 ;  /* 0x00008000000079c5 */ /* 0x000fe40000010000 */
[----:B------:R-:W-:-:S15]  /*23f0*/  WARPGROUP.ARRIVE ;  /* 0x00000000000079c5 */ /* 0x000fde0000000000 */
[----:B------:R-:W-:-:S03]  /*2400*/  NOP ;  /* 0x0000000000007918 */ /* 0x000fc60000000000 */
        /* <DEDUP_REMOVED lines=13> */
.L_x_990:
[----:B------:R-:W-:-:S04]  /*24e0*/  ULEA UR6, UR36, UR40, 0x3 ;  /* 0x0000002824067291 */ /* 0x000fc8000f8e183f */
[----:B------:R-:W-:-:S04]  /*24f0*/  UIADD3 UR6, UR6, 0x38860, URZ ;  /* 0x0003886006067890 */ /* 0x000fc8000fffe03f */
[----:B------:R-:W-:-:S09]  /*2500*/  UPRMT UR6, UR39, 0x654, UR6 ;  /* 0x0000065427067896 */ /* 0x000fd20008000006 */
[----:B------:R-:W-:Y:S01]  /*2510*/  SYNCS.ARRIVE.TRANS64.RED.A1T0 RZ, [UR6], RZ ;  /* 0x000000ffffff79a7 */ /* 0x000fe20008100406 */
[----:B------:R-:W-:Y:S05]  /*2520*/  @P0 BRA `(.L_x_991) ;  /* 0xfffffff400500947 */ /* 0x000fea000383ffff */
.L_x_989:
[----:B------:R-:W-:Y:S01]  /*2530*/  BAR.SYNC.DEFER_BLOCKING 0xe, 0x100 ;  /* 0x0384000000007b1d */ /* 0x000fe20000010000 */
[----:B------:R-:W-:Y:S01]  /*2540*/  IMAD.U32 R0, RZ, RZ, UR36 ;  /* 0x00000024ff007e24 */ /* 0x000fe2000f8e00ff */
[----:B------:R-:W-:Y:S01]  /*2550*/  UIADD3 UR36, UR36, 0x1, URZ ;  /* 0x0000000124247890 */ /* 0x000fe2000fffe03f */
[----:B------:R-:W-:Y:S02]  /*2560*/  PLOP3.LUT P0, PT, PT, PT, PT, 0x8, 0x0 ;  /* 0x000000000000781c */ /* 0x000fe40003f0e170 */
[----:B------:R-:W-:Y:S01]  /*2570*/  IMAD R0, R0, 0x40, R17 ;  /* 0x0000004000007824 */ /* 0x000fe200078e0211 */
[----:B------:R-:W-:-:S04]  /*2580*/  UISETP.NE.AND UP0, UPT, UR36, 0x2, UPT ;  /* 0x000000022400788c */ /* 0x000fc8000bf05270 */
[----:B0-----:R-:W-:Y:S01]  /*2590*/  LEA R4, R0, UR40, 0x2 ;  /* 0x0000002800047c11 */ /* 0x001fe2000f8e10ff */
        /* <DEDUP_REMOVED lines=135> */
.L_x_986:
[----:B------:R-:W-:Y:S02]  /*2e10*/  ISETP.GE.AND P1, PT, R168, 0x1, PT ;  /* 0x00000001a800780c */ /* 0x000fe40003f26270 */
[----:B------:R-:W-:-:S11]  /*2e20*/  PLOP3.LUT P0, PT, PT, PT, PT, 0x80, 0x0 ;  /* 0x000000000000781c */ /* 0x000fd60003f0f070 */
[----:B------:R-:W-:Y:S05]  /*2e30*/  @!P1 BRA `(.L_x_987) ;  /* 0x0000006400189947 */ /* 0x000fea0003800000 */
[----:B------:R-:W1:Y:S02]  /*2e40*/  SHFL.IDX PT, R0, R197, RZ, 0x1f ;  /* 0x00001fffc5007589 */ /* 0x000e6400000e0000 */
[----:B-1----:R-:W-:-:S13]  /*2e50*/  R2UR UR4, R0 ;  /* 0x00000000000472ca */ /* 0x002fda00000e0000 */
        /* <DEDUP_REMOVED lines=14> */
[----:B0-----:R-:W-:Y:S01]  /*2f40*/  IMAD.U32 R4, RZ, RZ, UR4 ;  /* 0x00000004ff047e24 */ /* 0x001fe2000f8e00ff */
        /* <DEDUP_REMOVED lines=12> */
.L_x_992:
[----:B------:R-:W-:-:S04]  /*3010*/  LEA.HI R0, R196, R196, RZ, 0x1 ;  /* 0x000000c4c4007211 */ /* 0x000fc800078f08ff */
[----:B------:R-:W-:Y:S02]  /*3020*/  LOP3.LUT R3, R0, 0xfffffffe, RZ, 0xc0, !PT ;  /* 0xfffffffe00037812 */ /* 0x000fe400078ec0ff */
[----:B------:R-:W-:-:S03]  /*3030*/  MOV R0, UR41 ;  /* 0x0000002900007c02 */ /* 0x000fc60008000f00 */
[----:B------:R-:W-:Y:S01]  /*3040*/  IMAD.IADD R3, R196, 0x1, -R3 ;  /* 0x00000001c4037824 */ /* 0x000fe200078e0a03 */
[----:B------:R-:W-:-:S04]  /*3050*/  ISETP.NE.AND P0, PT, R0, 0x3, PT ;  /* 0x000000030000780c */ /* 0x000fc80003f05270 */
[----:B------:R-:W-:-:S04]  /*3060*/  SHF.L.U32 R3, R3, 0x1f, RZ ;  /* 0x0000001f03037819 */ /* 0x000fc800000006ff */
[----:B------:R-:W1:Y:S02]  /*3070*/  SYNCS.PHASECHK.TRANS64.TRYWAIT P1, [UR40+0x38800], R3 ;  /* 0x03880003ff0075a7 */ /* 0x000e640008020168 */
[----:B-1----:R-:W-:Y:S05]  /*3080*/  @!P1 BRA `(.L_x_993) ;  /* 0x000000f000cc9947 */ /* 0x002fea0003800000 */
.L_x_1120:
[----:B------:R-:W-:Y:S05]  /*3090*/  @!P0 BRA `(.L_x_994) ;  /* 0x0000000000048947 */ /* 0x000fea0003800000 */
[----:B------:R-:W-:Y:S01]  /*30a0*/  BPT.TRAP 0x1 ;  /* 0x000000040000795c */ /* 0x000fe20000300000 */
.L_x_994:
[----:B0-----:R-:W-:Y:S01]  /*30b0*/  IMAD.U32 R5, RZ, RZ, UR36 ;  /* 0x00000024ff057e24 */ /* 0x001fe2000f8e00ff */
[----:B------:R-:W-:-:S04]  /*30c0*/  SHF.L.U32 R4, R2, 0x1f, RZ ;  /* 0x0000001f02047819 */ /* 0x000fc800000006ff */
[----:B------:R-:W-:-:S04]  /*30d0*/  LEA R5, R5, UR40, 0x3 ;  /* 0x0000002805057c11 */ /* 0x000fc8000f8e18ff */
[----:B------:R0:W2:Y:S01]  /*30e0*/  SYNCS.PHASECHK.TRANS64.TRYWAIT P1, [R5+URZ+0x38830], R4 ;  /* 0x03883004050075a7 */ /* 0x0000a2000802017f */
[----:B------:R-:W-:Y:S05]  /*30f0*/  @!P0 BRA `(.L_x_995) ;  /* 0x0000000000048947 */ /* 0x000fea0003800000 */
[----:B------:R-:W-:Y:S01]  /*3100*/  BPT.TRAP 0x1 ;  /* 0x000000040000795c */ /* 0x000fe20000300000 */
.L_x_995:
[----:B--2---:R-:W-:Y:S05]  /*3110*/  @P1 BRA `(.L_x_996) ;  /* 0x0000000000081947 */ /* 0x004fea0003800000 */
[----:B------:R-:W2:Y:S02]  /*3120*/  SYNCS.PHASECHK.TRANS64.TRYWAIT P1, [R5+URZ+0x38830], R4 ;  /* 0x03883004050075a7 */ /* 0x000ea4000802017f */
[----:B--2---:R-:W-:Y:S05]  /*3130*/  @!P1 BRA `(.L_x_997) ;  /* 0x000000f000b89947 */ /* 0x004fea0003800000 */
.L_x_996:
[----:B------:R-:W-:-:S04]  /*3140*/  UIADD3 UR4, UR40, 0x22400, URZ ;  /* 0x0002240028047890 */ /* 0x000fc8000fffe03f */
[----:B------:R-:W-:-:S04]  /*3150*/  USHF.R.U32.HI UR4, URZ, 0x4, UR4 ;  /* 0x000000043f047899 */ /* 0x000fc80008011604 */
[----:B------:R-:W-:-:S06]  /*3160*/  ULOP3.LUT UR4, UR4, 0x3fff, URZ, 0xc0, !UPT ;  /* 0x00003fff04047892 */ /* 0x000fcc000f8ec03f */
[----:B-1----:R-:W-:Y:S01]  /*3170*/  IMAD.U32 R0, RZ, RZ, UR4 ;  /* 0x00000004ff007e24 */ /* 0x002fe2000f8e00ff */
        /* <DEDUP_REMOVED lines=34> */
[----:B------:R-:W1:Y:S02]  /*33a0*/  SYNCS.PHASECHK.TRANS64.TRYWAIT P1, [UR40+0x38810], R3 ;  /* 0x03881003ff0075a7 */ /* 0x000e640008020168 */
[----:B-1----:R-:W-:Y:S05]  /*33b0*/  @!P1 BRA `(.L_x_998) ;  /* 0x000000f0002c9947 */ /* 0x002fea0003800000 */
.L_x_1121:
[----:B------:R-:W-:Y:S05]  /*33c0*/  @!P0 BRA `(.L_x_999) ;  /* 0x0000000000048947 */ /* 0x000fea0003800000 */
[----:B------:R-:W-:Y:S01]  /*33d0*/  BPT.TRAP 0x1 ;  /* 0x000000040000795c */ /* 0x000fe20000300000 */
.L_x_999:
[----:B------:R3:W4:Y:S01]  /*33e0*/  SYNCS.PHASECHK.TRANS64.TRYWAIT P1, [R5+URZ+0x38850], R4 ;  /* 0x03885004050075a7 */ /* 0x000722000802017f */
[----:B------:R-:W-:Y:S05]  /*33f0*/  @!P0 BRA `(.L_x_1000) ;  /* 0x0000000000048947 */ /* 0x000fea0003800000 */
[----:B------:R-:W-:Y:S01]  /*3400*/  BPT.TRAP 0x1 ;  /* 0x000000040000795c */ /* 0x000fe20000300000 */
.L_x_1000:
[----:B----4-:R-:W-:Y:S05]  /*3410*/  @P1 BRA `(.L_x_1001) ;  /* 0x0000000000081947 */ /* 0x010fea0003800000 */
[----:B------:R-:W4:Y:S02]  /*3420*/  SYNCS.PHASECHK.TRANS64.TRYWAIT P1, [R5+URZ+0x38850], R4 ;  /* 0x03885004050075a7 */ /* 0x000f24000802017f */
[----:B----4-:R-:W-:Y:S05]  /*3430*/  @!P1 BRA `(.L_x_1002) ;  /* 0x000000f000249947 */ /* 0x010fea0003800000 */
.L_x_1001:
[----:B------:R-:W-:Y:S01]  /*3440*/  UIADD3 UR4, UR40, 0x400, URZ ;  /* 0x0000040028047890 */ /* 0x000fe2000fffe03f */
[----:B------:R-:W-:Y:S01]  /*3450*/  WARPGROUP.ARRIVE ;  /* 0x00000000000079c5 */ /* 0x000fe20000000000 */
[----:B------:R-:W-:-:S05]  /*3460*/  UIADD3 UR5, UR40, 0x26400, URZ ;  /* 0x0002640028057890 */ /* 0x000fca000fffe03f */
[----:B-1----:R-:W1:Y:S01]  /*3470*/  S2R R3, SR_TID.X ;  /* 0x0000000000037919 */ /* 0x002e620000002100 */
        /* <DEDUP_REMOVED lines=18> */
[----:B-1----:R-:W-:-:S06]  /*35a0*/  SHF.R.U32.HI R3, RZ, 0x7, R3 ;  /* 0x00000007ff037819 */ /* 0x002fcc0000011603 */
[----:B------:R-:W1:Y:S02]  /*35b0*/  SHFL.IDX PT, R3, R3, RZ, 0x1f ;  /* 0x00001fff03037589 */ /* 0x000e6400000e0000 */
[----:B-1----:R-:W-:-:S13]  /*35c0*/  R2UR UR7, R3 ;  /* 0x00000000030772ca */ /* 0x002fda00000e0000 */
        /* <DEDUP_REMOVED lines=251> */
.L_x_1003:
        /* <DEDUP_REMOVED lines=8> */
[----:B------:R-:W1:Y:S01]  /*4600*/  MUFU.TANH R24, R24 ;  /* 0x0000001800187308 */ /* 0x000e620000002400 */
[----:B------:R-:W-:Y:S01]  /*4610*/  IADD3 R3, -R18, 0x40, R3 ;  /* 0x0000004012037810 */ /* 0x000fe20007ffe103 */
[----:B------:R-:W-:Y:S01]  /*4620*/  FMUL.FTZ R33, R33, UR5 ;  /* 0x0000000521217c20 */ /* 0x000fe20008410000 */
[----:B------:R-:W-:Y:S01]  /*4630*/  FMUL.FTZ R27, R27, UR5 ;  /* 0x000000051b1b7c20 */ /* 0x000fe20008410000 */
[----:B------:R-:W-:Y:S01]  /*4640*/  FMUL.FTZ R36, R36, UR5 ;  /* 0x0000000524247c20 */ /* 0x000fe20008410000 */
[C---:B------:R-:W-:Y:S01]  /*4650*/  ISETP.GT.AND P5, PT, R3.reuse, RZ, PT ;  /* 0x000000ff0300720c */ /* 0x040fe20003fa4270 */
[----:B------:R-:W-:Y:S01]  /*4660*/  FMUL.FTZ R30, R30, UR5 ;  /* 0x000000051e1e7c20 */ /* 0x000fe20008410000 */
[C---:B------:R-:W-:Y:S01]  /*4670*/  ISETP.GT.AND P4, PT, R3.reuse, 0x1, PT ;  /* 0x000000010300780c */ /* 0x040fe20003f84270 */
[----:B------:R-:W5:Y:S01]  /*4680*/  MUFU.TANH R25, R25 ;  /* 0x0000001900197308 */ /* 0x000f620000002400 */
[----:B------:R-:W-:Y:S01]  /*4690*/  ISETP.GT.AND P3, PT, R3, 0x8, PT ;  /* 0x000000080300780c */ /* 0x000fe20003f64270 */
[----:B------:R-:W-:Y:S01]  /*46a0*/  FMUL.FTZ R37, R37, UR5 ;  /* 0x0000000525257c20 */ /* 0x000fe20008410000 */
[----:B------:R-:W-:Y:S01]  /*46b0*/  FMUL.FTZ R31, R31, UR5 ;  /* 0x000000051f1f7c20 */ /* 0x000fe20008410000 */
[C---:B------:R-:W-:Y:S01]  /*46c0*/  ISETP.GT.AND P2, PT, R3.reuse, 0x9, PT ;  /* 0x000000090300780c */ /* 0x040fe20003f44270 */
[----:B------:R-:W-:Y:S01]  /*46d0*/  FMUL.FTZ R40, R40, UR5 ;  /* 0x0000000528287c20 */ /* 0x000fe20008410000 */
[----:B------:R-:W-:Y:S01]  /*46e0*/  FMUL.FTZ R34, R34, UR5 ;  /* 0x0000000522227c20 */ /* 0x000fe20008410000 */
[----:B------:R-:W-:Y:S01]  /*46f0*/  ISETP.GT.AND P1, PT, R3, 0x10, PT ;  /* 0x000000100300780c */ /* 0x000fe20003f24270 */
[----:B------:R-:W0:Y:S01]  /*4700*/  MUFU.TANH R28, R28 ;  /* 0x0000001c001c7308 */ /* 0x000e220000002400 */
[----:B-1----:R-:W-:Y:S01]  /*4710*/  FSEL R24, R24, -INF , P5 ;  /* 0xff80000018187808 */ /* 0x002fe20002800000 */
[----:B------:R-:W-:Y:S01]  /*4720*/  FMUL.FTZ R41, R41, UR5 ;  /* 0x0000000529297c20 */ /* 0x000fe20008410000 */
[----:B------:R-:W-:Y:S01]  /*4730*/  FMUL.FTZ R35, R35, UR5 ;  /* 0x0000000523237c20 */ /* 0x000fe20008410000 */
[----:B------:R-:W-:Y:S01]  /*4740*/  ISETP.GT.AND P6, PT, R3, 0x11, PT ;  /* 0x000000110300780c */ /* 0x000fe20003fc4270 */
[----:B------:R-:W-:Y:S01]  /*4750*/  FMUL.FTZ R44, R44, UR5 ;  /* 0x000000052c2c7c20 */ /* 0x000fe20008410000 */
[----:B------:R-:W-:Y:S01]  /*4760*/  FMUL.FTZ R38, R38, UR5 ;  /* 0x0000000526267c20 */ /* 0x000fe20008410000 */
[----:B------:R-:W-:Y:S01]  /*4770*/  FMUL.FTZ R45, R45, UR5 ;  /* 0x000000052d2d7c20 */ /* 0x000fe20008410000 */
[----:B------:R-:W1:Y:S01]  /*4780*/  MUFU.TANH R29, R29 ;  /* 0x0000001d001d7308 */ /* 0x000e620000002400 */
        /* <DEDUP_REMOVED lines=12> */
[----:B--234-:R-:W-:Y:S01]  /*4850*/  FMNMX.FTZ R4, R28, R7, !PT ;  /* 0x000000071c047209 */ /* 0x01cfe20007810000 */
[----:B------:R-:W-:Y:S01]  /*4860*/  FMUL.FTZ R47, R47, UR5 ;  /* 0x000000052f2f7c20 */ /* 0x000fe20008410000 */
[----:B------:R-:W-:Y:S01]  /*4870*/  FMUL.FTZ R50, R50, UR5 ;  /* 0x0000000532327c20 */ /* 0x000fe20008410000 */
[----:B------:R-:W0:Y:S01]  /*4880*/  MUFU.TANH R26, R26 ;  /* 0x0000001a001a7308 */ /* 0x000e220000002400 */
[----:B-1----:R-:W-:Y:S01]  /*4890*/  FSEL R29, R29, -INF , P2 ;  /* 0xff8000001d1d7808 */ /* 0x002fe20001000000 */
[----:B------:R-:W-:Y:S01]  /*48a0*/  FMUL.FTZ R51, R51, UR5 ;  /* 0x0000000533337c20 */ /* 0x000fe20008410000 */
[----:B------:R-:W-:Y:S01]  /*48b0*/  FMUL.FTZ R54, R54, UR5 ;  /* 0x0000000536367c20 */ /* 0x000fe20008410000 */
[----:B------:R-:W-:Y:S01]  /*48c0*/  FMUL.FTZ R55, R55, UR5 ;  /* 0x0000000537377c20 */ /* 0x000fe20008410000 */
[----:B------:R-:W-:Y:S01]  /*48d0*/  FMNMX.FTZ R7, R29, R4, !PT ;  /* 0x000000041d077209 */ /* 0x000fe20007810000 */
[----:B------:R-:W-:Y:S01]  /*48e0*/  ULDC UR11, c[0x0][0xa80] ;  /* 0x0002a000000b7ab9 */ /* 0x000fe20000000800 */
[----:B------:R-:W-:Y:S01]  /*48f0*/  R2UR UR6, R5 ;  /* 0x00000000050672ca */ /* 0x000fe200000e0000 */
[----:B------:R-:W1:Y:S01]  /*4900*/  MUFU.TANH R33, R33 ;  /* 0x0000002100217308 */ /* 0x000e620000002400 */
[----:B-----5:R-:W-:Y:S01]  /*4910*/  FSEL R32, R32, -INF , P1 ;  /* 0xff80000020207808 */ /* 0x020fe20000800000 */
[----:B------:R-:W-:Y:S01]  /*4920*/  ULOP3.LUT UR5, UR43, 0x2000000, URZ, 0xfc, !UPT ;  /* 0x020000002b057892 */ /* 0x000fe2000f8efc3f */
[----:B------:R-:W-:-:S02]  /*4930*/  UMOV UR15, 0x40000040 ;  /* 0x40000040000f7882 */ /* 0x000fc40000000000 */
[----:B------:R-:W-:Y:S01]  /*4940*/  FMNMX.FTZ R4, R32, R7, !PT ;  /* 0x0000000720047209 */ /* 0x000fe20007810000 */
[----:B------:R-:W-:Y:S02]  /*4950*/  ULEA UR10, UR36, UR5, 0xc ;  /* 0x00000005240a7291 */ /* 0x000fe4000f8e603f */
[----:B------:R-:W2:Y:S01]  /*4960*/  MUFU.TANH R27, R27 ;  /* 0x0000001b001b7308 */ /* 0x000ea20000002400 */
[----:B0-----:R-:W-:Y:S01]  /*4970*/  FSEL R26, R26, -INF , P5 ;  /* 0xff8000001a1a7808 */ /* 0x001fe20002800000 */
[----:B------:R-:W-:Y:S01]  /*4980*/  UMOV UR7, 0x40000040 ;  /* 0x4000004000077882 */ /* 0x000fe20000000000 */
[----:B------:R-:W-:Y:S01]  /*4990*/  ISETP.GT.AND P5, PT, R3, 0x18, PT ;  /* 0x000000180300780c */ /* 0x000fe20003fa4270 */
[----:B------:R-:W-:Y:S01]  /*49a0*/  UIADD3 UR6, UR6, 0x38840, URZ ;  /* 0x0003884006067890 */ /* 0x000fe2000fffe03f */
[----:B------:R-:W-:-:S03]  /*49b0*/  UMOV UR14, UR10 ;  /* 0x0000000a000e7c82 */ /* 0x000fc60008000000 */
[----:B------:R-:W0:Y:S01]  /*49c0*/  MUFU.TANH R36, R36 ;  /* 0x0000002400247308 */ /* 0x000e220000002400 */
[----:B-1----:R-:W-:Y:S01]  /*49d0*/  FSEL R33, R33, -INF , P6 ;  /* 0xff80000021217808 */ /* 0x002fe20003000000 */
[----:B------:R-:W-:-:S03]  /*49e0*/  UPRMT UR6, UR39, 0x654, UR6 ;  /* 0x0000065427067896 */ /* 0x000fc60008000006 */
[----:B------:R-:W-:-:S03]  /*49f0*/  FMNMX.FTZ R7, R33, R4, !PT ;  /* 0x0000000421077209 */ /* 0x000fc60007810000 */
[----:B------:R-:W1:Y:S01]  /*4a00*/  MUFU.TANH R30, R30 ;  /* 0x0000001e001e7308 */ /* 0x000e620000002400 */
[----:B--2---:R-:W-:Y:S02]  /*4a10*/  FSEL R27, R27, -INF , P4 ;  /* 0xff8000001b1b7808 */ /* 0x004fe40002000000 */
[----:B------:R-:W-:Y:S01]  /*4a20*/  ISETP.GT.AND P4, PT, R3, 0x19, PT ;  /* 0x000000190300780c */ /* 0x000fe20003f84270 */
[----:B------:R-:W-:Y:S01]  /*4a30*/  SYNCS.ARRIVE.TRANS64.RED.A1T0 RZ, [UR6], RZ ;  /* 0x000000ffffff79a7 */ /* 0x000fe20008100406 */
[----:B------:R-:W-:-:S03]  /*4a40*/  UIADD3 UR6, UR10, 0x80, URZ ;  /* 0x000000800a067890 */ /* 0x000fc6000fffe03f */
[----:B------:R-:W2:Y:S01]  /*4a50*/  MUFU.TANH R37, R37 ;  /* 0x0000002500257308 */ /* 0x000ea20000002400 */
[----:B0-----:R-:W-:-:S04]  /*4a60*/  FSEL R36, R36, -INF , P5 ;  /* 0xff80000024247808 */ /* 0x001fc80002800000 */
[----:B------:R-:W-:-:S03]  /*4a70*/  FMNMX.FTZ R4, R36, R7, !PT ;  /* 0x0000000724047209 */ /* 0x000fc60007810000 */
[----:B------:R-:W0:Y:S01]  /*4a80*/  MUFU.TANH R31, R31 ;  /* 0x0000001f001f7308 */ /* 0x000e220000002400 */
[----:B-1----:R-:W-:Y:S02]  /*4a90*/  FSEL R30, R30, -INF , P3 ;  /* 0xff8000001e1e7808 */ /* 0x002fe40001800000 */
[----:B------:R-:W-:-:S05]  /*4aa0*/  ISETP.GT.AND P3, PT, R3, 0x20, PT ;  /* 0x000000200300780c */ /* 0x000fca0003f64270 */
[----:B------:R-:W1:Y:S01]  /*4ab0*/  MUFU.TANH R40, R40 ;  /* 0x0000002800287308 */ /* 0x000e620000002400 */
[----:B--2---:R-:W-:-:S04]  /*4ac0*/  FSEL R37, R37, -INF , P4 ;  /* 0xff80000025257808 */ /* 0x004fc80002000000 */
[----:B------:R-:W-:-:S03]  /*4ad0*/  FMNMX.FTZ R7, R37, R4, !PT ;  /* 0x0000000425077209 */ /* 0x000fc60007810000 */
[----:B------:R-:W2:Y:S01]  /*4ae0*/  MUFU.TANH R34, R34 ;  /* 0x0000002200227308 */ /* 0x000ea20000002400 */
[----:B0-----:R-:W-:Y:S02]  /*4af0*/  FSEL R31, R31, -INF , P2 ;  /* 0xff8000001f1f7808 */ /* 0x001fe40001000000 */
[----:B------:R-:W-:-:S05]  /*4b00*/  ISETP.GT.AND P2, PT, R3, 0x21, PT ;  /* 0x000000210300780c */ /* 0x000fca0003f44270 */
[----:B------:R-:W0:Y:S01]  /*4b10*/  MUFU.TANH R41, R41 ;  /* 0x0000002900297308 */ /* 0x000e220000002400 */
[----:B-1----:R-:W-:-:S04]  /*4b20*/  FSEL R40, R40, -INF , P3 ;  /* 0xff80000028287808 */ /* 0x002fc80001800000 */
[----:B------:R-:W-:-:S03]  /*4b30*/  FMNMX.FTZ R4, R40, R7, !PT ;  /* 0x0000000728047209 */ /* 0x000fc60007810000 */
[----:B------:R-:W1:Y:S01]  /*4b40*/  MUFU.TANH R35, R35 ;  /* 0x0000002300237308 */ /* 0x000e620000002400 */
[----:B--2---:R-:W-:Y:S02]  /*4b50*/  FSEL R34, R34, -INF , P1 ;  /* 0xff80000022227808 */ /* 0x004fe40000800000 */
[----:B------:R-:W-:-:S05]  /*4b60*/  ISETP.GT.AND P1, PT, R3, 0x28, PT ;  /* 0x000000280300780c */ /* 0x000fca0003f24270 */
        /* <DEDUP_REMOVED lines=25> */
[----:B--2---:R-:W-:-:S07]  /*4d00*/  FSEL R49, R49, -INF , P4 ;  /* 0xff80000031317808 */ /* 0x004fce0002000000 */
[----:B------:R-:W2:Y:S01]  /*4d10*/  MUFU.TANH R53, R53 ;  /* 0x0000003500357308 */ /* 0x000ea20000002400 */
[----:B0-----:R-:W-:Y:S02]  /*4d20*/  FSEL R43, R43, -INF , P2 ;  /* 0xff8000002b2b7808 */ /* 0x001fe40001000000 */
[----:B------:R-:W-:Y:S02]  /*4d30*/  ISETP.GT.AND P2, PT, R3, 0x39, PT ;  /* 0x000000390300780c */ /* 0x000fe40003f44270 */
[----:B------:R-:W-:-:S03]  /*4d40*/  FMNMX.FTZ R3, R49, R4, !PT ;  /* 0x0000000431037209 */ /* 0x000fc60007810000 */
[----:B------:R-:W0:Y:S01]  /*4d50*/  MUFU.TANH R46, R46 ;  /* 0x0000002e002e7308 */ /* 0x000e220000002400 */
[----:B-1----:R-:W-:-:S04]  /*4d60*/  FSEL R52, R52, -INF , P3 ;  /* 0xff80000034347808 */ /* 0x002fc80001800000 */
[----:B------:R-:W-:-:S03]  /*4d70*/  FMNMX.FTZ R4, R52, R3, !PT ;  /* 0x0000000334047209 */ /* 0x000fc60007810000 */
[----:B------:R-:W1:Y:S01]  /*4d80*/  MUFU.TANH R47, R47 ;  /* 0x0000002f002f7308 */ /* 0x000e620000002400 */
[----:B--2---:R-:W-:-:S04]  /*4d90*/  FSEL R53, R53, -INF , P2 ;  /* 0xff80000035357808 */ /* 0x004fc80001000000 */
[----:B------:R-:W-:-:S03]  /*4da0*/  FMNMX.FTZ R6, R53, R4, !PT ;  /* 0x0000000435067209 */ /* 0x000fc60007810000 */
[----:B------:R-:W2:Y:S01]  /*4db0*/  MUFU.TANH R50, R50 ;  /* 0x0000003200327308 */ /* 0x000ea20000002400 */
[----:B0-----:R-:W-:Y:S01]  /*4dc0*/  FSEL R46, R46, -INF , P1 ;  /* 0xff8000002e2e7808 */ /* 0x001fe20000800000 */
[----:B------:R-:W0:Y:S06]  /*4dd0*/  SHFL.BFLY PT, R3, R6, 0x2, 0x1f ;  /* 0x0c401f0006037f89 */ /* 0x000e2c00000e0000 */
[----:B------:R-:W3:Y:S01]  /*4de0*/  MUFU.TANH R51, R51 ;  /* 0x0000003300337308 */ /* 0x000ee20000002400 */
[----:B-1----:R-:W-:-:S07]  /*4df0*/  FSEL R47, R47, -INF , P6 ;  /* 0xff8000002f2f7808 */ /* 0x002fce0003000000 */
[----:B------:R-:W1:Y:S01]  /*4e00*/  MUFU.TANH R54, R54 ;  /* 0x0000003600367308 */ /* 0x000e620000002400 */
[----:B--2---:R-:W-:-:S07]  /*4e10*/  FSEL R50, R50, -INF , P5 ;  /* 0xff80000032327808 */ /* 0x004fce0002800000 */
[----:B------:R-:W2:Y:S01]  /*4e20*/  MUFU.TANH R55, R55 ;  /* 0x0000003700377308 */ /* 0x000ea20000002400 */
[----:B---3--:R-:W-:Y:S02]  /*4e30*/  FSEL R51, R51, -INF , P4 ;  /* 0xff80000033337808 */ /* 0x008fe40002000000 */
[----:B0-----:R-:W-:Y:S02]  /*4e40*/  FMNMX.FTZ R7, R6, R3, !PT ;  /* 0x0000000306077209 */ /* 0x001fe40007810000 */
[----:B------:R-:W-:-:S03]  /*4e50*/  FMNMX.FTZ R3, R26, R27, !PT ;  /* 0x0000001b1a037209 */ /* 0x000fc60007810000 */
[----:B------:R-:W0:Y:S01]  /*4e60*/  SHFL.BFLY PT, R8, R7, 0x1, 0x1f ;  /* 0x0c201f0007087f89 */ /* 0x000e2200000e0000 */
[----:B------:R-:W-:Y:S02]  /*4e70*/  FMNMX.FTZ R4, R30, R3, !PT ;  /* 0x000000031e047209 */ /* 0x000fe40007810000 */
[----:B-1----:R-:W-:Y:S02]  /*4e80*/  FSEL R54, R54, -INF , P3 ;  /* 0xff80000036367808 */ /* 0x002fe40001800000 */
[----:B------:R-:W-:-:S04]  /*4e90*/  FMNMX.FTZ R3, R31, R4, !PT ;  /* 0x000000041f037209 */ /* 0x000fc80007810000 */
[----:B------:R-:W-:Y:S02]  /*4ea0*/  FMNMX.FTZ R4, R34, R3, !PT ;  /* 0x0000000322047209 */ /* 0x000fe40007810000 */
[----:B--2---:R-:W-:Y:S02]  /*4eb0*/  FSEL R55, R55, -INF , P2 ;  /* 0xff80000037377808 */ /* 0x004fe40001000000 */
[----:B------:R-:W-:-:S04]  /*4ec0*/  FMNMX.FTZ R3, R35, R4, !PT ;  /* 0x0000000423037209 */ /* 0x000fc80007810000 */
[----:B------:R-:W-:Y:S02]  /*4ed0*/  FMNMX.FTZ R4, R38, R3, !PT ;  /* 0x0000000326047209 */ /* 0x000fe40007810000 */
[----:B0-----:R-:W-:Y:S02]  /*4ee0*/  FMNMX.FTZ R3, R7, R8, !PT ;  /* 0x0000000807037209 */ /* 0x001fe40007810000 */
        /* <DEDUP_REMOVED lines=28> */
[----:B------:R-:W-:Y:S02]  /*50b0*/  MUFU.EX2 R6, R6 ;  /* 0x0000000600067308 */ /* 0x000fe40000000800 */
[----:B------:R-:W0:Y:S06]  /*50c0*/  SHFL.BFLY PT, R15, R4, 0x2, 0x1f ;  /* 0x0c401f00040f7f89 */ /* 0x000e2c00000e0000 */
[----:B------:R-:W1:Y:S08]  /*50d0*/  MUFU.EX2 R7, R7 ;  /* 0x0000000700077308 */ /* 0x000e700000000800 */
[----:B------:R-:W-:Y:S08]  /*50e0*/  MUFU.EX2 R8, R8 ;  /* 0x0000000800087308 */ /* 0x000ff00000000800 */
[----:B------:R-:W2:Y:S01]  /*50f0*/  MUFU.EX2 R9, R9 ;  /* 0x0000000900097308 */ /* 0x000ea20000000800 */
[----:B-1----:R-:W-:Y:S01]  /*5100*/  F2FP.BF16.F32.PACK_AB R152, R7, R6 ;  /* 0x000000060798723e */ /* 0x002fe200000010ff */
[----:B------:R-:W-:Y:S01]  /*5110*/  FADD.FTZ R7, R6, R7 ;  /* 0x0000000706077221 */ /* 0x000fe20000010000 */
[----:B0-----:R-:W-:Y:S01]  /*5120*/  FMNMX.FTZ R24, R4, R15, !PT ;  /* 0x0000000f04187209 */ /* 0x001fe20007810000 */
[----:B------:R-:W-:-:S04]  /*5130*/  FFMA.FTZ R15, R41, UR11, -R56 ;  /* 0x0000000b290f7c23 */ /* 0x000fc80008010838 */
[----:B------:R-:W0:Y:S01]  /*5140*/  SHFL.BFLY PT, R25, R24, 0x1, 0x1f ;  /* 0x0c201f0018197f89 */ /* 0x000e2200000e0000 */
[----:B------:R-:W-:Y:S08]  /*5150*/  MUFU.EX2 R10, R10 ;  /* 0x0000000a000a7308 */ /* 0x000ff00000000800 */
[----:B------:R-:W1:Y:S01]  /*5160*/  MUFU.EX2 R11, R11 ;  /* 0x0000000b000b7308 */ /* 0x000e620000000800 */
[----:B--2---:R-:W-:Y:S01]  /*5170*/  F2FP.BF16.F32.PACK_AB R154, R9, R8 ;  /* 0x00000008099a723e */ /* 0x004fe200000010ff */
[----:B------:R-:W-:-:S04]  /*5180*/  FADD.FTZ R8, R8, R7 ;  /* 0x0000000708087221 */ /* 0x000fc80000010000 */
[----:B------:R-:W-:Y:S02]  /*5190*/  FADD.FTZ R9, R9, R8 ;  /* 0x0000000809097221 */ /* 0x000fe40000010000 */
[----:B------:R-:W-:Y:S01]  /*51a0*/  MUFU.EX2 R12, R12 ;  /* 0x0000000c000c7308 */ /* 0x000fe20000000800 */
[----:B0-----:R-:W-:-:S07]  /*51b0*/  FMNMX.FTZ R4, R24, R25, !PT ;  /* 0x0000001918047209 */ /* 0x001fce0007810000 */
[----:B------:R-:W0:Y:S01]  /*51c0*/  MUFU.EX2 R13, R13 ;  /* 0x0000000d000d7308 */ /* 0x000e220000000800 */
[C---:B-1----:R-:W-:Y:S01]  /*51d0*/  F2FP.BF16.F32.PACK_AB R156, R11.reuse, R10 ;  /* 0x0000000a0b9c723e */ /* 0x042fe200000010ff */
[----:B------:R-:W-:Y:S01]  /*51e0*/  FADD.FTZ R10, R10, R9 ;  /* 0x000000090a0a7221 */ /* 0x000fe20000010000 */
[C---:B------:R-:W-:Y:S01]  /*51f0*/  FSETP.NEU.FTZ.AND P1, PT, R4.reuse, -INF , PT ;  /* 0xff8000000400780b */ /* 0x040fe20003f3d000 */
[----:B------:R-:W-:Y:S02]  /*5200*/  FMUL.FTZ R24, R4, UR11 ;  /* 0x0000000b04187c20 */ /* 0x000fe40008410000 */
[----:B------:R-:W-:Y:S02]  /*5210*/  FADD.FTZ R11, R11, R10 ;  /* 0x0000000a0b0b7221 */ /* 0x000fe40000010000 */
[----:B------:R-:W-:Y:S01]  /*5220*/  MUFU.EX2 R14, R14 ;  /* 0x0000000e000e7308 */ /* 0x000fe20000000800 */
[----:B------:R-:W-:-:S05]  /*5230*/  FSEL R24, R24, RZ, P1 ;  /* 0x000000ff18187208 */ /* 0x000fca0000800000 */
[--C-:B------:R-:W-:Y:S01]  /*5240*/  FFMA.FTZ R173, R26, UR11, -R24.reuse ;  /* 0x0000000b1aad7c23 */ /* 0x100fe20008010818 */
        /* <DEDUP_REMOVED lines=16> */
[----:B0-----:R-:W-:Y:S01]  /*5350*/  F2FP.BF16.F32.PACK_AB R158, R13, R12 ;  /* 0x0000000c0d9e723e */ /* 0x001fe200000010ff */
[----:B------:R-:W-:-:S04]  /*5360*/  FADD.FTZ R12, R12, R11 ;  /* 0x0000000b0c0c7221 */ /* 0x000fc80000010000 */
[----:B------:R-:W-:Y:S02]  /*5370*/  FADD.FTZ R13, R13, R12 ;  /* 0x0000000c0d0d7221 */ /* 0x000fe40000010000 */
[----:B------:R-:W0:Y:S08]  /*5380*/  MUFU.EX2 R174, R174 ;  /* 0x000000ae00ae7308 */ /* 0x000e300000000800 */
[----:B------:R-:W-:Y:S08]  /*5390*/  MUFU.EX2 R175, R175 ;  /* 0x000000af00af7308 */ /* 0x000ff00000000800 */
[----:B------:R-:W1:Y:S01]  /*53a0*/  MUFU.EX2 R178, R178 ;  /* 0x000000b200b27308 */ /* 0x000e620000000800 */
[----:B0-----:R-:W-:Y:S01]  /*53b0*/  F2FP.BF16.F32.PACK_AB R153, R174, R173 ;  /* 0x000000adae99723e */ /* 0x001fe200000010ff */
[----:B------:R-:W-:-:S06]  /*53c0*/  FADD.FTZ R174, R173, R174 ;  /* 0x000000aeadae7221 */ /* 0x000fcc0000010000 */
[----:B------:R-:W-:Y:S08]  /*53d0*/  MUFU.EX2 R177, R177 ;  /* 0x000000b100b17308 */ /* 0x000ff00000000800 */
[----:B------:R-:W0:Y:S01]  /*53e0*/  MUFU.EX2 R180, R180 ;  /* 0x000000b400b47308 */ /* 0x000e220000000800 */
[----:B-1----:R-:W-:Y:S01]  /*53f0*/  F2FP.BF16.F32.PACK_AB R155, R178, R175 ;  /* 0x000000afb29b723e */ /* 0x002fe200000010ff */
[----:B------:R-:W-:-:S04]  /*5400*/  FADD.FTZ R175, R175, R174 ;  /* 0x000000aeafaf7221 */ /* 0x000fc80000010000 */
[----:B------:R1:W-:Y:S01]  /*5410*/  STSM.16.M88.4 [R22+0x36400], R152 ;  /* 0x0364009816007844 */ /* 0x0003e20000000200 */
[----:B------:R-:W-:Y:S01]  /*5420*/  FADD.FTZ R178, R178, R175 ;  /* 0x000000afb2b27221 */ /* 0x000fe20000010000 */
[----:B------:R-:W-:Y:S08]  /*5430*/  MUFU.EX2 R179, R179 ;  /* 0x000000b300b37308 */ /* 0x000ff00000000800 */
[----:B------:R-:W2:Y:S01]  /*5440*/  MUFU.EX2 R182, R182 ;  /* 0x000000b600b67308 */ /* 0x000ea20000000800 */
[----:B0-----:R-:W-:Y:S01]  /*5450*/  F2FP.BF16.F32.PACK_AB R157, R180, R177 ;  /* 0x000000b1b49d723e */ /* 0x001fe200000010ff */
[----:B------:R-:W-:-:S04]  /*5460*/  FADD.FTZ R177, R177, R178 ;  /* 0x000000b2b1b17221 */ /* 0x000fc80000010000 */
[----:B------:R-:W-:Y:S02]  /*5470*/  FADD.FTZ R180, R180, R177 ;  /* 0x000000b1b4b47221 */ /* 0x000fe40000010000 */
[----:B------:R-:W0:Y:S08]  /*5480*/  MUFU.EX2 R15, R15 ;  /* 0x0000000f000f7308 */ /* 0x000e300000000800 */
[----:B------:R-:W-:Y:S01]  /*5490*/  MUFU.EX2 R20, R20 ;  /* 0x0000001400147308 */ /* 0x000fe20000000800 */
[----:B--2---:R-:W-:Y:S01]  /*54a0*/  F2FP.BF16.F32.PACK_AB R159, R182, R179 ;  /* 0x000000b3b69f723e */ /* 0x004fe200000010ff */
[----:B------:R-:W-:-:S04]  /*54b0*/  FADD.FTZ R179, R179, R180 ;  /* 0x000000b4b3b37221 */ /* 0x000fc80000010000 */
[----:B------:R1:W-:Y:S01]  /*54c0*/  STSM.16.M88.4 [R23], R156 ;  /* 0x0000009c17007844 */ /* 0x0003e20000000200 */
[----:B------:R-:W-:Y:S01]  /*54d0*/  FADD.FTZ R182, R182, R179 ;  /* 0x000000b3b6b67221 */ /* 0x000fe20000010000 */
[----:B------:R-:W2:Y:S01]  /*54e0*/  MUFU.EX2 R21, R21 ;  /* 0x0000001500157308 */ /* 0x000ea20000000800 */
[----:B0-----:R-:W-:Y:S01]  /*54f0*/  F2FP.BF16.F32.PACK_AB R160, R15, R14 ;  /* 0x0000000e0fa0723e */ /* 0x001fe200000010ff */
[----:B------:R-:W-:-:S04]  /*5500*/  FADD.FTZ R14, R14, R13 ;  /* 0x0000000d0e0e7221 */ /* 0x000fc80000010000 */
[----:B------:R-:W-:Y:S02]  /*5510*/  FADD.FTZ R15, R15, R14 ;  /* 0x0000000e0f0f7221 */ /* 0x000fe40000010000 */
[----:B------:R-:W-:Y:S08]  /*5520*/  MUFU.EX2 R181, R181 ;  /* 0x000000b500b57308 */ /* 0x000ff00000000800 */
[----:B------:R-:W0:Y:S01]  /*5530*/  MUFU.EX2 R210, R210 ;  /* 0x000000d200d27308 */ /* 0x000e220000000800 */
[----:B--2---:R-:W-:Y:S01]  /*5540*/  F2FP.BF16.F32.PACK_AB R162, R21, R20 ;  /* 0x0000001415a2723e */ /* 0x004fe200000010ff */
[----:B------:R-:W-:-:S04]  /*5550*/  FADD.FTZ R20, R20, R15 ;  /* 0x0000000f14147221 */ /* 0x000fc80000010000 */
[----:B------:R-:W-:Y:S02]  /*5560*/  FADD.FTZ R20, R21, R20 ;  /* 0x0000001415147221 */ /* 0x000fe40000010000 */
[----:B------:R-:W-:Y:S08]  /*5570*/  MUFU.EX2 R183, R183 ;  /* 0x000000b700b77308 */ /* 0x000ff00000000800 */
        /* <DEDUP_REMOVED lines=8> */
[----:B------:R1:W-:Y:S01]  /*5600*/  STSM.16.M88.4 [R185], R160 ;  /* 0x000000a0b9007844 */ /* 0x0003e20000000200 */
[----:B------:R-:W-:Y:S01]  /*5610*/  FADD.FTZ R212, R212, R183 ;  /* 0x000000b7d4d47221 */ /* 0x000fe20000010000 */
        /* <DEDUP_REMOVED lines=14> */
[----:B------:R-:W-:Y:S01]  /*5700*/  FADD.FTZ R214, R214, R211 ;  /* 0x000000d3d6d67221 */ /* 0x000fe20000010000 */
[----:B--2---:R-:W-:-:S03]  /*5710*/  F2FP.BF16.F32.PACK_AB R167, R216, R213 ;  /* 0x000000d5d8a7723e */ /* 0x004fc600000010ff */
[----:B------:R-:W-:Y:S02]  /*5720*/  FADD.FTZ R213, R213, R214 ;  /* 0x000000d6d5d57221 */ /* 0x000fe40000010000 */
[----:B------:R1:W-:Y:S01]  /*5730*/  STSM.16.M88.4 [R184], R164 ;  /* 0x000000a4b8007844 */ /* 0x0003e20000000200 */
[----:B------:R-:W-:Y:S01]  /*5740*/  WARPGROUP.ARRIVE ;  /* 0x00000000000079c5 */ /* 0x000fe20000000000 */
[----:B------:R-:W-:-:S05]  /*5750*/  FADD.FTZ R8, R216, R213 ;  /* 0x000000d5d8087221 */ /* 0x000fca0000010000 */
[----:B------:R-:W-:Y:S03]  /*5760*/  HGMMA.64x256x16.F32.BF16 R24, R152, gdesc[UR12].tnspB, RZ, !UPT, gsb0 ;  /* 0x43e0000c98187df0 */ /* 0x000fe6000c0018ff */
        /* <DEDUP_REMOVED lines=10> */
[----:B------:R-:W-:Y:S01]  /*5810*/  HGMMA.64x256x16.F32.BF16 R24, R160, gdesc[UR4].tnspB, R24, gsb0 ;  /* 0x43e00004a0187df0 */ /* 0x000fe20008001818 */
[----:B------:R-:W-:Y:S01]  /*5820*/  UMOV UR6, UR10 ;  /* 0x0000000a00067c82 */ /* 0x000fe20008000000 */
        /* <DEDUP_REMOVED lines=14> */
.L_x_1004:
        /* <DEDUP_REMOVED lines=10> */
.L_x_1016:
        /* <DEDUP_REMOVED lines=9> */
.L_x_1006:
[----:B------:R-:W-:Y:S01]  /*5a40*/  ULEA UR6, UR36, UR40, 0x3 ;  /* 0x0000002824067291 */ /* 0x000fe2000f8e183f */
[----:B------:R-:W-:-:S08]  /*5a50*/  SHF.L.U32 R3, R2, 0x1f, RZ ;  /* 0x0000001f02037819 */ /* 0x000fd000000006ff */
[----:B------:R0:W1:Y:S01]  /*5a60*/  SYNCS.PHASECHK.TRANS64.TRYWAIT P2, [UR6+0x38830], R3 ;  /* 0x03883003ff0075a7 */ /* 0x0000620008040146 */
[----:B------:R-:W-:Y:S05]  /*5a70*/  @!P0 BRA `(.L_x_1007) ;  /* 0x0000000000048947 */ /* 0x000fea0003800000 */
[----:B------:R-:W-:Y:S01]  /*5a80*/  BPT.TRAP 0x1 ;  /* 0x000000040000795c */ /* 0x000fe20000300000 */
.L_x_1007:
[----:B-1----:R-:W-:Y:S05]  /*5a90*/  @P2 BRA `(.L_x_1008) ;  /* 0x0000000000082947 */ /* 0x002fea0003800000 */
[----:B------:R-:W1:Y:S02]  /*5aa0*/  SYNCS.PHASECHK.TRANS64.TRYWAIT P2, [UR6+0x38830], R3 ;  /* 0x03883003ff0075a7 */ /* 0x000e640008040146 */
[----:B-1----:R-:W-:Y:S05]  /*5ab0*/  @!P2 BRA `(.L_x_1009) ;  /* 0x000000c80098a947 */ /* 0x002fea0003800000 */
.L_x_1008:
        /* <DEDUP_REMOVED lines=28> */
.L_x_1010:
[----:B------:R2:W3:Y:S01]  /*5c80*/  SYNCS.PHASECHK.TRANS64.TRYWAIT P2, [UR6+0x38850], R3 ;  /* 0x03885003ff0075a7 */ /* 0x0004e20008040146 */
[----:B------:R-:W-:Y:S05]  /*5c90*/  @!P0 BRA `(.L_x_1011) ;  /* 0x0000000000048947 */ /* 0x000fea0003800000 */
[----:B------:R-:W-:Y:S01]  /*5ca0*/  BPT.TRAP 0x1 ;  /* 0x000000040000795c */ /* 0x000fe20000300000 */
.L_x_1011:
[----:B---3--:R-:W-:Y:S05]  /*5cb0*/  @P2 BRA `(.L_x_1012) ;  /* 0x0000000000082947 */ /* 0x008fea0003800000 */
[----:B------:R-:W3:Y:S02]  /*5cc0*/  SYNCS.PHASECHK.TRANS64.TRYWAIT P2, [UR6+0x38850], R3 ;  /* 0x03885003ff0075a7 */ /* 0x000ee40008040146 */
[----:B---3--:R-:W-:Y:S05]  /*5cd0*/  @!P2 BRA `(.L_x_1013) ;  /* 0x000000c80028a947 */ /* 0x008fea0003800000 */
.L_x_1012:
[----:B------:R-:W-:Y:S01]  /*5ce0*/  UIADD3 UR10, UR40, 0x26400, URZ ;  /* 0x00026400280a7890 */ /* 0x000fe2000fffe03f */
[----:B------:R-:W-:Y:S01]  /*5cf0*/  WARPGROUP.ARRIVE ;  /* 0x00000000000079c5 */ /* 0x000fe20000000000 */
[----:B------:R-:W-:-:S05]  /*5d00*/  ULEA UR11, UR36, UR4, 0xc ;  /* 0x00000004240b7291 */ /* 0x000fca000f8e603f */
[----:B-1----:R-:W1:Y:S01]  /*5d10*/  S2R R4, SR_TID.X ;  /* 0x0000000000047919 */ /* 0x002e620000002100 */
[----:B------:R-:W-:Y:S01]  /*5d20*/  USHF.R.U32.HI UR10, URZ, 0x4, UR10 ;  /* 0x000000043f0a7899 */ /* 0x000fe2000801160a */
[----:B------:R-:W-:Y:S01]  /*5d30*/  UMOV UR23, 0x40000040 ;  /* 0x4000004000177882 */ /* 0x000fe20000000000 */
[----:B------:R-:W-:Y:S02]  /*5d40*/  UMOV UR21, 0x40000040 ;  /* 0x4000004000157882 */ /* 0x000fe40000000000 */
[----:B------:R-:W-:Y:S01]  /*5d50*/  ULOP3.LUT UR10, UR10, 0x3fff, URZ, 0xc0, !UPT ;  /* 0x00003fff0a0a7892 */ /* 0x000fe2000f8ec03f */
[----:B------:R-:W-:Y:S01]  /*5d60*/  UMOV UR22, UR11 ;  /* 0x0000000b00167c82 */ /* 0x000fe20008000000 */
[----:B------:R-:W-:Y:S02]  /*5d70*/  UIADD3 UR19, UR11, 0x800, URZ ;  /* 0x000008000b137890 */ /* 0x000fe4000fffe03f */
[----:B------:R-:W-:-:S04]  /*5d80*/  ULOP3.LUT UR10, UR10, 0x10000, URZ, 0xfc, !UPT ;  /* 0x000100000a0a7892 */ /* 0x000fc8000f8efc3f */
[----:B------:R-:W-:-:S03]  /*5d90*/  UIADD3 UR24, UR10, 0x800, URZ ;  /* 0x000008000a187890 */ /* 0x000fc6000fffe03f */
[----:B------:R-:W-:Y:S02]  /*5da0*/  UMOV UR20, UR10 ;  /* 0x0000000a00147c82 */ /* 0x000fe40008000000 */
[----:B------:R-:W-:Y:S01]  /*5db0*/  HGMMA.64x64x16.F32.BF16 R152, gdesc[UR20], R152, gsb0 ;  /* 0x00e00000149879f0 */ /* 0x000fe20008001898 */
[----:B------:R-:W-:Y:S02]  /*5dc0*/  UIADD3 UR22, UR11, 0x2, URZ ;  /* 0x000000020b167890 */ /* 0x000fe4000fffe03f */
[----:B------:R-:W-:Y:S01]  /*5dd0*/  UIADD3 UR20, UR10, 0x2, URZ ;  /* 0x000000020a147890 */ /* 0x000fe2000fffe03f */
[----:B------:R-:W-:Y:S01]  /*5de0*/  UMOV UR23, 0x40000040 ;  /* 0x4000004000177882 */ /* 0x000fe20000000000 */
[----:B------:R-:W-:Y:S01]  /*5df0*/  UMOV UR21, 0x40000040 ;  /* 0x4000004000157882 */ /* 0x000fe20000000000 */
[----:B-1----:R-:W-:-:S05]  /*5e00*/  SHF.R.U32.HI R4, RZ, 0x7, R4 ;  /* 0x00000007ff047819 */ /* 0x002fca0000011604 */
[----:B0-2---:R-:W0:Y:S02]  /*5e10*/  SHFL.IDX PT, R3, R4, RZ, 0x1f ;  /* 0x00001fff04037589 */ /* 0x005e2400000e0000 */
        /* <DEDUP_REMOVED lines=258> */
.L_x_1014:
[----:B------:R-:W-:Y:S01]  /*6e40*/  ULDC UR10, c[0x0][0xad0] ;  /* 0x0002b400000a7ab9 */ /* 0x000fe20000000800 */
[----:B------:R-:W-:Y:S01]  /*6e50*/  ULDC UR11, c[0x0][0xa80] ;  /* 0x0002a000000b7ab9 */ /* 0x000fe20000000800 */
        /* <DEDUP_REMOVED lines=35> */
[----:B------:R-:W-:Y:S01]  /*7090*/  FMUL.FTZ R211, R183, UR10 ;  /* 0x0000000ab7d37c20 */ /* 0x000fe20008410000 */
[----:B------:R-:W-:-:S02]  /*70a0*/  ULEA UR14, UR36, UR5, 0xc ;  /* 0x00000005240e7291 */ /* 0x000fc4000f8e603f */
[----:B------:R-:W1:Y:S01]  /*70b0*/  MUFU.TANH R154, R154 ;  /* 0x0000009a009a7308 */ /* 0x000e620000002400 */
[----:B--2---:R-:W-:Y:S01]  /*70c0*/  FMNMX.FTZ R3, R15, R164, !PT ;  /* 0x000000a40f037209 */ /* 0x004fe20007810000 */
[----:B------:R-:W-:Y:S01]  /*70d0*/  FMUL.FTZ R164, R177, UR10 ;  /* 0x0000000ab1a47c20 */ /* 0x000fe20008410000 */
[----:B------:R-:W-:Y:S01]  /*70e0*/  FMUL.FTZ R177, R174, UR10 ;  /* 0x0000000aaeb17c20 */ /* 0x000fe20008410000 */
[----:B------:R-:W-:Y:S01]  /*70f0*/  UIADD3 UR10, UR6, 0x38840, URZ ;  /* 0x00038840060a7890 */ /* 0x000fe2000fffe03f */
[----:B------:R-:W-:Y:S01]  /*7100*/  UMOV UR15, 0x40000040 ;  /* 0x40000040000f7882 */ /* 0x000fe20000000000 */
[----:B------:R-:W-:Y:S02]  /*7110*/  UMOV UR19, 0x40000040 ;  /* 0x4000004000137882 */ /* 0x000fe40000000000 */
[----:B------:R-:W2:Y:S01]  /*7120*/  MUFU.TANH R155, R155 ;  /* 0x0000009b009b7308 */ /* 0x000ea20000002400 */
[----:B0-----:R-:W-:Y:S01]  /*7130*/  FMNMX.FTZ R3, R20, R3, !PT ;  /* 0x0000000314037209 */ /* 0x001fe20007810000 */
[----:B------:R-:W-:-:S06]  /*7140*/  UPRMT UR10, UR39, 0x654, UR10 ;  /* 0x00000654270a7896 */ /* 0x000fcc000800000a */
[----:B------:R-:W0:Y:S01]  /*7150*/  MUFU.TANH R156, R156 ;  /* 0x0000009c009c7308 */ /* 0x000e220000002400 */
[----:B-1----:R-:W-:Y:S02]  /*7160*/  FMNMX.FTZ R168, R154, R3, !PT ;  /* 0x000000039aa87209 */ /* 0x002fe40007810000 */
[----:B------:R-:W-:Y:S01]  /*7170*/  SYNCS.ARRIVE.TRANS64.RED.A1T0 RZ, [UR10], RZ ;  /* 0x000000ffffff79a7 */ /* 0x000fe2000810040a */
[----:B------:R-:W-:-:S04]  /*7180*/  UIADD3 UR10, UR14, 0x80, URZ ;  /* 0x000000800e0a7890 */ /* 0x000fc8000fffe03f */
[----:B------:R-:W1:Y:S01]  /*7190*/  MUFU.TANH R157, R157 ;  /* 0x0000009d009d7308 */ /* 0x000e620000002400 */
[----:B--2---:R-:W-:Y:S02]  /*71a0*/  FMNMX.FTZ R3, R155, R168, !PT ;  /* 0x000000a89b037209 */ /* 0x004fe40007810000 */
[----:B------:R-:W-:Y:S01]  /*71b0*/  UMOV UR18, UR10 ;  /* 0x0000000a00127c82 */ /* 0x000fe20008000000 */
[----:B------:R-:W-:-:S04]  /*71c0*/  UIADD3 UR10, UR14, 0x100, URZ ;  /* 0x000001000e0a7890 */ /* 0x000fc8000fffe03f */
        /* <DEDUP_REMOVED lines=21> */
[----:B------:R-:W3:Y:S08]  /*7320*/  MUFU.TANH R11, R11 ;  /* 0x0000000b000b7308 */ /* 0x000ef00000002400 */
[----:B------:R-:W4:Y:S08]  /*7330*/  MUFU.TANH R12, R12 ;  /* 0x0000000c000c7308 */ /* 0x000f300000002400 */
[----:B------:R-:W5:Y:S01]  /*7340*/  MUFU.TANH R162, R162 ;  /* 0x000000a200a27308 */ /* 0x000f620000002400 */
[----:B0-----:R-:W-:-:S02]  /*7350*/  FMNMX.FTZ R21, R168, R3, !PT ;  /* 0x00000003a8157209 */ /* 0x001fc40007810000 */
[----:B-1----:R-:W-:-:S05]  /*7360*/  FMNMX.FTZ R168, R10, R7, !PT ;  /* 0x000000070aa87209 */ /* 0x002fca0007810000 */
[----:B------:R-:W0:Y:S01]  /*7370*/  MUFU.TANH R163, R163 ;  /* 0x000000a300a37308 */ /* 0x000e220000002400 */
[----:B------:R-:W1:Y:S01]  /*7380*/  SHFL.BFLY PT, R170, R21, 0x1, 0x1f ;  /* 0x0c201f0015aa7f89 */ /* 0x000e6200000e0000 */
[----:B--2---:R-:W-:-:S04]  /*7390*/  FMNMX.FTZ R168, R9, R168, !PT ;  /* 0x000000a809a87209 */ /* 0x004fc80007810000 */
[----:B---3--:R-:W-:Y:S02]  /*73a0*/  FMNMX.FTZ R3, R11, R168, !PT ;  /* 0x000000a80b037209 */ /* 0x008fe40007810000 */
[----:B------:R-:W2:Y:S02]  /*73b0*/  MUFU.TANH R166, R166 ;  /* 0x000000a600a67308 */ /* 0x000ea40000002400 */
[----:B----4-:R-:W-:-:S04]  /*73c0*/  FMNMX.FTZ R3, R12, R3, !PT ;  /* 0x000000030c037209 */ /* 0x010fc80007810000 */
[----:B-----5:R-:W-:Y:S02]  /*73d0*/  FMNMX.FTZ R168, R162, R3, !PT ;  /* 0x00000003a2a87209 */ /* 0x020fe40007810000 */
[----:B------:R-:W3:Y:S08]  /*73e0*/  MUFU.TANH R167, R167 ;  /* 0x000000a700a77308 */ /* 0x000ef00000002400 */
[----:B------:R-:W4:Y:S01]  /*73f0*/  MUFU.TANH R172, R172 ;  /* 0x000000ac00ac7308 */ /* 0x000f220000002400 */
[----:B-1----:R-:W-:-:S02]  /*7400*/  FMNMX.FTZ R3, R21, R170, !PT ;  /* 0x000000aa15037209 */ /* 0x002fc40007810000 */
[----:B0-----:R-:W-:-:S03]  /*7410*/  FMNMX.FTZ R21, R163, R168, !PT ;  /* 0x000000a8a3157209 */ /* 0x001fc60007810000 */
[C---:B------:R-:W-:Y:S02]  /*7420*/  FADD.FTZ R168, -R3.reuse, R14 ;  /* 0x0000000e03a87221 */ /* 0x040fe40000010100 */
[----:B------:R-:W0:Y:S01]  /*7430*/  MUFU.TANH R176, R176 ;  /* 0x000000b000b07308 */ /* 0x000e220000002400 */
[----:B--2---:R-:W-:Y:S01]  /*7440*/  FMNMX.FTZ R14, R166, R21, !PT ;  /* 0x00000015a60e7209 */ /* 0x004fe20007810000 */
[----:B------:R-:W-:Y:S01]  /*7450*/  FMUL.FTZ R213, R3, UR11 ;  /* 0x0000000b03d57c20 */ /* 0x000fe20008410000 */
[----:B------:R-:W-:Y:S02]  /*7460*/  FMUL.FTZ R21, R168, UR11 ;  /* 0x0000000ba8157c20 */ /* 0x000fe40008410000 */
[----:B---3--:R-:W-:Y:S01]  /*7470*/  FMNMX.FTZ R169, R167, R14, !PT ;  /* 0x0000000ea7a97209 */ /* 0x008fe20007810000 */
[--C-:B------:R-:W-:Y:S01]  /*7480*/  FFMA.FTZ R14, R13, UR11, -R213.reuse ;  /* 0x0000000b0d0e7c23 */ /* 0x100fe200080108d5 */
[--C-:B------:R-:W-:Y:S01]  /*7490*/  FFMA.FTZ R174, R154, UR11, -R213.reuse ;  /* 0x0000000b9aae7c23 */ /* 0x100fe200080108d5 */
[----:B------:R-:W1:Y:S01]  /*74a0*/  MUFU.TANH R177, R177 ;  /* 0x000000b100b17308 */ /* 0x000e620000002400 */
[----:B----4-:R-:W-:Y:S01]  /*74b0*/  FMNMX.FTZ R169, R172, R169, !PT ;  /* 0x000000a9aca97209 */ /* 0x010fe20007810000 */
[--C-:B------:R-:W-:Y:S01]  /*74c0*/  FFMA.FTZ R15, R15, UR11, -R213.reuse ;  /* 0x0000000b0f0f7c23 */ /* 0x100fe200080108d5 */
[--C-:B------:R-:W-:Y:S01]  /*74d0*/  FFMA.FTZ R20, R20, UR11, -R213.reuse ;  /* 0x0000000b14147c23 */ /* 0x100fe200080108d5 */
[--C-:B------:R-:W-:Y:S01]  /*74e0*/  FFMA.FTZ R170, R156, UR11, -R213.reuse ;  /* 0x0000000b9caa7c23 */ /* 0x100fe200080108d5 */
[--C-:B------:R-:W-:Y:S01]  /*74f0*/  FFMA.FTZ R171, R157, UR11, -R213.reuse ;  /* 0x0000000b9dab7c23 */ /* 0x100fe200080108d5 */
[--C-:B------:R-:W-:Y:S01]  /*7500*/  FFMA.FTZ R173, R158, UR11, -R213.reuse ;  /* 0x0000000b9ead7c23 */ /* 0x100fe200080108d5 */
[--C-:B------:R-:W-:Y:S01]  /*7510*/  FFMA.FTZ R159, R159, UR11, -R213.reuse ;  /* 0x0000000b9f9f7c23 */ /* 0x100fe200080108d5 */
[----:B------:R-:W2:Y:S01]  /*7520*/  MUFU.TANH R180, R180 ;  /* 0x000000b400b47308 */ /* 0x000ea20000002400 */
[----:B0-----:R-:W-:Y:S01]  /*7530*/  FMNMX.FTZ R168, R176, R169, !PT ;  /* 0x000000a9b0a87209 */ /* 0x001fe20007810000 */
[--C-:B------:R-:W-:Y:S01]  /*7540*/  FFMA.FTZ R178, R160, UR11, -R213.reuse ;  /* 0x0000000ba0b27c23 */ /* 0x100fe200080108d5 */
[--C-:B------:R-:W-:Y:S01]  /*7550*/  FFMA.FTZ R182, R161, UR11, -R213.reuse ;  /* 0x0000000ba1b67c23 */ /* 0x100fe200080108d5 */
[--C-:B------:R-:W-:Y:S01]  /*7560*/  FFMA.FTZ R183, R164, UR11, -R213.reuse ;  /* 0x0000000ba4b77c23 */ /* 0x100fe200080108d5 */
[----:B------:R-:W-:-:S03]  /*7570*/  FFMA.FTZ R212, R165, UR11, -R213 ;  /* 0x0000000ba5d47c23 */ /* 0x000fc600080108d5 */
[----:B------:R-:W0:Y:S01]  /*7580*/  MUFU.TANH R181, R181 ;  /* 0x000000b500b57308 */ /* 0x000e220000002400 */
[----:B-1----:R-:W-:Y:S01]  /*7590*/  FMNMX.FTZ R13, R177, R168, !PT ;  /* 0x000000a8b10d7209 */ /* 0x002fe20007810000 */
[----:B------:R-:W-:-:S06]  /*75a0*/  FFMA.FTZ R168, R4, UR11, -R213 ;  /* 0x0000000b04a87c23 */ /* 0x000fcc00080108d5 */
[----:B------:R-:W1:Y:S01]  /*75b0*/  MUFU.TANH R179, R179 ;  /* 0x000000b300b37308 */ /* 0x000e620000002400 */
[----:B--2---:R-:W-:-:S07]  /*75c0*/  FMNMX.FTZ R4, R180, R13, !PT ;  /* 0x0000000db4047209 */ /* 0x004fce0007810000 */
[----:B------:R-:W2:Y:S01]  /*75d0*/  MUFU.TANH R210, R210 ;  /* 0x000000d200d27308 */ /* 0x000ea20000002400 */
[----:B0-----:R-:W-:-:S07]  /*75e0*/  FMNMX.FTZ R4, R181, R4, !PT ;  /* 0x00000004b5047209 */ /* 0x001fce0007810000 */
[----:B------:R-:W0:Y:S01]  /*75f0*/  MUFU.TANH R211, R211 ;  /* 0x000000d300d37308 */ /* 0x000e220000002400 */
[----:B-1----:R-:W-:-:S07]  /*7600*/  FMNMX.FTZ R169, R179, R4, !PT ;  /* 0x00000004b3a97209 */ /* 0x002fce0007810000 */
[----:B------:R-:W1:Y:S01]  /*7610*/  MUFU.EX2 R21, R21 ;  /* 0x0000001500157308 */ /* 0x000e620000000800 */
[----:B--2---:R-:W-:Y:S01]  /*7620*/  FMNMX.FTZ R4, R210, R169, !PT ;  /* 0x000000a9d2047209 */ /* 0x004fe20007810000 */
[----:B------:R-:W-:-:S06]  /*7630*/  FFMA.FTZ R169, R155, UR11, -R213 ;  /* 0x0000000b9ba97c23 */ /* 0x000fcc00080108d5 */
[----:B------:R-:W-:Y:S01]  /*7640*/  MUFU.EX2 R14, R14 ;  /* 0x0000000e000e7308 */ /* 0x000fe20000000800 */
[----:B0-----:R-:W-:-:S05]  /*7650*/  FMNMX.FTZ R4, R211, R4, !PT ;  /* 0x00000004d3047209 */ /* 0x001fca0007810000 */
[----:B------:R-:W0:Y:S02]  /*7660*/  SHFL.BFLY PT, R175, R4, 0x2, 0x1f ;  /* 0x0c401f0004af7f89 */ /* 0x000e2400000e0000 */
[----:B------:R-:W-:Y:S01]  /*7670*/  MUFU.EX2 R13, R168 ;  /* 0x000000a8000d7308 */ /* 0x000fe20000000800 */
[-C--:B-1----:R-:W-:Y:S01]  /*7680*/  FMUL.FTZ R24, R24, R21.reuse ;  /* 0x0000001518187220 */ /* 0x082fe20000410000 */
        /* <DEDUP_REMOVED lines=20> */
[----:B0-----:R-:W-:Y:S01]  /*77d0*/  FMNMX.FTZ R154, R4, R175, !PT ;  /* 0x000000af049a7209 */ /* 0x001fe20007810000 */
[--C-:B------:R-:W-:Y:S01]  /*77e0*/  FFMA.FTZ R175, R152, UR11, -R213.reuse ;  /* 0x0000000b98af7c23 */ /* 0x100fe200080108d5 */
[----:B------:R-:W-:Y:S01]  /*77f0*/  FFMA.FTZ R213, R153, UR11, -R213 ;  /* 0x0000000b99d57c23 */ /* 0x000fe200080108d5 */
[----:B------:R-:W-:Y:S01]  /*7800*/  IMAD.MOV R153, RZ, RZ, -R19 ;  /* 0x000000ffff997224 */ /* 0x000fe200078e0a13 */
[----:B------:R-:W-:Y:S01]  /*7810*/  MUFU.EX2 R168, R174 ;  /* 0x000000ae00a87308 */ /* 0x000fe20000000800 */
[----:B------:R-:W0:Y:S01]  /*7820*/  SHFL.BFLY PT, R155, R154, 0x1, 0x1f ;  /* 0x0c201f009a9b7f89 */ /* 0x000e2200000e0000 */
[-C--:B------:R-:W-:Y:S01]  /*7830*/  FMUL.FTZ R61, R61, R21.reuse ;  /* 0x000000153d3d7220 */ /* 0x080fe20000410000 */
[----:B------:R-:W-:Y:S01]  /*7840*/  FMUL.FTZ R64, R64, R21 ;  /* 0x0000001540407220 */ /* 0x000fe20000410000 */
[----:B------:R-:W-:Y:S01]  /*7850*/  ISETP.NE.AND P2, PT, R18, R153, PT ;  /* 0x000000991200720c */ /* 0x000fe20003f45270 */
        /* <DEDUP_REMOVED lines=20> */
[----:B0-----:R-:W-:Y:S01]  /*79a0*/  FMNMX.FTZ R4, R154, R155, !PT ;  /* 0x0000009b9a047209 */ /* 0x001fe20007810000 */
[----:B------:R-:W-:Y:S01]  /*79b0*/  IMAD.U32 R154, RZ, RZ, UR7 ;  /* 0x00000007ff9a7e24 */ /* 0x000fe2000f8e00ff */
[----:B-1----:R-:W-:Y:S01]  /*79c0*/  F2FP.BF16.F32.PACK_AB R156, R169, R168 ;  /* 0x000000a8a99c723e */ /* 0x002fe200000010ff */
[-C--:B------:R-:W-:Y:S01]  /*79d0*/  FMUL.FTZ R100, R100, R21.reuse ;  /* 0x0000001564647220 */ /* 0x080fe20000410000 */
[----:B------:R-:W-:Y:S01]  /*79e0*/  FMUL.FTZ R101, R101, R21 ;  /* 0x0000001565657220 */ /* 0x000fe20000410000 */
[----:B------:R-:W-:Y:S01]  /*79f0*/  FADD.FTZ R7, -R4, R7 ;  /* 0x0000000704077221 */ /* 0x000fe20000010100 */
[----:B------:R-:W-:-:S02]  /*7a00*/  @!P2 IMAD R153, R154, 0x40, R17 ;  /* 0x000000409a99a824 */ /* 0x000fc400078e0211 */
[----:B------:R-:W-:Y:S01]  /*7a10*/  FMUL.FTZ R152, R4, UR11 ;  /* 0x0000000b04987c20 */ /* 0x000fe20008410000 */
[----:B------:R-:W-:Y:S01]  /*7a20*/  MUFU.EX2 R173, R173 ;  /* 0x000000ad00ad7308 */ /* 0x000fe20000000800 */
[----:B------:R-:W-:Y:S01]  /*7a30*/  FMUL.FTZ R7, R7, UR11 ;  /* 0x0000000b07077c20 */ /* 0x000fe20008410000 */
[-C--:B------:R-:W-:Y:S01]  /*7a40*/  FMUL.FTZ R104, R104, R21.reuse ;  /* 0x0000001568687220 */ /* 0x080fe20000410000 */
[--C-:B------:R-:W-:Y:S01]  /*7a50*/  FFMA.FTZ R219, R176, UR11, -R152.reuse ;  /* 0x0000000bb0db7c23 */ /* 0x100fe20008010898 */
[----:B------:R-:W-:Y:S01]  /*7a60*/  @!P2 LEA R154, R153, UR40, 0x2 ;  /* 0x00000028999aac11 */ /* 0x000fe2000f8e10ff */
[--C-:B------:R-:W-:Y:S01]  /*7a70*/  FFMA.FTZ R176, R177, UR11, -R152.reuse ;  /* 0x0000000bb1b07c23 */ /* 0x100fe20008010898 */
[--C-:B------:R-:W-:Y:S01]  /*7a80*/  FFMA.FTZ R10, R10, UR11, -R152.reuse ;  /* 0x0000000b0a0a7c23 */ /* 0x100fe20008010898 */
[--C-:B------:R-:W-:Y:S01]  /*7a90*/  FFMA.FTZ R9, R9, UR11, -R152.reuse ;  /* 0x0000000b09097c23 */ /* 0x100fe20008010898 */
[----:B------:R-:W0:Y:S01]  /*7aa0*/  MUFU.EX2 R7, R7 ;  /* 0x0000000700077308 */ /* 0x000e220000000800 */
        /* <DEDUP_REMOVED lines=12> */
[----:B------:R-:W-:Y:S01]  /*7b70*/  @!P2 STS [R154+0x38400], R21 ;  /* 0x038400159a00a388 */ /* 0x000fe20000000800 */
[----:B------:R-:W-:Y:S01]  /*7b80*/  MUFU.EX2 R10, R10 ;  /* 0x0000000a000a7308 */ /* 0x000fe20000000800 */
[----:B------:R-:W-:Y:S01]  /*7b90*/  F2FP.BF16.F32.PACK_AB R152, R13, R14 ;  /* 0x0000000e0d98723e */ /* 0x000fe200000010ff */
[----:B------:R-:W-:Y:S01]  /*7ba0*/  FMUL.FTZ R105, R105, R21 ;  /* 0x0000001569697220 */ /* 0x000fe20000410000 */
[----:B0-----:R0:W-:Y:S01]  /*7bb0*/  @!P2 STS [R154+0x38420], R7 ;  /* 0x038420079a00a388 */ /* 0x0011e20000000800 */
[----:B------:R-:W-:Y:S01]  /*7bc0*/  F2FP.BF16.F32.PACK_AB R158, R171, R170 ;  /* 0x000000aaab9e723e */ /* 0x000fe200000010ff */
[-C--:B------:R-:W-:Y:S01]  /*7bd0*/  FMUL.FTZ R26, R26, R7.reuse ;  /* 0x000000071a1a7220 */ /* 0x080fe20000410000 */
[-C--:B------:R-:W-:Y:S01]  /*7be0*/  FMUL.FTZ R27, R27, R7.reuse ;  /* 0x000000071b1b7220 */ /* 0x080fe20000410000 */
[-C--:B------:R-:W-:Y:S01]  /*7bf0*/  FMUL.FTZ R30, R30, R7.reuse ;  /* 0x000000071e1e7220 */ /* 0x080fe20000410000 */
[----:B------:R-:W1:Y:S01]  /*7c00*/  MUFU.EX2 R9, R9 ;  /* 0x0000000900097308 */ /* 0x000e620000000800 */
[-C--:B------:R-:W-:Y:S01]  /*7c10*/  FMUL.FTZ R31, R31, R7.reuse ;  /* 0x000000071f1f7220 */ /* 0x080fe20000410000 */
[-C--:B------:R-:W-:Y:S01]  /*7c20*/  FMUL.FTZ R34, R34, R7.reuse ;  /* 0x0000000722227220 */ /* 0x080fe20000410000 */
[-C--:B------:R-:W-:Y:S01]  /*7c30*/  FMUL.FTZ R35, R35, R7.reuse ;  /* 0x0000000723237220 */ /* 0x080fe20000410000 */
[----:B------:R-:W-:Y:S01]  /*7c40*/  FMUL.FTZ R38, R38, R7 ;  /* 0x0000000726267220 */ /* 0x000fe20000410000 */
[----:B0-----:R-:W-:Y:S01]  /*7c50*/  F2FP.BF16.F32.PACK_AB R154, R20, R15 ;  /* 0x0000000f149a723e */ /* 0x001fe200000010ff */
        /* <DEDUP_REMOVED lines=11> */
[----:B-1----:R-:W-:Y:S01]  /*7d10*/  F2FP.BF16.F32.PACK_AB R153, R9, R10 ;  /* 0x0000000a0999723e */ /* 0x002fe200000010ff */
        /* <DEDUP_REMOVED lines=14> */
[----:B------:R-:W1:Y:S01]  /*7e00*/  MUFU.EX2 R215, R215 ;  /* 0x000000d700d77308 */ /* 0x000e620000000800 */
[----:B0-----:R-:W-:Y:S01]  /*7e10*/  F2FP.BF16.F32.PACK_AB R155, R12, R11 ;  /* 0x0000000b0c9b723e */ /* 0x001fe200000010ff */
        /* <DEDUP_REMOVED lines=16> */
[----:B------:R-:W-:Y:S01]  /*7f20*/  FMUL.FTZ R107, R107, R7 ;  /* 0x000000076b6b7220 */ /* 0x000fe20000410000 */
[-C--:B------:R-:W-:Y:S01]  /*7f30*/  FMUL.FTZ R108, R108, R21.reuse ;  /* 0x000000156c6c7220 */ /* 0x080fe20000410000 */
[----:B------:R-:W-:Y:S01]  /*7f40*/  FMUL.FTZ R109, R109, R21 ;  /* 0x000000156d6d7220 */ /* 0x000fe20000410000 */
[-C--:B------:R-:W-:Y:S01]  /*7f50*/  FMUL.FTZ R110, R110, R7.reuse ;  /* 0x000000076e6e7220 */ /* 0x080fe20000410000 */
[----:B------:R-:W-:Y:S01]  /*7f60*/  FMUL.FTZ R111, R111, R7 ;  /* 0x000000076f6f7220 */ /* 0x000fe20000410000 */
[-C--:B------:R-:W-:Y:S01]  /*7f70*/  FMUL.FTZ R112, R112, R21.reuse ;  /* 0x0000001570707220 */ /* 0x080fe20000410000 */
[----:B------:R0:W1:Y:S01]  /*7f80*/  MUFU.EX2 R174, R159 ;  /* 0x0000009f00ae7308 */ /* 0x0000620000000800 */
[----:B------:R-:W-:Y:S01]  /*7f90*/  FMUL.FTZ R113, R113, R21 ;  /* 0x0000001571717220 */ /* 0x000fe20000410000 */
[-C--:B------:R-:W-:Y:S01]  /*7fa0*/  FMUL.FTZ R114, R114, R7.reuse ;  /* 0x0000000772727220 */ /* 0x080fe20000410000 */
[----:B------:R-:W-:Y:S01]  /*7fb0*/  FMUL.FTZ R115, R115, R7 ;  /* 0x0000000773737220 */ /* 0x000fe20000410000 */
[-C--:B------:R-:W-:Y:S01]  /*7fc0*/  FMUL.FTZ R116, R116, R21.reuse ;  /* 0x0000001574747220 */ /* 0x080fe20000410000 */
[----:B------:R-:W-:Y:S01]  /*7fd0*/  FMUL.FTZ R117, R117, R21 ;  /* 0x0000001575757220 */ /* 0x000fe20000410000 */
[-C--:B------:R-:W-:Y:S01]  /*7fe0*/  FMUL.FTZ R118, R118, R7.reuse ;  /* 0x0000000776767220 */ /* 0x080fe20000410000 */
[----:B------:R-:W-:Y:S01]  /*7ff0*/  FMUL.FTZ R119, R119, R7 ;  /* 0x0000000777777220 */ /* 0x000fe20000410000 */
[----:B------:R-:W-:Y:S01]  /*8000*/  MUFU.EX2 R175, R175 ;  /* 0x000000af00af7308 */ /* 0x000fe20000000800 */
[----:B0-----:R-:W-:Y:S01]  /*8010*/  F2FP.BF16.F32.PACK_AB R159, R217, R216 ;  /* 0x000000d8d99f723e */ /* 0x001fe200000010ff */
        /* <DEDUP_REMOVED lines=40> */
[----:B------:R1:W-:Y:S01]  /*82a0*/  STSM.16.M88.4 [R22+0x36400], R152 ;  /* 0x0364009816007844 */ /* 0x0003e20000000200 */
[----:B------:R-:W-:Y:S01]  /*82b0*/  FFMA.FTZ R6, R21, R6, R14 ;  /* 0x0000000615067223 */ /* 0x000fe2000001000e */
[----:B------:R-:W-:-:S02]  /*82c0*/  FFMA.FTZ R8, R7, R8, R10 ;  /* 0x0000000807087223 */ /* 0x000fc4000001000a */
[----:B------:R1:W-:Y:S01]  /*82d0*/  STSM.16.M88.4 [R23], R156 ;  /* 0x0000009c17007844 */ /* 0x0003e20000000200 */
[----:B------:R-:W-:Y:S01]  /*82e0*/  FADD.FTZ R6, R13, R6 ;  /* 0x000000060d067221 */ /* 0x000fe20000010000 */
[----:B------:R-:W-:Y:S01]  /*82f0*/  MUFU.EX2 R182, R182 ;  /* 0x000000b600b67308 */ /* 0x000fe20000000800 */
[----:B------:R-:W-:Y:S02]  /*8300*/  FADD.FTZ R8, R9, R8 ;  /* 0x0000000809087221 */ /* 0x000fe40000010000 */
[----:B------:R-:W-:Y:S02]  /*8310*/  FADD.FTZ R15, R15, R6 ;  /* 0x000000060f0f7221 */ /* 0x000fe40000010000 */
[----:B------:R-:W-:Y:S02]  /*8320*/  FADD.FTZ R11, R11, R8 ;  /* 0x000000080b0b7221 */ /* 0x000fe40000010000 */
[----:B------:R-:W-:Y:S01]  /*8330*/  FADD.FTZ R15, R20, R15 ;  /* 0x0000000f140f7221 */ /* 0x000fe20000010000 */
[----:B------:R-:W2:Y:S01]  /*8340*/  MUFU.EX2 R183, R183 ;  /* 0x000000b700b77308 */ /* 0x000ea20000000800 */
[----:B0-----:R-:W-:Y:S01]  /*8350*/  F2FP.BF16.F32.PACK_AB R163, R177, R176 ;  /* 0x000000b0b1a3723e */ /* 0x001fe200000010ff */
[----:B------:R-:W-:Y:S01]  /*8360*/  FADD.FTZ R11, R12, R11 ;  /* 0x0000000b0c0b7221 */ /* 0x000fe20000010000 */
[----:B------:R-:W-:-:S03]  /*8370*/  FADD.FTZ R168, R168, R15 ;  /* 0x0000000fa8a87221 */ /* 0x000fc60000010000 */
[----:B------:R1:W-:Y:S01]  /*8380*/  STSM.16.M88.4 [R185], R160 ;  /* 0x000000a0b9007844 */ /* 0x0003e20000000200 */
[----:B------:R-:W-:Y:S01]  /*8390*/  FADD.FTZ R214, R214, R11 ;  /* 0x0000000bd6d67221 */ /* 0x000fe20000010000 */
[----:B------:R-:W-:Y:S01]  /*83a0*/  MUFU.EX2 R212, R212 ;  /* 0x000000d400d47308 */ /* 0x000fe20000000800 */
[----:B------:R-:W-:Y:S02]  /*83b0*/  FADD.FTZ R169, R169, R168 ;  /* 0x000000a8a9a97221 */ /* 0x000fe40000010000 */
[----:B------:R-:W-:Y:S02]  /*83c0*/  FADD.FTZ R215, R215, R214 ;  /* 0x000000d6d7d77221 */ /* 0x000fe40000010000 */
[----:B------:R-:W-:Y:S02]  /*83d0*/  FADD.FTZ R170, R170, R169 ;  /* 0x000000a9aaaa7221 */ /* 0x000fe40000010000 */
[----:B------:R-:W-:Y:S01]  /*83e0*/  FADD.FTZ R216, R216, R215 ;  /* 0x000000d7d8d87221 */ /* 0x000fe20000010000 */
[----:B------:R-:W0:Y:S01]  /*83f0*/  MUFU.EX2 R213, R213 ;  /* 0x000000d500d57308 */ /* 0x000e220000000800 */
[----:B--2---:R-:W-:Y:S01]  /*8400*/  F2FP.BF16.F32.PACK_AB R164, R183, R182 ;  /* 0x000000b6b7a4723e */ /* 0x004fe200000010ff */
[----:B------:R-:W-:Y:S01]  /*8410*/  FADD.FTZ R170, R171, R170 ;  /* 0x000000aaabaa7221 */ /* 0x000fe20000010000 */
[----:B------:R-:W-:-:S03]  /*8420*/  FADD.FTZ R217, R217, R216 ;  /* 0x000000d8d9d97221 */ /* 0x000fc60000010000 */
[----:B------:R-:W-:Y:S01]  /*8430*/  FADD.FTZ R173, R173, R170 ;  /* 0x000000aaadad7221 */ /* 0x000fe20000010000 */
[----:B------:R-:W-:Y:S01]  /*8440*/  FADD.FTZ R172, R172, R217 ;  /* 0x000000d9acac7221 */ /* 0x000fe20000010000 */
[----:B------:R-:W-:Y:S02]  /*8450*/  MUFU.EX2 R180, R180 ;  /* 0x000000b400b47308 */ /* 0x000fe40000000800 */
[----:B------:R-:W-:Y:S01]  /*8460*/  FADD.FTZ R174, R174, R173 ;  /* 0x000000adaeae7221 */ /* 0x000fe20000010000 */
[----:B------:R-:W-:-:S03]  /*8470*/  FADD.FTZ R219, R219, R172 ;  /* 0x000000acdbdb7221 */ /* 0x000fc60000010000 */
[----:B------:R-:W-:Y:S01]  /*8480*/  FADD.FTZ R175, R175, R174 ;  /* 0x000000aeafaf7221 */ /* 0x000fe20000010000 */
[----:B------:R-:W-:Y:S01]  /*8490*/  FADD.FTZ R176, R176, R219 ;  /* 0x000000dbb0b07221 */ /* 0x000fe20000010000 */
[----:B------:R-:W2:Y:S01]  /*84a0*/  MUFU.EX2 R179, R179 ;  /* 0x000000b300b37308 */ /* 0x000ea20000000800 */
[----:B0-----:R-:W-:Y:S01]  /*84b0*/  F2FP.BF16.F32.PACK_AB R166, R213, R212 ;  /* 0x000000d4d5a6723e */ /* 0x001fe200000010ff */
[----:B------:R-:W-:Y:S01]  /*84c0*/  FADD.FTZ R175, R178, R175 ;  /* 0x000000afb2af7221 */ /* 0x000fe20000010000 */
[----:B------:R-:W-:-:S03]  /*84d0*/  FADD.FTZ R177, R177, R176 ;  /* 0x000000b0b1b17221 */ /* 0x000fc60000010000 */
[----:B------:R-:W-:Y:S02]  /*84e0*/  FADD.FTZ R182, R182, R175 ;  /* 0x000000afb6b67221 */ /* 0x000fe40000010000 */
[----:B------:R-:W-:Y:S02]  /*84f0*/  MUFU.EX2 R181, R181 ;  /* 0x000000b500b57308 */ /* 0x000fe40000000800 */
[----:B------:R-:W-:-:S04]  /*8500*/  FADD.FTZ R183, R183, R182 ;  /* 0x000000b6b7b77221 */ /* 0x000fc80000010000 */
[----:B------:R-:W-:Y:S02]  /*8510*/  FADD.FTZ R6, R212, R183 ;  /* 0x000000b7d4067221 */ /* 0x000fe40000010000 */
[----:B------:R-:W0:Y:S01]  /*8520*/  MUFU.EX2 R210, R210 ;  /* 0x000000d200d27308 */ /* 0x000e220000000800 */
[----:B--2---:R-:W-:Y:S01]  /*8530*/  F2FP.BF16.F32.PACK_AB R165, R179, R180 ;  /* 0x000000b4b3a5723e */ /* 0x004fe200000010ff */
[----:B------:R-:W-:Y:S01]  /*8540*/  FADD.FTZ R180, R180, R177 ;  /* 0x000000b1b4b47221 */ /* 0x000fe20000010000 */
[----:B------:R-:W-:-:S03]  /*8550*/  FADD.FTZ R6, R213, R6 ;  /* 0x00000006d5067221 */ /* 0x000fc60000010000 */
[----:B------:R-:W-:Y:S01]  /*8560*/  FADD.FTZ R180, R179, R180 ;  /* 0x000000b4b3b47221 */ /* 0x000fe20000010000 */
[----:B0-----:R-:W-:-:S03]  /*8570*/  F2FP.BF16.F32.PACK_AB R167, R210, R181 ;  /* 0x000000b5d2a7723e */ /* 0x001fc600000010ff */
[----:B------:R-:W-:Y:S02]  /*8580*/  FADD.FTZ R181, R181, R180 ;  /* 0x000000b4b5b57221 */ /* 0x000fe40000010000 */
[----:B------:R1:W-:Y:S01]  /*8590*/  STSM.16.M88.4 [R184], R164 ;  /* 0x000000a4b8007844 */ /* 0x0003e20000000200 */
[----:B------:R-:W-:Y:S01]  /*85a0*/  WARPGROUP.ARRIVE ;  /* 0x00000000000079c5 */ /* 0x000fe20000000000 */
[----:B------:R-:W-:-:S05]  /*85b0*/  FADD.FTZ R8, R210, R181 ;  /* 0x000000b5d2087221 */ /* 0x000fca0000010000 */
[----:B------:R-:W-:Y:S01]  /*85c0*/  HGMMA.64x256x16.F32.BF16 R24, R152, gdesc[UR12].tnspB, R24, gsb0 ;  /* 0x43e0000c98187df0 */ /* 0x000fe20008001818 */
[----:B------:R-:W-:Y:S01]  /*85d0*/  UIADD3 UR14, UR14, 0x180, URZ ;  /* 0x000001800e0e7890 */ /* 0x000fe2000fffe03f */
[----:B------:R-:W-:Y:S01]  /*85e0*/  UMOV UR15, 0x40000040 ;  /* 0x40000040000f7882 */ /* 0x000fe20000000000 */
[----:B------:R-:W-:Y:S02]  /*85f0*/  WARPGROUP.DEPBAR.LE gsb0, 0x0 ;  /* 0x00008000000079c5 */ /* 0x000fe40000010000 */
[----:B------:R-:W-:-:S15]  /*8600*/  WARPGROUP.ARRIVE ;  /* 0x00000000000079c5 */ /* 0x000fde0000000000 */
[----:B------:R-:W-:-:S08]  /*8610*/  NOP ;  /* 0x0000000000007918 */ /* 0x000fd00000000000 */
        /* <DEDUP_REMOVED lines=22> */
.L_x_1015:
[----:B------:R-:W-:Y:S01]  /*8780*/  UIADD3 UR6, UR6, 0x38860, URZ ;  /* 0x0003886006067890 */ /* 0x000fe2000fffe03f */
[----:B------:R-:W-:Y:S01]  /*8790*/  IMAD.MOV.U32 R7, RZ, RZ, R4 ;  /* 0x000000ffff077224 */ /* 0x000fe200078e0004 */
[----:B------:R-:W-:Y:S01]  /*87a0*/  UMOV UR7, UR36 ;  /* 0x0000002400077c82 */ /* 0x000fe20008000000 */
[----:B------:R-:W-:Y:S01]  /*87b0*/  IMAD.MOV.U32 R14, RZ, RZ, R3 ;  /* 0x000000ffff0e7224 */ /* 0x000fe200078e0003 */
[----:B------:R-:W-:-:S09]  /*87c0*/  UPRMT UR6, UR39, 0x654, UR6 ;  /* 0x0000065427067896 */ /* 0x000fd20008000006 */
[----:B------:R-:W-:Y:S01]  /*87d0*/  SYNCS.ARRIVE.TRANS64.RED.A1T0 RZ, [UR6], RZ ;  /* 0x000000ffffff79a7 */ /* 0x000fe20008100406 */
[----:B------:R-:W-:Y:S05]  /*87e0*/  @P1 BRA `(.L_x_1016) ;  /* 0xffffffd000701947 */ /* 0x000fea000383ffff */
.L_x_1005:
[----:B------:R-:W0:Y:S01]  /*87f0*/  SHFL.BFLY PT, R5, R6, 0x2, 0x1f ;  /* 0x0c401f0006057f89 */ /* 0x000e2200000e0000 */
[----:B------:R-:W-:Y:S01]  /*8800*/  IMAD.MOV R11, RZ, RZ, -R19 ;  /* 0x000000ffff0b7224 */ /* 0x000fe200078e0a13 */
[----:B------:R-:W-:Y:S01]  /*8810*/  MOV R165, 0xff800000 ;  /* 0xff80000000a57802 */ /* 0x000fe20000000f00 */
[----:B------:R-:W-:Y:S01]  /*8820*/  IMAD.U32 R13, RZ, RZ, UR11 ;  /* 0x0000000bff0d7e24 */ /* 0x000fe2000f8e00ff */
[----:B------:R-:W1:Y:S01]  /*8830*/  SHFL.BFLY PT, R9, R8, 0x2, 0x1f ;  /* 0x0c401f0008097f89 */ /* 0x000e6200000e0000 */
[----:B------:R-:W-:Y:S01]  /*8840*/  IMAD.MOV.U32 R166, RZ, RZ, -0x800000 ;  /* 0xff800000ffa67424 */ /* 0x000fe200078e00ff */
[----:B------:R-:W-:Y:S08]  /*8850*/  BAR.ARV 0x8, 0x100 ;  /* 0x0204000000007b1d */ /* 0x000ff00000002000 */
[----:B------:R-:W-:Y:S01]  /*8860*/  BAR.SYNC.DEFER_BLOCKING 0xf, 0x100 ;  /* 0x03c4000000007b1d */ /* 0x000fe20000010000 */
[----:B------:R-:W-:Y:S01]  /*8870*/  ISETP.NE.AND P0, PT, R18, R11, PT ;  /* 0x0000000b1200720c */ /* 0x000fe20003f05270 */
[----:B------:R-:W-:-:S02]  /*8880*/  IMAD.U32 R11, RZ, RZ, UR11 ;  /* 0x0000000bff0b7e24 */ /* 0x000fc4000f8e00ff */
[----:B------:R-:W-:Y:S02]  /*8890*/  VIADD R196, R196, 0x1 ;  /* 0x00000001c4c47836 */ /* 0x000fe40000000000 */
[----:B0-----:R-:W-:Y:S01]  /*88a0*/  FADD.FTZ R0, R5, R6 ;  /* 0x0000000605007221 */ /* 0x001fe20000010000 */
[----:B------:R-:W-:Y:S02]  /*88b0*/  IMAD.MOV.U32 R5, RZ, RZ, RZ ;  /* 0x000000ffff057224 */ /* 0x000fe400078e00ff */
[----:B-1----:R-:W-:Y:S02]  /*88c0*/  FADD.FTZ R9, R9, R8 ;  /* 0x0000000809097221 */ /* 0x002fe40000010000 */
[----:B------:R-:W0:Y:S04]  /*88d0*/  SHFL.BFLY PT, R7, R0, 0x1, 0x1f ;  /* 0x0c201f0000077f89 */ /* 0x000e2800000e0000 */
[----:B------:R-:W1:Y:S01]  /*88e0*/  SHFL.BFLY PT, R10, R9, 0x1, 0x1f ;  /* 0x0c201f00090a7f89 */ /* 0x000e6200000e0000 */
[----:B0-----:R-:W-:Y:S01]  /*88f0*/  FADD.FTZ R7, R0, R7 ;  /* 0x0000000700077221 */ /* 0x001fe20000010000 */
[----:B------:R-:W-:Y:S01]  /*8900*/  IMAD.U32 R0, RZ, RZ, UR36 ;  /* 0x00000024ff007e24 */ /* 0x000fe2000f8e00ff */
[----:B------:R-:W-:Y:S01]  /*8910*/  UIADD3 UR36, UR36, 0x1, URZ ;  /* 0x0000000124247890 */ /* 0x000fe2000fffe03f */
[----:B-1----:R-:W-:-:S02]  /*8920*/  FADD.FTZ R6, R9, R10 ;  /* 0x0000000a09067221 */ /* 0x002fc40000010000 */
[----:B------:R-:W-:Y:S01]  /*8930*/  FSETP.NE.FTZ.AND P1, PT, R7, RZ, PT ;  /* 0x000000ff0700720b */ /* 0x000fe20003f35000 */
[----:B------:R-:W-:Y:S01]  /*8940*/  @!P0 IMAD R9, R0, 0x40, R17 ;  /* 0x0000004000098824 */ /* 0x000fe200078e0211 */
[----:B------:R-:W-:Y:S01]  /*8950*/  UISETP.NE.AND UP0, UPT, UR36, 0x2, UPT ;  /* 0x000000022400788c */ /* 0x000fe2000bf05270 */
[----:B------:R-:W-:Y:S01]  /*8960*/  IMAD.MOV.U32 R0, RZ, RZ, RZ ;  /* 0x000000ffff007224 */ /* 0x000fe200078e00ff */
[----:B------:R-:W-:Y:S02]  /*8970*/  FSETP.NE.FTZ.AND P2, PT, R6, RZ, PT ;  /* 0x000000ff0600720b */ /* 0x000fe40003f55000 */
[----:B------:R-:W-:Y:S01]  /*8980*/  @!P0 LEA R9, R9, UR40, 0x2 ;  /* 0x0000002809098c11 */ /* 0x000fe2000f8e10ff */
[----:B------:R-:W-:Y:S02]  /*8990*/  USEL UR4, URZ, 0x1, UP0 ;  /* 0x000000013f047887 */ /* 0x000fe40008000000 */
[----:B------:R-:W-:-:S04]  /*89a0*/  USEL UR36, UR36, URZ, UP0 ;  /* 0x0000003f24247287 */ /* 0x000fc80008000000 */
[----:B------:R-:W0:Y:S01]  /*89b0*/  @P1 MUFU.RCP R5, R7 ;  /* 0x0000000700051308 */ /* 0x000e220000001000 */
[----:B------:R-:W-:-:S07]  /*89c0*/  LOP3.LUT R2, R2, UR4, RZ, 0x3c, !PT ;  /* 0x0000000402027c12 */ /* 0x000fce000f8e3cff */
[----:B------:R-:W1:Y:S08]  /*89d0*/  @P2 MUFU.RCP R0, R6 ;  /* 0x0000000600002308 */ /* 0x000e700000001000 */
[----:B------:R-:W2:Y:S01]  /*89e0*/  @P1 MUFU.LG2 R7, R7 ;  /* 0x0000000700071308 */ /* 0x000ea20000000c00 */
[----:B0-----:R-:W-:Y:S01]  /*89f0*/  @!P0 STS [R9+0x38400], R5 ;  /* 0x0384000509008388 */ /* 0x001fe20000000800 */
[-C--:B------:R-:W-:Y:S01]  /*8a00*/  FMUL.FTZ R175, R24, R5.reuse ;  /* 0x0000000518af7220 */ /* 0x080fe20000410000 */
[-C--:B------:R-:W-:Y:S01]  /*8a10*/  FMUL.FTZ R20, R28, R5.reuse ;  /* 0x000000051c147220 */ /* 0x080fe20000410000 */
[-C--:B------:R-:W-:Y:S01]  /*8a20*/  FMUL.FTZ R8, R25, R5.reuse ;  /* 0x0000000519087220 */ /* 0x080fe20000410000 */
[-C--:B------:R-:W-:Y:S01]  /*8a30*/  FMUL.FTZ R10, R29, R5.reuse ;  /* 0x000000051d0a7220 */ /* 0x080fe20000410000 */
[-C--:B------:R-:W-:Y:S01]  /*8a40*/  FMUL.FTZ R174, R32, R5.reuse ;  /* 0x0000000520ae7220 */ /* 0x080fe20000410000 */
[-C--:B------:R-:W-:Y:S01]  /*8a50*/  FMUL.FTZ R24, R33, R5.reuse ;  /* 0x0000000521187220 */ /* 0x080fe20000410000 */
[----:B------:R0:W3:Y:S01]  /*8a60*/  @P2 MUFU.LG2 R21, R6 ;  /* 0x0000000600152308 */ /* 0x0000e20000000c00 */
        /* <DEDUP_REMOVED lines=60> */
[----:B------:R-:W-:Y:S01]  /*8e30*/  @P1 FMUL.FTZ R5, R11, 0.69314718246459960938 ;  /* 0x3f3172180b051820 */ /* 0x000fe20000410000 */
[----:B0-----:R-:W-:Y:S01]  /*8e40*/  @P2 FMUL.FTZ R6, R13, 0.69314718246459960938 ;  /* 0x3f3172180d062820 */ /* 0x001fe20000410000 */
[----:B--2---:R-:W-:Y:S01]  /*8e50*/  @P1 FMUL.FTZ R26, R7, 0.69314718246459960938 ;  /* 0x3f317218071a1820 */ /* 0x004fe20000410000 */
        /* <DEDUP_REMOVED lines=68> */
.L_x_987:
[----:B------:R-:W1:Y:S08]  /*92a0*/  S2UR UR39, SR_CgaCtaId ;  /* 0x00000000002779c3 */ /* 0x000e700000008800 */
[----:B------:R-:W-:Y:S06]  /*92b0*/  BAR.SYNC.DEFER_BLOCKING 0x5, 0x180 ;  /* 0x0146000000007b1d */ /* 0x000fec0000010000 */
[----:B------:R-:W-:Y:S01]  /*92c0*/  UMOV UR40, 0x400 ;  /* 0x0000040000287882 */ /* 0x000fe20000000000 */
[----:B------:R-:W-:Y:S01]  /*92d0*/  BSSY B0, `(.L_x_1017) ;  /* 0x00002e1000007945 */ /* 0x000fe20003800000 */
[----:B-1----:R-:W-:-:S09]  /*92e0*/  ULEA UR40, UR39, UR40, 0x18 ;  /* 0x0000002827287291 */ /* 0x002fd2000f8ec03f */
[----:B0-----:R-:W0:Y:S02]  /*92f0*/  LDS.128 R4, [UR40+0x388d0] ;  /* 0x0388d028ff047984 */ /* 0x001e240008000c00 */
[----:B0-----:R-:W-:Y:S01]  /*9300*/  R2UR UR4, R5 ;  /* 0x00000000050472ca */ /* 0x001fe200000e0000 */
[----:B------:R-:W-:Y:S06]  /*9310*/  BAR.ARV 0x4, 0x180 ;  /* 0x0106000000007b1d */ /* 0x000fec0000002000 */
[----:B------:R-:W-:Y:S08]  /*9320*/  @P0 BRA `(.L_x_1018) ;  /* 0x00000020000c0947 */ /* 0x000ff00003800000 */
[----:B------:R-:W0:Y:S08]  /*9330*/  S2UR UR5, SR_SWINHI ;  /* 0x00000000000579c3 */ /* 0x000e300000002f00 */
[----:B------:R-:W-:Y:S01]  /*9340*/  BAR.SYNC.DEFER_BLOCKING 0x1, 0x100 ;  /* 0x0044000000007b1d */ /* 0x000fe20000010000 */
        /* <DEDUP_REMOVED lines=18> */
[----:B------:R-:W-:Y:S01]  /*9470*/  ULDC.64 UR6, c[0x0][0xd08] ;  /* 0x0003420000067ab9 */ /* 0x000fe20000000a00 */
[----:B------:R-:W-:Y:S01]  /*9480*/  F2FP.BF16.F32.PACK_AB R73, R75, R74 ;  /* 0x0000004a4b49723e */ /* 0x000fe200000010ff */
[----:B------:R-:W-:Y:S01]  /*9490*/  IMAD.WIDE R118, R201, 0x2, R176 ;  /* 0x00000002c9767825 */ /* 0x000fe200078e02b0 */
[----:B------:R-:W-:-:S02]  /*94a0*/  F2FP.BF16.F32.PACK_AB R80, R81, R80 ;  /* 0x000000505150723e */ /* 0x000fc400000010ff */
[----:B------:R-:W-:Y:S02]  /*94b0*/  F2FP.BF16.F32.PACK_AB R74, R77, R76 ;  /* 0x0000004c4d4a723e */ /* 0x000fe400000010ff */
[C---:B------:R-:W-:Y:S02]  /*94c0*/  IADD3 R151, P1, R118.reuse, 0x20, RZ ;  /* 0x0000002076977810 */ /* 0x040fe40007f3e0ff */
[C---:B------:R-:W-:Y:S02]  /*94d0*/  IADD3 R48, P6, R118.reuse, 0x2020, RZ ;  /* 0x0000202076307810 */ /* 0x040fe40007fde0ff */
        /* <DEDUP_REMOVED lines=10> */
[C---:B------:R-:W-:Y:S02]  /*9580*/  IADD3 R30, P0, R118.reuse, 0x4020, RZ ;  /* 0x00004020761e7810 */ /* 0x040fe40007f1e0ff */
[----:B------:R-:W-:Y:S02]  /*9590*/  SHF.R.U64 R151, R151, 0x3, RZ ;  /* 0x0000000397977819 */ /* 0x000fe400000012ff */
[C---:B------:R-:W-:Y:S01]  /*95a0*/  IADD3 R52, P5, R118.reuse, 0x2040, RZ ;  /* 0x0000204076347810 */ /* 0x040fe20007fbe0ff */
[----:B------:R-:W-:Y:S01]  /*95b0*/  IMAD.X R99, RZ, RZ, R119, P0 ;  /* 0x000000ffff637224 */ /* 0x000fe200000e0677 */
[----:B------:R-:W-:-:S02]  /*95c0*/  IADD3 R56, P2, R118, 0x2060, RZ ;  /* 0x0000206076387810 */ /* 0x000fc40007f5e0ff */
[----:B------:R-:W-:Y:S01]  /*95d0*/  IADD3 R60, P1, R118, 0x4000, RZ ;  /* 0x00004000763c7810 */ /* 0x000fe20007f3e0ff */
[--C-:B------:R-:W-:Y:S01]  /*95e0*/  IMAD.X R53, RZ, RZ, R119.reuse, P5 ;  /* 0x000000ffff357224 */ /* 0x100fe200028e0677 */
[----:B------:R-:W-:Y:S01]  /*95f0*/  LOP3.LUT R48, R151, R48, RZ, 0x3c, !PT ;  /* 0x0000003097307212 */ /* 0x000fe200078e3cff */
[--C-:B------:R-:W-:Y:S01]  /*9600*/  IMAD.X R57, RZ, RZ, R119.reuse, P2 ;  /* 0x000000ffff397224 */ /* 0x100fe200010e0677 */
[----:B------:R-:W-:Y:S01]  /*9610*/  LOP3.LUT R151, R30, 0x380, RZ, 0xc0, !PT ;  /* 0x000003801e977812 */ /* 0x000fe200078ec0ff */
[--C-:B------:R-:W-:Y:S01]  /*9620*/  IMAD.X R61, RZ, RZ, R119.reuse, P1 ;  /* 0x000000ffff3d7224 */ /* 0x100fe200008e0677 */
[C---:B------:R-:W-:Y:S02]  /*9630*/  IADD3 R183, P3, R118.reuse, 0x2000, RZ ;  /* 0x0000200076b77810 */ /* 0x040fe40007f7e0ff */
[----:B------:R-:W-:Y:S02]  /*9640*/  LOP3.LUT R40, R181, 0x380, RZ, 0xc0, !PT ;  /* 0x00000380b5287812 */ /* 0x000fe400078ec0ff */
[----:B------:R-:W-:Y:S01]  /*9650*/  LOP3.LUT R5, R118, 0x380, RZ, 0xc0, !PT ;  /* 0x0000038076057812 */ /* 0x000fe200078ec0ff */
[----:B------:R-:W-:Y:S01]  /*9660*/  IMAD.X R45, RZ, RZ, R119, P3 ;  /* 0x000000ffff2d7224 */ /* 0x000fe200018e0677 */
[----:B------:R-:W-:-:S02]  /*9670*/  LOP3.LUT R36, R179, 0x380, RZ, 0xc0, !PT ;  /* 0x00000380b3247812 */ /* 0x000fc400078ec0ff */
[C---:B------:R-:W-:Y:S02]  /*9680*/  IADD3 R3, P5, R118.reuse, 0x6020, RZ ;  /* 0x0000602076037810 */ /* 0x040fe40007fbe0ff */
[----:B------:R-:W-:Y:S02]  /*9690*/  SHF.R.U64 R151, R151, 0x3, RZ ;  /* 0x0000000397977819 */ /* 0x000fe400000012ff */
[C---:B------:R-:W-:Y:S02]  /*96a0*/  IADD3 R4, P2, R118.reuse, 0x6040, RZ ;  /* 0x0000604076047810 */ /* 0x040fe40007f5e0ff */
[----:B------:R-:W-:Y:S02]  /*96b0*/  IADD3 R26, P1, R118, 0x6060, RZ ;  /* 0x00006060761a7810 */ /* 0x000fe40007f3e0ff */
[----:B------:R-:W-:Y:S02]  /*96c0*/  LOP3.LUT R44, R183, 0x380, RZ, 0xc0, !PT ;  /* 0x00000380b72c7812 */ /* 0x000fe400078ec0ff */
[----:B------:R-:W-:Y:S01]  /*96d0*/  SHF.R.U64 R40, R40, 0x3, RZ ;  /* 0x0000000328287819 */ /* 0x000fe200000012ff */
[----:B------:R-:W-:Y:S01]  /*96e0*/  IMAD.X R21, RZ, RZ, R119, P1 ;  /* 0x000000ffff157224 */ /* 0x000fe200008e0677 */
[----:B------:R-:W-:-:S02]  /*96f0*/  SHF.R.U64 R5, R5, 0x3, RZ ;  /* 0x0000000305057819 */ /* 0x000fc400000012ff */
[----:B------:R-:W-:Y:S02]  /*9700*/  SHF.R.U64 R36, R36, 0x3, RZ ;  /* 0x0000000324247819 */ /* 0x000fe400000012ff */
[----:B------:R-:W-:Y:S02]  /*9710*/  LOP3.LUT R98, R151, R30, RZ, 0x3c, !PT ;  /* 0x0000001e97627212 */ /* 0x000fe400078e3cff */
[----:B------:R-:W-:Y:S02]  /*9720*/  LOP3.LUT R27, R3, 0x380, RZ, 0xc0, !PT ;  /* 0x00000380031b7812 */ /* 0x000fe400078ec0ff */
[C---:B------:R-:W-:Y:S02]  /*9730*/  IADD3 R102, P4, R118.reuse, 0x4040, RZ ;  /* 0x0000404076667810 */ /* 0x040fe40007f9e0ff */
[C---:B------:R-:W-:Y:S02]  /*9740*/  IADD3 R106, P3, R118.reuse, 0x4060, RZ ;  /* 0x00004060766a7810 */ /* 0x040fe40007f7e0ff */
[----:B------:R-:W-:Y:S01]  /*9750*/  IADD3 R110, P6, R118, 0x6000, RZ ;  /* 0x00006000766e7810 */ /* 0x000fe20007fde0ff */
[--C-:B------:R-:W-:Y:S01]  /*9760*/  IMAD.X R103, RZ, RZ, R119.reuse, P4 ;  /* 0x000000ffff677224 */ /* 0x100fe200020e0677 */
[----:B------:R-:W-:Y:S01]  /*9770*/  SHF.R.U64 R44, R44, 0x3, RZ ;  /* 0x000000032c2c7819 */ /* 0x000fe200000012ff */
[--C-:B------:R-:W-:Y:S01]  /*9780*/  IMAD.X R107, RZ, RZ, R119.reuse, P3 ;  /* 0x000000ffff6b7224 */ /* 0x100fe200018e0677 */
[----:B------:R-:W-:Y:S01]  /*9790*/  LOP3.LUT R30, R4, 0x380, RZ, 0xc0, !PT ;  /* 0x00000380041e7812 */ /* 0x000fe200078ec0ff */
[----:B------:R-:W-:Y:S01]  /*97a0*/  IMAD.X R111, RZ, RZ, R119, P6 ;  /* 0x000000ffff6f7224 */ /* 0x000fe200030e0677 */
[----:B------:R-:W-:-:S02]  /*97b0*/  LOP3.LUT R151, R26, 0x380, RZ, 0xc0, !PT ;  /* 0x000003801a977812 */ /* 0x000fc400078ec0ff */
[----:B------:R-:W-:Y:S02]  /*97c0*/  LOP3.LUT R40, R40, R181, RZ, 0x3c, !PT ;  /* 0x000000b528287212 */ /* 0x000fe400078e3cff */
[----:B------:R-:W-:Y:S01]  /*97d0*/  LOP3.LUT R118, R5, R118, RZ, 0x3c, !PT ;  /* 0x0000007605767212 */ /* 0x000fe200078e3cff */
[----:B------:R-:W-:Y:S01]  /*97e0*/  IMAD.X R5, RZ, RZ, R119, P2 ;  /* 0x000000ffff057224 */ /* 0x000fe200010e0677 */
[----:B------:R-:W-:Y:S02]  /*97f0*/  LOP3.LUT R36, R36, R179, RZ, 0x3c, !PT ;  /* 0x000000b324247212 */ /* 0x000fe400078e3cff */
[----:B------:R-:W-:Y:S02]  /*9800*/  LOP3.LUT R181, R56, 0x380, RZ, 0xc0, !PT ;  /* 0x0000038038b57812 */ /* 0x000fe400078ec0ff */
[----:B------:R-:W-:Y:S02]  /*9810*/  LOP3.LUT R179, R52, 0x380, RZ, 0xc0, !PT ;  /* 0x0000038034b37812 */ /* 0x000fe400078ec0ff */
[----:B------:R-:W-:-:S02]  /*9820*/  SHF.R.U64 R20, R27, 0x3, RZ ;  /* 0x000000031b147819 */ /* 0x000fc400000012ff */
[----:B------:R-:W-:Y:S02]  /*9830*/  LOP3.LUT R44, R44, R183, RZ, 0x3c, !PT ;  /* 0x000000b72c2c7212 */ /* 0x000fe400078e3cff */
[----:B------:R-:W-:Y:S02]  /*9840*/  SHF.R.U64 R27, R30, 0x3, RZ ;  /* 0x000000031e1b7819 */ /* 0x000fe400000012ff */
[----:B------:R-:W-:Y:S02]  /*9850*/  SHF.R.U64 R151, R151, 0x3, RZ ;  /* 0x0000000397977819 */ /* 0x000fe400000012ff */
[----:B------:R-:W-:Y:S02]  /*9860*/  IADD3.X R115, RZ, R119, RZ, P5, !PT ;  /* 0x00000077ff737210 */ /* 0x000fe40002ffe4ff */
[----:B------:R-:W-:Y:S02]  /*9870*/  LOP3.LUT R183, R60, 0x380, RZ, 0xc0, !PT ;  /* 0x000003803cb77812 */ /* 0x000fe400078ec0ff */
[----:B------:R-:W-:-:S02]  /*9880*/  SHF.R.U64 R181, R181, 0x3, RZ ;  /* 0x00000003b5b57819 */ /* 0x000fc400000012ff */
[----:B------:R-:W-:Y:S02]  /*9890*/  MOV R119, R118 ;  /* 0x0000007600777202 */ /* 0x000fe40000000f00 */
[----:B------:R-:W-:Y:S02]  /*98a0*/  SHF.R.U64 R179, R179, 0x3, RZ ;  /* 0x00000003b3b37819 */ /* 0x000fe400000012ff */
[----:B------:R-:W-:Y:S01]  /*98b0*/  LOP3.LUT R114, R20, R3, RZ, 0x3c, !PT ;  /* 0x0000000314727212 */ /* 0x000fe200078e3cff */
[----:B------:R0:W-:Y:S01]  /*98c0*/  STSM.16.M88.4 [R119], R8 ;  /* 0x0000000877007844 */ /* 0x0001e20000000200 */
[----:B------:R-:W-:Y:S02]  /*98d0*/  LOP3.LUT R4, R27, R4, RZ, 0x3c, !PT ;  /* 0x000000041b047212 */ /* 0x000fe400078e3cff */
[----:B------:R-:W-:Y:S02]  /*98e0*/  LOP3.LUT R20, R151, R26, RZ, 0x3c, !PT ;  /* 0x0000001a97147212 */ /* 0x000fe400078e3cff */
[----:B------:R-:W-:-:S02]  /*98f0*/  SHF.R.U64 R183, R183, 0x3, RZ ;  /* 0x00000003b7b77819 */ /* 0x000fc400000012ff */
[----:B------:R-:W-:Y:S02]  /*9900*/  MOV R118, R32 ;  /* 0x0000002000767202 */ /* 0x000fe40000000f00 */
[----:B------:R-:W-:Y:S02]  /*9910*/  F2FP.BF16.F32.PACK_AB R26, R171, R173 ;  /* 0x000000adab1a723e */ /* 0x000fe400000010ff */
[----:B------:R-:W-:Y:S02]  /*9920*/  F2FP.BF16.F32.PACK_AB R27, R39, R38 ;  /* 0x00000026271b723e */ /* 0x000fe400000010ff */
[----:B------:R-:W-:Y:S02]  /*9930*/  LOP3.LUT R56, R181, R56, RZ, 0x3c, !PT ;  /* 0x00000038b5387212 */ /* 0x000fe400078e3cff */
[----:B------:R-:W-:Y:S01]  /*9940*/  MOV R36, R36 ;  /* 0x0000002400247202 */ /* 0x000fe20000000f00 */
[----:B------:R1:W-:Y:S01]  /*9950*/  STSM.16.M88.4 [R118], R24 ;  /* 0x0000001876007844 */ /* 0x0003e20000000200 */
[----:B------:R-:W-:-:S02]  /*9960*/  F2FP.BF16.F32.PACK_AB R30, R167, R170 ;  /* 0x000000aaa71e723e */ /* 0x000fc400000010ff */
[----:B------:R-:W-:Y:S02]  /*9970*/  LOP3.LUT R52, R179, R52, RZ, 0x3c, !PT ;  /* 0x00000034b3347212 */ /* 0x000fe400078e3cff */
[----:B------:R-:W-:Y:S01]  /*9980*/  LOP3.LUT R181, R106, 0x380, RZ, 0xc0, !PT ;  /* 0x000003806ab57812 */ /* 0x000fe200078ec0ff */
[----:B------:R-:W-:Y:S01]  /*9990*/  STSM.16.M88.4 [R36], R28 ;  /* 0x0000001c24007844 */ /* 0x000fe20000000200 */
[----:B------:R-:W-:Y:S02]  /*99a0*/  MOV R40, R40 ;  /* 0x0000002800287202 */ /* 0x000fe40000000f00 */
[----:B------:R-:W-:Y:S02]  /*99b0*/  LOP3.LUT R179, R102, 0x380, RZ, 0xc0, !PT ;  /* 0x0000038066b37812 */ /* 0x000fe400078ec0ff */
[----:B------:R-:W-:Y:S01]  /*99c0*/  MOV R44, R44 ;  /* 0x0000002c002c7202 */ /* 0x000fe20000000f00 */
[----:B------:R-:W-:Y:S01]  /*99d0*/  STSM.16.M88.4 [R40], R12 ;  /* 0x0000000c28007844 */ /* 0x000fe20000000200 */
[----:B0-----:R-:W-:-:S02]  /*99e0*/  F2FP.BF16.F32.PACK_AB R8, R154, R163 ;  /* 0x000000a39a08723e */ /* 0x001fc400000010ff */
[----:B------:R-:W-:Y:S02]  /*99f0*/  F2FP.BF16.F32.PACK_AB R9, R59, R58 ;  /* 0x0000003a3b09723e */ /* 0x000fe400000010ff */
[----:B------:R-:W-:Y:S02]  /*9a00*/  F2FP.BF16.F32.PACK_AB R10, R152, R160 ;  /* 0x000000a0980a723e */ /* 0x000fe400000010ff */
[----:B------:R-:W-:Y:S02]  /*9a10*/  F2FP.BF16.F32.PACK_AB R11, R63, R62 ;  /* 0x0000003e3f0b723e */ /* 0x000fe400000010ff */
[----:B------:R-:W-:Y:S02]  /*9a20*/  LOP3.LUT R60, R183, R60, RZ, 0x3c, !PT ;  /* 0x0000003cb73c7212 */ /* 0x000fe400078e3cff */
[----:B------:R-:W-:Y:S01]  /*9a30*/  LOP3.LUT R183, R110, 0x380, RZ, 0xc0, !PT ;  /* 0x000003806eb77812 */ /* 0x000fe200078ec0ff */
[----:B------:R0:W-:Y:S01]  /*9a40*/  STSM.16.M88.4 [R44], R8 ;  /* 0x000000082c007844 */ /* 0x0001e20000000200 */
[----:B------:R-:W-:-:S02]  /*9a50*/  SHF.R.U64 R181, R181, 0x3, RZ ;  /* 0x00000003b5b57819 */ /* 0x000fc400000012ff */
[----:B------:R-:W-:Y:S02]  /*9a60*/  SHF.R.U64 R179, R179, 0x3, RZ ;  /* 0x00000003b3b37819 */ /* 0x000fe400000012ff */
[----:B------:R-:W-:Y:S02]  /*9a70*/  SHF.R.U64 R183, R183, 0x3, RZ ;  /* 0x00000003b7b77819 */ /* 0x000fe400000012ff */
[----:B------:R-:W-:Y:S02]  /*9a80*/  LOP3.LUT R106, R181, R106, RZ, 0x3c, !PT ;  /* 0x0000006ab56a7212 */ /* 0x000fe400078e3cff */
[----:B------:R-:W-:Y:S02]  /*9a90*/  MOV R48, R48 ;  /* 0x0000003000307202 */ /* 0x000fe40000000f00 */
[----:B-1----:R-:W-:Y:S02]  /*9aa0*/  F2FP.BF16.F32.PACK_AB R24, R65, R64 ;  /* 0x000000404118723e */ /* 0x002fe400000010ff */
[----:B------:R-:W-:-:S02]  /*9ab0*/  F2FP.BF16.F32.PACK_AB R25, R67, R66 ;  /* 0x000000424319723e */ /* 0x000fc400000010ff */
[----:B------:R-:W-:Y:S01]  /*9ac0*/  F2FP.BF16.F32.PACK_AB R26, R69, R68 ;  /* 0x00000044451a723e */ /* 0x000fe200000010ff */
[----:B0-----:R-:W0:Y:S01]  /*9ad0*/  LDC.64 R8, c[0x0][0xd00] ;  /* 0x00034000ff087b82 */ /* 0x001e220000000a00 */
[----:B------:R-:W-:Y:S01]  /*9ae0*/  F2FP.BF16.F32.PACK_AB R27, R71, R70 ;  /* 0x00000046471b723e */ /* 0x000fe200000010ff */
[----:B------:R-:W-:Y:S01]  /*9af0*/  IMAD.SHL.U32 R11, R186, 0x4, RZ ;  /* 0x00000004ba0b7824 */ /* 0x000fe200078e00ff */
[----:B------:R-:W-:Y:S02]  /*9b00*/  LOP3.LUT R102, R179, R102, RZ, 0x3c, !PT ;  /* 0x00000066b3667212 */ /* 0x000fe400078e3cff */
[----:B------:R-:W-:Y:S01]  /*9b10*/  MOV R52, R52 ;  /* 0x0000003400347202 */ /* 0x000fe20000000f00 */
[----:B------:R-:W-:Y:S01]  /*9b20*/  STSM.16.M88.4 [R48], R24 ;  /* 0x0000001830007844 */ /* 0x000fe20000000200 */
        /* <DEDUP_REMOVED lines=8> */
[----:B------:R-:W-:Y:S01]  /*9bb0*/  LOP3.LUT R110, R183, R110, RZ, 0x3c, !PT ;  /* 0x0000006eb76e7212 */ /* 0x000fe200078e3cff */
[----:B------:R-:W-:Y:S01]  /*9bc0*/  STSM.16.M88.4 [R56], R80 ;  /* 0x0000005038007844 */ /* 0x000fe20000000200 */
[----:B------:R-:W-:-:S02]  /*9bd0*/  MOV R60, R60 ;  /* 0x0000003c003c7202 */ /* 0x000fc40000000f00 */
        /* <DEDUP_REMOVED lines=9> */
[----:B------:R-:W-:Y:S02]  /*9c70*/  F2FP.BF16.F32.PACK_AB R104, R105, R104 ;  /* 0x000000686968723e */ /* 0x000fe400000010ff */
[----:B------:R-:W-:Y:S01]  /*9c80*/  MOV R102, R102 ;  /* 0x0000006600667202 */ /* 0x000fe20000000f00 */
[----:B------:R-:W-:Y:S01]  /*9c90*/  STSM.16.M88.4 [R32], R96 ;  /* 0x0000006020007844 */ /* 0x000fe20000000200 */
[----:B------:R-:W-:Y:S02]  /*9ca0*/  MOV R3, R114 ;  /* 0x0000007200037202 */ /* 0x000fe40000000f00 */
[----:B------:R-:W-:-:S02]  /*9cb0*/  F2FP.BF16.F32.PACK_AB R105, R155, R153 ;  /* 0x000000999b69723e */ /* 0x000fc400000010ff */
[----:B------:R-:W-:Y:S02]  /*9cc0*/  F2FP.BF16.F32.PACK_AB R106, R109, R108 ;  /* 0x0000006c6d6a723e */ /* 0x000fe400000010ff */
[----:B------:R-:W-:Y:S02]  /*9cd0*/  F2FP.BF16.F32.PACK_AB R107, R157, R156 ;  /* 0x0000009c9d6b723e */ /* 0x000fe400000010ff */
[----:B------:R-:W-:Y:S02]  /*9ce0*/  F2FP.BF16.F32.PACK_AB R112, R113, R112 ;  /* 0x000000707170723e */ /* 0x000fe400000010ff */
        /* <DEDUP_REMOVED lines=8> */
[----:B------:R-:W-:Y:S02]  /*9d70*/  MOV R110, R110 ;  /* 0x0000006e006e7202 */ /* 0x000fe40000000f00 */
        /* <DEDUP_REMOVED lines=15> */
[----:B------:R1:W-:Y:S01]  /*9e70*/  STSM.16.M88.4 [R4], R136 ;  /* 0x0000008804007844 */ /* 0x0003e20000000200 */
[----:B------:R-:W-:Y:S02]  /*9e80*/  F2FP.BF16.F32.PACK_AB R146, R149, R148 ;  /* 0x000000949592723e */ /* 0x000fe400000010ff */
[----:B------:R-:W-:-:S02]  /*9e90*/  F2FP.BF16.F32.PACK_AB R147, R0, R150 ;  /* 0x000000960093723e */ /* 0x000fc400000010ff */
[----:B------:R-:W-:Y:S02]  /*9ea0*/  ISETP.NE.U32.AND P6, PT, RZ, UR6, PT ;  /* 0x00000006ff007c0c */ /* 0x000fe4000bfc5070 */
[----:B0-----:R-:W-:Y:S01]  /*9eb0*/  ISETP.NE.U32.AND P0, PT, R8, RZ, PT ;  /* 0x000000ff0800720c */ /* 0x001fe20003f05070 */
[----:B------:R0:W-:Y:S01]  /*9ec0*/  STSM.16.M88.4 [R20], R144 ;  /* 0x0000009014007844 */ /* 0x0001e20000000200 */
[----:B------:R-:W-:Y:S01]  /*9ed0*/  BAR.SYNC.DEFER_BLOCKING 0x1, 0x100 ;  /* 0x0044000000007b1d */ /* 0x000fe20000010000 */
[----:B------:R-:W-:Y:S01]  /*9ee0*/  ISETP.NE.AND.EX P6, PT, RZ, UR7, PT, P6 ;  /* 0x00000007ff007c0c */ /* 0x000fe2000bfc5360 */
[----:B------:R-:W-:Y:S01]  /*9ef0*/  IMAD R5, R195, 0x40, R16 ;  /* 0x00000040c3057824 */ /* 0x000fe200078e0210 */
[----:B------:R-:W-:Y:S01]  /*9f00*/  ISETP.NE.AND.EX P0, PT, R9, RZ, PT, P0 ;  /* 0x000000ff0900720c */ /* 0x000fe20003f05300 */
[----:B------:R-:W-:Y:S01]  /*9f10*/  IMAD.MOV.U32 R0, RZ, RZ, RZ ;  /* 0x000000ffff007224 */ /* 0x000fe200078e00ff */
[----:B------:R-:W-:Y:S02]  /*9f20*/  SHF.L.U64.HI R10, R186, 0x2, R194 ;  /* 0x00000002ba0a7819 */ /* 0x000fe400000102c2 */
[----:B------:R-:W-:Y:S01]  /*9f30*/  IADD3 R8, P1, R11, R8, RZ ;  /* 0x000000080b087210 */ /* 0x000fe20007f3e0ff */
[----:B------:R-:W-:Y:S01]  /*9f40*/  ULDC UR5, c[0x0][0xb88] ;  /* 0x0002e20000057ab9 */ /* 0x000fe20000000800 */
[----:B------:R-:W-:-:S05]  /*9f50*/  IMAD.WIDE R176, R5, 0x2, R176 ;  /* 0x0000000205b07825 */ /* 0x000fca00078e02b0 */
[----:B-1----:R-:W-:Y:S01]  /*9f60*/  @P6 IADD3 R4, P4, R11, UR6, RZ ;  /* 0x000000060b046c10 */ /* 0x002fe2000ff9e0ff */
[----:B------:R-:W-:Y:S02]  /*9f70*/  IMAD.U32 R3, RZ, RZ, UR5 ;  /* 0x00000005ff037e24 */ /* 0x000fe4000f8e00ff */
[C---:B------:R-:W-:Y:S01]  /*9f80*/  IMAD.X R9, R10.reuse, 0x1, R9, P1 ;  /* 0x000000010a097824 */ /* 0x040fe200008e0609 */
[----:B------:R-:W-:-:S04]  /*9f90*/  @P6 IADD3.X R5, R10, UR7, RZ, P4, !PT ;  /* 0x000000070a056c10 */ /* 0x000fc8000a7fe4ff */
[----:B------:R0:W5:Y:S01]  /*9fa0*/  @P0 LDG.E R0, desc[UR44][R8.64] ;  /* 0x0000002c08000981 */ /* 0x000162000c1e1900 */
[C---:B------:R-:W-:Y:S02]  /*9fb0*/  IADD3 R13, P1, R176.reuse, 0x1000, RZ ;  /* 0x00001000b00d7810 */ /* 0x040fe40007f3e0ff */
[C---:B------:R-:W-:Y:S01]  /*9fc0*/  IADD3 R25, P2, R176.reuse, 0x2000, RZ ;  /* 0x00002000b0197810 */ /* 0x040fe20007f5e0ff */
[----:B------:R0:W5:Y:S01]  /*9fd0*/  @P6 LDG.E R3, desc[UR44][R4.64] ;  /* 0x0000002c04036981 */ /* 0x000162000c1e1900 */
        /* <DEDUP_REMOVED lines=48> */
.L_x_1019:
[----:B------:R-:W0:Y:S01]  /*a2e0*/  SHFL.IDX PT, R4, R197, RZ, 0x1f ;  /* 0x00001fffc5047589 */ /* 0x000e2200000e0000 */
[----:B------:R-:W-:Y:S01]  /*a2f0*/  ISETP.NE.AND P6, PT, R10, RZ, PT ;  /* 0x000000ff0a00720c */ /* 0x000fe20003fc5270 */
[--C-:B------:R-:W-:Y:S01]  /*a300*/  IMAD.X R41, RZ, RZ, R177.reuse, P1 ;  /* 0x000000ffff297224 */ /* 0x100fe200008e06b1 */
[----:B------:R-:W-:Y:S01]  /*a310*/  IADD3.X R57, RZ, R177, RZ, P5, !PT ;  /* 0x000000b1ff397210 */ /* 0x000fe20002ffe4ff */
[--C-:B------:R-:W-:Y:S01]  /*a320*/  IMAD.X R45, RZ, RZ, R177.reuse, P2 ;  /* 0x000000ffff2d7224 */ /* 0x100fe200010e06b1 */
[C---:B------:R-:W-:Y:S01]  /*a330*/  IADD3 R65, P1, R176.reuse, 0xc000, RZ ;  /* 0x0000c000b0417810 */ /* 0x040fe20007f3e0ff */
[--C-:B------:R-:W-:Y:S01]  /*a340*/  IMAD.X R37, RZ, RZ, R177.reuse, P6 ;  /* 0x000000ffff257224 */ /* 0x100fe200030e06b1 */
[C---:B------:R-:W-:Y:S01]  /*a350*/  IADD3 R61, P6, R176.reuse, 0xb000, RZ ;  /* 0x0000b000b03d7810 */ /* 0x040fe20007fde0ff */
[--C-:B------:R-:W-:Y:S01]  /*a360*/  IMAD.X R49, RZ, RZ, R177.reuse, P3 ;  /* 0x000000ffff317224 */ /* 0x100fe200018e06b1 */
[C---:B------:R-:W-:Y:S01]  /*a370*/  IADD3 R69, P2, R176.reuse, 0xd000, RZ ;  /* 0x0000d000b0457810 */ /* 0x040fe20007f5e0ff */
[----:B------:R-:W-:Y:S01]  /*a380*/  IMAD.X R53, RZ, RZ, R177, P4 ;  /* 0x000000ffff357224 */ /* 0x000fe200020e06b1 */
[----:B------:R-:W-:-:S02]  /*a390*/  IADD3 R73, P3, R176, 0xe000, RZ ;  /* 0x0000e000b0497810 */ /* 0x000fc40007f7e0ff */
[C---:B------:R-:W-:Y:S02]  /*a3a0*/  IADD3 R5, P4, R176.reuse, 0xf000, RZ ;  /* 0x0000f000b0057810 */ /* 0x040fe40007f9e0ff */
[----:B------:R-:W-:Y:S02]  /*a3b0*/  LOP3.LUT R60, R61, 0x380, RZ, 0xc0, !PT ;  /* 0x000003803d3c7812 */ /* 0x000fe400078ec0ff */
[----:B------:R-:W-:Y:S01]  /*a3c0*/  LOP3.LUT R64, R65, 0x380, RZ, 0xc0, !PT ;  /* 0x0000038041407812 */ /* 0x000fe200078ec0ff */
[----:B------:R-:W-:Y:S01]  /*a3d0*/  IMAD.X R77, RZ, RZ, R177, P4 ;  /* 0x000000ffff4d7224 */ /* 0x000fe200020e06b1 */
[----:B------:R-:W-:Y:S02]  /*a3e0*/  LOP3.LUT R68, R69, 0x380, RZ, 0xc0, !PT ;  /* 0x0000038045447812 */ /* 0x000fe400078ec0ff */
[----:B------:R-:W-:Y:S02]  /*a3f0*/  LOP3.LUT R72, R73, 0x380, RZ, 0xc0, !PT ;  /* 0x0000038049487812 */ /* 0x000fe400078ec0ff */
[----:B------:R-:W-:-:S02]  /*a400*/  LOP3.LUT R9, R176, 0x380, RZ, 0xc0, !PT ;  /* 0x00000380b0097812 */ /* 0x000fc400078ec0ff */
[----:B0-----:R-:W-:Y:S02]  /*a410*/  ISETP.NE.AND P5, PT, R4, RZ, PT ;  /* 0x000000ff0400720c */ /* 0x001fe40003fa5270 */
[----:B------:R-:W-:Y:S02]  /*a420*/  LOP3.LUT R4, R5, 0x380, RZ, 0xc0, !PT ;  /* 0x0000038005047812 */ /* 0x000fe400078ec0ff */
[----:B------:R-:W-:Y:S02]  /*a430*/  SHF.R.U64 R60, R60, 0x3, RZ ;  /* 0x000000033c3c7819 */ /* 0x000fe400000012ff */
[----:B------:R-:W-:Y:S02]  /*a440*/  SHF.R.U64 R64, R64, 0x3, RZ ;  /* 0x0000000340407819 */ /* 0x000fe400000012ff */
[----:B------:R-:W-:Y:S02]  /*a450*/  SHF.R.U64 R68, R68, 0x3, RZ ;  /* 0x0000000344447819 */ /* 0x000fe400000012ff */
        /* <DEDUP_REMOVED lines=12> */
[----:B------:R-:W-:Y:S02]  /*a520*/  LOP3.LUT R76, R4, R5, RZ, 0x3c, !PT ;  /* 0x00000005044c7212 */ /* 0x000fe400078e3cff */
[----:B------:R-:W-:Y:S02]  /*a530*/  SHF.R.S32.HI R80, RZ, 0x1f, R187 ;  /* 0x0000001fff507819 */ /* 0x000fe400000114bb */
[----:B------:R-:W-:Y:S02]  /*a540*/  SEL R83, R186, RZ, !P0 ;  /* 0x000000ffba537207 */ /* 0x000fe40004000000 */
[----:B------:R-:W-:Y:S02]  /*a550*/  SEL R194, R194, RZ, !P0 ;  /* 0x000000ffc2c27207 */ /* 0x000fe40004000000 */
[----:B-----5:R-:W-:Y:S01]  /*a560*/  SHF.R.S32.HI R21, RZ, 0x1f, R0 ;  /* 0x0000001fff157819 */ /* 0x020fe20000011400 */
[----:B------:R-:W-:Y:S06]  /*a570*/  @P5 BRA `(.L_x_1020) ;  /* 0x0000000000c05947 */ /* 0x000fec0003800000 */
[----:B------:R-:W0:Y:S01]  /*a580*/  LDC R14, c[0x0][0xce8] ;  /* 0x00033a00ff0e7b82 */ /* 0x000e220000000800 */
[----:B------:R-:W-:Y:S01]  /*a590*/  IMAD.U32 R5, RZ, RZ, UR42 ;  /* 0x0000002aff057e24 */ /* 0x000fe2000f8e00ff */
[----:B------:R-:W-:Y:S01]  /*a5a0*/  ULDC.64 UR6, c[0x0][0xc90] ;  /* 0x0003240000067ab9 */ /* 0x000fe20000000a00 */
[----:B------:R-:W-:Y:S02]  /*a5b0*/  IMAD.MOV.U32 R4, RZ, RZ, R0 ;  /* 0x000000ffff047224 */ /* 0x000fe400078e0000 */
[----:B------:R-:W-:Y:S02]  /*a5c0*/  IMAD R8, R80, UR6, RZ ;  /* 0x0000000650087c24 */ /* 0x000fe4000f8e02ff */
[----:B------:R-:W-:Y:S02]  /*a5d0*/  IMAD R10, R5, 0x40, R200 ;  /* 0x00000040050a7824 */ /* 0x000fe400078e02c8 */
[----:B------:R-:W-:Y:S02]  /*a5e0*/  IMAD R11, R187, UR7, R8 ;  /* 0x00000007bb0b7c24 */ /* 0x000fe4000f8e0208 */
[----:B------:R-:W-:-:S02]  /*a5f0*/  IMAD.MOV.U32 R5, RZ, RZ, R21 ;  /* 0x000000ffff057224 */ /* 0x000fc400078e0015 */
[----:B------:R-:W-:Y:S02]  /*a600*/  IMAD.U32 R20, RZ, RZ, UR42 ;  /* 0x0000002aff147e24 */ /* 0x000fe4000f8e00ff */
[----:B------:R-:W-:Y:S01]  /*a610*/  IMAD.WIDE.U32 R4, R187, UR6, R4 ;  /* 0x00000006bb047c25 */ /* 0x000fe2000f8e0004 */
[----:B------:R-:W-:-:S03]  /*a620*/  ULDC.64 UR6, c[0x0][0xc98] ;  /* 0x0003260000067ab9 */ /* 0x000fc60000000a00 */
[----:B------:R-:W-:Y:S02]  /*a630*/  IMAD.IADD R5, R5, 0x1, R11 ;  /* 0x0000000105057824 */ /* 0x000fe400078e020b */
[----:B------:R-:W-:Y:S02]  /*a640*/  IMAD.MOV R31, RZ, RZ, -R19 ;  /* 0x000000ffff1f7224 */ /* 0x000fe400078e0a13 */
[----:B------:R-:W-:Y:S01]  /*a650*/  IMAD.WIDE.U32 R4, R83, UR6, R4 ;  /* 0x0000000653047c25 */ /* 0x000fe2000f8e0004 */
[----:B0-----:R-:W-:-:S03]  /*a660*/  ISETP.NE.AND P0, PT, R14, 0x1, PT ;  /* 0x000000010e00780c */ /* 0x001fc60003f05270 */
[----:B------:R-:W-:Y:S02]  /*a670*/  IMAD R20, R20, 0x40, R17 ;  /* 0x0000004014147824 */ /* 0x000fe400078e0211 */
[----:B------:R-:W-:-:S08]  /*a680*/  IMAD R27, R3, R14, RZ ;  /* 0x0000000e031b7224 */ /* 0x000fd000078e02ff */
[----:B------:R-:W0:Y:S08]  /*a690*/  @P0 LDC R9, c[0x0][0xcec] ;  /* 0x00033b00ff090b82 */ /* 0x000e300000000800 */
        /* <DEDUP_REMOVED lines=12> */
[----:B------:R-:W-:Y:S01]  /*a760*/  IADD3.X R5, R15, R5, R10, P0, !PT ;  /* 0x000000050f057210 */ /* 0x000fe200007fe40a */
[----:B------:R-:W-:Y:S02]  /*a770*/  VIADD R10, R20, 0x8 ;  /* 0x00000008140a7836 */ /* 0x000fe40000000000 */
        /* <DEDUP_REMOVED lines=13> */
[----:B------:R-:W1:Y:S06]  /*a850*/  SHFL.IDX PT, R9, R15, 0x1, 0x1c1f ;  /* 0x003c1f000f097f89 */ /* 0x000e6c00000e0000 */
[----:B0-----:R0:W-:Y:S04]  /*a860*/  @!P1 ST.E desc[UR44][R4.64], R165 ;  /* 0x000000a504009985 */ /* 0x0011e8000c10192c */
[----:B-1----:R0:W-:Y:S02]  /*a870*/  @!P0 ST.E desc[UR44][R8.64], R166 ;  /* 0x000000a608008985 */ /* 0x0021e4000c10192c */
.L_x_1020:
[----:B------:R-:W1:Y:S01]  /*a880*/  LDC R84, c[0x0][0xce8] ;  /* 0x00033a00ff547b82 */ /* 0x000e620000000800 */
[----:B------:R-:W-:Y:S01]  /*a890*/  ULDC UR8, c[0x0][0xbc8] ;  /* 0x0002f20000087ab9 */ /* 0x000fe20000000800 */
[----:B------:R-:W-:Y:S01]  /*a8a0*/  ULDC.64 UR6, c[0x0][0xba0] ;  /* 0x0002e80000067ab9 */ /* 0x000fe20000000a00 */
[----:B------:R-:W-:Y:S01]  /*a8b0*/  ISETP.GE.AND P0, PT, R192, UR8, PT ;  /* 0x00000008c0007c0c */ /* 0x000fe2000bf06270 */
[----:B0-----:R-:W-:Y:S01]  /*a8c0*/  IMAD R5, R21, UR6, RZ ;  /* 0x0000000615057c24 */ /* 0x001fe2000f8e02ff */
[----:B------:R0:W5:Y:S02]  /*a8d0*/  LD.E.128 R8, desc[UR44][R176.64] ;  /* 0x0000002cb0087980 */ /* 0x000164000c101d00 */
[----:B------:R-:W-:Y:S02]  /*a8e0*/  SEL R20, RZ, 0xffffffff, P0 ;  /* 0xffffffffff147807 */ /* 0x000fe40000000000 */
[----:B------:R-:W-:Y:S01]  /*a8f0*/  ISETP.GE.AND P0, PT, R191, UR8, PT ;  /* 0x00000008bf007c0c */ /* 0x000fe2000bf06270 */
[----:B------:R-:W5:Y:S04]  /*a900*/  LD.E.128 R12, desc[UR44][R12.64] ;  /* 0x0000002c0c0c7980 */ /* 0x000f68000c101d00 */
[----:B------:R-:W5:Y:S04]  /*a910*/  LD.E.128 R24, desc[UR44][R24.64] ;  /* 0x0000002c18187980 */ /* 0x000f68000c101d00 */
[----:B------:R-:W5:Y:S04]  /*a920*/  LD.E.128 R28, desc[UR44][R28.64] ;  /* 0x0000002c1c1c7980 */ /* 0x000f68000c101d00 */
[----:B------:R-:W5:Y:S01]  /*a930*/  LD.E.128 R32, desc[UR44][R32.64] ;  /* 0x0000002c20207980 */ /* 0x000f62000c101d00 */
[----:B-1----:R-:W-:-:S02]  /*a940*/  ISETP.NE.AND P2, PT, R84, 0x1, PT ;  /* 0x000000015400780c */ /* 0x002fc40003f45270 */
[----:B------:R-:W-:Y:S01]  /*a950*/  ISETP.GE.AND P1, PT, R16, UR8, PT ;  /* 0x0000000810007c0c */ /* 0x000fe2000bf26270 */
[----:B------:R-:W-:Y:S01]  /*a960*/  IMAD R21, R0, UR7, R5 ;  /* 0x0000000700157c24 */ /* 0x000fe2000f8e0205 */
[----:B------:R-:W-:Y:S01]  /*a970*/  SHF.L.U32 R81, R20, 0x1, RZ ;  /* 0x0000000114517819 */ /* 0x000fe200000006ff */
[----:B------:R-:W-:Y:S01]  /*a980*/  IMAD.WIDE.U32 R4, R0, UR6, RZ ;  /* 0x0000000600047c25 */ /* 0x000fe2000f8e00ff */
[----:B------:R-:W-:Y:S01]  /*a990*/  SEL R20, RZ, 0xffffffff, P0 ;  /* 0xffffffffff147807 */ /* 0x000fe20000000000 */
[----:B------:R-:W-:Y:S01]  /*a9a0*/  ULDC.64 UR6, c[0x0][0xbe8] ;  /* 0x0002fa0000067ab9 */ /* 0x000fe20000000a00 */
[----:B------:R-:W5:Y:S04]  /*a9b0*/  LD.E.128 R36, desc[UR44][R36.64] ;  /* 0x0000002c24247980 */ /* 0x000f68000c101d00 */
[----:B------:R-:W5:Y:S01]  /*a9c0*/  LD.E.128 R40, desc[UR44][R40.64] ;  /* 0x0000002c28287980 */ /* 0x000f62000c101d00 */
[----:B------:R-:W1:Y:S01]  /*a9d0*/  @P2 LDC R85, c[0x0][0xcec] ;  /* 0x00033b00ff552b82 */ /* 0x000e620000000800 */
[----:B------:R-:W-:Y:S01]  /*a9e0*/  SEL R0, RZ, 0x1, P1 ;  /* 0x00000001ff007807 */ /* 0x000fe20000800000 */
[----:B------:R-:W-:Y:S01]  /*a9f0*/  IMAD.SHL.U32 R89, R20, 0x4, RZ ;  /* 0x0000000414597824 */ /* 0x000fe200078e00ff */
[----:B------:R-:W5:Y:S04]  /*aa00*/  LD.E.128 R44, desc[UR44][R44.64] ;  /* 0x0000002c2c2c7980 */ /* 0x000f68000c101d00 */
[----:B------:R-:W5:Y:S01]  /*aa10*/  LD.E.128 R48, desc[UR44][R48.64] ;  /* 0x0000002c30307980 */ /* 0x000f62000c101d00 */
[----:B------:R-:W2:Y:S01]  /*aa20*/  @P2 LDC R87, c[0x0][0xcf0] ;  /* 0x00033c00ff572b82 */ /* 0x000ea20000000800 */
[----:B------:R-:W-:-:S02]  /*aa30*/  LOP3.LUT R0, R81, 0x2, R0, 0xe2, !PT ;  /* 0x0000000251007812 */ /* 0x000fc400078ee200 */
[----:B------:R-:W-:Y:S01]  /*aa40*/  ISETP.GE.AND P0, PT, R190, UR8, PT ;  /* 0x00000008be007c0c */ /* 0x000fe2000bf06270 */
[----:B------:R-:W-:Y:S01]  /*aa50*/  IMAD.IADD R5, R5, 0x1, R21 ;  /* 0x0000000105057824 */ /* 0x000fe200078e0215 */
[----:B------:R-:W-:Y:S01]  /*aa60*/  LOP3.LUT R20, R89, 0x4, R0, 0xe2, !PT ;  /* 0x0000000459147812 */ /* 0x000fe200078ee200 */
[----:B------:R-:W-:Y:S01]  /*aa70*/  IMAD R80, R80, UR6, RZ ;  /* 0x0000000650507c24 */ /* 0x000fe2000f8e02ff */
[----:B------:R-:W-:Y:S01]  /*aa80*/  SEL R21, RZ, 0xffffffff, P0 ;  /* 0xffffffffff157807 */ /* 0x000fe20000000000 */
[----:B------:R-:W-:Y:S01]  /*aa90*/  IMAD R0, R193, 0x20, R195 ;  /* 0x00000020c1007824 */ /* 0x000fe200078e02c3 */
[----:B------:R-:W5:Y:S01]  /*aaa0*/  LD.E.128 R52, desc[UR44][R52.64] ;  /* 0x0000002c34347980 */ /* 0x000f62000c101d00 */
[----:B------:R-:W-:Y:S02]  /*aab0*/  IMAD.U32 R89, RZ, RZ, UR42 ;  /* 0x0000002aff597e24 */ /* 0x000fe4000f8e00ff */
[C---:B------:R-:W-:Y:S01]  /*aac0*/  IMAD R81, R187.reuse, UR7, R80 ;  /* 0x00000007bb517c24 */ /* 0x040fe2000f8e0250 */
[----:B------:R-:W5:Y:S01]  /*aad0*/  LD.E.128 R56, desc[UR44][R56.64] ;  /* 0x0000002c38387980 */ /* 0x000f62000c101d00 */
[----:B------:R-:W-:Y:S01]  /*aae0*/  IMAD.WIDE.U32 R4, R187, UR6, R4 ;  /* 0x00000006bb047c25 */ /* 0x000fe2000f8e0004 */
[----:B------:R-:W-:Y:S01]  /*aaf0*/  ISETP.GE.AND P0, PT, R189, UR8, PT ;  /* 0x00000008bd007c0c */ /* 0x000fe2000bf06270 */
[----:B------:R-:W-:Y:S01]  /*ab00*/  ULDC.64 UR6, c[0x0][0xbf0] ;  /* 0x0002fc0000067ab9 */ /* 0x000fe20000000a00 */
[----:B------:R-:W5:Y:S01]  /*ab10*/  LD.E.128 R60, desc[UR44][R60.64] ;  /* 0x0000002c3c3c7980 */ /* 0x000f62000c101d00 */
[----:B------:R-:W-:-:S02]  /*ab20*/  IMAD R82, R89, 0x40, R0 ;  /* 0x0000004059527824 */ /* 0x000fc400078e0200 */
[----:B------:R-:W-:Y:S01]  /*ab30*/  IMAD.SHL.U32 R21, R21, 0x8, RZ ;  /* 0x0000000815157824 */ /* 0x000fe200078e00ff */
[----:B------:R-:W5:Y:S01]  /*ab40*/  LD.E.128 R64, desc[UR44][R64.64] ;  /* 0x0000002c40407980 */ /* 0x000f62000c101d00 */
[----:B------:R-:W-:Y:S02]  /*ab50*/  IMAD.IADD R5, R5, 0x1, R81 ;  /* 0x0000000105057824 */ /* 0x000fe400078e0251 */
[----:B-1----:R-:W-:Y:S01]  /*ab60*/  @P2 IMAD.HI.U32 R0, R82, R85, RZ ;  /* 0x0000005552002227 */ /* 0x002fe200078e00ff */
[----:B------:R-:W-:Y:S01]  /*ab70*/  LOP3.LUT R20, R21, 0x8, R20, 0xe2, !PT ;  /* 0x0000000815147812 */ /* 0x000fe200078ee214 */
[----:B------:R-:W5:Y:S02]  /*ab80*/  LD.E.128 R68, desc[UR44][R68.64] ;  /* 0x0000002c44447980 */ /* 0x000f64000c101d00 */
[----:B------:R-:W-:Y:S01]  /*ab90*/  IMAD R81, R194, UR6, RZ ;  /* 0x00000006c2517c24 */ /* 0x000fe2000f8e02ff */
[----:B------:R-:W-:Y:S01]  /*aba0*/  SEL R80, RZ, 0xffffffff, P0 ;  /* 0xffffffffff507807 */ /* 0x000fe20000000000 */
[----:B------:R-:W-:Y:S01]  /*abb0*/  IMAD.MOV.U32 R21, RZ, RZ, R82 ;  /* 0x000000ffff157224 */ /* 0x000fe200078e0052 */
[----:B--2---:R-:W-:Y:S01]  /*abc0*/  @P2 SHF.R.U32.HI R21, RZ, R87, R0 ;  /* 0x00000057ff152219 */ /* 0x004fe20000011600 */
[C---:B------:R-:W-:Y:S01]  /*abd0*/  IMAD R81, R83.reuse, UR7, R81 ;  /* 0x0000000753517c24 */ /* 0x040fe2000f8e0251 */
[----:B------:R-:W5:Y:S01]  /*abe0*/  LD.E.128 R72, desc[UR44][R72.64] ;  /* 0x0000002c48487980 */ /* 0x000f62000c101d00 */
[----:B------:R-:W-:Y:S01]  /*abf0*/  IMAD.WIDE.U32 R4, R83, UR6, R4 ;  /* 0x0000000653047c25 */ /* 0x000fe2000f8e0004 */
[----:B------:R-:W-:Y:S01]  /*ac00*/  ISETP.GE.AND P0, PT, R188, UR8, PT ;  /* 0x00000008bc007c0c */ /* 0x000fe2000bf06270 */
[----:B------:R-:W-:Y:S01]  /*ac10*/  ULDC.64 UR6, c[0x0][0xbe0] ;  /* 0x0002f80000067ab9 */ /* 0x000fe20000000a00 */
[----:B------:R-:W5:Y:S01]  /*ac20*/  LD.E.128 R76, desc[UR44][R76.64] ;  /* 0x0000002c4c4c7980 */ /* 0x000f62000c101d00 */
[----:B------:R-:W-:Y:S01]  /*ac30*/  IMAD.SHL.U32 R85, R80, 0x10, RZ ;  /* 0x0000001050557824 */ /* 0x000fe200078e00ff */
[----:B------:R-:W-:Y:S01]  /*ac40*/  SHF.R.S32.HI R80, RZ, 0x1f, R21 ;  /* 0x0000001fff507819 */ /* 0x000fe20000011415 */
[----:B------:R-:W-:Y:S01]  /*ac50*/  IMAD.IADD R5, R5, 0x1, R81 ;  /* 0x0000000105057824 */ /* 0x000fe200078e0251 */
[----:B------:R-:W-:Y:S01]  /*ac60*/  SEL R0, RZ, 0xffffffff, P0 ;  /* 0xffffffffff007807 */ /* 0x000fe20000000000 */
[----:B------:R-:W-:Y:S01]  /*ac70*/  IMAD.MOV R81, RZ, RZ, -R21 ;  /* 0x000000ffff517224 */ /* 0x000fe200078e0a15 */
[----:B------:R-:W-:Y:S01]  /*ac80*/  LOP3.LUT R20, R85, 0x10, R20, 0xe2, !PT ;  /* 0x0000001055147812 */ /* 0x000fe200078ee214 */
[----:B------:R-:W-:Y:S01]  /*ac90*/  IMAD R80, R80, UR6, RZ ;  /* 0x0000000650507c24 */ /* 0x000fe2000f8e02ff */
[----:B------:R-:W-:Y:S01]  /*aca0*/  @!PT LDS RZ, [RZ] ;  /* 0x00000000fffff984 */ /* 0x000fe20000000800 */
[----:B------:R-:W-:Y:S01]  /*acb0*/  @!PT LDS RZ, [RZ] ;  /* 0x00000000fffff984 */ /* 0x000fe20000000800 */
[----:B------:R-:W-:Y:S01]  /*acc0*/  @!PT LDS RZ, [RZ] ;  /* 0x00000000fffff984 */ /* 0x000fe20000000800 */
[----:B------:R-:W-:Y:S01]  /*acd0*/  @!PT LDS RZ, [RZ] ;  /* 0x00000000fffff984 */ /* 0x000fe20000000800 */
[----:B------:R1:W-:Y:S06]  /*ace0*/  MEMBAR.ALL.CTA ;  /* 0x0000000000007992 */ /* 0x0003ec0000008000 */
[----:B-1----:R-:W1:Y:S01]  /*acf0*/  FENCE.VIEW.ASYNC.S ;  /* 0x00000000000073c6 */ /* 0x002e620000000000 */
[----:B------:R-:W-:Y:S01]  /*ad00*/  IMAD R81, R84, R81, R82 ;  /* 0x0000005154517224 */ /* 0x000fe200078e0252 */
[----:B------:R-:W-:Y:S01]  /*ad10*/  ISETP.GE.AND P0, PT, R199, UR8, PT ;  /* 0x00000008c7007c0c */ /* 0x000fe2000bf06270 */
[----:B------:R-:W-:Y:S01]  /*ad20*/  IMAD.SHL.U32 R85, R0, 0x20, RZ ;  /* 0x0000002000557824 */ /* 0x000fe200078e00ff */
[----:B------:R-:W-:Y:S01]  /*ad30*/  UIADD3 UR5, UR40, 0x38820, URZ ;  /* 0x0003882028057890 */ /* 0x000fe2000fffe03f */
[C---:B------:R-:W-:Y:S01]  /*ad40*/  IMAD R83, R21.reuse, UR7, R80 ;  /* 0x0000000715537c24 */ /* 0x040fe2000f8e0250 */
[----:B------:R-:W-:Y:S01]  /*ad50*/  SHF.R.S32.HI R80, RZ, 0x1f, R81 ;  /* 0x0000001fff507819 */ /* 0x000fe20000011451 */
[----:B------:R-:W-:Y:S01]  /*ad60*/  IMAD.WIDE.U32 R4, R21, UR6, R4 ;  /* 0x0000000615047c25 */ /* 0x000fe2000f8e0004 */
[----:B------:R-:W-:Y:S01]  /*ad70*/  ULDC.64 UR6, c[0x0][0xbd8] ;  /* 0x0002f60000067ab9 */ /* 0x000fe20000000a00 */
[----:B------:R-:W-:Y:S01]  /*ad80*/  LOP3.LUT R20, R85, 0x20, R20, 0xe2, !PT ;  /* 0x0000002055147812 */ /* 0x000fe200078ee214 */
[----:B------:R-:W-:Y:S01]  /*ad90*/  UPRMT UR5, URZ, 0x654, UR5 ;  /* 0x000006543f057896 */ /* 0x000fe20008000005 */
[----:B------:R-:W-:Y:S01]  /*ada0*/  IMAD.U32 R88, RZ, RZ, UR42 ;  /* 0x0000002aff587e24 */ /* 0x000fe2000f8e00ff */
[----:B------:R-:W-:Y:S01]  /*adb0*/  SEL R21, RZ, 0x40, P0 ;  /* 0x00000040ff157807 */ /* 0x000fe20000000000 */
[----:B------:R-:W-:Y:S01]  /*adc0*/  IMAD.IADD R5, R5, 0x1, R83 ;  /* 0x0000000105057824 */ /* 0x000fe200078e0253 */
[----:B------:R-:W-:Y:S01]  /*add0*/  ISETP.GE.AND P0, PT, R198, UR8, PT ;  /* 0x00000008c6007c0c */ /* 0x000fe2000bf06270 */
[----:B------:R-:W-:Y:S01]  /*ade0*/  IMAD R80, R80, UR6, RZ ;  /* 0x0000000650507c24 */ /* 0x000fe2000f8e02ff */
[----:B------:R-:W-:Y:S01]  /*adf0*/  LOP3.LUT R0, R20, R21, RZ, 0xfc, !PT ;  /* 0x0000001514007212 */ /* 0x000fe200078efcff */
[----:B------:R-:W-:Y:S01]  /*ae00*/  IMAD R89, R3, R84, RZ ;  /* 0x0000005403597224 */ /* 0x000fe200078e02ff */
[----:B------:R-:W-:Y:S01]  /*ae10*/  SEL R3, RZ, 0x80, P0 ;  /* 0x00000080ff037807 */ /* 0x000fe20000000000 */
[----:B------:R-:W-:Y:S01]  /*ae20*/  IMAD R88, R88, 0x40, R195 ;  /* 0x0000004058587824 */ /* 0x000fe200078e02c3 */
[----:B------:R-:W-:Y:S01]  /*ae30*/  BSSY B1, `(.L_x_1021) ;  /* 0x000002c000017945 */ /* 0x000fe20003800000 */
[C---:B------:R-:W-:Y:S01]  /*ae40*/  IMAD R21, R81.reuse, UR7, R80 ;  /* 0x0000000751157c24 */ /* 0x040fe2000f8e0250 */
[----:B------:R-:W-:Y:S01]  /*ae50*/  LOP3.LUT R3, R0, R3, RZ, 0xfc, !PT ;  /* 0x0000000300037212 */ /* 0x000fe200078efcff */
[----:B------:R-:W-:Y:S01]  /*ae60*/  IMAD.WIDE.U32 R4, R81, UR6, R4 ;  /* 0x0000000651047c25 */ /* 0x000fe2000f8e0004 */
[----:B------:R-:W-:Y:S01]  /*ae70*/  ISETP.GE.AND P0, PT, R88, R89, PT ;  /* 0x000000595800720c */ /* 0x000fe20003f06270 */
[----:B------:R-:W-:Y:S01]  /*ae80*/  ULDC.64 UR6, c[0x0][0xb80] ;  /* 0x0002e00000067ab9 */ /* 0x000fe20000000a00 */
[----:B-1----:R-:W-:Y:S01]  /*ae90*/  SYNCS.ARRIVE.TRANS64.RED.A1T0 RZ, [UR5], RZ ;  /* 0x000000ffffff79a7 */ /* 0x002fe20008100405 */
[----:B------:R-:W-:Y:S01]  /*aea0*/  IMAD.IADD R5, R5, 0x1, R21 ;  /* 0x0000000105057824 */ /* 0x000fe200078e0215 */
[----:B------:R-:W-:-:S04]  /*aeb0*/  LEA R86, P1, R4, UR6, 0x1 ;  /* 0x0000000604567c11 */ /* 0x000fc8000f8208ff */
        /* <DEDUP_REMOVED lines=35> */
.L_x_1022:
[----:B------:R-:W-:Y:S05]  /*b0f0*/  BSYNC B1 ;  /* 0x0000000000017941 */ /* 0x000fea0003800000 */
.L_x_1021:
[----:B---3--:R-:W-:Y:S01]  /*b100*/  VIADD R4, R88, 0x20 ;  /* 0x0000002058047836 */ /* 0x008fe20000000000 */
[----:B-----5:R4:W3:Y:S04]  /*b110*/  SHFL.IDX PT, R9, R87, 0x1, 0x181f ;  /* 0x00381f0057097f89 */ /* 0x0208e800000e0000 */
        /* <DEDUP_REMOVED lines=10> */
[----:B-1----:R-:W-:Y:S01]  /*b1c0*/  @!P3 LEA R20, P6, R191, R8, 0x1 ;  /* 0x00000008bf14b211 */ /* 0x002fe200078c08ff */
[----:B------:R0:W-:Y:S01]  /*b1d0*/  @!P0 ST.E.128 desc[UR44][R4.64], R12 ;  /* 0x0000000c04008985 */ /* 0x0001e2000c101d2c */
[----:B------:R-:W-:Y:S02]  /*b1e0*/  ISETP.GE.AND P0, PT, R188, UR8, PT ;  /* 0x00000008bc007c0c */ /* 0x000fe4000bf06270 */
[----:B------:R-:W-:Y:S02]  /*b1f0*/  @!P5 LEA.HI.X R11, R192, R9, R209, 0x1, P4 ;  /* 0x00000009c00bd211 */ /* 0x000fe400020f0cd1 */
[----:B------:R-:W-:-:S02]  /*b200*/  LOP3.LUT P4, RZ, R0, 0x40, RZ, 0xc0, !PT ;  /* 0x0000004000ff7812 */ /* 0x000fc4000788c0ff */
[----:B--2---:R-:W-:Y:S01]  /*b210*/  @!P3 LEA.HI.X R21, R191, R9, R208, 0x1, P6 ;  /* 0x00000009bf15b211 */ /* 0x004fe200030f0cd0 */
        /* <DEDUP_REMOVED lines=20> */
.L_x_1018:
[----:B------:R-:W0:Y:S01]  /*b360*/  LDC.64 R8, c[0x0][0xd00] ;  /* 0x00034000ff087b82 */ /* 0x000e220000000a00 */
[----:B------:R-:W-:Y:S01]  /*b370*/  ULDC.64 UR6, c[0x0][0xd08] ;  /* 0x0003420000067ab9 */ /* 0x000fe20000000a00 */
[----:B------:R-:W-:-:S06]  /*b380*/  MOV R3, RZ ;  /* 0x000000ff00037202 */ /* 0x000fcc0000000f00 */
[----:B------:R-:W1:Y:S01]  /*b390*/  LDC.64 R4, c[0x0][0xd00] ;  /* 0x00034000ff047b82 */ /* 0x000e620000000a00 */
[----:B------:R-:W-:-:S04]  /*b3a0*/  ISETP.NE.U32.AND P1, PT, RZ, UR6, PT ;  /* 0x00000006ff007c0c */ /* 0x000fc8000bf25070 */
[----:B------:R-:W-:Y:S01]  /*b3b0*/  ISETP.NE.AND.EX P1, PT, RZ, UR7, PT, P1 ;  /* 0x00000007ff007c0c */ /* 0x000fe2000bf25310 */
[----:B------:R-:W-:Y:S02]  /*b3c0*/  ULDC UR5, c[0x0][0xb88] ;  /* 0x0002e20000057ab9 */ /* 0x000fe40000000800 */
[----:B------:R-:W2:Y:S01]  /*b3d0*/  LDC R27, c[0x0][0xce8] ;  /* 0x00033a00ff1b7b82 */ /* 0x000ea20000000800 */
[----:B0-----:R-:W-:-:S04]  /*b3e0*/  ISETP.NE.U32.AND P0, PT, R8, RZ, PT ;  /* 0x000000ff0800720c */ /* 0x001fc80003f05070 */
[----:B------:R-:W-:Y:S01]  /*b3f0*/  ISETP.NE.AND.EX P0, PT, R9, RZ, PT, P0 ;  /* 0x000000ff0900720c */ /* 0x000fe20003f05300 */
[----:B-1----:R-:W-:-:S04]  /*b400*/  IMAD.WIDE R8, R186, 0x4, R4 ;  /* 0x00000004ba087825 */ /* 0x002fc800078e0204 */
[----:B------:R-:W0:Y:S01]  /*b410*/  @P1 LDC.64 R4, c[0x0][0xd08] ;  /* 0x00034200ff041b82 */ /* 0x000e220000000a00 */
[----:B------:R-:W-:-:S07]  /*b420*/  IMAD.U32 R0, RZ, RZ, UR5 ;  /* 0x00000005ff007e24 */ /* 0x000fce000f8e00ff */
[----:B------:R1:W5:Y:S01]  /*b430*/  @P0 LDG.E R3, desc[UR44][R8.64] ;  /* 0x0000002c08030981 */ /* 0x000362000c1e1900 */
[----:B0-----:R-:W-:-:S05]  /*b440*/  @P1 IMAD.WIDE R4, R186, 0x4, R4 ;  /* 0x00000004ba041825 */ /* 0x001fca00078e0204 */
[----:B------:R1:W5:Y:S01]  /*b450*/  @P1 LDG.E R0, desc[UR44][R4.64] ;  /* 0x0000002c04001981 */ /* 0x000362000c1e1900 */
[----:B------:R-:W-:Y:S01]  /*b460*/  ISETP.GE.AND P2, PT, R202, 0x40, PT ;  /* 0x00000040ca00780c */ /* 0x000fe20003f46270 */
[----:B--2---:R-:W-:-:S12]  /*b470*/  @P1 BRA `(.L_x_1024) ;  /* 0x0000000000101947 */ /* 0x004fd80003800000 */
[----:B------:R-:W-:Y:S05]  /*b480*/  @!P0 BRA `(.L_x_1024) ;  /* 0x00000000000c8947 */ /* 0x000fea0003800000 */
[----:B-1----:R-:W2:Y:S04]  /*b490*/  LDG.E R5, desc[UR44][R8.64] ;  /* 0x0000002c08057981 */ /* 0x002ea8000c1e1900 */
[----:B-----5:R-:W2:Y:S02]  /*b4a0*/  LDG.E R0, desc[UR44][R8.64+0x4] ;  /* 0x0000042c08007981 */ /* 0x020ea4000c1e1900 */
[----:B--2---:R-:W-:-:S07]  /*b4b0*/  IMAD.IADD R0, R0, 0x1, -R5 ;  /* 0x0000000100007824 */ /* 0x004fce00078e0a05 */
.L_x_1024:
[----:B------:R-:W-:Y:S01]  /*b4c0*/  BSSY B1, `(.L_x_1025) ;  /* 0x000002f000017945 */ /* 0x000fe20003800000 */
[----:B------:R-:W-:Y:S02]  /*b4d0*/  SHF.R.S32.HI R15, RZ, 0x1f, R187 ;  /* 0x0000001fff0f7819 */ /* 0x000fe400000114bb */
[----:B------:R-:W-:Y:S02]  /*b4e0*/  SEL R21, R186, RZ, !P0 ;  /* 0x000000ffba157207 */ /* 0x000fe40004000000 */
[----:B------:R-:W-:Y:S02]  /*b4f0*/  SEL R194, R194, RZ, !P0 ;  /* 0x000000ffc2c27207 */ /* 0x000fe40004000000 */
[----:B-----5:R-:W-:Y:S01]  /*b500*/  SHF.R.S32.HI R12, RZ, 0x1f, R3 ;  /* 0x0000001fff0c7819 */ /* 0x020fe20000011403 */
[----:B------:R-:W-:Y:S06]  /*b510*/  @P2 BRA `(.L_x_1026) ;  /* 0x0000000000a42947 */ /* 0x000fec0003800000 */
[----:B-1----:R-:W0:Y:S01]  /*b520*/  S2R R5, SR_TID.X ;  /* 0x0000000000057919 */ /* 0x002e220000002100 */
[----:B------:R-:W1:Y:S01]  /*b530*/  LDC R13, c[0x0][0xce8] ;  /* 0x00033a00ff0d7b82 */ /* 0x000e620000000800 */
[----:B------:R-:W-:-:S04]  /*b540*/  IMAD.U32 R4, RZ, RZ, UR42 ;  /* 0x0000002aff047e24 */ /* 0x000fc8000f8e00ff */
[----:B0-----:R-:W-:Y:S02]  /*b550*/  IMAD R4, R4, 0x40, R5 ;  /* 0x0000004004047824 */ /* 0x001fe400078e0205 */
[----:B-1----:R-:W-:Y:S02]  /*b560*/  IMAD R5, R0, R13, RZ ;  /* 0x0000000d00057224 */ /* 0x002fe400078e02ff */
        /* <DEDUP_REMOVED lines=11> */
[----:B------:R-:W1:Y:S01]  /*b620*/  @P0 LDC R25, c[0x0][0xcf0] ;  /* 0x00033c00ff190b82 */ /* 0x000e620000000800 */
[----:B0-----:R-:W-:-:S04]  /*b630*/  @P0 IMAD.HI.U32 R8, R14, R11, RZ ;  /* 0x0000000b0e080227 */ /* 0x001fc800078e00ff */
[----:B------:R-:W-:Y:S01]  /*b640*/  IMAD R11, R187, UR7, R10 ;  /* 0x00000007bb0b7c24 */ /* 0x000fe2000f8e020a */
[----:B------:R-:W-:Y:S01]  /*b650*/  ULDC.64 UR6, c[0x0][0xc98] ;  /* 0x0003260000067ab9 */ /* 0x000fe20000000a00 */
[----:B-1----:R-:W-:Y:S02]  /*b660*/  @P0 SHF.R.U32.HI R9, RZ, R25, R8 ;  /* 0x00000019ff090219 */ /* 0x002fe40000011608 */
[----:B------:R-:W-:Y:S02]  /*b670*/  IMAD.IADD R5, R5, 0x1, R11 ;  /* 0x0000000105057824 */ /* 0x000fe400078e020b */
[----:B------:R-:W-:Y:S02]  /*b680*/  IMAD R8, R194, UR6, RZ ;  /* 0x00000006c2087c24 */ /* 0x000fe4000f8e02ff */
        /* <DEDUP_REMOVED lines=18> */
.L_x_1026:
[----:B------:R-:W-:Y:S05]  /*b7b0*/  BSYNC B1 ;  /* 0x0000000000017941 */ /* 0x000fea0003800000 */
.L_x_1025:
[----:B------:R-:W-:Y:S01]  /*b7c0*/  ISETP.NE.AND P0, PT, R27, 0x1, PT ;  /* 0x000000011b00780c */ /* 0x000fe20003f05270 */
[----:B------:R-:W-:Y:S01]  /*b7d0*/  ULDC.64 UR6, c[0x0][0xba0] ;  /* 0x0002e80000067ab9 */ /* 0x000fe20000000a00 */
[----:B------:R-:W-:Y:S01]  /*b7e0*/  ULDC UR5, c[0x0][0xbc8] ;  /* 0x0002f20000057ab9 */ /* 0x000fe20000000800 */
[----:B01----:R-:W-:Y:S01]  /*b7f0*/  IMAD R8, R12, UR6, RZ ;  /* 0x000000060c087c24 */ /* 0x003fe2000f8e02ff */
[----:B------:R-:W-:Y:S01]  /*b800*/  ISETP.GE.AND P1, PT, R192, UR5, PT ;  /* 0x00000005c0007c0c */ /* 0x000fe2000bf26270 */
[C---:B------:R-:W-:Y:S01]  /*b810*/  IMAD.WIDE.U32 R4, R3.reuse, UR6, RZ ;  /* 0x0000000603047c25 */ /* 0x040fe2000f8e00ff */
[----:B------:R-:W-:Y:S01]  /*b820*/  ISETP.GE.AND P2, PT, R16, UR5, PT ;  /* 0x0000000510007c0c */ /* 0x000fe2000bf46270 */
[----:B------:R-:W-:Y:S01]  /*b830*/  BSSY B1, `(.L_x_1027) ;  /* 0x0000066000017945 */ /* 0x000fe20003800000 */
[----:B------:R-:W-:Y:S01]  /*b840*/  SEL R10, RZ, 0xffffffff, P1 ;  /* 0xffffffffff0a7807 */ /* 0x000fe20000800000 */
[----:B------:R-:W-:Y:S01]  /*b850*/  IMAD R3, R3, UR7, R8 ;  /* 0x0000000703037c24 */ /* 0x000fe2000f8e0208 */
[----:B------:R-:W-:Y:S01]  /*b860*/  ULDC.64 UR6, c[0x0][0xbe8] ;  /* 0x0002fa0000067ab9 */ /* 0x000fe20000000a00 */
[----:B------:R-:W-:Y:S01]  /*b870*/  IMAD R9, R193, 0x20, R195 ;  /* 0x00000020c1097824 */ /* 0x000fe200078e02c3 */
[----:B------:R-:W-:Y:S01]  /*b880*/  ISETP.GE.AND P1, PT, R191, UR5, PT ;  /* 0x00000005bf007c0c */ /* 0x000fe2000bf26270 */
[----:B------:R-:W0:Y:S01]  /*b890*/  @P0 LDC R11, c[0x0][0xcec] ;  /* 0x00033b00ff0b0b82 */ /* 0x000e220000000800 */
[----:B------:R-:W-:-:S02]  /*b8a0*/  IMAD.U32 R12, RZ, RZ, UR42 ;  /* 0x0000002aff0c7e24 */ /* 0x000fc4000f8e00ff */
[----:B------:R-:W-:Y:S02]  /*b8b0*/  IMAD R8, R15, UR6, RZ ;  /* 0x000000060f087c24 */ /* 0x000fe4000f8e02ff */
[----:B------:R-:W-:Y:S02]  /*b8c0*/  IMAD.IADD R5, R5, 0x1, R3 ;  /* 0x0000000105057824 */ /* 0x000fe400078e0203 */
[----:B------:R-:W-:Y:S01]  /*b8d0*/  IMAD.SHL.U32 R15, R10, 0x2, RZ ;  /* 0x000000020a0f7824 */ /* 0x000fe200078e00ff */
[----:B------:R-:W1:Y:S01]  /*b8e0*/  @P0 LDC R13, c[0x0][0xcf0] ;  /* 0x00033c00ff0d0b82 */ /* 0x000e620000000800 */
[C---:B------:R-:W-:Y:S01]  /*b8f0*/  IMAD R3, R187.reuse, UR7, R8 ;  /* 0x00000007bb037c24 */ /* 0x040fe2000f8e0208 */
[----:B------:R-:W-:Y:S01]  /*b900*/  SEL R8, RZ, 0x1, P2 ;  /* 0x00000001ff087807 */ /* 0x000fe20001000000 */
[----:B------:R-:W-:Y:S01]  /*b910*/  IMAD R10, R12, 0x40, R9 ;  /* 0x000000400c0a7824 */ /* 0x000fe200078e0209 */
[----:B------:R-:W-:Y:S01]  /*b920*/  SEL R9, RZ, 0xffffffff, P1 ;  /* 0xffffffffff097807 */ /* 0x000fe20000800000 */
[----:B------:R-:W-:Y:S01]  /*b930*/  IMAD.WIDE.U32 R4, R187, UR6, R4 ;  /* 0x00000006bb047c25 */ /* 0x000fe2000f8e0004 */
[----:B------:R-:W-:Y:S01]  /*b940*/  LOP3.LUT R8, R15, 0x2, R8, 0xe2, !PT ;  /* 0x000000020f087812 */ /* 0x000fe200078ee208 */
[----:B------:R-:W-:Y:S01]  /*b950*/  ULDC.64 UR6, c[0x0][0xbf0] ;  /* 0x0002fc0000067ab9 */ /* 0x000fe20000000a00 */
[----:B------:R-:W-:Y:S01]  /*b960*/  ISETP.GE.AND P1, PT, R190, UR5, PT ;  /* 0x00000005be007c0c */ /* 0x000fe2000bf26270 */
[----:B------:R-:W-:Y:S01]  /*b970*/  IMAD.SHL.U32 R15, R9, 0x4, RZ ;  /* 0x00000004090f7824 */ /* 0x000fe200078e00ff */
[----:B------:R-:W-:Y:S01]  /*b980*/  IADD3 R5, R5, R3, RZ ;  /* 0x0000000305057210 */ /* 0x000fe20007ffe0ff */
[----:B------:R-:W-:Y:S01]  /*b990*/  IMAD R3, R194, UR6, RZ ;  /* 0x00000006c2037c24 */ /* 0x000fe2000f8e02ff */
[----:B------:R-:W-:Y:S01]  /*b9a0*/  SEL R14, RZ, 0xffffffff, P1 ;  /* 0xffffffffff0e7807 */ /* 0x000fe20000800000 */
[----:B------:R-:W-:Y:S01]  /*b9b0*/  IMAD.U32 R28, RZ, RZ, UR42 ;  /* 0x0000002aff1c7e24 */ /* 0x000fe2000f8e00ff */
[----:B------:R-:W-:Y:S01]  /*b9c0*/  LOP3.LUT R12, R15, 0x4, R8, 0xe2, !PT ;  /* 0x000000040f0c7812 */ /* 0x000fe200078ee208 */
[----:B------:R-:W-:Y:S01]  /*b9d0*/  IMAD R9, R21, UR7, R3 ;  /* 0x0000000715097c24 */ /* 0x000fe2000f8e0203 */
[----:B------:R-:W-:Y:S01]  /*b9e0*/  ISETP.GE.AND P2, PT, R198, UR5, PT ;  /* 0x00000005c6007c0c */ /* 0x000fe2000bf46270 */
[----:B0-----:R-:W-:-:S04]  /*b9f0*/  @P0 IMAD.HI.U32 R8, R10, R11, RZ ;  /* 0x0000000b0a080227 */ /* 0x001fc800078e00ff */
[----:B------:R-:W-:Y:S02]  /*ba00*/  IMAD.MOV.U32 R3, RZ, RZ, R10 ;  /* 0x000000ffff037224 */ /* 0x000fe400078e000a */
[----:B------:R-:W-:Y:S01]  /*ba10*/  IMAD.WIDE.U32 R4, R21, UR6, R4 ;  /* 0x0000000615047c25 */ /* 0x000fe2000f8e0004 */
[----:B-1----:R-:W-:Y:S01]  /*ba20*/  @P0 SHF.R.U32.HI R3, RZ, R13, R8 ;  /* 0x0000000dff030219 */ /* 0x002fe20000011608 */
[----:B------:R-:W-:Y:S01]  /*ba30*/  ULDC.64 UR6, c[0x0][0xbe0] ;  /* 0x0002f80000067ab9 */ /* 0x000fe20000000a00 */
[----:B------:R-:W-:Y:S01]  /*ba40*/  ISETP.GE.AND P0, PT, R189, UR5, PT ;  /* 0x00000005bd007c0c */ /* 0x000fe2000bf06270 */
[----:B------:R-:W-:Y:S01]  /*ba50*/  IMAD.SHL.U32 R11, R14, 0x8, RZ ;  /* 0x000000080e0b7824 */ /* 0x000fe200078e00ff */
[----:B------:R-:W-:Y:S01]  /*ba60*/  SHF.R.S32.HI R8, RZ, 0x1f, R3 ;  /* 0x0000001fff087819 */ /* 0x000fe20000011403 */
[----:B------:R-:W-:Y:S02]  /*ba70*/  IMAD.IADD R5, R5, 0x1, R9 ;  /* 0x0000000105057824 */ /* 0x000fe400078e0209 */
[----:B------:R-:W-:Y:S01]  /*ba80*/  IMAD.MOV R9, RZ, RZ, -R3 ;  /* 0x000000ffff097224 */ /* 0x000fe200078e0a03 */
[----:B------:R-:W-:Y:S01]  /*ba90*/  LOP3.LUT R12, R11, 0x8, R12, 0xe2, !PT ;  /* 0x000000080b0c7812 */ /* 0x000fe200078ee20c */
[----:B------:R-:W-:Y:S01]  /*baa0*/  IMAD R8, R8, UR6, RZ ;  /* 0x0000000608087c24 */ /* 0x000fe2000f8e02ff */
[----:B------:R-:W-:Y:S01]  /*bab0*/  SEL R11, RZ, 0xffffffff, P0 ;  /* 0xffffffffff0b7807 */ /* 0x000fe20000000000 */
[----:B------:R-:W-:Y:S01]  /*bac0*/  IMAD R9, R27, R9, R10 ;  /* 0x000000091b097224 */ /* 0x000fe200078e020a */
[----:B------:R-:W-:Y:S01]  /*bad0*/  ISETP.GE.AND P0, PT, R188, UR5, PT ;  /* 0x00000005bc007c0c */ /* 0x000fe2000bf06270 */
[----:B------:R-:W-:-:S03]  /*bae0*/  IMAD.WIDE.U32 R4, R3, UR6, R4 ;  /* 0x0000000603047c25 */ /* 0x000fc6000f8e0004 */
[----:B------:R-:W-:Y:S01]  /*baf0*/  SEL R10, RZ, 0xffffffff, P0 ;  /* 0xffffffffff0a7807 */ /* 0x000fe20000000000 */
[----:B------:R-:W-:Y:S01]  /*bb00*/  IMAD.SHL.U32 R13, R11, 0x10, RZ ;  /* 0x000000100b0d7824 */ /* 0x000fe200078e00ff */
[----:B------:R-:W-:Y:S01]  /*bb10*/  ISETP.GE.AND P0, PT, R199, UR5, PT ;  /* 0x00000005c7007c0c */ /* 0x000fe2000bf06270 */
[----:B------:R-:W-:Y:S01]  /*bb20*/  IMAD R11, R3, UR7, R8 ;  /* 0x00000007030b7c24 */ /* 0x000fe2000f8e0208 */
[----:B------:R-:W-:Y:S01]  /*bb30*/  SHF.R.S32.HI R3, RZ, 0x1f, R9 ;  /* 0x0000001fff037819 */ /* 0x000fe20000011409 */
[----:B------:R-:W-:Y:S01]  /*bb40*/  ULDC.64 UR6, c[0x0][0xbd8] ;  /* 0x0002f60000067ab9 */ /* 0x000fe20000000a00 */
[----:B------:R-:W-:Y:S01]  /*bb50*/  IMAD R27, R0, R27, RZ ;  /* 0x0000001b001b7224 */ /* 0x000fe200078e02ff */
[----:B------:R-:W-:Y:S01]  /*bb60*/  LOP3.LUT R12, R13, 0x10, R12, 0xe2, !PT ;  /* 0x000000100d0c7812 */ /* 0x000fe200078ee20c */
[----:B------:R-:W-:Y:S02]  /*bb70*/  IMAD.IADD R5, R5, 0x1, R11 ;  /* 0x0000000105057824 */ /* 0x000fe400078e020b */
[----:B------:R-:W-:-:S02]  /*bb80*/  IMAD R0, R3, UR6, RZ ;  /* 0x0000000603007c24 */ /* 0x000fc4000f8e02ff */
[----:B------:R-:W-:Y:S02]  /*bb90*/  IMAD R28, R28, 0x40, R195 ;  /* 0x000000401c1c7824 */ /* 0x000fe400078e02c3 */
[C---:B------:R-:W-:Y:S01]  /*bba0*/  IMAD R3, R9.reuse, UR7, R0 ;  /* 0x0000000709037c24 */ /* 0x040fe2000f8e0200 */
[----:B------:R-:W-:Y:S01]  /*bbb0*/  SEL R0, RZ, 0x80, P2 ;  /* 0x00000080ff007807 */ /* 0x000fe20001000000 */
[----:B------:R-:W-:Y:S01]  /*bbc0*/  IMAD.WIDE.U32 R4, R9, UR6, R4 ;  /* 0x0000000609047c25 */ /* 0x000fe2000f8e0004 */
[----:B------:R-:W-:Y:S01]  /*bbd0*/  SEL R9, RZ, 0x40, P0 ;  /* 0x00000040ff097807 */ /* 0x000fe20000000000 */
[----:B------:R-:W-:Y:S01]  /*bbe0*/  ULDC.64 UR6, c[0x0][0xb80] ;  /* 0x0002e00000067ab9 */ /* 0x000fe20000000a00 */
[----:B------:R-:W-:Y:S01]  /*bbf0*/  ISETP.GE.AND P0, PT, R28, R27, PT ;  /* 0x0000001b1c00720c */ /* 0x000fe20003f06270 */
[----:B------:R-:W-:Y:S01]  /*bc00*/  IMAD.SHL.U32 R13, R10, 0x20, RZ ;  /* 0x000000200a0d7824 */ /* 0x000fe200078e00ff */
[----:B------:R-:W-:Y:S01]  /*bc10*/  LEA R24, P1, R4, UR6, 0x1 ;  /* 0x0000000604187c11 */ /* 0x000fe2000f8208ff */
[----:B------:R-:W-:-:S03]  /*bc20*/  IMAD.IADD R3, R5, 0x1, R3 ;  /* 0x0000000105037824 */ /* 0x000fc600078e0203 */
[----:B------:R-:W-:Y:S01]  /*bc30*/  LOP3.LUT R12, R13, 0x20, R12, 0xe2, !PT ;  /* 0x000000200d0c7812 */ /* 0x000fe200078ee20c */
[----:B------:R0:W1:Y:S01]  /*bc40*/  SHFL.IDX PT, R8, R24, RZ, 0x181f ;  /* 0x00181fff18087589 */ /* 0x00006200000e0000 */
[----:B------:R-:W-:Y:S02]  /*bc50*/  LEA.HI.X R3, R4, UR7, R3, 0x1, P1 ;  /* 0x0000000704037c11 */ /* 0x000fe400088f0c03 */
[----:B------:R-:W-:-:S03]  /*bc60*/  LOP3.LUT R25, R12, R9, RZ, 0xfc, !PT ;  /* 0x000000090c197212 */ /* 0x000fc600078efcff */
        /* <DEDUP_REMOVED lines=34> */
.L_x_1028:
[----:B------:R-:W-:Y:S05]  /*be90*/  BSYNC B1 ;  /* 0x0000000000017941 */ /* 0x000fea0003800000 */
.L_x_1027:
        /* <DEDUP_REMOVED lines=10> */
[-C--:B-1----:R-:W-:Y:S02]  /*bf40*/  @!P2 LEA R10, P0, R192, R8.reuse, 0x1 ;  /* 0x00000008c00aa211 */ /* 0x082fe400078008ff */
        /* <DEDUP_REMOVED lines=25> */
.L_x_1023:
[----:B------:R-:W-:Y:S05]  /*c0e0*/  BSYNC B0 ;  /* 0x0000000000007941 */ /* 0x000fea0003800000 */
.L_x_1017:
[----:B------:R-:W-:Y:S02]  /*c0f0*/  ULDC UR5, c[0x0][0xd3c] ;  /* 0x00034f0000057ab9 */ /* 0x000fe40000000800 */
[----:B------:R-:W-:-:S13]  /*c100*/  ISETP.GE.AND P0, PT, R7, UR5, PT ;  /* 0x0000000507007c0c */ /* 0x000fda000bf06270 */
[----:B------:R-:W-:Y:S05]  /*c110*/  @!P0 BRA `(.L_x_1029) ;  /* 0xffffff4c00a08947 */ /* 0x000fea000383ffff */
[----:B------:R-:W-:Y:S05]  /*c120*/  EXIT ;  /* 0x000000000000794d */ /* 0x000fea0003800000 */
.L_x_983:
[----:B------:R-:W-:-:S08]  /*c130*/  NOP ;  /* 0x0000000000007918 */ /* 0x000fd00000000000 */
[----:B------:R-:W0:-:S00]  /*c140*/  USETMAXREG.DEALLOC.CTAPOOL 0x28 ;  /* 0x00000028000079c8 */ /* 0x000e0000080e0500 */
[----:B0-----:R-:W-:Y:S02]  /*c150*/  LOP3.LUT R0, R0, 0x3, RZ, 0xc0, !PT ;  /* 0x0000000300007812 */ /* 0x001fe400078ec0ff */
[----:B------:R-:W-:-:S04]  /*c160*/  LOP3.LUT R22, R22, 0xffdfffff, RZ, 0xc0, !PT ;  /* 0xffdfffff16167812 */ /* 0x000fc800078ec0ff */
[----:B------:R-:W0:Y:S02]  /*c170*/  SHFL.IDX PT, R0, R0, RZ, 0x1f ;  /* 0x00001fff00007589 */ /* 0x000e2400000e0000 */
[----:B0-----:R-:W-:Y:S01]  /*c180*/  ISETP.NE.AND P0, PT, R0, RZ, PT ;  /* 0x000000ff0000720c */ /* 0x001fe20003f05270 */
[----:B------:R-:W-:-:S12]  /*c190*/  IMAD.MOV.U32 R0, RZ, RZ, RZ ;  /* 0x000000ffff007224 */ /* 0x000fd800078e00ff */
        /* <DEDUP_REMOVED lines=9> */
.L_x_1030:
        /* <DEDUP_REMOVED lines=32> */
[----:B------:R-:W0:Y:S02]  /*c430*/  SHFL.IDX PT, R4, R7, 0x1f, 0x1f ;  /* 0x03e01f0007047f89 */ /* 0x000e2400000e0000 */
[----:B0-----:R-:W-:-:S04]  /*c440*/  IMAD R4, R4, UR5, RZ ;  /* 0x0000000504047c24 */ /* 0x001fc8000f8e02ff */
[----:B------:R-:W-:Y:S01]  /*c450*/  IMAD.MOV.U32 R3, RZ, RZ, R4 ;  /* 0x000000ffff037224 */ /* 0x000fe200078e0004 */
[----:B-1----:R-:W-:-:S13]  /*c460*/  ISETP.GT.AND P6, PT, R4, UR6, PT ;  /* 0x0000000604007c0c */ /* 0x002fda000bfc4270 */
[----:B------:R-:W-:Y:S05]  /*c470*/  @P6 BRA `(.L_x_1032) ;  /* 0x0000000000946947 */ /* 0x000fea0003800000 */
[----:B------:R-:W-:Y:S01]  /*c480*/  IMAD.MOV.U32 R4, RZ, RZ, R3 ;  /* 0x000000ffff047224 */ /* 0x000fe200078e0003 */
[----:B------:R-:W-:Y:S01]  /*c490*/  UMOV UR4, URZ ;  /* 0x0000003f00047c82 */ /* 0x000fe20008000000 */
[----:B------:R-:W-:-:S05]  /*c4a0*/  ULDC UR5, c[0x0][0xd38] ;  /* 0x00034e0000057ab9 */ /* 0x000fca0000000800 */
.L_x_1036:
        /* <DEDUP_REMOVED lines=12> */
.L_x_1035:
[----:B------:R-:W-:Y:S05]  /*c570*/  BSYNC B0 ;  /* 0x0000000000007941 */ /* 0x000fea0003800000 */
.L_x_1034:
        /* <DEDUP_REMOVED lines=21> */
.L_x_1032:
        /* <DEDUP_REMOVED lines=15> */
.L_x_1037:
[----:B---3--:R-:W-:Y:S01]  /*c7c0*/  IMAD R16, R16, UR5, R8 ;  /* 0x0000000510107c24 */ /* 0x008fe2000f8e0208 */
[----:B0-----:R-:W-:Y:S01]  /*c7d0*/  IABS R2, R10 ;  /* 0x0000000a00027213 */ /* 0x001fe20000000000 */
[----:B-1----:R-:W-:Y:S02]  /*c7e0*/  IMAD.MOV R0, RZ, RZ, -R3 ;  /* 0x000000ffff007224 */ /* 0x002fe400078e0a03 */
[----:B------:R-:W-:Y:S01]  /*c7f0*/  VIADD R19, R19, UR4 ;  /* 0x0000000413137c36 */ /* 0x000fe20008000000 */
[----:B------:R-:W-:Y:S01]  /*c800*/  IADD3 R11, -R16, UR6, RZ ;  /* 0x00000006100b7c10 */ /* 0x000fe2000fffe1ff */
[----:B------:R-:W-:Y:S01]  /*c810*/  IMAD.MOV R4, RZ, RZ, -R2 ;  /* 0x000000ffff047224 */ /* 0x000fe200078e0a02 */
[----:B------:R-:W-:Y:S01]  /*c820*/  MOV R2, RZ ;  /* 0x000000ff00027202 */ /* 0x000fe20000000f00 */
[----:B--2---:R-:W-:Y:S01]  /*c830*/  IMAD R7, R0, R9, RZ ;  /* 0x0000000900077224 */ /* 0x004fe200078e02ff */
[----:B------:R-:W-:-:S03]  /*c840*/  IABS R0, R11 ;  /* 0x0000000b00007213 */ /* 0x000fc60000000000 */
        /* <DEDUP_REMOVED lines=14> */
[----:B------:R-:W-:-:S05]  /*c930*/  @!P1 LOP3.LUT R2, RZ, R10, RZ, 0x33, !PT ;  /* 0x0000000aff029212 */ /* 0x000fca00078e33ff */
[--C-:B------:R-:W-:Y:S02]  /*c940*/  IMAD.MOV R17, RZ, RZ, -R2.reuse ;  /* 0x000000ffff117224 */ /* 0x100fe400078e0a02 */
[----:B------:R-:W-:Y:S02]  /*c950*/  IMAD.MOV.U32 R18, RZ, RZ, R2 ;  /* 0x000000ffff127224 */ /* 0x000fe400078e0002 */
[----:B------:R-:W-:Y:S01]  /*c960*/  IMAD R17, R10, R17, R11 ;  /* 0x000000110a117224 */ /* 0x000fe200078e020b */
[----:B------:R-:W-:Y:S06]  /*c970*/  BRA `(.L_x_1038) ;  /* 0x0000000000147947 */ /* 0x000fec0003800000 */
.L_x_1033:
[----:B------:R-:W-:Y:S01]  /*c980*/  ULDC UR4, c[0x0][0xd3c] ;  /* 0x00034f0000047ab9 */ /* 0x000fe20000000800 */
[----:B------:R-:W-:Y:S02]  /*c990*/  IMAD.MOV.U32 R17, RZ, RZ, RZ ;  /* 0x000000ffff117224 */ /* 0x000fe400078e00ff */
[----:B------:R-:W-:Y:S02]  /*c9a0*/  IMAD.U32 R16, RZ, RZ, UR6 ;  /* 0x00000006ff107e24 */ /* 0x000fe4000f8e00ff */
[----:B------:R-:W-:Y:S02]  /*c9b0*/  IMAD.MOV.U32 R18, RZ, RZ, RZ ;  /* 0x000000ffff127224 */ /* 0x000fe400078e00ff */
[----:B------:R-:W-:-:S07]  /*c9c0*/  IMAD.U32 R19, RZ, RZ, UR4 ;  /* 0x00000004ff137e24 */ /* 0x000fce000f8e00ff */
.L_x_1038:
[----:B------:R-:W-:-:S13]  /*c9d0*/  ISETP.NE.AND P0, PT, R5, RZ, PT ;  /* 0x000000ff0500720c */ /* 0x000fda0003f05270 */
[----:B------:R-:W0:Y:S01]  /*c9e0*/  @!P0 S2R R3, SR_CgaCtaId ;  /* 0x0000000000038919 */ /* 0x000e220000008800 */
[----:B------:R-:W-:-:S04]  /*c9f0*/  @!P0 MOV R0, 0x400 ;  /* 0x0000040000008802 */ /* 0x000fc80000000f00 */
[----:B0-----:R-:W-:-:S05]  /*ca00*/  @!P0 LEA R0, R3, R0, 0x18 ;  /* 0x0000000003008211 */ /* 0x001fca00078ec0ff */
[----:B------:R1:W-:Y:S01]  /*ca10*/  @!P0 STS.128 [R0+0x388d0], R16 ;  /* 0x0388d01000008388 */ /* 0x0003e20000000c00 */
[----:B------:R-:W-:Y:S06]  /*ca20*/  BAR.ARV 0x5, 0x180 ;  /* 0x0146000000007b1d */ /* 0x000fec0000002000 */
.L_x_1031:
        /* <DEDUP_REMOVED lines=12> */
[----:B------:R-:W-:Y:S01]  /*caf0*/  ULOP3.LUT UR36, UR38, 0x2, URZ, 0xfc, !UPT ;  /* 0x0000000226247892 */ /* 0x000fe2000f8efc3f */
[----:B------:R-:W-:Y:S01]  /*cb00*/  IMAD.MOV.U32 R24, RZ, RZ, RZ ;  /* 0x000000ffff187224 */ /* 0x000fe200078e00ff */
[----:B------:R-:W-:Y:S01]  /*cb10*/  ULDC UR37, c[0x0][0xc] ;  /* 0x0000030000257ab9 */ /* 0x000fe20000000800 */
[----:B--2---:R-:W-:-:S06]  /*cb20*/  ULEA UR4, UR5, UR4, 0x18 ;  /* 0x0000000405047291 */ /* 0x004fcc000f8ec03f */
[----:B------:R-:W-:Y:S01]  /*cb30*/  IMAD.U32 R23, RZ, RZ, UR4 ;  /* 0x00000004ff177e24 */ /* 0x000fe2000f8e00ff */
[C---:B0-----:R-:W-:Y:S01]  /*cb40*/  LOP3.LUT R4, R5.reuse, 0x7f, RZ, 0xc0, !PT ;  /* 0x0000007f05047812 */ /* 0x041fe200078ec0ff */
[----:B-1----:R-:W-:-:S05]  /*cb50*/  IMAD.SHL.U32 R0, R5, 0x8, RZ ;  /* 0x0000000805007824 */ /* 0x002fca00078e00ff */
[----:B------:R-:W-:-:S04]  /*cb60*/  LOP3.LUT R2, R0, 0x1f8, RZ, 0xc0, !PT ;  /* 0x000001f800027812 */ /* 0x000fc800078ec0ff */
[----:B------:R-:W-:Y:S02]  /*cb70*/  LOP3.LUT R3, R2, 0x38, R5, 0x78, !PT ;  /* 0x0000003802037812 */ /* 0x000fe400078e7805 */
[----:B------:R-:W-:Y:S02]  /*cb80*/  SHF.L.U32 R2, R5, 0x4, RZ ;  /* 0x0000000405027819 */ /* 0x000fe400000006ff */
[----:B------:R-:W-:Y:S02]  /*cb90*/  SHF.R.U32.HI R5, RZ, 0x3, R4 ;  /* 0x00000003ff057819 */ /* 0x000fe40000011604 */
[----:B------:R-:W-:Y:S02]  /*cba0*/  LOP3.LUT R4, R0, 0x38, RZ, 0xc0, !PT ;  /* 0x0000003800047812 */ /* 0x000fe400078ec0ff */
[----:B------:R-:W-:Y:S02]  /*cbb0*/  LOP3.LUT R34, R3, 0x200, R0, 0xf8, !PT ;  /* 0x0000020003227812 */ /* 0x000fe400078ef800 */
[----:B------:R-:W-:-:S02]  /*cbc0*/  LOP3.LUT R2, R5, 0x70, R2, 0xf8, !PT ;  /* 0x0000007005027812 */ /* 0x000fc400078ef802 */
[----:B------:R-:W-:Y:S01]  /*cbd0*/  LOP3.LUT R0, R4, 0x40, RZ, 0xfc, !PT ;  /* 0x0000004004007812 */ /* 0x000fe200078efcff */
[----:B------:R-:W-:Y:S01]  /*cbe0*/  IMAD R25, R34, 0x2, R23 ;  /* 0x0000000222197824 */ /* 0x000fe200078e0217 */
[C---:B------:R-:W-:Y:S02]  /*cbf0*/  LOP3.LUT R3, R4.reuse, 0x80, RZ, 0xfc, !PT ;  /* 0x0000008004037812 */ /* 0x040fe400078efcff */
[C---:B------:R-:W-:Y:S02]  /*cc00*/  LOP3.LUT R2, R4.reuse, 0xc0, RZ, 0xfc, !PT ;  /* 0x000000c004027812 */ /* 0x040fe400078efcff */
[C---:B------:R-:W-:Y:S02]  /*cc10*/  LOP3.LUT R0, R4.reuse, 0x100, RZ, 0xfc, !PT ;  /* 0x0000010004007812 */ /* 0x040fe400078efcff */
[C---:B------:R-:W-:Y:S02]  /*cc20*/  LOP3.LUT R3, R4.reuse, 0x140, RZ, 0xfc, !PT ;  /* 0x0000014004037812 */ /* 0x040fe400078efcff */
[----:B------:R-:W-:-:S02]  /*cc30*/  LOP3.LUT R2, R4, 0x180, RZ, 0xfc, !PT ;  /* 0x0000018004027812 */ /* 0x000fc400078efcff */
[----:B---3--:R-:W-:-:S07]  /*cc40*/  LOP3.LUT R0, R4, 0x1c0, RZ, 0xfc, !PT ;  /* 0x000001c004007812 */ /* 0x008fce00078efcff */
.L_x_1106:
[----:B------:R-:W0:Y:S02]  /*cc50*/  LDC.64 R2, c[0x0][0xd88] ;  /* 0x00036200ff027b82 */ /* 0x000e240000000a00 */
[----:B0-----:R-:W-:-:S05]  /*cc60*/  IMAD.WIDE R2, R19, 0x4, R2 ;  /* 0x0000000413027825 */ /* 0x001fca00078e0202 */
[----:B--2---:R-:W2:Y:S01]  /*cc70*/  LDG.E R35, desc[UR44][R2.64] ;  /* 0x0000002c02237981 */ /* 0x004ea2000c1e1900 */
[----:B------:R-:W-:Y:S05]  /*cc80*/  YIELD ;  /* 0x0000000000007946 */ /* 0x000fea0003800000 */
[----:B------:R-:W-:Y:S01]  /*cc90*/  ULDC.64 UR4, c[0x0][0xb20] ;  /* 0x0002c80000047ab9 */ /* 0x000fe20000000a00 */
[----:B------:R-:W-:Y:S01]  /*cca0*/  IMAD.MOV.U32 R32, RZ, RZ, RZ ;  /* 0x000000ffff207224 */ /* 0x000fe200078e00ff */
[----:B------:R-:W-:Y:S01]  /*ccb0*/  ISETP.NE.U32.AND P0, PT, RZ, UR4, PT ;  /* 0x00000004ff007c0c */ /* 0x000fe2000bf05070 */
[----:B------:R-:W-:-:S03]  /*ccc0*/  ULDC.64 UR6, c[0x0][0xb10] ;  /* 0x0002c40000067ab9 */ /* 0x000fc60000000a00 */
[----:B------:R-:W-:Y:S01]  /*ccd0*/  ISETP.NE.AND.EX P0, PT, RZ, UR5, PT, P0 ;  /* 0x00000005ff007c0c */ /* 0x000fe2000bf05300 */
[----:B------:R-:W-:Y:S01]  /*cce0*/  IMAD.MOV.U32 R36, RZ, RZ, RZ ;  /* 0x000000ffff247224 */ /* 0x000fe200078e00ff */
[----:B--2---:R-:W-:-:S11]  /*ccf0*/  SHF.R.S32.HI R0, RZ, 0x1f, R35 ;  /* 0x0000001fff007819 */ /* 0x004fd60000011423 */
        /* <DEDUP_REMOVED lines=8> */
[----:B------:R-:W-:Y:S02]  /*cd80*/  LOP3.LUT R22, R22, 0xffffffbf, RZ, 0xc0, !PT ;  /* 0xffffffbf16167812 */ /* 0x000fe400078ec0ff */
[----:B------:R-:W-:Y:S02]  /*cd90*/  ISETP.NE.AND.EX P2, PT, RZ, UR5, PT, P0 ;  /* 0x00000005ff007c0c */ /* 0x000fe4000bf45300 */
[----:B------:R-:W-:Y:S02]  /*cda0*/  ISETP.NE.U32.AND P0, PT, RZ, UR6, PT ;  /* 0x00000006ff007c0c */ /* 0x000fe4000bf05070 */
[----:B-1----:R-:W-:Y:S02]  /*cdb0*/  IADD3 R2, P1, R27, UR4, RZ ;  /* 0x000000041b027c10 */ /* 0x002fe4000ff3e0ff */
[----:B------:R-:W-:-:S02]  /*cdc0*/  ISETP.NE.AND.EX P0, PT, RZ, UR7, PT, P0 ;  /* 0x00000007ff007c0c */ /* 0x000fc4000bf05300 */
[----:B------:R-:W-:Y:S01]  /*cdd0*/  IADD3.X R3, R28, UR5, RZ, P1, !PT ;  /* 0x000000051c037c10 */ /* 0x000fe20008ffe4ff */
[----:B------:R-:W-:-:S04]  /*cde0*/  ULDC.64 UR4, c[0x0][0x418] ;  /* 0x0001060000047ab9 */ /* 0x000fc80000000a00 */
[----:B------:R-:W-:Y:S01]  /*cdf0*/  @P2 LOP3.LUT R22, R22, 0x40, RZ, 0xfc, !PT ;  /* 0x0000004016162812 */ /* 0x000fe200078efcff */
[----:B------:R1:W5:Y:S05]  /*ce00*/  @P2 LDG.E R36, desc[UR44][R2.64] ;  /* 0x0000002c02242981 */ /* 0x00036a000c1e1900 */
[----:B------:R-:W-:-:S04]  /*ce10*/  @P0 IADD3 R4, P1, R27, UR6, RZ ;  /* 0x000000061b040c10 */ /* 0x000fc8000ff3e0ff */
[----:B------:R-:W-:-:S05]  /*ce20*/  @P0 IADD3.X R5, R28, UR7, RZ, P1, !PT ;  /* 0x000000071c050c10 */ /* 0x000fca0008ffe4ff */
        /* <DEDUP_REMOVED lines=9> */
[----:B---34-:R-:W-:Y:S05]  /*cec0*/  @P0 BRA `(.L_x_1040) ;  /* 0x0000000000200947 */ /* 0x018fea0003800000 */
[----:B------:R-:W-:Y:S02]  /*ced0*/  ULDC UR4, c[0x0][0x288] ;  /* 0x0000a20000047ab9 */ /* 0x000fe40000000800 */
[----:B-1----:R-:W-:-:S05]  /*cee0*/  IMAD.U32 R0, RZ, RZ, UR4 ;  /* 0x00000004ff007e24 */ /* 0x002fca000f8e00ff */
[----:B------:R0:W-:Y:S01]  /*cef0*/  STL [R1+0x10], R0 ;  /* 0x0000100001007387 */ /* 0x0001e20000100800 */
[----:B------:R-:W-:Y:S05]  /*cf00*/  @!P2 BRA `(.L_x_1040) ;  /* 0x000000000010a947 */ /* 0x000fea0003800000 */
[----:B------:R-:W2:Y:S04]  /*cf10*/  LDG.E R5, desc[UR44][R2.64] ;  /* 0x0000002c02057981 */ /* 0x000ea8000c1e1900 */
[----:B0-----:R-:W2:Y:S02]  /*cf20*/  LDG.E R0, desc[UR44][R2.64+0x4] ;  /* 0x0000042c02007981 */ /* 0x001ea4000c1e1900 */
[----:B--2---:R-:W-:-:S05]  /*cf30*/  IMAD.IADD R0, R0, 0x1, -R5 ;  /* 0x0000000100007824 */ /* 0x004fca00078e0a05 */
[----:B------:R2:W-:Y:S02]  /*cf40*/  STL [R1+0x10], R0 ;  /* 0x0000100001007387 */ /* 0x0005e40000100800 */
.L_x_1040:
        /* <DEDUP_REMOVED lines=9> */
.L_x_1041:
[----:B------:R-:W-:Y:S02]  /*cfe0*/  ULDC.64 UR4, c[0x0][0xb00] ;  /* 0x0002c00000047ab9 */ /* 0x000fe40000000a00 */
[----:B------:R-:W-:-:S04]  /*cff0*/  ISETP.NE.U32.AND P0, PT, RZ, UR4, PT ;  /* 0x00000004ff007c0c */ /* 0x000fc8000bf05070 */
[----:B------:R-:W-:-:S13]  /*d000*/  ISETP.NE.AND.EX P0, PT, RZ, UR5, PT, P0 ;  /* 0x00000005ff007c0c */ /* 0x000fda000bf05300 */
[----:B------:R-:W-:Y:S05]  /*d010*/  @!P0 BRA `(.L_x_1042) ;  /* 0x0000000000148947 */ /* 0x000fea0003800000 */
[----:B-1----:R-:W1:Y:S02]  /*d020*/  LDC.64 R2, c[0x0][0xb00] ;  /* 0x0002c000ff027b82 */ /* 0x002e640000000a00 */
[----:B-1----:R-:W-:-:S05]  /*d030*/  IMAD.WIDE R2, R29, 0x4, R2 ;  /* 0x000000041d027825 */ /* 0x002fca00078e0202 */
[----:B------:R-:W3:Y:S04]  /*d040*/  LDG.E R7, desc[UR44][R2.64] ;  /* 0x0000002c02077981 */ /* 0x000ee8000c1e1900 */
[----:B0-2---:R-:W3:Y:S02]  /*d050*/  LDG.E R0, desc[UR44][R2.64+0x4] ;  /* 0x0000042c02007981 */ /* 0x005ee4000c1e1900 */
[----:B---3--:R-:W-:-:S07]  /*d060*/  IMAD.IADD R7, R0, 0x1, -R7 ;  /* 0x0000000100077824 */ /* 0x008fce00078e0a07 */
.L_x_1042:
[----:B-----5:R-:W-:Y:S01]  /*d070*/  IMAD.IADD R33, R7, 0x1, -R32 ;  /* 0x0000000107217824 */ /* 0x020fe200078e0a20 */
[----:B------:R-:W-:Y:S03]  /*d080*/  BSSY B7, `(.L_x_1043) ;  /* 0x000045a000077945 */ /* 0x000fe60003800000 */
[C---:B012---:R-:W-:Y:S01]  /*d090*/  VIADD R0, R33.reuse, 0x3f ;  /* 0x0000003f21007836 */ /* 0x047fe20000000000 */
[----:B------:R0:W-:Y:S01]  /*d0a0*/  STL [R1+0x4], R33 ;  /* 0x0000042101007387 */ /* 0x0001e20000100800 */
[----:B------:R-:W-:-:S03]  /*d0b0*/  ISETP.GT.AND P0, PT, R33, RZ, PT ;  /* 0x000000ff2100720c */ /* 0x000fc60003f04270 */
[----:B------:R-:W-:-:S04]  /*d0c0*/  SHF.R.S32.HI R3, RZ, 0x1f, R0 ;  /* 0x0000001fff037819 */ /* 0x000fc80000011400 */
        /* <DEDUP_REMOVED lines=11> */
[----:B0-----:R-:W1:Y:S02]  /*d180*/  FLO.U32 R0, UR4 ;  /* 0x0000000400007d00 */ /* 0x001e6400080e0000 */
[----:B-1----:R-:W-:-:S06]  /*d190*/  ISETP.EQ.U32.AND P0, PT, R0, R5, PT ;  /* 0x000000050000720c */ /* 0x002fcc0003f02070 */
[----:B------:R-:W2:Y:S07]  /*d1a0*/  POPC R5, UR4 ;  /* 0x0000000400057d09 */ /* 0x000eae0008000000 */
[----:B--2---:R-:W2:Y:S01]  /*d1b0*/  @P0 ATOMG.E.ADD.STRONG.GPU PT, R3, desc[UR44][R2.64], R5 ;  /* 0x00000005020309a8 */ /* 0x004ea200081ee1ec */
[----:B------:R-:W0:Y:S02]  /*d1c0*/  S2R R4, SR_LTMASK ;  /* 0x0000000000047919 */ /* 0x000e240000003900 */
[----:B0-----:R-:W-:-:S04]  /*d1d0*/  LOP3.LUT R4, R4, UR4, RZ, 0xc0, !PT ;  /* 0x0000000404047c12 */ /* 0x001fc8000f8ec0ff */
[----:B------:R-:W0:Y:S01]  /*d1e0*/  POPC R7, R4 ;  /* 0x0000000400077309 */ /* 0x000e220000000000 */
[----:B--2---:R-:W0:Y:S02]  /*d1f0*/  SHFL.IDX PT, R0, R3, R0, 0x1f ;  /* 0x00001f0003007589 */ /* 0x004e2400000e0000 */
[----:B0-----:R-:W-:Y:S01]  /*d200*/  IADD3 R16, R0, UR37, R7 ;  /* 0x0000002500107c10 */ /* 0x001fe2000fffe007 */
[----:B------:R-:W-:Y:S06]  /*d210*/  BRA `(.L_x_1045) ;  /* 0x0000004400007947 */ /* 0x000fec0003800000 */
.L_x_1044:
[----:B0-----:R-:W-:Y:S01]  /*d220*/  VIADD R0, R23, 0x22400 ;  /* 0x0002240017007836 */ /* 0x001fe20000000000 */
        /* <DEDUP_REMOVED lines=18> */
[----:B0-----:R-:W-:Y:S05]  /*d350*/  CALL.ABS.NOINC R2 ;  /* 0x0000000002007343 */ /* 0x001fea0003c00000 */
.L_x_1047:
[----:B------:R-:W-:Y:S05]  /*d360*/  BSYNC B6 ;  /* 0x0000000000067941 */ /* 0x000fea0003800000 */
.L_x_1046:
        /* <DEDUP_REMOVED lines=8> */
[----:B------:R0:W1:Y:S01]  /*d3f0*/  LDC.64 R2, c[0x4][R30] ;  /* 0x010000001e027b82 */ /* 0x0000620000000a00 */
[----:B------:R-:W-:Y:S01]  /*d400*/  IMAD.U32 R4, RZ, RZ, UR6 ;  /* 0x00000006ff047e24 */ /* 0x000fe2000f8e00ff */
[----:B------:R-:W-:Y:S01]  /*d410*/  MOV R13, RZ ;  /* 0x000000ff000d7202 */ /* 0x000fe20000000f00 */
[----:B------:R-:W-:Y:S02]  /*d420*/  IMAD.U32 R5, RZ, RZ, UR7 ;  /* 0x00000007ff057e24 */ /* 0x000fe4000f8e00ff */
[----:B------:R-:W-:Y:S02]  /*d430*/  IMAD.U32 R6, RZ, RZ, UR8 ;  /* 0x00000008ff067e24 */ /* 0x000fe4000f8e00ff */
[----:B------:R-:W-:-:S02]  /*d440*/  IMAD.U32 R7, RZ, RZ, UR9 ;  /* 0x00000009ff077e24 */ /* 0x000fc4000f8e00ff */
[----:B------:R-:W-:Y:S02]  /*d450*/  IMAD.U32 R10, RZ, RZ, UR4 ;  /* 0x00000004ff0a7e24 */ /* 0x000fe4000f8e00ff */
[----:B------:R-:W-:Y:S02]  /*d460*/  IMAD.U32 R11, RZ, RZ, UR5 ;  /* 0x00000005ff0b7e24 */ /* 0x000fe4000f8e00ff */
[----:B------:R-:W-:Y:S02]  /*d470*/  IMAD.MOV.U32 R8, RZ, RZ, 0x70 ;  /* 0x00000070ff087424 */ /* 0x000fe400078e00ff */
[----:B0-----:R-:W-:-:S07]  /*d480*/  IMAD.MOV.U32 R12, RZ, RZ, 0x1 ;  /* 0x00000001ff0c7424 */ /* 0x001fce00078e00ff */
[----:B------:R-:W-:-:S07]  /*d490*/  LEPC R20, `(.L_x_1050) ;  /* 0x000000001014794e */ /* 0x000fce0000000000 */
[----:B-1----:R-:W-:Y:S05]  /*d4a0*/  CALL.ABS.NOINC R2 ;  /* 0x0000000002007343 */ /* 0x002fea0003c00000 */
.L_x_1050:
        /* <DEDUP_REMOVED lines=15> */
.L_x_1049:
[----:B------:R-:W-:Y:S05]  /*d5a0*/  BSYNC B6 ;  /* 0x0000000000067941 */ /* 0x000fea0003800000 */
.L_x_1048:
[----:B------:R-:W2:Y:S01]  /*d5b0*/  LDL R5, [R1+0x28] ;  /* 0x0000280001057983 */ /* 0x000ea20000100800 */
[----:B------:R-:W-:Y:S01]  /*d5c0*/  ULDC.64 UR4, c[0x0][0xaf0] ;  /* 0x0002bc0000047ab9 */ /* 0x000fe20000000a00 */
[----:B------:R-:W0:Y:S01]  /*d5d0*/  LDC R20, c[0x0][0x430] ;  /* 0x00010c00ff147b82 */ /* 0x000e220000000800 */
[----:B------:R-:W-:Y:S01]  /*d5e0*/  ISETP.NE.U32.AND P0, PT, RZ, UR4, PT ;  /* 0x00000004ff007c0c */ /* 0x000fe2000bf05070 */
[----:B------:R-:W1:Y:S03]  /*d5f0*/  S2R R21, SR_TID.X ;  /* 0x0000000000157919 */ /* 0x000e660000002100 */
[----:B------:R-:W-:Y:S01]  /*d600*/  ISETP.NE.AND.EX P0, PT, RZ, UR5, PT, P0 ;  /* 0x00000005ff007c0c */ /* 0x000fe2000bf05300 */
[----:B------:R-:W3:-:S12]  /*d610*/  S2R R4, SR_TID.X ;  /* 0x0000000000047919 */ /* 0x000ed80000002100 */
[----:B------:R-:W-:Y:S01]  /*d620*/  @P0 IADD3 R2, P1, R27, UR4, RZ ;  /* 0x000000041b020c10 */ /* 0x000fe2000ff3e0ff */
[----:B------:R-:W-:-:S03]  /*d630*/  ULDC UR4, c[0x0][0x320] ;  /* 0x0000c80000047ab9 */ /* 0x000fc60000000800 */
[----:B------:R-:W-:-:S05]  /*d640*/  @P0 IADD3.X R3, R28, UR5, RZ, P1, !PT ;  /* 0x000000051c030c10 */ /* 0x000fca0008ffe4ff */
[----:B------:R4:W5:Y:S01]  /*d650*/  @P0 LDG.E R29, desc[UR44][R2.64] ;  /* 0x0000002c021d0981 */ /* 0x000962000c1e1900 */
[----:B------:R-:W-:Y:S01]  /*d660*/  LOP3.LUT R22, R22, 0xfffffdff, RZ, 0xc0, !PT ;  /* 0xfffffdff16167812 */ /* 0x000fe200078ec0ff */
[----:B------:R-:W-:Y:S01]  /*d670*/  UMOV UR5, 0xffffffff ;  /* 0xffffffff00057882 */ /* 0x000fe20000000000 */
[----:B-1----:R-:W-:Y:S02]  /*d680*/  IMAD.SHL.U32 R21, R21, 0x8, RZ ;  /* 0x0000000815157824 */ /* 0x002fe400078e00ff */
[----:B---3--:R-:W-:-:S03]  /*d690*/  IMAD.SHL.U32 R30, R4, 0x8, RZ ;  /* 0x00000008041e7824 */ /* 0x008fc600078e00ff */
[----:B------:R-:W-:-:S04]  /*d6a0*/  LOP3.LUT R21, R21, 0x38, RZ, 0xc0, !PT ;  /* 0x0000003815157812 */ /* 0x000fc800078ec0ff */
[C---:B------:R-:W-:Y:S02]  /*d6b0*/  LOP3.LUT R0, R21.reuse, 0x40, RZ, 0xfc, !PT ;  /* 0x0000004015007812 */ /* 0x040fe400078efcff */
[----:B------:R-:W-:Y:S02]  /*d6c0*/  LOP3.LUT R31, R21, 0x180, RZ, 0xfc, !PT ;  /* 0x00000180151f7812 */ /* 0x000fe400078efcff */
[----:B------:R-:W1:Y:S01]  /*d6d0*/  S2R R21, SR_TID.X ;  /* 0x0000000000157919 */ /* 0x000e620000002100 */
[----:B------:R-:W-:Y:S02]  /*d6e0*/  ISETP.GE.AND P0, PT, R0, UR4, PT ;  /* 0x0000000400007c0c */ /* 0x000fe4000bf06270 */
[----:B------:R-:W-:Y:S02]  /*d6f0*/  ISETP.GE.AND P1, PT, R31, UR4, PT ;  /* 0x000000041f007c0c */ /* 0x000fe4000bf26270 */
[----:B------:R-:W-:-:S04]  /*d700*/  LOP3.LUT R30, R30, 0x38, RZ, 0xc0, !PT ;  /* 0x000000381e1e7812 */ /* 0x000fc800078ec0ff */
[C---:B------:R-:W-:Y:S02]  /*d710*/  ISETP.GE.AND P2, PT, R30.reuse, UR4, PT ;  /* 0x000000041e007c0c */ /* 0x040fe4000bf46270 */
[----:B------:R-:W-:-:S03]  /*d720*/  LOP3.LUT R30, R30, 0x140, RZ, 0xfc, !PT ;  /* 0x000001401e1e7812 */ /* 0x000fc600078efcff */
        /* <DEDUP_REMOVED lines=9> */
[----:B------:R-:W-:Y:S02]  /*d7c0*/  LOP3.LUT R0, R31, 0x80, RZ, 0xfc, !PT ;  /* 0x000000801f007812 */ /* 0x000fe400078efcff */
[----:B------:R-:W-:Y:S02]  /*d7d0*/  LOP3.LUT R21, R21, 0xc0, RZ, 0xfc, !PT ;  /* 0x000000c015157812 */ /* 0x000fe400078efcff */
[----:B------:R-:W-:Y:S02]  /*d7e0*/  ISETP.GE.AND P5, PT, R0, UR4, PT ;  /* 0x0000000400007c0c */ /* 0x000fe4000bfa6270 */
[----:B------:R-:W-:-:S02]  /*d7f0*/  ISETP.GE.AND P4, PT, R21, UR4, PT ;  /* 0x0000000415007c0c */ /* 0x000fc4000bf86270 */
[----:B------:R-:W1:Y:S01]  /*d800*/  S2R R21, SR_TID.X ;  /* 0x0000000000157919 */ /* 0x000e620000002100 */
[----:B------:R-:W-:Y:S02]  /*d810*/  LOP3.LUT R31, R31, 0x1c0, RZ, 0xfc, !PT ;  /* 0x000001c01f1f7812 */ /* 0x000fe400078efcff */
[----:B------:R-:W-:Y:S02]  /*d820*/  SEL R0, RZ, 0x40, P1 ;  /* 0x00000040ff007807 */ /* 0x000fe40000800000 */
[----:B------:R-:W-:Y:S01]  /*d830*/  ISETP.GE.AND P0, PT, R31, UR4, PT ;  /* 0x000000041f007c0c */ /* 0x000fe2000bf06270 */
[C---:B------:R-:W-:Y:S01]  /*d840*/  IMAD.SHL.U32 R31, R4.reuse, 0x8, RZ ;  /* 0x00000008041f7824 */ /* 0x040fe200078e00ff */
[----:B------:R-:W-:Y:S02]  /*d850*/  LOP3.LUT R4, R4, 0x7f, RZ, 0xc0, !PT ;  /* 0x0000007f04047812 */ /* 0x000fe400078ec0ff */
[----:B------:R-:W-:Y:S02]  /*d860*/  @P5 LOP3.LUT R22, R22, 0x20, RZ, 0xfc, !PT ;  /* 0x0000002016165812 */ /* 0x000fe400078efcff */
[----:B------:R-:W-:-:S02]  /*d870*/  LOP3.LUT R31, R31, 0x38, RZ, 0xc0, !PT ;  /* 0x000000381f1f7812 */ /* 0x000fc400078ec0ff */
[----:B------:R-:W-:-:S04]  /*d880*/  LOP3.LUT R22, R22, 0xffffffef, RZ, 0xc0, !PT ;  /* 0xffffffef16167812 */ /* 0x000fc800078ec0ff */
[----:B------:R-:W-:-:S04]  /*d890*/  @P4 LOP3.LUT R22, R22, 0x10, RZ, 0xfc, !PT ;  /* 0x0000001016164812 */ /* 0x000fc800078efcff */
[----:B------:R-:W-:-:S04]  /*d8a0*/  LOP3.LUT R22, R22, 0xfffffffb, RZ, 0xc0, !PT ;  /* 0xfffffffb16167812 */ /* 0x000fc800078ec0ff */
[----:B------:R-:W-:Y:S01]  /*d8b0*/  LOP3.LUT R22, R22, 0xfffffff7, RZ, 0xc0, !PT ;  /* 0xfffffff716167812 */ /* 0x000fe200078ec0ff */
[----:B-1----:R-:W-:Y:S01]  /*d8c0*/  IMAD.SHL.U32 R9, R21, 0x10, RZ ;  /* 0x0000001015097824 */ /* 0x002fe200078e00ff */
[----:B--2---:R-:W-:Y:S02]  /*d8d0*/  LEA R27, R5, 0xffffffc0, 0x6 ;  /* 0xffffffc0051b7811 */ /* 0x004fe400078e30ff */
[----:B------:R-:W-:Y:S02]  /*d8e0*/  SHF.R.U32.HI R5, RZ, 0x3, R4 ;  /* 0x00000003ff057819 */ /* 0x000fe40000011604 */
[----:B------:R-:W-:Y:S02]  /*d8f0*/  LOP3.LUT R4, R31, 0x100, RZ, 0xfc, !PT ;  /* 0x000001001f047812 */ /* 0x000fe400078efcff */
[----:B------:R-:W-:Y:S02]  /*d900*/  LOP3.LUT R9, R5, 0x70, R9, 0xf8, !PT ;  /* 0x0000007005097812 */ /* 0x000fe400078ef809 */
[----:B------:R-:W-:-:S02]  /*d910*/  ISETP.GE.AND P3, PT, R4, UR4, PT ;  /* 0x0000000404007c0c */ /* 0x000fc4000bf66270 */
[----:B------:R-:W-:Y:S01]  /*d920*/  SEL R31, RZ, 0x80, P0 ;  /* 0x00000080ff1f7807 */ /* 0x000fe20000000000 */
[----:B------:R-:W-:-:S10]  /*d930*/  IMAD.IADD R6, R9, 0x1, R27 ;  /* 0x0000000109067824 */ /* 0x000fd400078e021b */
[----:B------:R-:W-:-:S04]  /*d940*/  @P3 LOP3.LUT R22, R22, 0x8, RZ, 0xfc, !PT ;  /* 0x0000000816163812 */ /* 0x000fc800078efcff */
[----:B------:R-:W-:Y:S01]  /*d950*/  @P2 LOP3.LUT R22, R22, 0x4, RZ, 0xfc, !PT ;  /* 0x0000000416162812 */ /* 0x000fe200078efcff */
[----:B0---4-:R-:W-:Y:S06]  /*d960*/  BRA.DIV UR5, `(.L_x_1051) ;  /* 0x0000004e051c7947 */ /* 0x011fec000b800000 */
.L_x_1124:
[----:B------:R-:W-:Y:S01]  /*d970*/  ISETP.NE.AND P1, PT, R20, 0x1, PT ;  /* 0x000000011400780c */ /* 0x000fe20003f25270 */
[----:B------:R-:W-:Y:S01]  /*d980*/  IMAD.MOV.U32 R37, RZ, RZ, RZ ;  /* 0x000000ffff257224 */ /* 0x000fe200078e00ff */
        /* <DEDUP_REMOVED lines=38> */
[----:B------:R-:W-:Y:S02]  /*dbf0*/  IMAD.MOV R0, RZ, RZ, -R7 ;  /* 0x000000ffff007224 */ /* 0x000fe400078e0a07 */
[----:B------:R-:W-:Y:S01]  /*dc00*/  IMAD.U32 R2, RZ, RZ, UR36 ;  /* 0x00000024ff027e24 */ /* 0x000fe2000f8e00ff */
[----:B------:R-:W-:Y:S01]  /*dc10*/  LOP3.LUT R31, R10, R31, RZ, 0xfc, !PT ;  /* 0x0000001f0a1f7212 */ /* 0x000fe200078efcff */
[----:B------:R-:W-:Y:S01]  /*dc20*/  IMAD R0, R20, R0, R6 ;  /* 0x0000000014007224 */ /* 0x000fe200078e0206 */
[----:B------:R0:W-:Y:S02]  /*dc30*/  STL [R1+0x24], R10 ;  /* 0x0000240a01007387 */ /* 0x0001e40000100800 */
[----:B------:R-:W-:Y:S02]  /*dc40*/  ISETP.NE.AND P0, PT, R2, 0x3, PT ;  /* 0x000000030200780c */ /* 0x000fe40003f05270 */
[----:B------:R0:W-:Y:S11]  /*dc50*/  STL [R1], R0 ;  /* 0x0000000001007387 */ /* 0x0001f60000100800 */
[----:B------:R-:W-:-:S04]  /*dc60*/  @P0 LOP3.LUT R22, R22, 0x1000, RZ, 0xfc, !PT ;  /* 0x0000100016160812 */ /* 0x000fc800078efcff */
[----:B------:R-:W-:-:S04]  /*dc70*/  LOP3.LUT R22, R22, 0xfffffffe, RZ, 0xc0, !PT ;  /* 0xfffffffe16167812 */ /* 0x000fc800078ec0ff */
[----:B------:R-:W-:Y:S01]  /*dc80*/  @P1 LOP3.LUT R22, R22, 0x1, RZ, 0xfc, !PT ;  /* 0x0000000116161812 */ /* 0x000fe200078efcff */
[----:B0-----:R-:W-:Y:S06]  /*dc90*/  @!P0 BRA `(.L_x_1052) ;  /* 0x0000000000048947 */ /* 0x001fec0003800000 */
[----:B------:R-:W-:Y:S01]  /*dca0*/  BPT.TRAP 0x1 ;  /* 0x000000040000795c */ /* 0x000fe20000300000 */
.L_x_1052:
[----:B------:R-:W-:Y:S01]  /*dcb0*/  IMAD R30, R24, 0x8, R23 ;  /* 0x00000008181e7824 */ /* 0x000fe200078e0217 */
[----:B------:R-:W-:Y:S01]  /*dcc0*/  SHF.L.U32 R0, R26, 0x1f, RZ ;  /* 0x0000001f1a007819 */ /* 0x000fe200000006ff */
[----:B------:R-:W-:Y:S03]  /*dcd0*/  BSSY B0, `(.L_x_1053) ;  /* 0x0000003000007945 */ /* 0x000fe60003800000 */
[----:B------:R-:W0:Y:S02]  /*dce0*/  SYNCS.PHASECHK.TRANS64.TRYWAIT P0, [R30+URZ+0x38840], R0 ;  /* 0x038840001e0075a7 */ /* 0x000e24000800017f */
[----:B0-----:R-:W-:Y:S05]  /*dcf0*/  @!P0 BRA `(.L_x_1054) ;  /* 0x0000004800688947 */ /* 0x001fea0003800000 */
.L_x_1125:
[----:B------:R-:W-:Y:S05]  /*dd00*/  BSYNC B0 ;  /* 0x0000000000007941 */ /* 0x000fea0003800000 */
.L_x_1053:
[----:B------:R-:W0:Y:S01]  /*dd10*/  LDL R2, [R1] ;  /* 0x0000000001027983 */ /* 0x000e220000100800 */
[----:B------:R-:W-:-:S03]  /*dd20*/  ULDC.64 UR4, c[0x0][0x300] ;  /* 0x0000c00000047ab9 */ /* 0x000fc60000000a00 */
[----:B------:R-:W2:Y:S01]  /*dd30*/  LDL R7, [R1+0x4] ;  /* 0x0000040001077983 */ /* 0x000ea20000100800 */
[----:B-----5:R-:W-:Y:S02]  /*dd40*/  SHF.R.S32.HI R4, RZ, 0x1f, R37 ;  /* 0x0000001fff047819 */ /* 0x020fe40000011425 */
        /* <DEDUP_REMOVED lines=19> */
[----:B0-----:R-:W-:Y:S02]  /*de80*/  LOP3.LUT R5, R4, 0x7f, RZ, 0xc0, !PT ;  /* 0x0000007f04057812 */ /* 0x001fe400078ec0ff */
[----:B------:R-:W-:Y:S01]  /*de90*/  IMAD.IADD R4, R3, 0x1, R0 ;  /* 0x0000000103047824 */ /* 0x000fe200078e0200 */
[C---:B------:R-:W-:Y:S01]  /*dea0*/  LEA R0, P0, R2.reuse, UR4, 0x1 ;  /* 0x0000000402007c11 */ /* 0x040fe2000f8008ff */
[----:B------:R-:W-:Y:S01]  /*deb0*/  ULDC UR4, c[0x0][0x2f4] ;  /* 0x0000bd0000047ab9 */ /* 0x000fe20000000800 */
[----:B------:R-:W-:Y:S02]  /*dec0*/  SHF.R.U32.HI R6, RZ, 0x3, R5 ;  /* 0x00000003ff067819 */ /* 0x000fe40000011605 */
[----:B------:R-:W0:Y:S01]  /*ded0*/  S2R R5, SR_TID.X ;  /* 0x0000000000057919 */ /* 0x000e220000002100 */
[----:B------:R-:W-:Y:S01]  /*dee0*/  LEA.HI.X R4, R2, UR5, R4, 0x1, P0 ;  /* 0x0000000502047c11 */ /* 0x000fe200080f0c04 */
[----:B------:R-:W-:Y:S01]  /*def0*/  UMOV UR5, 0xffffffff ;  /* 0xffffffff00057882 */ /* 0x000fe20000000000 */
[----:B--2---:R-:W-:-:S04]  /*df00*/  IADD3 R27, -R6, R7, -R27 ;  /* 0x00000007061b7210 */ /* 0x004fc80007ffe91b */
        /* <DEDUP_REMOVED lines=19> */
[----:B------:R-:W-:Y:S01]  /*e040*/  @P0 LEA R6, R5, R23, 0x1 ;  /* 0x0000001705060211 */ /* 0x000fe200078e08ff */
        /* <DEDUP_REMOVED lines=19> */
.L_x_1135:
        /* <DEDUP_REMOVED lines=10> */
.L_x_1056:
        /* <DEDUP_REMOVED lines=11> */
.L_x_1057:
[----:B------:R1:W5:Y:S01]  /*e2d0*/  LDL.LU R0, [R1+0xc] ;  /* 0x00000c0001007983 */ /* 0x0003620000300800 */
[----:B------:R-:W-:Y:S01]  /*e2e0*/  LOP3.LUT P0, RZ, R22, 0x40, RZ, 0xc0, !PT ;  /* 0x0000004016ff7812 */ /* 0x000fe2000780c0ff */
[----:B------:R1:W-:-:S12]  /*e2f0*/  SYNCS.ARRIVE.TRANS64.A1T0 RZ, [R30+URZ+0x38830], RZ ;  /* 0x038830ff1eff79a7 */ /* 0x0003d8000810003f */
[----:B------:R-:W-:Y:S05]  /*e300*/  WARPSYNC.ALL ;  /* 0x0000000000007948 */ /* 0x000fea0003800000 */
[----:B0-----:R-:W-:Y:S01]  /*e310*/  SEL R2, R35, RZ, !P0 ;  /* 0x000000ff23027207 */ /* 0x001fe20004000000 */
[----:B------:R-:W-:Y:S04]  /*e320*/  BSSY B6, `(.L_x_1058) ;  /* 0x000001a000067945 */ /* 0x000fe80003800000 */
[----:B------:R0:W-:Y:S01]  /*e330*/  STL [R1+0x8], R2 ;  /* 0x0000080201007387 */ /* 0x0001e20000100800 */
[----:B------:R-:W-:Y:S01]  /*e340*/  BAR.SYNC.DEFER_BLOCKING 0x8, 0x100 ;  /* 0x0204000000007b1d */ /* 0x000fe20000010000 */
[----:B-----5:R-:W-:Y:S01]  /*e350*/  SEL R35, R0, RZ, !P0 ;  /* 0x000000ff00237207 */ /* 0x020fe20004000000 */
[----:B------:R-:W-:-:S04]  /*e360*/  VIADD R0, R23, 0x20400 ;  /* 0x0002040017007836 */ /* 0x000fc80000000000 */
[----:B------:R0:W-:Y:S01]  /*e370*/  STL [R1+0x14], R35 ;  /* 0x0000142301007387 */ /* 0x0001e20000100800 */
[----:B------:R-:W-:Y:S02]  /*e380*/  LOP3.LUT P0, RZ, R0, 0x3ff, RZ, 0xc0, !PT ;  /* 0x000003ff00ff7812 */ /* 0x000fe4000780c0ff */
[----:B------:R-:W-:-:S05]  /*e390*/  SHF.R.S32.HI R0, RZ, 0x1f, R36 ;  /* 0x0000001fff007819 */ /* 0x000fca0000011424 */
[----:B------:R0:W-:Y:S06]  /*e3a0*/  STL [R1+0xc], R0 ;  /* 0x00000c0001007387 */ /* 0x0001ec0000100800 */
[----:B------:R-:W-:Y:S05]  /*e3b0*/  @!P0 BRA `(.L_x_1059) ;  /* 0x0000000000408947 */ /* 0x000fea0003800000 */
[----:B0-----:R-:W-:Y:S01]  /*e3c0*/  MOV R2, 0x0 ;  /* 0x0000000000027802 */ /* 0x001fe20000000f00 */
        /* <DEDUP_REMOVED lines=15> */
.L_x_1059:
[----:B------:R-:W-:Y:S05]  /*e4c0*/  BSYNC B6 ;  /* 0x0000000000067941 */ /* 0x000fea0003800000 */
.L_x_1058:
[----:B------:R-:W2:Y:S01]  /*e4d0*/  LDL R4, [R1+0xc] ;  /* 0x00000c0001047983 */ /* 0x000ea20000100800 */
[----:B------:R-:W3:Y:S01]  /*e4e0*/  LDC R10, c[0x0][0x448] ;  /* 0x00011200ff0a7b82 */ /* 0x000ee20000000800 */
[----:B0-----:R-:W0:Y:S01]  /*e4f0*/  S2R R2, SR_TID.X ;  /* 0x0000000000027919 */ /* 0x001e220000002100 */
[----:B------:R-:W-:Y:S01]  /*e500*/  IMAD.MOV.U32 R21, RZ, RZ, R35 ;  /* 0x000000ffff157224 */ /* 0x000fe200078e0023 */
[----:B------:R-:W-:Y:S01]  /*e510*/  ULDC.64 UR4, c[0x0][0x298] ;  /* 0x0000a60000047ab9 */ /* 0x000fe20000000a00 */
[----:B------:R-:W4:Y:S04]  /*e520*/  LDL R20, [R1+0x8] ;  /* 0x0000080001147983 */ /* 0x000f280000100800 */
[----:B------:R0:W5:Y:S01]  /*e530*/  LDL R9, [R1+0x10] ;  /* 0x0000100001097983 */ /* 0x0001620000100800 */
[----:B------:R-:W1:Y:S01]  /*e540*/  S2R R35, SR_TID.X ;  /* 0x0000000000237919 */ /* 0x000e620000002100 */
[----:B---3--:R-:W-:-:S02]  /*e550*/  ISETP.NE.AND P0, PT, R10, 0x1, PT ;  /* 0x000000010a00780c */ /* 0x008fc40003f05270 */
[----:B0-----:R-:W-:-:S11]  /*e560*/  LOP3.LUT R2, R2, 0x7f, RZ, 0xc0, !PT ;  /* 0x0000007f02027812 */ /* 0x001fd600078ec0ff */
[----:B------:R-:W0:Y:S01]  /*e570*/  @P0 LDC R3, c[0x0][0x44c] ;  /* 0x00011300ff030b82 */ /* 0x000e220000000800 */
[----:B------:R-:W-:Y:S02]  /*e580*/  SHF.R.U32.HI R2, RZ, 0x3, R2 ;  /* 0x00000003ff027819 */ /* 0x000fe40000011602 */
[----:B-1----:R-:W-:-:S04]  /*e590*/  SHF.L.U32 R35, R35, 0x4, RZ ;  /* 0x0000000423237819 */ /* 0x002fc800000006ff */
[----:B------:R-:W-:Y:S02]  /*e5a0*/  LOP3.LUT R35, R2, 0x70, R35, 0xf8, !PT ;  /* 0x0000007002237812 */ /* 0x000fe400078ef823 */
[----:B------:R-:W1:Y:S03]  /*e5b0*/  @P0 LDC R2, c[0x0][0x450] ;  /* 0x00011400ff020b82 */ /* 0x000e660000000800 */
[----:B------:R-:W-:-:S04]  /*e5c0*/  IMAD R35, R17, 0x40, R35 ;  /* 0x0000004011237824 */ /* 0x000fc800078e0223 */
[----:B0-----:R-:W-:-:S04]  /*e5d0*/  @P0 IMAD.HI.U32 R3, R35, R3, RZ ;  /* 0x0000000323030227 */ /* 0x001fc800078e00ff */
[----:B------:R-:W-:Y:S01]  /*e5e0*/  IMAD.MOV.U32 R0, RZ, RZ, R35 ;  /* 0x000000ffff007224 */ /* 0x000fe200078e0023 */
[----:B-1----:R-:W-:Y:S01]  /*e5f0*/  @P0 SHF.R.U32.HI R0, RZ, R2, R3 ;  /* 0x00000002ff000219 */ /* 0x002fe20000011603 */
[----:B------:R-:W-:Y:S01]  /*e600*/  IMAD.WIDE.U32 R2, R36, UR4, RZ ;  /* 0x0000000424027c25 */ /* 0x000fe2000f8e00ff */
[----:B------:R-:W0:Y:S01]  /*e610*/  S2R R5, SR_TID.X ;  /* 0x0000000000057919 */ /* 0x000e220000002100 */
[----:B------:R-:W-:-:S04]  /*e620*/  LOP3.LUT R22, R22, 0xfffff7ff, RZ, 0xc0, !PT ;  /* 0xfffff7ff16167812 */ /* 0x000fc800078ec0ff */
[----:B------:R-:W-:Y:S01]  /*e630*/  @P0 LOP3.LUT R22, R22, 0x800, RZ, 0xfc, !PT ;  /* 0x0000080016160812 */ /* 0x000fe200078efcff */
[----:B0-----:R-:W-:-:S05]  /*e640*/  IMAD.SHL.U32 R7, R5, 0x8, RZ ;  /* 0x0000000805077824 */ /* 0x001fca00078e00ff */
[----:B------:R-:W-:Y:S01]  /*e650*/  LOP3.LUT R7, R7, 0x38, RZ, 0xc0, !PT ;  /* 0x0000003807077812 */ /* 0x000fe200078ec0ff */
[----:B--2---:R-:W-:-:S04]  /*e660*/  IMAD R4, R4, UR4, RZ ;  /* 0x0000000404047c24 */ /* 0x004fc8000f8e02ff */
        /* <DEDUP_REMOVED lines=9> */
[----:B----4-:R-:W-:-:S04]  /*e700*/  IMAD.WIDE.U32 R2, R20, UR4, R2 ;  /* 0x0000000414027c25 */ /* 0x010fc8000f8e0002 */
[----:B------:R-:W-:Y:S01]  /*e710*/  IMAD R4, R20, UR5, R4 ;  /* 0x0000000514047c24 */ /* 0x000fe2000f8e0204 */
[----:B------:R-:W-:-:S03]  /*e720*/  ULDC.64 UR4, c[0x0][0x2d0] ;  /* 0x0000b40000047ab9 */ /* 0x000fc60000000a00 */
[----:B------:R-:W-:Y:S01]  /*e730*/  IMAD.IADD R3, R3, 0x1, R4 ;  /* 0x0000000103037824 */ /* 0x000fe200078e0204 */
[----:B------:R-:W-:-:S05]  /*e740*/  SHF.R.S32.HI R4, RZ, 0x1f, R0 ;  /* 0x0000001fff047819 */ /* 0x000fca0000011400 */
[----:B------:R-:W-:Y:S02]  /*e750*/  IMAD R4, R4, UR4, RZ ;  /* 0x0000000404047c24 */ /* 0x000fe4000f8e02ff */
[----:B------:R-:W-:-:S04]  /*e760*/  IMAD.WIDE.U32 R2, R0, UR4, R2 ;  /* 0x0000000400027c25 */ /* 0x000fc8000f8e0002 */
[----:B------:R-:W-:Y:S01]  /*e770*/  IMAD R4, R0, UR5, R4 ;  /* 0x0000000500047c24 */ /* 0x000fe2000f8e0204 */
[----:B------:R-:W-:Y:S01]  /*e780*/  ULDC.64 UR4, c[0x0][0x2c8] ;  /* 0x0000b20000047ab9 */ /* 0x000fe20000000a00 */
[----:B------:R-:W-:-:S04]  /*e790*/  IMAD.MOV R0, RZ, RZ, -R0 ;  /* 0x000000ffff007224 */ /* 0x000fc800078e0a00 */
[----:B------:R-:W-:Y:S02]  /*e7a0*/  IMAD R0, R10, R0, R35 ;  /* 0x000000000a007224 */ /* 0x000fe400078e0223 */
[----:B------:R-:W-:-:S03]  /*e7b0*/  IMAD.IADD R3, R3, 0x1, R4 ;  /* 0x0000000103037824 */ /* 0x000fc600078e0204 */
[----:B------:R-:W-:Y:S01]  /*e7c0*/  SHF.R.S32.HI R4, RZ, 0x1f, R0 ;  /* 0x0000001fff047819 */ /* 0x000fe20000011400 */
[----:B------:R-:W-:-:S04]  /*e7d0*/  IMAD.WIDE.U32 R2, R0, UR4, R2 ;  /* 0x0000000400027c25 */ /* 0x000fc8000f8e0002 */
[----:B------:R-:W-:-:S04]  /*e7e0*/  IMAD R4, R4, UR4, RZ ;  /* 0x0000000404047c24 */ /* 0x000fc8000f8e02ff */
[----:B------:R-:W-:Y:S01]  /*e7f0*/  IMAD R4, R0, UR5, R4 ;  /* 0x0000000500047c24 */ /* 0x000fe2000f8e0204 */
[----:B------:R-:W-:Y:S02]  /*e800*/  ULDC.64 UR4, c[0x0][0x280] ;  /* 0x0000a00000047ab9 */ /* 0x000fe40000000a00 */
[----:B------:R-:W-:Y:S01]  /*e810*/  LEA R0, P0, R2, UR4, 0x1 ;  /* 0x0000000402007c11 */ /* 0x000fe2000f8008ff */
[----:B------:R-:W-:Y:S01]  /*e820*/  IMAD.IADD R3, R3, 0x1, R4 ;  /* 0x0000000103037824 */ /* 0x000fe200078e0204 */
[----:B------:R-:W-:Y:S01]  /*e830*/  ULDC UR4, c[0x0][0x2b8] ;  /* 0x0000ae0000047ab9 */ /* 0x000fe20000000800 */
[----:B------:R-:W-:-:S03]  /*e840*/  LOP3.LUT R20, R5, 0x7f, RZ, 0xc0, !PT ;  /* 0x0000007f05147812 */ /* 0x000fc600078ec0ff */
[----:B------:R-:W-:Y:S01]  /*e850*/  LEA.HI.X R2, R2, UR5, R3, 0x1, P0 ;  /* 0x0000000502027c11 */ /* 0x000fe200080f0c03 */
[----:B------:R-:W-:Y:S01]  /*e860*/  UMOV UR5, 0xffffffff ;  /* 0xffffffff00057882 */ /* 0x000fe20000000000 */
[----:B------:R-:W-:Y:S02]  /*e870*/  ISETP.GE.AND P0, PT, R7, UR4, PT ;  /* 0x0000000407007c0c */ /* 0x000fe4000bf06270 */
[----:B------:R-:W-:Y:S01]  /*e880*/  SHF.R.U32.HI R8, RZ, 0x3, R20 ;  /* 0x00000003ff087819 */ /* 0x000fe20000011614 */
[----:B------:R-:W-:Y:S10]  /*e890*/  BRA.DIV UR5, `(.L_x_1060) ;  /* 0x0000004205e47947 */ /* 0x000ff4000b800000 */
[----:B------:R-:W0:Y:S01]  /*e8a0*/  SHFL.IDX PT, R5, R0, RZ, 0x181f ;  /* 0x00181fff00057589 */ /* 0x000e2200000e0000 */
[----:B-----5:R-:W-:Y:S01]  /*e8b0*/  IMAD R3, R9, R10, RZ ;  /* 0x0000000a09037224 */ /* 0x020fe200078e02ff */
[----:B------:R-:W-:Y:S01]  /*e8c0*/  LOP3.LUT R22, R22, 0xfffffeff, RZ, 0xc0, !PT ;  /* 0xfffffeff16167812 */ /* 0x000fe200078ec0ff */
[----:B------:R-:W-:Y:S01]  /*e8d0*/  IMAD R17, R17, 0x40, R8 ;  /* 0x0000004011117824 */ /* 0x000fe200078e0208 */
[----:B------:R-:W1:Y:S04]  /*e8e0*/  SHFL.IDX PT, R4, R2, RZ, 0x181f ;  /* 0x00181fff02047589 */ /* 0x000e6800000e0000 */
[----:B------:R-:W-:-:S13]  /*e8f0*/  ISETP.GE.AND P2, PT, R17, R3, PT ;  /* 0x000000031100720c */ /* 0x000fda0003f46270 */
[----:B------:R-:W-:Y:S02]  /*e900*/  @P2 LOP3.LUT R22, R22, 0x100, RZ, 0xfc, !PT ;  /* 0x0000010016162812 */ /* 0x000fe400078efcff */
[----:B0-----:R-:W-:Y:S02]  /*e910*/  @!P2 LEA R5, P1, R7, R5, 0x1 ;  /* 0x000000050705a211 */ /* 0x001fe400078208ff */
[----:B------:R-:W-:-:S03]  /*e920*/  LOP3.LUT R22, R22, 0xffffff7f, RZ, 0xc0, !PT ;  /* 0xffffff7f16167812 */ /* 0x000fc600078ec0ff */
        /* <DEDUP_REMOVED lines=10> */
[----:B------:R-:W-:-:S04]  /*e9d0*/  @P2 LOP3.LUT R22, R22, 0x80, RZ, 0xfc, !PT ;  /* 0x0000008016162812 */ /* 0x000fc800078efcff */
[----:B------:R-:W-:Y:S02]  /*e9e0*/  LOP3.LUT R22, R22, 0xffffffbf, RZ, 0xc0, !PT ;  /* 0xffffffbf16167812 */ /* 0x000fe400078ec0ff */
        /* <DEDUP_REMOVED lines=11> */
[----:B------:R-:W-:-:S02]  /*eaa0*/  @P2 LOP3.LUT R22, R22, 0x40, RZ, 0xfc, !PT ;  /* 0x0000004016162812 */ /* 0x000fc400078efcff */
[----:B0-----:R-:W-:-:S05]  /*eab0*/  @!P2 LEA R5, P1, R7, R5, 0x1 ;  /* 0x000000050705a211 */ /* 0x001fca00078208ff */
[----:B-1----:R-:W-:-:S05]  /*eac0*/  @!P2 IMAD.X R4, RZ, RZ, R4, P1 ;  /* 0x000000ffff04a224 */ /* 0x002fca00008e0604 */
[----:B------:R-:W-:-:S04]  /*ead0*/  @!P2 LOP3.LUT R5, R5, R4, RZ, 0x3c, !PT ;  /* 0x000000040505a212 */ /* 0x000fc800078e3cff */
[----:B------:R-:W-:-:S04]  /*eae0*/  @!P2 LOP3.LUT R4, R5, R4, RZ, 0x3c, !PT ;  /* 0x000000040504a212 */ /* 0x000fc800078e3cff */
[----:B------:R-:W-:-:S05]  /*eaf0*/  @!P2 LOP3.LUT R5, R5, R4, RZ, 0x3c, !PT ;  /* 0x000000040505a212 */ /* 0x000fca00078e3cff */
[----:B------:R0:W-:Y:S04]  /*eb00*/  @!P2 LDGSTS.E.BYPASS.LTC128B.128 [R25+0x21400], desc[UR44][R4.64], !P0 ;  /* 0x214000000419afae */ /* 0x0001e8000c101d6c */
[----:B0-----:R0:W1:Y:S02]  /*eb10*/  SHFL.IDX PT, R4, R2, 0x3, 0x181f ;  /* 0x00781f0002047f89 */ /* 0x00106400000e0000 */
.L_x_1144:
[----:B------:R-:W-:Y:S01]  /*eb20*/  VIADD R17, R17, 0x30 ;  /* 0x0000003011117836 */ /* 0x000fe20000000000 */
[----:B------:R-:W-:-:S04]  /*eb30*/  LOP3.LUT R22, R22, 0xfffeffff, RZ, 0xc0, !PT ;  /* 0xfffeffff16167812 */ /* 0x000fc800078ec0ff */
[----:B------:R-:W-:-:S13]  /*eb40*/  ISETP.GE.AND P2, PT, R17, R3, PT ;  /* 0x000000031100720c */ /* 0x000fda0003f46270 */
[----:B0-----:R-:W-:Y:S02]  /*eb50*/  @!P2 LEA R2, P1, R7, R0, 0x1 ;  /* 0x000000000702a211 */ /* 0x001fe400078208ff */
[----:B------:R-:W-:Y:S02]  /*eb60*/  @P2 LOP3.LUT R22, R22, 0x10000, RZ, 0xfc, !PT ;  /* 0x0001000016162812 */ /* 0x000fe400078efcff */
[----:B-1----:R-:W-:-:S05]  /*eb70*/  @!P2 IADD3.X R3, RZ, R4, RZ, P1, !PT ;  /* 0x00000004ff03a210 */ /* 0x002fca0000ffe4ff */
[----:B------:R-:W-:Y:S01]  /*eb80*/  @!PT LDS RZ, [RZ] ;  /* 0x00000000fffff984 */ /* 0x000fe20000000800 */
[----:B------:R-:W-:Y:S01]  /*eb90*/  @!PT LDS RZ, [RZ] ;  /* 0x00000000fffff984 */ /* 0x000fe20000000800 */
[----:B------:R-:W-:Y:S01]  /*eba0*/  @!PT LDS RZ, [RZ] ;  /* 0x00000000fffff984 */ /* 0x000fe20000000800 */
[----:B------:R0:W-:Y:S01]  /*ebb0*/  @!P2 LDGSTS.E.BYPASS.LTC128B.128 [R25+0x21c00], desc[UR44][R2.64], !P0 ;  /* 0x21c000000219afae */ /* 0x0001e2000c101d6c */
[----:B------:R-:W-:Y:S01]  /*ebc0*/  PLOP3.LUT P0, PT, PT, PT, PT, 0x80, 0x0 ;  /* 0x000000000000781c */ /* 0x000fe20003f0f070 */
[----:B------:R-:W-:-:S12]  /*ebd0*/  NOP ;  /* 0x0000000000007918 */ /* 0x000fd80000000000 */
.L_x_1061:
[----:B------:R-:W-:Y:S02]  /*ebe0*/  PLOP3.LUT P1, PT, P1, P0, PT, 0xa2, 0x0 ;  /* 0x000000000000781c */ /* 0x000fe40000f21472 */
[----:B------:R-:W-:-:S08]  /*ebf0*/  @P0 R2UR P1, UR4, R23 ;  /* 0x00000000170402ca */ /* 0x000fd00000020000 */
[----:B------:R-:W-:-:S05]  /*ec00*/  @P0 PLOP3.LUT P0, PT, P1, PT, PT, 0x80, 0x0 ;  /* 0x000000000000081c */ /* 0x000fca0000f0f070 */
[----:B------:R-:W-:Y:S01]  /*ec10*/  @!P1 SYNCS.ARRIVE.TRANS64.RED.A0T1 RZ, [UR4+0x38800], RZ ;  /* 0x038800ffffff99a7 */ /* 0x000fe20008200404 */
[----:B------:R-:W-:Y:S07]  /*ec20*/  @!P1 ARRIVES.LDGSTSBAR.64.TRANSCNT [UR4+0x38800] ;  /* 0x03880000ff0099b0 */ /* 0x000fee0008000a84 */
[----:B------:R-:W-:Y:S05]  /*ec30*/  @P0 BRA.U.ANY `(.L_x_1061) ;  /* 0xfffffffd00e80947 */ /* 0x000fea000393ffff */
[----:B------:R-:W-:Y:S01]  /*ec40*/  NOP ;  /* 0x0000000000007918 */ /* 0x000fe20000000000 */
[----:B------:R-:W-:Y:S01]  /*ec50*/  VIADD R0, R23, 0x26400 ;  /* 0x0002640017007836 */ /* 0x000fe20000000000 */
[----:B------:R1:W-:Y:S01]  /*ec60*/  SYNCS.ARRIVE.TRANS64.A1T0 RZ, [R23+URZ+0x38800], RZ ;  /* 0x038800ff17ff79a7 */ /* 0x0003e2000810003f */
[----:B------:R-:W-:Y:S03]  /*ec70*/  BSSY B6, `(.L_x_1062) ;  /* 0x0000013000067945 */ /* 0x000fe60003800000 */
[----:B------:R-:W-:-:S13]  /*ec80*/  LOP3.LUT P0, RZ, R0, 0x3ff, RZ, 0xc0, !PT ;  /* 0x000003ff00ff7812 */ /* 0x000fda000780c0ff */
[----:B-1----:R-:W-:Y:S05]  /*ec90*/  @!P0 BRA `(.L_x_1063) ;  /* 0x0000000000408947 */ /* 0x002fea0003800000 */
        /* <DEDUP_REMOVED lines=15> */
[----:B0-----:R-:W-:Y:S05]  /*ed90*/  CALL.ABS.NOINC R2 ;  /* 0x0000000002007343 */ /* 0x001fea0003c00000 */
.L_x_1063:
[----:B------:R-:W-:Y:S05]  /*eda0*/  BSYNC B6 ;  /* 0x0000000000067941 */ /* 0x000fea0003800000 */
.L_x_1062:
[----:B------:R-:W2:Y:S01]  /*edb0*/  LDL.LU R21, [R1+0xc] ;  /* 0x00000c0001157983 */ /* 0x000ea20000300800 */
[----:B0-----:R-:W0:Y:S01]  /*edc0*/  LDC R2, c[0x0][0x448] ;  /* 0x00011200ff027b82 */ /* 0x001e220000000800 */
[----:B------:R-:W-:Y:S02]  /*edd0*/  ULDC.64 UR4, c[0x0][0x398] ;  /* 0x0000e60000047ab9 */ /* 0x000fe40000000a00 */
[----:B------:R-:W3:Y:S04]  /*ede0*/  LDL.LU R20, [R1+0x14] ;  /* 0x0000140001147983 */ /* 0x000ee80000300800 */
[----:B------:R-:W4:Y:S01]  /*edf0*/  LDL.LU R17, [R1+0x8] ;  /* 0x0000080001117983 */ /* 0x000f220000300800 */
[----:B0-----:R-:W-:-:S13]  /*ee00*/  ISETP.NE.AND P6, PT, R2, 0x1, PT ;  /* 0x000000010200780c */ /* 0x001fda0003fc5270 */
[----:B------:R-:W0:Y:S08]  /*ee10*/  @P6 LDC R3, c[0x0][0x44c] ;  /* 0x00011300ff036b82 */ /* 0x000e300000000800 */
[----:B------:R-:W1:Y:S01]  /*ee20*/  @P6 LDC R2, c[0x0][0x450] ;  /* 0x00011400ff026b82 */ /* 0x000e620000000800 */
[----:B------:R-:W-:Y:S01]  /*ee30*/  IMAD.MOV.U32 R0, RZ, RZ, R35 ;  /* 0x000000ffff007224 */ /* 0x000fe200078e0023 */
[----:B------:R-:W5:Y:S01]  /*ee40*/  S2R R7, SR_TID.X ;  /* 0x0000000000077919 */ /* 0x000f620000002100 */
[----:B0-----:R-:W-:-:S05]  /*ee50*/  @P6 IMAD.HI.U32 R3, R35, R3, RZ ;  /* 0x0000000323036227 */ /* 0x001fca00078e00ff */
[----:B-1----:R-:W-:Y:S01]  /*ee60*/  @P6 SHF.R.U32.HI R0, RZ, R2, R3 ;  /* 0x00000002ff006219 */ /* 0x002fe20000011603 */
[----:B------:R-:W-:Y:S01]  /*ee70*/  IMAD.WIDE.U32 R2, R36, UR4, RZ ;  /* 0x0000000424027c25 */ /* 0x000fe2000f8e00ff */
[----:B------:R-:W0:Y:S02]  /*ee80*/  S2R R10, SR_TID.X ;  /* 0x00000000000a7919 */ /* 0x000e240000002100 */
[----:B------:R-:W-:Y:S01]  /*ee90*/  SHF.R.S32.HI R5, RZ, 0x1f, R0 ;  /* 0x0000001fff057819 */ /* 0x000fe20000011400 */
[----:B------:R-:W1:Y:S01]  /*eea0*/  S2R R9, SR_TID.X ;  /* 0x0000000000097919 */ /* 0x000e620000002100 */
[----:B------:R-:W-:Y:S01]  /*eeb0*/  LOP3.LUT R22, R22, 0xfffff7ff, RZ, 0xc0, !PT ;  /* 0xfffff7ff16167812 */ /* 0x000fe200078ec0ff */
[----:B-1----:R-:W-:-:S05]  /*eec0*/  IMAD.SHL.U32 R8, R9, 0x8, RZ ;  /* 0x0000000809087824 */ /* 0x002fca00078e00ff */
        /* <DEDUP_REMOVED lines=10> */
[----:B---3--:R-:W-:Y:S02]  /*ef70*/  IMAD R4, R20, UR4, RZ ;  /* 0x0000000414047c24 */ /* 0x008fe4000f8e02ff */
[----:B----4-:R-:W-:Y:S01]  /*ef80*/  IMAD.WIDE.U32 R2, R17, UR4, R2 ;  /* 0x0000000411027c25 */ /* 0x010fe2000f8e0002 */
        /* <DEDUP_REMOVED lines=10> */
[----:B------:R-:W-:Y:S01]  /*f030*/  ULDC.64 UR4, c[0x0][0x3c8] ;  /* 0x0000f20000047ab9 */ /* 0x000fe20000000a00 */
[----:B-----5:R-:W-:Y:S02]  /*f040*/  IMAD.SHL.U32 R20, R7, 0x8, RZ ;  /* 0x0000000807147824 */ /* 0x020fe400078e00ff */
[----:B------:R-:W-:Y:S02]  /*f050*/  IMAD.IADD R3, R3, 0x1, R5 ;  /* 0x0000000103037824 */ /* 0x000fe400078e0205 */
[----:B------:R-:W-:Y:S01]  /*f060*/  IMAD R0, R0, UR4, RZ ;  /* 0x0000000400007c24 */ /* 0x000fe2000f8e02ff */
[----:B------:R-:W-:Y:S01]  /*f070*/  LOP3.LUT R20, R20, 0x38, RZ, 0xc0, !PT ;  /* 0x0000003814147812 */ /* 0x000fe200078ec0ff */
[----:B------:R-:W-:-:S04]  /*f080*/  IMAD.WIDE.U32 R2, R4, UR4, R2 ;  /* 0x0000000404027c25 */ /* 0x000fc8000f8e0002 */
[----:B------:R-:W-:Y:S01]  /*f090*/  IMAD R0, R4, UR5, R0 ;  /* 0x0000000504007c24 */ /* 0x000fe2000f8e0200 */
[----:B------:R-:W-:Y:S01]  /*f0a0*/  ULDC.64 UR4, c[0x0][0x390] ;  /* 0x0000e40000047ab9 */ /* 0x000fe20000000a00 */
[----:B------:R-:W-:Y:S01]  /*f0b0*/  IMAD.SHL.U32 R17, R7, 0x8, RZ ;  /* 0x0000000807117824 */ /* 0x000fe200078e00ff */
[----:B------:R-:W-:Y:S02]  /*f0c0*/  LOP3.LUT R7, R20, 0x80, RZ, 0xfc, !PT ;  /* 0x0000008014077812 */ /* 0x000fe400078efcff */
[----:B------:R-:W-:Y:S02]  /*f0d0*/  IADD3 R6, R3, R0, RZ ;  /* 0x0000000003067210 */ /* 0x000fe40007ffe0ff */
[----:B------:R-:W-:Y:S01]  /*f0e0*/  LEA R0, P0, R2, UR4, 0x1 ;  /* 0x0000000402007c11 */ /* 0x000fe2000f8008ff */
[----:B------:R-:W-:Y:S01]  /*f0f0*/  ULDC UR4, c[0x0][0x3b8] ;  /* 0x0000ee0000047ab9 */ /* 0x000fe20000000800 */
[----:B------:R-:W-:Y:S02]  /*f100*/  LOP3.LUT R17, R17, 0x38, RZ, 0xc0, !PT ;  /* 0x0000003811117812 */ /* 0x000fe400078ec0ff */
[----:B------:R-:W-:-:S02]  /*f110*/  ISETP.GE.AND P4, PT, R7, UR4, PT ;  /* 0x0000000407007c0c */ /* 0x000fc4000bf86270 */
[----:B------:R-:W-:Y:S01]  /*f120*/  LOP3.LUT R7, R17, 0x40, RZ, 0xfc, !PT ;  /* 0x0000004011077812 */ /* 0x000fe200078efcff */
[----:B0-----:R-:W-:-:S05]  /*f130*/  IMAD.SHL.U32 R17, R10, 0x8, RZ ;  /* 0x000000080a117824 */ /* 0x001fca00078e00ff */
[----:B------:R-:W-:Y:S02]  /*f140*/  LOP3.LUT R17, R17, 0x38, RZ, 0xc0, !PT ;  /* 0x0000003811117812 */ /* 0x000fe400078ec0ff */
[----:B------:R-:W-:Y:S02]  /*f150*/  ISETP.GE.AND P5, PT, R7, UR4, PT ;  /* 0x0000000407007c0c */ /* 0x000fe4000bfa6270 */
[----:B------:R-:W-:Y:S01]  /*f160*/  LOP3.LUT R7, R17, 0x100, RZ, 0xfc, !PT ;  /* 0x0000010011077812 */ /* 0x000fe200078efcff */
[----:B------:R-:W-:Y:S01]  /*f170*/  IMAD.SHL.U32 R17, R10, 0x8, RZ ;  /* 0x000000080a117824 */ /* 0x000fe200078e00ff */
[----:B------:R-:W-:-:S04]  /*f180*/  ISETP.GE.AND P1, PT, R8, UR4, PT ;  /* 0x0000000408007c0c */ /* 0x000fc8000bf26270 */
[----:B------:R-:W-:Y:S01]  /*f190*/  LOP3.LUT R17, R17, 0x38, RZ, 0xc0, !PT ;  /* 0x0000003811117812 */ /* 0x000fe200078ec0ff */
[----:B------:R-:W-:Y:S01]  /*f1a0*/  IMAD.SHL.U32 R20, R9, 0x8, RZ ;  /* 0x0000000809147824 */ /* 0x000fe200078e00ff */
[----:B------:R-:W-:Y:S02]  /*f1b0*/  ISETP.GE.AND P2, PT, R7, UR4, PT ;  /* 0x0000000407007c0c */ /* 0x000fe4000bf46270 */
[----:B------:R-:W-:Y:S01]  /*f1c0*/  LOP3.LUT R7, R17, 0xc0, RZ, 0xfc, !PT ;  /* 0x000000c011077812 */ /* 0x000fe200078efcff */
[----:B------:R-:W-:Y:S01]  /*f1d0*/  IMAD.SHL.U32 R17, R9, 0x8, RZ ;  /* 0x0000000809117824 */ /* 0x000fe200078e00ff */
[----:B------:R-:W-:Y:S02]  /*f1e0*/  LOP3.LUT R20, R20, 0x38, RZ, 0xc0, !PT ;  /* 0x0000003814147812 */ /* 0x000fe400078ec0ff */
[----:B------:R-:W-:Y:S02]  /*f1f0*/  LEA.HI.X R6, R2, UR5, R6, 0x1, P0 ;  /* 0x0000000502067c11 */ /* 0x000fe400080f0c06 */
[----:B------:R-:W-:-:S02]  /*f200*/  LOP3.LUT R17, R17, 0x38, RZ, 0xc0, !PT ;  /* 0x0000003811117812 */ /* 0x000fc400078ec0ff */
[----:B------:R-:W-:Y:S02]  /*f210*/  SEL R2, RZ, 0x1, P1 ;  /* 0x00000001ff027807 */ /* 0x000fe40000800000 */
[----:B------:R-:W-:Y:S02]  /*f220*/  SEL R3, RZ, 0x4, P4 ;  /* 0x00000004ff037807 */ /* 0x000fe40002000000 */
[----:B------:R-:W-:Y:S02]  /*f230*/  SEL R4, RZ, 0x2, P5 ;  /* 0x00000002ff047807 */ /* 0x000fe40002800000 */
[----:B------:R-:W-:Y:S02]  /*f240*/  ISETP.GE.AND P3, PT, R7, UR4, PT ;  /* 0x0000000407007c0c */ /* 0x000fe4000bf66270 */
[----:B------:R-:W-:Y:S02]  /*f250*/  LOP3.LUT R7, R20, 0x180, RZ, 0xfc, !PT ;  /* 0x0000018014077812 */ /* 0x000fe400078efcff */
[----:B------:R-:W-:-:S02]  /*f260*/  LOP3.LUT R9, R17, 0x140, RZ, 0xfc, !PT ;  /* 0x0000014011097812 */ /* 0x000fc400078efcff */
[----:B------:R-:W-:Y:S02]  /*f270*/  IADD3 R2, R3, R4, R2 ;  /* 0x0000000403027210 */ /* 0x000fe40007ffe002 */
[----:B------:R-:W-:Y:S02]  /*f280*/  SEL R3, RZ, 0x10, P2 ;  /* 0x00000010ff037807 */ /* 0x000fe40001000000 */
[----:B------:R-:W-:Y:S02]  /*f290*/  SEL R4, RZ, 0x8, P3 ;  /* 0x00000008ff047807 */ /* 0x000fe40001800000 */
[----:B------:R-:W-:Y:S02]  /*f2a0*/  @P1 LOP3.LUT R22, R22, 0x800, RZ, 0xfc, !PT ;  /* 0x0000080016161812 */ /* 0x000fe400078efcff */
[----:B------:R-:W-:Y:S02]  /*f2b0*/  ISETP.GE.AND P0, PT, R7, UR4, PT ;  /* 0x0000000407007c0c */ /* 0x000fe4000bf06270 */
[----:B------:R-:W-:-:S02]  /*f2c0*/  LOP3.LUT R7, R17, 0x1c0, RZ, 0xfc, !PT ;  /* 0x000001c011077812 */ /* 0x000fc400078efcff */
[----:B------:R-:W-:Y:S02]  /*f2d0*/  ISETP.GE.AND P1, PT, R9, UR4, PT ;  /* 0x0000000409007c0c */ /* 0x000fe4000bf26270 */
[----:B------:R-:W-:Y:S02]  /*f2e0*/  IADD3 R4, R3, R2, R4 ;  /* 0x0000000203047210 */ /* 0x000fe40007ffe004 */
[----:B------:R-:W-:Y:S02]  /*f2f0*/  SEL R2, RZ, 0x40, P0 ;  /* 0x00000040ff027807 */ /* 0x000fe40000000000 */
[----:B------:R-:W-:Y:S02]  /*f300*/  SEL R3, RZ, 0x20, P1 ;  /* 0x00000020ff037807 */ /* 0x000fe40000800000 */
[----:B------:R-:W-:Y:S01]  /*f310*/  ISETP.GE.AND P0, PT, R7, UR4, PT ;  /* 0x0000000407007c0c */ /* 0x000fe2000bf06270 */
[----:B------:R-:W-:Y:S01]  /*f320*/  UMOV UR4, 0xffffffff ;  /* 0xffffffff00047882 */ /* 0x000fe20000000000 */
[----:B------:R-:W-:-:S02]  /*f330*/  IADD3 R4, R2, R4, R3 ;  /* 0x0000000402047210 */ /* 0x000fc40007ffe003 */
[----:B------:R-:W-:-:S05]  /*f340*/  SEL R5, RZ, 0x80, P0 ;  /* 0x00000080ff057807 */ /* 0x000fca0000000000 */
[----:B------:R-:W-:Y:S01]  /*f350*/  IMAD.IADD R5, R4, 0x1, R5 ;  /* 0x0000000104057824 */ /* 0x000fe200078e0205 */
[----:B------:R-:W-:Y:S06]  /*f360*/  BRA.DIV UR4, `(.L_x_1064) ;  /* 0x0000003e048c7947 */ /* 0x000fec000b800000 */
[C---:B------:R-:W-:Y:S01]  /*f370*/  LOP3.LUT P6, RZ, R22.reuse, 0x40, RZ, 0xc0, !PT ;  /* 0x0000004016ff7812 */ /* 0x040fe200078cc0ff */
[----:B------:R-:W0:Y:S01]  /*f380*/  SHFL.IDX PT, R3, R0, RZ, 0x181f ;  /* 0x00181fff00037589 */ /* 0x000e2200000e0000 */
[----:B------:R-:W-:-:S03]  /*f390*/  LOP3.LUT R22, R22, 0xffbfffff, RZ, 0xc0, !PT ;  /* 0xffbfffff16167812 */ /* 0x000fc600078ec0ff */
[----:B------:R-:W1:Y:S08]  /*f3a0*/  SHFL.IDX PT, R2, R6, RZ, 0x181f ;  /* 0x00181fff06027589 */ /* 0x000e7000000e0000 */
[----:B------:R-:W-:-:S04]  /*f3b0*/  @P6 LOP3.LUT R22, R22, 0x400000, RZ, 0xfc, !PT ;  /* 0x0040000016166812 */ /* 0x000fc800078efcff */
[C---:B------:R-:W-:Y:S02]  /*f3c0*/  LOP3.LUT P6, RZ, R22.reuse, 0x80, RZ, 0xc0, !PT ;  /* 0x0000008016ff7812 */ /* 0x040fe400078cc0ff */
[----:B------:R-:W-:-:S11]  /*f3d0*/  LOP3.LUT R22, R22, 0xff7fffff, RZ, 0xc0, !PT ;  /* 0xff7fffff16167812 */ /* 0x000fd600078ec0ff */
[----:B------:R-:W-:-:S04]  /*f3e0*/  @P6 LOP3.LUT R22, R22, 0x800000, RZ, 0xfc, !PT ;  /* 0x0080000016166812 */ /* 0x000fc800078efcff */
[----:B------:R-:W-:-:S13]  /*f3f0*/  LOP3.LUT P6, RZ, R22, 0x100, RZ, 0xc0, !PT ;  /* 0x0000010016ff7812 */ /* 0x000fda00078cc0ff */
[----:B0-----:R-:W-:Y:S02]  /*f400*/  @!P6 LEA R3, P0, R8, R3, 0x1 ;  /* 0x000000030803e211 */ /* 0x001fe400078008ff */
[----:B------:R-:W-:-:S03]  /*f410*/  @!P6 LOP3.LUT R7, R4, 0x40, RZ, 0xc0, !PT ;  /* 0x000000400407e812 */ /* 0x000fc600078ec0ff */
[----:B-1----:R-:W-:Y:S01]  /*f420*/  @!P6 IMAD.X R2, RZ, RZ, R2, P0 ;  /* 0x000000ffff02e224 */ /* 0x002fe200000e0602 */
[----:B------:R-:W-:Y:S02]  /*f430*/  LOP3.LUT P0, RZ, R22, 0x800, RZ, 0xc0, !PT ;  /* 0x0000080016ff7812 */ /* 0x000fe4000780c0ff */
[----:B------:R-:W-:Y:S02]  /*f440*/  @!P6 SHF.R.U32.HI R7, RZ, 0x2, R7 ;  /* 0x00000002ff07e819 */ /* 0x000fe40000011607 */
[----:B------:R-:W-:-:S04]  /*f450*/  @!P6 LOP3.LUT R3, R3, R2, RZ, 0x3c, !PT ;  /* 0x000000020303e212 */ /* 0x000fc800078e3cff */
[----:B------:R-:W-:-:S04]  /*f460*/  @!P6 LOP3.LUT R2, R3, R2, RZ, 0x3c, !PT ;  /* 0x000000020302e212 */ /* 0x000fc800078e3cff */
[----:B------:R-:W-:-:S05]  /*f470*/  @!P6 LOP3.LUT R3, R3, R2, RZ, 0x3c, !PT ;  /* 0x000000020303e212 */ /* 0x000fca00078e3cff */
[----:B------:R-:W-:Y:S01]  /*f480*/  @!PT LDS RZ, [RZ] ;  /* 0x00000000fffff984 */ /* 0x000fe20000000800 */
[----:B------:R-:W-:Y:S01]  /*f490*/  @!P6 LDGSTS.E.BYPASS.LTC128B.128 [R25+0x26400], desc[UR44][R2.64], !P0 ;  /* 0x264000000219efae */ /* 0x000fe2000c101d6c */
[----:B------:R-:W-:Y:S02]  /*f4a0*/  @!P6 ISETP.NE.U32.AND P0, PT, R7, RZ, PT ;  /* 0x000000ff0700e20c */ /* 0x000fe40003f05070 */
[----:B------:R-:W-:Y:S01]  /*f4b0*/  @!P6 LOP3.LUT R7, R5, 0x80, RZ, 0xc0, !PT ;  /* 0x000000800507e812 */ /* 0x000fe200078ec0ff */
[----:B------:R-:W-:Y:S03]  /*f4c0*/  @!P6 LDGSTS.E.BYPASS.LTC128B.128 [R25+0x28400], desc[UR44][R2.64+0x80], !P5 ;  /* 0x284000800219efae */ /* 0x000fe6000e901d6c */
[----:B------:R-:W-:Y:S01]  /*f4d0*/  @!P6 SHF.R.U32.HI R7, RZ, 0x3, R7 ;  /* 0x00000003ff07e819 */ /* 0x000fe20000011607 */
[----:B------:R-:W-:Y:S04]  /*f4e0*/  @!P6 LDGSTS.E.BYPASS.LTC128B.128 [R25+0x2a400], desc[UR44][R2.64+0x100], !P4 ;  /* 0x2a4001000219efae */ /* 0x000fe8000e101d6c */
[----:B------:R-:W-:Y:S04]  /*f4f0*/  @!P6 LDGSTS.E.BYPASS.LTC128B.128 [R25+0x2c400], desc[UR44][R2.64+0x180], !P3 ;  /* 0x2c4001800219efae */ /* 0x000fe8000d901d6c */
[----:B------:R-:W-:Y:S04]  /*f500*/  @!P6 LDGSTS.E.BYPASS.LTC128B.128 [R25+0x2e400], desc[UR44][R2.64+0x200], !P2 ;  /* 0x2e4002000219efae */ /* 0x000fe8000d101d6c */
[----:B------:R-:W-:Y:S04]  /*f510*/  @!P6 LDGSTS.E.BYPASS.LTC128B.128 [R25+0x30400], desc[UR44][R2.64+0x280], !P1 ;  /* 0x304002800219efae */ /* 0x000fe8000c901d6c */
[----:B------:R-:W-:Y:S01]  /*f520*/  @!P6 LDGSTS.E.BYPASS.LTC128B.128 [R25+0x32400], desc[UR44][R2.64+0x300], P0 ;  /* 0x324003000219efae */ /* 0x000fe20008101d6c */
[----:B------:R-:W-:-:S03]  /*f530*/  @!P6 ISETP.NE.U32.AND P0, PT, R7, RZ, PT ;  /* 0x000000ff0700e20c */ /* 0x000fc60003f05070 */
[----:B------:R-:W-:Y:S10]  /*f540*/  SHFL.IDX PT, R7, R6, 0x1, 0x181f ;  /* 0x00381f0006077f89 */ /* 0x000ff400000e0000 */
[----:B------:R0:W-:Y:S01]  /*f550*/  @!P6 LDGSTS.E.BYPASS.LTC128B.128 [R25+0x34400], desc[UR44][R2.64+0x380], P0 ;  /* 0x344003800219efae */ /* 0x0001e20008101d6c */
[----:B------:R-:W-:-:S03]  /*f560*/  LOP3.LUT P6, RZ, R22, 0x800000, RZ, 0xc0, !PT ;  /* 0x0080000016ff7812 */ /* 0x000fc600078cc0ff */
[----:B0-----:R-:W0:Y:S10]  /*f570*/  SHFL.IDX PT, R2, R0, 0x1, 0x181f ;  /* 0x00381f0000027f89 */ /* 0x001e3400000e0000 */
[----:B0-----:R-:W-:-:S05]  /*f580*/  @!P6 LEA R2, P0, R8, R2, 0x1 ;  /* 0x000000020802e211 */ /* 0x001fca00078008ff */
[----:B------:R-:W-:Y:S01]  /*f590*/  @!P6 IMAD.X R3, RZ, RZ, R7, P0 ;  /* 0x000000ffff03e224 */ /* 0x000fe200000e0607 */
[----:B------:R-:W-:Y:S02]  /*f5a0*/  LOP3.LUT P0, RZ, R22, 0x800, RZ, 0xc0, !PT ;  /* 0x0000080016ff7812 */ /* 0x000fe4000780c0ff */
[----:B------:R-:W-:-:S04]  /*f5b0*/  @!P6 LOP3.LUT R7, R4, 0x40, RZ, 0xc0, !PT ;  /* 0x000000400407e812 */ /* 0x000fc800078ec0ff */
[----:B------:R-:W-:-:S07]  /*f5c0*/  @!P6 SHF.R.U32.HI R7, RZ, 0x2, R7 ;  /* 0x00000002ff07e819 */ /* 0x000fce0000011607 */
        /* <DEDUP_REMOVED lines=11> */
[----:B------:R-:W-:Y:S04]  /*f680*/  SHFL.IDX PT, R7, R6, 0x2, 0x181f ;  /* 0x00581f0006077f89 */ /* 0x000fe800000e0000 */
[----:B------:R-:W-:Y:S06]  /*f690*/  SHFL.IDX PT, R6, R6, 0x3, 0x181f ;  /* 0x00781f0006067f89 */ /* 0x000fec00000e0000 */
[----:B------:R0:W-:Y:S01]  /*f6a0*/  @!P6 LDGSTS.E.BYPASS.LTC128B.128 [R25+0x34c00], desc[UR44][R2.64+0x380], P0 ;  /* 0x34c003800219efae */ /* 0x0001e20008101d6c */
[----:B------:R-:W-:-:S03]  /*f6b0*/  LOP3.LUT P6, RZ, R22, 0x400000, RZ, 0xc0, !PT ;  /* 0x0040000016ff7812 */ /* 0x000fc600078cc0ff */
[----:B0-----:R-:W0:Y:S04]  /*f6c0*/  SHFL.IDX PT, R2, R0, 0x2, 0x181f ;  /* 0x00581f0000027f89 */ /* 0x001e2800000e0000 */
[----:B------:R-:W1:Y:S06]  /*f6d0*/  SHFL.IDX PT, R0, R0, 0x3, 0x181f ;  /* 0x00781f0000007f89 */ /* 0x000e6c00000e0000 */
[----:B0-----:R-:W-:-:S05]  /*f6e0*/  @!P6 LEA R2, P0, R8, R2, 0x1 ;  /* 0x000000020802e211 */ /* 0x001fca00078008ff */
[----:B------:R-:W-:Y:S01]  /*f6f0*/  @!P6 IMAD.X R3, RZ, RZ, R7, P0 ;  /* 0x000000ffff03e224 */ /* 0x000fe200000e0607 */
[----:B------:R-:W-:Y:S02]  /*f700*/  LOP3.LUT P0, RZ, R22, 0x800, RZ, 0xc0, !PT ;  /* 0x0000080016ff7812 */ /* 0x000fe4000780c0ff */
[----:B------:R-:W-:-:S04]  /*f710*/  @!P6 LOP3.LUT R7, R4, 0x40, RZ, 0xc0, !PT ;  /* 0x000000400407e812 */ /* 0x000fc800078ec0ff */
[----:B------:R-:W-:-:S07]  /*f720*/  @!P6 SHF.R.U32.HI R7, RZ, 0x2, R7 ;  /* 0x00000002ff07e819 */ /* 0x000fce0000011607 */
[----:B------:R0:W-:Y:S01]  /*f730*/  @!P6 LDGSTS.E.BYPASS.LTC128B.128 [R25+0x27400], desc[UR44][R2.64], !P0 ;  /* 0x274000000219efae */ /* 0x0001e2000c101d6c */
[----:B------:R-:W-:Y:S02]  /*f740*/  @!P6 ISETP.NE.U32.AND P0, PT, R7, RZ, PT ;  /* 0x000000ff0700e20c */ /* 0x000fe40003f05070 */
[----:B------:R-:W-:Y:S01]  /*f750*/  @!P6 LOP3.LUT R7, R5, 0x80, RZ, 0xc0, !PT ;  /* 0x000000800507e812 */ /* 0x000fe200078ec0ff */
[----:B------:R0:W-:Y:S03]  /*f760*/  @!P6 LDGSTS.E.BYPASS.LTC128B.128 [R25+0x29400], desc[UR44][R2.64+0x80], !P5 ;  /* 0x294000800219efae */ /* 0x0001e6000e901d6c */
[----:B------:R-:W-:Y:S01]  /*f770*/  @!P6 SHF.R.U32.HI R7, RZ, 0x3, R7 ;  /* 0x00000003ff07e819 */ /* 0x000fe20000011607 */
[----:B------:R0:W-:Y:S04]  /*f780*/  @!P6 LDGSTS.E.BYPASS.LTC128B.128 [R25+0x2b400], desc[UR44][R2.64+0x100], !P4 ;  /* 0x2b4001000219efae */ /* 0x0001e8000e101d6c */
[----:B------:R0:W-:Y:S04]  /*f790*/  @!P6 LDGSTS.E.BYPASS.LTC128B.128 [R25+0x2d400], desc[UR44][R2.64+0x180], !P3 ;  /* 0x2d4001800219efae */ /* 0x0001e8000d901d6c */
[----:B------:R0:W-:Y:S04]  /*f7a0*/  @!P6 LDGSTS.E.BYPASS.LTC128B.128 [R25+0x2f400], desc[UR44][R2.64+0x200], !P2 ;  /* 0x2f4002000219efae */ /* 0x0001e8000d101d6c */
[----:B------:R0:W-:Y:S04]  /*f7b0*/  @!P6 LDGSTS.E.BYPASS.LTC128B.128 [R25+0x31400], desc[UR44][R2.64+0x280], !P1 ;  /* 0x314002800219efae */ /* 0x0001e8000c901d6c */
[----:B------:R0:W-:Y:S01]  /*f7c0*/  @!P6 LDGSTS.E.BYPASS.LTC128B.128 [R25+0x33400], desc[UR44][R2.64+0x300], P0 ;  /* 0x334003000219efae */ /* 0x0001e20008101d6c */
[----:B------:R-:W-:-:S13]  /*f7d0*/  @!P6 ISETP.NE.U32.AND P0, PT, R7, RZ, PT ;  /* 0x000000ff0700e20c */ /* 0x000fda0003f05070 */
[----:B-1----:R0:W-:Y:S02]  /*f7e0*/  @!P6 LDGSTS.E.BYPASS.LTC128B.128 [R25+0x35400], desc[UR44][R2.64+0x380], P0 ;  /* 0x354003800219efae */ /* 0x0021e40008101d6c */
.L_x_1154:
[----:B------:R-:W-:Y:S01]  /*f7f0*/  LOP3.LUT P0, RZ, R22, 0x10000, RZ, 0xc0, !PT ;  /* 0x0001000016ff7812 */ /* 0x000fe2000780c0ff */
[----:B------:R-:W-:-:S12]  /*f800*/  BSSY B0, `(.L_x_1065) ;  /* 0x0000016000007945 */ /* 0x000fd80003800000 */
[----:B------:R-:W-:Y:S05]  /*f810*/  @P0 BRA `(.L_x_1066) ;  /* 0x0000000000500947 */ /* 0x000fea0003800000 */
[----:B------:R-:W-:Y:S02]  /*f820*/  LOP3.LUT R4, R4, 0x40, RZ, 0xc0, !PT ;  /* 0x0000004004047812 */ /* 0x000fe400078ec0ff */
[----:B------:R-:W-:Y:S02]  /*f830*/  LOP3.LUT P6, RZ, R22, 0x800, RZ, 0xc0, !PT ;  /* 0x0000080016ff7812 */ /* 0x000fe400078cc0ff */
[----:B0-----:R-:W-:Y:S02]  /*f840*/  LEA R2, P0, R8, R0, 0x1 ;  /* 0x0000000008027211 */ /* 0x001fe400078008ff */
[----:B------:R-:W-:Y:S02]  /*f850*/  SHF.R.U32.HI R4, RZ, 0x2, R4 ;  /* 0x00000002ff047819 */ /* 0x000fe40000011604 */
[----:B------:R-:W-:Y:S01]  /*f860*/  LOP3.LUT R5, R5, 0x80, RZ, 0xc0, !PT ;  /* 0x0000008005057812 */ /* 0x000fe200078ec0ff */
[----:B------:R-:W-:Y:S01]  /*f870*/  IMAD.X R3, RZ, RZ, R6, P0 ;  /* 0x000000ffff037224 */ /* 0x000fe200000e0606 */
[----:B------:R-:W-:-:S02]  /*f880*/  ISETP.NE.U32.AND P0, PT, R4, RZ, PT ;  /* 0x000000ff0400720c */ /* 0x000fc40003f05070 */
[----:B------:R-:W-:-:S03]  /*f890*/  SHF.R.U32.HI R5, RZ, 0x3, R5 ;  /* 0x00000003ff057819 */ /* 0x000fc60000011605 */
[----:B------:R-:W-:Y:S01]  /*f8a0*/  @!PT LDS RZ, [RZ] ;  /* 0x00000000fffff984 */ /* 0x000fe20000000800 */
[----:B------:R-:W-:Y:S01]  /*f8b0*/  @!PT LDS RZ, [RZ] ;  /* 0x00000000fffff984 */ /* 0x000fe20000000800 */
[----:B------:R-:W-:Y:S01]  /*f8c0*/  @!PT LDS RZ, [RZ] ;  /* 0x00000000fffff984 */ /* 0x000fe20000000800 */
[----:B------:R1:W-:Y:S04]  /*f8d0*/  LDGSTS.E.BYPASS.LTC128B.128 [R25+0x27c00], desc[UR44][R2.64], !P6 ;  /* 0x27c0000002197fae */ /* 0x0003e8000f101d6c */
[----:B------:R1:W-:Y:S04]  /*f8e0*/  LDGSTS.E.BYPASS.LTC128B.128 [R25+0x29c00], desc[UR44][R2.64+0x80], !P5 ;  /* 0x29c0008002197fae */ /* 0x0003e8000e901d6c */
[----:B------:R1:W-:Y:S04]  /*f8f0*/  LDGSTS.E.BYPASS.LTC128B.128 [R25+0x2bc00], desc[UR44][R2.64+0x100], !P4 ;  /* 0x2bc0010002197fae */ /* 0x0003e8000e101d6c */
[----:B------:R1:W-:Y:S04]  /*f900*/  LDGSTS.E.BYPASS.LTC128B.128 [R25+0x2dc00], desc[UR44][R2.64+0x180], !P3 ;  /* 0x2dc0018002197fae */ /* 0x0003e8000d901d6c */
[----:B------:R1:W-:Y:S04]  /*f910*/  LDGSTS.E.BYPASS.LTC128B.128 [R25+0x2fc00], desc[UR44][R2.64+0x200], !P2 ;  /* 0x2fc0020002197fae */ /* 0x0003e8000d101d6c */
[----:B------:R1:W-:Y:S04]  /*f920*/  LDGSTS.E.BYPASS.LTC128B.128 [R25+0x31c00], desc[UR44][R2.64+0x280], !P1 ;  /* 0x31c0028002197fae */ /* 0x0003e8000c901d6c */
[----:B------:R1:W-:Y:S01]  /*f930*/  LDGSTS.E.BYPASS.LTC128B.128 [R25+0x33c00], desc[UR44][R2.64+0x300], P0 ;  /* 0x33c0030002197fae */ /* 0x0003e20008101d6c */
[----:B------:R-:W-:-:S13]  /*f940*/  ISETP.NE.U32.AND P0, PT, R5, RZ, PT ;  /* 0x000000ff0500720c */ /* 0x000fda0003f05070 */
[----:B------:R1:W-:Y:S02]  /*f950*/  LDGSTS.E.BYPASS.LTC128B.128 [R25+0x35c00], desc[UR44][R2.64+0x380], P0 ;  /* 0x35c0038002197fae */ /* 0x0003e40008101d6c */
.L_x_1066:
[----:B------:R-:W-:Y:S05]  /*f960*/  BSYNC B0 ;  /* 0x0000000000007941 */ /* 0x000fea0003800000 */
.L_x_1065:
[----:B------:R-:W-:Y:S01]  /*f970*/  NOP ;  /* 0x0000000000007918 */ /* 0x000fe20000000000 */
[----:B------:R-:W-:-:S13]  /*f980*/  PLOP3.LUT P0, PT, PT, PT, PT, 0x80, 0x0 ;  /* 0x000000000000781c */ /* 0x000fda0003f0f070 */
.L_x_1067:
[----:B------:R-:W-:Y:S02]  /*f990*/  PLOP3.LUT P1, PT, P1, P0, PT, 0xa2, 0x0 ;  /* 0x000000000000781c */ /* 0x000fe40000f21472 */
[----:B------:R-:W-:-:S08]  /*f9a0*/  @P0 R2UR P1, UR4, R23 ;  /* 0x00000000170402ca */ /* 0x000fd00000020000 */
[----:B------:R-:W-:-:S05]  /*f9b0*/  @P0 PLOP3.LUT P0, PT, P1, PT, PT, 0x80, 0x0 ;  /* 0x000000000000081c */ /* 0x000fca0000f0f070 */
[----:B------:R-:W-:Y:S01]  /*f9c0*/  @!P1 SYNCS.ARRIVE.TRANS64.RED.A0T1 RZ, [UR4+0x38810], RZ ;  /* 0x038810ffffff99a7 */ /* 0x000fe20008200404 */
[----:B------:R-:W-:Y:S07]  /*f9d0*/  @!P1 ARRIVES.LDGSTSBAR.64.TRANSCNT [UR4+0x38810] ;  /* 0x03881000ff0099b0 */ /* 0x000fee0008000a84 */
[----:B------:R-:W-:Y:S05]  /*f9e0*/  @P0 BRA.U.ANY `(.L_x_1067) ;  /* 0xfffffffd00e80947 */ /* 0x000fea000393ffff */
[----:B01----:R-:W2:Y:S02]  /*f9f0*/  LDL.LU R2, [R1+0x20] ;  /* 0x0000200001027983 */ /* 0x003ea40000300800 */
        /* <DEDUP_REMOVED lines=11> */
.L_x_1155:
[----:B------:R-:W-:Y:S05]  /*fab0*/  BSYNC B0 ;  /* 0x0000000000007941 */ /* 0x000fea0003800000 */
.L_x_1068:
[----:B------:R-:W-:-:S05]  /*fac0*/  IMAD.U32 R2, RZ, RZ, UR36 ;  /* 0x00000024ff027e24 */ /* 0x000fca000f8e00ff */
[----:B------:R-:W-:-:S13]  /*fad0*/  ISETP.NE.AND P0, PT, R2, 0x3, PT ;  /* 0x000000030200780c */ /* 0x000fda0003f05270 */
[----:B------:R-:W-:Y:S05]  /*fae0*/  @!P0 BRA `(.L_x_1070) ;  /* 0x0000000000048947 */ /* 0x000fea0003800000 */
[----:B------:R-:W-:Y:S01]  /*faf0*/  BPT.TRAP 0x1 ;  /* 0x000000040000795c */ /* 0x000fe20000300000 */
.L_x_1070:
[----:B0-----:R-:W-:Y:S01]  /*fb00*/  SHF.L.U32 R0, R26, 0x1f, RZ ;  /* 0x0000001f1a007819 */ /* 0x001fe200000006ff */
[----:B------:R-:W-:Y:S03]  /*fb10*/  BSSY B0, `(.L_x_1071) ;  /* 0x0000003000007945 */ /* 0x000fe60003800000 */
[----:B------:R-:W0:Y:S02]  /*fb20*/  SYNCS.PHASECHK.TRANS64.TRYWAIT P0, [R30+URZ+0x38860], R0 ;  /* 0x038860001e0075a7 */ /* 0x000e24000800017f */
[----:B0-----:R-:W-:Y:S05]  /*fb30*/  @!P0 BRA `(.L_x_1072) ;  /* 0x0000004000688947 */ /* 0x001fea0003800000 */
.L_x_1156:
[----:B------:R-:W-:Y:S05]  /*fb40*/  BSYNC B0 ;  /* 0x0000000000007941 */ /* 0x000fea0003800000 */
.L_x_1071:
        /* <DEDUP_REMOVED lines=24> */
[----:B------:R-:W0:Y:S01]  /*fcd0*/  S2R R3, SR_TID.X ;  /* 0x0000000000037919 */ /* 0x000e220000002100 */
[----:B------:R-:W-:Y:S01]  /*fce0*/  IMAD R5, R5, 0x2, R23 ;  /* 0x0000000205057824 */ /* 0x000fe200078e0217 */
[C---:B------:R-:W-:Y:S01]  /*fcf0*/  LOP3.LUT P5, RZ, R31.reuse, 0x2, RZ, 0xc0, !PT ;  /* 0x000000021fff7812 */ /* 0x040fe200078ac0ff */
[----:B------:R-:W1:Y:S01]  /*fd00*/  SHFL.IDX PT, R2, R4, RZ, 0x181f ;  /* 0x00181fff04027589 */ /* 0x000e6200000e0000 */
[C---:B------:R-:W-:Y:S02]  /*fd10*/  LOP3.LUT P4, RZ, R31.reuse, 0x4, RZ, 0xc0, !PT ;  /* 0x000000041fff7812 */ /* 0x040fe4000788c0ff */
[C---:B------:R-:W-:Y:S02]  /*fd20*/  LOP3.LUT P3, RZ, R31.reuse, 0x8, RZ, 0xc0, !PT ;  /* 0x000000081fff7812 */ /* 0x040fe4000786c0ff */
[----:B------:R-:W-:Y:S02]  /*fd30*/  LOP3.LUT P2, RZ, R31, 0x10, RZ, 0xc0, !PT ;  /* 0x000000101fff7812 */ /* 0x000fe4000784c0ff */
[----:B------:R-:W-:Y:S01]  /*fd40*/  LOP3.LUT R22, R22, 0xffffffbf, RZ, 0xc0, !PT ;  /* 0xffffffbf16167812 */ /* 0x000fe200078ec0ff */
[----:B0-----:R-:W-:-:S02]  /*fd50*/  IMAD.SHL.U32 R7, R3, 0x8, RZ ;  /* 0x0000000803077824 */ /* 0x001fc400078e00ff */
[----:B------:R-:W0:Y:S03]  /*fd60*/  SHFL.IDX PT, R3, R6, RZ, 0x181f ;  /* 0x00181fff06037589 */ /* 0x000e2600000e0000 */
[----:B------:R-:W-:-:S05]  /*fd70*/  LOP3.LUT R7, R7, 0x38, RZ, 0xc0, !PT ;  /* 0x0000003807077812 */ /* 0x000fca00078ec0ff */
[----:B------:R-:W-:Y:S01]  /*fd80*/  IMAD.SHL.U32 R0, R7, 0x2, RZ ;  /* 0x0000000207007824 */ /* 0x000fe200078e00ff */
[----:B------:R-:W-:-:S04]  /*fd90*/  LOP3.LUT R7, R31, 0x1, RZ, 0xc0, !PT ;  /* 0x000000011f077812 */ /* 0x000fc800078ec0ff */
[----:B-1----:R-:W-:Y:S02]  /*fda0*/  IADD3 R2, P0, R2, R0, RZ ;  /* 0x0000000002027210 */ /* 0x002fe40007f1e0ff */
[----:B------:R-:W-:Y:S02]  /*fdb0*/  ISETP.NE.U32.AND P1, PT, R7, 0x1, PT ;  /* 0x000000010700780c */ /* 0x000fe40003f25070 */
[----:B------:R-:W-:Y:S01]  /*fdc0*/  PRMT R7, R31, 0x8880, RZ ;  /* 0x000088801f077816 */ /* 0x000fe200000000ff */
[----:B0-----:R-:W-:Y:S01]  /*fdd0*/  IMAD.X R3, RZ, RZ, R3, P0 ;  /* 0x000000ffff037224 */ /* 0x001fe200000e0603 */
[----:B------:R-:W-:-:S09]  /*fde0*/  ISETP.LT.OR P0, PT, R27, 0x1, P1 ;  /* 0x000000011b00780c */ /* 0x000fd20000f01670 */
[----:B------:R-:W-:Y:S02]  /*fdf0*/  @P1 LOP3.LUT R22, R22, 0x40, RZ, 0xfc, !PT ;  /* 0x0000004016161812 */ /* 0x000fe400078efcff */
[----:B------:R-:W-:Y:S02]  /*fe00*/  LOP3.LUT P1, RZ, R31, 0x20, RZ, 0xc0, !PT ;  /* 0x000000201fff7812 */ /* 0x000fe4000782c0ff */
[----:B------:R-:W-:Y:S01]  /*fe10*/  LOP3.LUT R22, R22, 0xffffff7f, RZ, 0xc0, !PT ;  /* 0xffffff7f16167812 */ /* 0x000fe200078ec0ff */
        /* <DEDUP_REMOVED lines=23> */
[----:B0-----:R-:W-:-:S05]  /*ff90*/  IADD3 R2, P6, R2, R0, RZ ;  /* 0x0000000002027210 */ /* 0x001fca0007fde0ff */
[----:B-1----:R-:W-:Y:S01]  /*ffa0*/  IMAD.X R3, RZ, RZ, R3, P6 ;  /* 0x000000ffff037224 */ /* 0x002fe200030e0603 */
        /* <DEDUP_REMOVED lines=40> */
.L_x_1166:
        /* <DEDUP_REMOVED lines=34> */
.L_x_1074:
        /* <DEDUP_REMOVED lines=11> */
.L_x_1075:
[----:B------:R-:W2:Y:S01]  /*10500*/  LDL.LU R2, [R1+0x4] ;  /* 0x0000040001027983 */ /* 0x000ea20000300800 */
[----:B------:R1:W-:Y:S01]  /*10510*/  SYNCS.ARRIVE.TRANS64.A1T0 RZ, [R30+URZ+0x38850], RZ ;  /* 0x038850ff1eff79a7 */ /* 0x0003e2000810003f */
[----:B------:R-:W-:Y:S01]  /*10520*/  BSSY B0, `(.L_x_1076) ;  /* 0x00000f8000007945 */ /* 0x000fe20003800000 */
[----:B--2---:R-:W-:-:S13]  /*10530*/  ISETP.GE.AND P0, PT, R2, 0x41, PT ;  /* 0x000000410200780c */ /* 0x004fda0003f06270 */
[----:B-1----:R-:W-:Y:S05]  /*10540*/  @!P0 BRA `(.L_x_1077) ;  /* 0x0000000c00d48947 */ /* 0x002fea0003800000 */
[----:B------:R-:W2:Y:S04]  /*10550*/  LDL.LU R2, [R1+0x24] ;  /* 0x0000240001027983 */ /* 0x000ea80000300800 */
[----:B------:R-:W3:Y:S01]  /*10560*/  LDL.LU R3, [R1+0x28] ;  /* 0x0000280001037983 */ /* 0x000ee20000300800 */
[----:B------:R-:W-:-:S04]  /*10570*/  LOP3.LUT R30, R31, 0x80, RZ, 0xc0, !PT ;  /* 0x000000801f1e7812 */ /* 0x000fc800078ec0ff */
[----:B------:R-:W-:Y:S02]  /*10580*/  SHF.R.U32.HI R30, RZ, 0x3, R30 ;  /* 0x00000003ff1e7819 */ /* 0x000fe4000001161e */
[----:B--2---:R-:W-:Y:S01]  /*10590*/  LOP3.LUT R2, R2, 0x40, RZ, 0xc0, !PT ;  /* 0x0000004002027812 */ /* 0x004fe200078ec0ff */
[----:B---3--:R-:W-:-:S03]  /*105a0*/  VIADD R7, R3, 0xfffffffe ;  /* 0xfffffffe03077836 */ /* 0x008fc60000000000 */
[----:B------:R-:W-:-:S07]  /*105b0*/  SHF.R.U32.HI R31, RZ, 0x2, R2 ;  /* 0x00000002ff1f7819 */ /* 0x000fce0000011602 */
.L_x_1090:
[----:B-1----:R-:W1:Y:S01]  /*105c0*/  S2R R2, SR_TID.X ;  /* 0x0000000000027919 */ /* 0x002e620000002100 */
[----:B0-----:R-:W0:Y:S01]  /*105d0*/  LDC R4, c[0x0][0x430] ;  /* 0x00010c00ff047b82 */ /* 0x001e220000000800 */
[----:B--23--:R-:W-:Y:S01]  /*105e0*/  IMAD R6, R7, 0x40, R32 ;  /* 0x0000004007067824 */ /* 0x00cfe200078e0220 */
[----:B------:R-:W-:Y:S05]  /*105f0*/  YIELD ;  /* 0x0000000000007946 */ /* 0x000fea0003800000 */
[----:B------:R-:W2:Y:S01]  /*10600*/  S2R R3, SR_TID.X ;  /* 0x0000000000037919 */ /* 0x000ea20000002100 */
[----:B------:R-:W-:Y:S01]  /*10610*/  IMAD.U32 R11, RZ, RZ, UR36 ;  /* 0x00000024ff0b7e24 */ /* 0x000fe2000f8e00ff */
[----:B------:R-:W-:Y:S01]  /*10620*/  ULDC UR4, c[0x0][0x430] ;  /* 0x00010c0000047ab9 */ /* 0x000fe20000000800 */
[----:B------:R-:W-:Y:S01]  /*10630*/  VIADD R24, R24, 0x1 ;  /* 0x0000000118187836 */ /* 0x000fe20000000000 */
[----:B0-----:R-:W-:-:S02]  /*10640*/  ISETP.NE.AND P0, PT, R4, 0x1, PT ;  /* 0x000000010400780c */ /* 0x001fc40003f05270 */
[----:B-1----:R-:W-:-:S04]  /*10650*/  LOP3.LUT R2, R2, 0x7f, RZ, 0xc0, !PT ;  /* 0x0000007f02027812 */ /* 0x002fc800078ec0ff */
[----:B------:R-:W-:Y:S01]  /*10660*/  SHF.R.U32.HI R2, RZ, 0x3, R2 ;  /* 0x00000003ff027819 */ /* 0x000fe20000011602 */
[----:B--2---:R-:W-:-:S06]  /*10670*/  IMAD.SHL.U32 R4, R3, 0x10, RZ ;  /* 0x0000001003047824 */ /* 0x004fcc00078e00ff */
[----:B------:R-:W0:Y:S01]  /*10680*/  @P0 LDC R3, c[0x0][0x434] ;  /* 0x00010d00ff030b82 */ /* 0x000e220000000800 */
[----:B------:R-:W-:-:S04]  /*10690*/  LOP3.LUT R4, R2, 0x70, R4, 0xf8, !PT ;  /* 0x0000007002047812 */ /* 0x000fc800078ef804 */
[----:B------:R-:W-:-:S03]  /*106a0*/  ISETP.GT.U32.AND P1, PT, R4, 0x3f, PT ;  /* 0x0000003f0400780c */ /* 0x000fc60003f24070 */
[----:B------:R-:W1:Y:S01]  /*106b0*/  @P0 LDC R2, c[0x0][0x438] ;  /* 0x00010e00ff020b82 */ /* 0x000e620000000800 */
[----:B------:R-:W-:-:S04]  /*106c0*/  IMAD.IADD R6, R4, 0x1, R6 ;  /* 0x0000000104067824 */ /* 0x000fc800078e0206 */
[----:B------:R-:W-:-:S05]  /*106d0*/  IMAD.MOV.U32 R10, RZ, RZ, R6 ;  /* 0x000000ffff0a7224 */ /* 0x000fca00078e0006 */
        /* <DEDUP_REMOVED lines=10> */
[----:B------:R-:W-:-:S03]  /*10780*/  IMAD.MOV.U32 R4, RZ, RZ, RZ ;  /* 0x000000ffff047224 */ /* 0x000fc600078e00ff */
[----:B------:R-:W-:Y:S01]  /*10790*/  @!P1 IADD3 R3, R5, R3, RZ ;  /* 0x0000000305039210 */ /* 0x000fe20007ffe0ff */
        /* <DEDUP_REMOVED lines=14> */
.L_x_1078:
[----:B------:R-:W-:Y:S01]  /*10880*/  IMAD R6, R24, 0x8, R23 ;  /* 0x0000000818067824 */ /* 0x000fe200078e0217 */
[----:B------:R-:W-:Y:S01]  /*10890*/  SHF.L.U32 R17, R26, 0x1f, RZ ;  /* 0x0000001f1a117819 */ /* 0x000fe200000006ff */
[----:B------:R-:W-:Y:S01]  /*108a0*/  BSSY B1, `(.L_x_1079) ;  /* 0x0000004000017945 */ /* 0x000fe20003800000 */
[----:B------:R-:W-:Y:S02]  /*108b0*/  SHF.R.S32.HI R9, RZ, 0x1f, R5 ;  /* 0x0000001fff097819 */ /* 0x000fe40000011405 */
[----:B------:R-:W0:Y:S02]  /*108c0*/  SYNCS.PHASECHK.TRANS64.TRYWAIT P0, [R6+URZ+0x38840], R17 ;  /* 0x03884011060075a7 */ /* 0x000e24000800017f */
[----:B0-----:R-:W-:Y:S05]  /*108d0*/  @!P0 BRA `(.L_x_1080) ;  /* 0x0000003c003c8947 */ /* 0x001fea0003800000 */
.L_x_1167:
[----:B------:R-:W-:Y:S05]  /*108e0*/  BSYNC B1 ;  /* 0x0000000000017941 */ /* 0x000fea0003800000 */
.L_x_1079:
        /* <DEDUP_REMOVED lines=42> */
.L_x_1177:
        /* <DEDUP_REMOVED lines=8> */
.L_x_1082:
[----:B------:R-:W-:Y:S02]  /*10c10*/  PLOP3.LUT P1, PT, P1, P0, PT, 0xa2, 0x0 ;  /* 0x000000000000781c */ /* 0x000fe40000f21472 */
[----:B------:R-:W-:-:S08]  /*10c20*/  @P0 R2UR P1, UR4, R6 ;  /* 0x00000000060402ca */ /* 0x000fd00000020000 */
[----:B------:R-:W-:-:S05]  /*10c30*/  @P0 PLOP3.LUT P0, PT, P1, PT, PT, 0x80, 0x0 ;  /* 0x000000000000081c */ /* 0x000fca0000f0f070 */
[----:B------:R-:W-:Y:S01]  /*10c40*/  @!P1 SYNCS.ARRIVE.TRANS64.RED.A0T1 RZ, [UR4+0x38830], RZ ;  /* 0x038830ffffff99a7 */ /* 0x000fe20008200404 */
[----:B------:R-:W-:Y:S07]  /*10c50*/  @!P1 ARRIVES.LDGSTSBAR.64.TRANSCNT [UR4+0x38830] ;  /* 0x03883000ff0099b0 */ /* 0x000fee0008000a84 */
[----:B------:R-:W-:Y:S05]  /*10c60*/  @P0 BRA.U.ANY `(.L_x_1082) ;  /* 0xfffffffd00e80947 */ /* 0x000fea000393ffff */
[----:B------:R-:W-:Y:S01]  /*10c70*/  NOP ;  /* 0x0000000000007918 */ /* 0x000fe20000000000 */
[----:B--2---:R-:W-:-:S04]  /*10c80*/  MOV R2, UR36 ;  /* 0x0000002400027c02 */ /* 0x004fc80008000f00 */
[----:B------:R-:W-:-:S13]  /*10c90*/  ISETP.NE.AND P2, PT, R2, 0x3, PT ;  /* 0x000000030200780c */ /* 0x000fda0003f45270 */
[----:B------:R-:W-:Y:S05]  /*10ca0*/  @!P2 BRA `(.L_x_1083) ;  /* 0x000000000004a947 */ /* 0x000fea0003800000 */
[----:B------:R-:W-:Y:S01]  /*10cb0*/  BPT.TRAP 0x1 ;  /* 0x000000040000795c */ /* 0x000fe20000300000 */
.L_x_1083:
[----:B------:R2:W-:Y:S01]  /*10cc0*/  SYNCS.ARRIVE.TRANS64.A1T0 RZ, [R6+URZ+0x38830], RZ ;  /* 0x038830ff06ff79a7 */ /* 0x0005e2000810003f */
[----:B------:R-:W-:Y:S05]  /*10cd0*/  @!P2 BRA `(.L_x_1084) ;  /* 0x000000000004a947 */ /* 0x000fea0003800000 */
[----:B------:R-:W-:Y:S01]  /*10ce0*/  BPT.TRAP 0x1 ;  /* 0x000000040000795c */ /* 0x000fe20000300000 */
.L_x_1084:
[----:B------:R-:W3:Y:S01]  /*10cf0*/  SYNCS.PHASECHK.TRANS64.TRYWAIT P0, [R6+URZ+0x38860], R17 ;  /* 0x03886011060075a7 */ /* 0x000ee2000800017f */
[----:B------:R-:W-:Y:S04]  /*10d00*/  BSSY B1, `(.L_x_1085) ;  /* 0x0000002000017945 */ /* 0x000fe80003800000 */
[----:B---3--:R-:W-:Y:S05]  /*10d10*/  @!P0 BRA `(.L_x_1086) ;  /* 0x0000003c005c8947 */ /* 0x008fea0003800000 */
.L_x_1178:
[----:B------:R-:W-:Y:S05]  /*10d20*/  BSYNC B1 ;  /* 0x0000000000017941 */ /* 0x000fea0003800000 */
.L_x_1085:
        /* <DEDUP_REMOVED lines=81> */
.L_x_1188:
        /* <DEDUP_REMOVED lines=25> */
.L_x_1088:
        /* <DEDUP_REMOVED lines=11> */
.L_x_1089:
[----:B------:R3:W-:Y:S01]  /*11480*/  SYNCS.ARRIVE.TRANS64.A1T0 RZ, [R6+URZ+0x38850], RZ ;  /* 0x038850ff06ff79a7 */ /* 0x0007e2000810003f */
[----:B------:R-:W-:Y:S05]  /*11490*/  @P3 BRA `(.L_x_1090) ;  /* 0xfffffff000483947 */ /* 0x000fea000383ffff */
.L_x_1077:
[----:B------:R-:W-:Y:S05]  /*114a0*/  BSYNC B0 ;  /* 0x0000000000007941 */ /* 0x000fea0003800000 */
.L_x_1076:
        /* <DEDUP_REMOVED lines=21> */
.L_x_1092:
[----:B------:R-:W-:Y:S05]  /*11600*/  BSYNC B0 ;  /* 0x0000000000007941 */ /* 0x000fea0003800000 */
.L_x_1091:
[----:B------:R-:W-:-:S07]  /*11610*/  SEL R24, R24, RZ, P0 ;  /* 0x000000ff18187207 */ /* 0x000fce0000000000 */
.L_x_1045:
[----:B------:R-:W-:Y:S05]  /*11620*/  BSYNC B7 ;  /* 0x0000000000077941 */ /* 0x000fea0003800000 */
.L_x_1043:
        /* <DEDUP_REMOVED lines=11> */
.L_x_1093:
        /* <DEDUP_REMOVED lines=8> */
[----:B------:R-:W0:Y:S02]  /*11760*/  @!P1 LDC.64 R2, c[0x0][0xd80] ;  /* 0x00036000ff029b82 */ /* 0x000e240000000a00 */
[----:B0-----:R-:W-:-:S06]  /*11770*/  @!P1 IMAD.WIDE R2, R5, 0x4, R2 ;  /* 0x0000000405029825 */ /* 0x001fcc00078e0202 */
[----:B------:R-:W4:Y:S01]  /*11780*/  @!P1 LDG.E R2, desc[UR44][R2.64] ;  /* 0x0000002c02029981 */ /* 0x000f22000c1e1900 */
[----:B------:R-:W-:Y:S01]  /*11790*/  IMAD.MOV.U32 R5, RZ, RZ, RZ ;  /* 0x000000ffff057224 */ /* 0x000fe200078e00ff */
[C---:B------:R-:W-:Y:S02]  /*117a0*/  ISETP.GE.U32.AND P2, PT, R8.reuse, 0x2, PT ;  /* 0x000000020800780c */ /* 0x040fe40003f46070 */
[C---:B------:R-:W-:Y:S01]  /*117b0*/  ISETP.GE.U32.AND P3, PT, R8.reuse, 0x4, PT ;  /* 0x000000040800780c */ /* 0x040fe20003f66070 */
[----:B------:R-:W-:Y:S01]  /*117c0*/  SHFL.IDX PT, R0, R16, RZ, 0x1f ;  /* 0x00001fff10007589 */ /* 0x000fe200000e0000 */
[C---:B------:R-:W-:Y:S02]  /*117d0*/  ISETP.GE.U32.AND P4, PT, R8.reuse, 0x8, PT ;  /* 0x000000080800780c */ /* 0x040fe40003f86070 */
[C---:B------:R-:W-:Y:S01]  /*117e0*/  ISETP.GE.U32.AND P5, PT, R8.reuse, 0x10, PT ;  /* 0x000000100800780c */ /* 0x040fe20003fa6070 */
[----:B------:R-:W-:Y:S01]  /*117f0*/  SHFL.IDX PT, R4, R16, 0x1, 0x1f ;  /* 0x00201f0010047f89 */ /* 0x000fe200000e0000 */
[----:B----4-:R-:W-:Y:S01]  /*11800*/  @!P1 IMAD.MOV.U32 R5, RZ, RZ, R2 ;  /* 0x000000ffff059224 */ /* 0x010fe200078e0002 */
[----:B------:R-:W-:-:S04]  /*11810*/  ISETP.NE.AND P1, PT, R8, RZ, PT ;  /* 0x000000ff0800720c */ /* 0x000fc80003f25270 */
[----:B------:R-:W2:Y:S02]  /*11820*/  SHFL.UP PT, R14, R5, 0x1, RZ ;  /* 0x04200000050e7989 */ /* 0x000ea400000e00ff */
[----:B--23--:R-:W-:-:S05]  /*11830*/  SEL R6, R14, RZ, P1 ;  /* 0x000000ff0e067207 */ /* 0x00cfca0000800000 */
        /* <DEDUP_REMOVED lines=14> */
.L_x_1198:
[----:B------:R-:W-:Y:S02]  /*11920*/  ULDC UR4, c[0x0][0xd38] ;  /* 0x00034e0000047ab9 */ /* 0x000fe40000000800 */
[----:B------:R-:W-:-:S04]  /*11930*/  IMAD.U32 R7, RZ, RZ, UR4 ;  /* 0x00000004ff077e24 */ /* 0x000fc8000f8e00ff */
[----:B--2---:R-:W-:-:S04]  /*11940*/  IMAD R14, R14, R7, RZ ;  /* 0x000000070e0e7224 */ /* 0x004fc800078e02ff */
[----:B------:R-:W-:-:S05]  /*11950*/  IMAD.IADD R9, R4, 0x1, R14 ;  /* 0x0000000104097824 */ /* 0x000fca00078e020e */
[----:B------:R-:W-:-:S13]  /*11960*/  ISETP.GT.AND P6, PT, R9, R0, PT ;  /* 0x000000000900720c */ /* 0x000fda0003fc4270 */
[----:B------:R-:W-:Y:S05]  /*11970*/  @P6 BRA `(.L_x_1096) ;  /* 0x00000000009c6947 */ /* 0x000fea0003800000 */
.L_x_1101:
        /* <DEDUP_REMOVED lines=14> */
.L_x_1099:
[----:B------:R-:W-:Y:S05]  /*11a60*/  BSYNC B0 ;  /* 0x0000000000007941 */ /* 0x000fea0003800000 */
.L_x_1098:
        /* <DEDUP_REMOVED lines=18> */
.L_x_1206:
[----:B------:R-:W-:Y:S02]  /*11b90*/  ULDC UR4, c[0x0][0xd38] ;  /* 0x00034e0000047ab9 */ /* 0x000fe40000000800 */
[----:B------:R-:W-:-:S04]  /*11ba0*/  IMAD.U32 R7, RZ, RZ, UR4 ;  /* 0x00000004ff077e24 */ /* 0x000fc8000f8e00ff */
[----:B--2---:R-:W-:-:S04]  /*11bb0*/  IMAD R14, R14, R7, RZ ;  /* 0x000000070e0e7224 */ /* 0x004fc800078e02ff */
[----:B------:R-:W-:-:S05]  /*11bc0*/  IMAD.IADD R9, R14, 0x1, R9 ;  /* 0x000000010e097824 */ /* 0x000fca00078e0209 */
[----:B------:R-:W-:-:S13]  /*11bd0*/  ISETP.GT.AND P6, PT, R9, R0, PT ;  /* 0x000000000900720c */ /* 0x000fda0003fc4270 */
[----:B------:R-:W-:Y:S05]  /*11be0*/  @!P6 BRA `(.L_x_1101) ;  /* 0xfffffffc0064e947 */ /* 0x000fea000383ffff */
.L_x_1096:
        /* <DEDUP_REMOVED lines=8> */
.L_x_1210:
[----:B------:R-:W-:Y:S01]  /*11c70*/  ISETP.NE.AND P0, PT, R3, RZ, PT ;  /* 0x000000ff0300720c */ /* 0x000fe20003f05270 */
[----:B------:R-:W-:-:S12]  /*11c80*/  IMAD.MOV.U32 R14, RZ, RZ, RZ ;  /* 0x000000ffff0e7224 */ /* 0x000fd800078e00ff */
[----:B------:R-:W-:Y:S05]  /*11c90*/  @!P0 BRA `(.L_x_1103) ;  /* 0x0000000000108947 */ /* 0x000fea0003800000 */
[----:B------:R-:W-:Y:S01]  /*11ca0*/  UMOV UR4, 0xffffffff ;  /* 0xffffffff00047882 */ /* 0x000fe20000000000 */
[----:B------:R-:W-:Y:S02]  /*11cb0*/  IADD3 R12, R4, -0x1, RZ ;  /* 0xffffffff040c7810 */ /* 0x000fe40007ffe0ff */
[----:B------:R-:W-:Y:S05]  /*11cc0*/  BRA.DIV UR4, `(.L_x_1104) ;  /* 0x0000003e04887947 */ /* 0x000fea000b800000 */
[----:B------:R4:W0:Y:S02]  /*11cd0*/  SHFL.IDX PT, R14, R2, R12, 0x1f ;  /* 0x00001f0c020e7589 */ /* 0x00082400000e0000 */
.L_x_1103:
[----:B---3--:R-:W-:Y:S01]  /*11ce0*/  IABS R6, R5 ;  /* 0x0000000500067213 */ /* 0x008fe20000000000 */
[----:B0-----:R-:W-:Y:S02]  /*11cf0*/  IMAD R16, R14, R7, R16 ;  /* 0x000000070e107224 */ /* 0x001fe400078e0210 */
[----:B------:R-:W-:Y:S01]  /*11d00*/  IMAD.IADD R19, R4, 0x1, R19 ;  /* 0x0000000104137824 */ /* 0x000fe200078e0213 */
        /* <DEDUP_REMOVED lines=10> */
[----:B------:R-:W-:-:S05]  /*11db0*/  IABS R7, R5 ;  /* 0x0000000500077213 */ /* 0x000fca0000000000 */
        /* <DEDUP_REMOVED lines=17> */
.L_x_1097:
[----:B------:R-:W-:Y:S01]  /*11ed0*/  UMOV UR4, URZ ;  /* 0x0000003f00047c82 */ /* 0x000fe20008000000 */
[----:B------:R-:W-:Y:S01]  /*11ee0*/  UMOV UR5, URZ ;  /* 0x0000003f00057c82 */ /* 0x000fe20008000000 */
[----:B------:R-:W-:Y:S01]  /*11ef0*/  ULDC UR6, c[0x0][0xd3c] ;  /* 0x00034f0000067ab9 */ /* 0x000fe20000000800 */
[----:B------:R-:W-:Y:S02]  /*11f00*/  IMAD.MOV.U32 R16, RZ, RZ, R0 ;  /* 0x000000ffff107224 */ /* 0x000fe400078e0000 */
[----:B------:R-:W-:Y:S02]  /*11f10*/  IMAD.U32 R17, RZ, RZ, UR4 ;  /* 0x00000004ff117e24 */ /* 0x000fe4000f8e00ff */
[----:B------:R-:W-:Y:S02]  /*11f20*/  IMAD.U32 R18, RZ, RZ, UR5 ;  /* 0x00000005ff127e24 */ /* 0x000fe4000f8e00ff */
[----:B------:R-:W-:-:S07]  /*11f30*/  IMAD.U32 R19, RZ, RZ, UR6 ;  /* 0x00000006ff137e24 */ /* 0x000fce000f8e00ff */
.L_x_1105:
        /* <DEDUP_REMOVED lines=10> */
.L_x_1094:
[----:B------:R-:W-:Y:S02]  /*11fe0*/  ULDC UR4, c[0x0][0xd3c] ;  /* 0x00034f0000047ab9 */ /* 0x000fe40000000800 */
[----:B0-----:R-:W-:-:S13]  /*11ff0*/  ISETP.GE.AND P0, PT, R19, UR4, PT ;  /* 0x0000000413007c0c */ /* 0x001fda000bf06270 */
[----:B------:R-:W-:Y:S05]  /*12000*/  @!P0 BRA `(.L_x_1106) ;  /* 0xffffffac00108947 */ /* 0x000fea000383ffff */
[----:B------:R-:W-:Y:S05]  /*12010*/  BSYNC B8 ;  /* 0x0000000000087941 */ /* 0x000fea0003800000 */
.L_x_1039:
        /* <DEDUP_REMOVED lines=12> */
.L_x_1213:
[----:B------:R-:W-:Y:S05]  /*120e0*/  BSYNC B0 ;  /* 0x0000000000007941 */ /* 0x000fea0003800000 */
.L_x_1107:
[----:B------:R-:W-:-:S03]  /*120f0*/  UMOV UR4, 0xffffffff ;  /* 0xffffffff00047882 */ /* 0x000fc60000000000 */
[----:B------:R-:W-:Y:S05]  /*12100*/  BRA.DIV UR4, `(.L_x_1109) ;  /* 0x0000003a04b07947 */ /* 0x000fea000b800000 */
[----:B0-----:R-:W0:Y:S02]  /*12110*/  S2R R0, SR_TID.X ;  /* 0x0000000000007919 */ /* 0x001e240000002100 */
[----:B0-----:R-:W-:-:S04]  /*12120*/  SHF.R.U32.HI R0, RZ, 0x5, R0 ;  /* 0x00000005ff007819 */ /* 0x001fc80000011600 */
[----:B------:R-:W-:-:S05]  /*12130*/  LOP3.LUT R0, R0, 0x3, RZ, 0xc0, !PT ;  /* 0x0000000300007812 */ /* 0x000fca00078ec0ff */
[----:B------:R0:W1:Y:S02]  /*12140*/  SHFL.IDX PT, R14, R0, RZ, 0x1f ;  /* 0x00001fff000e7589 */ /* 0x00006400000e0000 */
.L_x_1216:
[----:B-1----:R-:W-:Y:S01]  /*12150*/  ISETP.NE.AND P0, PT, R14, RZ, PT ;  /* 0x000000ff0e00720c */ /* 0x002fe20003f05270 */
[----:B------:R-:W-:-:S12]  /*12160*/  BSSY B0, `(.L_x_1110) ;  /* 0x0000024000007945 */ /* 0x000fd80003800000 */
[----:B------:R-:W-:Y:S05]  /*12170*/  @P0 BRA `(.L_x_1111) ;  /* 0x0000000000880947 */ /* 0x000fea0003800000 */
[----:B------:R-:W-:-:S03]  /*12180*/  UMOV UR4, 0xffffffff ;  /* 0xffffffff00047882 */ /* 0x000fc60000000000 */
[----:B------:R-:W-:Y:S05]  /*12190*/  BRA.DIV UR4, `(.L_x_1112) ;  /* 0x0000003a04c07947 */ /* 0x000fea000b800000 */
[----:B------:R-:W-:-:S13]  /*121a0*/  ELECT P6, URZ, PT ;  /* 0x00000000003f782f */ /* 0x000fda00038c0000 */
.L_x_1219:
[----:B------:R-:W-:Y:S05]  /*121b0*/  @!P6 BRA `(.L_x_1111) ;  /* 0x000000000078e947 */ /* 0x000fea0003800000 */
[----:B------:R-:W-:-:S06]  /*121c0*/  ULOP3.LUT UR4, UR38, 0x2, URZ, 0xfc, !UPT ;  /* 0x0000000226047892 */ /* 0x000fcc000f8efc3f */
[----:B0-----:R-:W-:-:S05]  /*121d0*/  IMAD.U32 R0, RZ, RZ, UR4 ;  /* 0x00000004ff007e24 */ /* 0x001fca000f8e00ff */
[----:B------:R-:W-:-:S13]  /*121e0*/  ISETP.NE.AND P0, PT, R0, 0x3, PT ;  /* 0x000000030000780c */ /* 0x000fda0003f05270 */
[----:B------:R-:W-:Y:S05]  /*121f0*/  @!P0 BRA `(.L_x_1113) ;  /* 0x0000000000048947 */ /* 0x000fea0003800000 */
[----:B------:R-:W-:Y:S01]  /*12200*/  BPT.TRAP 0x1 ;  /* 0x000000040000795c */ /* 0x000fe20000300000 */
.L_x_1113:
[----:B------:R-:W-:Y:S01]  /*12210*/  IMAD R5, R24, 0x8, R7 ;  /* 0x0000000818057824 */ /* 0x000fe200078e0207 */
[----:B------:R-:W-:Y:S01]  /*12220*/  SHF.L.U32 R0, R26, 0x1f, RZ ;  /* 0x0000001f1a007819 */ /* 0x000fe200000006ff */
[----:B------:R-:W-:-:S03]  /*12230*/  VIADD R24, R24, 0x1 ;  /* 0x0000000118187836 */ /* 0x000fc60000000000 */
[----:B------:R-:W0:Y:S02]  /*12240*/  SYNCS.PHASECHK.TRANS64.TRYWAIT P1, [R5+URZ+0x38840], R0 ;  /* 0x03884000050075a7 */ /* 0x000e24000802017f */
[----:B------:R-:W-:-:S04]  /*12250*/  ISETP.NE.AND P2, PT, R24, 0x2, PT ;  /* 0x000000021800780c */ /* 0x000fc80003f45270 */
[----:B------:R-:W-:Y:S01]  /*12260*/  SEL R3, RZ, 0x1, P2 ;  /* 0x00000001ff037807 */ /* 0x000fe20001000000 */
[----:B0-----:R-:W-:Y:S08]  /*12270*/  @!P1 BRA `(.L_x_1114) ;  /* 0x0000003800a89947 */ /* 0x001ff00003800000 */
.L_x_1220:
[----:B------:R-:W-:Y:S02]  /*12280*/  SEL R24, R24, RZ, P2 ;  /* 0x000000ff18187207 */ /* 0x000fe40001000000 */
[----:B------:R-:W-:Y:S01]  /*12290*/  LOP3.LUT R2, R26, R3, RZ, 0x3c, !PT ;  /* 0x000000031a027212 */ /* 0x000fe200078e3cff */
[----:B------:R-:W-:Y:S06]  /*122a0*/  @!P0 BRA `(.L_x_1115) ;  /* 0x0000000000048947 */ /* 0x000fec0003800000 */
[----:B------:R-:W-:Y:S01]  /*122b0*/  BPT.TRAP 0x1 ;  /* 0x000000040000795c */ /* 0x000fe20000300000 */
.L_x_1115:
[----:B------:R-:W-:Y:S01]  /*122c0*/  IMAD R3, R24, 0x8, R7 ;  /* 0x0000000818037824 */ /* 0x000fe200078e0207 */
[----:B------:R-:W-:-:S04]  /*122d0*/  SHF.L.U32 R2, R2, 0x1f, RZ ;  /* 0x0000001f02027819 */ /* 0x000fc800000006ff */
[----:B------:R-:W1:Y:S02]  /*122e0*/  SYNCS.PHASECHK.TRANS64.TRYWAIT P1, [R3+URZ+0x38840], R2 ;  /* 0x03884002030075a7 */ /* 0x000e64000802017f */
[----:B-1----:R-:W-:Y:S05]  /*122f0*/  @!P1 BRA `(.L_x_1116) ;  /* 0x00000038009c9947 */ /* 0x002fea0003800000 */
.L_x_1221:
[----:B------:R-:W-:Y:S05]  /*12300*/  @!P0 BRA `(.L_x_1117) ;  /* 0x0000000000048947 */ /* 0x000fea0003800000 */
[----:B------:R-:W-:Y:S01]  /*12310*/  BPT.TRAP 0x1 ;  /* 0x000000040000795c */ /* 0x000fe20000300000 */
.L_x_1117:
[----:B------:R-:W5:Y:S02]  /*12320*/  SYNCS.PHASECHK.TRANS64.TRYWAIT P1, [R5+URZ+0x38860], R0 ;  /* 0x03886000050075a7 */ /* 0x000f64000802017f */
[----:B-----5:R-:W-:Y:S05]  /*12330*/  @!P1 BRA `(.L_x_1118) ;  /* 0x0000003800a09947 */ /* 0x020fea0003800000 */
.L_x_1222:
[----:B------:R-:W-:Y:S05]  /*12340*/  @!P0 BRA `(.L_x_1119) ;  /* 0x0000000000048947 */ /* 0x000fea0003800000 */
[----:B------:R-:W-:Y:S01]  /*12350*/  BPT.TRAP 0x1 ;  /* 0x000000040000795c */ /* 0x000fe20000300000 */
.L_x_1119:
[----:B------:R0:W0:Y:S02]  /*12360*/  SYNCS.PHASECHK.TRANS64.TRYWAIT P0, [R3+URZ+0x38860], R2 ;  /* 0x03886002030075a7 */ /* 0x000024000800017f */
[----:B0-----:R-:W-:Y:S05]  /*12370*/  @!P0 NANOSLEEP.SYNCS 0x989680 ;  /* 0x009896800000895d */ /* 0x001fea0003900000 */
[----:B------:R-:W0:Y:S02]  /*12380*/  @!P0 SYNCS.PHASECHK.TRANS64 P0, [R3+URZ+0x38860], R2 ;  /* 0x03886002030085a7 */ /* 0x000e24000800007f */
[----:B0-----:R-:W-:Y:S05]  /*12390*/  @!P0 BRA `(.L_x_1119) ;  /* 0xfffffffc00f08947 */ /* 0x001fea000383ffff */
.L_x_1111:
[----:B------:R-:W-:Y:S05]  /*123a0*/  BSYNC B0 ;  /* 0x0000000000007941 */ /* 0x000fea0003800000 */
.L_x_1110:
[----:B------:R-:W-:Y:S05]  /*123b0*/  EXIT ;  /* 0x000000000000794d */ /* 0x000fea0003800000 */
.L_x_993:
[----:B-1----:R-:W-:-:S04]  /*123c0*/  IMAD.U32 R0, RZ, RZ, UR40 ;  /* 0x00000028ff007e24 */ /* 0x002fc8000f8e00ff */
[----:B------:R1:W2:Y:S03]  /*123d0*/  SYNCS.PHASECHK.TRANS64.TRYWAIT P1, [R0+URZ+0x38800], R3 ;  /* 0x03880003000075a7 */ /* 0x0002a6000802017f */
[----:B--2---:R-:W-:Y:S05]  /*123e0*/  @!P1 NANOSLEEP.SYNCS 0x989680 ;  /* 0x009896800000995d */ /* 0x004fea0003900000 */
[----:B------:R-:W2:Y:S02]  /*123f0*/  @!P1 SYNCS.PHASECHK.TRANS64 P1, [R0+URZ+0x38800], R3 ;  /* 0x03880003000095a7 */ /* 0x000ea4000802007f */
[----:B--2---:R-:W-:Y:S05]  /*12400*/  @!P1 BRA `(.L_x_993) ;  /* 0xfffffffc00ec9947 */ /* 0x004fea000383ffff */
[----:B------:R-:W-:Y:S05]  /*12410*/  BRA `(.L_x_1120) ;  /* 0xffffff0c001c7947 */ /* 0x000fea000383ffff */
.L_x_997:
[----:B--2---:R2:W3:Y:S02]  /*12420*/  SYNCS.PHASECHK.TRANS64.TRYWAIT P1, [R5+URZ+0x38830], R4 ;  /* 0x03883004050075a7 */ /* 0x0044e4000802017f */
[----:B---3--:R-:W-:Y:S05]  /*12430*/  @!P1 NANOSLEEP.SYNCS 0x989680 ;  /* 0x009896800000995d */ /* 0x008fea0003900000 */
[----:B------:R-:W3:Y:S02]  /*12440*/  @!P1 SYNCS.PHASECHK.TRANS64 P1, [R5+URZ+0x38830], R4 ;  /* 0x03883004050095a7 */ /* 0x000ee4000802007f */
[----:B---3--:R-:W-:Y:S05]  /*12450*/  @!P1 BRA `(.L_x_997) ;  /* 0xfffffffc00f09947 */ /* 0x008fea000383ffff */
[----:B------:R-:W-:Y:S05]  /*12460*/  BRA `(.L_x_996) ;  /* 0xffffff0c00347947 */ /* 0x000fea000383ffff */
.L_x_998:
[----:B-1----:R-:W-:-:S04]  /*12470*/  IMAD.U32 R6, RZ, RZ, UR40 ;  /* 0x00000028ff067e24 */ /* 0x002fc8000f8e00ff */
[----:B------:R1:W3:Y:S03]  /*12480*/  SYNCS.PHASECHK.TRANS64.TRYWAIT P1, [R6+URZ+0x38810], R3 ;  /* 0x03881003060075a7 */ /* 0x0002e6000802017f */
[----:B---3--:R-:W-:Y:S05]  /*12490*/  @!P1 NANOSLEEP.SYNCS 0x989680 ;  /* 0x009896800000995d */ /* 0x008fea0003900000 */
[----:B------:R-:W3:Y:S02]  /*124a0*/  @!P1 SYNCS.PHASECHK.TRANS64 P1, [R6+URZ+0x38810], R3 ;  /* 0x03881003060095a7 */ /* 0x000ee4000802007f */
[----:B---3--:R-:W-:Y:S05]  /*124b0*/  @!P1 BRA `(.L_x_998) ;  /* 0xfffffffc00ec9947 */ /* 0x008fea000383ffff */
[----:B------:R-:W-:Y:S05]  /*124c0*/  BRA `(.L_x_1121) ;  /* 0xffffff0c00bc7947 */ /* 0x000fea000383ffff */
.L_x_1002:
[----:B----4-:R4:W0:Y:S02]  /*124d0*/  SYNCS.PHASECHK.TRANS64.TRYWAIT P1, [R5+URZ+0x38850], R4 ;  /* 0x03885004050075a7 */ /* 0x010824000802017f */
[----:B0-----:R-:W-:Y:S05]  /*124e0*/  @!P1 NANOSLEEP.SYNCS 0x989680 ;  /* 0x009896800000995d */ /* 0x001fea0003900000 */
[----:B------:R-:W0:Y:S02]  /*124f0*/  @!P1 SYNCS.PHASECHK.TRANS64 P1, [R5+URZ+0x38850], R4 ;  /* 0x03885004050095a7 */ /* 0x000e24000802007f */
[----:B0-----:R-:W-:Y:S05]  /*12500*/  @!P1 BRA `(.L_x_1002) ;  /* 0xfffffffc00f09947 */ /* 0x001fea000383ffff */
[----:B------:R-:W-:Y:S05]  /*12510*/  BRA `(.L_x_1001) ;  /* 0xffffff0c00c87947 */ /* 0x000fea000383ffff */
.L_x_1009:
[----:B-1----:R-:W-:-:S04]  /*12520*/  IMAD.U32 R4, RZ, RZ, UR6 ;  /* 0x00000006ff047e24 */ /* 0x002fc8000f8e00ff */
[----:B------:R1:W2:Y:S03]  /*12530*/  SYNCS.PHASECHK.TRANS64.TRYWAIT P2, [R4+URZ+0x38830], R3 ;  /* 0x03883003040075a7 */ /* 0x0002a6000804017f */
[----:B--2---:R-:W-:Y:S05]  /*12540*/  @!P2 NANOSLEEP.SYNCS 0x989680 ;  /* 0x009896800000a95d */ /* 0x004fea0003900000 */
[----:B------:R-:W2:Y:S02]  /*12550*/  @!P2 SYNCS.PHASECHK.TRANS64 P2, [R4+URZ+0x38830], R3 ;  /* 0x038830030400a5a7 */ /* 0x000ea4000804007f */
[----:B--2---:R-:W-:Y:S05]  /*12560*/  @!P2 BRA `(.L_x_1009) ;  /* 0xfffffffc00eca947 */ /* 0x004fea000383ffff */
[----:B------:R-:W-:Y:S05]  /*12570*/  BRA `(.L_x_1008) ;  /* 0xffffff3400507947 */ /* 0x000fea000383ffff */
.L_x_1013:
[----:B-1----:R-:W-:-:S04]  /*12580*/  IMAD.U32 R4, RZ, RZ, UR6 ;  /* 0x00000006ff047e24 */ /* 0x002fc8000f8e00ff */
[----:B------:R1:W3:Y:S03]  /*12590*/  SYNCS.PHASECHK.TRANS64.TRYWAIT P2, [R4+URZ+0x38850], R3 ;  /* 0x03885003040075a7 */ /* 0x0002e6000804017f */
[----:B---3--:R-:W-:Y:S05]  /*125a0*/  @!P2 NANOSLEEP.SYNCS 0x989680 ;  /* 0x009896800000a95d */ /* 0x008fea0003900000 */
[----:B------:R-:W3:Y:S02]  /*125b0*/  @!P2 SYNCS.PHASECHK.TRANS64 P2, [R4+URZ+0x38850], R3 ;  /* 0x038850030400a5a7 */ /* 0x000ee4000804007f */
[----:B---3--:R-:W-:Y:S05]  /*125c0*/  @!P2 BRA `(.L_x_1013) ;  /* 0xfffffffc00eca947 */ /* 0x008fea000383ffff */
[----:B------:R-:W-:Y:S05]  /*125d0*/  BRA `(.L_x_1012) ;  /* 0xffffff3400c07947 */ /* 0x000fea000383ffff */
.L_x_1051:
[----:B------:R-:W-:Y:S01]  /*125e0*/  SHF.R.U32.HI R21, RZ, 0x5, R21 ;  /* 0x00000005ff157819 */ /* 0x000fe20000011615 */
[----:B------:R-:W-:Y:S01]  /*125f0*/  BSSY B0, `(.L_x_1122) ;  /* 0x0000009000007945 */ /* 0x000fe20003800000 */
[----:B------:R-:W-:Y:S02]  /*12600*/  IMAD.MOV.U32 R12, RZ, RZ, RZ ;  /* 0x000000ffff0c7224 */ /* 0x000fe400078e00ff */
[----:B------:R-:W-:Y:S01]  /*12610*/  LOP3.LUT R21, R21, 0x3, RZ, 0xc0, !PT ;  /* 0x0000000315157812 */ /* 0x000fe200078ec0ff */
[----:B------:R-:W-:Y:S02]  /*12620*/  IMAD.MOV.U32 R11, RZ, RZ, 0x1f ;  /* 0x0000001fff0b7424 */ /* 0x000fe400078e00ff */
[----:B------:R-:W-:Y:S02]  /*12630*/  IMAD.MOV.U32 R15, RZ, RZ, -0x1 ;  /* 0xffffffffff0f7424 */ /* 0x000fe400078e00ff */
[----:B------:R-:W-:-:S07]  /*12640*/  IMAD.MOV.U32 R13, RZ, RZ, R21 ;  /* 0x000000ffff0d7224 */ /* 0x000fce00078e0015 */
[----:B-----5:R-:W-:Y:S05]  /*12650*/  WARPSYNC.COLLECTIVE R15, `(.L_x_1123) ;  /* 0x000000000f087348 */ /* 0x020fea0003c00000 */
[----:B------:R0:W1:Y:S02]  /*12660*/  SHFL.IDX P6, R14, R13, R12, R11 ;  /* 0x0000000c0d0e7389 */ /* 0x00006400000c000b */
[----:B01---5:R-:W-:Y:S01]  /*12670*/  ENDCOLLECTIVE ;  /* 0x000000000000791b */ /* 0x023fe20003800000 */
.L_x_1123:
[----:B------:R-:W-:Y:S05]  /*12680*/  BSYNC B0 ;  /* 0x0000000000007941 */ /* 0x000fea0003800000 */
.L_x_1122:
[----:B------:R-:W-:Y:S05]  /*12690*/  BRA `(.L_x_1124) ;  /* 0xffffffb000b47947 */ /* 0x000fea000383ffff */
.L_x_1054:
[----:B0-----:R0:W1:Y:S02]  /*126a0*/  SYNCS.PHASECHK.TRANS64.TRYWAIT P0, [R30+URZ+0x38840], R0 ;  /* 0x038840001e0075a7 */ /* 0x001064000800017f */
[----:B-1----:R-:W-:Y:S05]  /*126b0*/  @!P0 NANOSLEEP.SYNCS 0x989680 ;  /* 0x009896800000895d */ /* 0x002fea0003900000 */
[----:B------:R-:W1:Y:S02]  /*126c0*/  @!P0 SYNCS.PHASECHK.TRANS64 P0, [R30+URZ+0x38840], R0 ;  /* 0x038840001e0085a7 */ /* 0x000e64000800007f */
[----:B-1----:R-:W-:Y:S05]  /*126d0*/  @!P0 BRA `(.L_x_1054) ;  /* 0xfffffffc00f08947 */ /* 0x002fea000383ffff */
[----:B------:R-:W-:Y:S05]  /*126e0*/  BRA `(.L_x_1125) ;  /* 0xffffffb400847947 */ /* 0x000fea000383ffff */
.L_x_1055:
        /* <DEDUP_REMOVED lines=8> */
.L_x_1127:
[----:B------:R-:W-:Y:S05]  /*12770*/  BSYNC B0 ;  /* 0x0000000000007941 */ /* 0x000fea0003800000 */
.L_x_1126:
        /* <DEDUP_REMOVED lines=9> */
.L_x_1128:
[----:B------:R-:W-:Y:S02]  /*12810*/  IMAD.MOV.U32 R13, RZ, RZ, R4 ;  /* 0x000000ffff0d7224 */ /* 0x000fe400078e0004 */
[----:B------:R-:W-:Y:S02]  /*12820*/  IMAD.MOV.U32 R12, RZ, RZ, 0x1 ;  /* 0x00000001ff0c7424 */ /* 0x000fe400078e00ff */
[----:B------:R-:W-:-:S07]  /*12830*/  IMAD.MOV.U32 R3, RZ, RZ, R14 ;  /* 0x000000ffff037224 */ /* 0x000fce00078e000e */
[----:B------:R-:W-:Y:S05]  /*12840*/  WARPSYNC.COLLECTIVE R15, `(.L_x_1129) ;  /* 0x000000000f087348 */ /* 0x000fea0003c00000 */
[----:B------:R0:W1:Y:S02]  /*12850*/  SHFL.IDX P6, R14, R13, R12, R11 ;  /* 0x0000000c0d0e7389 */ /* 0x00006400000c000b */
[----:B01----:R-:W-:Y:S01]  /*12860*/  ENDCOLLECTIVE ;  /* 0x000000000000791b */ /* 0x003fe20003800000 */
.L_x_1129:
        /* <DEDUP_REMOVED lines=15> */
.L_x_1130:
[----:B------:R-:W-:Y:S02]  /*12960*/  @P0 IMAD R6, R5, 0x2, R23 ;  /* 0x0000000205060824 */ /* 0x000fe400078e0217 */
[----:B------:R-:W-:Y:S01]  /*12970*/  IMAD.MOV.U32 R13, RZ, RZ, R4 ;  /* 0x000000ffff0d7224 */ /* 0x000fe200078e0004 */
[----:B------:R-:W-:Y:S01]  /*12980*/  MOV R12, 0x2 ;  /* 0x00000002000c7802 */ /* 0x000fe20000000f00 */
[----:B------:R-:W-:-:S07]  /*12990*/  IMAD.MOV.U32 R3, RZ, RZ, R14 ;  /* 0x000000ffff037224 */ /* 0x000fce00078e000e */
[----:B------:R-:W-:Y:S05]  /*129a0*/  WARPSYNC.COLLECTIVE R15, `(.L_x_1131) ;  /* 0x000000000f087348 */ /* 0x000fea0003c00000 */
[----:B------:R0:W1:Y:S02]  /*129b0*/  SHFL.IDX P6, R14, R13, R12, R11 ;  /* 0x0000000c0d0e7389 */ /* 0x00006400000c000b */
[----:B01----:R-:W-:Y:S01]  /*129c0*/  ENDCOLLECTIVE ;  /* 0x000000000000791b */ /* 0x003fe20003800000 */
.L_x_1131:
        /* <DEDUP_REMOVED lines=15> */
.L_x_1132:
[----:B------:R-:W-:Y:S02]  /*12ac0*/  @P0 IMAD R6, R5, 0x2, R23 ;  /* 0x0000000205060824 */ /* 0x000fe400078e0217 */
[----:B------:R-:W-:Y:S02]  /*12ad0*/  IMAD.MOV.U32 R13, RZ, RZ, R4 ;  /* 0x000000ffff0d7224 */ /* 0x000fe400078e0004 */
[----:B------:R-:W-:Y:S02]  /*12ae0*/  IMAD.MOV.U32 R12, RZ, RZ, 0x3 ;  /* 0x00000003ff0c7424 */ /* 0x000fe400078e00ff */
[----:B------:R-:W-:-:S07]  /*12af0*/  IMAD.MOV.U32 R3, RZ, RZ, R14 ;  /* 0x000000ffff037224 */ /* 0x000fce00078e000e */
[----:B------:R-:W-:Y:S05]  /*12b00*/  WARPSYNC.COLLECTIVE R15, `(.L_x_1133) ;  /* 0x000000000f087348 */ /* 0x000fea0003c00000 */
[----:B------:R0:W1:Y:S02]  /*12b10*/  SHFL.IDX P6, R14, R13, R12, R11 ;  /* 0x0000000c0d0e7389 */ /* 0x00006400000c000b */
[----:B01----:R-:W-:Y:S01]  /*12b20*/  ENDCOLLECTIVE ;  /* 0x000000000000791b */ /* 0x003fe20003800000 */
.L_x_1133:
        /* <DEDUP_REMOVED lines=10> */
.L_x_1134:
[----:B------:R-:W-:Y:S01]  /*12bd0*/  @!PT LDS RZ, [RZ] ;  /* 0x00000000fffff984 */ /* 0x000fe20000000800 */
[----:B------:R-:W-:Y:S01]  /*12be0*/  @!PT LDS RZ, [RZ] ;  /* 0x00000000fffff984 */ /* 0x000fe20000000800 */
[----:B------:R-:W-:Y:S01]  /*12bf0*/  @!PT LDS RZ, [RZ] ;  /* 0x00000000fffff984 */ /* 0x000fe20000000800 */
[----:B------:R0:W-:Y:S01]  /*12c00*/  @P0 LDGSTS.E.BYPASS.LTC128B.128 [R6+0x23400], desc[UR44][R2.64], !P2 ;  /* 0x2340000002060fae */ /* 0x0001e2000d101d6c */
[----:B------:R-:W-:Y:S01]  /*12c10*/  IMAD.MOV.U32 R0, RZ, RZ, R14 ;  /* 0x000000ffff007224 */ /* 0x000fe200078e000e */
[----:B------:R-:W-:Y:S06]  /*12c20*/  BRA `(.L_x_1135) ;  /* 0xffffffb400547947 */ /* 0x000fec000383ffff */
.L_x_1060:
[----:B------:R-:W-:Y:S01]  /*12c30*/  IMAD.MOV.U32 R13, RZ, RZ, R2 ;  /* 0x000000ffff0d7224 */ /* 0x000fe200078e0002 */
[----:B------:R-:W-:Y:S01]  /*12c40*/  LOP3.LUT R22, R22, 0xfffffeff, RZ, 0xc0, !PT ;  /* 0xfffffeff16167812 */ /* 0x000fe200078ec0ff */
        /* <DEDUP_REMOVED lines=8> */
.L_x_1136:
[C---:B------:R-:W-:Y:S01]  /*12cd0*/  VIADD R6, R17.reuse, 0x10 ;  /* 0x0000001011067836 */ /* 0x040fe20000000000 */
[----:B------:R-:W-:Y:S01]  /*12ce0*/  ISETP.GE.AND P2, PT, R17, R3, PT ;  /* 0x000000031100720c */ /* 0x000fe20003f46270 */
[----:B------:R-:W-:-:S12]  /*12cf0*/  IMAD.MOV.U32 R13, RZ, RZ, R0 ;  /* 0x000000ffff0d7224 */ /* 0x000fd800078e0000 */
[----:B------:R-:W-:-:S04]  /*12d00*/  @P2 LOP3.LUT R22, R22, 0x100, RZ, 0xfc, !PT ;  /* 0x0000010016162812 */ /* 0x000fc800078efcff */
[----:B------:R-:W-:Y:S01]  /*12d10*/  LOP3.LUT R22, R22, 0xffffff7f, RZ, 0xc0, !PT ;  /* 0xffffff7f16167812 */ /* 0x000fe200078ec0ff */
[----:B------:R-:W-:-:S07]  /*12d20*/  IMAD.MOV.U32 R4, RZ, RZ, R14 ;  /* 0x000000ffff047224 */ /* 0x000fce00078e000e */
[----:B------:R-:W-:Y:S05]  /*12d30*/  WARPSYNC.COLLECTIVE R15, `(.L_x_1137) ;  /* 0x000000000f087348 */ /* 0x000fea0003c00000 */
[----:B------:R0:W1:Y:S02]  /*12d40*/  SHFL.IDX P6, R14, R13, R12, R11 ;  /* 0x0000000c0d0e7389 */ /* 0x00006400000c000b */
[----:B01----:R-:W-:Y:S01]  /*12d50*/  ENDCOLLECTIVE ;  /* 0x000000000000791b */ /* 0x003fe20003800000 */
.L_x_1137:
[----:B------:R-:W-:Y:S02]  /*12d60*/  IMAD.MOV.U32 R13, RZ, RZ, R2 ;  /* 0x000000ffff0d7224 */ /* 0x000fe400078e0002 */
[----:B------:R-:W-:Y:S01]  /*12d70*/  IMAD.MOV.U32 R12, RZ, RZ, 0x1 ;  /* 0x00000001ff0c7424 */ /* 0x000fe200078e00ff */
[----:B------:R-:W-:-:S07]  /*12d80*/  MOV R5, R14 ;  /* 0x0000000e00057202 */ /* 0x000fce0000000f00 */
[----:B------:R-:W-:Y:S05]  /*12d90*/  WARPSYNC.COLLECTIVE R15, `(.L_x_1138) ;  /* 0x000000000f087348 */ /* 0x000fea0003c00000 */
[----:B------:R0:W1:Y:S02]  /*12da0*/  SHFL.IDX P6, R14, R13, R12, R11 ;  /* 0x0000000c0d0e7389 */ /* 0x00006400000c000b */
[----:B01----:R-:W-:Y:S01]  /*12db0*/  ENDCOLLECTIVE ;  /* 0x000000000000791b */ /* 0x003fe20003800000 */
.L_x_1138:
        /* <DEDUP_REMOVED lines=15> */
.L_x_1139:
[----:B------:R-:W-:-:S04]  /*12eb0*/  @P2 LOP3.LUT R22, R22, 0x80, RZ, 0xfc, !PT ;  /* 0x0000008016162812 */ /* 0x000fc800078efcff */
[----:B------:R-:W-:Y:S01]  /*12ec0*/  LOP3.LUT R22, R22, 0xffffffbf, RZ, 0xc0, !PT ;  /* 0xffffffbf16167812 */ /* 0x000fe200078ec0ff */
[----:B------:R-:W-:Y:S02]  /*12ed0*/  IMAD.MOV.U32 R13, RZ, RZ, R2 ;  /* 0x000000ffff0d7224 */ /* 0x000fe400078e0002 */
[----:B------:R-:W-:Y:S02]  /*12ee0*/  IMAD.MOV.U32 R12, RZ, RZ, 0x2 ;  /* 0x00000002ff0c7424 */ /* 0x000fe400078e00ff */
[----:B------:R-:W-:-:S07]  /*12ef0*/  IMAD.MOV.U32 R5, RZ, RZ, R14 ;  /* 0x000000ffff057224 */ /* 0x000fce00078e000e */
[----:B------:R-:W-:Y:S05]  /*12f00*/  WARPSYNC.COLLECTIVE R15, `(.L_x_1140) ;  /* 0x000000000f087348 */ /* 0x000fea0003c00000 */
[----:B------:R0:W1:Y:S02]  /*12f10*/  SHFL.IDX P6, R14, R13, R12, R11 ;  /* 0x0000000c0d0e7389 */ /* 0x00006400000c000b */
[----:B01----:R-:W-:Y:S01]  /*12f20*/  ENDCOLLECTIVE ;  /* 0x000000000000791b */ /* 0x003fe20003800000 */
.L_x_1140:
        /* <DEDUP_REMOVED lines=16> */
.L_x_1141:
[----:B------:R-:W-:Y:S02]  /*13030*/  @P2 LOP3.LUT R22, R22, 0x40, RZ, 0xfc, !PT ;  /* 0x0000004016162812 */ /* 0x000fe400078efcff */
[----:B------:R-:W-:Y:S01]  /*13040*/  MOV R13, R2 ;  /* 0x00000002000d7202 */ /* 0x000fe20000000f00 */
[----:B------:R-:W-:Y:S02]  /*13050*/  IMAD.MOV.U32 R12, RZ, RZ, 0x3 ;  /* 0x00000003ff0c7424 */ /* 0x000fe400078e00ff */
[----:B------:R-:W-:-:S07]  /*13060*/  IMAD.MOV.U32 R5, RZ, RZ, R14 ;  /* 0x000000ffff057224 */ /* 0x000fce00078e000e */
[----:B------:R-:W-:Y:S05]  /*13070*/  WARPSYNC.COLLECTIVE R15, `(.L_x_1142) ;  /* 0x000000000f087348 */ /* 0x000fea0003c00000 */
[----:B------:R0:W1:Y:S02]  /*13080*/  SHFL.IDX P6, R14, R13, R12, R11 ;  /* 0x0000000c0d0e7389 */ /* 0x00006400000c000b */
[----:B01----:R-:W-:Y:S01]  /*13090*/  ENDCOLLECTIVE ;  /* 0x000000000000791b */ /* 0x003fe20003800000 */
.L_x_1142:
        /* <DEDUP_REMOVED lines=14> */
.L_x_1143:
[----:B------:R-:W-:Y:S01]  /*13180*/  IMAD.MOV.U32 R0, RZ, RZ, R14 ;  /* 0x000000ffff007224 */ /* 0x000fe200078e000e */
[----:B------:R-:W-:Y:S06]  /*13190*/  BRA `(.L_x_1144) ;  /* 0xffffffb800607947 */ /* 0x000fec000383ffff */
.L_x_1064:
[----:B------:R-:W-:Y:S01]  /*131a0*/  LOP3.LUT R22, R22, 0xff7fffff, RZ, 0xc0, !PT ;  /* 0xff7fffff16167812 */ /* 0x000fe200078ec0ff */
[----:B------:R-:W-:Y:S01]  /*131b0*/  BSSY B0, `(.L_x_1145) ;  /* 0x000002e000007945 */ /* 0x000fe20003800000 */
[----:B------:R-:W-:Y:S02]  /*131c0*/  IMAD.MOV.U32 R13, RZ, RZ, R6 ;  /* 0x000000ffff0d7224 */ /* 0x000fe400078e0006 */
[----:B------:R-:W-:Y:S01]  /*131d0*/  @P2 LOP3.LUT R22, R22, 0x800000, RZ, 0xfc, !PT ;  /* 0x0080000016162812 */ /* 0x000fe200078efcff */
[----:B------:R-:W-:Y:S02]  /*131e0*/  IMAD.MOV.U32 R12, RZ, RZ, RZ ;  /* 0x000000ffff0c7224 */ /* 0x000fe400078e00ff */
[----:B------:R-:W-:Y:S01]  /*131f0*/  IMAD.MOV.U32 R11, RZ, RZ, 0x181f ;  /* 0x0000181fff0b7424 */ /* 0x000fe200078e00ff */
[----:B------:R-:W-:Y:S01]  /*13200*/  LOP3.LUT R22, R22, 0xffbfffff, RZ, 0xc0, !PT ;  /* 0xffbfffff16167812 */ /* 0x000fe200078ec0ff */
[----:B------:R-:W-:-:S03]  /*13210*/  IMAD.MOV.U32 R15, RZ, RZ, -0x1 ;  /* 0xffffffffff0f7424 */ /* 0x000fc600078e00ff */
[----:B------:R-:W-:-:S04]  /*13220*/  @P1 LOP3.LUT R22, R22, 0x400000, RZ, 0xfc, !PT ;  /* 0x0040000016161812 */ /* 0x000fc800078efcff */
[C---:B------:R-:W-:Y:S02]  /*13230*/  LOP3.LUT P1, RZ, R22.reuse, 0x100, RZ, 0xc0, !PT ;  /* 0x0000010016ff7812 */ /* 0x040fe4000782c0ff */
[C---:B------:R-:W-:Y:S02]  /*13240*/  LOP3.LUT P0, RZ, R22.reuse, 0x80, RZ, 0xc0, !PT ;  /* 0x0000008016ff7812 */ /* 0x040fe4000780c0ff */
[C---:B------:R-:W-:Y:S02]  /*13250*/  LOP3.LUT P6, RZ, R22.reuse, 0x40, RZ, 0xc0, !PT ;  /* 0x0000004016ff7812 */ /* 0x040fe400078cc0ff */
[----:B------:R-:W-:-:S07]  /*13260*/  LOP3.LUT R22, R22, 0xffff7fff, RZ, 0xc0, !PT ;  /* 0xffff7fff16167812 */ /* 0x000fce00078ec0ff */
[----:B------:R-:W-:-:S04]  /*13270*/  @!P1 LOP3.LUT R7, R4, 0x40, RZ, 0xc0, !PT ;  /* 0x0000004004079812 */ /* 0x000fc800078ec0ff */
[----:B------:R-:W-:-:S04]  /*13280*/  @!P1 SHF.R.U32.HI R7, RZ, 0x2, R7 ;  /* 0x00000002ff079819 */ /* 0x000fc80000011607 */
[----:B------:R-:W-:Y:S02]  /*13290*/  @!P1 ISETP.NE.U32.AND P2, PT, R7, RZ, PT ;  /* 0x000000ff0700920c */ /* 0x000fe40003f45070 */
[----:B------:R-:W-:-:S04]  /*132a0*/  @!P1 LOP3.LUT R7, R5, 0x80, RZ, 0xc0, !PT ;  /* 0x0000008005079812 */ /* 0x000fc800078ec0ff */
[----:B------:R-:W-:-:S04]  /*132b0*/  @!P1 SHF.R.U32.HI R7, RZ, 0x3, R7 ;  /* 0x00000003ff079819 */ /* 0x000fc80000011607 */
[----:B------:R-:W-:Y:S02]  /*132c0*/  @!P1 ISETP.NE.U32.AND P1, PT, R7, RZ, PT ;  /* 0x000000ff0700920c */ /* 0x000fe40003f25070 */
[----:B------:R-:W-:Y:S02]  /*132d0*/  @!P0 LOP3.LUT R7, R4, 0x40, RZ, 0xc0, !PT ;  /* 0x0000004004078812 */ /* 0x000fe400078ec0ff */
[----:B------:R-:W-:Y:S02]  /*132e0*/  @P2 LOP3.LUT R22, R22, 0x8000, RZ, 0xfc, !PT ;  /* 0x0000800016162812 */ /* 0x000fe400078efcff */
[----:B------:R-:W-:Y:S02]  /*132f0*/  @!P0 SHF.R.U32.HI R7, RZ, 0x2, R7 ;  /* 0x00000002ff078819 */ /* 0x000fe40000011607 */
[C---:B------:R-:W-:Y:S02]  /*13300*/  LOP3.LUT P2, RZ, R22.reuse, 0x800000, RZ, 0xc0, !PT ;  /* 0x0080000016ff7812 */ /* 0x040fe4000784c0ff */
[----:B------:R-:W-:-:S04]  /*13310*/  LOP3.LUT R22, R22, 0xffffbfff, RZ, 0xc0, !PT ;  /* 0xffffbfff16167812 */ /* 0x000fc800078ec0ff */
[----:B------:R-:W-:Y:S02]  /*13320*/  @P1 LOP3.LUT R22, R22, 0x4000, RZ, 0xfc, !PT ;  /* 0x0000400016161812 */ /* 0x000fe400078efcff */
[----:B------:R-:W-:Y:S02]  /*13330*/  @!P0 ISETP.NE.U32.AND P1, PT, R7, RZ, PT ;  /* 0x000000ff0700820c */ /* 0x000fe40003f25070 */
[----:B------:R-:W-:Y:S02]  /*13340*/  @!P0 LOP3.LUT R7, R5, 0x80, RZ, 0xc0, !PT ;  /* 0x0000008005078812 */ /* 0x000fe400078ec0ff */
[----:B------:R-:W-:Y:S02]  /*13350*/  LOP3.LUT R22, R22, 0xfffbffff, RZ, 0xc0, !PT ;  /* 0xfffbffff16167812 */ /* 0x000fe400078ec0ff */
        /* <DEDUP_REMOVED lines=11> */
[----:B------:R-:W-:-:S07]  /*13410*/  @!P6 SHF.R.U32.HI R7, RZ, 0x3, R7 ;  /* 0x00000003ff07e819 */ /* 0x000fce0000011607 */
[----:B------:R-:W-:Y:S02]  /*13420*/  @P0 LOP3.LUT R22, R22, 0x100000, RZ, 0xfc, !PT ;  /* 0x0010000016160812 */ /* 0x000fe400078efcff */
[----:B------:R-:W-:Y:S02]  /*13430*/  @!P6 ISETP.NE.U32.AND P0, PT, R7, RZ, PT ;  /* 0x000000ff0700e20c */ /* 0x000fe40003f05070 */
[----:B------:R-:W-:-:S11]  /*13440*/  LOP3.LUT R22, R22, 0xfff7ffff, RZ, 0xc0, !PT ;  /* 0xfff7ffff16167812 */ /* 0x000fd600078ec0ff */
[----:B------:R-:W-:-:S07]  /*13450*/  @P0 LOP3.LUT R22, R22, 0x80000, RZ, 0xfc, !PT ;  /* 0x0008000016160812 */ /* 0x000fce00078efcff */
[----:B------:R-:W-:Y:S05]  /*13460*/  WARPSYNC.COLLECTIVE R15, `(.L_x_1146) ;  /* 0x000000000f087348 */ /* 0x000fea0003c00000 */
[----:B------:R0:W1:Y:S02]  /*13470*/  SHFL.IDX P6, R14, R13, R12, R11 ;  /* 0x0000000c0d0e7389 */ /* 0x00006400000c000b */
[----:B01----:R-:W-:Y:S01]  /*13480*/  ENDCOLLECTIVE ;  /* 0x000000000000791b */ /* 0x003fe20003800000 */
.L_x_1146:
[----:B------:R-:W-:Y:S05]  /*13490*/  BSYNC B0 ;  /* 0x0000000000007941 */ /* 0x000fea0003800000 */
.L_x_1145:
[----:B------:R-:W-:Y:S01]  /*134a0*/  IMAD.MOV.U32 R13, RZ, RZ, R0 ;  /* 0x000000ffff0d7224 */ /* 0x000fe200078e0000 */
[----:B------:R-:W-:Y:S01]  /*134b0*/  LOP3.LUT R22, R22, 0xbfffffff, RZ, 0xc0, !PT ;  /* 0xbfffffff16167812 */ /* 0x000fe200078ec0ff */
[----:B------:R-:W-:Y:S02]  /*134c0*/  IMAD.MOV.U32 R12, RZ, RZ, RZ ;  /* 0x000000ffff0c7224 */ /* 0x000fe400078e00ff */
[----:B------:R-:W-:Y:S01]  /*134d0*/  IMAD.MOV.U32 R11, RZ, RZ, 0x181f ;  /* 0x0000181fff0b7424 */ /* 0x000fe200078e00ff */
[----:B------:R-:W-:Y:S01]  /*134e0*/  @P2 LOP3.LUT R22, R22, 0x40000000, RZ, 0xfc, !PT ;  /* 0x4000000016162812 */ /* 0x000fe200078efcff */
[----:B------:R-:W-:Y:S02]  /*134f0*/  IMAD.MOV.U32 R15, RZ, RZ, -0x1 ;  /* 0xffffffffff0f7424 */ /* 0x000fe400078e00ff */
[----:B------:R-:W-:Y:S01]  /*13500*/  IMAD.MOV.U32 R2, RZ, RZ, R14 ;  /* 0x000000ffff027224 */ /* 0x000fe200078e000e */
[----:B------:R-:W-:-:S13]  /*13510*/  LOP3.LUT P2, RZ, R22, 0x100, RZ, 0xc0, !PT ;  /* 0x0000010016ff7812 */ /* 0x000fda000784c0ff */
[----:B------:R-:W-:Y:S05]  /*13520*/  WARPSYNC.COLLECTIVE R15, `(.L_x_1147) ;  /* 0x000000000f087348 */ /* 0x000fea0003c00000 */
[----:B------:R0:W1:Y:S02]  /*13530*/  SHFL.IDX P6, R14, R13, R12, R11 ;  /* 0x0000000c0d0e7389 */ /* 0x00006400000c000b */
[----:B01----:R-:W-:Y:S01]  /*13540*/  ENDCOLLECTIVE ;  /* 0x000000000000791b */ /* 0x003fe20003800000 */
.L_x_1147:
[----:B------:R-:W-:-:S04]  /*13550*/  LOP3.LUT R22, R22, 0xdfffffff, RZ, 0xc0, !PT ;  /* 0xdfffffff16167812 */ /* 0x000fc800078ec0ff */
[----:B------:R-:W-:-:S04]  /*13560*/  @P1 LOP3.LUT R22, R22, 0x20000000, RZ, 0xfc, !PT ;  /* 0x2000000016161812 */ /* 0x000fc800078efcff */
[C---:B------:R-:W-:Y:S01]  /*13570*/  LOP3.LUT P1, RZ, R22.reuse, 0x800, RZ, 0xc0, !PT ;  /* 0x0000080016ff7812 */ /* 0x040fe2000782c0ff */
[----:B------:R-:W-:Y:S01]  /*13580*/  IMAD.MOV.U32 R13, RZ, RZ, R6 ;  /* 0x000000ffff0d7224 */ /* 0x000fe200078e0006 */
[----:B------:R-:W-:Y:S02]  /*13590*/  MOV R12, 0x1 ;  /* 0x00000001000c7802 */ /* 0x000fe40000000f00 */
[C---:B------:R-:W-:Y:S01]  /*135a0*/  LOP3.LUT P6, RZ, R22.reuse, 0x4000, RZ, 0xc0, !PT ;  /* 0x0000400016ff7812 */ /* 0x040fe200078cc0ff */
[----:B------:R-:W-:Y:S01]  /*135b0*/  IMAD.MOV.U32 R3, RZ, RZ, R14 ;  /* 0x000000ffff037224 */ /* 0x000fe200078e000e */
[----:B------:R-:W-:-:S04]  /*135c0*/  LOP3.LUT R22, R22, 0xefffffff, RZ, 0xc0, !PT ;  /* 0xefffffff16167812 */ /* 0x000fc800078ec0ff */
[----:B------:R-:W-:-:S05]  /*135d0*/  @!P2 LEA R3, P0, R8, R3, 0x1 ;  /* 0x000000030803a211 */ /* 0x000fca00078008ff */
[----:B------:R-:W-:Y:S02]  /*135e0*/  @!P2 IMAD.X R2, RZ, RZ, R2, P0 ;  /* 0x000000ffff02a224 */ /* 0x000fe400000e0602 */
[----:B------:R-:W-:-:S04]  /*135f0*/  @P6 LOP3.LUT R22, R22, 0x10000000, RZ, 0xfc, !PT ;  /* 0x1000000016166812 */ /* 0x000fc800078efcff */
[C---:B------:R-:W-:Y:S02]  /*13600*/  LOP3.LUT P0, RZ, R22.reuse, 0x100, RZ, 0xc0, !PT ;  /* 0x0000010016ff7812 */ /* 0x040fe4000780c0ff */
[C---:B------:R-:W-:Y:S02]  /*13610*/  LOP3.LUT P6, RZ, R22.reuse, 0x8000, RZ, 0xc0, !PT ;  /* 0x0000800016ff7812 */ /* 0x040fe400078cc0ff */
[----:B------:R-:W-:-:S09]  /*13620*/  LOP3.LUT P2, RZ, R22, 0x40000000, RZ, 0xc0, !PT ;  /* 0x4000000016ff7812 */ /* 0x000fd2000784c0ff */
[----:B------:R-:W-:-:S04]  /*13630*/  @!P0 LOP3.LUT R3, R3, R2, RZ, 0x3c, !PT ;  /* 0x0000000203038212 */ /* 0x000fc800078e3cff */
[----:B------:R-:W-:-:S04]  /*13640*/  @!P0 LOP3.LUT R2, R3, R2, RZ, 0x3c, !PT ;  /* 0x0000000203028212 */ /* 0x000fc800078e3cff */
[----:B------:R-:W-:-:S05]  /*13650*/  @!P0 LOP3.LUT R3, R3, R2, RZ, 0x3c, !PT ;  /* 0x0000000203038212 */ /* 0x000fca00078e3cff */
[----:B------:R-:W-:Y:S01]  /*13660*/  @!PT LDS RZ, [RZ] ;  /* 0x00000000fffff984 */ /* 0x000fe20000000800 */
[----:B------:R-:W-:Y:S01]  /*13670*/  @!PT LDS RZ, [RZ] ;  /* 0x00000000fffff984 */ /* 0x000fe20000000800 */
[----:B------:R-:W-:Y:S01]  /*13680*/  @!PT LDS RZ, [RZ] ;  /* 0x00000000fffff984 */ /* 0x000fe20000000800 */
[----:B------:R0:W-:Y:S01]  /*13690*/  @!P0 LDGSTS.E.BYPASS.LTC128B.128 [R25+0x26400], desc[UR44][R2.64], !P1 ;  /* 0x2640000002198fae */ /* 0x0001e2000c901d6c */
[C---:B------:R-:W-:Y:S02]  /*136a0*/  LOP3.LUT P1, RZ, R22.reuse, 0x20000000, RZ, 0xc0, !PT ;  /* 0x2000000016ff7812 */ /* 0x040fe4000782c0ff */
[----:B------:R-:W-:Y:S01]  /*136b0*/  LOP3.LUT R22, R22, 0xfbffffff, RZ, 0xc0, !PT ;  /* 0xfbffffff16167812 */ /* 0x000fe200078ec0ff */
[----:B------:R0:W-:Y:S03]  /*136c0*/  @!P0 LDGSTS.E.BYPASS.LTC128B.128 [R25+0x28400], desc[UR44][R2.64+0x80], !P5 ;  /* 0x2840008002198fae */ /* 0x0001e6000e901d6c */
[----:B------:R-:W-:Y:S01]  /*136d0*/  @P5 LOP3.LUT R22, R22, 0x4000000, RZ, 0xfc, !PT ;  /* 0x0400000016165812 */ /* 0x000fe200078efcff */
[----:B------:R0:W-:Y:S03]  /*136e0*/  @!P0 LDGSTS.E.BYPASS.LTC128B.128 [R25+0x2a400], desc[UR44][R2.64+0x100], !P4 ;  /* 0x2a40010002198fae */ /* 0x0001e6000e101d6c */
[C---:B------:R-:W-:Y:S01]  /*136f0*/  LOP3.LUT P5, RZ, R22.reuse, 0x800, RZ, 0xc0, !PT ;  /* 0x0000080016ff7812 */ /* 0x040fe200078ac0ff */
[----:B------:R0:W-:Y:S01]  /*13700*/  @!P0 LDGSTS.E.BYPASS.LTC128B.128 [R25+0x2c400], desc[UR44][R2.64+0x180], !P3 ;  /* 0x2c40018002198fae */ /* 0x0001e2000d901d6c */
[----:B------:R-:W-:-:S03]  /*13710*/  LOP3.LUT R22, R22, 0xf7ffffff, RZ, 0xc0, !PT ;  /* 0xf7ffffff16167812 */ /* 0x000fc600078ec0ff */
[----:B------:R0:W-:Y:S04]  /*13720*/  @!P0 LDGSTS.E.BYPASS.LTC128B.128 [R25+0x2e400], desc[UR44][R2.64+0x200], !P2 ;  /* 0x2e40020002198fae */ /* 0x0001e8000d101d6c */
[----:B------:R0:W-:Y:S04]  /*13730*/  @!P0 LDGSTS.E.BYPASS.LTC128B.128 [R25+0x30400], desc[UR44][R2.64+0x280], !P1 ;  /* 0x3040028002198fae */ /* 0x0001e8000c901d6c */
[----:B------:R-:W-:Y:S01]  /*13740*/  @P5 LOP3.LUT R22, R22, 0x8000000, RZ, 0xfc, !PT ;  /* 0x0800000016165812 */ /* 0x000fe200078efcff */
[----:B------:R0:W-:Y:S03]  /*13750*/  @!P0 LDGSTS.E.BYPASS.LTC128B.128 [R25+0x32400], desc[UR44][R2.64+0x300], P6 ;  /* 0x3240030002198fae */ /* 0x0001e6000b101d6c */
[----:B------:R-:W-:-:S02]  /*13760*/  LOP3.LUT P6, RZ, R22, 0x10000000, RZ, 0xc0, !PT ;  /* 0x1000000016ff7812 */ /* 0x000fc400078cc0ff */
[----:B------:R-:W-:-:S11]  /*13770*/  LOP3.LUT P5, RZ, R22, 0x80, RZ, 0xc0, !PT ;  /* 0x0000008016ff7812 */ /* 0x000fd600078ac0ff */
[----:B------:R0:W-:Y:S02]  /*13780*/  @!P0 LDGSTS.E.BYPASS.LTC128B.128 [R25+0x34400], desc[UR44][R2.64+0x380], P6 ;  /* 0x3440038002198fae */ /* 0x0001e4000b101d6c */
[----:B0-----:R-:W-:Y:S05]  /*13790*/  WARPSYNC.COLLECTIVE R15, `(.L_x_1148) ;  /* 0x000000000f087348 */ /* 0x001fea0003c00000 */
[----:B------:R1:W2:Y:S02]  /*137a0*/  SHFL.IDX P6, R14, R13, R12, R11 ;  /* 0x0000000c0d0e7389 */ /* 0x0002a400000c000b */
[----:B012---:R-:W-:Y:S01]  /*137b0*/  ENDCOLLECTIVE ;  /* 0x000000000000791b */ /* 0x007fe20003800000 */
.L_x_1148:
[----:B------:R-:W-:Y:S02]  /*137c0*/  IMAD.MOV.U32 R13, RZ, RZ, R0 ;  /* 0x000000ffff0d7224 */ /* 0x000fe400078e0000 */
[----:B------:R-:W-:-:S07]  /*137d0*/  IMAD.MOV.U32 R7, RZ, RZ, R14 ;  /* 0x000000ffff077224 */ /* 0x000fce00078e000e */
[----:B------:R-:W-:Y:S05]  /*137e0*/  WARPSYNC.COLLECTIVE R15, `(.L_x_1149) ;  /* 0x000000000f087348 */ /* 0x000fea0003c00000 */
[----:B------:R0:W1:Y:S02]  /*137f0*/  SHFL.IDX P6, R14, R13, R12, R11 ;  /* 0x0000000c0d0e7389 */ /* 0x00006400000c000b */
[----:B01----:R-:W-:Y:S01]  /*13800*/  ENDCOLLECTIVE ;  /* 0x000000000000791b */ /* 0x003fe20003800000 */
.L_x_1149:
[----:B------:R-:W-:Y:S02]  /*13810*/  IMAD.MOV.U32 R13, RZ, RZ, R6 ;  /* 0x000000ffff0d7224 */ /* 0x000fe400078e0006 */
[----:B------:R-:W-:Y:S01]  /*13820*/  IMAD.MOV.U32 R12, RZ, RZ, 0x2 ;  /* 0x00000002ff0c7424 */ /* 0x000fe200078e00ff */
        /* <DEDUP_REMOVED lines=8> */
[----:B------:R-:W-:-:S11]  /*138b0*/  LOP3.LUT P6, RZ, R22, 0x40000, RZ, 0xc0, !PT ;  /* 0x0004000016ff7812 */ /* 0x000fd600078cc0ff */
[----:B------:R-:W-:Y:S01]  /*138c0*/  @!PT LDS RZ, [RZ] ;  /* 0x00000000fffff984 */ /* 0x000fe20000000800 */
[----:B------:R-:W-:Y:S01]  /*138d0*/  @!PT LDS RZ, [RZ] ;  /* 0x00000000fffff984 */ /* 0x000fe20000000800 */
[----:B------:R-:W-:Y:S01]  /*138e0*/  @!PT LDS RZ, [RZ] ;  /* 0x00000000fffff984 */ /* 0x000fe20000000800 */
[----:B------:R0:W-:Y:S01]  /*138f0*/  @!P0 LDGSTS.E.BYPASS.LTC128B.128 [R25+0x26c00], desc[UR44][R2.64], !P5 ;  /* 0x26c0000002198fae */ /* 0x0001e2000e901d6c */
[C---:B------:R-:W-:Y:S02]  /*13900*/  LOP3.LUT P5, RZ, R22.reuse, 0x4000000, RZ, 0xc0, !PT ;  /* 0x0400000016ff7812 */ /* 0x040fe400078ac0ff */
[----:B------:R-:W-:-:S11]  /*13910*/  LOP3.LUT R22, R22, 0xff7fffff, RZ, 0xc0, !PT ;  /* 0xff7fffff16167812 */ /* 0x000fd600078ec0ff */
        /* <DEDUP_REMOVED lines=8> */
[----:B------:R0:W-:Y:S03]  /*139a0*/  @!P0 LDGSTS.E.BYPASS.LTC128B.128 [R25+0x30c00], desc[UR44][R2.64+0x280], !P1 ;  /* 0x30c0028002198fae */ /* 0x0001e6000c901d6c */
[C---:B------:R-:W-:Y:S01]  /*139b0*/  LOP3.LUT P5, RZ, R22.reuse, 0x40, RZ, 0xc0, !PT ;  /* 0x0000004016ff7812 */ /* 0x040fe200078ac0ff */
[----:B------:R0:W-:Y:S01]  /*139c0*/  @!P0 LDGSTS.E.BYPASS.LTC128B.128 [R25+0x32c00], desc[UR44][R2.64+0x300], P6 ;  /* 0x32c0030002198fae */ /* 0x0001e2000b101d6c */
[----:B------:R-:W-:-:S13]  /*139d0*/  LOP3.LUT P6, RZ, R22, 0x2000000, RZ, 0xc0, !PT ;  /* 0x0200000016ff7812 */ /* 0x000fda00078cc0ff */
[----:B------:R0:W-:Y:S02]  /*139e0*/  @!P0 LDGSTS.E.BYPASS.LTC128B.128 [R25+0x34c00], desc[UR44][R2.64+0x380], P6 ;  /* 0x34c0038002198fae */ /* 0x0001e4000b101d6c */
[----:B0-----:R-:W-:Y:S05]  /*139f0*/  WARPSYNC.COLLECTIVE R15, `(.L_x_1150) ;  /* 0x000000000f087348 */ /* 0x001fea0003c00000 */
[----:B------:R1:W2:Y:S02]  /*13a00*/  SHFL.IDX P6, R14, R13, R12, R11 ;  /* 0x0000000c0d0e7389 */ /* 0x0002a400000c000b */
[----:B012---:R-:W-:Y:S01]  /*13a10*/  ENDCOLLECTIVE ;  /* 0x000000000000791b */ /* 0x007fe20003800000 */
.L_x_1150:
[----:B------:R-:W-:Y:S02]  /*13a20*/  IMAD.MOV.U32 R13, RZ, RZ, R0 ;  /* 0x000000ffff0d7224 */ /* 0x000fe400078e0000 */
[----:B------:R-:W-:-:S07]  /*13a30*/  IMAD.MOV.U32 R7, RZ, RZ, R14 ;  /* 0x000000ffff077224 */ /* 0x000fce00078e000e */
[----:B------:R-:W-:Y:S05]  /*13a40*/  WARPSYNC.COLLECTIVE R15, `(.L_x_1151) ;  /* 0x000000000f087348 */ /* 0x000fea0003c00000 */
[----:B------:R0:W1:Y:S02]  /*13a50*/  SHFL.IDX P6, R14, R13, R12, R11 ;  /* 0x0000000c0d0e7389 */ /* 0x00006400000c000b */
[----:B01----:R-:W-:Y:S01]  /*13a60*/  ENDCOLLECTIVE ;  /* 0x000000000000791b */ /* 0x003fe20003800000 */
.L_x_1151:
        /* <DEDUP_REMOVED lines=15> */
[----:B------:R-:W-:-:S13]  /*13b60*/  LOP3.LUT P5, RZ, R22, 0x800000, RZ, 0xc0, !PT ;  /* 0x0080000016ff7812 */ /* 0x000fda00078ac0ff */
[----:B------:R0:W-:Y:S04]  /*13b70*/  @!P0 LDGSTS.E.BYPASS.LTC128B.128 [R25+0x29400], desc[UR44][R2.64+0x80], !P5 ;  /* 0x2940008002198fae */ /* 0x0001e8000e901d6c */
[----:B------:R0:W-:Y:S04]  /*13b80*/  @!P0 LDGSTS.E.BYPASS.LTC128B.128 [R25+0x2b400], desc[UR44][R2.64+0x100], !P4 ;  /* 0x2b40010002198fae */ /* 0x0001e8000e101d6c */
[----:B------:R0:W-:Y:S04]  /*13b90*/  @!P0 LDGSTS.E.BYPASS.LTC128B.128 [R25+0x2d400], desc[UR44][R2.64+0x180], !P3 ;  /* 0x2d40018002198fae */ /* 0x0001e8000d901d6c */
[----:B------:R0:W-:Y:S04]  /*13ba0*/  @!P0 LDGSTS.E.BYPASS.LTC128B.128 [R25+0x2f400], desc[UR44][R2.64+0x200], !P2 ;  /* 0x2f40020002198fae */ /* 0x0001e8000d101d6c */
[----:B------:R0:W-:Y:S04]  /*13bb0*/  @!P0 LDGSTS.E.BYPASS.LTC128B.128 [R25+0x31400], desc[UR44][R2.64+0x280], !P1 ;  /* 0x3140028002198fae */ /* 0x0001e8000c901d6c */
[----:B------:R0:W-:Y:S01]  /*13bc0*/  @!P0 LDGSTS.E.BYPASS.LTC128B.128 [R25+0x33400], desc[UR44][R2.64+0x300], P6 ;  /* 0x3340030002198fae */ /* 0x0001e2000b101d6c */
[----:B------:R-:W-:-:S13]  /*13bd0*/  LOP3.LUT P6, RZ, R22, 0x400000, RZ, 0xc0, !PT ;  /* 0x0040000016ff7812 */ /* 0x000fda00078cc0ff */
[----:B------:R0:W-:Y:S02]  /*13be0*/  @!P0 LDGSTS.E.BYPASS.LTC128B.128 [R25+0x35400], desc[UR44][R2.64+0x380], P6 ;  /* 0x3540038002198fae */ /* 0x0001e4000b101d6c */
[----:B0-----:R-:W-:Y:S05]  /*13bf0*/  WARPSYNC.COLLECTIVE R15, `(.L_x_1152) ;  /* 0x000000000f087348 */ /* 0x001fea0003c00000 */
[----:B------:R1:W2:Y:S02]  /*13c00*/  SHFL.IDX P6, R14, R13, R12, R11 ;  /* 0x0000000c0d0e7389 */ /* 0x0002a400000c000b */
[----:B012---:R-:W-:Y:S01]  /*13c10*/  ENDCOLLECTIVE ;  /* 0x000000000000791b */ /* 0x007fe20003800000 */
.L_x_1152:
[----:B------:R-:W-:Y:S02]  /*13c20*/  IMAD.MOV.U32 R13, RZ, RZ, R0 ;  /* 0x000000ffff0d7224 */ /* 0x000fe400078e0000 */
[----:B------:R-:W-:-:S07]  /*13c30*/  IMAD.MOV.U32 R6, RZ, RZ, R14 ;  /* 0x000000ffff067224 */ /* 0x000fce00078e000e */
[----:B------:R-:W-:Y:S05]  /*13c40*/  WARPSYNC.COLLECTIVE R15, `(.L_x_1153) ;  /* 0x000000000f087348 */ /* 0x000fea0003c00000 */
[----:B------:R0:W1:Y:S02]  /*13c50*/  SHFL.IDX P6, R14, R13, R12, R11 ;  /* 0x0000000c0d0e7389 */ /* 0x00006400000c000b */
[----:B01----:R-:W-:Y:S01]  /*13c60*/  ENDCOLLECTIVE ;  /* 0x000000000000791b */ /* 0x003fe20003800000 */
.L_x_1153:
[----:B------:R-:W-:Y:S01]  /*13c70*/  IMAD.MOV.U32 R0, RZ, RZ, R14 ;  /* 0x000000ffff007224 */ /* 0x000fe200078e000e */
[----:B------:R-:W-:Y:S06]  /*13c80*/  BRA `(.L_x_1154) ;  /* 0xffffffb800d87947 */ /* 0x000fec000383ffff */
.L_x_1069:
[----:B0-----:R0:W1:Y:S02]  /*13c90*/  SYNCS.PHASECHK.TRANS64.TRYWAIT P0, [R23+URZ+0x38820], R0 ;  /* 0x03882000170075a7 */ /* 0x001064000800017f */
[----:B-1----:R-:W-:Y:S05]  /*13ca0*/  @!P0 NANOSLEEP.SYNCS 0x989680 ;  /* 0x009896800000895d */ /* 0x002fea0003900000 */
[----:B------:R-:W1:Y:S02]  /*13cb0*/  @!P0 SYNCS.PHASECHK.TRANS64 P0, [R23+URZ+0x38820], R0 ;  /* 0x03882000170085a7 */ /* 0x000e64000800007f */
[----:B-1----:R-:W-:Y:S05]  /*13cc0*/  @!P0 BRA `(.L_x_1069) ;  /* 0xfffffffc00f08947 */ /* 0x002fea000383ffff */
[----:B------:R-:W-:Y:S05]  /*13cd0*/  BRA `(.L_x_1155) ;  /* 0xffffffbc00747947 */ /* 0x000fea000383ffff */
.L_x_1072:
[----:B0-----:R0:W1:Y:S02]  /*13ce0*/  SYNCS.PHASECHK.TRANS64.TRYWAIT P0, [R30+URZ+0x38860], R0 ;  /* 0x038860001e0075a7 */ /* 0x001064000800017f */
[----:B-1----:R-:W-:Y:S05]  /*13cf0*/  @!P0 NANOSLEEP.SYNCS 0x989680 ;  /* 0x009896800000895d */ /* 0x002fea0003900000 */
[----:B------:R-:W1:Y:S02]  /*13d00*/  @!P0 SYNCS.PHASECHK.TRANS64 P0, [R30+URZ+0x38860], R0 ;  /* 0x038860001e0085a7 */ /* 0x000e64000800007f */
[----:B-1----:R-:W-:Y:S05]  /*13d10*/  @!P0 BRA `(.L_x_1072) ;  /* 0xfffffffc00f08947 */ /* 0x002fea000383ffff */
[----:B------:R-:W-:Y:S05]  /*13d20*/  BRA `(.L_x_1156) ;  /* 0xffffffbc00847947 */ /* 0x000fea000383ffff */
.L_x_1073:
[----:B------:R-:W-:Y:S01]  /*13d30*/  BSSY B0, `(.L_x_1157) ;  /* 0x0000008000007945 */ /* 0x000fe20003800000 */
[----:B------:R-:W-:Y:S01]  /*13d40*/  IMAD.MOV.U32 R13, RZ, RZ, R6 ;  /* 0x000000ffff0d7224 */ /* 0x000fe200078e0006 */
[----:B------:R-:W-:Y:S01]  /*13d50*/  MOV R12, RZ ;  /* 0x000000ff000c7202 */ /* 0x000fe20000000f00 */
[----:B------:R-:W-:Y:S02]  /*13d60*/  IMAD.MOV.U32 R11, RZ, RZ, 0x181f ;  /* 0x0000181fff0b7424 */ /* 0x000fe400078e00ff */
[----:B------:R-:W-:-:S07]  /*13d70*/  IMAD.MOV.U32 R15, RZ, RZ, -0x1 ;  /* 0xffffffffff0f7424 */ /* 0x000fce00078e00ff */
[----:B------:R-:W-:Y:S05]  /*13d80*/  WARPSYNC.COLLECTIVE R15, `(.L_x_1158) ;  /* 0x000000000f087348 */ /* 0x000fea0003c00000 */
[----:B------:R0:W1:Y:S02]  /*13d90*/  SHFL.IDX P6, R14, R13, R12, R11 ;  /* 0x0000000c0d0e7389 */ /* 0x00006400000c000b */
[----:B01----:R-:W-:Y:S01]  /*13da0*/  ENDCOLLECTIVE ;  /* 0x000000000000791b */ /* 0x003fe20003800000 */
.L_x_1158:
[----:B------:R-:W-:Y:S05]  /*13db0*/  BSYNC B0 ;  /* 0x0000000000007941 */ /* 0x000fea0003800000 */
.L_x_1157:
[----:B------:R-:W0:Y:S01]  /*13dc0*/  S2R R7, SR_TID.X ;  /* 0x0000000000077919 */ /* 0x000e220000002100 */
[----:B------:R-:W-:Y:S01]  /*13dd0*/  IMAD.MOV.U32 R13, RZ, RZ, R4 ;  /* 0x000000ffff0d7224 */ /* 0x000fe200078e0004 */
[C---:B------:R-:W-:Y:S01]  /*13de0*/  LOP3.LUT P5, RZ, R31.reuse, 0x2, RZ, 0xc0, !PT ;  /* 0x000000021fff7812 */ /* 0x040fe200078ac0ff */
[----:B------:R-:W-:Y:S01]  /*13df0*/  IMAD.MOV.U32 R12, RZ, RZ, RZ ;  /* 0x000000ffff0c7224 */ /* 0x000fe200078e00ff */
[C---:B------:R-:W-:Y:S01]  /*13e00*/  LOP3.LUT P4, RZ, R31.reuse, 0x4, RZ, 0xc0, !PT ;  /* 0x000000041fff7812 */ /* 0x040fe2000788c0ff */
[----:B------:R-:W-:Y:S01]  /*13e10*/  IMAD.MOV.U32 R11, RZ, RZ, 0x181f ;  /* 0x0000181fff0b7424 */ /* 0x000fe200078e00ff */
[C---:B------:R-:W-:Y:S01]  /*13e20*/  LOP3.LUT P3, RZ, R31.reuse, 0x8, RZ, 0xc0, !PT ;  /* 0x000000081fff7812 */ /* 0x040fe2000786c0ff */
[----:B------:R-:W-:Y:S01]  /*13e30*/  IMAD.MOV.U32 R15, RZ, RZ, -0x1 ;  /* 0xffffffffff0f7424 */ /* 0x000fe200078e00ff */
[----:B------:R-:W-:Y:S01]  /*13e40*/  LOP3.LUT P2, RZ, R31, 0x10, RZ, 0xc0, !PT ;  /* 0x000000101fff7812 */ /* 0x000fe2000784c0ff */
[----:B------:R-:W-:Y:S01]  /*13e50*/  IMAD.MOV.U32 R3, RZ, RZ, R14 ;  /* 0x000000ffff037224 */ /* 0x000fe200078e000e */
[----:B------:R-:W-:Y:S01]  /*13e60*/  LOP3.LUT R22, R22, 0xffffffbf, RZ, 0xc0, !PT ;  /* 0xffffffbf16167812 */ /* 0x000fe200078ec0ff */
[----:B------:R-:W-:-:S10]  /*13e70*/  IMAD R5, R5, 0x2, R23 ;  /* 0x0000000205057824 */ /* 0x000fd400078e0217 */
[----:B0-----:R-:W-:Y:S05]  /*13e80*/  WARPSYNC.COLLECTIVE R15, `(.L_x_1159) ;  /* 0x000000000f087348 */ /* 0x001fea0003c00000 */
[----:B------:R1:W2:Y:S02]  /*13e90*/  SHFL.IDX P6, R14, R13, R12, R11 ;  /* 0x0000000c0d0e7389 */ /* 0x0002a400000c000b */
[----:B012---:R-:W-:Y:S01]  /*13ea0*/  ENDCOLLECTIVE ;  /* 0x000000000000791b */ /* 0x007fe20003800000 */
.L_x_1159:
        /* <DEDUP_REMOVED lines=8> */
[----:B------:R-:W-:Y:S02]  /*13f30*/  ISETP.NE.U32.AND P1, PT, R7, 0x1, PT ;  /* 0x000000010700780c */ /* 0x000fe40003f25070 */
[----:B------:R-:W-:Y:S01]  /*13f40*/  PRMT R7, R31, 0x8880, RZ ;  /* 0x000088801f077816 */ /* 0x000fe200000000ff */
        /* <DEDUP_REMOVED lines=8> */
[----:B------:R-:W-:Y:S02]  /*13fd0*/  ISETP.LT.OR P0, PT, R27, 0x1, !P5 ;  /* 0x000000011b00780c */ /* 0x000fe40006f01670 */
[----:B------:R-:W-:-:S11]  /*13fe0*/  LOP3.LUT R22, R22, 0xffffff7f, RZ, 0xc0, !PT ;  /* 0xffffff7f16167812 */ /* 0x000fd600078ec0ff */
        /* <DEDUP_REMOVED lines=10> */
[----:B------:R-:W-:-:S13]  /*14090*/  ISETP.LT.OR P6, PT, R27, 0x1, !P0 ;  /* 0x000000011b00780c */ /* 0x000fda00047c1670 */
[----:B------:R0:W-:Y:S01]  /*140a0*/  LDGSTS.E.BYPASS.LTC128B.128 [R5+0xc400], desc[UR44][R2.64+0x300], !P6 ;  /* 0x0c40030002057fae */ /* 0x0001e2000f101d6c */
[----:B------:R-:W-:-:S13]  /*140b0*/  ISETP.GT.AND P6, PT, R7, -0x1, PT ;  /* 0xffffffff0700780c */ /* 0x000fda0003fc4270 */
[----:B------:R-:W-:Y:S02]  /*140c0*/  @P6 LOP3.LUT R22, R22, 0x80, RZ, 0xfc, !PT ;  /* 0x0000008016166812 */ /* 0x000fe400078efcff */
[----:B------:R-:W-:-:S13]  /*140d0*/  ISETP.LT.OR P6, PT, R27, 0x1, P6 ;  /* 0x000000011b00780c */ /* 0x000fda00037c1670 */
[----:B------:R0:W-:Y:S02]  /*140e0*/  LDGSTS.E.BYPASS.LTC128B.128 [R5+0xe400], desc[UR44][R2.64+0x380], !P6 ;  /* 0x0e40038002057fae */ /* 0x0001e4000f101d6c */
[----:B0-----:R-:W-:Y:S05]  /*140f0*/  WARPSYNC.COLLECTIVE R15, `(.L_x_1160) ;  /* 0x000000000f087348 */ /* 0x001fea0003c00000 */
[----:B------:R1:W2:Y:S02]  /*14100*/  SHFL.IDX P6, R14, R13, R12, R11 ;  /* 0x0000000c0d0e7389 */ /* 0x0002a400000c000b */
[----:B012---:R-:W-:Y:S01]  /*14110*/  ENDCOLLECTIVE ;  /* 0x000000000000791b */ /* 0x007fe20003800000 */
.L_x_1160:
[----:B------:R-:W-:Y:S02]  /*14120*/  IMAD.MOV.U32 R13, RZ, RZ, R4 ;  /* 0x000000ffff0d7224 */ /* 0x000fe400078e0004 */
[----:B------:R-:W-:-:S07]  /*14130*/  IMAD.MOV.U32 R3, RZ, RZ, R14 ;  /* 0x000000ffff037224 */ /* 0x000fce00078e000e */
[----:B------:R-:W-:Y:S05]  /*14140*/  WARPSYNC.COLLECTIVE R15, `(.L_x_1161) ;  /* 0x000000000f087348 */ /* 0x000fea0003c00000 */
[----:B------:R0:W1:Y:S02]  /*14150*/  SHFL.IDX P6, R14, R13, R12, R11 ;  /* 0x0000000c0d0e7389 */ /* 0x00006400000c000b */
[----:B01----:R-:W-:Y:S01]  /*14160*/  ENDCOLLECTIVE ;  /* 0x000000000000791b */ /* 0x003fe20003800000 */
.L_x_1161:
[----:B------:R-:W-:Y:S02]  /*14170*/  IMAD.MOV.U32 R13, RZ, RZ, R6 ;  /* 0x000000ffff0d7224 */ /* 0x000fe400078e0006 */
[----:B------:R-:W-:Y:S01]  /*14180*/  IMAD.MOV.U32 R12, RZ, RZ, 0x2 ;  /* 0x00000002ff0c7424 */ /* 0x000fe200078e00ff */
[----:B------:R-:W-:-:S04]  /*14190*/  MOV R2, R14 ;  /* 0x0000000e00027202 */ /* 0x000fc80000000f00 */
        /* <DEDUP_REMOVED lines=26> */
.L_x_1162:
[----:B------:R-:W-:Y:S02]  /*14340*/  IMAD.MOV.U32 R13, RZ, RZ, R4 ;  /* 0x000000ffff0d7224 */ /* 0x000fe400078e0004 */
[----:B------:R-:W-:-:S07]  /*14350*/  IMAD.MOV.U32 R7, RZ, RZ, R14 ;  /* 0x000000ffff077224 */ /* 0x000fce00078e000e */
[----:B------:R-:W-:Y:S05]  /*14360*/  WARPSYNC.COLLECTIVE R15, `(.L_x_1163) ;  /* 0x000000000f087348 */ /* 0x000fea0003c00000 */
[----:B------:R0:W1:Y:S02]  /*14370*/  SHFL.IDX P6, R14, R13, R12, R11 ;  /* 0x0000000c0d0e7389 */ /* 0x00006400000c000b */
[----:B01----:R-:W-:Y:S01]  /*14380*/  ENDCOLLECTIVE ;  /* 0x000000000000791b */ /* 0x003fe20003800000 */
.L_x_1163:
        /* <DEDUP_REMOVED lines=29> */
.L_x_1164:
[----:B------:R-:W-:Y:S02]  /*14560*/  IMAD.MOV.U32 R13, RZ, RZ, R4 ;  /* 0x000000ffff0d7224 */ /* 0x000fe400078e0004 */
[----:B------:R-:W-:-:S07]  /*14570*/  IMAD.MOV.U32 R6, RZ, RZ, R14 ;  /* 0x000000ffff067224 */ /* 0x000fce00078e000e */
[----:B------:R-:W-:Y:S05]  /*14580*/  WARPSYNC.COLLECTIVE R15, `(.L_x_1165) ;  /* 0x000000000f087348 */ /* 0x000fea0003c00000 */
[----:B------:R0:W1:Y:S02]  /*14590*/  SHFL.IDX P6, R14, R13, R12, R11 ;  /* 0x0000000c0d0e7389 */ /* 0x00006400000c000b */
[----:B01----:R-:W-:Y:S01]  /*145a0*/  ENDCOLLECTIVE ;  /* 0x000000000000791b */ /* 0x003fe20003800000 */
.L_x_1165:
[----:B------:R-:W-:Y:S01]  /*145b0*/  IMAD.MOV.U32 R2, RZ, RZ, R14 ;  /* 0x000000ffff027224 */ /* 0x000fe200078e000e */
[----:B------:R-:W-:Y:S06]  /*145c0*/  BRA `(.L_x_1166) ;  /* 0xffffffbc00187947 */ /* 0x000fec000383ffff */
.L_x_1080:
[----:B0-----:R0:W1:Y:S02]  /*145d0*/  SYNCS.PHASECHK.TRANS64.TRYWAIT P0, [R6+URZ+0x38840], R17 ;  /* 0x03884011060075a7 */ /* 0x001064000800017f */
[----:B-1----:R-:W-:Y:S05]  /*145e0*/  @!P0 NANOSLEEP.SYNCS 0x989680 ;  /* 0x009896800000895d */ /* 0x002fea0003900000 */
[----:B------:R-:W1:Y:S02]  /*145f0*/  @!P0 SYNCS.PHASECHK.TRANS64 P0, [R6+URZ+0x38840], R17 ;  /* 0x03884011060085a7 */ /* 0x000e64000800007f */
[----:B-1----:R-:W-:Y:S05]  /*14600*/  @!P0 BRA `(.L_x_1080) ;  /* 0xfffffffc00f08947 */ /* 0x002fea000383ffff */
[----:B------:R-:W-:Y:S05]  /*14610*/  BRA `(.L_x_1167) ;  /* 0xffffffc000b07947 */ /* 0x000fea000383ffff */
.L_x_1081:
        /* <DEDUP_REMOVED lines=8> */
.L_x_1169:
[----:B------:R-:W-:Y:S05]  /*146a0*/  BSYNC B1 ;  /* 0x0000000000017941 */ /* 0x000fea0003800000 */
.L_x_1168:
[----:B------:R-:W-:Y:S01]  /*146b0*/  IMAD.MOV.U32 R13, RZ, RZ, R20 ;  /* 0x000000ffff0d7224 */ /* 0x000fe200078e0014 */
[----:B------:R-:W-:Y:S01]  /*146c0*/  MOV R3, R14 ;  /* 0x0000000e00037202 */ /* 0x000fe20000000f00 */
[----:B------:R-:W-:Y:S02]  /*146d0*/  IMAD.MOV.U32 R12, RZ, RZ, RZ ;  /* 0x000000ffff0c7224 */ /* 0x000fe400078e00ff */
[----:B------:R-:W-:Y:S02]  /*146e0*/  IMAD.MOV.U32 R11, RZ, RZ, 0x181f ;  /* 0x0000181fff0b7424 */ /* 0x000fe400078e00ff */
[----:B------:R-:W-:Y:S02]  /*146f0*/  IMAD.MOV.U32 R15, RZ, RZ, -0x1 ;  /* 0xffffffffff0f7424 */ /* 0x000fe400078e00ff */
[----:B------:R-:W-:-:S07]  /*14700*/  IMAD R21, R8, 0x2, R23 ;  /* 0x0000000208157824 */ /* 0x000fce00078e0217 */
[----:B------:R-:W-:Y:S05]  /*14710*/  WARPSYNC.COLLECTIVE R15, `(.L_x_1170) ;  /* 0x000000000f087348 */ /* 0x000fea0003c00000 */
[----:B------:R0:W1:Y:S02]  /*14720*/  SHFL.IDX P6, R14, R13, R12, R11 ;  /* 0x0000000c0d0e7389 */ /* 0x00006400000c000b */
[----:B01----:R-:W-:Y:S01]  /*14730*/  ENDCOLLECTIVE ;  /* 0x000000000000791b */ /* 0x003fe20003800000 */
.L_x_1170:
[----:B------:R-:W-:Y:S02]  /*14740*/  IMAD.MOV.U32 R13, RZ, RZ, R27 ;  /* 0x000000ffff0d7224 */ /* 0x000fe400078e001b */
[----:B------:R-:W-:Y:S02]  /*14750*/  IMAD.MOV.U32 R12, RZ, RZ, 0x1 ;  /* 0x00000001ff0c7424 */ /* 0x000fe400078e00ff */
[----:B------:R-:W-:-:S07]  /*14760*/  IMAD.MOV.U32 R2, RZ, RZ, R14 ;  /* 0x000000ffff027224 */ /* 0x000fce00078e000e */
[----:B------:R-:W-:Y:S05]  /*14770*/  WARPSYNC.COLLECTIVE R15, `(.L_x_1171) ;  /* 0x000000000f087348 */ /* 0x000fea0003c00000 */
[----:B------:R0:W1:Y:S02]  /*14780*/  SHFL.IDX P6, R14, R13, R12, R11 ;  /* 0x0000000c0d0e7389 */ /* 0x00006400000c000b */
[----:B01----:R-:W-:Y:S01]  /*14790*/  ENDCOLLECTIVE ;  /* 0x000000000000791b */ /* 0x003fe20003800000 */
.L_x_1171:
        /* <DEDUP_REMOVED lines=11> */
.L_x_1172:
[----:B------:R-:W-:Y:S02]  /*14850*/  IMAD.MOV.U32 R13, RZ, RZ, R27 ;  /* 0x000000ffff0d7224 */ /* 0x000fe400078e001b */
[----:B------:R-:W-:Y:S02]  /*14860*/  IMAD.MOV.U32 R12, RZ, RZ, 0x2 ;  /* 0x00000002ff0c7424 */ /* 0x000fe400078e00ff */
[----:B------:R-:W-:-:S07]  /*14870*/  IMAD.MOV.U32 R2, RZ, RZ, R14 ;  /* 0x000000ffff027224 */ /* 0x000fce00078e000e */
[----:B------:R-:W-:Y:S05]  /*14880*/  WARPSYNC.COLLECTIVE R15, `(.L_x_1173) ;  /* 0x000000000f087348 */ /* 0x000fea0003c00000 */
[----:B------:R0:W1:Y:S02]  /*14890*/  SHFL.IDX P6, R14, R13, R12, R11 ;  /* 0x0000000c0d0e7389 */ /* 0x00006400000c000b */
[----:B01----:R-:W-:Y:S01]  /*148a0*/  ENDCOLLECTIVE ;  /* 0x000000000000791b */ /* 0x003fe20003800000 */
.L_x_1173:
        /* <DEDUP_REMOVED lines=11> */
.L_x_1174:
[----:B------:R-:W-:Y:S02]  /*14960*/  IMAD.MOV.U32 R13, RZ, RZ, R27 ;  /* 0x000000ffff0d7224 */ /* 0x000fe400078e001b */
[----:B------:R-:W-:Y:S02]  /*14970*/  IMAD.MOV.U32 R12, RZ, RZ, 0x3 ;  /* 0x00000003ff0c7424 */ /* 0x000fe400078e00ff */
[----:B------:R-:W-:-:S07]  /*14980*/  IMAD.MOV.U32 R2, RZ, RZ, R14 ;  /* 0x000000ffff027224 */ /* 0x000fce00078e000e */
[----:B------:R-:W-:Y:S05]  /*14990*/  WARPSYNC.COLLECTIVE R15, `(.L_x_1175) ;  /* 0x000000000f087348 */ /* 0x000fea0003c00000 */
[----:B------:R0:W1:Y:S02]  /*149a0*/  SHFL.IDX P6, R14, R13, R12, R11 ;  /* 0x0000000c0d0e7389 */ /* 0x00006400000c000b */
[----:B01----:R-:W-:Y:S01]  /*149b0*/  ENDCOLLECTIVE ;  /* 0x000000000000791b */ /* 0x003fe20003800000 */
.L_x_1175:
        /* <DEDUP_REMOVED lines=11> */
.L_x_1176:
[----:B------:R-:W-:Y:S01]  /*14a70*/  IMAD.MOV.U32 R2, RZ, RZ, R14 ;  /* 0x000000ffff027224 */ /* 0x000fe200078e000e */
[----:B------:R-:W-:Y:S06]  /*14a80*/  BRA `(.L_x_1177) ;  /* 0xffffffc000407947 */ /* 0x000fec000383ffff */
.L_x_1086:
[----:B---3--:R3:W4:Y:S02]  /*14a90*/  SYNCS.PHASECHK.TRANS64.TRYWAIT P0, [R6+URZ+0x38860], R17 ;  /* 0x03886011060075a7 */ /* 0x008724000800017f */
[----:B----4-:R-:W-:Y:S05]  /*14aa0*/  @!P0 NANOSLEEP.SYNCS 0x989680 ;  /* 0x009896800000895d */ /* 0x010fea0003900000 */
[----:B------:R-:W4:Y:S02]  /*14ab0*/  @!P0 SYNCS.PHASECHK.TRANS64 P0, [R6+URZ+0x38860], R17 ;  /* 0x03886011060085a7 */ /* 0x000f24000800007f */
[----:B----4-:R-:W-:Y:S05]  /*14ac0*/  @!P0 BRA `(.L_x_1086) ;  /* 0xfffffffc00f08947 */ /* 0x010fea000383ffff */
[----:B------:R-:W-:Y:S05]  /*14ad0*/  BRA `(.L_x_1178) ;  /* 0xffffffc000907947 */ /* 0x000fea000383ffff */
.L_x_1087:
        /* <DEDUP_REMOVED lines=8> */
.L_x_1180:
[----:B------:R-:W-:Y:S05]  /*14b60*/  BSYNC B1 ;  /* 0x0000000000017941 */ /* 0x000fea0003800000 */
.L_x_1179:
[----:B------:R-:W-:Y:S01]  /*14b70*/  IMAD.MOV.U32 R13, RZ, RZ, R9 ;  /* 0x000000ffff0d7224 */ /* 0x000fe200078e0009 */
[C---:B------:R-:W-:Y:S01]  /*14b80*/  LOP3.LUT P2, RZ, R22.reuse, 0x200, RZ, 0xc0, !PT ;  /* 0x0000020016ff7812 */ /* 0x040fe2000784c0ff */
[----:B------:R-:W-:Y:S01]  /*14b90*/  IMAD.MOV.U32 R12, RZ, RZ, RZ ;  /* 0x000000ffff0c7224 */ /* 0x000fe200078e00ff */
[C---:B------:R-:W-:Y:S01]  /*14ba0*/  LOP3.LUT P1, RZ, R22.reuse, 0x20, RZ, 0xc0, !PT ;  /* 0x0000002016ff7812 */ /* 0x040fe2000782c0ff */
[----:B------:R-:W-:Y:S01]  /*14bb0*/  IMAD.MOV.U32 R11, RZ, RZ, 0x181f ;  /* 0x0000181fff0b7424 */ /* 0x000fe200078e00ff */
[----:B------:R-:W-:Y:S01]  /*14bc0*/  LOP3.LUT R22, R22, 0xffbfffff, RZ, 0xc0, !PT ;  /* 0xffbfffff16167812 */ /* 0x000fe200078ec0ff */
[----:B------:R-:W-:Y:S02]  /*14bd0*/  IMAD.MOV.U32 R15, RZ, RZ, -0x1 ;  /* 0xffffffffff0f7424 */ /* 0x000fe400078e00ff */
[----:B------:R-:W-:Y:S01]  /*14be0*/  IMAD.MOV.U32 R3, RZ, RZ, R14 ;  /* 0x000000ffff037224 */ /* 0x000fe200078e000e */
[----:B------:R-:W-:Y:S01]  /*14bf0*/  @P3 LOP3.LUT R22, R22, 0x400000, RZ, 0xfc, !PT ;  /* 0x0040000016163812 */ /* 0x000fe200078efcff */
[----:B------:R-:W-:-:S07]  /*14c00*/  IMAD R17, R17, 0x2, R23 ;  /* 0x0000000211117824 */ /* 0x000fce00078e0217 */
[----:B------:R-:W-:Y:S05]  /*14c10*/  WARPSYNC.COLLECTIVE R15, `(.L_x_1181) ;  /* 0x000000000f087348 */ /* 0x000fea0003c00000 */
[----:B------:R0:W1:Y:S02]  /*14c20*/  SHFL.IDX P6, R14, R13, R12, R11 ;  /* 0x0000000c0d0e7389 */ /* 0x00006400000c000b */
[----:B01----:R-:W-:Y:S01]  /*14c30*/  ENDCOLLECTIVE ;  /* 0x000000000000791b */ /* 0x003fe20003800000 */
.L_x_1181:
[C---:B------:R-:W-:Y:S01]  /*14c40*/  LOP3.LUT P3, RZ, R22.reuse, 0x10, RZ, 0xc0, !PT ;  /* 0x0000001016ff7812 */ /* 0x040fe2000786c0ff */
[----:B------:R-:W-:Y:S02]  /*14c50*/  IMAD.MOV.U32 R13, RZ, RZ, R10 ;  /* 0x000000ffff0d7224 */ /* 0x000fe400078e000a */
[----:B------:R-:W-:Y:S01]  /*14c60*/  IMAD.MOV.U32 R12, RZ, RZ, 0x1 ;  /* 0x00000001ff0c7424 */ /* 0x000fe200078e00ff */
[----:B------:R-:W-:Y:S02]  /*14c70*/  MOV R2, R14 ;  /* 0x0000000e00027202 */ /* 0x000fe40000000f00 */
[----:B------:R-:W-:Y:S02]  /*14c80*/  LOP3.LUT P6, RZ, R22, 0x400, RZ, 0xc0, !PT ;  /* 0x0000040016ff7812 */ /* 0x000fe400078cc0ff */
[----:B------:R-:W-:Y:S02]  /*14c90*/  IADD3 R2, P0, R2, R0, RZ ;  /* 0x0000000002027210 */ /* 0x000fe40007f1e0ff */
[----:B------:R-:W-:-:S03]  /*14ca0*/  LOP3.LUT R22, R22, 0xfeffffff, RZ, 0xc0, !PT ;  /* 0xfeffffff16167812 */ /* 0x000fc600078ec0ff */
[----:B------:R-:W-:Y:S01]  /*14cb0*/  IMAD.X R3, RZ, RZ, R3, P0 ;  /* 0x000000ffff037224 */ /* 0x000fe200000e0603 */
[----:B------:R-:W-:Y:S02]  /*14cc0*/  ISETP.NE.U32.AND P0, PT, R31, RZ, PT ;  /* 0x000000ff1f00720c */ /* 0x000fe40003f05070 */
[----:B------:R-:W-:-:S03]  /*14cd0*/  @P3 LOP3.LUT R22, R22, 0x1000000, RZ, 0xfc, !PT ;  /* 0x0100000016163812 */ /* 0x000fc600078efcff */
[----:B------:R-:W-:Y:S01]  /*14ce0*/  @!PT LDS RZ, [RZ] ;  /* 0x00000000fffff984 */ /* 0x000fe20000000800 */
[----:B------:R-:W-:Y:S01]  /*14cf0*/  @!PT LDS RZ, [RZ] ;  /* 0x00000000fffff984 */ /* 0x000fe20000000800 */
[----:B------:R-:W-:Y:S01]  /*14d00*/  @!PT LDS RZ, [RZ] ;  /* 0x00000000fffff984 */ /* 0x000fe20000000800 */
[----:B------:R0:W-:Y:S08]  /*14d10*/  LDGSTS.E.BYPASS.LTC128B.128 [R17+0x400], desc[UR44][R2.64], !P6 ;  /* 0x0040000002117fae */ /* 0x0001f0000f101d6c */
[----:B0-----:R-:W-:Y:S05]  /*14d20*/  WARPSYNC.COLLECTIVE R15, `(.L_x_1182) ;  /* 0x000000000f087348 */ /* 0x001fea0003c00000 */
[----:B------:R1:W2:Y:S02]  /*14d30*/  SHFL.IDX P6, R14, R13, R12, R11 ;  /* 0x0000000c0d0e7389 */ /* 0x0002a400000c000b */
[----:B012---:R-:W-:Y:S01]  /*14d40*/  ENDCOLLECTIVE ;  /* 0x000000000000791b */ /* 0x007fe20003800000 */
.L_x_1182:
        /* <DEDUP_REMOVED lines=16> */
.L_x_1183:
        /* <DEDUP_REMOVED lines=19> */
.L_x_1184:
        /* <DEDUP_REMOVED lines=14> */
.L_x_1185:
        /* <DEDUP_REMOVED lines=16> */
.L_x_1186:
        /* <DEDUP_REMOVED lines=14> */
.L_x_1187:
[----:B------:R-:W-:Y:S05]  /*15240*/  BRA `(.L_x_1188) ;  /* 0xffffffbc00fc7947 */ /* 0x000fea000383ffff */
.L_x_1095:
[----:B------:R-:W-:Y:S01]  /*15250*/  BSSY B0, `(.L_x_1189) ;  /* 0x0000008000007945 */ /* 0x000fe20003800000 */
[----:B------:R-:W-:Y:S01]  /*15260*/  MOV R13, R16 ;  /* 0x00000010000d7202 */ /* 0x000fe20000000f00 */
[----:B------:R-:W-:Y:S02]  /*15270*/  IMAD.MOV.U32 R12, RZ, RZ, RZ ;  /* 0x000000ffff0c7224 */ /* 0x000fe400078e00ff */
[----:B------:R-:W-:Y:S02]  /*15280*/  IMAD.MOV.U32 R11, RZ, RZ, 0x1f ;  /* 0x0000001fff0b7424 */ /* 0x000fe400078e00ff */
[----:B------:R-:W-:-:S07]  /*15290*/  IMAD.MOV.U32 R15, RZ, RZ, -0x1 ;  /* 0xffffffffff0f7424 */ /* 0x000fce00078e00ff */
[----:B-123--:R-:W-:Y:S05]  /*152a0*/  WARPSYNC.COLLECTIVE R15, `(.L_x_1190) ;  /* 0x000000000f087348 */ /* 0x00efea0003c00000 */
[----:B------:R0:W4:Y:S02]  /*152b0*/  SHFL.IDX P6, R14, R13, R12, R11 ;  /* 0x0000000c0d0e7389 */ /* 0x00012400000c000b */
[----:B01234-:R-:W-:Y:S01]  /*152c0*/  ENDCOLLECTIVE ;  /* 0x000000000000791b */ /* 0x01ffe20003800000 */
.L_x_1190:
[----:B------:R-:W-:Y:S05]  /*152d0*/  BSYNC B0 ;  /* 0x0000000000007941 */ /* 0x000fea0003800000 */
.L_x_1189:
        /* <DEDUP_REMOVED lines=9> */
.L_x_1191:
[----:B------:R-:W-:Y:S02]  /*15370*/  ULDC UR4, c[0x0][0xd3c] ;  /* 0x00034f0000047ab9 */ /* 0x000fe40000000800 */
[----:B------:R-:W-:-:S13]  /*15380*/  ISETP.GE.OR P1, PT, R5, UR4, !P0 ;  /* 0x0000000405007c0c */ /* 0x000fda000c726670 */
[----:B------:R-:W0:Y:S01]  /*15390*/  @!P1 LDC.64 R2, c[0x0][0xd80] ;  /* 0x00036000ff029b82 */ /* 0x000e220000000a00 */
[----:B------:R-:W-:Y:S02]  /*153a0*/  IMAD.MOV.U32 R11, RZ, RZ, RZ ;  /* 0x000000ffff0b7224 */ /* 0x000fe400078e00ff */
        /* <DEDUP_REMOVED lines=14> */
.L_x_1192:
[----:B------:R-:W-:Y:S02]  /*15490*/  MOV R12, 0x2 ;  /* 0x00000002000c7802 */ /* 0x000fe40000000f00 */
[----:B------:R-:W-:-:S05]  /*154a0*/  SEL R6, R14, RZ, P1 ;  /* 0x000000ff0e067207 */ /* 0x000fca0000800000 */
[----:B------:R-:W-:-:S04]  /*154b0*/  IMAD.IADD R6, R5, 0x1, R6 ;  /* 0x0000000105067824 */ /* 0x000fc800078e0206 */
[----:B------:R-:W-:-:S07]  /*154c0*/  IMAD.MOV.U32 R13, RZ, RZ, R6 ;  /* 0x000000ffff0d7224 */ /* 0x000fce00078e0006 */
[----:B------:R-:W-:Y:S05]  /*154d0*/  WARPSYNC.COLLECTIVE R15, `(.L_x_1193) ;  /* 0x000000000f087348 */ /* 0x000fea0003c00000 */
[----:B------:R0:W1:Y:S02]  /*154e0*/  SHFL.UP P6, R14, R13, R12, R11 ;  /* 0x0400000c0d0e7389 */ /* 0x00006400000c000b */
[----:B01----:R-:W-:Y:S01]  /*154f0*/  ENDCOLLECTIVE ;  /* 0x000000000000791b */ /* 0x003fe20003800000 */
.L_x_1193:
[----:B------:R-:W-:Y:S01]  /*15500*/  IMAD.MOV.U32 R12, RZ, RZ, 0x4 ;  /* 0x00000004ff0c7424 */ /* 0x000fe200078e00ff */
[----:B------:R-:W-:-:S05]  /*15510*/  SEL R7, R14, RZ, P2 ;  /* 0x000000ff0e077207 */ /* 0x000fca0001000000 */
[----:B------:R-:W-:-:S04]  /*15520*/  IMAD.IADD R7, R6, 0x1, R7 ;  /* 0x0000000106077824 */ /* 0x000fc800078e0207 */
[----:B------:R-:W-:-:S07]  /*15530*/  IMAD.MOV.U32 R13, RZ, RZ, R7 ;  /* 0x000000ffff0d7224 */ /* 0x000fce00078e0007 */
[----:B------:R-:W-:Y:S05]  /*15540*/  WARPSYNC.COLLECTIVE R15, `(.L_x_1194) ;  /* 0x000000000f087348 */ /* 0x000fea0003c00000 */
[----:B------:R0:W1:Y:S02]  /*15550*/  SHFL.UP P6, R14, R13, R12, R11 ;  /* 0x0400000c0d0e7389 */ /* 0x00006400000c000b */
[----:B01----:R-:W-:Y:S01]  /*15560*/  ENDCOLLECTIVE ;  /* 0x000000000000791b */ /* 0x003fe20003800000 */
.L_x_1194:
[----:B------:R-:W-:Y:S01]  /*15570*/  IMAD.MOV.U32 R12, RZ, RZ, 0x8 ;  /* 0x00000008ff0c7424 */ /* 0x000fe200078e00ff */
[----:B------:R-:W-:-:S05]  /*15580*/  SEL R2, R14, RZ, P3 ;  /* 0x000000ff0e027207 */ /* 0x000fca0001800000 */
[----:B------:R-:W-:-:S04]  /*15590*/  IMAD.IADD R2, R7, 0x1, R2 ;  /* 0x0000000107027824 */ /* 0x000fc800078e0202 */
[----:B------:R-:W-:-:S07]  /*155a0*/  IMAD.MOV.U32 R13, RZ, RZ, R2 ;  /* 0x000000ffff0d7224 */ /* 0x000fce00078e0002 */
[----:B------:R-:W-:Y:S05]  /*155b0*/  WARPSYNC.COLLECTIVE R15, `(.L_x_1195) ;  /* 0x000000000f087348 */ /* 0x000fea0003c00000 */
[----:B------:R0:W1:Y:S02]  /*155c0*/  SHFL.UP P6, R14, R13, R12, R11 ;  /* 0x0400000c0d0e7389 */ /* 0x00006400000c000b */
[----:B01----:R-:W-:Y:S01]  /*155d0*/  ENDCOLLECTIVE ;  /* 0x000000000000791b */ /* 0x003fe20003800000 */
.L_x_1195:
[----:B------:R-:W-:Y:S01]  /*155e0*/  IMAD.MOV.U32 R12, RZ, RZ, 0x10 ;  /* 0x00000010ff0c7424 */ /* 0x000fe200078e00ff */
[----:B------:R-:W-:-:S05]  /*155f0*/  SEL R3, R14, RZ, P4 ;  /* 0x000000ff0e037207 */ /* 0x000fca0002000000 */
[----:B------:R-:W-:-:S04]  /*15600*/  IMAD.IADD R3, R2, 0x1, R3 ;  /* 0x0000000102037824 */ /* 0x000fc800078e0203 */
[----:B------:R-:W-:-:S07]  /*15610*/  IMAD.MOV.U32 R13, RZ, RZ, R3 ;  /* 0x000000ffff0d7224 */ /* 0x000fce00078e0003 */
[----:B------:R-:W-:Y:S05]  /*15620*/  WARPSYNC.COLLECTIVE R15, `(.L_x_1196) ;  /* 0x000000000f087348 */ /* 0x000fea0003c00000 */
[----:B------:R0:W1:Y:S02]  /*15630*/  SHFL.UP P6, R14, R13, R12, R11 ;  /* 0x0400000c0d0e7389 */ /* 0x00006400000c000b */
[----:B01----:R-:W-:Y:S01]  /*15640*/  ENDCOLLECTIVE ;  /* 0x000000000000791b */ /* 0x003fe20003800000 */
.L_x_1196:
        /* <DEDUP_REMOVED lines=8> */
.L_x_1197:
[----:B------:R-:W-:Y:S05]  /*156d0*/  BRA `(.L_x_1198) ;  /* 0xffffffc000907947 */ /* 0x000fea000383ffff */
.L_x_1100:
[----:B------:R-:W-:Y:S01]  /*156e0*/  BSSY B0, `(.L_x_1199) ;  /* 0x0000008000007945 */ /* 0x000fe20003800000 */
[----:B-----5:R-:W-:Y:S01]  /*156f0*/  IMAD.MOV.U32 R13, RZ, RZ, R5 ;  /* 0x000000ffff0d7224 */ /* 0x020fe200078e0005 */
[----:B------:R-:W-:Y:S01]  /*15700*/  MOV R15, 0xffffffff ;  /* 0xffffffff000f7802 */ /* 0x000fe20000000f00 */
[----:B------:R-:W-:Y:S02]  /*15710*/  IMAD.MOV.U32 R12, RZ, RZ, 0x1 ;  /* 0x00000001ff0c7424 */ /* 0x000fe400078e00ff */
[----:B------:R-:W-:-:S07]  /*15720*/  IMAD.MOV.U32 R11, RZ, RZ, RZ ;  /* 0x000000ffff0b7224 */ /* 0x000fce00078e00ff */
[----:B01----:R-:W-:Y:S05]  /*15730*/  WARPSYNC.COLLECTIVE R15, `(.L_x_1200) ;  /* 0x000000000f087348 */ /* 0x003fea0003c00000 */
[----:B------:R2:W3:Y:S02]  /*15740*/  SHFL.UP P6, R14, R13, R12, R11 ;  /* 0x0400000c0d0e7389 */ /* 0x0004e400000c000b */
[----:B0123--:R-:W-:Y:S01]  /*15750*/  ENDCOLLECTIVE ;  /* 0x000000000000791b */ /* 0x00ffe20003800000 */
.L_x_1200:
[----:B------:R-:W-:Y:S05]  /*15760*/  BSYNC B0 ;  /* 0x0000000000007941 */ /* 0x000fea0003800000 */
.L_x_1199:
        /* <DEDUP_REMOVED lines=8> */
.L_x_1201:
[----:B------:R-:W-:Y:S01]  /*157f0*/  IMAD.MOV.U32 R12, RZ, RZ, 0x4 ;  /* 0x00000004ff0c7424 */ /* 0x000fe200078e00ff */
[----:B------:R-:W-:-:S05]  /*15800*/  SEL R2, R14, RZ, P2 ;  /* 0x000000ff0e027207 */ /* 0x000fca0001000000 */
[----:B------:R-:W-:-:S04]  /*15810*/  IMAD.IADD R2, R13, 0x1, R2 ;  /* 0x000000010d027824 */ /* 0x000fc800078e0202 */
[----:B------:R-:W-:-:S07]  /*15820*/  IMAD.MOV.U32 R13, RZ, RZ, R2 ;  /* 0x000000ffff0d7224 */ /* 0x000fce00078e0002 */
[----:B------:R-:W-:Y:S05]  /*15830*/  WARPSYNC.COLLECTIVE R15, `(.L_x_1202) ;  /* 0x000000000f087348 */ /* 0x000fea0003c00000 */
[----:B------:R0:W1:Y:S02]  /*15840*/  SHFL.UP P6, R14, R13, R12, R11 ;  /* 0x0400000c0d0e7389 */ /* 0x00006400000c000b */
[----:B01----:R-:W-:Y:S01]  /*15850*/  ENDCOLLECTIVE ;  /* 0x000000000000791b */ /* 0x003fe20003800000 */
.L_x_1202:
[----:B------:R-:W-:Y:S01]  /*15860*/  IMAD.MOV.U32 R12, RZ, RZ, 0x8 ;  /* 0x00000008ff0c7424 */ /* 0x000fe200078e00ff */
[----:B------:R-:W-:-:S05]  /*15870*/  SEL R3, R14, RZ, P3 ;  /* 0x000000ff0e037207 */ /* 0x000fca0001800000 */
[----:B------:R-:W-:-:S04]  /*15880*/  IMAD.IADD R3, R2, 0x1, R3 ;  /* 0x0000000102037824 */ /* 0x000fc800078e0203 */
[----:B------:R-:W-:-:S07]  /*15890*/  IMAD.MOV.U32 R13, RZ, RZ, R3 ;  /* 0x000000ffff0d7224 */ /* 0x000fce00078e0003 */
[----:B------:R-:W-:Y:S05]  /*158a0*/  WARPSYNC.COLLECTIVE R15, `(.L_x_1203) ;  /* 0x000000000f087348 */ /* 0x000fea0003c00000 */
[----:B------:R0:W1:Y:S02]  /*158b0*/  SHFL.UP P6, R14, R13, R12, R11 ;  /* 0x0400000c0d0e7389 */ /* 0x00006400000c000b */
[----:B01----:R-:W-:Y:S01]  /*158c0*/  ENDCOLLECTIVE ;  /* 0x000000000000791b */ /* 0x003fe20003800000 */
.L_x_1203:
[----:B------:R-:W-:Y:S01]  /*158d0*/  IMAD.MOV.U32 R12, RZ, RZ, 0x10 ;  /* 0x00000010ff0c7424 */ /* 0x000fe200078e00ff */
[----:B------:R-:W-:-:S05]  /*158e0*/  SEL R4, R14, RZ, P4 ;  /* 0x000000ff0e047207 */ /* 0x000fca0002000000 */
[----:B------:R-:W-:-:S04]  /*158f0*/  IMAD.IADD R4, R3, 0x1, R4 ;  /* 0x0000000103047824 */ /* 0x000fc800078e0204 */
[----:B------:R-:W-:-:S07]  /*15900*/  IMAD.MOV.U32 R13, RZ, RZ, R4 ;  /* 0x000000ffff0d7224 */ /* 0x000fce00078e0004 */
[----:B------:R-:W-:Y:S05]  /*15910*/  WARPSYNC.COLLECTIVE R15, `(.L_x_1204) ;  /* 0x000000000f087348 */ /* 0x000fea0003c00000 */
[----:B------:R0:W1:Y:S02]  /*15920*/  SHFL.UP P6, R14, R13, R12, R11 ;  /* 0x0400000c0d0e7389 */ /* 0x00006400000c000b */
[----:B01----:R-:W-:Y:S01]  /*15930*/  ENDCOLLECTIVE ;  /* 0x000000000000791b */ /* 0x003fe20003800000 */
.L_x_1204:
[----:B------:R-:W-:Y:S01]  /*15940*/  IMAD.MOV.U32 R12, RZ, RZ, 0x1f ;  /* 0x0000001fff0c7424 */ /* 0x000fe200078e00ff */
[----:B------:R-:W-:Y:S02]  /*15950*/  MOV R11, 0x1f ;  /* 0x0000001f000b7802 */ /* 0x000fe40000000f00 */
[----:B------:R-:W-:-:S05]  /*15960*/  SEL R3, R14, RZ, P5 ;  /* 0x000000ff0e037207 */ /* 0x000fca0002800000 */
[----:B------:R-:W-:-:S04]  /*15970*/  IMAD.IADD R2, R4, 0x1, R3 ;  /* 0x0000000104027824 */ /* 0x000fc800078e0203 */
[----:B------:R-:W-:-:S07]  /*15980*/  IMAD.MOV.U32 R13, RZ, RZ, R2 ;  /* 0x000000ffff0d7224 */ /* 0x000fce00078e0002 */
[----:B------:R-:W-:Y:S05]  /*15990*/  WARPSYNC.COLLECTIVE R15, `(.L_x_1205) ;  /* 0x000000000f087348 */ /* 0x000fea0003c00000 */
[----:B------:R0:W1:Y:S02]  /*159a0*/  SHFL.IDX P6, R14, R13, R12, R11 ;  /* 0x0000000c0d0e7389 */ /* 0x00006400000c000b */
[----:B01----:R-:W-:Y:S01]  /*159b0*/  ENDCOLLECTIVE ;  /* 0x000000000000791b */ /* 0x003fe20003800000 */
.L_x_1205:
[----:B------:R-:W-:Y:S05]  /*159c0*/  BRA `(.L_x_1206) ;  /* 0xffffffc000707947 */ /* 0x000fea000383ffff */
.L_x_1102:
[----:B------:R-:W-:Y:S01]  /*159d0*/  BSSY B0, `(.L_x_1207) ;  /* 0x0000006000007945 */ /* 0x000fe20003800000 */
[----:B------:R-:W-:Y:S01]  /*159e0*/  PLOP3.LUT P6, PT, P6, PT, PT, 0x8, 0x0 ;  /* 0x000000000000781c */ /* 0x000fe200037ce170 */
[----:B------:R-:W-:-:S12]  /*159f0*/  IMAD.MOV.U32 R15, RZ, RZ, -0x1 ;  /* 0xffffffffff0f7424 */ /* 0x000fd800078e00ff */
[----:B01----:R-:W-:Y:S05]  /*15a00*/  WARPSYNC.COLLECTIVE R15, `(.L_x_1208) ;  /* 0x000000000f087348 */ /* 0x003fea0003c00000 */
[----:B------:R-:W-:Y:S01]  /*15a10*/  VOTE.ANY R14, PT, P6 ;  /* 0x00000000000e7806 */ /* 0x000fe200030e0100 */
[----:B01----:R-:W-:Y:S06]  /*15a20*/  ENDCOLLECTIVE ;  /* 0x000000000000791b */ /* 0x003fec0003800000 */
.L_x_1208:
[----:B------:R-:W-:Y:S05]  /*15a30*/  BSYNC B0 ;  /* 0x0000000000007941 */ /* 0x000fea0003800000 */
.L_x_1207:
        /* <DEDUP_REMOVED lines=9> */
.L_x_1209:
[----:B------:R-:W-:Y:S01]  /*15ad0*/  IMAD.MOV.U32 R5, RZ, RZ, R14 ;  /* 0x000000ffff057224 */ /* 0x000fe200078e000e */
[----:B------:R-:W-:Y:S06]  /*15ae0*/  BRA `(.L_x_1210) ;  /* 0xffffffc000607947 */ /* 0x000fec000383ffff */
.L_x_1104:
[----:B------:R-:W-:Y:S01]  /*15af0*/  BSSY B0, `(.L_x_1211) ;  /* 0x0000007000007945 */ /* 0x000fe20003800000 */
[----:B------:R-:W-:Y:S02]  /*15b00*/  IMAD.MOV.U32 R13, RZ, RZ, R2 ;  /* 0x000000ffff0d7224 */ /* 0x000fe400078e0002 */
[----:B------:R-:W-:Y:S02]  /*15b10*/  IMAD.MOV.U32 R11, RZ, RZ, 0x1f ;  /* 0x0000001fff0b7424 */ /* 0x000fe400078e00ff */
[----:B------:R-:W-:-:S07]  /*15b20*/  IMAD.MOV.U32 R15, RZ, RZ, -0x1 ;  /* 0xffffffffff0f7424 */ /* 0x000fce00078e00ff */
[----:B0123--:R-:W-:Y:S05]  /*15b30*/  WARPSYNC.COLLECTIVE R15, `(.L_x_1212) ;  /* 0x000000000f087348 */ /* 0x00ffea0003c00000 */
[----:B------:R4:W0:Y:S02]  /*15b40*/  SHFL.IDX P6, R14, R13, R12, R11 ;  /* 0x0000000c0d0e7389 */ /* 0x00082400000c000b */
[----:B01234-:R-:W-:Y:S01]  /*15b50*/  ENDCOLLECTIVE ;  /* 0x000000000000791b */ /* 0x01ffe20003800000 */
.L_x_1212:
[----:B------:R-:W-:Y:S05]  /*15b60*/  BSYNC B0 ;  /* 0x0000000000007941 */ /* 0x000fea0003800000 */
.L_x_1211:
[----:B------:R-:W-:Y:S05]  /*15b70*/  BRA `(.L_x_1103) ;  /* 0xffffffc000587947 */ /* 0x000fea000383ffff */
.L_x_1108:
[----:B0-----:R0:W1:Y:S02]  /*15b80*/  SYNCS.PHASECHK.TRANS64.TRYWAIT P0, [R7+URZ+0x38820], R0 ;  /* 0x03882000070075a7 */ /* 0x001064000800017f */
[----:B-1----:R-:W-:Y:S05]  /*15b90*/  @!P0 NANOSLEEP.SYNCS 0x989680 ;  /* 0x009896800000895d */ /* 0x002fea0003900000 */
[----:B------:R-:W1:Y:S02]  /*15ba0*/  @!P0 SYNCS.PHASECHK.TRANS64 P0, [R7+URZ+0x38820], R0 ;  /* 0x03882000070085a7 */ /* 0x000e64000800007f */
[----:B-1----:R-:W-:Y:S05]  /*15bb0*/  @!P0 BRA `(.L_x_1108) ;  /* 0xfffffffc00f08947 */ /* 0x002fea000383ffff */
[----:B------:R-:W-:Y:S05]  /*15bc0*/  BRA `(.L_x_1213) ;  /* 0xffffffc400447947 */ /* 0x000fea000383ffff */
.L_x_1109:
        /* <DEDUP_REMOVED lines=8> */
[----:B0-234-:R-:W-:Y:S05]  /*15c50*/  WARPSYNC.COLLECTIVE R15, `(.L_x_1215) ;  /* 0x000000000f087348 */ /* 0x01dfea0003c00000 */
[----:B------:R1:W0:Y:S02]  /*15c60*/  SHFL.IDX P6, R14, R13, R12, R11 ;  /* 0x0000000c0d0e7389 */ /* 0x00022400000c000b */
[----:B01234-:R-:W-:Y:S01]  /*15c70*/  ENDCOLLECTIVE ;  /* 0x000000000000791b */ /* 0x01ffe20003800000 */
.L_x_1215:
[----:B------:R-:W-:Y:S05]  /*15c80*/  BSYNC B0 ;  /* 0x0000000000007941 */ /* 0x000fea0003800000 */
.L_x_1214:
[----:B------:R-:W-:Y:S05]  /*15c90*/  BRA `(.L_x_1216) ;  /* 0xffffffc4002c7947 */ /* 0x000fea000383ffff */
.L_x_1112:
[----:B------:R-:W-:Y:S01]  /*15ca0*/  BSSY B1, `(.L_x_1217) ;  /* 0x0000006000017945 */ /* 0x000fe20003800000 */
[----:B------:R-:W-:-:S07]  /*15cb0*/  IMAD.MOV.U32 R15, RZ, RZ, -0x1 ;  /* 0xffffffffff0f7424 */ /* 0x000fce00078e00ff */
[----:B0-234-:R-:W-:Y:S05]  /*15cc0*/  WARPSYNC.COLLECTIVE R15, `(.L_x_1218) ;  /* 0x000000000f0c7348 */ /* 0x01dfea0003c00000 */
[----:B------:R-:W-:Y:S02]  /*15cd0*/  ELECT P6, UR62, PT ;  /* 0x00000000003e782f */ /* 0x000fe400038c0000 */
[----:B------:R-:W-:Y:S01]  /*15ce0*/  MOV R14, UR62 ;  /* 0x0000003e000e7c02 */ /* 0x000fe20008000f00 */
[----:B0-234-:R-:W-:Y:S10]  /*15cf0*/  ENDCOLLECTIVE ;  /* 0x000000000000791b */ /* 0x01dff40003800000 */
.L_x_1218:
[----:B------:R-:W-:Y:S05]  /*15d00*/  BSYNC B1 ;  /* 0x0000000000017941 */ /* 0x000fea0003800000 */
.L_x_1217:
[----:B------:R-:W-:Y:S05]  /*15d10*/  BRA `(.L_x_1219) ;  /* 0xffffffc400247947 */ /* 0x000fea000383ffff */
.L_x_1114:
[----:B0-----:R0:W1:Y:S02]  /*15d20*/  SYNCS.PHASECHK.TRANS64.TRYWAIT P1, [R5+URZ+0x38840], R0 ;  /* 0x03884000050075a7 */ /* 0x001064000802017f */
[----:B-1----:R-:W-:Y:S05]  /*15d30*/  @!P1 NANOSLEEP.SYNCS 0x989680 ;  /* 0x009896800000995d */ /* 0x002fea0003900000 */
[----:B------:R-:W1:Y:S02]  /*15d40*/  @!P1 SYNCS.PHASECHK.TRANS64 P1, [R5+URZ+0x38840], R0 ;  /* 0x03884000050095a7 */ /* 0x000e64000802007f */
[----:B-1----:R-:W-:Y:S05]  /*15d50*/  @!P1 BRA `(.L_x_1114) ;  /* 0xfffffffc00f09947 */ /* 0x002fea000383ffff */
[----:B------:R-:W-:Y:S05]  /*15d60*/  BRA `(.L_x_1220) ;  /* 0xffffffc400447947 */ /* 0x000fea000383ffff */
.L_x_1116:
[----:B-1----:R1:W0:Y:S02]  /*15d70*/  SYNCS.PHASECHK.TRANS64.TRYWAIT P1, [R3+URZ+0x38840], R2 ;  /* 0x03884002030075a7 */ /* 0x002224000802017f */
[----:B0-----:R-:W-:Y:S05]  /*15d80*/  @!P1 NANOSLEEP.SYNCS 0x989680 ;  /* 0x009896800000995d */ /* 0x001fea0003900000 */
[----:B------:R-:W0:Y:S02]  /*15d90*/  @!P1 SYNCS.PHASECHK.TRANS64 P1, [R3+URZ+0x38840], R2 ;  /* 0x03884002030095a7 */ /* 0x000e24000802007f */
[----:B0-----:R-:W-:Y:S05]  /*15da0*/  @!P1 BRA `(.L_x_1116) ;  /* 0xfffffffc00f09947 */ /* 0x001fea000383ffff */
[----:B------:R-:W-:Y:S05]  /*15db0*/  BRA `(.L_x_1221) ;  /* 0xffffffc400507947 */ /* 0x000fea000383ffff */
.L_x_1118:
[----:B------:R0:W0:Y:S02]  /*15dc0*/  SYNCS.PHASECHK.TRANS64.TRYWAIT P1, [R5+URZ+0x38860], R0 ;  /* 0x03886000050075a7 */ /* 0x000024000802017f */
[----:B0-----:R-:W-:Y:S05]  /*15dd0*/  @!P1 NANOSLEEP.SYNCS 0x989680 ;  /* 0x009896800000995d */ /* 0x001fea0003900000 */
[----:B------:R-:W0:Y:S02]  /*15de0*/  @!P1 SYNCS.PHASECHK.TRANS64 P1, [R5+URZ+0x38860], R0 ;  /* 0x03886000050095a7 */ /* 0x000e24000802007f */
[----:B0-----:R-:W-:Y:S05]  /*15df0*/  @!P1 BRA `(.L_x_1118) ;  /* 0xfffffffc00f09947 */ /* 0x001fea000383ffff */
[----:B------:R-:W-:Y:S05]  /*15e00*/  BRA `(.L_x_1222) ;  /* 0xffffffc4004c7947 */ /* 0x000fea000383ffff */
.L_x_1223:
        /* <DEDUP_REMOVED lines=15> */
.L_x_5807:


//--------------------- .text._ZN7cutlass13device_kernelIN5flash11enable_sm90INS1_16FlashAttnFwdSm90INS1_25CollectiveMainloopFwdSm90ILi2EN4cute5tupleIJNS5_1CILi1EEES8_S8_EEENS6_IJNS7_ILi64EEESA_SA_EEELi512ENS_10bfloat16_tEfNS_4arch4Sm90ELb0ELb0ELb1ELb1ELb1ELb1ELb1ELb0ELb0ELb1ELb0ELb0EEENS1_21CollectiveEpilogueFwdINS6_IJSA_NS7_ILi512EEESA_EEES9_SC_SE_Li256ELb1ELb1ELb0ELb0EEENS1_36VarlenDynamicPersistentTileSchedulerILi64ELi64ELi256ELi128ELb0ELb1ELb1ELb0ELb1ELb1EEEEEEEEEvNT_6ParamsE --------------------------
	.section	.text._ZN7cutlass13device_kernelIN5flash11enable_sm90INS1_16FlashAttnFwdSm90INS1_25CollectiveMainloopFwdSm90ILi2EN4cute5tupleIJNS5_1CILi1EEES8_S8_EEENS6_IJNS7_ILi64EEESA_SA_EEELi512ENS_10bfloat16_tEfNS_4arch4Sm90ELb0ELb0ELb1ELb1ELb1ELb1ELb1ELb0ELb0ELb1ELb0ELb0EEENS1_21CollectiveEpilogueFwdINS6_IJSA_NS7_ILi512EEESA_EEES9_SC_SE_Li256ELb1ELb1ELb0ELb0EEENS1_36VarlenDynamicPersistentTileSchedulerILi64ELi64ELi256ELi128ELb0ELb1ELb1ELb0ELb1ELb1EEEEEEEEEvNT_6ParamsE,"ax",@progbits
	.align	128
.text._ZN7cutlass13device_kernelIN5flash11enable_sm90INS1_16FlashAttnFwdSm90INS1_25CollectiveMainloopFwdSm90ILi2EN4cute5tupleIJNS5_1CILi1EEES8_S8_EEENS6_IJNS7_ILi64EEESA_SA_EEELi512ENS_10bfloat16_tEfNS_4arch4Sm90ELb0ELb0ELb1ELb1ELb1ELb1ELb1ELb0ELb0ELb1ELb0ELb0EEENS1_21CollectiveEpilogueFwdINS6_IJSA_NS7_ILi512EEESA_EEES9_SC_SE_Li256ELb1ELb1ELb0ELb0EEENS1_36VarlenDynamicPersistentTileSchedulerILi64ELi64ELi256ELi128ELb0ELb1ELb1ELb0ELb1ELb1EEEEEEEEEvNT_6ParamsE:
        .type           _ZN7cutlass13device_kernelIN5flash11enable_sm90INS1_16FlashAttnFwdSm90INS1_25CollectiveMainloopFwdSm90ILi2EN4cute5tupleIJNS5_1CILi1EEES8_S8_EEENS6_IJNS7_ILi64EEESA_SA_EEELi512ENS_10bfloat16_tEfNS_4arch4Sm90ELb0ELb0ELb1ELb1ELb1ELb1ELb1ELb0ELb0ELb1ELb0ELb0EEENS1_21CollectiveEpilogueFwdINS6_IJSA_NS7_ILi512EEESA_EEES9_SC_SE_Li256ELb1ELb1ELb0ELb0EEENS1_36VarlenDynamicPersistentTileSchedulerILi64ELi64ELi256ELi128ELb0ELb1ELb1ELb0ELb1ELb1EEEEEEEEEvNT_6ParamsE,@function
        .size           _ZN7cutlass13device_kernelIN5flash11enable_sm90INS1_16FlashAttnFwdSm90INS1_25CollectiveMainloopFwdSm90ILi2EN4cute5tupleIJNS5_1CILi1EEES8_S8_EEENS6_IJNS7_ILi64EEESA_SA_EEELi512ENS_10bfloat16_tEfNS_4arch4Sm90ELb0ELb0ELb1ELb1ELb1ELb1ELb1ELb0ELb0ELb1ELb0ELb0EEENS1_21CollectiveEpilogueFwdINS6_IJSA_NS7_ILi512EEESA_EEES9_SC_SE_Li256ELb1ELb1ELb0ELb0EEENS1_36VarlenDynamicPersistentTileSchedulerILi64ELi64ELi256ELi128ELb0ELb1ELb1ELb0ELb1ELb1EEEEEEEEEvNT_6ParamsE,(.L_x_5808 - _ZN7cutlass13device_kernelIN5flash11enable_sm90INS1_16FlashAttnFwdSm90INS1_25CollectiveMainloopFwdSm90ILi2EN4cute5tupleIJNS5_1CILi1EEES8_S8_EEENS6_IJNS7_ILi64EEESA_SA_EEELi512ENS_10bfloat16_tEfNS_4arch4Sm90ELb0ELb0ELb1ELb1ELb1ELb1ELb1ELb0ELb0ELb1ELb0ELb0EEENS1_21CollectiveEpilogueFwdINS6_IJSA_NS7_ILi512EEESA_EEES9_SC_SE_Li256ELb1ELb1ELb0ELb0EEENS1_36VarlenDynamicPersistentTileSchedulerILi64ELi64ELi256ELi128ELb0ELb1ELb1ELb0ELb1ELb1EEEEEEEEEvNT_6ParamsE)
        .other          _ZN7cutlass13device_kernelIN5flash11enable_sm90INS1_16FlashAttnFwdSm90INS1_25CollectiveMainloopFwdSm90ILi2EN4cute5tupleIJNS5_1CILi1EEES8_S8_EEENS6_IJNS7_ILi64EEESA_SA_EEELi512ENS_10bfloat16_tEfNS_4arch4Sm90ELb0ELb0ELb1ELb1ELb1ELb1ELb1ELb0ELb0ELb1ELb0ELb0EEENS1_21CollectiveEpilogueFwdINS6_IJSA_NS7_ILi512EEESA_EEES9_SC_SE_Li256ELb1ELb1ELb0ELb0EEENS1_36VarlenDynamicPersistentTileSchedulerILi64ELi64ELi256ELi128ELb0ELb1ELb1ELb0ELb1ELb1EEEEEEEEEvNT_6ParamsE,@"STO_CUDA_ENTRY STV_DEFAULT"
_ZN7cutlass13device_kernelIN5flash11enable_sm90INS1_16FlashAttnFwdSm90INS1_25CollectiveMainloopFwdSm90ILi2EN4cute5tupleIJNS5_1CILi1EEES8_S8_EEENS6_IJNS7_ILi64EEESA_SA_EEELi512ENS_10bfloat16_tEfNS_4arch4Sm90ELb0ELb0ELb1ELb1ELb1ELb1ELb1ELb0ELb0ELb1ELb0ELb0EEENS1_21CollectiveEpilogueFwdINS6_IJSA_NS7_ILi512EEESA_EEES9_SC_SE_Li256ELb1ELb1ELb0ELb0EEENS1_36VarlenDynamicPersistentTileSchedulerILi64ELi64ELi256ELi128ELb0ELb1ELb1ELb0ELb1ELb1EEEEEEEEEvNT_6ParamsE:
        /* <DEDUP_REMOVED lines=17> */
.L_x_1225:
[----:B------:R-:W-:Y:S05]  /*0110*/  BSYNC B0 ;  /* 0x0000000000007941 */ /* 0x000fea0003800000 */
.L_x_1224:
        /* <DEDUP_REMOVED lines=12> */
[----:B------:R-:W-:Y:S01]  /*01e0*/  VOTEU.ANY UP2, P0 ;  /* 0x00000000003f7886 */ /* 0x000fe20000040100 */
        /* <DEDUP_REMOVED lines=8> */
[----:B-1----:R0:W1:Y:S01]  /*0270*/  @UP0 SYNCS.EXCH.64 URZ, [UR8+0x38800], UR4 ;  /* 0x03880004083f05b2 */ /* 0x0020620008000100 */
[----:B------:R0:W2:Y:S05]  /*0280*/  @UP1 SYNCS.EXCH.64 URZ, [UR8+0x38810], UR4 ;  /* 0x03881004083f15b2 */ /* 0x0000aa0008000100 */
[----:B------:R0:W3:Y:S02]  /*0290*/  @UP2 SYNCS.EXCH.64 URZ, [UR8+0x38820], UR6 ;  /* 0x03882006083f25b2 */ /* 0x0000e40008000100 */
        /* <DEDUP_REMOVED lines=15> */
.L_x_1226:
        /* <DEDUP_REMOVED lines=22> */
.L_x_1227:
        /* <DEDUP_REMOVED lines=18> */
.L_x_1228:
        /* <DEDUP_REMOVED lines=22> */
.L_x_1229:
        /* <DEDUP_REMOVED lines=22> */
.L_x_1230:
[----:B------:R-:W-:Y:S01]  /*08d0*/  IMAD.MOV.U32 R3, RZ, RZ, 0x1 ;  /* 0x00000001ff037424 */ /* 0x000fe200078e00ff */
[----:B------:R-:W-:Y:S01]  /*08e0*/  ISETP.NE.AND P0, PT, R4, RZ, PT ;  /* 0x000000ff0400720c */ /* 0x000fe20003f05270 */
[----:B------:R-:W-:Y:S01]  /*08f0*/  NOP ;  /* 0x0000000000007918 */ /* 0x000fe20000000000 */
[----:B------:R-:W-:Y:S01]  /*0900*/  ULDC.64 UR40, c[0x0][0x208] ;  /* 0x0000820000287ab9 */ /* 0x000fe20000000a00 */
[----:B------:R-:W-:Y:S01]  /*0910*/  BSSY B9, `(.L_x_1231) ;  /* 0x0001adf000097945 */ /* 0x000fe20003800000 */
[----:B------:R-:W-:-:S05]  /*0920*/  SEL R3, R3, 0x2, !P0 ;  /* 0x0000000203037807 */ /* 0x000fca0004000000 */
[----:B------:R0:W-:Y:S02]  /*0930*/  STL [R1+0x8], R3 ;  /* 0x0000080301007387 */ /* 0x0001e40000100800 */
[----:B01234-:R-:W-:Y:S06]  /*0940*/  BAR.SYNC.DEFER_BLOCKING 0x0 ;  /* 0x0000000000007b1d */ /* 0x01ffec0000010000 */
[----:B------:R-:W-:Y:S05]  /*0950*/  @!P0 BRA `(.L_x_1232) ;  /* 0x0000012c00908947 */ /* 0x000fea0003800000 */
.L_x_1233:
        /* <DEDUP_REMOVED lines=19> */
[----:B------:R-:W2:Y:S01]  /*0a90*/  LDL.LU R18, [R1+0x8] ;  /* 0x0000080001127983 */ /* 0x000ea20000300800 */
[----:B------:R-:W-:Y:S01]  /*0aa0*/  VIADD R19, R0, 0xffffff80 ;  /* 0xffffff8000137836 */ /* 0x000fe20000000000 */
[----:B------:R-:W-:Y:S01]  /*0ab0*/  CS2R R184, SRZ ;  /* 0x0000000000b87805 */ /* 0x000fe2000001ff00 */
[----:B------:R-:W-:Y:S02]  /*0ac0*/  IMAD.MOV.U32 R225, RZ, RZ, 0x40 ;  /* 0x00000040ffe17424 */ /* 0x000fe400078e00ff */
[----:B------:R-:W-:Y:S01]  /*0ad0*/  IMAD.MOV.U32 R22, RZ, RZ, RZ ;  /* 0x000000ffff167224 */ /* 0x000fe200078e00ff */
[----:B------:R-:W-:-:S04]  /*0ae0*/  SHF.R.S32.HI R0, RZ, 0x1f, R19 ;  /* 0x0000001fff007819 */ /* 0x000fc80000011413 */
[CC--:B------:R-:W-:Y:S02]  /*0af0*/  LEA.HI R3, R0.reuse, R19.reuse, RZ, 0x7 ;  /* 0x0000001300037211 */ /* 0x0c0fe400078f38ff */
[-C--:B------:R-:W-:Y:S02]  /*0b00*/  LEA.HI R6, R0, R19.reuse, RZ, 0x4 ;  /* 0x0000001300067211 */ /* 0x080fe400078f20ff */
[----:B------:R-:W-:Y:S02]  /*0b10*/  LOP3.LUT R4, R3, 0xffffff80, RZ, 0xc0, !PT ;  /* 0xffffff8003047812 */ /* 0x000fe400078ec0ff */
[----:B------:R-:W-:Y:S02]  /*0b20*/  LOP3.LUT R5, R6, 0xfffffff0, RZ, 0xc0, !PT ;  /* 0xfffffff006057812 */ /* 0x000fe400078ec0ff */
[----:B------:R-:W-:Y:S01]  /*0b30*/  LEA.HI R7, R0, R19, RZ, 0x5 ;  /* 0x0000001300077211 */ /* 0x000fe200078f28ff */
[C---:B------:R-:W-:Y:S01]  /*0b40*/  IMAD.IADD R4, R19.reuse, 0x1, -R4 ;  /* 0x0000000113047824 */ /* 0x040fe200078e0a04 */
[----:B------:R-:W-:Y:S01]  /*0b50*/  SHF.R.S32.HI R11, RZ, 0x4, R6 ;  /* 0x00000004ff0b7819 */ /* 0x000fe20000011406 */
[----:B------:R-:W-:Y:S01]  /*0b60*/  IMAD.IADD R9, R19, 0x1, -R5 ;  /* 0x0000000113097824 */ /* 0x000fe200078e0a05 */
[----:B------:R-:W-:-:S02]  /*0b70*/  SHF.R.S32.HI R220, RZ, 0x5, R7 ;  /* 0x00000005ffdc7819 */ /* 0x000fc40000011407 */
[----:B------:R-:W-:Y:S02]  /*0b80*/  SHF.R.S32.HI R5, RZ, 0x1f, R4 ;  /* 0x0000001fff057819 */ /* 0x000fe40000011404 */
[----:B------:R-:W-:Y:S02]  /*0b90*/  SHF.R.S32.HI R13, RZ, 0x1f, R7 ;  /* 0x0000001fff0d7819 */ /* 0x000fe40000011407 */
[----:B------:R-:W-:Y:S02]  /*0ba0*/  SHF.R.S32.HI R8, RZ, 0x1f, R9 ;  /* 0x0000001fff087819 */ /* 0x000fe40000011409 */
[----:B------:R-:W-:Y:S02]  /*0bb0*/  LEA.HI R7, R6, R11, RZ, 0x1 ;  /* 0x0000000b06077211 */ /* 0x000fe400078f08ff */
[----:B------:R-:W-:Y:S02]  /*0bc0*/  LEA.HI R6, R5, R4, RZ, 0x2 ;  /* 0x0000000405067211 */ /* 0x000fe400078f10ff */
[----:B------:R-:W-:-:S02]  /*0bd0*/  LEA.HI R10, R8, R9, RZ, 0x3 ;  /* 0x00000009080a7211 */ /* 0x000fc400078f18ff */
[----:B------:R-:W-:Y:S02]  /*0be0*/  LOP3.LUT R14, R7, 0x1ffffffe, RZ, 0xc0, !PT ;  /* 0x1ffffffe070e7812 */ /* 0x000fe400078ec0ff */
[----:B------:R-:W-:Y:S02]  /*0bf0*/  LEA.HI R13, R13, R220, RZ, 0x2 ;  /* 0x000000dc0d0d7211 */ /* 0x000fe400078f10ff */
[----:B------:R-:W-:Y:S01]  /*0c00*/  SHF.R.S32.HI R7, RZ, 0x2, R6 ;  /* 0x00000002ff077819 */ /* 0x000fe20000011406 */
[----:B------:R-:W-:Y:S01]  /*0c10*/  IMAD.IADD R14, R11, 0x1, -R14 ;  /* 0x000000010b0e7824 */ /* 0x000fe200078e0a0e */
[----:B------:R-:W-:Y:S02]  /*0c20*/  SHF.R.S32.HI R8, RZ, 0x1f, R6 ;  /* 0x0000001fff087819 */ /* 0x000fe40000011406 */
[----:B------:R-:W-:Y:S01]  /*0c30*/  SHF.R.S32.HI R15, RZ, 0x7, R3 ;  /* 0x00000007ff0f7819 */ /* 0x000fe20000011403 */
[----:B------:R-:W-:Y:S01]  /*0c40*/  IMAD.SHL.U32 R14, R14, 0x8, RZ ;  /* 0x000000080e0e7824 */ /* 0x000fe200078e00ff */
[----:B------:R-:W-:-:S02]  /*0c50*/  LOP3.LUT R13, R13, 0x3ffffc, RZ, 0xc0, !PT ;  /* 0x003ffffc0d0d7812 */ /* 0x000fc400078ec0ff */
[----:B------:R-:W-:Y:S01]  /*0c60*/  LEA.HI R8, R8, R7, RZ, 0x3 ;  /* 0x0000000708087211 */ /* 0x000fe200078f18ff */
[----:B------:R-:W-:Y:S01]  /*0c70*/  IMAD R16, R15, 0x100, R9 ;  /* 0x000001000f107824 */ /* 0x000fe200078e0209 */
[----:B------:R-:W-:Y:S01]  /*0c80*/  LOP3.LUT R12, R10, 0xfffffff8, RZ, 0xc0, !PT ;  /* 0xfffffff80a0c7812 */ /* 0x000fe200078ec0ff */
[----:B------:R-:W-:Y:S01]  /*0c90*/  IMAD.IADD R13, R220, 0x1, -R13 ;  /* 0x00000001dc0d7824 */ /* 0x000fe200078e0a0d */
[----:B------:R-:W-:Y:S01]  /*0ca0*/  LOP3.LUT R8, R8, 0xfffffff8, RZ, 0xc0, !PT ;  /* 0xfffffff808087812 */ /* 0x000fe200078ec0ff */
[----:B------:R-:W-:Y:S01]  /*0cb0*/  IMAD.SHL.U32 R10, R10, 0x40, RZ ;  /* 0x000000400a0a7824 */ /* 0x000fe200078e00ff */
[----:B------:R-:W-:Y:S01]  /*0cc0*/  LEA.HI R5, R5, R4, RZ, 0x5 ;  /* 0x0000000405057211 */ /* 0x000fe200078f28ff */
[----:B------:R-:W-:Y:S01]  /*0cd0*/  IMAD.IADD R12, R9, 0x1, -R12 ;  /* 0x00000001090c7824 */ /* 0x000fe200078e0a0c */
[----:B------:R-:W-:Y:S01]  /*0ce0*/  LOP3.LUT R11, R6, 0x7ffffffc, RZ, 0xc0, !PT ;  /* 0x7ffffffc060b7812 */ /* 0x000fe200078ec0ff */
[----:B------:R-:W-:Y:S01]  /*0cf0*/  IMAD R13, R13, 0x10, R16 ;  /* 0x000000100d0d7824 */ /* 0x000fe200078e0210 */
[----:B------:R-:W-:Y:S01]  /*0d00*/  SHF.R.S32.HI R5, RZ, 0x5, R5 ;  /* 0x00000005ff057819 */ /* 0x000fe20000011405 */
[----:B------:R-:W-:Y:S01]  /*0d10*/  IMAD.IADD R8, R7, 0x1, -R8 ;  /* 0x0000000107087824 */ /* 0x000fe200078e0a08 */
[----:B------:R-:W-:Y:S01]  /*0d20*/  LEA.HI R3, R3, R15, RZ, 0x1 ;  /* 0x0000000f03037211 */ /* 0x000fe200078f08ff */
[----:B------:R-:W-:Y:S01]  /*0d30*/  IMAD.IADD R11, R4, 0x1, -R11 ;  /* 0x00000001040b7824 */ /* 0x000fe200078e0a0b */
[-C--:B------:R-:W-:Y:S01]  /*0d40*/  LEA.HI R4, R0, R19.reuse, RZ, 0x3 ;  /* 0x0000001300047211 */ /* 0x080fe200078f18ff */
[----:B------:R-:W-:Y:S01]  /*0d50*/  IMAD.SHL.U32 R9, R12, 0x40, RZ ;  /* 0x000000400c097824 */ /* 0x000fe200078e00ff */
[----:B------:R-:W-:Y:S01]  /*0d60*/  LEA.HI R0, R0, R19, RZ, 0x2 ;  /* 0x0000001300007211 */ /* 0x000fe200078f10ff */
[----:B------:R-:W-:Y:S01]  /*0d70*/  IMAD.U32 R7, R13, 0x40, R14 ;  /* 0x000000400d077824 */ /* 0x000fe200078e000e */
[----:B------:R-:W-:Y:S01]  /*0d80*/  LOP3.LUT R3, R3, 0xfffffe, RZ, 0xc0, !PT ;  /* 0x00fffffe03037812 */ /* 0x000fe200078ec0ff */
[----:B------:R-:W-:Y:S01]  /*0d90*/  IMAD R194, R5, 0x10, R8 ;  /* 0x0000001005c27824 */ /* 0x000fe200078e0208 */
[----:B------:R-:W-:Y:S01]  /*0da0*/  SHF.R.S32.HI R5, RZ, 0x3, R4 ;  /* 0x00000003ff057819 */ /* 0x000fe20000011404 */
[----:B------:R-:W-:Y:S01]  /*0db0*/  IMAD.SHL.U32 R221, R11, 0x2, RZ ;  /* 0x000000020bdd7824 */ /* 0x000fe200078e00ff */
[----:B------:R-:W-:Y:S01]  /*0dc0*/  LOP3.LUT R9, R9, 0x1c0, RZ, 0xc0, !PT ;  /* 0x000001c009097812 */ /* 0x000fe200078ec0ff */
[----:B------:R0:W-:Y:S01]  /*0dd0*/  STL [R1+0x6c], R7 ;  /* 0x00006c0701007387 */ /* 0x0001e20000100800 */
[----:B------:R-:W-:Y:S01]  /*0de0*/  LOP3.LUT R4, R4, 0xfffffff8, RZ, 0xc0, !PT ;  /* 0xfffffff804047812 */ /* 0x000fe200078ec0ff */
[----:B------:R-:W-:Y:S01]  /*0df0*/  IMAD.IADD R3, R15, 0x1, -R3 ;  /* 0x000000010f037824 */ /* 0x000fe200078e0a03 */
[----:B------:R-:W-:Y:S01]  /*0e00*/  LOP3.LUT R14, R9, 0x8, R14, 0xf8, !PT ;  /* 0x00000008090e7812 */ /* 0x000fe200078ef80e */
[----:B------:R-:W-:Y:S01]  /*0e10*/  STL [R1+0x48], RZ ;  /* 0x000048ff01007387 */ /* 0x000fe20000100800 */
[--C-:B------:R-:W-:Y:S01]  /*0e20*/  SHF.R.S32.HI R23, RZ, 0x2, R0.reuse ;  /* 0x00000002ff177819 */ /* 0x100fe20000011400 */
[----:B------:R-:W-:Y:S01]  /*0e30*/  IMAD.SHL.U32 R222, R3, 0x100, RZ ;  /* 0x0000010003de7824 */ /* 0x000fe200078e00ff */
[----:B------:R-:W-:-:S02]  /*0e40*/  SHF.R.S32.HI R6, RZ, 0x1f, R0 ;  /* 0x0000001fff067819 */ /* 0x000fc40000011400 */
[----:B------:R-:W-:Y:S02]  /*0e50*/  SHF.R.U32.HI R9, RZ, 0x3, R9 ;  /* 0x00000003ff097819 */ /* 0x000fe40000011609 */
[----:B0-----:R-:W-:Y:S01]  /*0e60*/  LOP3.LUT R7, R10, 0x7ffffe00, RZ, 0xc0, !PT ;  /* 0x7ffffe000a077812 */ /* 0x001fe200078ec0ff */
[C---:B------:R-:W-:Y:S01]  /*0e70*/  IMAD.IADD R10, R19.reuse, 0x1, -R4 ;  /* 0x00000001130a7824 */ /* 0x040fe200078e0a04 */
[----:B------:R-:W-:Y:S02]  /*0e80*/  LOP3.LUT R0, R0, 0xfffffffc, RZ, 0xc0, !PT ;  /* 0xfffffffc00007812 */ /* 0x000fe400078ec0ff */
[----:B------:R-:W-:Y:S01]  /*0e90*/  LOP3.LUT R14, R14, R9, RZ, 0x3c, !PT ;  /* 0x000000090e0e7212 */ /* 0x000fe200078e3cff */
[----:B------:R-:W-:Y:S01]  /*0ea0*/  IMAD.SHL.U32 R192, R10, 0x8, RZ ;  /* 0x000000080ac07824 */ /* 0x000fe200078e00ff */
[----:B------:R-:W-:Y:S01]  /*0eb0*/  LEA.HI R6, R6, R23, RZ, 0x3 ;  /* 0x0000001706067211 */ /* 0x000fe200078f18ff */
[----:B------:R-:W-:Y:S01]  /*0ec0*/  IMAD.IADD R8, R19, 0x1, -R0 ;  /* 0x0000000113087824 */ /* 0x000fe200078e0a00 */
[----:B------:R-:W-:Y:S01]  /*0ed0*/  R2P PR, R12, 0x6 ;  /* 0x000000060c007804 */ /* 0x000fe20000000000 */
[----:B------:R-:W-:Y:S01]  /*0ee0*/  VIADD R9, R23, 0x20 ;  /* 0x0000002017097836 */ /* 0x000fe20000000000 */
[----:B------:R-:W-:Y:S01]  /*0ef0*/  LOP3.LUT R6, R6, 0xfffffff8, RZ, 0xc0, !PT ;  /* 0xfffffff806067812 */ /* 0x000fe200078ec0ff */
        /* <DEDUP_REMOVED lines=8> */
[----:B------:R-:W-:Y:S01]  /*0f80*/  VIADD R32, R192, 0x100 ;  /* 0x00000100c0207836 */ /* 0x000fe20000000000 */
[----:B------:R-:W-:Y:S01]  /*0f90*/  LEA.HI R5, R5, R9, RZ, 0x3 ;  /* 0x0000000905057211 */ /* 0x000fe200078f18ff */
[C---:B------:R-:W-:Y:S01]  /*0fa0*/  IMAD.SHL.U32 R16, R8.reuse, 0x8, RZ ;  /* 0x0000000808107824 */ /* 0x040fe200078e00ff */
[----:B------:R-:W-:Y:S01]  /*0fb0*/  SHF.R.S32.HI R35, RZ, 0x1f, R34 ;  /* 0x0000001fff237819 */ /* 0x000fe20000011422 */
[----:B------:R-:W-:Y:S01]  /*0fc0*/  IMAD.SHL.U32 R186, R8, 0x4, RZ ;  /* 0x0000000408ba7824 */ /* 0x000fe200078e00ff */
[----:B------:R-:W-:Y:S01]  /*0fd0*/  SHF.R.S32.HI R34, RZ, 0x1f, R33 ;  /* 0x0000001fff227819 */ /* 0x000fe20000011421 */
[----:B------:R-:W-:Y:S01]  /*0fe0*/  VIADD R31, R192, 0x140 ;  /* 0x00000140c01f7836 */ /* 0x000fe20000000000 */
[----:B------:R-:W-:Y:S01]  /*0ff0*/  LOP3.LUT R4, R4, 0x1c0, RZ, 0xc0, !PT ;  /* 0x000001c004047812 */ /* 0x000fe200078ec0ff */
[C---:B------:R-:W-:Y:S01]  /*1000*/  VIADD R30, R192.reuse, 0x180 ;  /* 0x00000180c01e7836 */ /* 0x040fe20000000000 */
[----:B------:R-:W-:Y:S01]  /*1010*/  SHF.R.S32.HI R33, RZ, 0x1f, R32 ;  /* 0x0000001fff217819 */ /* 0x000fe20000011420 */
[----:B------:R-:W-:Y:S01]  /*1020*/  VIADD R28, R192, 0x1c0 ;  /* 0x000001c0c01c7836 */ /* 0x000fe20000000000 */
[----:B------:R-:W-:Y:S01]  /*1030*/  SHF.R.S32.HI R32, RZ, 0x1f, R31 ;  /* 0x0000001fff207819 */ /* 0x000fe2000001141f */
[----:B------:R-:W-:Y:S01]  /*1040*/  VIADD R211, R16, 0xa0 ;  /* 0x000000a010d37836 */ /* 0x000fe20000000000 */
[----:B------:R-:W-:Y:S01]  /*1050*/  SHF.R.S32.HI R31, RZ, 0x1f, R30 ;  /* 0x0000001fff1f7819 */ /* 0x000fe2000001141e */
[----:B------:R-:W-:Y:S01]  /*1060*/  VIADD R193, R186, 0x10 ;  /* 0x00000010bac17836 */ /* 0x000fe20000000000 */
[----:B------:R-:W-:Y:S01]  /*1070*/  SHF.R.S32.HI R30, RZ, 0x1f, R28 ;  /* 0x0000001fff1e7819 */ /* 0x000fe2000001141c */
[C---:B------:R-:W-:Y:S01]  /*1080*/  VIADD R210, R16.reuse, 0xc0 ;  /* 0x000000c010d27836 */ /* 0x040fe20000000000 */
[----:B------:R-:W-:Y:S01]  /*1090*/  SHF.R.U32.HI R24, RZ, 0x3, R4 ;  /* 0x00000003ff187819 */ /* 0x000fe20000011604 */
[----:B------:R-:W-:Y:S01]  /*10a0*/  VIADD R209, R16, 0xe0 ;  /* 0x000000e010d17836 */ /* 0x000fe20000000000 */
[----:B------:R-:W-:Y:S01]  /*10b0*/  SHF.R.S32.HI R20, RZ, 0x1f, R193 ;  /* 0x0000001fff147819 */ /* 0x000fe200000114c1 */
        /* <DEDUP_REMOVED lines=8> */
[C---:B------:R-:W-:Y:S01]  /*1140*/  VIADD R208, R16.reuse, 0x100 ;  /* 0x0000010010d07836 */ /* 0x040fe20000000000 */
[----:B------:R-:W-:Y:S01]  /*1150*/  LOP3.LUT R5, R5, 0xfffffe00, RZ, 0xc0, !PT ;  /* 0xfffffe0005057812 */ /* 0x000fe200078ec0ff */
[C---:B------:R-:W-:Y:S01]  /*1160*/  VIADD R207, R16.reuse, 0x120 ;  /* 0x0000012010cf7836 */ /* 0x040fe20000000000 */
[----:B------:R0:W-:Y:S01]  /*1170*/  STL [R1+0x58], R28 ;  /* 0x0000581c01007387 */ /* 0x0001e20000100800 */
[C---:B------:R-:W-:Y:S01]  /*1180*/  VIADD R206, R16.reuse, 0x140 ;  /* 0x0000014010ce7836 */ /* 0x040fe20000000000 */
[----:B------:R-:W-:Y:S01]  /*1190*/  SHF.L.U64.HI R30, R211, 0x1, R4 ;  /* 0x00000001d31e7819 */ /* 0x000fe20000010204 */
[C---:B------:R-:W-:Y:S01]  /*11a0*/  VIADD R205, R16.reuse, 0x160 ;  /* 0x0000016010cd7836 */ /* 0x040fe20000000000 */
[----:B------:R-:W-:Y:S01]  /*11b0*/  SHF.R.S32.HI R13, RZ, 0x1f, R208 ;  /* 0x0000001fff0d7819 */ /* 0x000fe200000114d0 */
[C---:B------:R-:W-:Y:S01]  /*11c0*/  VIADD R204, R16.reuse, 0x180 ;  /* 0x0000018010cc7836 */ /* 0x040fe20000000000 */
[----:B------:R-:W-:Y:S01]  /*11d0*/  SHF.L.U64.HI R4, R209, 0x1, R6 ;  /* 0x00000001d1047819 */ /* 0x000fe20000010206 */
[----:B------:R-:W-:Y:S01]  /*11e0*/  STL [R1+0x64], R5 ;  /* 0x0000640501007387 */ /* 0x000fe20000100800 */
[----:B------:R-:W-:Y:S01]  /*11f0*/  SHF.R.S32.HI R8, RZ, 0x1f, R207 ;  /* 0x0000001fff087819 */ /* 0x000fe200000114cf */
[----:B------:R-:W-:Y:S01]  /*1200*/  VIADD R195, R16, 0x1a0 ;  /* 0x000001a010c37836 */ /* 0x000fe20000000000 */
[----:B0-----:R-:W-:Y:S01]  /*1210*/  SHF.L.U64.HI R28, R210, 0x1, R9 ;  /* 0x00000001d21c7819 */ /* 0x001fe20000010209 */
[----:B------:R-:W-:Y:S01]  /*1220*/  STL [R1], R30 ;  /* 0x0000001e01007387 */ /* 0x000fe20000100800 */
[----:B------:R-:W-:Y:S01]  /*1230*/  SHF.R.S32.HI R15, RZ, 0x1f, R206 ;  /* 0x0000001fff0f7819 */ /* 0x000fe200000114ce */
[----:B------:R-:W-:Y:S01]  /*1240*/  IMAD R7, R220, 0x400, R7 ;  /* 0x00000400dc077824 */ /* 0x000fe200078e0207 */
[----:B------:R-:W-:Y:S01]  /*1250*/  SHF.L.U64.HI R9, R208, 0x1, R13 ;  /* 0x00000001d0097819 */ /* 0x000fe2000001020d */
[----:B------:R-:W-:Y:S01]  /*1260*/  STL [R1+0x4], R28 ;  /* 0x0000041c01007387 */ /* 0x000fe20000100800 */
[----:B------:R-:W-:Y:S01]  /*1270*/  SHF.L.U64.HI R6, R207, 0x1, R8 ;  /* 0x00000001cf067819 */ /* 0x000fe20000010208 */
[C---:B------:R-:W-:Y:S01]  /*1280*/  VIADD R216, R16.reuse, 0x1c0 ;  /* 0x000001c010d87836 */ /* 0x040fe20000000000 */
[----:B------:R-:W-:Y:S01]  /*1290*/  SHF.R.S32.HI R10, RZ, 0x1f, R205 ;  /* 0x0000001fff0a7819 */ /* 0x000fe200000114cd */
[----:B------:R0:W-:Y:S01]  /*12a0*/  STL [R1+0x8], R4 ;  /* 0x0000080401007387 */ /* 0x0001e20000100800 */
[----:B------:R-:W-:Y:S01]  /*12b0*/  SHF.R.S32.HI R21, RZ, 0x1f, R204 ;  /* 0x0000001fff157819 */ /* 0x000fe200000114cc */
[----:B------:R-:W-:Y:S01]  /*12c0*/  VIADD R215, R16, 0x1e0 ;  /* 0x000001e010d77836 */ /* 0x000fe20000000000 */
[----:B------:R-:W-:Y:S01]  /*12d0*/  SHF.R.S32.HI R12, RZ, 0x1f, R195 ;  /* 0x0000001fff0c7819 */ /* 0x000fe200000114c3 */
[----:B------:R-:W-:Y:S01]  /*12e0*/  STL [R1+0xc], R9 ;  /* 0x00000c0901007387 */ /* 0x000fe20000100800 */
[----:B------:R-:W-:Y:S01]  /*12f0*/  SHF.L.U64.HI R8, R205, 0x1, R10 ;  /* 0x00000001cd087819 */ /* 0x000fe2000001020a */
[----:B------:R-:W-:Y:S01]  /*1300*/  IMAD.IADD R7, R7, 0x1, R14 ;  /* 0x0000000107077824 */ /* 0x000fe200078e020e */
[----:B------:R-:W-:Y:S01]  /*1310*/  SHF.R.S32.HI R29, RZ, 0x1f, R216 ;  /* 0x0000001fff1d7819 */ /* 0x000fe200000114d8 */
[----:B------:R1:W-:Y:S01]  /*1320*/  STL [R1+0x10], R6 ;  /* 0x0000100601007387 */ /* 0x0003e20000100800 */
[----:B------:R-:W-:Y:S01]  /*1330*/  SHF.R.S32.HI R14, RZ, 0x1f, R215 ;  /* 0x0000001fff0e7819 */ /* 0x000fe200000114d7 */
[----:B------:R-:W-:Y:S01]  /*1340*/  IMAD R223, R7, 0x2, R2 ;  /* 0x0000000207df7824 */ /* 0x000fe200078e0202 */
[----:B0-----:R-:W-:Y:S01]  /*1350*/  SHF.L.U64.HI R4, R206, 0x1, R15 ;  /* 0x00000001ce047819 */ /* 0x001fe2000001020f */
[----:B------:R-:W-:Y:S01]  /*1360*/  VIADD R214, R16, 0x40 ;  /* 0x0000004010d67836 */ /* 0x000fe20000000000 */
[----:B------:R-:W-:Y:S01]  /*1370*/  SHF.L.U64.HI R7, R216, 0x1, R29 ;  /* 0x00000001d8077819 */ /* 0x000fe2000001021d */
[----:B------:R-:W-:Y:S01]  /*1380*/  VIADD R213, R16, 0x60 ;  /* 0x0000006010d57836 */ /* 0x000fe20000000000 */
[----:B------:R-:W-:Y:S01]  /*1390*/  LOP3.LUT R5, R5, R0, R24, 0xf6, !PT ;  /* 0x0000000005057212 */ /* 0x000fe200078ef618 */
[----:B------:R0:W-:Y:S01]  /*13a0*/  STL [R1+0x14], R4 ;  /* 0x0000140401007387 */ /* 0x0001e20000100800 */
[----:B------:R-:W-:Y:S01]  /*13b0*/  IMAD R0, R3, 0x8, R194 ;  /* 0x0000000803007824 */ /* 0x000fe200078e02c2 */
[----:B-1----:R-:W-:Y:S01]  /*13c0*/  SHF.L.U64.HI R6, R204, 0x1, R21 ;  /* 0x00000001cc067819 */ /* 0x002fe20000010215 */
[C---:B------:R-:W-:Y:S01]  /*13d0*/  VIADD R212, R16.reuse, 0x80 ;  /* 0x0000008010d47836 */ /* 0x040fe20000000000 */
[----:B------:R-:W-:Y:S01]  /*13e0*/  STL [R1+0x18], R8 ;  /* 0x0000180801007387 */ /* 0x000fe20000100800 */
[----:B------:R-:W-:Y:S01]  /*13f0*/  VIADD R226, R223, 0x36400 ;  /* 0x00036400dfe27836 */ /* 0x000fe20000000000 */
[----:B------:R-:W-:Y:S01]  /*1400*/  SEL R225, R225, 0xffffffc0, !P2 ;  /* 0xffffffc0e1e17807 */ /* 0x000fe20005000000 */
[----:B------:R-:W-:Y:S01]  /*1410*/  VIADD R19, R16, 0x20 ;  /* 0x0000002010137836 */ /* 0x000fe20000000000 */
[----:B------:R1:W-:Y:S01]  /*1420*/  STL [R1+0x1c], R6 ;  /* 0x00001c0601007387 */ /* 0x0003e20000100800 */
[----:B------:R-:W-:Y:S01]  /*1430*/  VIADD R224, R223, 0x36420 ;  /* 0x00036420dfe07836 */ /* 0x000fe20000000000 */
[----:B0-----:R-:W-:Y:S01]  /*1440*/  SHF.L.U64.HI R4, R195, 0x1, R12 ;  /* 0x00000001c3047819 */ /* 0x001fe2000001020c */
[C---:B------:R-:W-:Y:S01]  /*1450*/  @P1 VIADD R224, R226.reuse, 0xffffffe0 ;  /* 0xffffffe0e2e01836 */ /* 0x040fe20000000000 */
[----:B------:R-:W-:Y:S01]  /*1460*/  SHF.R.S32.HI R227, RZ, 0x1f, R214 ;  /* 0x0000001fffe37819 */ /* 0x000fe200000114d6 */
[----:B------:R-:W-:Y:S01]  /*1470*/  IMAD.IADD R226, R226, 0x1, R225 ;  /* 0x00000001e2e27824 */ /* 0x000fe200078e02e1 */
[----:B------:R-:W-:Y:S01]  /*1480*/  SHF.R.S32.HI R228, RZ, 0x1f, R213 ;  /* 0x0000001fffe47819 */ /* 0x000fe200000114d5 */
[----:B------:R0:W-:Y:S01]  /*1490*/  STL [R1+0x20], R4 ;  /* 0x0000200401007387 */ /* 0x0001e20000100800 */
[----:B------:R-:W-:Y:S01]  /*14a0*/  SHF.R.S32.HI R229, RZ, 0x1f, R212 ;  /* 0x0000001fffe57819 */ /* 0x000fe200000114d4 */
[----:B------:R-:W-:Y:S01]  /*14b0*/  IMAD.IADD R225, R225, 0x1, R224 ;  /* 0x00000001e1e17824 */ /* 0x000fe200078e02e0 */
[----:B-1----:R-:W-:Y:S01]  /*14c0*/  SHF.L.U64.HI R6, R215, 0x1, R14 ;  /* 0x00000001d7067819 */ /* 0x002fe2000001020e */
[----:B------:R-:W-:Y:S01]  /*14d0*/  STL [R1+0x24], R7 ;  /* 0x0000240701007387 */ /* 0x000fe20000100800 */
[----:B------:R-:W-:-:S02]  /*14e0*/  SHF.R.S32.HI R17, RZ, 0x1f, R16 ;  /* 0x0000001fff117819 */ /* 0x000fc40000011410 */
[----:B------:R-:W-:Y:S01]  /*14f0*/  SHF.R.S32.HI R191, RZ, 0x1f, R19 ;  /* 0x0000001fffbf7819 */ /* 0x000fe20000011413 */
[----:B------:R-:W-:Y:S01]  /*1500*/  STL [R1+0x28], R6 ;  /* 0x0000280601007387 */ /* 0x000fe20000100800 */
[----:B------:R-:W-:Y:S02]  /*1510*/  SHF.L.U64.HI R227, R214, 0x1, R227 ;  /* 0x00000001d6e37819 */ /* 0x000fe400000102e3 */
[----:B0-----:R-:W-:Y:S02]  /*1520*/  SHF.L.U64.HI R4, R193, 0x1, R20 ;  /* 0x00000001c1047819 */ /* 0x001fe40000010214 */
[----:B------:R-:W-:Y:S02]  /*1530*/  SHF.L.U64.HI R228, R213, 0x1, R228 ;  /* 0x00000001d5e47819 */ /* 0x000fe400000102e4 */
[----:B------:R-:W-:Y:S01]  /*1540*/  SHF.L.U64.HI R229, R212, 0x1, R229 ;  /* 0x00000001d4e57819 */ /* 0x000fe200000102e5 */
[----:B------:R0:W-:Y:S02]  /*1550*/  STL [R1+0x54], R4 ;  /* 0x0000540401007387 */ /* 0x0001e40000100800 */
[----:B0-----:R-:W-:-:S05]  /*1560*/  IMAD R4, R5, 0x2, R2 ;  /* 0x0000000205047824 */ /* 0x001fca00078e0202 */
[----:B------:R0:W-:Y:S04]  /*1570*/  STL [R1+0x5c], R4 ;  /* 0x00005c0401007387 */ /* 0x0001e80000100800 */
[----:B------:R0:W-:Y:S01]  /*1580*/  STL [R1+0x68], R0 ;  /* 0x0000680001007387 */ /* 0x0001e20000100800 */
[----:B--2---:R-:W-:Y:S01]  /*1590*/  LOP3.LUT R188, R18, 0x1, RZ, 0xfc, !PT ;  /* 0x0000000112bc7812 */ /* 0x004fe200078efcff */
[----:B0-----:R-:W-:-:S07]  /*15a0*/  IMAD.MOV.U32 R18, RZ, RZ, RZ ;  /* 0x000000ffff127224 */ /* 0x001fce00078e00ff */
.L_x_1355:
        /* <DEDUP_REMOVED lines=15> */
[C---:B------:R-:W-:Y:S01]  /*16a0*/  @P2 LEA R4, P3, R0.reuse, UR4, 0x2 ;  /* 0x0000000400042c11 */ /* 0x040fe2000f8610ff */
[C---:B------:R-:W-:Y:S01]  /*16b0*/  IMAD.SHL.U32 R31, R0.reuse, 0x4, RZ ;  /* 0x00000004001f7824 */ /* 0x040fe200078e00ff */
[C-C-:B------:R-:W-:Y:S01]  /*16c0*/  SHF.L.U64.HI R30, R0.reuse, 0x2, R3.reuse ;  /* 0x00000002001e7819 */ /* 0x140fe20000010203 */
[----:B------:R0:W-:Y:S01]  /*16d0*/  STL [R1+0x50], R3 ;  /* 0x0000500301007387 */ /* 0x0001e20000100800 */
[----:B------:R-:W-:Y:S01]  /*16e0*/  @P2 LEA.HI.X R5, R0, UR5, R3, 0x2, P3 ;  /* 0x0000000500052c11 */ /* 0x000fe200098f1403 */
[----:B------:R-:W-:Y:S01]  /*16f0*/  ULDC UR4, c[0x0][0x288] ;  /* 0x0000a20000047ab9 */ /* 0x000fe20000000800 */
[----:B------:R-:W-:Y:S01]  /*1700*/  IADD3 R8, P4, R31, UR6, RZ ;  /* 0x000000061f087c10 */ /* 0x000fe2000ff9e0ff */
[----:B-1----:R1:W-:Y:S01]  /*1710*/  STL [R1+0x30], R31 ;  /* 0x0000301f01007387 */ /* 0x0023e20000100800 */
[----:B0-----:R-:W-:-:S02]  /*1720*/  IMAD.MOV.U32 R3, RZ, RZ, RZ ;  /* 0x000000ffff037224 */ /* 0x001fc400078e00ff */
        /* <DEDUP_REMOVED lines=11> */
[----:B------:R1:W5:Y:S01]  /*17e0*/  @P1 LDG.E R24, desc[UR40][R6.64] ;  /* 0x0000002806181981 */ /* 0x000362000c1e1900 */
[----:B------:R-:W-:Y:S01]  /*17f0*/  UISETP.NE.AND.EX UP0, UPT, UR5, URZ, UPT, UP0 ;  /* 0x0000003f0500728c */ /* 0x000fe2000bf05300 */
[----:B------:R-:W-:Y:S01]  /*1800*/  ISETP.NE.U32.AND P2, PT, RZ, UR8, PT ;  /* 0x00000008ff007c0c */ /* 0x000fe2000bf45070 */
[----:B------:R-:W-:Y:S01]  /*1810*/  ULDC UR4, c[0x0][0x424] ;  /* 0x0001090000047ab9 */ /* 0x000fe20000000800 */
[----:B------:R1:W-:Y:S01]  /*1820*/  STL [R1+0x2c], R26 ;  /* 0x00002c1a01007387 */ /* 0x0003e20000100800 */
[----:B------:R-:W-:Y:S01]  /*1830*/  USEL UR4, UR4, 0x1, UP0 ;  /* 0x0000000104047887 */ /* 0x000fe20008000000 */
[----:B------:R-:W-:Y:S01]  /*1840*/  ISETP.NE.AND.EX P2, PT, RZ, UR9, PT, P2 ;  /* 0x00000009ff007c0c */ /* 0x000fe2000bf45320 */
[----:B------:R-:W-:Y:S01]  /*1850*/  ULDC UR5, c[0x0][0x2f0] ;  /* 0x0000bc0000057ab9 */ /* 0x000fe20000000800 */
[----:B------:R-:W-:Y:S01]  /*1860*/  IMAD.MOV.U32 R41, RZ, RZ, R0 ;  /* 0x000000ffff297224 */ /* 0x000fe200078e0000 */
[----:B------:R-:W-:-:S03]  /*1870*/  UIMAD UR4, UR4, UR5, URZ ;  /* 0x00000005040472a4 */ /* 0x000fc6000f8e023f */
[----:B------:R-:W-:Y:S01]  /*1880*/  ULDC UR5, c[0x0][0x348] ;  /* 0x0000d20000057ab9 */ /* 0x000fe20000000800 */
[----:B------:R-:W-:Y:S08]  /*1890*/  @P1 BRA `(.L_x_1235) ;  /* 0x0000000000241947 */ /* 0x000ff00003800000 */
[----:B------:R-:W-:Y:S02]  /*18a0*/  ULDC.64 UR6, c[0x0][0xaf8] ;  /* 0x0002be0000067ab9 */ /* 0x000fe40000000a00 */
[----:B------:R-:W-:-:S04]  /*18b0*/  ISETP.NE.U32.AND P1, PT, RZ, UR6, PT ;  /* 0x00000006ff007c0c */ /* 0x000fc8000bf25070 */
[----:B------:R-:W-:-:S13]  /*18c0*/  ISETP.NE.AND.EX P1, PT, RZ, UR7, PT, P1 ;  /* 0x00000007ff007c0c */ /* 0x000fda000bf25310 */
[----:B------:R-:W-:Y:S05]  /*18d0*/  @!P1 BRA `(.L_x_1235) ;  /* 0x0000000000149947 */ /* 0x000fea0003800000 */
[----:B-1----:R-:W0:Y:S02]  /*18e0*/  LDC.64 R4, c[0x0][0xaf8] ;  /* 0x0002be00ff047b82 */ /* 0x002e240000000a00 */
[----:B0-----:R-:W-:-:S05]  /*18f0*/  IMAD.WIDE R4, R41, 0x4, R4 ;  /* 0x0000000429047825 */ /* 0x001fca00078e0204 */
[----:B-----5:R-:W2:Y:S04]  /*1900*/  LDG.E R24, desc[UR40][R4.64] ;  /* 0x0000002804187981 */ /* 0x020ea8000c1e1900 */
[----:B------:R-:W2:Y:S02]  /*1910*/  LDG.E R7, desc[UR40][R4.64+0x4] ;  /* 0x0000042804077981 */ /* 0x000ea4000c1e1900 */
[----:B--2---:R-:W-:-:S07]  /*1920*/  IMAD.IADD R24, R7, 0x1, -R24 ;  /* 0x0000000107187824 */ /* 0x004fce00078e0a18 */
.L_x_1235:
[----:B------:R-:W-:Y:S02]  /*1930*/  IMAD.U32 R40, RZ, RZ, UR5 ;  /* 0x00000005ff287e24 */ /* 0x000fe4000f8e00ff */
[----:B------:R-:W-:Y:S01]  /*1940*/  IMAD.U32 R28, RZ, RZ, UR4 ;  /* 0x00000004ff1c7e24 */ /* 0x000fe2000f8e00ff */
[----:B------:R-:W-:Y:S06]  /*1950*/  @!P2 BRA `(.L_x_1236) ;  /* 0x000000000010a947 */ /* 0x000fec0003800000 */
[----:B-1----:R-:W-:-:S04]  /*1960*/  IADD3 R4, P0, R31, UR8, RZ ;  /* 0x000000081f047c10 */ /* 0x002fc8000ff1e0ff */
[----:B------:R-:W-:-:S05]  /*1970*/  IADD3.X R5, R30, UR9, RZ, P0, !PT ;  /* 0x000000091e057c10 */ /* 0x000fca00087fe4ff */
[----:B------:R0:W5:Y:S01]  /*1980*/  LDG.E R28, desc[UR40][R4.64] ;  /* 0x00000028041c7981 */ /* 0x000162000c1e1900 */
[----:B------:R-:W-:Y:S05]  /*1990*/  BRA `(.L_x_1237) ;  /* 0x0000000000107947 */ /* 0x000fea0003800000 */
.L_x_1236:
[----:B------:R-:W-:Y:S05]  /*19a0*/  @!P0 BRA `(.L_x_1237) ;  /* 0x00000000000c8947 */ /* 0x000fea0003800000 */
[----:B-1----:R-:W2:Y:S04]  /*19b0*/  LDG.E R5, desc[UR40][R8.64] ;  /* 0x0000002808057981 */ /* 0x002ea8000c1e1900 */
[----:B------:R-:W2:Y:S02]  /*19c0*/  LDG.E R28, desc[UR40][R8.64+0x4] ;  /* 0x00000428081c7981 */ /* 0x000ea4000c1e1900 */
[----:B--2---:R-:W-:-:S07]  /*19d0*/  IMAD.IADD R28, R28, 0x1, -R5 ;  /* 0x000000011c1c7824 */ /* 0x004fce00078e0a05 */
.L_x_1237:
[----:B------:R-:W-:Y:S02]  /*19e0*/  ULDC.64 UR4, c[0x0][0xb08] ;  /* 0x0002c20000047ab9 */ /* 0x000fe40000000a00 */
[----:B------:R-:W-:-:S04]  /*19f0*/  ISETP.NE.U32.AND P0, PT, RZ, UR4, PT ;  /* 0x00000004ff007c0c */ /* 0x000fc8000bf05070 */
[----:B------:R-:W-:Y:S01]  /*1a00*/  ISETP.NE.AND.EX P0, PT, RZ, UR5, PT, P0 ;  /* 0x00000005ff007c0c */ /* 0x000fe2000bf05300 */
[----:B-----5:R-:W-:Y:S01]  /*1a10*/  IMAD.IADD R11, R28, 0x1, -R3 ;  /* 0x000000011c0b7824 */ /* 0x020fe200078e0a03 */
[----:B------:R-:W-:-:S11]  /*1a20*/  ULDC.64 UR4, c[0x0][0xb28] ;  /* 0x0002ca0000047ab9 */ /* 0x000fd60000000a00 */
[----:B01----:R-:W0:Y:S02]  /*1a30*/  @P0 LDC.64 R4, c[0x0][0xb08] ;  /* 0x0002c200ff040b82 */ /* 0x003e240000000a00 */
        /* <DEDUP_REMOVED lines=49> */
.L_x_1240:
[----:B------:R-:W-:Y:S05]  /*1d50*/  BSYNC B6 ;  /* 0x0000000000067941 */ /* 0x000fea0003800000 */
.L_x_1239:
        /* <DEDUP_REMOVED lines=20> */
.L_x_1242:
[----:B------:R-:W-:Y:S05]  /*1ea0*/  BSYNC B6 ;  /* 0x0000000000067941 */ /* 0x000fea0003800000 */
.L_x_1241:
[----:B------:R-:W-:Y:S01]  /*1eb0*/  ULDC.64 UR4, c[0x0][0xaf0] ;  /* 0x0002bc0000047ab9 */ /* 0x000fe20000000a00 */
[----:B------:R-:W0:Y:S01]  /*1ec0*/  LDC R51, c[0x0][0x3f4] ;  /* 0x0000fd00ff337b82 */ /* 0x000e220000000800 */
[----:B------:R-:W-:-:S04]  /*1ed0*/  ISETP.NE.U32.AND P0, PT, RZ, UR4, PT ;  /* 0x00000004ff007c0c */ /* 0x000fc8000bf05070 */
[----:B------:R-:W-:-:S03]  /*1ee0*/  ISETP.NE.AND.EX P0, PT, RZ, UR5, PT, P0 ;  /* 0x00000005ff007c0c */ /* 0x000fc6000bf05300 */
[----:B------:R-:W1:Y:S08]  /*1ef0*/  LDC.64 R4, c[0x0][0x3f8] ;  /* 0x0000fe00ff047b82 */ /* 0x000e700000000a00 */
[----:B------:R-:W2:Y:S02]  /*1f00*/  LDC.64 R46, c[0x0][0x408] ;  /* 0x00010200ff2e7b82 */ /* 0x000ea40000000a00 */
[----:B------:R-:W-:-:S02]  /*1f10*/  @P0 IADD3 R6, P1, R31, UR4, RZ ;  /* 0x000000041f060c10 */ /* 0x000fc4000ff3e0ff */
[----:B------:R-:W-:Y:S01]  /*1f20*/  SHF.R.S32.HI R3, RZ, 0x1f, R23 ;  /* 0x0000001fff037819 */ /* 0x000fe20000011417 */
[----:B------:R-:W3:Y:S01]  /*1f30*/  S2R R12, SR_TID.X ;  /* 0x00000000000c7919 */ /* 0x000ee20000002100 */
[----:B------:R-:W-:Y:S02]  /*1f40*/  @P0 IADD3.X R7, R30, UR5, RZ, P1, !PT ;  /* 0x000000051e070c10 */ /* 0x000fe40008ffe4ff */
[----:B------:R-:W-:Y:S01]  /*1f50*/  SHF.R.S32.HI R187, RZ, 0x1f, R186 ;  /* 0x0000001fffbb7819 */ /* 0x000fe200000114ba */
[----:B------:R-:W-:Y:S01]  /*1f60*/  IMAD.SHL.U32 R44, R190, 0x40, RZ ;  /* 0x00000040be2c7824 */ /* 0x000fe200078e00ff */
[----:B0-----:R-:W-:Y:S01]  /*1f70*/  ISETP.GE.AND P3, PT, R16, R51, PT ;  /* 0x000000331000720c */ /* 0x001fe20003f66270 */
[----:B------:R0:W4:Y:S01]  /*1f80*/  @P0 LDG.E R41, desc[UR40][R6.64] ;  /* 0x0000002806290981 */ /* 0x000122000c1e1900 */
[----:B------:R-:W-:Y:S01]  /*1f90*/  ULDC UR4, c[0x0][0x2f4] ;  /* 0x0000bd0000047ab9 */ /* 0x000fe20000000800 */
[----:B------:R-:W-:Y:S01]  /*1fa0*/  SHF.R.S32.HI R48, RZ, 0x1f, R26 ;  /* 0x0000001fff307819 */ /* 0x000fe2000001141a */
[----:B------:R-:W3:Y:S01]  /*1fb0*/  S2R R30, SR_TID.X ;  /* 0x00000000001e7919 */ /* 0x000ee20000002100 */
[-C--:B-1----:R-:W-:Y:S01]  /*1fc0*/  IMAD R0, R3, R4.reuse, RZ ;  /* 0x0000000403007224 */ /* 0x082fe200078e02ff */
[----:B------:R-:W-:Y:S01]  /*1fd0*/  LOP3.LUT R44, R44, 0x1c0, RZ, 0xc0, !PT ;  /* 0x000001c02c2c7812 */ /* 0x000fe200078ec0ff */
[----:B------:R-:W-:Y:S01]  /*1fe0*/  IMAD.WIDE.U32 R20, R23, R4, R186 ;  /* 0x0000000417147225 */ /* 0x000fe200078e00ba */
[----:B------:R-:W-:-:S02]  /*1ff0*/  SHF.L.U64.HI R42, R4, 0x6, R5 ;  /* 0x00000006042a7819 */ /* 0x000fc40000010205 */
[----:B0----5:R-:W-:Y:S01]  /*2000*/  SHF.R.S32.HI R7, RZ, 0x1f, R27 ;  /* 0x0000001fff077819 */ /* 0x021fe2000001141b */
[----:B------:R-:W-:Y:S01]  /*2010*/  IMAD R9, R23, R5, R0 ;  /* 0x0000000517097224 */ /* 0x000fe200078e0200 */
[----:B------:R-:W-:Y:S01]  /*2020*/  ISETP.GE.AND P2, PT, R16, UR4, PT ;  /* 0x0000000410007c0c */ /* 0x000fe2000bf46270 */
[----:B--2---:R-:W-:Y:S01]  /*2030*/  IMAD R8, R3, R46, RZ ;  /* 0x0000002e03087224 */ /* 0x004fe200078e02ff */
[----:B------:R-:W-:Y:S01]  /*2040*/  SEL R3, R51, RZ, P3 ;  /* 0x000000ff33037207 */ /* 0x000fe20001800000 */
[----:B------:R-:W-:Y:S01]  /*2050*/  IMAD.WIDE.U32 R32, R23, R4, R16 ;  /* 0x0000000417207225 */ /* 0x000fe200078e0010 */
[----:B------:R-:W-:Y:S02]  /*2060*/  SHF.L.U64.HI R45, R46, 0x6, R47 ;  /* 0x000000062e2d7819 */ /* 0x000fe4000001022f */
[----:B------:R-:W-:Y:S01]  /*2070*/  ISETP.GE.AND P1, PT, R19, UR4, PT ;  /* 0x0000000413007c0c */ /* 0x000fe2000bf26270 */
[----:B------:R-:W-:Y:S02]  /*2080*/  IMAD.IADD R3, R16, 0x1, R3 ;  /* 0x0000000110037824 */ /* 0x000fe400078e0203 */
[----:B------:R-:W-:-:S02]  /*2090*/  IMAD.IADD R21, R21, 0x1, R9 ;  /* 0x0000000115157824 */ /* 0x000fc400078e0209 */
[----:B------:R-:W-:Y:S01]  /*20a0*/  IMAD.IADD R33, R9, 0x1, R33 ;  /* 0x0000000109217824 */ /* 0x000fe200078e0221 */
[----:B------:R-:W-:Y:S01]  /*20b0*/  SHF.R.S32.HI R6, RZ, 0x1f, R3 ;  /* 0x0000001fff067819 */ /* 0x000fe20000011403 */
[----:B------:R-:W-:Y:S01]  /*20c0*/  IMAD R11, R23, R47, R8 ;  /* 0x0000002f170b7224 */ /* 0x000fe200078e0208 */
[----:B---3--:R-:W-:Y:S01]  /*20d0*/  SHF.R.U32.HI R12, RZ, 0x7, R12 ;  /* 0x00000007ff0c7819 */ /* 0x008fe2000001160c */
[C---:B------:R-:W-:Y:S01]  /*20e0*/  IMAD R8, R7.reuse, R4, RZ ;  /* 0x0000000407087224 */ /* 0x040fe200078e02ff */
[----:B------:R-:W-:Y:S01]  /*20f0*/  LEA.HI R3, R6, R3, RZ, 0x3 ;  /* 0x0000000306037211 */ /* 0x000fe200078f18ff */
[----:B------:R-:W-:Y:S02]  /*2100*/  IMAD R6, R7, R46, RZ ;  /* 0x0000002e07067224 */ /* 0x000fe400078e02ff */
[----:B------:R-:W-:Y:S01]  /*2110*/  IMAD.WIDE.U32 R20, R27, R4, R20 ;  /* 0x000000041b147225 */ /* 0x000fe200078e0014 */
[----:B------:R-:W-:-:S03]  /*2120*/  LOP3.LUT R58, R3, 0xfffffff8, RZ, 0xc0, !PT ;  /* 0xfffffff8033a7812 */ /* 0x000fc600078ec0ff */
[----:B------:R-:W-:Y:S01]  /*2130*/  IMAD.WIDE.U32 R32, R27, R4, R32 ;  /* 0x000000041b207225 */ /* 0x000fe200078e0020 */
[----:B------:R-:W-:-:S03]  /*2140*/  SHF.R.S32.HI R61, RZ, 0x1f, R58 ;  /* 0x0000001fff3d7819 */ /* 0x000fc6000001143a */
[----:B------:R-:W-:Y:S02]  /*2150*/  VIADD R30, R30, 0xffffff80 ;  /* 0xffffff801e1e7836 */ /* 0x000fe40000000000 */
[----:B------:R-:W-:Y:S01]  /*2160*/  IMAD.SHL.U32 R43, R4, 0x40, RZ ;  /* 0x00000040042b7824 */ /* 0x000fe200078e00ff */
[----:B------:R-:W-:Y:S01]  /*2170*/  LOP3.LUT R4, R44, 0x18, R16, 0xf8, !PT ;  /* 0x000000182c047812 */ /* 0x000fe200078ef810 */
[----:B------:R-:W-:Y:S01]  /*2180*/  IMAD R59, R27, R47, R6 ;  /* 0x0000002f1b3b7224 */ /* 0x000fe200078e0206 */
[----:B------:R-:W-:Y:S01]  /*2190*/  SHF.R.S32.HI R10, RZ, 0x1f, R30 ;  /* 0x0000001fff0a7819 */ /* 0x000fe2000001141e */
[C---:B------:R-:W-:Y:S01]  /*21a0*/  IMAD.WIDE.U32 R34, R23.reuse, R46, R186 ;  /* 0x0000002e17227225 */ /* 0x040fe200078e00ba */
[----:B------:R-:W-:Y:S02]  /*21b0*/  SHF.R.U32.HI R47, RZ, 0x3, R44 ;  /* 0x00000003ff2f7819 */ /* 0x000fe4000001162c */
[----:B------:R-:W-:Y:S01]  /*21c0*/  LEA.HI R10, R10, R30, RZ, 0x2 ;  /* 0x0000001e0a0a7211 */ /* 0x000fe200078f10ff */
[----:B------:R-:W-:-:S03]  /*21d0*/  IMAD.WIDE.U32 R36, R23, R46, R16 ;  /* 0x0000002e17247225 */ /* 0x000fc600078e0010 */
[----:B------:R-:W-:Y:S01]  /*21e0*/  LOP3.LUT R10, R10, 0xfffffffc, RZ, 0xc0, !PT ;  /* 0xfffffffc0a0a7812 */ /* 0x000fe200078ec0ff */
[----:B------:R-:W-:Y:S01]  /*21f0*/  IMAD R9, R27, R5, R8 ;  /* 0x000000051b097224 */ /* 0x000fe200078e0208 */
[-C--:B------:R-:W-:Y:S01]  /*2200*/  LOP3.LUT R5, R4, R47.reuse, RZ, 0x3c, !PT ;  /* 0x0000002f04057212 */ /* 0x080fe200078e3cff */
[----:B------:R-:W-:Y:S01]  /*2210*/  IMAD.IADD R35, R35, 0x1, R11 ;  /* 0x0000000123237824 */ /* 0x000fe200078e020b */
[----:B------:R-:W-:Y:S01]  /*2220*/  LOP3.LUT R4, R44, 0x38, R3, 0xf8, !PT ;  /* 0x000000382c047812 */ /* 0x000fe200078ef803 */
[----:B------:R-:W-:Y:S02]  /*2230*/  IMAD.IADD R37, R11, 0x1, R37 ;  /* 0x000000010b257824 */ /* 0x000fe400078e0225 */
[----:B------:R-:W-:Y:S01]  /*2240*/  IMAD R52, R220, 0x200, R5 ;  /* 0x00000200dc347824 */ /* 0x000fe200078e0205 */
[----:B------:R-:W-:Y:S01]  /*2250*/  LOP3.LUT R5, R4, R47, RZ, 0x3c, !PT ;  /* 0x0000002f04057212 */ /* 0x000fe200078e3cff */
[----:B------:R-:W-:-:S04]  /*2260*/  IMAD.WIDE.U32 R34, R27, R46, R34 ;  /* 0x0000002e1b227225 */ /* 0x000fc800078e0022 */
[----:B------:R-:W-:-:S04]  /*2270*/  IMAD.WIDE.U32 R36, R27, R46, R36 ;  /* 0x0000002e1b247225 */ /* 0x000fc800078e0024 */
[----:B------:R-:W-:Y:S02]  /*2280*/  IMAD.IADD R10, R30, 0x1, -R10 ;  /* 0x000000011e0a7824 */ /* 0x000fe400078e0a0a */
[----:B------:R-:W-:Y:S02]  /*2290*/  IMAD.IADD R55, R35, 0x1, R59 ;  /* 0x0000000123377824 */ /* 0x000fe400078e023b */
[----:B------:R-:W-:Y:S02]  /*22a0*/  IMAD.IADD R0, R29, 0x1, R28 ;  /* 0x000000011d007824 */ /* 0x000fe400078e021c */
[----:B------:R-:W-:Y:S02]  /*22b0*/  IMAD.SHL.U32 R46, R46, 0x40, RZ ;  /* 0x000000402e2e7824 */ /* 0x000fe400078e00ff */
[----:B------:R-:W-:Y:S02]  /*22c0*/  VIADD R49, R12, 0x8 ;  /* 0x000000080c317836 */ /* 0x000fe40000000000 */
[----:B------:R-:W-:-:S02]  /*22d0*/  IMAD R50, R10, 0x40, R23 ;  /* 0x000000400a327824 */ /* 0x000fc400078e0217 */
[----:B------:R-:W-:Y:S02]  /*22e0*/  IMAD.SHL.U32 R51, R51, 0x2, RZ ;  /* 0x0000000233337824 */ /* 0x000fe400078e00ff */
[----:B------:R-:W-:Y:S02]  /*22f0*/  IMAD.IADD R53, R21, 0x1, R9 ;  /* 0x0000000115357824 */ /* 0x000fe400078e0209 */
[----:B------:R-:W-:Y:S02]  /*2300*/  IMAD.IADD R54, R9, 0x1, R33 ;  /* 0x0000000109367824 */ /* 0x000fe400078e0221 */
[----:B------:R-:W-:Y:S02]  /*2310*/  IMAD.IADD R59, R59, 0x1, R37 ;  /* 0x000000013b3b7824 */ /* 0x000fe400078e0225 */
[----:B------:R-:W-:Y:S01]  /*2320*/  IMAD R62, R220, 0x200, R5 ;  /* 0x00000200dc3e7824 */ /* 0x000fe200078e0205 */
[----:B----4-:R-:W-:-:S07]  /*2330*/  SHF.R.S32.HI R60, RZ, 0x1f, R41 ;  /* 0x0000001fff3c7819 */ /* 0x010fce0000011429 */
.L_x_1275:
        /* <DEDUP_REMOVED lines=56> */
[----:B------:R-:W-:Y:S01]  /*26c0*/  LEA R70, P5, R6, UR4, 0x1 ;  /* 0x0000000406467c11 */ /* 0x000fe2000f8a08ff */
[----:B------:R-:W-:-:S03]  /*26d0*/  IMAD.WIDE.U32 R4, R43, R38, RZ ;  /* 0x000000262b047225 */ /* 0x000fc600078e00ff */
[----:B------:R-:W-:Y:S01]  /*26e0*/  LEA.HI.X R69, R6, UR5, R69, 0x1, P5 ;  /* 0x0000000506457c11 */ /* 0x000fe2000a8f0c45 */
[----:B------:R-:W-:-:S04]  /*26f0*/  IMAD R9, R11, R43, R8 ;  /* 0x0000002b0b097224 */ /* 0x000fc800078e0208 */
        /* <DEDUP_REMOVED lines=33> */
.L_x_1247:
[----:B------:R-:W-:Y:S05]  /*2910*/  BSYNC B1 ;  /* 0x0000000000017941 */ /* 0x000fea0003800000 */
.L_x_1246:
        /* <DEDUP_REMOVED lines=18> */
.L_x_1248:
[----:B------:R-:W-:Y:S01]  /*2a40*/  IMAD R63, R22, 0x8, R2 ;  /* 0x00000008163f7824 */ /* 0x000fe200078e0202 */
[----:B------:R-:W-:Y:S01]  /*2a50*/  SHF.L.U32 R74, R185, 0x1f, RZ ;  /* 0x0000001fb94a7819 */ /* 0x000fe200000006ff */
[----:B------:R-:W-:Y:S03]  /*2a60*/  BSSY B1, `(.L_x_1249) ;  /* 0x0000003000017945 */ /* 0x000fe60003800000 */
[----:B------:R-:W0:Y:S02]  /*2a70*/  SYNCS.PHASECHK.TRANS64.TRYWAIT P6, [R63+URZ+0x38890], R74 ;  /* 0x0388904a3f0075a7 */ /* 0x000e2400080c017f */
[----:B0-----:R-:W-:Y:S05]  /*2a80*/  @!P6 BRA `(.L_x_1250) ;  /* 0x0000018c0024e947 */ /* 0x001fea0003800000 */
.L_x_1490:
[----:B------:R-:W-:Y:S05]  /*2a90*/  BSYNC B1 ;  /* 0x0000000000017941 */ /* 0x000fea0003800000 */
.L_x_1249:
[----:B------:R-:W-:-:S03]  /*2aa0*/  UMOV UR4, 0xffffffff ;  /* 0xffffffff00047882 */ /* 0x000fc60000000000 */
[----:B------:R-:W-:Y:S05]  /*2ab0*/  BRA.DIV UR4, `(.L_x_1251) ;  /* 0x0000018e042c7947 */ /* 0x000fea000b800000 */
[----:B------:R1:W2:Y:S04]  /*2ac0*/  SHFL.IDX PT, R72, R69, RZ, 0x1c1f ;  /* 0x001c1fff45487589 */ /* 0x0002a800000e0000 */
[----:B------:R1:W3:Y:S02]  /*2ad0*/  SHFL.IDX PT, R14, R70, RZ, 0x1c1f ;  /* 0x001c1fff460e7589 */ /* 0x0002e400000e0000 */
.L_x_1494:
        /* <DEDUP_REMOVED lines=51> */
[----:B------:R-:W-:Y:S01]  /*2e10*/  F2FP.BF16.F32.PACK_AB R4, R7, R6 ;  /* 0x000000060704723e */ /* 0x000fe200000010ff */
[----:B------:R-:W-:Y:S01]  /*2e20*/  IMAD.MOV.U32 R6, RZ, RZ, R12 ;  /* 0x000000ffff067224 */ /* 0x000fe200078e000c */
[----:B------:R-:W-:Y:S01]  /*2e30*/  F2FP.BF16.F32.PACK_AB R5, R78, R79 ;  /* 0x0000004f4e05723e */ /* 0x000fe200000010ff */
[----:B------:R-:W-:-:S07]  /*2e40*/  IMAD.MOV.U32 R7, RZ, RZ, R13 ;  /* 0x000000ffff077224 */ /* 0x000fce00078e000d */
.L_x_1256:
[----:B------:R-:W-:Y:S05]  /*2e50*/  BSYNC B2 ;  /* 0x0000000000027941 */ /* 0x000fea0003800000 */
.L_x_1255:
[----:B0-----:R4:W-:Y:S02]  /*2e60*/  ST.E.128 desc[UR40][R10.64], R4 ;  /* 0x000000040a007985 */ /* 0x0019e4000c101d28 */
.L_x_1254:
[----:B------:R-:W-:Y:S05]  /*2e70*/  BSYNC B1 ;  /* 0x0000000000017941 */ /* 0x000fea0003800000 */
.L_x_1253:
        /* <DEDUP_REMOVED lines=58> */
.L_x_1258:
[----:B------:R-:W-:Y:S05]  /*3220*/  BSYNC B1 ;  /* 0x0000000000017941 */ /* 0x000fea0003800000 */
.L_x_1257:
[----:B--2---:R2:W-:Y:S01]  /*3230*/  ST.E.128 desc[UR40][R10.64], R4 ;  /* 0x000000040a007985 */ /* 0x0045e2000c101d28 */
[----:B------:R-:W-:Y:S05]  /*3240*/  BRA `(.L_x_1252) ;  /* 0x0000000c008c7947 */ /* 0x000fea0003800000 */
.L_x_1245:
        /* <DEDUP_REMOVED lines=28> */
[----:B------:R-:W-:Y:S02]  /*3410*/  IMAD.MOV.U32 R15, RZ, RZ, R5 ;  /* 0x000000ffff0f7224 */ /* 0x000fe400078e0005 */
[----:B---3--:R-:W-:Y:S01]  /*3420*/  IMAD.MOV.U32 R8, RZ, RZ, R31 ;  /* 0x000000ffff087224 */ /* 0x008fe200078e001f */
[----:B------:R-:W-:Y:S01]  /*3430*/  PRMT R81, R14, 0x5410, R10 ;  /* 0x000054100e517816 */ /* 0x000fe2000000000a */
[----:B------:R-:W-:Y:S01]  /*3440*/  IMAD.MOV.U32 R10, RZ, RZ, R30 ;  /* 0x000000ffff0a7224 */ /* 0x000fe200078e001e */
[----:B------:R-:W-:Y:S01]  /*3450*/  PRMT R85, R15, 0x5410, R11 ;  /* 0x000054100f557816 */ /* 0x000fe2000000000b */
[----:B------:R-:W-:-:S02]  /*3460*/  IMAD.MOV.U32 R9, RZ, RZ, R28 ;  /* 0x000000ffff097224 */ /* 0x000fc400078e001c */
[----:B------:R-:W-:Y:S01]  /*3470*/  IMAD.MOV.U32 R11, RZ, RZ, R29 ;  /* 0x000000ffff0b7224 */ /* 0x000fe200078e001d */
[----:B------:R-:W-:-:S04]  /*3480*/  PRMT R84, R8, 0x5410, R10 ;  /* 0x0000541008547816 */ /* 0x000fc8000000000a */
[----:B------:R-:W-:Y:S01]  /*3490*/  PRMT R77, R9, 0x5410, R11 ;  /* 0x00005410094d7816 */ /* 0x000fe2000000000b */
[----:B------:R-:W-:Y:S06]  /*34a0*/  @!P5 BRA `(.L_x_1259) ;  /* 0x000000000004d947 */ /* 0x000fec0003800000 */
[----:B------:R-:W-:Y:S01]  /*34b0*/  BPT.TRAP 0x1 ;  /* 0x000000040000795c */ /* 0x000fe20000300000 */
.L_x_1259:
[----:B------:R-:W-:Y:S01]  /*34c0*/  IMAD R63, R22, 0x8, R2 ;  /* 0x00000008163f7824 */ /* 0x000fe200078e0202 */
[----:B------:R-:W-:Y:S01]  /*34d0*/  SHF.L.U32 R74, R185, 0x1f, RZ ;  /* 0x0000001fb94a7819 */ /* 0x000fe200000006ff */
[----:B------:R-:W-:Y:S03]  /*34e0*/  BSSY B1, `(.L_x_1260) ;  /* 0x0000003000017945 */ /* 0x000fe60003800000 */
[----:B------:R-:W0:Y:S02]  /*34f0*/  SYNCS.PHASECHK.TRANS64.TRYWAIT P6, [R63+URZ+0x38890], R74 ;  /* 0x0388904a3f0075a7 */ /* 0x000e2400080c017f */
[----:B0-----:R-:W-:Y:S05]  /*3500*/  @!P6 BRA `(.L_x_1261) ;  /* 0x0000018000e0e947 */ /* 0x001fea0003800000 */
.L_x_1495:
[----:B------:R-:W-:Y:S05]  /*3510*/  BSYNC B1 ;  /* 0x0000000000017941 */ /* 0x000fea0003800000 */
.L_x_1260:
[----:B------:R-:W-:-:S03]  /*3520*/  UMOV UR4, 0xffffffff ;  /* 0xffffffff00047882 */ /* 0x000fc60000000000 */
[----:B------:R-:W-:Y:S05]  /*3530*/  BRA.DIV UR4, `(.L_x_1262) ;  /* 0x0000018204e87947 */ /* 0x000fea000b800000 */
[----:B------:R-:W1:Y:S04]  /*3540*/  SHFL.IDX PT, R69, R69, RZ, 0x1c1f ;  /* 0x001c1fff45457589 */ /* 0x000e6800000e0000 */
[----:B------:R-:W2:Y:S02]  /*3550*/  SHFL.IDX PT, R70, R70, RZ, 0x1c1f ;  /* 0x001c1fff46467589 */ /* 0x000ea400000e0000 */
.L_x_1499:
        /* <DEDUP_REMOVED lines=10> */
[----:B------:R-:W-:-:S04]  /*3600*/  SHF.R.S32.HI R8, RZ, 0x4, R9 ;  /* 0x00000004ff087819 */ /* 0x000fc80000011409 */
[----:B------:R-:W-:-:S05]  /*3610*/  LEA.HI.SX32 R8, R3, R8, 0x1d ;  /* 0x0000000803087211 */ /* 0x000fca00078feaff */
[----:B------:R-:W-:-:S05]  /*3620*/  IMAD.SHL.U32 R73, R8, 0x8, RZ ;  /* 0x0000000808497824 */ /* 0x000fca00078e00ff */
[----:B------:R-:W-:-:S04]  /*3630*/  LOP3.LUT R8, R44, 0x38, R73, 0xf8, !PT ;  /* 0x000000382c087812 */ /* 0x000fc800078ef849 */
[----:B------:R-:W-:-:S05]  /*3640*/  LOP3.LUT R9, R8, R47, RZ, 0x3c, !PT ;  /* 0x0000002f08097212 */ /* 0x000fca00078e3cff */
[----:B------:R-:W-:Y:S02]  /*3650*/  IMAD R8, R220, 0x200, R9 ;  /* 0x00000200dc087824 */ /* 0x000fe400078e0209 */
[----:B------:R-:W-:Y:S02]  /*3660*/  IMAD.IADD R9, R62, 0x1, R71 ;  /* 0x000000013e097824 */ /* 0x000fe400078e0247 */
[----:B------:R-:W-:Y:S02]  /*3670*/  IMAD.IADD R71, R71, 0x1, R8 ;  /* 0x0000000147477824 */ /* 0x000fe400078e0208 */
[--C-:B------:R-:W-:Y:S02]  /*3680*/  IMAD R9, R9, 0x2, R2.reuse ;  /* 0x0000000209097824 */ /* 0x100fe400078e0202 */
[----:B------:R-:W-:-:S04]  /*3690*/  IMAD R71, R71, 0x2, R2 ;  /* 0x0000000247477824 */ /* 0x000fc800078e0202 */
[----:B------:R-:W1:Y:S04]  /*36a0*/  LDS.128 R8, [R9+0x22400] ;  /* 0x0224000009087984 */ /* 0x000e680000000c00 */
        /* <DEDUP_REMOVED lines=52> */
[----:B------:R-:W-:Y:S01]  /*39f0*/  LOP3.LUT R79, R79, 0xffff0000, RZ, 0xc0, !PT ;  /* 0xffff00004f4f7812 */ /* 0x000fe200078ec0ff */
[----:B------:R-:W-:Y:S02]  /*3a00*/  IMAD.U32 R6, R71, 0x10000, RZ ;  /* 0x0001000047067824 */ /* 0x000fe400078e00ff */
[-C--:B------:R-:W-:Y:S01]  /*3a10*/  FMUL.FTZ R80, R31, R78.reuse ;  /* 0x0000004e1f507220 */ /* 0x080fe20000410000 */
        /* <DEDUP_REMOVED lines=39> */
.L_x_1264:
[----:B------:R-:W-:Y:S05]  /*3c90*/  BSYNC B1 ;  /* 0x0000000000017941 */ /* 0x000fea0003800000 */
.L_x_1263:
        /* <DEDUP_REMOVED lines=8> */
.L_x_1244:
[----:B------:R-:W-:-:S13]  /*3d20*/  ISETP.NE.AND P5, PT, R188, 0x3, PT ;  /* 0x00000003bc00780c */ /* 0x000fda0003fa5270 */
[----:B------:R-:W-:Y:S05]  /*3d30*/  @!P5 BRA `(.L_x_1265) ;  /* 0x000000000004d947 */ /* 0x000fea0003800000 */
[----:B------:R-:W-:Y:S01]  /*3d40*/  BPT.TRAP 0x1 ;  /* 0x000000040000795c */ /* 0x000fe20000300000 */
.L_x_1265:
[----:B------:R-:W-:Y:S01]  /*3d50*/  IMAD R63, R22, 0x8, R2 ;  /* 0x00000008163f7824 */ /* 0x000fe200078e0202 */
[----:B------:R-:W-:Y:S01]  /*3d60*/  SHF.L.U32 R74, R185, 0x1f, RZ ;  /* 0x0000001fb94a7819 */ /* 0x000fe200000006ff */
[----:B------:R-:W-:Y:S01]  /*3d70*/  BSSY B1, `(.L_x_1266) ;  /* 0x0000004000017945 */ /* 0x000fe20003800000 */
[----:B------:R-:W-:Y:S02]  /*3d80*/  SHF.R.S32.HI R67, RZ, 0x1f, R65 ;  /* 0x0000001fff437819 */ /* 0x000fe40000011441 */
[----:B------:R-:W0:Y:S02]  /*3d90*/  SYNCS.PHASECHK.TRANS64.TRYWAIT P0, [R63+URZ+0x38890], R74 ;  /* 0x0388904a3f0075a7 */ /* 0x000e24000800017f */
[----:B0-----:R-:W-:Y:S05]  /*3da0*/  @!P0 BRA `(.L_x_1267) ;  /* 0x0000017c00188947 */ /* 0x001fea0003800000 */
.L_x_1500:
[----:B------:R-:W-:Y:S05]  /*3db0*/  BSYNC B1 ;  /* 0x0000000000017941 */ /* 0x000fea0003800000 */
.L_x_1266:
        /* <DEDUP_REMOVED lines=26> */
.L_x_1504:
        /* <DEDUP_REMOVED lines=18> */
.L_x_1252:
[----:B------:R-:W-:Y:S05]  /*4080*/  BSYNC B0 ;  /* 0x0000000000007941 */ /* 0x000fea0003800000 */
.L_x_1243:
        /* <DEDUP_REMOVED lines=17> */
.L_x_1270:
[----:B------:R-:W-:Y:S05]  /*41a0*/  BSYNC B0 ;  /* 0x0000000000007941 */ /* 0x000fea0003800000 */
.L_x_1269:
[----:B------:R-:W2:Y:S01]  /*41b0*/  SYNCS.PHASECHK.TRANS64.TRYWAIT P5, [R63+URZ+0x388b0], R74 ;  /* 0x0388b04a3f0075a7 */ /* 0x000ea200080a017f */
[----:B------:R-:W-:Y:S04]  /*41c0*/  BSSY B0, `(.L_x_1271) ;  /* 0x0000002000007945 */ /* 0x000fe80003800000 */
[----:B--2---:R-:W-:Y:S05]  /*41d0*/  @!P5 BRA `(.L_x_1272) ;  /* 0x000001780064d947 */ /* 0x004fea0003800000 */
.L_x_1505:
[----:B------:R-:W-:Y:S05]  /*41e0*/  BSYNC B0 ;  /* 0x0000000000007941 */ /* 0x000fea0003800000 */
.L_x_1271:
        /* <DEDUP_REMOVED lines=23> */
[----:B------:R-:W4:Y:S01]  /*4360*/  LDL R29, [R1] ;  /* 0x00000000011d7983 */ /* 0x000f220000100800 */
[----:B------:R-:W-:-:S03]  /*4370*/  ULDC UR4, c[0x0][0x320] ;  /* 0x0000c80000047ab9 */ /* 0x000fc60000000800 */
[----:B------:R-:W5:Y:S01]  /*4380*/  LDL R28, [R1+0x4] ;  /* 0x00000400011c7983 */ /* 0x000f620000100800 */
[----:B------:R-:W-:Y:S01]  /*4390*/  ISETP.GE.AND P6, PT, R16, UR4, PT ;  /* 0x0000000410007c0c */ /* 0x000fe2000bfc6270 */
[----:B------:R-:W-:Y:S02]  /*43a0*/  IMAD R9, R22, 0x8000, R52 ;  /* 0x0000800016097824 */ /* 0x000fe400078e0234 */
[----:B------:R-:W2:Y:S02]  /*43b0*/  LDL R15, [R1+0x8] ;  /* 0x00000800010f7983 */ /* 0x000ea40000100800 */
[C---:B------:R-:W-:Y:S01]  /*43c0*/  IMAD R12, R9.reuse, 0x2, R2 ;  /* 0x00000002090c7824 */ /* 0x040fe200078e0202 */
[----:B------:R-:W-:Y:S01]  /*43d0*/  LOP3.LUT P5, RZ, R190, 0x4, RZ, 0xc0, !PT ;  /* 0x00000004beff7812 */ /* 0x000fe200078ac0ff */
[----:B------:R-:W2:Y:S04]  /*43e0*/  LDL R14, [R1+0xc] ;  /* 0x00000c00010e7983 */ /* 0x000ea80000100800 */
[----:B------:R-:W2:Y:S04]  /*43f0*/  LDL R56, [R1+0x10] ;  /* 0x0000100001387983 */ /* 0x000ea80000100800 */
[----:B------:R-:W0:Y:S01]  /*4400*/  @!P6 LDS.128 R4, [R12+0x400] ;  /* 0x000400000c04e984 */ /* 0x000e220000000c00 */
[----:B------:R-:W-:-:S03]  /*4410*/  VIADD R13, R9, 0x20 ;  /* 0x00000020090d7836 */ /* 0x000fc60000000000 */
[----:B------:R-:W-:Y:S01]  /*4420*/  @P5 VIADD R13, R9, 0xffffffe0 ;  /* 0xffffffe0090d5836 */ /* 0x000fe20000000000 */
[C---:B-1----:R-:W-:Y:S01]  /*4430*/  @!P6 LEA R8, P5, R16.reuse, R11, 0x1 ;  /* 0x0000000b1008e211 */ /* 0x042fe200078a08ff */
[----:B------:R-:W2:Y:S02]  /*4440*/  LDL R31, [R1+0x14] ;  /* 0x00001400011f7983 */ /* 0x000ea40000100800 */
[----:B------:R-:W-:Y:S01]  /*4450*/  IMAD R13, R13, 0x2, R2 ;  /* 0x000000020d0d7824 */ /* 0x000fe200078e0202 */
[----:B---3--:R-:W-:Y:S01]  /*4460*/  @!P6 LEA.HI.X R9, R16, R10, R17, 0x1, P5 ;  /* 0x0000000a1009e211 */ /* 0x008fe200028f0c11 */
[----:B------:R-:W3:Y:S01]  /*4470*/  LDL R30, [R1+0x18] ;  /* 0x00001800011e7983 */ /* 0x000ee20000100800 */
        /* <DEDUP_REMOVED lines=24> */
[----:B----4-:R-:W-:Y:S02]  /*4600*/  @!P5 IMAD.X R9, R10, 0x1, R29, P6 ;  /* 0x000000010a09d824 */ /* 0x010fe400030e061d */
[----:B------:R-:W4:Y:S01]  /*4610*/  LDL R29, [R1+0x1c] ;  /* 0x00001c00011d7983 */ /* 0x000f220000100800 */
[----:B------:R-:W-:-:S03]  /*4620*/  ISETP.GE.AND P6, PT, R210, UR4, PT ;  /* 0x00000004d2007c0c */ /* 0x000fc6000bfc6270 */
[----:B-1----:R0:W-:Y:S10]  /*4630*/  @!P5 ST.E.128 desc[UR40][R8.64], R4 ;  /* 0x000000040800d985 */ /* 0x0021f4000c101d28 */
[----:B------:R-:W1:Y:S01]  /*4640*/  @!P6 LDS.128 R4, [R12+0x6400] ;  /* 0x006400000c04e984 */ /* 0x000e620000000c00 */
[----:B0-----:R-:W-:-:S05]  /*4650*/  @!P6 LEA R8, P5, R210, R11, 0x1 ;  /* 0x0000000bd208e211 */ /* 0x001fca00078a08ff */
[----:B-----5:R-:W-:Y:S02]  /*4660*/  @!P6 IMAD.X R9, R10, 0x1, R28, P5 ;  /* 0x000000010a09e824 */ /* 0x020fe400028e061c */
[----:B------:R-:W5:Y:S01]  /*4670*/  LDL R28, [R1+0x20] ;  /* 0x00002000011c7983 */ /* 0x000f620000100800 */
[----:B------:R-:W-:-:S03]  /*4680*/  ISETP.GE.AND P5, PT, R209, UR4, PT ;  /* 0x00000004d1007c0c */ /* 0x000fc6000bfa6270 */
[----:B-1----:R0:W-:Y:S10]  /*4690*/  @!P6 ST.E.128 desc[UR40][R8.64], R4 ;  /* 0x000000040800e985 */ /* 0x0021f4000c101d28 */
[----:B------:R-:W1:Y:S01]  /*46a0*/  @!P5 LDS.128 R4, [R13+0x6400] ;  /* 0x006400000d04d984 */ /* 0x000e620000000c00 */
[----:B0-----:R-:W-:-:S05]  /*46b0*/  @!P5 LEA R8, P6, R209, R11, 0x1 ;  /* 0x0000000bd108d211 */ /* 0x001fca00078c08ff */
[----:B--2---:R-:W-:Y:S02]  /*46c0*/  @!P5 IMAD.X R9, R10, 0x1, R15, P6 ;  /* 0x000000010a09d824 */ /* 0x004fe400030e060f */
[----:B------:R-:W2:Y:S01]  /*46d0*/  LDL R15, [R1+0x24] ;  /* 0x00002400010f7983 */ /* 0x000ea20000100800 */
[----:B------:R-:W-:-:S03]  /*46e0*/  ISETP.GE.AND P6, PT, R208, UR4, PT ;  /* 0x00000004d0007c0c */ /* 0x000fc6000bfc6270 */
[----:B-1----:R0:W-:Y:S10]  /*46f0*/  @!P5 ST.E.128 desc[UR40][R8.64], R4 ;  /* 0x000000040800d985 */ /* 0x0021f4000c101d28 */
[----:B------:R-:W1:Y:S01]  /*4700*/  @!P6 LDS.128 R4, [R12+0x8400] ;  /* 0x008400000c04e984 */ /* 0x000e620000000c00 */
[----:B0-----:R-:W-:-:S05]  /*4710*/  @!P6 LEA R8, P5, R208, R11, 0x1 ;  /* 0x0000000bd008e211 */ /* 0x001fca00078a08ff */
[----:B------:R-:W-:Y:S02]  /*4720*/  @!P6 IMAD.X R9, R10, 0x1, R14, P5 ;  /* 0x000000010a09e824 */ /* 0x000fe400028e060e */
[----:B------:R-:W2:Y:S01]  /*4730*/  LDL R14, [R1+0x28] ;  /* 0x00002800010e7983 */ /* 0x000ea20000100800 */
        /* <DEDUP_REMOVED lines=14> */
[----:B---3--:R-:W-:Y:S01]  /*4820*/  @!P5 IMAD.X R9, R10, 0x1, R30, P6 ;  /* 0x000000010a09d824 */ /* 0x008fe200030e061e */
        /* <DEDUP_REMOVED lines=19> */
[----:B------:R-:W-:-:S05]  /*4960*/  @!P5 IMAD.X R9, R10, 0x1, R14, P6 ;  /* 0x000000010a09d824 */ /* 0x000fca00030e060e */
[----:B-1----:R4:W-:Y:S03]  /*4970*/  @!P5 ST.E.128 desc[UR40][R8.64], R4 ;  /* 0x000000040800d985 */ /* 0x0029e6000c101d28 */
.L_x_1274:
[----:B------:R-:W-:Y:S05]  /*4980*/  BSYNC B0 ;  /* 0x0000000000007941 */ /* 0x000fea0003800000 */
.L_x_1273:
        /* <DEDUP_REMOVED lines=17> */
.L_x_1238:
[----:B------:R-:W2:Y:S01]  /*4aa0*/  LDL R4, [R1+0x60] ;  /* 0x0000600001047983 */ /* 0x000ea20000100800 */
[----:B------:R-:W-:Y:S01]  /*4ab0*/  BSSY B0, `(.L_x_1276) ;  /* 0x0000046000007945 */ /* 0x000fe20003800000 */
        /* <DEDUP_REMOVED lines=29> */
[----:B------:R-:W-:Y:S01]  /*4c90*/  CS2R R40, SRZ ;  /* 0x0000000000287805 */ /* 0x000fe2000001ff00 */
[----:B------:R-:W-:Y:S01]  /*4ca0*/  IMAD.MOV.U32 R96, RZ, RZ, RZ ;  /* 0x000000ffff607224 */ /* 0x000fe200078e00ff */
[----:B------:R-:W-:-:S02]  /*4cb0*/  CS2R R94, SRZ ;  /* 0x00000000005e7805 */ /* 0x000fc4000001ff00 */
[----:B------:R-:W-:Y:S01]  /*4cc0*/  CS2R R92, SRZ ;  /* 0x00000000005c7805 */ /* 0x000fe2000001ff00 */
[----:B------:R-:W-:Y:S01]  /*4cd0*/  IMAD.MOV.U32 R91, RZ, RZ, RZ ;  /* 0x000000ffff5b7224 */ /* 0x000fe200078e00ff */
[----:B------:R-:W-:Y:S01]  /*4ce0*/  CS2R R88, SRZ ;  /* 0x0000000000587805 */ /* 0x000fe2000001ff00 */
[----:B------:R-:W-:Y:S01]  /*4cf0*/  IMAD.MOV.U32 R37, RZ, RZ, RZ ;  /* 0x000000ffff257224 */ /* 0x000fe200078e00ff */
        /* <DEDUP_REMOVED lines=8> */
[----:B------:R-:W-:Y:S02]  /*4d80*/  CS2R R28, SRZ ;  /* 0x00000000001c7805 */ /* 0x000fe4000001ff00 */
[----:B------:R-:W-:Y:S01]  /*4d90*/  CS2R R72, SRZ ;  /* 0x0000000000487805 */ /* 0x000fe2000001ff00 */
[----:B------:R-:W-:Y:S01]  /*4da0*/  IMAD.MOV.U32 R71, RZ, RZ, RZ ;  /* 0x000000ffff477224 */ /* 0x000fe200078e00ff */
[----:B------:R-:W-:Y:S02]  /*4db0*/  CS2R R14, SRZ ;  /* 0x00000000000e7805 */ /* 0x000fe4000001ff00 */
[----:B------:R-:W-:Y:S01]  /*4dc0*/  CS2R R68, SRZ ;  /* 0x0000000000447805 */ /* 0x000fe2000001ff00 */
[----:B------:R-:W-:Y:S01]  /*4dd0*/  IMAD.MOV.U32 R67, RZ, RZ, RZ ;  /* 0x000000ffff437224 */ /* 0x000fe200078e00ff */
[----:B------:R-:W-:-:S02]  /*4de0*/  CS2R R12, SRZ ;  /* 0x00000000000c7805 */ /* 0x000fc4000001ff00 */
[----:B------:R-:W-:Y:S02]  /*4df0*/  CS2R R64, SRZ ;  /* 0x0000000000407805 */ /* 0x000fe4000001ff00 */
[----:B0-----:R-:W-:Y:S02]  /*4e00*/  CS2R R62, SRZ ;  /* 0x00000000003e7805 */ /* 0x001fe4000001ff00 */
[----:B------:R-:W-:Y:S02]  /*4e10*/  CS2R R60, SRZ ;  /* 0x00000000003c7805 */ /* 0x000fe4000001ff00 */
[----:B------:R-:W-:Y:S01]  /*4e20*/  CS2R R58, SRZ ;  /* 0x00000000003a7805 */ /* 0x000fe2000001ff00 */
[----:B------:R-:W-:Y:S01]  /*4e30*/  IMAD.MOV.U32 R155, RZ, RZ, RZ ;  /* 0x000000ffff9b7224 */ /* 0x000fe200078e00ff */
[----:B------:R-:W-:Y:S02]  /*4e40*/  CS2R R156, SRZ ;  /* 0x00000000009c7805 */ /* 0x000fe4000001ff00 */
[----:B------:R-:W-:-:S02]  /*4e50*/  CS2R R54, SRZ ;  /* 0x0000000000367805 */ /* 0x000fc4000001ff00 */
[----:B------:R-:W-:Y:S02]  /*4e60*/  CS2R R158, SRZ ;  /* 0x00000000009e7805 */ /* 0x000fe4000001ff00 */
[----:B------:R-:W-:Y:S02]  /*4e70*/  CS2R R50, SRZ ;  /* 0x0000000000327805 */ /* 0x000fe4000001ff00 */
[----:B------:R-:W-:Y:S02]  /*4e80*/  CS2R R46, SRZ ;  /* 0x00000000002e7805 */ /* 0x000fe4000001ff00 */
        /* <DEDUP_REMOVED lines=8> */
.L_x_1277:
[----:B------:R-:W-:Y:S05]  /*4f10*/  BSYNC B0 ;  /* 0x0000000000007941 */ /* 0x000fea0003800000 */
.L_x_1276:
[----:B------:R-:W-:Y:S01]  /*4f20*/  BSSY B7, `(.L_x_1278) ;  /* 0x0000b58000077945 */ /* 0x000fe20003800000 */
[----:B---3--:R-:W-:Y:S01]  /*4f30*/  IMAD.MOV.U32 R10, RZ, RZ, RZ ;  /* 0x000000ffff0a7224 */ /* 0x008fe200078e00ff */
        /* <DEDUP_REMOVED lines=9> */
[----:B------:R-:W-:Y:S01]  /*4fd0*/  IMAD.MOV.U32 R0, RZ, RZ, RZ ;  /* 0x000000ffff007224 */ /* 0x000fe200078e00ff */
[----:B------:R-:W-:Y:S06]  /*4fe0*/  @!P1 BRA `(.L_x_1279) ;  /* 0x0000001800689947 */ /* 0x000fec0003800000 */
[----:B------:R-:W-:Y:S02]  /*4ff0*/  ISETP.GE.AND P1, PT, R170, 0x1, PT ;  /* 0x00000001aa00780c */ /* 0x000fe40003f26270 */
[----:B------:R-:W-:-:S11]  /*5000*/  PLOP3.LUT P0, PT, PT, PT, PT, 0x80, 0x0 ;  /* 0x000000000000781c */ /* 0x000fd60003f0f070 */
[----:B------:R-:W-:Y:S05]  /*5010*/  @!P1 BRA `(.L_x_1280) ;  /* 0x000000b400209947 */ /* 0x000fea0003800000 */
[----:B------:R-:W0:Y:S01]  /*5020*/  S2R R20, SR_TID.X ;  /* 0x0000000000147919 */ /* 0x000e220000002100 */
[----:B------:R-:W-:Y:S01]  /*5030*/  IMAD.MOV.U32 R5, RZ, RZ, 0x40000040 ;  /* 0x40000040ff057424 */ /* 0x000fe200078e00ff */
[----:B------:R-:W-:Y:S01]  /*5040*/  BAR.SYNC.DEFER_BLOCKING 0xe, 0x100 ;  /* 0x0384000000007b1d */ /* 0x000fe20000010000 */
[----:B------:R-:W-:-:S03]  /*5050*/  IMAD.MOV.U32 R7, RZ, RZ, 0x40000040 ;  /* 0x40000040ff077424 */ /* 0x000fc600078e00ff */
[----:B------:R-:W-:Y:S01]  /*5060*/  R2UR UR5, R5 ;  /* 0x00000000050572ca */ /* 0x000fe200000e0000 */
[----:B------:R-:W-:Y:S01]  /*5070*/  IMAD.MOV.U32 R11, RZ, RZ, 0x40000040 ;  /* 0x40000040ff0b7424 */ /* 0x000fe200078e00ff */
[----:B------:R-:W-:Y:S01]  /*5080*/  ISETP.NE.AND P2, PT, R188, 0x3, PT ;  /* 0x00000003bc00780c */ /* 0x000fe20003f45270 */
[----:B------:R-:W-:Y:S01]  /*5090*/  IMAD.MOV.U32 R9, RZ, RZ, 0x40000040 ;  /* 0x40000040ff097424 */ /* 0x000fe200078e00ff */
[----:B------:R-:W-:Y:S01]  /*50a0*/  R2UR UR7, R7 ;  /* 0x00000000070772ca */ /* 0x000fe200000e0000 */
[----:B------:R-:W-:Y:S01]  /*50b0*/  IMAD.MOV.U32 R7, RZ, RZ, 0x40000040 ;  /* 0x40000040ff077424 */ /* 0x000fe200078e00ff */
[----:B------:R-:W-:Y:S01]  /*50c0*/  R2UR UR15, R11 ;  /* 0x000000000b0f72ca */ /* 0x000fe200000e0000 */
[----:B------:R-:W-:Y:S01]  /*50d0*/  IMAD.MOV.U32 R11, RZ, RZ, 0x40000040 ;  /* 0x40000040ff0b7424 */ /* 0x000fe200078e00ff */
[----:B------:R-:W-:Y:S01]  /*50e0*/  R2UR UR11, R9 ;  /* 0x00000000090b72ca */ /* 0x000fe200000e0000 */
[----:B------:R-:W-:-:S03]  /*50f0*/  IMAD.MOV.U32 R9, RZ, RZ, 0x40000040 ;  /* 0x40000040ff097424 */ /* 0x000fc600078e00ff */
[----:B------:R-:W-:Y:S02]  /*5100*/  R2UR UR9, R11 ;  /* 0x000000000b0972ca */ /* 0x000fe400000e0000 */
[----:B------:R-:W-:Y:S01]  /*5110*/  R2UR UR13, R9 ;  /* 0x00000000090d72ca */ /* 0x000fe200000e0000 */
[----:B-----5:R-:W-:Y:S01]  /*5120*/  WARPGROUP.ARRIVE ;  /* 0x00000000000079c5 */ /* 0x020fe20000000000 */
        /* <DEDUP_REMOVED lines=10> */
[----:B------:R-:W-:Y:S01]  /*51d0*/  SHF.R.U32.HI R4, RZ, 0x4, R0 ;  /* 0x00000004ff047819 */ /* 0x000fe20000011600 */
[----:B------:R-:W-:-:S03]  /*51e0*/  VIADD R3, R3, 0x400 ;  /* 0x0000040003037836 */ /* 0x000fc60000000000 */
[----:B------:R-:W-:Y:S02]  /*51f0*/  LOP3.LUT R4, R4, 0x3fff, RZ, 0xc0, !PT ;  /* 0x00003fff04047812 */ /* 0x000fe400078ec0ff */
[----:B------:R-:W-:Y:S02]  /*5200*/  SHF.R.U32.HI R3, RZ, 0x4, R3 ;  /* 0x00000004ff037819 */ /* 0x000fe40000011603 */
[----:B------:R-:W-:Y:S02]  /*5210*/  LOP3.LUT R4, R4, 0x10000, RZ, 0xfc, !PT ;  /* 0x0001000004047812 */ /* 0x000fe400078efcff */
[----:B------:R-:W-:Y:S02]  /*5220*/  LOP3.LUT R0, R3, 0x3fff, RZ, 0xc0, !PT ;  /* 0x00003fff03007812 */ /* 0x000fe400078ec0ff */
[----:B------:R-:W-:Y:S02]  /*5230*/  R2UR UR4, R4 ;  /* 0x00000000040472ca */ /* 0x000fe400000e0000 */
[----:B------:R-:W-:-:S05]  /*5240*/  LOP3.LUT R0, R0, 0x2000000, RZ, 0xfc, !PT ;  /* 0x0200000000007812 */ /* 0x000fca00078efcff */
[----:B------:R-:W-:-:S04]  /*5250*/  IMAD R6, R18, 0x1000, R0 ;  /* 0x0000100012067824 */ /* 0x000fc800078e0200 */
[C---:B------:R-:W-:Y:S01]  /*5260*/  VIADD R10, R6.reuse, 0x100 ;  /* 0x00000100060a7836 */ /* 0x040fe20000000000 */
[C---:B------:R-:W-:Y:S01]  /*5270*/  R2UR UR6, R6.reuse ;  /* 0x00000000060672ca */ /* 0x040fe200000e0000 */
[C---:B------:R-:W-:Y:S02]  /*5280*/  VIADD R8, R6.reuse, 0x80 ;  /* 0x0000008006087836 */ /* 0x040fe40000000000 */
[----:B------:R-:W-:Y:S01]  /*5290*/  VIADD R6, R6, 0x180 ;  /* 0x0000018006067836 */ /* 0x000fe20000000000 */
[----:B------:R-:W-:Y:S01]  /*52a0*/  R2UR UR14, R10 ;  /* 0x000000000a0e72ca */ /* 0x000fe200000e0000 */
[----:B------:R-:W-:Y:S01]  /*52b0*/  VIADD R10, R4, 0x2 ;  /* 0x00000002040a7836 */ /* 0x000fe20000000000 */
[----:B------:R-:W-:Y:S01]  /*52c0*/  R2UR UR10, R8 ;  /* 0x00000000080a72ca */ /* 0x000fe200000e0000 */
[----:B------:R-:W-:-:S03]  /*52d0*/  VIADD R8, R4, 0x4 ;  /* 0x0000000404087836 */ /* 0x000fc60000000000 */
[----:B------:R-:W-:Y:S02]  /*52e0*/  R2UR UR8, R10 ;  /* 0x000000000a0872ca */ /* 0x000fe400000e0000 */
[----:B------:R-:W-:Y:S01]  /*52f0*/  R2UR UR12, R8 ;  /* 0x00000000080c72ca */ /* 0x000fe200000e0000 */
[----:B------:R-:W-:Y:S01]  /*5300*/  HGMMA.64x256x16.F32.BF16 R24, gdesc[UR4].tnspB, RZ, !UPT, gsb0 ;  /* 0x43e00000041879f0 */ /* 0x000fe2000c0018ff */
[----:B------:R-:W-:Y:S01]  /*5310*/  R2UR UR6, R6 ;  /* 0x00000000060672ca */ /* 0x000fe200000e0000 */
[----:B------:R-:W-:Y:S01]  /*5320*/  VIADD R6, R4, 0x6 ;  /* 0x0000000604067836 */ /* 0x000fe20000000000 */
[----:B------:R-:W-:Y:S01]  /*5330*/  R2UR UR7, R7 ;  /* 0x00000000070772ca */ /* 0x000fe200000e0000 */
[----:B------:R-:W-:-:S03]  /*5340*/  IMAD.MOV.U32 R7, RZ, RZ, 0x40000040 ;  /* 0x40000040ff077424 */ /* 0x000fc600078e00ff */
[----:B------:R-:W-:Y:S02]  /*5350*/  R2UR UR4, R6 ;  /* 0x00000000060472ca */ /* 0x000fe400000e0000 */
[----:B------:R-:W-:Y:S01]  /*5360*/  R2UR UR5, R7 ;  /* 0x00000000070572ca */ /* 0x000fe200000e0000 */
        /* <DEDUP_REMOVED lines=16> */
.L_x_1281:
[----:B------:R-:W-:Y:S01]  /*5470*/  IMAD R3, R18, 0x8, R2 ;  /* 0x0000000812037824 */ /* 0x000fe200078e0202 */
[----:B------:R-:W-:Y:S01]  /*5480*/  ISETP.GE.AND P0, PT, R170, 0x41, PT ;  /* 0x00000041aa00780c */ /* 0x000fe20003f06270 */
[----:B------:R-:W-:Y:S02]  /*5490*/  BSSY B0, `(.L_x_1282) ;  /* 0x00000c2000007945 */ /* 0x000fe40003800000 */
[----:B------:R-:W-:-:S05]  /*54a0*/  VIADD R3, R3, 0x38860 ;  /* 0x0003886003037836 */ /* 0x000fca0000000000 */
[----:B------:R-:W-:-:S04]  /*54b0*/  PRMT R3, R189, 0x654, R3 ;  /* 0x00000654bd037816 */ /* 0x000fc80000000003 */
[----:B------:R0:W-:Y:S01]  /*54c0*/  SYNCS.ARRIVE.TRANS64.RED.A1T0 RZ, [R3+URZ], RZ ;  /* 0x000000ff03ff79a7 */ /* 0x0001e2000810043f */
[----:B------:R-:W-:Y:S05]  /*54d0*/  @!P0 BRA `(.L_x_1283) ;  /* 0x0000000800f48947 */ /* 0x000fea0003800000 */
[----:B------:R-:W-:-:S07]  /*54e0*/  VIADD R171, R171, 0xfffffffe ;  /* 0xfffffffeabab7836 */ /* 0x000fce0000000000 */
.L_x_1285:
[----:B------:R-:W-:Y:S01]  /*54f0*/  BAR.SYNC.DEFER_BLOCKING 0xe, 0x100 ;  /* 0x0384000000007b1d */ /* 0x000fe20000010000 */
[----:B01----:R-:W-:Y:S01]  /*5500*/  IMAD R3, R18, 0x40, R194 ;  /* 0x0000004012037824 */ /* 0x003fe200078e02c2 */
[----:B------:R-:W-:Y:S01]  /*5510*/  R2UR UR4, R4 ;  /* 0x00000000040472ca */ /* 0x000fe200000e0000 */
[----:B------:R-:W-:Y:S01]  /*5520*/  VIADD R18, R18, 0x1 ;  /* 0x0000000112127836 */ /* 0x000fe20000000000 */
[----:B------:R-:W-:Y:S01]  /*5530*/  R2UR UR5, R5 ;  /* 0x00000000050572ca */ /* 0x000fe200000e0000 */
[----:B------:R-:W-:Y:S02]  /*5540*/  IMAD R3, R3, 0x4, R2 ;  /* 0x0000000403037824 */ /* 0x000fe400078e0202 */
[----:B------:R-:W-:Y:S01]  /*5550*/  IMAD.MOV.U32 R13, RZ, RZ, 0x40000040 ;  /* 0x40000040ff0d7424 */ /* 0x000fe200078e00ff */
[----:B------:R-:W-:Y:S01]  /*5560*/  ISETP.NE.AND P0, PT, R18, 0x2, PT ;  /* 0x000000021200780c */ /* 0x000fe20003f05270 */
[----:B------:R-:W-:-:S03]  /*5570*/  IMAD.MOV.U32 R15, RZ, RZ, 0x40000040 ;  /* 0x40000040ff0f7424 */ /* 0x000fc600078e00ff */
[----:B------:R-:W-:Y:S02]  /*5580*/  SEL R18, R18, RZ, P0 ;  /* 0x000000ff12127207 */ /* 0x000fe40000000000 */
[----:B------:R-:W-:Y:S01]  /*5590*/  R2UR UR7, R13 ;  /* 0x000000000d0772ca */ /* 0x000fe200000e0000 */
[----:B------:R-:W-:Y:S01]  /*55a0*/  IMAD.MOV.U32 R13, RZ, RZ, 0x40000040 ;  /* 0x40000040ff0d7424 */ /* 0x000fe200078e00ff */
        /* <DEDUP_REMOVED lines=66> */
[----:B------:R-:W-:-:S02]  /*59d0*/  IMAD R12, R18, 0x1000, R0 ;  /* 0x00001000120c7824 */ /* 0x000fc400078e0200 */
[-C--:B-1----:R-:W-:Y:S01]  /*59e0*/  FMUL.FTZ R26, R26, R3.reuse ;  /* 0x000000031a1a7220 */ /* 0x082fe20000410000 */
[-C--:B------:R-:W-:Y:S01]  /*59f0*/  FMUL.FTZ R27, R27, R3.reuse ;  /* 0x000000031b1b7220 */ /* 0x080fe20000410000 */
[-C--:B------:R-:W-:Y:S01]  /*5a00*/  FMUL.FTZ R30, R30, R3.reuse ;  /* 0x000000031e1e7220 */ /* 0x080fe20000410000 */
[-C--:B------:R-:W-:Y:S01]  /*5a10*/  FMUL.FTZ R31, R31, R3.reuse ;  /* 0x000000031f1f7220 */ /* 0x080fe20000410000 */
[----:B------:R-:W-:Y:S01]  /*5a20*/  R2UR UR6, R12 ;  /* 0x000000000c0672ca */ /* 0x000fe200000e0000 */
        /* <DEDUP_REMOVED lines=60> */
[----:B------:R-:W-:-:S02]  /*5df0*/  VIADD R14, R12, 0x80 ;  /* 0x000000800c0e7836 */ /* 0x000fc40000000000 */
[----:B------:R-:W-:Y:S02]  /*5e00*/  IMAD.MOV.U32 R3, RZ, RZ, R171 ;  /* 0x000000ffff037224 */ /* 0x000fe400078e00ab */
[----:B------:R-:W-:Y:S01]  /*5e10*/  VIADD R171, R171, 0xffffffff ;  /* 0xffffffffabab7836 */ /* 0x000fe20000000000 */
[----:B------:R-:W-:Y:S02]  /*5e20*/  WARPGROUP.ARRIVE ;  /* 0x00000000000079c5 */ /* 0x000fe40000000000 */
[----:B------:R-:W-:Y:S02]  /*5e30*/  ISETP.GT.AND P1, PT, R3, RZ, PT ;  /* 0x000000ff0300720c */ /* 0x000fe40003f24270 */
[----:B------:R-:W-:Y:S02]  /*5e40*/  SEL R3, RZ, 0x1, P0 ;  /* 0x00000001ff037807 */ /* 0x000fe40000000000 */
[----:B------:R-:W-:Y:S01]  /*5e50*/  HGMMA.64x256x16.F32.BF16 R24, gdesc[UR4].tnspB, R24, gsb0 ;  /* 0x43e00000041879f0 */ /* 0x000fe20008001818 */
[----:B------:R-:W-:Y:S01]  /*5e60*/  R2UR UR6, R14 ;  /* 0x000000000e0672ca */ /* 0x000fe200000e0000 */
[----:B------:R-:W-:Y:S01]  /*5e70*/  VIADD R14, R12, 0x100 ;  /* 0x000001000c0e7836 */ /* 0x000fe20000000000 */
[----:B------:R-:W-:Y:S01]  /*5e80*/  R2UR UR7, R15 ;  /* 0x000000000f0772ca */ /* 0x000fe200000e0000 */
[----:B------:R-:W-:Y:S01]  /*5e90*/  IMAD.MOV.U32 R15, RZ, RZ, 0x40000040 ;  /* 0x40000040ff0f7424 */ /* 0x000fe200078e00ff */
[----:B------:R-:W-:Y:S01]  /*5ea0*/  R2UR UR4, R10 ;  /* 0x000000000a0472ca */ /* 0x000fe200000e0000 */
[----:B------:R-:W-:Y:S01]  /*5eb0*/  VIADD R12, R12, 0x180 ;  /* 0x000001800c0c7836 */ /* 0x000fe20000000000 */
[----:B------:R-:W-:-:S02]  /*5ec0*/  R2UR UR5, R11 ;  /* 0x000000000b0572ca */ /* 0x000fc400000e0000 */
[----:B------:R-:W-:Y:S01]  /*5ed0*/  LOP3.LUT R184, R184, R3, RZ, 0x3c, !PT ;  /* 0x00000003b8b87212 */ /* 0x000fe200078e3cff */
[----:B------:R-:W-:Y:S02]  /*5ee0*/  WARPGROUP.DEPBAR.LE gsb0, 0x0 ;  /* 0x00008000000079c5 */ /* 0x000fe40000010000 */
[----:B------:R-:W-:-:S15]  /*5ef0*/  WARPGROUP.ARRIVE ;  /* 0x00000000000079c5 */ /* 0x000fde0000000000 */
[----:B------:R-:W-:-:S01]  /*5f00*/  NOP ;  /* 0x0000000000007918 */ /* 0x000fc20000000000 */
[----:B------:R-:W-:Y:S01]  /*5f10*/  HGMMA.64x256x16.F32.BF16 R24, gdesc[UR4].tnspB, R24, gsb0 ;  /* 0x43e00000041879f0 */ /* 0x000fe20008001818 */
[----:B------:R-:W-:Y:S02]  /*5f20*/  R2UR UR6, R14 ;  /* 0x000000000e0672ca */ /* 0x000fe400000e0000 */
[----:B------:R-:W-:Y:S02]  /*5f30*/  R2UR UR7, R15 ;  /* 0x000000000f0772ca */ /* 0x000fe400000e0000 */
[----:B------:R-:W-:Y:S02]  /*5f40*/  R2UR UR4, R8 ;  /* 0x00000000080472ca */ /* 0x000fe400000e0000 */
[----:B------:R-:W-:Y:S01]  /*5f50*/  R2UR UR5, R9 ;  /* 0x00000000090572ca */ /* 0x000fe200000e0000 */
[----:B------:R-:W-:Y:S02]  /*5f60*/  WARPGROUP.DEPBAR.LE gsb0, 0x0 ;  /* 0x00008000000079c5 */ /* 0x000fe40000010000 */
[----:B------:R-:W-:-:S15]  /*5f70*/  WARPGROUP.ARRIVE ;  /* 0x00000000000079c5 */ /* 0x000fde0000000000 */
[----:B------:R-:W-:-:S03]  /*5f80*/  NOP ;  /* 0x0000000000007918 */ /* 0x000fc60000000000 */
        /* <DEDUP_REMOVED lines=8> */
[----:B------:R-:W-:Y:S03]  /*6010*/  HGMMA.64x256x16.F32.BF16 R24, gdesc[UR4].tnspB, R24, gsb0 ;  /* 0x43e00000041879f0 */ /* 0x000fe60008001818 */
[----:B------:R-:W-:Y:S02]  /*6020*/  WARPGROUP.DEPBAR.LE gsb0, 0x0 ;  /* 0x00008000000079c5 */ /* 0x000fe40000010000 */
[----:B------:R-:W-:Y:S06]  /*6030*/  BAR.ARV 0xf, 0x100 ;  /* 0x03c4000000007b1d */ /* 0x000fec0000002000 */
[----:B------:R-:W-:Y:S05]  /*6040*/  @!P2 BRA `(.L_x_1284) ;  /* 0x000000000004a947 */ /* 0x000fea0003800000 */
[----:B------:R-:W-:Y:S01]  /*6050*/  BPT.TRAP 0x1 ;  /* 0x000000040000795c */ /* 0x000fe20000300000 */
.L_x_1284:
[----:B------:R-:W-:-:S04]  /*6060*/  IMAD R3, R18, 0x8, R2 ;  /* 0x0000000812037824 */ /* 0x000fc800078e0202 */
[----:B------:R-:W-:-:S05]  /*6070*/  VIADD R3, R3, 0x38860 ;  /* 0x0003886003037836 */ /* 0x000fca0000000000 */
[----:B------:R-:W-:-:S04]  /*6080*/  PRMT R3, R189, 0x654, R3 ;  /* 0x00000654bd037816 */ /* 0x000fc80000000003 */
[----:B------:R1:W-:Y:S01]  /*6090*/  SYNCS.ARRIVE.TRANS64.RED.A1T0 RZ, [R3+URZ], RZ ;  /* 0x000000ff03ff79a7 */ /* 0x0003e2000810043f */
[----:B------:R-:W-:Y:S05]  /*60a0*/  @P1 BRA `(.L_x_1285) ;  /* 0xfffffff400101947 */ /* 0x000fea000383ffff */
.L_x_1283:
[----:B------:R-:W-:Y:S05]  /*60b0*/  BSYNC B0 ;  /* 0x0000000000007941 */ /* 0x000fea0003800000 */
.L_x_1282:
[----:B------:R-:W-:Y:S01]  /*60c0*/  BAR.SYNC.DEFER_BLOCKING 0xe, 0x100 ;  /* 0x0384000000007b1d */ /* 0x000fe20000010000 */
[C---:B01----:R-:W-:Y:S01]  /*60d0*/  IMAD R3, R18.reuse, 0x40, R194 ;  /* 0x0000004012037824 */ /* 0x043fe200078e02c2 */
[----:B------:R-:W-:Y:S01]  /*60e0*/  PLOP3.LUT P0, PT, PT, PT, PT, 0x8, 0x0 ;  /* 0x000000000000781c */ /* 0x000fe20003f0e170 */
[----:B------:R-:W-:Y:S02]  /*60f0*/  VIADD R18, R18, 0x1 ;  /* 0x0000000112127836 */ /* 0x000fe40000000000 */
[----:B------:R-:W-:-:S03]  /*6100*/  IMAD R3, R3, 0x4, R2 ;  /* 0x0000000403037824 */ /* 0x000fc600078e0202 */
[----:B------:R-:W-:-:S04]  /*6110*/  ISETP.NE.AND P1, PT, R18, 0x2, PT ;  /* 0x000000021200780c */ /* 0x000fc80003f25270 */
[----:B------:R-:W-:Y:S01]  /*6120*/  SEL R18, R18, RZ, P1 ;  /* 0x000000ff12127207 */ /* 0x000fe20000800000 */
[----:B------:R-:W0:Y:S04]  /*6130*/  LDS R0, [R3+0x38400] ;  /* 0x0384000003007984 */ /* 0x000e280000000800 */
[----:B------:R1:W2:Y:S02]  /*6140*/  LDS R2, [R3+0x38420] ;  /* 0x0384200003027984 */ /* 0x0002a40000000800 */
[----:B-1----:R-:W-:-:S04]  /*6150*/  SEL R3, RZ, 0x1, P1 ;  /* 0x00000001ff037807 */ /* 0x002fc80000800000 */
[----:B------:R-:W-:Y:S01]  /*6160*/  LOP3.LUT R184, R184, R3, RZ, 0x3c, !PT ;  /* 0x00000003b8b87212 */ /* 0x000fe200078e3cff */
        /* <DEDUP_REMOVED lines=128> */
[----:B------:R-:W-:Y:S06]  /*6970*/  BAR.ARV 0xf, 0x100 ;  /* 0x03c4000000007b1d */ /* 0x000fec0000002000 */
[----:B------:R-:W-:Y:S05]  /*6980*/  BRA `(.L_x_1280) ;  /* 0x0000009800c47947 */ /* 0x000fea0003800000 */
.L_x_1279:
        /* <DEDUP_REMOVED lines=36> */
.L_x_1287:
[----:B------:R-:W-:Y:S05]  /*6bd0*/  BSYNC B6 ;  /* 0x0000000000067941 */ /* 0x000fea0003800000 */
.L_x_1286:
        /* <DEDUP_REMOVED lines=13> */
.L_x_1291:
[----:B-1----:R1:W2:Y:S02]  /*6cb0*/  SYNCS.PHASECHK.TRANS64.TRYWAIT P0, [R2+URZ+0x38800], R3 ;  /* 0x03880003020075a7 */ /* 0x0022a4000800017f */
[----:B--2---:R-:W-:Y:S05]  /*6cc0*/  @!P0 NANOSLEEP.SYNCS 0x989680 ;  /* 0x009896800000895d */ /* 0x004fea0003900000 */
[----:B------:R-:W2:Y:S02]  /*6cd0*/  @!P0 SYNCS.PHASECHK.TRANS64 P0, [R2+URZ+0x38800], R3 ;  /* 0x03880003020085a7 */ /* 0x000ea4000800007f */
[----:B--2---:R-:W-:Y:S05]  /*6ce0*/  @!P0 BRA `(.L_x_1291) ;  /* 0xfffffffc00f08947 */ /* 0x004fea000383ffff */
.L_x_1290:
[----:B------:R-:W-:Y:S05]  /*6cf0*/  BSYNC B0 ;  /* 0x0000000000007941 */ /* 0x000fea0003800000 */
.L_x_1289:
[----:B------:R-:W-:Y:S05]  /*6d00*/  BRA `(.L_x_1292) ;  /* 0x0000002000c07947 */ /* 0x000fea0003800000 */
.L_x_1288:
        /* <DEDUP_REMOVED lines=37> */
.L_x_1294:
[----:B------:R-:W-:Y:S05]  /*6f60*/  BSYNC B6 ;  /* 0x0000000000067941 */ /* 0x000fea0003800000 */
.L_x_1293:
        /* <DEDUP_REMOVED lines=11> */
.L_x_1511:
        /* <DEDUP_REMOVED lines=12> */
[----:B------:R-:W-:Y:S01]  /*70e0*/  IMAD.IADD R21, R7, 0x1, -R6 ;  /* 0x0000000107157824 */ /* 0x000fe200078e0a06 */
[----:B------:R-:W-:-:S04]  /*70f0*/  CS2R R6, SRZ ;  /* 0x0000000000067805 */ /* 0x000fc8000001ff00 */
[----:B------:R-:W-:Y:S01]  /*7100*/  SHF.L.U32 R31, R21, 0x1f, RZ ;  /* 0x0000001f151f7819 */ /* 0x000fe200000006ff */
[----:B------:R-:W-:Y:S06]  /*7110*/  @P0 BRA `(.L_x_1299) ;  /* 0x0000000000580947 */ /* 0x000fec0003800000 */
[----:B------:R-:W4:Y:S01]  /*7120*/  LDL R30, [R1+0x58] ;  /* 0x00005800011e7983 */ /* 0x000f220000100800 */
[----:B------:R-:W-:-:S03]  /*7130*/  ULDC UR4, c[0x0][0x3f4] ;  /* 0x0000fd0000047ab9 */ /* 0x000fc60000000800 */
[----:B------:R-:W4:Y:S01]  /*7140*/  LDL R20, [R1+0x54] ;  /* 0x0000540001147983 */ /* 0x000f220000100800 */
[----:B------:R-:W-:Y:S01]  /*7150*/  ISETP.GE.AND P3, PT, R193, UR4, PT ;  /* 0x00000004c1007c0c */ /* 0x000fe2000bf66270 */
[----:B--2---:R-:W-:Y:S01]  /*7160*/  IMAD.MOV.U32 R6, RZ, RZ, R0 ;  /* 0x000000ffff067224 */ /* 0x004fe200078e0000 */
[----:B------:R-:W-:Y:S01]  /*7170*/  ISETP.GE.AND P2, PT, R186, UR4, PT ;  /* 0x00000004ba007c0c */ /* 0x000fe2000bf46270 */
[----:B-1----:R-:W-:Y:S01]  /*7180*/  IMAD.MOV.U32 R7, RZ, RZ, R3 ;  /* 0x000000ffff077224 */ /* 0x002fe200078e0003 */
[----:B------:R-:W-:Y:S01]  /*7190*/  CS2R R12, SRZ ;  /* 0x00000000000c7805 */ /* 0x000fe2000001ff00 */
[----:B---3--:R-:W-:Y:S01]  /*71a0*/  IMAD.MOV.U32 R15, RZ, RZ, R5 ;  /* 0x000000ffff0f7224 */ /* 0x008fe200078e0005 */
[----:B------:R-:W-:Y:S02]  /*71b0*/  CS2R R8, SRZ ;  /* 0x0000000000087805 */ /* 0x000fe4000001ff00 */
[----:B------:R-:W-:-:S07]  /*71c0*/  CS2R R10, SRZ ;  /* 0x00000000000a7805 */ /* 0x000fce000001ff00 */
[----:B0-----:R-:W-:Y:S01]  /*71d0*/  @!P2 IMAD.WIDE R26, R186, 0x2, R6 ;  /* 0x00000002ba1aa825 */ /* 0x001fe200078e0206 */
        /* <DEDUP_REMOVED lines=10> */
.L_x_1299:
[----:B------:R-:W-:Y:S05]  /*7280*/  BSYNC B1 ;  /* 0x0000000000017941 */ /* 0x000fea0003800000 */
.L_x_1298:
[----:B------:R-:W3:Y:S01]  /*7290*/  SYNCS.PHASECHK.TRANS64.TRYWAIT P0, [R2+URZ+0x38800], R31 ;  /* 0x0388001f020075a7 */ /* 0x000ee2000800017f */
[----:B-1----:R-:W-:Y:S01]  /*72a0*/  LOP3.LUT R3, R33, 0x18, R16, 0xf8, !PT ;  /* 0x0000001821037812 */ /* 0x002fe200078ef810 */
[----:B--2---:R-:W-:Y:S01]  /*72b0*/  IMAD R0, R25, -0x40, R24 ;  /* 0xffffffc019007824 */ /* 0x004fe200078e0218 */
[----:B0-----:R-:W-:Y:S01]  /*72c0*/  SHF.R.U32.HI R4, RZ, 0x3, R33 ;  /* 0x00000003ff047819 */ /* 0x001fe20000011621 */
[----:B----45:R-:W-:Y:S01]  /*72d0*/  IMAD.MOV.U32 R14, RZ, RZ, R11 ;  /* 0x000000ffff0e7224 */ /* 0x030fe200078e000b */
[--C-:B------:R-:W-:Y:S01]  /*72e0*/  SHF.R.U64 R28, R12, 0x10, R13.reuse ;  /* 0x000000100c1c7819 */ /* 0x100fe2000000120d */
[----:B---3--:R-:W-:Y:S01]  /*72f0*/  IMAD.MOV.U32 R5, RZ, RZ, R8 ;  /* 0x000000ffff057224 */ /* 0x008fe200078e0008 */
[----:B------:R-:W-:Y:S01]  /*7300*/  LOP3.LUT R29, R3, R4, RZ, 0x3c, !PT ;  /* 0x00000004031d7212 */ /* 0x000fe200078e3cff */
[----:B------:R-:W-:Y:S01]  /*7310*/  IMAD.MOV.U32 R3, RZ, RZ, R12 ;  /* 0x000000ffff037224 */ /* 0x000fe200078e000c */
[--C-:B------:R-:W-:Y:S01]  /*7320*/  SHF.R.U32.HI R27, RZ, 0x10, R13.reuse ;  /* 0x00000010ff1b7819 */ /* 0x100fe2000001160d */
[----:B------:R-:W-:Y:S01]  /*7330*/  IMAD.MOV.U32 R4, RZ, RZ, R13 ;  /* 0x000000ffff047224 */ /* 0x000fe200078e000d */
[----:B------:R-:W-:Y:S01]  /*7340*/  SHF.R.U64 R26, R10, 0x10, R11 ;  /* 0x000000100a1a7819 */ /* 0x000fe2000000120b */
[----:B------:R-:W-:Y:S01]  /*7350*/  IMAD R29, R220, 0x200, R29 ;  /* 0x00000200dc1d7824 */ /* 0x000fe200078e021d */
[----:B------:R-:W-:Y:S01]  /*7360*/  SHF.R.U32.HI R25, RZ, 0x10, R11 ;  /* 0x00000010ff197819 */ /* 0x000fe2000001160b */
[----:B------:R-:W-:Y:S01]  /*7370*/  IMAD.MOV.U32 R13, RZ, RZ, R10 ;  /* 0x000000ffff0d7224 */ /* 0x000fe200078e000a */
[--C-:B------:R-:W-:Y:S01]  /*7380*/  SHF.R.U64 R24, R8, 0x10, R9.reuse ;  /* 0x0000001008187819 */ /* 0x100fe20000001209 */
[----:B------:R-:W-:Y:S01]  /*7390*/  IMAD R10, R29, 0x2, R2 ;  /* 0x000000021d0a7824 */ /* 0x000fe200078e0202 */
[----:B------:R-:W-:Y:S01]  /*73a0*/  VIMNMX R36, R0, 0x40, PT ;  /* 0x0000004000247848 */ /* 0x000fe20003fe0100 */
[----:B------:R-:W-:Y:S01]  /*73b0*/  BSSY B1, `(.L_x_1300) ;  /* 0x0000011000017945 */ /* 0x000fe20003800000 */
[--C-:B------:R-:W-:Y:S01]  /*73c0*/  IMAD.MOV.U32 R11, RZ, RZ, R9.reuse ;  /* 0x000000ffff0b7224 */ /* 0x100fe200078e0009 */
[----:B------:R-:W-:Y:S01]  /*73d0*/  SHF.R.U32.HI R20, RZ, 0x10, R9 ;  /* 0x00000010ff147819 */ /* 0x000fe20000011609 */
[--C-:B------:R-:W-:Y:S01]  /*73e0*/  IMAD.MOV.U32 R12, RZ, RZ, R7.reuse ;  /* 0x000000ffff0c7224 */ /* 0x100fe200078e0007 */
[----:B------:R-:W-:Y:S01]  /*73f0*/  SHF.R.U64 R15, R6, 0x10, R7 ;  /* 0x00000010060f7819 */ /* 0x000fe20000001207 */
[----:B------:R-:W-:Y:S01]  /*7400*/  IMAD.MOV.U32 R8, RZ, RZ, R6 ;  /* 0x000000ffff087224 */ /* 0x000fe200078e0006 */
[----:B------:R-:W-:Y:S01]  /*7410*/  PRMT R32, R3, 0x5410, R28 ;  /* 0x0000541003207816 */ /* 0x000fe2000000001c */
[----:B------:R-:W-:Y:S01]  /*7420*/  VIADD R0, R10, 0x20440 ;  /* 0x000204400a007836 */ /* 0x000fe20000000000 */
[----:B------:R-:W-:Y:S01]  /*7430*/  PRMT R33, R4, 0x5410, R27 ;  /* 0x0000541004217816 */ /* 0x000fe2000000001b */
[----:B------:R-:W-:Y:S01]  /*7440*/  VIADD R4, R10, 0x20400 ;  /* 0x000204000a047836 */ /* 0x000fe20000000000 */
[----:B------:R-:W-:-:S02]  /*7450*/  SHF.R.U32.HI R7, RZ, 0x10, R7 ;  /* 0x00000010ff077819 */ /* 0x000fc40000011607 */
[----:B------:R-:W-:Y:S02]  /*7460*/  LOP3.LUT P2, RZ, R190, 0x4, RZ, 0xc0, !PT ;  /* 0x00000004beff7812 */ /* 0x000fe4000784c0ff */
[----:B------:R-:W-:Y:S02]  /*7470*/  ISETP.GE.AND P1, PT, R23, R36, PT ;  /* 0x000000241700720c */ /* 0x000fe40003f26270 */
[----:B------:R-:W-:Y:S02]  /*7480*/  PRMT R9, R13, 0x5410, R26 ;  /* 0x000054100d097816 */ /* 0x000fe4000000001a */
[----:B------:R-:W-:Y:S02]  /*7490*/  PRMT R3, R14, 0x5410, R25 ;  /* 0x000054100e037816 */ /* 0x000fe40000000019 */
[----:B------:R-:W-:Y:S01]  /*74a0*/  PRMT R34, R5, 0x5410, R24 ;  /* 0x0000541005227816 */ /* 0x000fe20000000018 */
[----:B------:R-:W-:Y:S06]  /*74b0*/  @!P0 BRA `(.L_x_1301) ;  /* 0x0000014800308947 */ /* 0x000fec0003800000 */
.L_x_1512:
[----:B------:R-:W-:Y:S05]  /*74c0*/  BSYNC B1 ;  /* 0x0000000000017941 */ /* 0x000fea0003800000 */
.L_x_1300:
        /* <DEDUP_REMOVED lines=49> */
.L_x_1305:
[----:B------:R-:W-:Y:S05]  /*77e0*/  BSYNC B2 ;  /* 0x0000000000027941 */ /* 0x000fea0003800000 */
.L_x_1304:
        /* <DEDUP_REMOVED lines=39> */
.L_x_1303:
[----:B------:R-:W-:Y:S05]  /*7a60*/  BSYNC B1 ;  /* 0x0000000000017941 */ /* 0x000fea0003800000 */
.L_x_1302:
        /* <DEDUP_REMOVED lines=12> */
[----:B0-----:R-:W-:Y:S01]  /*7b30*/  LOP3.LUT R31, R34, 0xffff0000, RZ, 0xc0, !PT ;  /* 0xffff0000221f7812 */ /* 0x001fe200078ec0ff */
        /* <DEDUP_REMOVED lines=12> */
[-C--:B------:R-:W-:Y:S01]  /*7c00*/  FFMA.FTZ R27, R26, R12.reuse, R27 ;  /* 0x0000000c1a1b7223 */ /* 0x080fe2000001001b */
[----:B------:R-:W-:Y:S01]  /*7c10*/  FFMA.FTZ R4, R24, R12, -R25 ;  /* 0x0000000c18047223 */ /* 0x000fe20000010819 */
[----:B------:R-:W-:-:S02]  /*7c20*/  IMAD.U32 R26, R33, 0x10000, RZ ;  /* 0x00010000211a7824 */ /* 0x000fc400078e00ff */
[-C--:B------:R-:W-:Y:S01]  /*7c30*/  FMUL.FTZ R20, R31, R5.reuse ;  /* 0x000000051f147220 */ /* 0x080fe20000410000 */
[----:B------:R-:W-:Y:S01]  /*7c40*/  FMUL.FTZ R12, R29, R5 ;  /* 0x000000051d0c7220 */ /* 0x000fe20000410000 */
[----:B------:R-:W-:Y:S01]  /*7c50*/  LOP3.LUT R33, R33, 0xffff0000, RZ, 0xc0, !PT ;  /* 0xffff000021217812 */ /* 0x000fe200078ec0ff */
[-C--:B------:R-:W-:Y:S01]  /*7c60*/  FMUL.FTZ R25, R26, R6.reuse ;  /* 0x000000061a197220 */ /* 0x080fe20000410000 */
[-C--:B------:R-:W-:Y:S01]  /*7c70*/  FFMA.FTZ R5, R29, R13.reuse, -R20 ;  /* 0x0000000d1d057223 */ /* 0x080fe20000010814 */
[----:B------:R-:W-:Y:S01]  /*7c80*/  FFMA.FTZ R12, R31, R13, R12 ;  /* 0x0000000d1f0c7223 */ /* 0x000fe2000001000c */
[C---:B------:R-:W-:Y:S01]  /*7c90*/  FMUL.FTZ R13, R28.reuse, R6 ;  /* 0x000000061c0d7220 */ /* 0x040fe20000410000 */
[-C--:B------:R-:W-:Y:S01]  /*7ca0*/  FMUL.FTZ R20, R35, R7.reuse ;  /* 0x0000000723147220 */ /* 0x080fe20000410000 */
[C---:B------:R-:W-:Y:S01]  /*7cb0*/  FMUL.FTZ R24, R33.reuse, R7 ;  /* 0x0000000721187220 */ /* 0x040fe20000410000 */
[-C--:B------:R-:W-:Y:S01]  /*7cc0*/  FFMA.FTZ R25, R28, R14.reuse, R25 ;  /* 0x0000000e1c197223 */ /* 0x080fe20000010019 */
[----:B------:R-:W-:Y:S01]  /*7cd0*/  FFMA.FTZ R6, R26, R14, -R13 ;  /* 0x0000000e1a067223 */ /* 0x000fe2000001080d */
[-C--:B------:R-:W-:Y:S01]  /*7ce0*/  FFMA.FTZ R7, R33, R15.reuse, -R20 ;  /* 0x0000000f21077223 */ /* 0x080fe20000010814 */
[----:B------:R-:W-:Y:S01]  /*7cf0*/  FFMA.FTZ R24, R35, R15, R24 ;  /* 0x0000000f23187223 */ /* 0x000fe20000010018 */
[----:B------:R-:W-:-:S02]  /*7d00*/  F2FP.BF16.F32.PACK_AB R4, R27, R4 ;  /* 0x000000041b04723e */ /* 0x000fc400000010ff */
[----:B------:R-:W-:Y:S02]  /*7d10*/  F2FP.BF16.F32.PACK_AB R5, R12, R5 ;  /* 0x000000050c05723e */ /* 0x000fe400000010ff */
[----:B------:R-:W-:Y:S02]  /*7d20*/  F2FP.BF16.F32.PACK_AB R6, R25, R6 ;  /* 0x000000061906723e */ /* 0x000fe400000010ff */
[----:B------:R-:W-:-:S05]  /*7d30*/  F2FP.BF16.F32.PACK_AB R7, R24, R7 ;  /* 0x000000071807723e */ /* 0x000fca00000010ff */
[----:B------:R1:W-:Y:S02]  /*7d40*/  STS.128 [R10+0x21400], R4 ;  /* 0x021400040a007388 */ /* 0x0003e40000000c00 */
.L_x_1308:
[----:B------:R-:W-:Y:S05]  /*7d50*/  BSYNC B1 ;  /* 0x0000000000017941 */ /* 0x000fea0003800000 */
.L_x_1307:
[----:B------:R-:W-:Y:S05]  /*7d60*/  @P1 BRA `(.L_x_1306) ;  /* 0x0000001000841947 */ /* 0x000fea0003800000 */
[----:B-1----:R-:W1:Y:S01]  /*7d70*/  LDS.128 R4, [R0+0x1000] ;  /* 0x0010000000047984 */ /* 0x002e620000000c00 */
[C---:B------:R-:W-:Y:S01]  /*7d80*/  IMAD.U32 R24, R11.reuse, 0x10000, RZ ;  /* 0x000100000b187824 */ /* 0x040fe200078e00ff */
[----:B------:R-:W-:Y:S01]  /*7d90*/  LOP3.LUT R26, R11, 0xffff0000, RZ, 0xc0, !PT ;  /* 0xffff00000b1a7812 */ /* 0x000fe200078ec0ff */
        /* <DEDUP_REMOVED lines=36> */
.L_x_1296:
[----:B------:R-:W-:-:S03]  /*7fe0*/  UMOV UR4, 0xffffffff ;  /* 0xffffffff00047882 */ /* 0x000fc60000000000 */
[----:B------:R-:W-:Y:S05]  /*7ff0*/  BRA.DIV UR4, `(.L_x_1309) ;  /* 0x0000013e04747947 */ /* 0x000fea000b800000 */
[----:B------:R0:W1:Y:S04]  /*8000*/  SHFL.IDX PT, R0, R27, RZ, 0x1c1f ;  /* 0x001c1fff1b007589 */ /* 0x00006800000e0000 */
[----:B------:R0:W2:Y:S04]  /*8010*/  SHFL.IDX PT, R3, R26, RZ, 0x1c1f ;  /* 0x001c1fff1a037589 */ /* 0x0000a800000e0000 */
[----:B------:R0:W3:Y:S04]  /*8020*/  SHFL.IDX PT, R20, R29, RZ, 0x1c1f ;  /* 0x001c1fff1d147589 */ /* 0x0000e800000e0000 */
[----:B------:R0:W4:Y:S02]  /*8030*/  SHFL.IDX PT, R14, R28, RZ, 0x1c1f ;  /* 0x001c1fff1c0e7589 */ /* 0x00012400000e0000 */
.L_x_1518:
[----:B------:R-:W5:Y:S01]  /*8040*/  LDL R6, [R1+0x48] ;  /* 0x0000480001067983 */ /* 0x000f620000100800 */
[----:B------:R-:W-:Y:S01]  /*8050*/  ULDC UR4, c[0x0][0x448] ;  /* 0x0001120000047ab9 */ /* 0x000fe20000000800 */
[----:B0-----:R-:W0:Y:S01]  /*8060*/  LDC R27, c[0x0][0x3f4] ;  /* 0x0000fd00ff1b7b82 */ /* 0x001e220000000800 */
[----:B------:R-:W-:Y:S01]  /*8070*/  IMAD R24, R24, UR4, RZ ;  /* 0x0000000418187c24 */ /* 0x000fe2000f8e02ff */
[----:B------:R-:W-:Y:S01]  /*8080*/  BSSY B1, `(.L_x_1310) ;  /* 0x0000017000017945 */ /* 0x000fe20003800000 */
[----:B------:R-:W-:Y:S02]  /*8090*/  CS2R R10, SRZ ;  /* 0x00000000000a7805 */ /* 0x000fe4000001ff00 */
[----:B------:R-:W-:Y:S02]  /*80a0*/  CS2R R8, SRZ ;  /* 0x0000000000087805 */ /* 0x000fe4000001ff00 */
[----:B------:R-:W-:Y:S02]  /*80b0*/  ISETP.GE.AND P0, PT, R4, R24, PT ;  /* 0x000000180400720c */ /* 0x000fe40003f06270 */
[----:B-----5:R-:W-:-:S04]  /*80c0*/  LEA.HI R5, R6, R6, RZ, 0x1 ;  /* 0x0000000606057211 */ /* 0x020fc800078f08ff */
[----:B------:R-:W-:-:S05]  /*80d0*/  LOP3.LUT R5, R5, 0xfffffffe, RZ, 0xc0, !PT ;  /* 0xfffffffe05057812 */ /* 0x000fca00078ec0ff */
[----:B------:R-:W-:Y:S01]  /*80e0*/  IMAD.IADD R21, R6, 0x1, -R5 ;  /* 0x0000000106157824 */ /* 0x000fe200078e0a05 */
[----:B------:R-:W-:Y:S02]  /*80f0*/  CS2R R6, SRZ ;  /* 0x0000000000067805 */ /* 0x000fe4000001ff00 */
[----:B------:R-:W-:Y:S02]  /*8100*/  CS2R R4, SRZ ;  /* 0x0000000000047805 */ /* 0x000fe4000001ff00 */
[----:B------:R-:W-:Y:S01]  /*8110*/  SHF.L.U32 R29, R21, 0x1f, RZ ;  /* 0x0000001f151d7819 */ /* 0x000fe200000006ff */
[----:B0-----:R-:W-:Y:S06]  /*8120*/  @P0 BRA `(.L_x_1311) ;  /* 0x0000000000300947 */ /* 0x001fec0003800000 */
        /* <DEDUP_REMOVED lines=12> */
.L_x_1311:
[----:B------:R-:W-:Y:S05]  /*81f0*/  BSYNC B1 ;  /* 0x0000000000017941 */ /* 0x000fea0003800000 */
.L_x_1310:
[----:B------:R-:W4:Y:S01]  /*8200*/  SYNCS.PHASECHK.TRANS64.TRYWAIT P1, [R2+URZ+0x38800], R29 ;  /* 0x0388001d020075a7 */ /* 0x000f22000802017f */
[----:B-1----:R-:W-:Y:S01]  /*8210*/  IMAD R0, R25, -0x40, R24 ;  /* 0xffffffc019007824 */ /* 0x002fe200078e0218 */
[----:B-----5:R-:W-:Y:S01]  /*8220*/  SHF.R.U64 R31, R8, 0x10, R9 ;  /* 0x00000010081f7819 */ /* 0x020fe20000001209 */
[----:B---3--:R-:W-:Y:S01]  /*8230*/  IMAD.MOV.U32 R20, RZ, RZ, R8 ;  /* 0x000000ffff147224 */ /* 0x008fe200078e0008 */
[----:B------:R-:W-:Y:S01]  /*8240*/  SHF.R.U64 R8, R10, 0x10, R11 ;  /* 0x000000100a087819 */ /* 0x000fe2000000120b */
[----:B--2---:R-:W-:Y:S01]  /*8250*/  IMAD.MOV.U32 R3, RZ, RZ, R10 ;  /* 0x000000ffff037224 */ /* 0x004fe200078e000a */
[--C-:B------:R-:W-:Y:S01]  /*8260*/  SHF.R.U32.HI R26, RZ, 0x10, R9.reuse ;  /* 0x00000010ff1a7819 */ /* 0x100fe20000011609 */
[----:B0-----:R-:W-:Y:S01]  /*8270*/  IMAD.MOV.U32 R15, RZ, RZ, R9 ;  /* 0x000000ffff0f7224 */ /* 0x001fe200078e0009 */
[--C-:B------:R-:W-:Y:S01]  /*8280*/  SHF.R.U32.HI R25, RZ, 0x10, R11.reuse ;  /* 0x00000010ff197819 */ /* 0x100fe2000001160b */
[----:B----4-:R-:W-:Y:S01]  /*8290*/  IMAD.MOV.U32 R14, RZ, RZ, R11 ;  /* 0x000000ffff0e7224 */ /* 0x010fe200078e000b */
        /* <DEDUP_REMOVED lines=23> */
.L_x_1519:
[----:B------:R-:W-:Y:S05]  /*8410*/  BSYNC B1 ;  /* 0x0000000000017941 */ /* 0x000fea0003800000 */
.L_x_1312:
[----:B------:R-:W-:Y:S04]  /*8420*/  BSSY B1, `(.L_x_1314) ;  /* 0x000005a000017945 */ /* 0x000fe80003800000 */
[----:B------:R-:W-:Y:S05]  /*8430*/  @P2 BRA `(.L_x_1315) ;  /* 0x0000000400602947 */ /* 0x000fea0003800000 */
[----:B------:R-:W-:Y:S01]  /*8440*/  IMAD.SHL.U32 R4, R190, 0x40, RZ ;  /* 0x00000040be047824 */ /* 0x000fe200078e00ff */
[----:B------:R-:W-:Y:S01]  /*8450*/  LOP3.LUT R37, R24, 0xffff0000, RZ, 0xc0, !PT ;  /* 0xffff000018257812 */ /* 0x000fe200078ec0ff */
[----:B------:R-:W-:Y:S01]  /*8460*/  IMAD.IADD R6, R16, 0x1, R27 ;  /* 0x0000000110067824 */ /* 0x000fe200078e021b */
[----:B------:R-:W-:Y:S01]  /*8470*/  LOP3.LUT R35, R20, 0xffff0000, RZ, 0xc0, !PT ;  /* 0xffff000014237812 */ /* 0x000fe200078ec0ff */
[----:B------:R-:W-:Y:S01]  /*8480*/  IMAD.U32 R36, R24, 0x10000, RZ ;  /* 0x0001000018247824 */ /* 0x000fe200078e00ff */
[----:B------:R-:W-:Y:S01]  /*8490*/  LOP3.LUT R7, R4, 0x1c0, RZ, 0xc0, !PT ;  /* 0x000001c004077812 */ /* 0x000fe200078ec0ff */
[----:B------:R-:W-:Y:S02]  /*84a0*/  IMAD.U32 R34, R20, 0x10000, RZ ;  /* 0x0001000014227824 */ /* 0x000fe400078e00ff */
[----:B------:R-:W-:Y:S01]  /*84b0*/  IMAD.U32 R39, R13, 0x10000, RZ ;  /* 0x000100000d277824 */ /* 0x000fe200078e00ff */
[----:B------:R-:W-:Y:S02]  /*84c0*/  SHF.R.U32.HI R9, RZ, 0x3, R7 ;  /* 0x00000003ff097819 */ /* 0x000fe40000011607 */
[----:B------:R-:W-:-:S02]  /*84d0*/  LOP3.LUT R6, R7, 0x38, R6, 0xf8, !PT ;  /* 0x0000003807067812 */ /* 0x000fc400078ef806 */
[----:B------:R-:W-:Y:S02]  /*84e0*/  LOP3.LUT R4, R7, 0x38, R16, 0xf8, !PT ;  /* 0x0000003807047812 */ /* 0x000fe400078ef810 */
[-C--:B------:R-:W-:Y:S02]  /*84f0*/  LOP3.LUT R7, R6, R9.reuse, RZ, 0x3c, !PT ;  /* 0x0000000906077212 */ /* 0x080fe400078e3cff */
[----:B------:R-:W-:-:S03]  /*8500*/  LOP3.LUT R5, R4, R9, RZ, 0x3c, !PT ;  /* 0x0000000904057212 */ /* 0x000fc600078e3cff */
[C---:B------:R-:W-:Y:S02]  /*8510*/  IMAD R9, R220.reuse, 0x200, R7 ;  /* 0x00000200dc097824 */ /* 0x040fe400078e0207 */
[----:B------:R-:W-:Y:S02]  /*8520*/  IMAD R5, R220, 0x200, R5 ;  /* 0x00000200dc057824 */ /* 0x000fe400078e0205 */
[--C-:B------:R-:W-:Y:S02]  /*8530*/  IMAD R44, R9, 0x2, R2.reuse ;  /* 0x00000002092c7824 */ /* 0x100fe400078e0202 */
[----:B------:R-:W-:-:S03]  /*8540*/  IMAD R42, R5, 0x2, R2 ;  /* 0x00000002052a7824 */ /* 0x000fc600078e0202 */
[----:B------:R-:W1:Y:S04]  /*8550*/  LDS.128 R8, [R44+0x20400] ;  /* 0x020400002c087984 */ /* 0x000e680000000c00 */
[----:B------:R-:W2:Y:S01]  /*8560*/  LDS.128 R4, [R42+0x20400] ;  /* 0x020400002a047984 */ /* 0x000ea20000000c00 */
[C---:B-1----:R-:W-:Y:S01]  /*8570*/  IMAD.U32 R30, R8.reuse, 0x10000, RZ ;  /* 0x00010000081e7824 */ /* 0x042fe200078e00ff */
[----:B------:R-:W-:Y:S01]  /*8580*/  LOP3.LUT R8, R8, 0xffff0000, RZ, 0xc0, !PT ;  /* 0xffff000008087812 */ /* 0x000fe200078ec0ff */
[C---:B------:R-:W-:Y:S01]  /*8590*/  IMAD.U32 R32, R10.reuse, 0x10000, RZ ;  /* 0x000100000a207824 */ /* 0x040fe200078e00ff */
[----:B------:R-:W-:Y:S01]  /*85a0*/  LOP3.LUT R10, R10, 0xffff0000, RZ, 0xc0, !PT ;  /* 0xffff00000a0a7812 */ /* 0x000fe200078ec0ff */
[----:B------:R-:W-:Y:S01]  /*85b0*/  FMUL.FTZ R38, R30, R36 ;  /* 0x000000241e267220 */ /* 0x000fe20000410000 */
[----:B--2---:R-:W-:-:S02]  /*85c0*/  IMAD.U32 R25, R4, 0x10000, RZ ;  /* 0x0001000004197824 */ /* 0x004fc400078e00ff */
[-C--:B------:R-:W-:Y:S01]  /*85d0*/  FMUL.FTZ R30, R30, R34.reuse ;  /* 0x000000221e1e7220 */ /* 0x080fe20000410000 */
[----:B------:R-:W-:Y:S01]  /*85e0*/  LOP3.LUT R4, R4, 0xffff0000, RZ, 0xc0, !PT ;  /* 0xffff000004047812 */ /* 0x000fe200078ec0ff */
[----:B------:R-:W-:Y:S01]  /*85f0*/  FMUL.FTZ R41, R8, R37 ;  /* 0x0000002508297220 */ /* 0x000fe20000410000 */
[C---:B------:R-:W-:Y:S01]  /*8600*/  FFMA.FTZ R38, R25.reuse, R34, -R38 ;  /* 0x0000002219267223 */ /* 0x040fe20000010826 */
[----:B------:R-:W-:Y:S01]  /*8610*/  FFMA.FTZ R30, R25, R36, R30 ;  /* 0x00000024191e7223 */ /* 0x000fe2000001001e */
[----:B------:R-:W-:Y:S02]  /*8620*/  IMAD.U32 R25, R3, 0x10000, RZ ;  /* 0x0001000003197824 */ /* 0x000fe400078e00ff */
[----:B------:R-:W-:Y:S01]  /*8630*/  FMUL.FTZ R45, R32, R39 ;  /* 0x00000027202d7220 */ /* 0x000fe20000410000 */
[----:B------:R-:W-:Y:S02]  /*8640*/  IMAD.U32 R28, R6, 0x10000, RZ ;  /* 0x00010000061c7824 */ /* 0x000fe400078e00ff */
[-C--:B------:R-:W-:Y:S01]  /*8650*/  FMUL.FTZ R43, R8, R35.reuse ;  /* 0x00000023082b7220 */ /* 0x080fe20000410000 */
[----:B------:R-:W-:Y:S01]  /*8660*/  FFMA.FTZ R41, R4, R35, -R41 ;  /* 0x0000002304297223 */ /* 0x000fe20000010829 */
[----:B------:R-:W-:Y:S01]  /*8670*/  LOP3.LUT R35, R13, 0xffff0000, RZ, 0xc0, !PT ;  /* 0xffff00000d237812 */ /* 0x000fe200078ec0ff */
[-C--:B------:R-:W-:Y:S01]  /*8680*/  FMUL.FTZ R32, R32, R25.reuse ;  /* 0x0000001920207220 */ /* 0x080fe20000410000 */
[----:B------:R-:W-:Y:S01]  /*8690*/  FFMA.FTZ R45, R28, R25, -R45 ;  /* 0x000000191c2d7223 */ /* 0x000fe2000001082d */
[----:B------:R-:W-:Y:S01]  /*86a0*/  LOP3.LUT R25, R3, 0xffff0000, RZ, 0xc0, !PT ;  /* 0xffff000003197812 */ /* 0x000fe200078ec0ff */
[----:B------:R-:W-:Y:S01]  /*86b0*/  FFMA.FTZ R43, R4, R37, R43 ;  /* 0x00000025042b7223 */ /* 0x000fe2000001002b */
[----:B------:R-:W-:Y:S01]  /*86c0*/  LOP3.LUT R6, R6, 0xffff0000, RZ, 0xc0, !PT ;  /* 0xffff000006067812 */ /* 0x000fe200078ec0ff */
[----:B------:R-:W-:Y:S01]  /*86d0*/  FFMA.FTZ R39, R28, R39, R32 ;  /* 0x000000271c277223 */ /* 0x000fe20000010020 */
[----:B------:R-:W-:Y:S01]  /*86e0*/  FMUL.FTZ R37, R10, R35 ;  /* 0x000000230a257220 */ /* 0x000fe20000410000 */
[----:B------:R-:W-:-:S02]  /*86f0*/  IMAD.U32 R31, R9, 0x10000, RZ ;  /* 0x00010000091f7824 */ /* 0x000fc400078e00ff */
[-C--:B------:R-:W-:Y:S01]  /*8700*/  FMUL.FTZ R47, R10, R25.reuse ;  /* 0x000000190a2f7220 */ /* 0x080fe20000410000 */
[----:B------:R-:W-:Y:S02]  /*8710*/  IMAD.U32 R28, R12, 0x10000, RZ ;  /* 0x000100000c1c7824 */ /* 0x000fe400078e00ff */
[C---:B------:R-:W-:Y:S01]  /*8720*/  FFMA.FTZ R34, R6.reuse, R25, -R37 ;  /* 0x0000001906227223 */ /* 0x040fe20000010825 */
[----:B------:R-:W-:Y:S02]  /*8730*/  IMAD.U32 R4, R15, 0x10000, RZ ;  /* 0x000100000f047824 */ /* 0x000fe400078e00ff */
[----:B------:R-:W-:Y:S01]  /*8740*/  FFMA.FTZ R36, R6, R35, R47 ;  /* 0x0000002306247223 */ /* 0x000fe2000001002f */
[----:B------:R-:W-:Y:S02]  /*8750*/  IMAD.U32 R33, R11, 0x10000, RZ ;  /* 0x000100000b217824 */ /* 0x000fe400078e00ff */
[----:B------:R-:W-:Y:S01]  /*8760*/  FMUL.FTZ R25, R31, R28 ;  /* 0x0000001c1f197220 */ /* 0x000fe20000410000 */
[----:B------:R-:W-:-:S02]  /*8770*/  IMAD.U32 R10, R0, 0x10000, RZ ;  /* 0x00010000000a7824 */ /* 0x000fc400078e00ff */
[----:B------:R-:W-:Y:S01]  /*8780*/  FMUL.FTZ R31, R31, R4 ;  /* 0x000000041f1f7220 */ /* 0x000fe20000410000 */
[----:B------:R-:W-:Y:S01]  /*8790*/  IMAD.U32 R26, R5, 0x10000, RZ ;  /* 0x00010000051a7824 */ /* 0x000fe200078e00ff */
[----:B------:R-:W-:Y:S01]  /*87a0*/  LOP3.LUT R9, R9, 0xffff0000, RZ, 0xc0, !PT ;  /* 0xffff000009097812 */ /* 0x000fe200078ec0ff */
[----:B------:R-:W-:Y:S02]  /*87b0*/  IMAD.U32 R8, R14, 0x10000, RZ ;  /* 0x000100000e087824 */ /* 0x000fe400078e00ff */
[----:B------:R-:W-:Y:S01]  /*87c0*/  FMUL.FTZ R6, R33, R10 ;  /* 0x0000000a21067220 */ /* 0x000fe20000410000 */
[----:B0-----:R-:W-:Y:S02]  /*87d0*/  IMAD.U32 R29, R7, 0x10000, RZ ;  /* 0x00010000071d7824 */ /* 0x001fe400078e00ff */
[C---:B------:R-:W-:Y:S01]  /*87e0*/  FFMA.FTZ R31, R26.reuse, R28, R31 ;  /* 0x0000001c1a1f7223 */ /* 0x040fe2000001001f */
[----:B------:R-:W-:Y:S01]  /*87f0*/  FMUL.FTZ R28, R33, R8 ;  /* 0x00000008211c7220 */ /* 0x000fe20000410000 */
[----:B------:R-:W-:Y:S01]  /*8800*/  FFMA.FTZ R25, R26, R4, -R25 ;  /* 0x000000041a197223 */ /* 0x000fe20000010819 */
[----:B------:R-:W-:Y:S01]  /*8810*/  FFMA.FTZ R33, R29, R8, -R6 ;  /* 0x000000081d217223 */ /* 0x000fe20000010806 */
[----:B------:R-:W-:Y:S01]  /*8820*/  LOP3.LUT R11, R11, 0xffff0000, RZ, 0xc0, !PT ;  /* 0xffff00000b0b7812 */ /* 0x000fe200078ec0ff */
[----:B------:R-:W-:Y:S01]  /*8830*/  FFMA.FTZ R29, R29, R10, R28 ;  /* 0x0000000a1d1d7223 */ /* 0x000fe2000001001c */
[----:B------:R-:W-:-:S02]  /*8840*/  LOP3.LUT R8, R12, 0xffff0000, RZ, 0xc0, !PT ;  /* 0xffff00000c087812 */ /* 0x000fc400078ec0ff */
[----:B------:R-:W-:Y:S02]  /*8850*/  LOP3.LUT R26, R0, 0xffff0000, RZ, 0xc0, !PT ;  /* 0xffff0000001a7812 */ /* 0x000fe400078ec0ff */
[----:B------:R-:W-:Y:S01]  /*8860*/  LOP3.LUT R4, R15, 0xffff0000, RZ, 0xc0, !PT ;  /* 0xffff00000f047812 */ /* 0x000fe200078ec0ff */
[----:B------:R-:W-:Y:S01]  /*8870*/  FMUL.FTZ R10, R9, R8 ;  /* 0x00000008090a7220 */ /* 0x000fe20000410000 */
[----:B------:R-:W-:Y:S01]  /*8880*/  LOP3.LUT R6, R14, 0xffff0000, RZ, 0xc0, !PT ;  /* 0xffff00000e067812 */ /* 0x000fe200078ec0ff */
[----:B------:R-:W-:Y:S01]  /*8890*/  FMUL.FTZ R40, R11, R26 ;  /* 0x0000001a0b287220 */ /* 0x000fe20000410000 */
[----:B------:R-:W-:Y:S01]  /*88a0*/  LOP3.LUT R5, R5, 0xffff0000, RZ, 0xc0, !PT ;  /* 0xffff000005057812 */ /* 0x000fe200078ec0ff */
[----:B------:R-:W-:Y:S01]  /*88b0*/  FMUL.FTZ R9, R9, R4 ;  /* 0x0000000409097220 */ /* 0x000fe20000410000 */
[----:B------:R-:W-:Y:S01]  /*88c0*/  LOP3.LUT R7, R7, 0xffff0000, RZ, 0xc0, !PT ;  /* 0xffff000007077812 */ /* 0x000fe200078ec0ff */
[----:B------:R-:W-:Y:S02]  /*88d0*/  FMUL.FTZ R11, R11, R6 ;  /* 0x000000060b0b7220 */ /* 0x000fe40000410000 */
        /* <DEDUP_REMOVED lines=8> */
[----:B------:R-:W-:Y:S02]  /*8960*/  F2FP.BF16.F32.PACK_AB R8, R43, R30 ;  /* 0x0000001e2b08723e */ /* 0x000fe400000010ff */
[----:B------:R-:W-:Y:S01]  /*8970*/  F2FP.BF16.F32.PACK_AB R10, R36, R39 ;  /* 0x00000027240a723e */ /* 0x000fe200000010ff */
[----:B------:R1:W-:Y:S01]  /*8980*/  STS.128 [R42+0x20400], R4 ;  /* 0x020400042a007388 */ /* 0x0003e20000000c00 */
[----:B------:R-:W-:-:S02]  /*8990*/  F2FP.BF16.F32.PACK_AB R9, R32, R31 ;  /* 0x0000001f2009723e */ /* 0x000fc400000010ff */
[----:B------:R-:W-:-:S05]  /*89a0*/  F2FP.BF16.F32.PACK_AB R11, R26, R29 ;  /* 0x0000001d1a0b723e */ /* 0x000fca00000010ff */
[----:B------:R1:W-:Y:S02]  /*89b0*/  STS.128 [R44+0x20400], R8 ;  /* 0x020400082c007388 */ /* 0x0003e40000000c00 */
.L_x_1315:
[----:B------:R-:W-:Y:S05]  /*89c0*/  BSYNC B1 ;  /* 0x0000000000017941 */ /* 0x000fea0003800000 */
.L_x_1314:
        /* <DEDUP_REMOVED lines=13> */
[C---:B------:R-:W-:Y:S01]  /*8aa0*/  IMAD.U32 R36, R24.reuse, 0x10000, RZ ;  /* 0x0001000018247824 */ /* 0x040fe200078e00ff */
[----:B------:R-:W-:Y:S01]  /*8ab0*/  LOP3.LUT R38, R24, 0xffff0000, RZ, 0xc0, !PT ;  /* 0xffff000018267812 */ /* 0x000fe200078ec0ff */
[C---:B------:R-:W-:Y:S01]  /*8ac0*/  IMAD.U32 R34, R20.reuse, 0x10000, RZ ;  /* 0x0001000014227824 */ /* 0x040fe200078e00ff */
[----:B------:R-:W-:Y:S01]  /*8ad0*/  LOP3.LUT R20, R20, 0xffff0000, RZ, 0xc0, !PT ;  /* 0xffff000014147812 */ /* 0x000fe200078ec0ff */
[----:B------:R-:W-:Y:S02]  /*8ae0*/  IMAD.U32 R45, R12, 0x10000, RZ ;  /* 0x000100000c2d7824 */ /* 0x000fe400078e00ff */
[----:B------:R-:W-:Y:S02]  /*8af0*/  IMAD.U32 R43, R15, 0x10000, RZ ;  /* 0x000100000f2b7824 */ /* 0x000fe400078e00ff */
[----:B--2---:R-:W-:-:S04]  /*8b00*/  IMAD.IADD R9, R5, 0x1, R4 ;  /* 0x0000000105097824 */ /* 0x004fc800078e0204 */
[----:B------:R-:W-:Y:S01]  /*8b10*/  IMAD R25, R9, 0x2, R2 ;  /* 0x0000000209197824 */ /* 0x000fe200078e0202 */
[----:B---3--:R-:W1:Y:S04]  /*8b20*/  LDS.128 R4, [R40+0x20400] ;  /* 0x0204000028047984 */ /* 0x008e680000000c00 */
[----:B------:R-:W2:Y:S01]  /*8b30*/  LDS.128 R8, [R25+0x20400] ;  /* 0x0204000019087984 */ /* 0x000ea20000000c00 */
[----:B-1----:R-:W-:Y:S02]  /*8b40*/  IMAD.U32 R26, R4, 0x10000, RZ ;  /* 0x00010000041a7824 */ /* 0x002fe400078e00ff */
[C---:B--2---:R-:W-:Y:S01]  /*8b50*/  IMAD.U32 R30, R8.reuse, 0x10000, RZ ;  /* 0x00010000081e7824 */ /* 0x044fe200078e00ff */
[----:B------:R-:W-:Y:S01]  /*8b60*/  LOP3.LUT R8, R8, 0xffff0000, RZ, 0xc0, !PT ;  /* 0xffff000008087812 */ /* 0x000fe200078ec0ff */
[----:B------:R-:W-:Y:S01]  /*8b70*/  IMAD.U32 R31, R9, 0x10000, RZ ;  /* 0x00010000091f7824 */ /* 0x000fe200078e00ff */
[----:B------:R-:W-:Y:S01]  /*8b80*/  LOP3.LUT R4, R4, 0xffff0000, RZ, 0xc0, !PT ;  /* 0xffff000004047812 */ /* 0x000fe200078ec0ff */
[-C--:B------:R-:W-:Y:S01]  /*8b90*/  FMUL.FTZ R35, R36, R30.reuse ;  /* 0x0000001e24237220 */ /* 0x080fe20000410000 */
[----:B------:R-:W-:Y:S01]  /*8ba0*/  FMUL.FTZ R37, R34, R30 ;  /* 0x0000001e22257220 */ /* 0x000fe20000410000 */
[-C--:B------:R-:W-:Y:S01]  /*8bb0*/  FMUL.FTZ R39, R38, R8.reuse ;  /* 0x0000000826277220 */ /* 0x080fe20000410000 */
[----:B------:R-:W-:Y:S01]  /*8bc0*/  FMUL.FTZ R41, R20, R8 ;  /* 0x0000000814297220 */ /* 0x000fe20000410000 */
[-C--:B------:R-:W-:Y:S01]  /*8bd0*/  FFMA.FTZ R35, R34, R26.reuse, -R35 ;  /* 0x0000001a22237223 */ /* 0x080fe20000010823 */
[----:B------:R-:W-:Y:S01]  /*8be0*/  FFMA.FTZ R37, R36, R26, R37 ;  /* 0x0000001a24257223 */ /* 0x000fe20000010025 */
[----:B------:R-:W-:-:S02]  /*8bf0*/  IMAD.U32 R27, R5, 0x10000, RZ ;  /* 0x00010000051b7824 */ /* 0x000fc400078e00ff */
[-C--:B------:R-:W-:Y:S01]  /*8c00*/  FMUL.FTZ R24, R45, R31.reuse ;  /* 0x0000001f2d187220 */ /* 0x080fe20000410000 */
[----:B------:R-:W-:Y:S01]  /*8c10*/  FMUL.FTZ R26, R43, R31 ;  /* 0x0000001f2b1a7220 */ /* 0x000fe20000410000 */
[----:B------:R-:W-:Y:S02]  /*8c20*/  IMAD.U32 R32, R10, 0x10000, RZ ;  /* 0x000100000a207824 */ /* 0x000fe400078e00ff */
[-C--:B------:R-:W-:Y:S01]  /*8c30*/  FFMA.FTZ R8, R20, R4.reuse, -R39 ;  /* 0x0000000414087223 */ /* 0x080fe20000010827 */
[----:B------:R-:W-:Y:S02]  /*8c40*/  IMAD.U32 R34, R13, 0x10000, RZ ;  /* 0x000100000d227824 */ /* 0x000fe400078e00ff */
[----:B------:R-:W-:Y:S01]  /*8c50*/  FFMA.FTZ R20, R38, R4, R41 ;  /* 0x0000000426147223 */ /* 0x000fe20000010029 */
[----:B------:R-:W-:Y:S01]  /*8c60*/  LOP3.LUT R10, R10, 0xffff0000, RZ, 0xc0, !PT ;  /* 0xffff00000a0a7812 */ /* 0x000fe200078ec0ff */
[C---:B------:R-:W-:Y:S01]  /*8c70*/  IMAD.U32 R4, R3.reuse, 0x10000, RZ ;  /* 0x0001000003047824 */ /* 0x040fe200078e00ff */
[----:B------:R-:W-:Y:S01]  /*8c80*/  LOP3.LUT R30, R3, 0xffff0000, RZ, 0xc0, !PT ;  /* 0xffff0000031e7812 */ /* 0x000fe200078ec0ff */
[-C--:B------:R-:W-:Y:S01]  /*8c90*/  FFMA.FTZ R24, R43, R27.reuse, -R24 ;  /* 0x0000001b2b187223 */ /* 0x080fe20000010818 */
[----:B------:R-:W-:Y:S01]  /*8ca0*/  LOP3.LUT R36, R13, 0xffff0000, RZ, 0xc0, !PT ;  /* 0xffff00000d247812 */ /* 0x000fe200078ec0ff */
[----:B------:R-:W-:Y:S01]  /*8cb0*/  FFMA.FTZ R26, R45, R27, R26 ;  /* 0x0000001b2d1a7223 */ /* 0x000fe2000001001a */
[----:B------:R-:W-:-:S02]  /*8cc0*/  IMAD.U32 R28, R6, 0x10000, RZ ;  /* 0x00010000061c7824 */ /* 0x000fc400078e00ff */
[-C--:B------:R-:W-:Y:S01]  /*8cd0*/  FMUL.FTZ R27, R34, R32.reuse ;  /* 0x00000020221b7220 */ /* 0x080fe20000410000 */
[----:B------:R-:W-:Y:S01]  /*8ce0*/  IMAD.U32 R33, R11, 0x10000, RZ ;  /* 0x000100000b217824 */ /* 0x000fe200078e00ff */
[----:B------:R-:W-:Y:S01]  /*8cf0*/  LOP3.LUT R6, R6, 0xffff0000, RZ, 0xc0, !PT ;  /* 0xffff000006067812 */ /* 0x000fe200078ec0ff */
[----:B------:R-:W-:Y:S02]  /*8d00*/  IMAD.U32 R41, R0, 0x10000, RZ ;  /* 0x0001000000297824 */ /* 0x000fe400078e00ff */
[----:B------:R-:W-:Y:S01]  /*8d10*/  FMUL.FTZ R3, R4, R32 ;  /* 0x0000002004037220 */ /* 0x000fe20000410000 */
[-C--:B------:R-:W-:Y:S01]  /*8d20*/  FMUL.FTZ R13, R36, R10.reuse ;  /* 0x0000000a240d7220 */ /* 0x080fe20000410000 */
[----:B------:R-:W-:Y:S01]  /*8d30*/  FMUL.FTZ R31, R30, R10 ;  /* 0x0000000a1e1f7220 */ /* 0x000fe20000410000 */
[----:B------:R-:W-:Y:S01]  /*8d40*/  FFMA.FTZ R27, R4, R28, -R27 ;  /* 0x0000001c041b7223 */ /* 0x000fe2000001081b */
[----:B------:R-:W-:Y:S02]  /*8d50*/  IMAD.U32 R39, R14, 0x10000, RZ ;  /* 0x000100000e277824 */ /* 0x000fe400078e00ff */
[----:B------:R-:W-:Y:S01]  /*8d60*/  FMUL.FTZ R4, R41, R33 ;  /* 0x0000002129047220 */ /* 0x000fe20000410000 */
[----:B0-----:R-:W-:-:S02]  /*8d70*/  IMAD.U32 R29, R7, 0x10000, RZ ;  /* 0x00010000071d7824 */ /* 0x001fc400078e00ff */
[----:B------:R-:W-:Y:S01]  /*8d80*/  FFMA.FTZ R10, R34, R28, R3 ;  /* 0x0000001c220a7223 */ /* 0x000fe20000010003 */
[-C--:B------:R-:W-:Y:S01]  /*8d90*/  FFMA.FTZ R28, R30, R6.reuse, -R13 ;  /* 0x000000061e1c7223 */ /* 0x080fe2000001080d */
[----:B------:R-:W-:Y:S01]  /*8da0*/  FFMA.FTZ R31, R36, R6, R31 ;  /* 0x00000006241f7223 */ /* 0x000fe2000001001f */
[----:B------:R-:W-:Y:S01]  /*8db0*/  FMUL.FTZ R6, R39, R33 ;  /* 0x0000002127067220 */ /* 0x000fe20000410000 */
[----:B------:R-:W-:Y:S01]  /*8dc0*/  LOP3.LUT R9, R9, 0xffff0000, RZ, 0xc0, !PT ;  /* 0xffff000009097812 */ /* 0x000fe200078ec0ff */
[----:B------:R-:W-:Y:S01]  /*8dd0*/  FFMA.FTZ R13, R39, R29, -R4 ;  /* 0x0000001d270d7223 */ /* 0x000fe20000010804 */
[----:B------:R-:W-:Y:S02]  /*8de0*/  LOP3.LUT R33, R12, 0xffff0000, RZ, 0xc0, !PT ;  /* 0xffff00000c217812 */ /* 0x000fe400078ec0ff */
[----:B------:R-:W-:Y:S02]  /*8df0*/  LOP3.LUT R11, R11, 0xffff0000, RZ, 0xc0, !PT ;  /* 0xffff00000b0b7812 */ /* 0x000fe400078ec0ff */
[----:B------:R-:W-:-:S02]  /*8e00*/  LOP3.LUT R3, R15, 0xffff0000, RZ, 0xc0, !PT ;  /* 0xffff00000f037812 */ /* 0x000fc400078ec0ff */
[----:B------:R-:W-:Y:S02]  /*8e10*/  LOP3.LUT R39, R0, 0xffff0000, RZ, 0xc0, !PT ;  /* 0xffff000000277812 */ /* 0x000fe400078ec0ff */
[----:B------:R-:W-:Y:S01]  /*8e20*/  LOP3.LUT R15, R14, 0xffff0000, RZ, 0xc0, !PT ;  /* 0xffff00000e0f7812 */ /* 0x000fe200078ec0ff */
[----:B------:R-:W-:Y:S01]  /*8e30*/  FFMA.FTZ R29, R41, R29, R6 ;  /* 0x0000001d291d7223 */ /* 0x000fe20000010006 */
[----:B------:R-:W-:Y:S01]  /*8e40*/  LOP3.LUT R5, R5, 0xffff0000, RZ, 0xc0, !PT ;  /* 0xffff000005057812 */ /* 0x000fe200078ec0ff */
[----:B------:R-:W-:Y:S01]  /*8e50*/  FMUL.FTZ R0, R33, R9 ;  /* 0x0000000921007220 */ /* 0x000fe20000410000 */
[----:B------:R-:W-:Y:S01]  /*8e60*/  LOP3.LUT R7, R7, 0xffff0000, RZ, 0xc0, !PT ;  /* 0xffff000007077812 */ /* 0x000fe200078ec0ff */
[----:B------:R-:W-:Y:S01]  /*8e70*/  FMUL.FTZ R6, R39, R11 ;  /* 0x0000000b27067220 */ /* 0x000fe20000410000 */
[----:B------:R-:W-:Y:S01]  /*8e80*/  FMUL.FTZ R4, R3, R9 ;  /* 0x0000000903047220 */ /* 0x000fe20000410000 */
[----:B------:R-:W-:Y:S01]  /*8e90*/  FMUL.FTZ R12, R15, R11 ;  /* 0x0000000b0f0c7220 */ /* 0x000fe20000410000 */
[----:B------:R-:W-:Y:S01]  /*8ea0*/  FFMA.FTZ R3, R3, R5, -R0 ;  /* 0x0000000503037223 */ /* 0x000fe20000010800 */
[----:B------:R-:W-:Y:S01]  /*8eb0*/  FFMA.FTZ R0, R15, R7, -R6 ;  /* 0x000000070f007223 */ /* 0x000fe20000010806 */
        /* <DEDUP_REMOVED lines=12> */
.L_x_1306:
[----:B------:R-:W-:Y:S05]  /*8f80*/  BSYNC B0 ;  /* 0x0000000000007941 */ /* 0x000fea0003800000 */
.L_x_1295:
        /* <DEDUP_REMOVED lines=8> */
.L_x_1292:
[----:B------:R-:W-:-:S13]  /*9010*/  ISETP.NE.AND P0, PT, R188, 0x3, PT ;  /* 0x00000003bc00780c */ /* 0x000fda0003f05270 */
[----:B------:R-:W-:Y:S05]  /*9020*/  @!P0 BRA `(.L_x_1316) ;  /* 0x0000000000048947 */ /* 0x000fea0003800000 */
[----:B------:R-:W-:Y:S01]  /*9030*/  BPT.TRAP 0x1 ;  /* 0x000000040000795c */ /* 0x000fe20000300000 */
.L_x_1316:
[----:B-1-3--:R-:W-:Y:S01]  /*9040*/  IMAD R11, R18, 0x8, R2 ;  /* 0x00000008120b7824 */ /* 0x00afe200078e0202 */
[----:B------:R-:W-:-:S04]  /*9050*/  SHF.L.U32 R10, R184, 0x1f, RZ ;  /* 0x0000001fb80a7819 */ /* 0x000fc800000006ff */
[----:B------:R1:W3:Y:S01]  /*9060*/  SYNCS.PHASECHK.TRANS64.TRYWAIT P1, [R11+URZ+0x38830], R10 ;  /* 0x0388300a0b0075a7 */ /* 0x0002e2000802017f */
[----:B------:R-:W-:Y:S05]  /*9070*/  @!P0 BRA `(.L_x_1317) ;  /* 0x0000000000048947 */ /* 0x000fea0003800000 */
[----:B------:R-:W-:Y:S01]  /*9080*/  BPT.TRAP 0x1 ;  /* 0x000000040000795c */ /* 0x000fe20000300000 */
.L_x_1317:
[C---:B--2---:R-:W-:Y:S02]  /*9090*/  VIADD R0, R2.reuse, 0x22400 ;  /* 0x0002240002007836 */ /* 0x044fe40000000000 */
[----:B0-----:R-:W-:-:S03]  /*90a0*/  VIADD R3, R2, 0x20400 ;  /* 0x0002040002037836 */ /* 0x001fc60000000000 */
[----:B------:R-:W-:Y:S02]  /*90b0*/  SHF.R.U32.HI R0, RZ, 0x4, R0 ;  /* 0x00000004ff007819 */ /* 0x000fe40000011600 */
[----:B------:R-:W-:Y:S02]  /*90c0*/  SHF.R.U32.HI R3, RZ, 0x4, R3 ;  /* 0x00000004ff037819 */ /* 0x000fe40000011603 */
[----:B------:R-:W-:Y:S02]  /*90d0*/  LOP3.LUT R0, R0, 0x3fff, RZ, 0xc0, !PT ;  /* 0x00003fff00007812 */ /* 0x000fe400078ec0ff */
[----:B------:R-:W-:Y:S02]  /*90e0*/  LOP3.LUT R3, R3, 0x3fff, RZ, 0xc0, !PT ;  /* 0x00003fff03037812 */ /* 0x000fe400078ec0ff */
[----:B------:R-:W-:Y:S01]  /*90f0*/  LOP3.LUT R218, R0, 0x10000, RZ, 0xfc, !PT ;  /* 0x0001000000da7812 */ /* 0x000fe200078efcff */
[----:B---3--:R-:W-:Y:S06]  /*9100*/  @P1 BRA `(.L_x_1318) ;  /* 0x0000000000081947 */ /* 0x008fec0003800000 */
[----:B------:R-:W0:Y:S02]  /*9110*/  SYNCS.PHASECHK.TRANS64.TRYWAIT P1, [R11+URZ+0x38830], R10 ;  /* 0x0388300a0b0075a7 */ /* 0x000e24000802017f */
[----:B0-----:R-:W-:Y:S05]  /*9120*/  @!P1 BRA `(.L_x_1319) ;  /* 0x0000012c00ac9947 */ /* 0x001fea0003800000 */
.L_x_1318:
[----:B------:R-:W-:Y:S01]  /*9130*/  IMAD R12, R18, 0x200, R218 ;  /* 0x00000200120c7824 */ /* 0x000fe200078e02da */
[----:B------:R-:W-:Y:S01]  /*9140*/  LOP3.LUT R8, R3, 0x10000, RZ, 0xfc, !PT ;  /* 0x0001000003087812 */ /* 0x000fe200078efcff */
[----:B------:R-:W-:Y:S01]  /*9150*/  IMAD.MOV.U32 R9, RZ, RZ, 0x40000040 ;  /* 0x40000040ff097424 */ /* 0x000fe200078e00ff */
[----:B------:R-:W-:Y:S05]  /*9160*/  WARPSYNC.ALL ;  /* 0x0000000000007948 */ /* 0x000fea0003800000 */
[----:B------:R-:W-:Y:S01]  /*9170*/  IMAD.MOV.U32 R13, RZ, RZ, 0x40000040 ;  /* 0x40000040ff0d7424 */ /* 0x000fe200078e00ff */
[C---:B------:R-:W-:Y:S01]  /*9180*/  R2UR UR4, R8.reuse ;  /* 0x00000000080472ca */ /* 0x040fe200000e0000 */
[----:B-----5:R-:W-:Y:S01]  /*9190*/  WARPGROUP.ARRIVE ;  /* 0x00000000000079c5 */ /* 0x020fe20000000000 */
[----:B------:R-:W-:Y:S01]  /*91a0*/  R2UR UR5, R9 ;  /* 0x00000000090572ca */ /* 0x000fe200000e0000 */
[----:B------:R-:W-:Y:S01]  /*91b0*/  VIADD R4, R8, 0x2 ;  /* 0x0000000208047836 */ /* 0x000fe20000000000 */
[C---:B------:R-:W-:Y:S01]  /*91c0*/  R2UR UR6, R12.reuse ;  /* 0x000000000c0672ca */ /* 0x040fe200000e0000 */
[C---:B------:R-:W-:Y:S01]  /*91d0*/  VIADD R6, R12.reuse, 0x2 ;  /* 0x000000020c067836 */ /* 0x040fe20000000000 */
[----:B------:R-:W-:Y:S01]  /*91e0*/  R2UR UR7, R13 ;  /* 0x000000000d0772ca */ /* 0x000fe200000e0000 */
[----:B------:R-:W-:Y:S01]  /*91f0*/  IMAD.MOV.U32 R5, RZ, RZ, 0x40000040 ;  /* 0x40000040ff057424 */ /* 0x000fe200078e00ff */
[----:B------:R-:W-:Y:S01]  /*9200*/  SHF.L.U32 R21, R21, 0x1f, RZ ;  /* 0x0000001f15157819 */ /* 0x000fe200000006ff */
[----:B------:R-:W-:Y:S01]  /*9210*/  IMAD.MOV.U32 R7, RZ, RZ, 0x40000040 ;  /* 0x40000040ff077424 */ /* 0x000fe200078e00ff */
[----:B------:R-:W-:Y:S01]  /*9220*/  BSSY B0, `(.L_x_1320) ;  /* 0x0000022000007945 */ /* 0x000fe20003800000 */
[----:B------:R-:W-:-:S02]  /*9230*/  VIADD R14, R12, 0x4 ;  /* 0x000000040c0e7836 */ /* 0x000fc40000000000 */
[----:B------:R-:W-:Y:S02]  /*9240*/  IMAD.MOV.U32 R15, RZ, RZ, 0x40000040 ;  /* 0x40000040ff0f7424 */ /* 0x000fe400078e00ff */
[----:B------:R-:W-:Y:S02]  /*9250*/  VIADD R12, R12, 0x6 ;  /* 0x000000060c0c7836 */ /* 0x000fe40000000000 */
[----:B------:R-:W-:Y:S02]  /*9260*/  IMAD.MOV.U32 R9, RZ, RZ, 0x40000040 ;  /* 0x40000040ff097424 */ /* 0x000fe400078e00ff */
[----:B------:R-:W-:Y:S01]  /*9270*/  HGMMA.64x64x16.F32.BF16 R24, gdesc[UR4], RZ, !UPT, gsb0 ;  /* 0x00e00000041879f0 */ /* 0x000fe2000c0018ff */
[----:B------:R-:W-:Y:S01]  /*9280*/  R2UR UR4, R4 ;  /* 0x00000000040472ca */ /* 0x000fe200000e0000 */
[----:B------:R-:W-:Y:S01]  /*9290*/  IMAD.MOV.U32 R13, RZ, RZ, 0x40000040 ;  /* 0x40000040ff0d7424 */ /* 0x000fe200078e00ff */
[----:B------:R-:W-:Y:S02]  /*92a0*/  R2UR UR5, R5 ;  /* 0x00000000050572ca */ /* 0x000fe400000e0000 */
[----:B------:R-:W-:Y:S01]  /*92b0*/  R2UR UR6, R6 ;  /* 0x00000000060672ca */ /* 0x000fe200000e0000 */
[----:B------:R-:W-:Y:S01]  /*92c0*/  VIADD R6, R8, 0x4 ;  /* 0x0000000408067836 */ /* 0x000fe20000000000 */
[----:B------:R-:W-:Y:S01]  /*92d0*/  R2UR UR7, R7 ;  /* 0x00000000070772ca */ /* 0x000fe200000e0000 */
[----:B------:R-:W-:-:S02]  /*92e0*/  IMAD.MOV.U32 R7, RZ, RZ, 0x40000040 ;  /* 0x40000040ff077424 */ /* 0x000fc400078e00ff */
        /* <DEDUP_REMOVED lines=19> */
[----:B------:R-:W2:Y:S02]  /*9420*/  SYNCS.PHASECHK.TRANS64.TRYWAIT P1, [R2+URZ+0x38810], R21 ;  /* 0x03881015020075a7 */ /* 0x000ea4000802017f */
[----:B--2---:R-:W-:Y:S05]  /*9430*/  @!P1 BRA `(.L_x_1321) ;  /* 0x0000012800fc9947 */ /* 0x004fea0003800000 */
.L_x_1520:
[----:B------:R-:W-:Y:S05]  /*9440*/  BSYNC B0 ;  /* 0x0000000000007941 */ /* 0x000fea0003800000 */
.L_x_1320:
[----:B------:R-:W-:Y:S05]  /*9450*/  @!P0 BRA `(.L_x_1322) ;  /* 0x0000000000048947 */ /* 0x000fea0003800000 */
[----:B------:R-:W-:Y:S01]  /*9460*/  BPT.TRAP 0x1 ;  /* 0x000000040000795c */ /* 0x000fe20000300000 */
.L_x_1322:
[----:B------:R3:W4:Y:S01]  /*9470*/  SYNCS.PHASECHK.TRANS64.TRYWAIT P1, [R11+URZ+0x38850], R10 ;  /* 0x0388500a0b0075a7 */ /* 0x000722000802017f */
[----:B------:R-:W-:Y:S05]  /*9480*/  @!P0 BRA `(.L_x_1323) ;  /* 0x0000000000048947 */ /* 0x000fea0003800000 */
[----:B------:R-:W-:Y:S01]  /*9490*/  BPT.TRAP 0x1 ;  /* 0x000000040000795c */ /* 0x000fe20000300000 */
.L_x_1323:
[C---:B------:R-:W-:Y:S02]  /*94a0*/  VIADD R0, R2.reuse, 0x400 ;  /* 0x0000040002007836 */ /* 0x040fe40000000000 */
[----:B------:R-:W-:-:S03]  /*94b0*/  VIADD R3, R2, 0x26400 ;  /* 0x0002640002037836 */ /* 0x000fc60000000000 */
[----:B------:R-:W-:Y:S02]  /*94c0*/  SHF.R.U32.HI R0, RZ, 0x4, R0 ;  /* 0x00000004ff007819 */ /* 0x000fe40000011600 */
[----:B------:R-:W-:Y:S02]  /*94d0*/  SHF.R.U32.HI R3, RZ, 0x4, R3 ;  /* 0x00000004ff037819 */ /* 0x000fe40000011603 */
[----:B------:R-:W-:Y:S02]  /*94e0*/  LOP3.LUT R0, R0, 0x3fff, RZ, 0xc0, !PT ;  /* 0x00003fff00007812 */ /* 0x000fe400078ec0ff */
[----:B------:R-:W-:Y:S02]  /*94f0*/  LOP3.LUT R3, R3, 0x3fff, RZ, 0xc0, !PT ;  /* 0x00003fff03037812 */ /* 0x000fe400078ec0ff */
[----:B------:R-:W-:Y:S01]  /*9500*/  LOP3.LUT R219, R0, 0x10000, RZ, 0xfc, !PT ;  /* 0x0001000000db7812 */ /* 0x000fe200078efcff */
[----:B----4-:R-:W-:Y:S06]  /*9510*/  @P1 BRA `(.L_x_1324) ;  /* 0x0000000000081947 */ /* 0x010fec0003800000 */
[----:B------:R-:W4:Y:S02]  /*9520*/  SYNCS.PHASECHK.TRANS64.TRYWAIT P1, [R11+URZ+0x38850], R10 ;  /* 0x0388500a0b0075a7 */ /* 0x000f24000802017f */
[----:B----4-:R-:W-:Y:S05]  /*9530*/  @!P1 BRA `(.L_x_1325) ;  /* 0x0000012800d09947 */ /* 0x010fea0003800000 */
.L_x_1324:
[----:B------:R-:W-:Y:S01]  /*9540*/  LOP3.LUT R0, R3, 0x10000, RZ, 0xfc, !PT ;  /* 0x0001000003007812 */ /* 0x000fe200078efcff */
[----:B------:R-:W-:Y:S01]  /*9550*/  IMAD R12, R18, 0x1000, R219 ;  /* 0x00001000120c7824 */ /* 0x000fe200078e02db */
[----:B------:R-:W-:Y:S05]  /*9560*/  WARPSYNC.ALL ;  /* 0x0000000000007948 */ /* 0x000fea0003800000 */
[----:B------:R-:W-:Y:S01]  /*9570*/  IMAD.MOV.U32 R14, RZ, RZ, R0 ;  /* 0x000000ffff0e7224 */ /* 0x000fe200078e0000 */
[----:B------:R-:W-:Y:S01]  /*9580*/  R2UR UR6, R12 ;  /* 0x000000000c0672ca */ /* 0x000fe200000e0000 */
[----:B------:R-:W-:Y:S01]  /*9590*/  IMAD.MOV.U32 R15, RZ, RZ, 0x40000040 ;  /* 0x40000040ff0f7424 */ /* 0x000fe200078e00ff */
[----:B------:R-:W-:Y:S01]  /*95a0*/  WARPGROUP.ARRIVE ;  /* 0x00000000000079c5 */ /* 0x000fe20000000000 */
[----:B------:R-:W-:Y:S01]  /*95b0*/  IMAD.MOV.U32 R13, RZ, RZ, 0x40000040 ;  /* 0x40000040ff0d7424 */ /* 0x000fe200078e00ff */
[----:B------:R-:W-:Y:S01]  /*95c0*/  R2UR UR4, R14 ;  /* 0x000000000e0472ca */ /* 0x000fe200000e0000 */
[----:B------:R-:W-:Y:S01]  /*95d0*/  VIADD R14, R0, 0x2 ;  /* 0x00000002000e7836 */ /* 0x000fe20000000000 */
[----:B------:R-:W-:Y:S01]  /*95e0*/  R2UR UR5, R15 ;  /* 0x000000000f0572ca */ /* 0x000fe200000e0000 */
[----:B------:R-:W-:Y:S01]  /*95f0*/  VIADD R20, R12, 0x2 ;  /* 0x000000020c147836 */ /* 0x000fe20000000000 */
[----:B------:R-:W-:Y:S01]  /*9600*/  R2UR UR7, R13 ;  /* 0x000000000d0772ca */ /* 0x000fe200000e0000 */
[----:B------:R-:W-:Y:S01]  /*9610*/  IMAD.MOV.U32 R15, RZ, RZ, 0x40000040 ;  /* 0x40000040ff0f7424 */ /* 0x000fe200078e00ff */
[----:B------:R-:W5:Y:S01]  /*9620*/  S2R R56, SR_TID.X ;  /* 0x0000000000387919 */ /* 0x000f620000002100 */
[----:B--2---:R-:W-:-:S02]  /*9630*/  IMAD.MOV.U32 R21, RZ, RZ, 0x40000040 ;  /* 0x40000040ff157424 */ /* 0x004fc400078e00ff */
[----:B01-34-:R-:W-:Y:S02]  /*9640*/  VIADD R10, R0, 0x800 ;  /* 0x00000800000a7836 */ /* 0x01bfe40000000000 */
[----:B------:R-:W-:-:S06]  /*9650*/  IMAD.MOV.U32 R57, RZ, RZ, 0x4 ;  /* 0x00000004ff397424 */ /* 0x000fcc00078e00ff */
[----:B------:R-:W-:Y:S01]  /*9660*/  HGMMA.64x64x16.F32.BF16 R24, gdesc[UR4], R24, gsb0 ;  /* 0x00e00000041879f0 */ /* 0x000fe20008001818 */
[----:B------:R-:W-:Y:S01]  /*9670*/  R2UR UR4, R14 ;  /* 0x000000000e0472ca */ /* 0x000fe200000e0000 */
[----:B------:R-:W-:Y:S01]  /*9680*/  VIADD R14, R0, 0x4 ;  /* 0x00000004000e7836 */ /* 0x000fe20000000000 */
[----:B------:R-:W-:Y:S01]  /*9690*/  R2UR UR5, R15 ;  /* 0x000000000f0572ca */ /* 0x000fe200000e0000 */
[----:B------:R-:W-:Y:S01]  /*96a0*/  IMAD.MOV.U32 R15, RZ, RZ, 0x40000040 ;  /* 0x40000040ff0f7424 */ /* 0x000fe200078e00ff */
[----:B------:R-:W-:Y:S01]  /*96b0*/  R2UR UR6, R20 ;  /* 0x00000000140672ca */ /* 0x000fe200000e0000 */
[----:B------:R-:W-:Y:S01]  /*96c0*/  VIADD R20, R12, 0x4 ;  /* 0x000000040c147836 */ /* 0x000fe20000000000 */
[----:B------:R-:W-:Y:S01]  /*96d0*/  R2UR UR7, R21 ;  /* 0x00000000150772ca */ /* 0x000fe200000e0000 */
[----:B------:R-:W-:Y:S01]  /*96e0*/  IMAD.MOV.U32 R21, RZ, RZ, 0x40000040 ;  /* 0x40000040ff157424 */ /* 0x000fe200078e00ff */
[----:B-----5:R-:W-:-:S05]  /*96f0*/  SHF.R.U32.HI R56, RZ, 0x7, R56 ;  /* 0x00000007ff387819 */ /* 0x020fca0000011638 */
[----:B------:R0:W1:Y:S02]  /*9700*/  SHFL.IDX PT, R3, R56, RZ, 0x1f ;  /* 0x00001fff38037589 */ /* 0x00006400000e0000 */
[----:B0-----:R-:W-:Y:S01]  /*9710*/  VIADD R56, R12, 0x800 ;  /* 0x000008000c387836 */ /* 0x001fe20000000000 */
[----:B-1----:R-:W-:-:S04]  /*9720*/  ISETP.GT.AND P1, PT, R3, 0x7f, PT ;  /* 0x0000007f0300780c */ /* 0x002fc80003f24270 */
[----:B------:R-:W-:Y:S02]  /*9730*/  SEL R3, RZ, 0x2, !P1 ;  /* 0x00000002ff037807 */ /* 0x000fe40004800000 */
[C---:B------:R-:W-:Y:S02]  /*9740*/  SEL R13, R57.reuse, 0x2, P1 ;  /* 0x00000002390d7807 */ /* 0x040fe40000800000 */
[----:B------:R-:W-:Y:S01]  /*9750*/  SEL R57, R57, 0x6, !P1 ;  /* 0x0000000639397807 */ /* 0x000fe20004800000 */
[----:B------:R-:W-:Y:S02]  /*9760*/  WARPGROUP.DEPBAR.LE gsb0, 0x0 ;  /* 0x00008000000079c5 */ /* 0x000fe40000010000 */
[----:B------:R-:W-:-:S06]  /*9770*/  WARPGROUP.ARRIVE ;  /* 0x00000000000079c5 */ /* 0x000fcc0000000000 */
        /* <DEDUP_REMOVED lines=9> */
[----:B------:R-:W-:Y:S02]  /*9810*/  WARPGROUP.DEPBAR.LE gsb0, 0x0 ;  /* 0x00008000000079c5 */ /* 0x000fe40000010000 */
[----:B------:R-:W-:-:S09]  /*9820*/  WARPGROUP.ARRIVE ;  /* 0x00000000000079c5 */ /* 0x000fd20000000000 */
        /* <DEDUP_REMOVED lines=134> */
[----:B------:R-:W-:Y:S01]  /*a090*/  IMAD.IADD R14, R3, 0x1, R56 ;  /* 0x00000001030e7824 */ /* 0x000fe200078e0238 */
[----:B------:R-:W-:Y:S01]  /*a0a0*/  R2UR UR5, R15 ;  /* 0x000000000f0572ca */ /* 0x000fe200000e0000 */
[----:B------:R-:W-:Y:S01]  /*a0b0*/  IMAD.MOV.U32 R15, RZ, RZ, 0x40000040 ;  /* 0x40000040ff0f7424 */ /* 0x000fe200078e00ff */
[----:B------:R-:W-:Y:S01]  /*a0c0*/  R2UR UR6, R20 ;  /* 0x00000000140672ca */ /* 0x000fe200000e0000 */
[----:B------:R-:W-:Y:S01]  /*a0d0*/  IMAD.IADD R20, R3, 0x1, R10 ;  /* 0x0000000103147824 */ /* 0x000fe200078e020a */
[----:B------:R-:W-:Y:S01]  /*a0e0*/  R2UR UR7, R21 ;  /* 0x00000000150772ca */ /* 0x000fe200000e0000 */
[----:B------:R-:W-:Y:S01]  /*a0f0*/  IMAD.MOV.U32 R21, RZ, RZ, 0x40000040 ;  /* 0x40000040ff157424 */ /* 0x000fe200078e00ff */
[----:B------:R-:W-:Y:S02]  /*a100*/  WARPGROUP.DEPBAR.LE gsb0, 0x0 ;  /* 0x00008000000079c5 */ /* 0x000fe40000010000 */
[----:B------:R-:W-:-:S09]  /*a110*/  WARPGROUP.ARRIVE ;  /* 0x00000000000079c5 */ /* 0x000fd20000000000 */
[----:B------:R-:W-:Y:S01]  /*a120*/  HGMMA.64x64x16.F32.BF16 R24, gdesc[UR4], R24, gsb0 ;  /* 0x00e00000041879f0 */ /* 0x000fe20008001818 */
[----:B------:R-:W-:Y:S01]  /*a130*/  R2UR UR6, R14 ;  /* 0x000000000e0672ca */ /* 0x000fe200000e0000 */
[--C-:B------:R-:W-:Y:S01]  /*a140*/  IMAD.IADD R14, R56, 0x1, R13.reuse ;  /* 0x00000001380e7824 */ /* 0x100fe200078e020d */
        /* <DEDUP_REMOVED lines=16> */
[----:B------:R-:W-:Y:S02]  /*a250*/  IMAD.MOV.U32 R21, RZ, RZ, 0x40000040 ;  /* 0x40000040ff157424 */ /* 0x000fe400078e00ff */
[----:B------:R-:W-:-:S02]  /*a260*/  IMAD.MOV.U32 R10, RZ, RZ, 0x28 ;  /* 0x00000028ff0a7424 */ /* 0x000fc400078e00ff */
[----:B------:R-:W-:-:S03]  /*a270*/  VIADD R56, R12, 0xa00 ;  /* 0x00000a000c387836 */ /* 0x000fc60000000000 */
[----:B------:R-:W-:Y:S01]  /*a280*/  SEL R10, R10, 0x26, P1 ;  /* 0x000000260a0a7807 */ /* 0x000fe20000800000 */
[----:B------:R-:W-:Y:S02]  /*a290*/  WARPGROUP.DEPBAR.LE gsb0, 0x0 ;  /* 0x00008000000079c5 */ /* 0x000fe40000010000 */
[----:B------:R-:W-:-:S06]  /*a2a0*/  WARPGROUP.ARRIVE ;  /* 0x00000000000079c5 */ /* 0x000fcc0000000000 */
[----:B------:R-:W-:Y:S01]  /*a2b0*/  HGMMA.64x64x16.F32.BF16 R24, gdesc[UR4], R24, gsb0 ;  /* 0x00e00000041879f0 */ /* 0x000fe20008001818 */
[----:B------:R-:W-:Y:S01]  /*a2c0*/  R2UR UR4, R14 ;  /* 0x000000000e0472ca */ /* 0x000fe200000e0000 */
[----:B------:R-:W-:Y:S01]  /*a2d0*/  IMAD.MOV.U32 R14, RZ, RZ, 0xa00 ;  /* 0x00000a00ff0e7424 */ /* 0x000fe200078e00ff */
[----:B------:R-:W-:Y:S01]  /*a2e0*/  R2UR UR5, R15 ;  /* 0x000000000f0572ca */ /* 0x000fe200000e0000 */
[----:B------:R-:W-:Y:S01]  /*a2f0*/  IMAD.MOV.U32 R15, RZ, RZ, 0x40000040 ;  /* 0x40000040ff0f7424 */ /* 0x000fe200078e00ff */
[----:B------:R-:W-:Y:S02]  /*a300*/  R2UR UR6, R20 ;  /* 0x00000000140672ca */ /* 0x000fe400000e0000 */
[----:B------:R-:W-:Y:S02]  /*a310*/  R2UR UR7, R21 ;  /* 0x00000000150772ca */ /* 0x000fe400000e0000 */
[----:B------:R-:W-:Y:S02]  /*a320*/  SEL R14, R14, 0x980, P1 ;  /* 0x000009800e0e7807 */ /* 0x000fe40000800000 */
[----:B------:R-:W-:Y:S01]  /*a330*/  LOP3.LUT R21, R10, 0x6, RZ, 0xc0, !PT ;  /* 0x000000060a157812 */ /* 0x000fe200078ec0ff */
[----:B------:R-:W-:Y:S01]  /*a340*/  VIADD R10, R0, 0xa00 ;  /* 0x00000a00000a7836 */ /* 0x000fe20000000000 */
[----:B------:R-:W-:-:S04]  /*a350*/  LOP3.LUT R20, R14, 0xa00, RZ, 0xc0, !PT ;  /* 0x00000a000e147812 */ /* 0x000fc800078ec0ff */
[CC--:B------:R-:W-:Y:S02]  /*a360*/  IADD3 R14, R21.reuse, R20.reuse, R0 ;  /* 0x00000014150e7210 */ /* 0x0c0fe40007ffe000 */
[----:B------:R-:W-:Y:S01]  /*a370*/  IADD3 R20, R21, R20, R12 ;  /* 0x0000001415147210 */ /* 0x000fe20007ffe00c */
[----:B------:R-:W-:Y:S01]  /*a380*/  IMAD.MOV.U32 R21, RZ, RZ, 0x40000040 ;  /* 0x40000040ff157424 */ /* 0x000fe200078e00ff */
[----:B------:R-:W-:Y:S02]  /*a390*/  WARPGROUP.DEPBAR.LE gsb0, 0x0 ;  /* 0x00008000000079c5 */ /* 0x000fe40000010000 */
[----:B------:R-:W-:-:S06]  /*a3a0*/  WARPGROUP.ARRIVE ;  /* 0x00000000000079c5 */ /* 0x000fcc0000000000 */
        /* <DEDUP_REMOVED lines=113> */
[----:B------:R-:W-:-:S05]  /*aac0*/  IMAD.MOV.U32 R3, RZ, RZ, 0x40 ;  /* 0x00000040ff037424 */ /* 0x000fca00078e00ff */
[----:B------:R-:W-:-:S04]  /*aad0*/  SEL R3, R3, 0x3e, P1 ;  /* 0x0000003e03037807 */ /* 0x000fc80000800000 */
[----:B------:R-:W-:Y:S01]  /*aae0*/  LOP3.LUT R3, R3, 0x6, RZ, 0xc0, !PT ;  /* 0x0000000603037812 */ /* 0x000fe200078ec0ff */
        /* <DEDUP_REMOVED lines=11> */
[----:B------:R-:W-:Y:S01]  /*aba0*/  IMAD.MOV.U32 R13, RZ, RZ, 0x40000040 ;  /* 0x40000040ff0d7424 */ /* 0x000fe200078e00ff */
[----:B------:R-:W-:-:S02]  /*abb0*/  WARPGROUP.DEPBAR.LE gsb0, 0x0 ;  /* 0x00008000000079c5 */ /* 0x000fc40000010000 */
[----:B------:R-:W-:-:S07]  /*abc0*/  WARPGROUP.ARRIVE ;  /* 0x00000000000079c5 */ /* 0x000fce0000000000 */
        /* <DEDUP_REMOVED lines=11> */
[----:B------:R-:W-:-:S04]  /*ac80*/  LOP3.LUT R10, R10, 0x1e00, RZ, 0xc0, !PT ;  /* 0x00001e000a0a7812 */ /* 0x000fc800078ec0ff */
[----:B------:R-:W-:Y:S01]  /*ac90*/  IADD3 R12, R3, R10, R12 ;  /* 0x0000000a030c7210 */ /* 0x000fe20007ffe00c */
[----:B------:R-:W-:Y:S02]  /*aca0*/  WARPGROUP.DEPBAR.LE gsb0, 0x0 ;  /* 0x00008000000079c5 */ /* 0x000fe40000010000 */
[----:B------:R-:W-:-:S06]  /*acb0*/  WARPGROUP.ARRIVE ;  /* 0x00000000000079c5 */ /* 0x000fcc0000000000 */
[----:B------:R-:W-:Y:S01]  /*acc0*/  HGMMA.64x64x16.F32.BF16 R24, gdesc[UR4], R24, gsb0 ;  /* 0x00e00000041879f0 */ /* 0x000fe20008001818 */
[----:B------:R-:W-:Y:S02]  /*acd0*/  R2UR UR4, R14 ;  /* 0x000000000e0472ca */ /* 0x000fe400000e0000 */
[----:B------:R-:W-:Y:S01]  /*ace0*/  R2UR UR5, R15 ;  /* 0x000000000f0572ca */ /* 0x000fe200000e0000 */
[----:B------:R-:W-:Y:S01]  /*acf0*/  IMAD.MOV.U32 R15, RZ, RZ, 0x40000040 ;  /* 0x40000040ff0f7424 */ /* 0x000fe200078e00ff */
[----:B------:R-:W-:Y:S02]  /*ad00*/  R2UR UR6, R20 ;  /* 0x00000000140672ca */ /* 0x000fe400000e0000 */
[----:B------:R-:W-:Y:S02]  /*ad10*/  R2UR UR7, R21 ;  /* 0x00000000150772ca */ /* 0x000fe400000e0000 */
[----:B------:R-:W-:Y:S01]  /*ad20*/  IADD3 R14, R3, R10, R0 ;  /* 0x0000000a030e7210 */ /* 0x000fe20007ffe000 */
[----:B------:R-:W-:-:S02]  /*ad30*/  WARPGROUP.DEPBAR.LE gsb0, 0x0 ;  /* 0x00008000000079c5 */ /* 0x000fc40000010000 */
[----:B------:R-:W-:-:S08]  /*ad40*/  WARPGROUP.ARRIVE ;  /* 0x00000000000079c5 */ /* 0x000fd00000000000 */
        /* <DEDUP_REMOVED lines=11> */
.L_x_1326:
        /* <DEDUP_REMOVED lines=12> */
[----:B------:R-:W-:Y:S01]  /*aec0*/  FMUL.FTZ R39, R39, UR4 ;  /* 0x0000000427277c20 */ /* 0x000fe20008410000 */
[----:B------:R-:W-:Y:S01]  /*aed0*/  ISETP.GT.AND P5, PT, R12, RZ, PT ;  /* 0x000000ff0c00720c */ /* 0x000fe20003fa4270 */
[----:B------:R-:W-:Y:S01]  /*aee0*/  FMUL.FTZ R36, R36, UR4 ;  /* 0x0000000424247c20 */ /* 0x000fe20008410000 */
[C---:B------:R-:W-:Y:S01]  /*aef0*/  ISETP.GT.AND P4, PT, R12.reuse, 0x1, PT ;  /* 0x000000010c00780c */ /* 0x040fe20003f84270 */
[----:B------:R-:W0:Y:S01]  /*af00*/  MUFU.TANH R25, R25 ;  /* 0x0000001900197308 */ /* 0x000e220000002400 */
[----:B------:R-:W-:Y:S01]  /*af10*/  FMUL.FTZ R27, R27, UR4 ;  /* 0x000000041b1b7c20 */ /* 0x000fe20008410000 */
[----:B------:R-:W-:Y:S01]  /*af20*/  ISETP.GT.AND P3, PT, R12, 0x8, PT ;  /* 0x000000080c00780c */ /* 0x000fe20003f64270 */
[----:B------:R-:W-:Y:S01]  /*af30*/  FMUL.FTZ R37, R37, UR4 ;  /* 0x0000000425257c20 */ /* 0x000fe20008410000 */
[----:B------:R-:W-:Y:S01]  /*af40*/  FMUL.FTZ R30, R30, UR4 ;  /* 0x000000041e1e7c20 */ /* 0x000fe20008410000 */
[----:B------:R-:W-:Y:S01]  /*af50*/  ISETP.GT.AND P2, PT, R12, 0x9, PT ;  /* 0x000000090c00780c */ /* 0x000fe20003f44270 */
[----:B------:R-:W-:Y:S01]  /*af60*/  FMUL.FTZ R40, R40, UR4 ;  /* 0x0000000428287c20 */ /* 0x000fe20008410000 */
[----:B------:R-:W-:Y:S01]  /*af70*/  FMUL.FTZ R34, R34, UR4 ;  /* 0x0000000422227c20 */ /* 0x000fe20008410000 */
[----:B------:R-:W1:Y:S01]  /*af80*/  MUFU.TANH R28, R28 ;  /* 0x0000001c001c7308 */ /* 0x000e620000002400 */
[C---:B------:R-:W-:Y:S01]  /*af90*/  ISETP.GT.AND P1, PT, R12.reuse, 0x10, PT ;  /* 0x000000100c00780c */ /* 0x040fe20003f24270 */
[----:B------:R-:W-:Y:S01]  /*afa0*/  FMUL.FTZ R41, R41, UR4 ;  /* 0x0000000429297c20 */ /* 0x000fe20008410000 */
[----:B------:R-:W-:Y:S01]  /*afb0*/  ISETP.GT.AND P6, PT, R12, 0x11, PT ;  /* 0x000000110c00780c */ /* 0x000fe20003fc4270 */
[----:B------:R-:W-:Y:S01]  /*afc0*/  FMUL.FTZ R44, R44, UR4 ;  /* 0x000000042c2c7c20 */ /* 0x000fe20008410000 */
[----:B------:R-:W-:Y:S01]  /*afd0*/  FMUL.FTZ R35, R35, UR4 ;  /* 0x0000000423237c20 */ /* 0x000fe20008410000 */
[----:B------:R-:W-:Y:S01]  /*afe0*/  FMUL.FTZ R38, R38, UR4 ;  /* 0x0000000426267c20 */ /* 0x000fe20008410000 */
[----:B------:R-:W-:Y:S01]  /*aff0*/  FMUL.FTZ R45, R45, UR4 ;  /* 0x000000042d2d7c20 */ /* 0x000fe20008410000 */
[----:B------:R-:W2:Y:S01]  /*b000*/  MUFU.TANH R29, R29 ;  /* 0x0000001d001d7308 */ /* 0x000ea20000002400 */
[----:B0-----:R-:W-:Y:S01]  /*b010*/  FSEL R14, R25, -INF , P4 ;  /* 0xff800000190e7808 */ /* 0x001fe20002000000 */
[----:B------:R-:W-:Y:S01]  /*b020*/  FMUL.FTZ R48, R48, UR4 ;  /* 0x0000000430307c20 */ /* 0x000fe20008410000 */
[----:B------:R-:W-:Y:S01]  /*b030*/  FMUL.FTZ R49, R49, UR4 ;  /* 0x0000000431317c20 */ /* 0x000fe20008410000 */
[----:B------:R-:W-:Y:S01]  /*b040*/  FMUL.FTZ R42, R42, UR4 ;  /* 0x000000042a2a7c20 */ /* 0x000fe20008410000 */
[----:B------:R-:W-:Y:S01]  /*b050*/  FMUL.FTZ R43, R43, UR4 ;  /* 0x000000042b2b7c20 */ /* 0x000fe20008410000 */
[----:B------:R-:W-:Y:S01]  /*b060*/  FMUL.FTZ R52, R52, UR4 ;  /* 0x0000000434347c20 */ /* 0x000fe20008410000 */
[----:B------:R-:W-:Y:S01]  /*b070*/  FMUL.FTZ R53, R53, UR4 ;  /* 0x0000000435357c20 */ /* 0x000fe20008410000 */
[----:B------:R-:W0:Y:S01]  /*b080*/  MUFU.TANH R32, R32 ;  /* 0x0000002000207308 */ /* 0x000e220000002400 */
        /* <DEDUP_REMOVED lines=8> */
[----:B--2---:R-:W-:Y:S01]  /*b110*/  FSEL R59, R29, -INF , P2 ;  /* 0xff8000001d3b7808 */ /* 0x004fe20001000000 */
[----:B------:R-:W-:Y:S01]  /*b120*/  ULDC UR5, c[0x0][0xa80] ;  /* 0x0002a00000057ab9 */ /* 0x000fe20000000800 */
[----:B------:R-:W-:Y:S01]  /*b130*/  LOP3.LUT R217, R217, 0x2000000, RZ, 0xfc, !PT ;  /* 0x02000000d9d97812 */ /* 0x000fe200078efcff */
[----:B------:R-:W-:-:S04]  /*b140*/  IMAD.U32 R168, RZ, RZ, UR5 ;  /* 0x00000005ffa87e24 */ /* 0x000fc8000f8e00ff */
[----:B------:R-:W2:Y:S01]  /*b150*/  MUFU.TANH R15, R31 ;  /* 0x0000001f000f7308 */ /* 0x000ea20000002400 */
[----:B0-----:R-:W-:-:S07]  /*b160*/  FSEL R61, R32, -INF , P1 ;  /* 0xff800000203d7808 */ /* 0x001fce0000800000 */
[----:B------:R-:W0:Y:S01]  /*b170*/  MUFU.TANH R33, R33 ;  /* 0x0000002100217308 */ /* 0x000e220000002400 */
[----:B-1----:R-:W-:-:S07]  /*b180*/  FSEL R3, R3, -INF , P5 ;  /* 0xff80000003037808 */ /* 0x002fce0002800000 */
[----:B------:R1:W-:Y:S01]  /*b190*/  MUFU.TANH R31, R39 ;  /* 0x00000027001f7308 */ /* 0x0003e20000002400 */
[----:B--2---:R-:W-:Y:S02]  /*b1a0*/  FSEL R15, R15, -INF , P2 ;  /* 0xff8000000f0f7808 */ /* 0x004fe40001000000 */
[----:B------:R-:W-:-:S05]  /*b1b0*/  ISETP.GT.AND P2, PT, R12, 0x21, PT ;  /* 0x000000210c00780c */ /* 0x000fca0003f44270 */
[----:B------:R-:W2:Y:S01]  /*b1c0*/  MUFU.TANH R10, R27 ;  /* 0x0000001b000a7308 */ /* 0x000ea20000002400 */
[----:B-1----:R-:W-:Y:S02]  /*b1d0*/  FSEL R39, R24, -INF , P5 ;  /* 0xff80000018277808 */ /* 0x002fe40002800000 */
[----:B------:R-:W-:Y:S02]  /*b1e0*/  ISETP.GT.AND P5, PT, R12, 0x18, PT ;  /* 0x000000180c00780c */ /* 0x000fe40003fa4270 */
[----:B------:R-:W-:Y:S02]  /*b1f0*/  FMNMX.FTZ R20, R39, R14, !PT ;  /* 0x0000000e27147209 */ /* 0x000fe40007810000 */
[----:B0-----:R-:W-:Y:S01]  /*b200*/  FSEL R63, R33, -INF , P6 ;  /* 0xff800000213f7808 */ /* 0x001fe20003000000 */
[----:B------:R-:W0:Y:S01]  /*b210*/  MUFU.TANH R36, R36 ;  /* 0x0000002400247308 */ /* 0x000e220000002400 */
[----:B------:R-:W-:-:S04]  /*b220*/  FMNMX.FTZ R20, R57, R20, !PT ;  /* 0x0000001439147209 */ /* 0x000fc80007810000 */
[----:B------:R-:W-:-:S03]  /*b230*/  FMNMX.FTZ R20, R59, R20, !PT ;  /* 0x000000143b147209 */ /* 0x000fc60007810000 */
[----:B------:R-:W1:Y:S01]  /*b240*/  MUFU.TANH R13, R30 ;  /* 0x0000001e000d7308 */ /* 0x000e620000002400 */
[----:B------:R-:W-:Y:S02]  /*b250*/  FMNMX.FTZ R20, R61, R20, !PT ;  /* 0x000000143d147209 */ /* 0x000fe40007810000 */
[----:B--2---:R-:W-:Y:S02]  /*b260*/  FSEL R10, R10, -INF , P4 ;  /* 0xff8000000a0a7808 */ /* 0x004fe40002000000 */
[----:B------:R-:W-:Y:S02]  /*b270*/  ISETP.GT.AND P4, PT, R12, 0x19, PT ;  /* 0x000000190c00780c */ /* 0x000fe40003f84270 */
[----:B------:R-:W-:Y:S01]  /*b280*/  FMNMX.FTZ R20, R63, R20, !PT ;  /* 0x000000143f147209 */ /* 0x000fe20007810000 */
[----:B------:R-:W2:Y:S01]  /*b290*/  MUFU.TANH R37, R37 ;  /* 0x0000002500257308 */ /* 0x000ea20000002400 */
[----:B0-----:R-:W-:Y:S02]  /*b2a0*/  FSEL R65, R36, -INF , P5 ;  /* 0xff80000024417808 */ /* 0x001fe40002800000 */
[----:B------:R-:W-:-:S02]  /*b2b0*/  FSEL R31, R31, -INF , P4 ;  /* 0xff8000001f1f7808 */ /* 0x000fc40002000000 */
[----:B------:R-:W-:-:S03]  /*b2c0*/  FMNMX.FTZ R20, R65, R20, !PT ;  /* 0x0000001441147209 */ /* 0x000fc60007810000 */
[----:B------:R-:W0:Y:S01]  /*b2d0*/  MUFU.TANH R40, R40 ;  /* 0x0000002800287308 */ /* 0x000e220000002400 */
[----:B-1----:R-:W-:Y:S02]  /*b2e0*/  FSEL R13, R13, -INF , P3 ;  /* 0xff8000000d0d7808 */ /* 0x002fe40001800000 */
[----:B------:R-:W-:-:S05]  /*b2f0*/  ISETP.GT.AND P3, PT, R12, 0x20, PT ;  /* 0x000000200c00780c */ /* 0x000fca0003f64270 */
[----:B------:R-:W1:Y:S01]  /*b300*/  MUFU.TANH R34, R34 ;  /* 0x0000002200227308 */ /* 0x000e620000002400 */
[----:B--2---:R-:W-:Y:S02]  /*b310*/  FSEL R37, R37, -INF , P4 ;  /* 0xff80000025257808 */ /* 0x004fe40002000000 */
[----:B------:R-:W-:Y:S02]  /*b320*/  ISETP.GT.AND P4, PT, R12, 0x31, PT ;  /* 0x000000310c00780c */ /* 0x000fe40003f84270 */
[----:B------:R-:W-:-:S03]  /*b330*/  FMNMX.FTZ R20, R37, R20, !PT ;  /* 0x0000001425147209 */ /* 0x000fc60007810000 */
        /* <DEDUP_REMOVED lines=32> */
[----:B------:R-:W-:Y:S02]  /*b540*/  ISETP.GT.AND P2, PT, R12, 0x39, PT ;  /* 0x000000390c00780c */ /* 0x000fe40003f44270 */
[----:B------:R-:W-:-:S03]  /*b550*/  FMNMX.FTZ R12, R3, R10, !PT ;  /* 0x0000000a030c7209 */ /* 0x000fc60007810000 */
[----:B------:R-:W1:Y:S01]  /*b560*/  MUFU.TANH R46, R46 ;  /* 0x0000002e002e7308 */ /* 0x000e620000002400 */
[----:B--2---:R-:W-:Y:S02]  /*b570*/  FSEL R75, R52, -INF , P3 ;  /* 0xff800000344b7808 */ /* 0x004fe40001800000 */
[----:B------:R-:W-:Y:S02]  /*b580*/  FMNMX.FTZ R12, R13, R12, !PT ;  /* 0x0000000c0d0c7209 */ /* 0x000fe40007810000 */
[----:B------:R-:W-:Y:S02]  /*b590*/  FMNMX.FTZ R20, R75, R20, !PT ;  /* 0x000000144b147209 */ /* 0x000fe40007810000 */
[----:B------:R-:W-:Y:S01]  /*b5a0*/  FMNMX.FTZ R12, R15, R12, !PT ;  /* 0x0000000c0f0c7209 */ /* 0x000fe20007810000 */
[----:B------:R-:W2:Y:S01]  /*b5b0*/  MUFU.TANH R47, R47 ;  /* 0x0000002f002f7308 */ /* 0x000ea20000002400 */
[----:B0-----:R-:W-:Y:S02]  /*b5c0*/  FSEL R77, R53, -INF , P2 ;  /* 0xff800000354d7808 */ /* 0x001fe40001000000 */
[----:B------:R-:W-:-:S02]  /*b5d0*/  FMNMX.FTZ R12, R25, R12, !PT ;  /* 0x0000000c190c7209 */ /* 0x000fc40007810000 */
[----:B------:R-:W-:Y:S02]  /*b5e0*/  FMNMX.FTZ R20, R77, R20, !PT ;  /* 0x000000144d147209 */ /* 0x000fe40007810000 */
[----:B------:R-:W-:Y:S01]  /*b5f0*/  FMNMX.FTZ R12, R27, R12, !PT ;  /* 0x0000000c1b0c7209 */ /* 0x000fe20007810000 */
[----:B------:R-:W0:Y:S01]  /*b600*/  MUFU.TANH R50, R50 ;  /* 0x0000003200327308 */ /* 0x000e220000002400 */
[----:B-1----:R-:W-:Y:S01]  /*b610*/  FSEL R43, R46, -INF , P1 ;  /* 0xff8000002e2b7808 */ /* 0x002fe20000800000 */
[----:B------:R-:W1:Y:S01]  /*b620*/  SHFL.BFLY PT, R21, R20, 0x2, 0x1f ;  /* 0x0c401f0014157f89 */ /* 0x000e6200000e0000 */
[----:B------:R-:W-:-:S04]  /*b630*/  FMNMX.FTZ R12, R29, R12, !PT ;  /* 0x0000000c1d0c7209 */ /* 0x000fc80007810000 */
[----:B------:R-:W-:Y:S01]  /*b640*/  FMNMX.FTZ R12, R31, R12, !PT ;  /* 0x0000000c1f0c7209 */ /* 0x000fe20007810000 */
[----:B------:R-:W3:Y:S01]  /*b650*/  MUFU.TANH R51, R51 ;  /* 0x0000003300337308 */ /* 0x000ee20000002400 */
[----:B--2---:R-:W-:Y:S02]  /*b660*/  FSEL R47, R47, -INF , P6 ;  /* 0xff8000002f2f7808 */ /* 0x004fe40003000000 */
[----:B------:R-:W-:-:S04]  /*b670*/  FMNMX.FTZ R12, R35, R12, !PT ;  /* 0x0000000c230c7209 */ /* 0x000fc80007810000 */
[----:B------:R-:W-:Y:S01]  /*b680*/  FMNMX.FTZ R12, R33, R12, !PT ;  /* 0x0000000c210c7209 */ /* 0x000fe20007810000 */
[----:B------:R-:W2:Y:S01]  /*b690*/  MUFU.TANH R54, R54 ;  /* 0x0000003600367308 */ /* 0x000ea20000002400 */
[----:B0-----:R-:W-:Y:S02]  /*b6a0*/  FSEL R49, R50, -INF , P5 ;  /* 0xff80000032317808 */ /* 0x001fe40002800000 */
[----:B------:R-:W-:-:S04]  /*b6b0*/  FMNMX.FTZ R12, R43, R12, !PT ;  /* 0x0000000c2b0c7209 */ /* 0x000fc80007810000 */
[----:B------:R-:W-:Y:S01]  /*b6c0*/  FMNMX.FTZ R12, R47, R12, !PT ;  /* 0x0000000c2f0c7209 */ /* 0x000fe20007810000 */
[----:B------:R-:W0:Y:S01]  /*b6d0*/  MUFU.TANH R55, R55 ;  /* 0x0000003700377308 */ /* 0x000e220000002400 */
[----:B---3--:R-:W-:Y:S02]  /*b6e0*/  FSEL R51, R51, -INF , P4 ;  /* 0xff80000033337808 */ /* 0x008fe40002000000 */
[----:B-1----:R-:W-:Y:S02]  /*b6f0*/  FMNMX.FTZ R21, R20, R21, !PT ;  /* 0x0000001514157209 */ /* 0x002fe40007810000 */
[----:B------:R-:W-:-:S03]  /*b700*/  FMNMX.FTZ R12, R49, R12, !PT ;  /* 0x0000000c310c7209 */ /* 0x000fc60007810000 */
[----:B------:R-:W1:Y:S01]  /*b710*/  SHFL.BFLY PT, R24, R21, 0x1, 0x1f ;  /* 0x0c201f0015187f89 */ /* 0x000e6200000e0000 */
[----:B--2---:R-:W-:Y:S02]  /*b720*/  FSEL R53, R54, -INF , P3 ;  /* 0xff80000036357808 */ /* 0x004fe40001800000 */
[----:B------:R-:W-:-:S04]  /*b730*/  FMNMX.FTZ R12, R51, R12, !PT ;  /* 0x0000000c330c7209 */ /* 0x000fc80007810000 */
[----:B------:R-:W-:Y:S02]  /*b740*/  FMNMX.FTZ R12, R53, R12, !PT ;  /* 0x0000000c350c7209 */ /* 0x000fe40007810000 */
[----:B0-----:R-:W-:-:S04]  /*b750*/  FSEL R55, R55, -INF , P2 ;  /* 0xff80000037377808 */ /* 0x001fc80001000000 */
[----:B------:R-:W-:Y:S02]  /*b760*/  FMNMX.FTZ R12, R55, R12, !PT ;  /* 0x0000000c370c7209 */ /* 0x000fe40007810000 */
[----:B-1----:R-:W-:-:S04]  /*b770*/  FMNMX.FTZ R21, R21, R24, !PT ;  /* 0x0000001815157209 */ /* 0x002fc80007810000 */
[C---:B------:R-:W-:Y:S01]  /*b780*/  FSETP.NEU.FTZ.AND P1, PT, R21.reuse, -INF , PT ;  /* 0xff8000001500780b */ /* 0x040fe20003f3d000 */
[----:B------:R-:W-:-:S05]  /*b790*/  FMUL.FTZ R20, R21, R168 ;  /* 0x000000a815147220 */ /* 0x000fca0000410000 */
[----:B------:R-:W-:-:S05]  /*b7a0*/  FSEL R20, R20, RZ, P1 ;  /* 0x000000ff14147208 */ /* 0x000fca0000800000 */
[-CC-:B------:R-:W-:Y:S01]  /*b7b0*/  FFMA.FTZ R152, R39, R168.reuse, -R20.reuse ;  /* 0x000000a827987223 */ /* 0x180fe20000010814 */
[-CC-:B------:R-:W-:Y:S01]  /*b7c0*/  FFMA.FTZ R14, R14, R168.reuse, -R20.reuse ;  /* 0x000000a80e0e7223 */ /* 0x180fe20000010814 */
[----:B------:R-:W0:Y:S01]  /*b7d0*/  SHFL.BFLY PT, R39, R12, 0x2, 0x1f ;  /* 0x0c401f000c277f89 */ /* 0x000e2200000e0000 */
        /* <DEDUP_REMOVED lines=12> */
[----:B------:R-:W-:-:S06]  /*b8a0*/  FFMA.FTZ R166, R75, R168, -R20 ;  /* 0x000000a84ba67223 */ /* 0x000fcc0000010814 */
[----:B------:R-:W-:Y:S01]  /*b8b0*/  MUFU.EX2 R57, R57 ;  /* 0x0000003900397308 */ /* 0x000fe20000000800 */
[----:B0-----:R-:W-:Y:S01]  /*b8c0*/  FMNMX.FTZ R14, R12, R39, !PT ;  /* 0x000000270c0e7209 */ /* 0x001fe20007810000 */
[-CC-:B------:R-:W-:Y:S01]  /*b8d0*/  FFMA.FTZ R39, R41, R168.reuse, -R20.reuse ;  /* 0x000000a829277223 */ /* 0x180fe20000010814 */
[----:B------:R-:W-:-:S05]  /*b8e0*/  FFMA.FTZ R41, R45, R168, -R20 ;  /* 0x000000a82d297223 */ /* 0x000fca0000010814 */
[----:B------:R-:W-:Y:S01]  /*b8f0*/  MUFU.EX2 R154, R59 ;  /* 0x0000003b009a7308 */ /* 0x000fe20000000800 */
[----:B------:R-:W-:Y:S01]  /*b900*/  FFMA.FTZ R20, R77, R168, -R20 ;  /* 0x000000a84d147223 */ /* 0x000fe20000010814 */
[----:B------:R-:W0:Y:S01]  /*b910*/  SHFL.BFLY PT, R169, R14, 0x1, 0x1f ;  /* 0x0c201f000ea97f89 */ /* 0x000e2200000e0000 */
[----:B-1----:R-:W-:Y:S01]  /*b920*/  FADD.FTZ R30, R152, R79 ;  /* 0x0000004f981e7221 */ /* 0x002fe20000010000 */
[----:B------:R-:W-:-:S04]  /*b930*/  F2FP.BF16.F32.PACK_AB R152, R79, R152 ;  /* 0x000000984f98723e */ /* 0x000fc800000010ff */
[----:B------:R-:W-:Y:S08]  /*b940*/  MUFU.EX2 R61, R61 ;  /* 0x0000003d003d7308 */ /* 0x000ff00000000800 */
[----:B------:R-:W-:Y:S08]  /*b950*/  MUFU.EX2 R156, R63 ;  /* 0x0000003f009c7308 */ /* 0x000ff00000000800 */
[----:B------:R-:W-:Y:S01]  /*b960*/  MUFU.EX2 R45, R20 ;  /* 0x00000014002d7308 */ /* 0x000fe20000000800 */
[----:B0-----:R-:W-:-:S04]  /*b970*/  FMNMX.FTZ R169, R14, R169, !PT ;  /* 0x000000a90ea97209 */ /* 0x001fc80007810000 */
[C---:B------:R-:W-:Y:S01]  /*b980*/  FSETP.NEU.FTZ.AND P1, PT, R169.reuse, -INF , PT ;  /* 0xff800000a900780b */ /* 0x040fe20003f3d000 */
[----:B------:R-:W-:Y:S02]  /*b990*/  FMUL.FTZ R12, R169, R168 ;  /* 0x000000a8a90c7220 */ /* 0x000fe40000410000 */
[----:B------:R-:W-:Y:S03]  /*b9a0*/  MUFU.EX2 R158, R158 ;  /* 0x0000009e009e7308 */ /* 0x000fe60000000800 */
[----:B------:R-:W-:Y:S01]  /*b9b0*/  FSEL R14, R12, RZ, P1 ;  /* 0x000000ff0c0e7208 */ /* 0x000fe20000800000 */
[----:B------:R-:W-:-:S04]  /*b9c0*/  IMAD R12, R18, 0x1000, R217 ;  /* 0x00001000120c7824 */ /* 0x000fc800078e02d9 */
[----:B------:R-:W-:Y:S01]  /*b9d0*/  MUFU.EX2 R37, R37 ;  /* 0x0000002500257308 */ /* 0x000fe20000000800 */
[-CC-:B------:R-:W-:Y:S01]  /*b9e0*/  FFMA.FTZ R3, R3, R168.reuse, -R14.reuse ;  /* 0x000000a803037223 */ /* 0x180fe2000001080e */
[-CC-:B------:R-:W-:Y:S01]  /*b9f0*/  FFMA.FTZ R10, R10, R168.reuse, -R14.reuse ;  /* 0x000000a80a0a7223 */ /* 0x180fe2000001080e */
[-CC-:B------:R-:W-:Y:S01]  /*ba00*/  FFMA.FTZ R13, R13, R168.reuse, -R14.reuse ;  /* 0x000000a80d0d7223 */ /* 0x180fe2000001080e */
[-CC-:B------:R-:W-:Y:S01]  /*ba10*/  FFMA.FTZ R15, R15, R168.reuse, -R14.reuse ;  /* 0x000000a80f0f7223 */ /* 0x180fe2000001080e */
[-CC-:B------:R-:W-:Y:S01]  /*ba20*/  FFMA.FTZ R25, R25, R168.reuse, -R14.reuse ;  /* 0x000000a819197223 */ /* 0x180fe2000001080e */
[-CC-:B------:R-:W-:Y:S01]  /*ba30*/  FFMA.FTZ R27, R27, R168.reuse, -R14.reuse ;  /* 0x000000a81b1b7223 */ /* 0x180fe2000001080e */
[-CC-:B------:R-:W-:Y:S01]  /*ba40*/  FFMA.FTZ R29, R29, R168.reuse, -R14.reuse ;  /* 0x000000a81d1d7223 */ /* 0x180fe2000001080e */
        /* <DEDUP_REMOVED lines=8> */
[----:B------:R0:W1:Y:S01]  /*bad0*/  MUFU.EX2 R24, R10 ;  /* 0x0000000a00187308 */ /* 0x0000620000000800 */
[-CC-:B------:R-:W-:Y:S01]  /*bae0*/  FFMA.FTZ R53, R53, R168.reuse, -R14.reuse ;  /* 0x000000a835357223 */ /* 0x180fe2000001080e */
[----:B------:R-:W-:Y:S01]  /*baf0*/  FFMA.FTZ R55, R55, R168, -R14 ;  /* 0x000000a837377223 */ /* 0x000fe2000001080e */
[C---:B------:R-:W-:Y:S01]  /*bb00*/  VIADD R14, R12.reuse, 0x80 ;  /* 0x000000800c0e7836 */ /* 0x040fe20000000000 */
[----:B------:R-:W-:-:S04]  /*bb10*/  R2UR UR6, R12 ;  /* 0x000000000c0672ca */ /* 0x000fc800000e0000 */
[----:B------:R2:W3:Y:S01]  /*bb20*/  MUFU.EX2 R155, R13 ;  /* 0x0000000d009b7308 */ /* 0x0004e20000000800 */
[----:B0-----:R-:W-:Y:S01]  /*bb30*/  VIADD R10, R11, 0x38840 ;  /* 0x000388400b0a7836 */ /* 0x001fe20000000000 */
[----:B------:R-:W-:Y:S01]  /*bb40*/  R2UR UR10, R14 ;  /* 0x000000000e0a72ca */ /* 0x000fe200000e0000 */
[C---:B------:R-:W-:Y:S02]  /*bb50*/  VIADD R14, R12.reuse, 0x100 ;  /* 0x000001000c0e7836 */ /* 0x040fe40000000000 */
[----:B------:R-:W-:Y:S01]  /*bb60*/  VIADD R12, R12, 0x180 ;  /* 0x000001800c0c7836 */ /* 0x000fe20000000000 */
[----:B------:R-:W-:Y:S02]  /*bb70*/  PRMT R10, R189, 0x654, R10 ;  /* 0x00000654bd0a7816 */ /* 0x000fe4000000000a */
[----:B------:R0:W4:Y:S01]  /*bb80*/  MUFU.EX2 R26, R15 ;  /* 0x0000000f001a7308 */ /* 0x0001220000000800 */
[----:B--2---:R-:W-:Y:S02]  /*bb90*/  IMAD.MOV.U32 R13, RZ, RZ, 0x40000040 ;  /* 0x40000040ff0d7424 */ /* 0x004fe400078e00ff */
[----:B-1----:R-:W-:Y:S01]  /*bba0*/  FADD.FTZ R32, R3, R24 ;  /* 0x0000001803207221 */ /* 0x002fe20000010000 */
[----:B------:R1:W-:Y:S01]  /*bbb0*/  SYNCS.ARRIVE.TRANS64.RED.A1T0 RZ, [R10+URZ], RZ ;  /* 0x000000ff0aff79a7 */ /* 0x0003e2000810043f */
[----:B------:R-:W-:-:S02]  /*bbc0*/  R2UR UR14, R14 ;  /* 0x000000000e0e72ca */ /* 0x000fc400000e0000 */
[----:B------:R-:W-:Y:S01]  /*bbd0*/  R2UR UR7, R13 ;  /* 0x000000000d0772ca */ /* 0x000fe200000e0000 */
[----:B------:R-:W-:Y:S01]  /*bbe0*/  FADD.FTZ R13, R57, R30 ;  /* 0x0000001e390d7221 */ /* 0x000fe20000010000 */
[----:B------:R-:W2:Y:S01]  /*bbf0*/  MUFU.EX2 R25, R25 ;  /* 0x0000001900197308 */ /* 0x000ea20000000800 */
[----:B0-----:R-:W-:Y:S01]  /*bc00*/  IMAD.MOV.U32 R15, RZ, RZ, 0x40000040 ;  /* 0x40000040ff0f7424 */ /* 0x001fe200078e00ff */
[----:B------:R-:W-:Y:S02]  /*bc10*/  F2FP.BF16.F32.PACK_AB R153, R24, R3 ;  /* 0x000000031899723e */ /* 0x000fe400000010ff */
[----:B------:R-:W-:Y:S02]  /*bc20*/  R2UR UR18, R12 ;  /* 0x000000000c1272ca */ /* 0x000fe400000e0000 */
[----:B------:R-:W-:Y:S01]  /*bc30*/  R2UR UR11, R15 ;  /* 0x000000000f0b72ca */ /* 0x000fe200000e0000 */
[----:B---3--:R-:W-:Y:S01]  /*bc40*/  FADD.FTZ R15, R155, R32 ;  /* 0x000000209b0f7221 */ /* 0x008fe20000010000 */
[----:B------:R2:W0:Y:S01]  /*bc50*/  MUFU.EX2 R20, R27 ;  /* 0x0000001b00147308 */ /* 0x0004220000000800 */
[C---:B------:R-:W-:Y:S01]  /*bc60*/  FADD.FTZ R32, R154.reuse, R13 ;  /* 0x0000000d9a207221 */ /* 0x040fe20000010000 */
[----:B------:R-:W-:Y:S01]  /*bc70*/  F2FP.BF16.F32.PACK_AB R154, R154, R57 ;  /* 0x000000399a9a723e */ /* 0x000fe200000010ff */
[----:B----4-:R-:W-:Y:S01]  /*bc80*/  FADD.FTZ R34, R26, R15 ;  /* 0x0000000f1a227221 */ /* 0x010fe20000010000 */
[----:B------:R-:W-:-:S02]  /*bc90*/  IMAD.MOV.U32 R15, RZ, RZ, 0x40000040 ;  /* 0x40000040ff0f7424 */ /* 0x000fc400078e00ff */
[----:B------:R-:W-:Y:S01]  /*bca0*/  FADD.FTZ R13, R61, R32 ;  /* 0x000000203d0d7221 */ /* 0x000fe20000010000 */
[----:B------:R-:W-:Y:S01]  /*bcb0*/  F2FP.BF16.F32.PACK_AB R155, R26, R155 ;  /* 0x0000009b1a9b723e */ /* 0x000fe200000010ff */
[----:B------:R-:W-:Y:S01]  /*bcc0*/  BAR.SYNC.DEFER_BLOCKING 0xf, 0x100 ;  /* 0x03c4000000007b1d */ /* 0x000fe20000010000 */
[----:B--2---:R-:W-:Y:S01]  /*bcd0*/  FADD.FTZ R27, R25, R34 ;  /* 0x00000022191b7221 */ /* 0x004fe20000010000 */
[----:B------:R-:W-:Y:S01]  /*bce0*/  R2UR UR15, R15 ;  /* 0x000000000f0f72ca */ /* 0x000fe200000e0000 */
[C---:B------:R-:W-:Y:S01]  /*bcf0*/  FADD.FTZ R15, R156.reuse, R13 ;  /* 0x0000000d9c0f7221 */ /* 0x040fe20000010000 */
[----:B------:R-:W-:Y:S02]  /*bd00*/  IMAD.MOV.U32 R13, RZ, RZ, 0x40000040 ;  /* 0x40000040ff0d7424 */ /* 0x000fe400078e00ff */
[----:B------:R-:W2:Y:S01]  /*bd10*/  MUFU.EX2 R29, R29 ;  /* 0x0000001d001d7308 */ /* 0x000ea20000000800 */
[----:B------:R-:W-:Y:S01]  /*bd20*/  F2FP.BF16.F32.PACK_AB R156, R156, R61 ;  /* 0x0000003d9c9c723e */ /* 0x000fe200000010ff */
[----:B------:R-:W-:Y:S01]  /*bd30*/  FADD.FTZ R32, R158, R15 ;  /* 0x0000000f9e207221 */ /* 0x000fe20000010000 */
[----:B------:R-:W-:Y:S01]  /*bd40*/  F2FP.BF16.F32.PACK_AB R158, R37, R158 ;  /* 0x0000009e259e723e */ /* 0x000fe200000010ff */
[C---:B0-----:R-:W-:Y:S01]  /*bd50*/  FADD.FTZ R14, R20.reuse, R27 ;  /* 0x0000001b140e7221 */ /* 0x041fe20000010000 */
[----:B------:R-:W-:Y:S01]  /*bd60*/  R2UR UR19, R13 ;  /* 0x000000000d1372ca */ /* 0x000fe200000e0000 */
[----:B------:R-:W-:Y:S01]  /*bd70*/  FADD.FTZ R15, R37, R32 ;  /* 0x00000020250f7221 */ /* 0x000fe20000010000 */
[----:B------:R-:W-:Y:S01]  /*bd80*/  F2FP.BF16.F32.PACK_AB R157, R20, R25 ;  /* 0x00000019149d723e */ /* 0x000fe200000010ff */
[----:B------:R-:W0:Y:S08]  /*bd90*/  MUFU.EX2 R28, R31 ;  /* 0x0000001f001c7308 */ /* 0x000e300000000800 */
[----:B------:R-:W3:Y:S01]  /*bda0*/  MUFU.EX2 R160, R160 ;  /* 0x000000a000a07308 */ /* 0x000ee20000000800 */
[----:B--2---:R-:W-:Y:S01]  /*bdb0*/  FADD.FTZ R13, R29, R14 ;  /* 0x0000000e1d0d7221 */ /* 0x004fe20000010000 */
[----:B------:R2:W-:Y:S06]  /*bdc0*/  STSM.16.M88.4 [R223+0x36400], R152 ;  /* 0x03640098df007844 */ /* 0x0005ec0000000200 */
[----:B------:R-:W4:Y:S01]  /*bdd0*/  MUFU.EX2 R35, R35 ;  /* 0x0000002300237308 */ /* 0x000f220000000800 */
[C---:B0-----:R-:W-:Y:S01]  /*bde0*/  FADD.FTZ R14, R28.reuse, R13 ;  /* 0x0000000d1c0e7221 */ /* 0x041fe20000010000 */
[----:B------:R-:W-:-:S05]  /*bdf0*/  F2FP.BF16.F32.PACK_AB R159, R28, R29 ;  /* 0x0000001d1c9f723e */ /* 0x000fca00000010ff */
[----:B------:R2:W-:Y:S01]  /*be00*/  STSM.16.M88.4 [R224], R156 ;  /* 0x0000009ce0007844 */ /* 0x0005e20000000200 */
[----:B------:R-:W0:Y:S01]  /*be10*/  MUFU.EX2 R39, R39 ;  /* 0x0000002700277308 */ /* 0x000e220000000800 */
[----:B---3--:R-:W-:-:S07]  /*be20*/  FADD.FTZ R32, R160, R15 ;  /* 0x0000000fa0207221 */ /* 0x008fce0000010000 */
[----:B-1----:R-:W1:Y:S01]  /*be30*/  MUFU.EX2 R10, R33 ;  /* 0x00000021000a7308 */ /* 0x002e620000000800 */
[----:B----4-:R-:W-:-:S07]  /*be40*/  FADD.FTZ R13, R35, R14 ;  /* 0x0000000e230d7221 */ /* 0x010fce0000010000 */
[----:B------:R-:W3:Y:S01]  /*be50*/  MUFU.EX2 R162, R162 ;  /* 0x000000a200a27308 */ /* 0x000ee20000000800 */
[C---:B0-----:R-:W-:Y:S01]  /*be60*/  FADD.FTZ R3, R39.reuse, R32 ;  /* 0x0000002027037221 */ /* 0x041fe20000010000 */
[----:B------:R-:W-:-:S06]  /*be70*/  F2FP.BF16.F32.PACK_AB R160, R39, R160 ;  /* 0x000000a027a0723e */ /* 0x000fcc00000010ff */
[----:B------:R-:W0:Y:S01]  /*be80*/  MUFU.EX2 R43, R43 ;  /* 0x0000002b002b7308 */ /* 0x000e220000000800 */
[C---:B-1----:R-:W-:Y:S01]  /*be90*/  FADD.FTZ R14, R10.reuse, R13 ;  /* 0x0000000d0a0e7221 */ /* 0x042fe20000010000 */
[----:B------:R-:W-:-:S06]  /*bea0*/  F2FP.BF16.F32.PACK_AB R161, R10, R35 ;  /* 0x000000230aa1723e */ /* 0x000fcc00000010ff */
[----:B------:R-:W1:Y:S01]  /*beb0*/  MUFU.EX2 R41, R41 ;  /* 0x0000002900297308 */ /* 0x000e620000000800 */
[----:B---3--:R-:W-:-:S07]  /*bec0*/  FADD.FTZ R24, R162, R3 ;  /* 0x00000003a2187221 */ /* 0x008fce0000010000 */
[----:B------:R-:W3:Y:S01]  /*bed0*/  MUFU.EX2 R164, R164 ;  /* 0x000000a400a47308 */ /* 0x000ee20000000800 */
[----:B0-----:R-:W-:-:S07]  /*bee0*/  FADD.FTZ R3, R43, R14 ;  /* 0x0000000e2b037221 */ /* 0x001fce0000010000 */
[----:B------:R-:W0:Y:S01]  /*bef0*/  MUFU.EX2 R30, R47 ;  /* 0x0000002f001e7308 */ /* 0x000e220000000800 */
[C---:B-1----:R-:W-:Y:S01]  /*bf00*/  FADD.FTZ R13, R41.reuse, R24 ;  /* 0x00000018290d7221 */ /* 0x042fe20000010000 */
[----:B------:R-:W-:-:S06]  /*bf10*/  F2FP.BF16.F32.PACK_AB R162, R41, R162 ;  /* 0x000000a229a2723e */ /* 0x000fcc00000010ff */
[----:B------:R-:W1:Y:S01]  /*bf20*/  MUFU.EX2 R73, R73 ;  /* 0x0000004900497308 */ /* 0x000e620000000800 */
[----:B---3--:R-:W-:-:S07]  /*bf30*/  FADD.FTZ R24, R164, R13 ;  /* 0x0000000da4187221 */ /* 0x008fce0000010000 */
[----:B------:R-:W3:Y:S01]  /*bf40*/  MUFU.EX2 R49, R49 ;  /* 0x0000003100317308 */ /* 0x000ee20000000800 */
[C---:B0-----:R-:W-:Y:S01]  /*bf50*/  FADD.FTZ R20, R30.reuse, R3 ;  /* 0x000000031e147221 */ /* 0x041fe20000010000 */
[----:B------:R-:W-:-:S05]  /*bf60*/  F2FP.BF16.F32.PACK_AB R163, R30, R43 ;  /* 0x0000002b1ea3723e */ /* 0x000fca00000010ff */
[----:B------:R2:W-:Y:S01]  /*bf70*/  STSM.16.M88.4 [R226], R160 ;  /* 0x000000a0e2007844 */ /* 0x0005e20000000200 */
[----:B------:R-:W0:Y:S01]  /*bf80*/  MUFU.EX2 R166, R166 ;  /* 0x000000a600a67308 */ /* 0x000e220000000800 */
[C---:B-1----:R-:W-:Y:S01]  /*bf90*/  FADD.FTZ R13, R73.reuse, R24 ;  /* 0x00000018490d7221 */ /* 0x042fe20000010000 */
[----:B------:R-:W-:-:S06]  /*bfa0*/  F2FP.BF16.F32.PACK_AB R164, R73, R164 ;  /* 0x000000a449a4723e */ /* 0x000fcc00000010ff */
[----:B------:R-:W1:Y:S01]  /*bfb0*/  MUFU.EX2 R12, R51 ;  /* 0x00000033000c7308 */ /* 0x000e620000000800 */
[----:B---3--:R-:W-:-:S07]  /*bfc0*/  FADD.FTZ R3, R49, R20 ;  /* 0x0000001431037221 */ /* 0x008fce0000010000 */
[----:B------:R-:W3:Y:S01]  /*bfd0*/  MUFU.EX2 R53, R53 ;  /* 0x0000003500357308 */ /* 0x000ee20000000800 */
[----:B0-----:R-:W-:Y:S01]  /*bfe0*/  FADD.FTZ R20, R166, R13 ;  /* 0x0000000da6147221 */ /* 0x001fe20000010000 */
[----:B------:R-:W-:-:S06]  /*bff0*/  F2FP.BF16.F32.PACK_AB R166, R45, R166 ;  /* 0x000000a62da6723e */ /* 0x000fcc00000010ff */
[----:B------:R-:W0:Y:S01]  /*c000*/  MUFU.EX2 R14, R55 ;  /* 0x00000037000e7308 */ /* 0x000e220000000800 */
[C---:B-1----:R-:W-:Y:S01]  /*c010*/  F2FP.BF16.F32.PACK_AB R165, R12.reuse, R49 ;  /* 0x000000310ca5723e */ /* 0x042fe200000010ff */
[----:B------:R-:W-:Y:S01]  /*c020*/  FADD.FTZ R10, R12, R3 ;  /* 0x000000030c0a7221 */ /* 0x000fe20000010000 */
[----:B------:R-:W-:-:S03]  /*c030*/  FADD.FTZ R3, R45, R20 ;  /* 0x000000142d037221 */ /* 0x000fc60000010000 */
[----:B---3--:R-:W-:Y:S01]  /*c040*/  FADD.FTZ R13, R53, R10 ;  /* 0x0000000a350d7221 */ /* 0x008fe20000010000 */
[----:B0-----:R-:W-:-:S03]  /*c050*/  F2FP.BF16.F32.PACK_AB R167, R14, R53 ;  /* 0x000000350ea7723e */ /* 0x001fc600000010ff */
[----:B------:R-:W-:Y:S02]  /*c060*/  FADD.FTZ R10, R14, R13 ;  /* 0x0000000d0e0a7221 */ /* 0x000fe40000010000 */
[----:B------:R2:W-:Y:S01]  /*c070*/  STSM.16.M88.4 [R225], R164 ;  /* 0x000000a4e1007844 */ /* 0x0005e20000000200 */
[----:B------:R-:W-:-:S06]  /*c080*/  WARPGROUP.ARRIVE ;  /* 0x00000000000079c5 */ /* 0x000fcc0000000000 */
[----:B------:R-:W-:Y:S03]  /*c090*/  HGMMA.64x256x16.F32.BF16 R24, R152, gdesc[UR4].tnspB, RZ, !UPT, gsb0 ;  /* 0x43e0000498187df0 */ /* 0x000fe6000c0018ff */
        /* <DEDUP_REMOVED lines=21> */
[----:B--2---:R-:W-:Y:S05]  /*c1f0*/  @!P0 BRA `(.L_x_1327) ;  /* 0x0000000000048947 */ /* 0x004fea0003800000 */
[----:B------:R-:W-:Y:S01]  /*c200*/  BPT.TRAP 0x1 ;  /* 0x000000040000795c */ /* 0x000fe20000300000 */
.L_x_1327:
[----:B------:R-:W-:Y:S01]  /*c210*/  ISETP.GE.AND P1, PT, R170, 0x41, PT ;  /* 0x00000041aa00780c */ /* 0x000fe20003f26270 */
[----:B------:R-:W-:Y:S01]  /*c220*/  VIADD R11, R11, 0x38860 ;  /* 0x000388600b0b7836 */ /* 0x000fe20000000000 */
[----:B------:R-:W-:Y:S01]  /*c230*/  ULDC UR37, c[0x0][0xad0] ;  /* 0x0002b40000257ab9 */ /* 0x000fe20000000800 */
[----:B------:R-:W-:Y:S01]  /*c240*/  ULDC UR36, c[0x0][0xa80] ;  /* 0x0002a00000247ab9 */ /* 0x000fe20000000800 */
[----:B------:R-:W-:Y:S02]  /*c250*/  BSSY B0, `(.L_x_1328) ;  /* 0x000037a000007945 */ /* 0x000fe40003800000 */
[----:B------:R-:W-:-:S04]  /*c260*/  PRMT R11, R189, 0x654, R11 ;  /* 0x00000654bd0b7816 */ /* 0x000fc8000000000b */
[----:B------:R0:W-:Y:S03]  /*c270*/  SYNCS.ARRIVE.TRANS64.RED.A1T0 RZ, [R11+URZ], RZ ;  /* 0x000000ff0bff79a7 */ /* 0x0001e6000810043f */
[----:B------:R-:W-:Y:S05]  /*c280*/  @!P1 BRA `(.L_x_1329) ;  /* 0x0000003400d89947 */ /* 0x000fea0003800000 */
[----:B0-----:R-:W-:Y:S02]  /*c290*/  VIADD R11, R171, 0xfffffffe ;  /* 0xfffffffeab0b7836 */ /* 0x001fe40000000000 */
[----:B------:R-:W-:Y:S02]  /*c2a0*/  IMAD.MOV.U32 R13, RZ, RZ, R169 ;  /* 0x000000ffff0d7224 */ /* 0x000fe400078e00a9 */
[----:B------:R-:W-:Y:S02]  /*c2b0*/  IMAD.MOV.U32 R20, RZ, RZ, R21 ;  /* 0x000000ffff147224 */ /* 0x000fe400078e0015 */
[----:B------:R-:W-:-:S07]  /*c2c0*/  IMAD.MOV.U32 R14, RZ, RZ, R18 ;  /* 0x000000ffff0e7224 */ /* 0x000fce00078e0012 */
.L_x_1342:
[----:B------:R-:W-:Y:S01]  /*c2d0*/  VIADD R15, R14, 0x1 ;  /* 0x000000010e0f7836 */ /* 0x000fe20000000000 */
[C---:B------:R-:W-:Y:S01]  /*c2e0*/  ISETP.GT.AND P1, PT, R11.reuse, RZ, PT ;  /* 0x000000ff0b00720c */ /* 0x040fe20003f24270 */
[----:B------:R-:W-:-:S03]  /*c2f0*/  VIADD R11, R11, 0xffffffff ;  /* 0xffffffff0b0b7836 */ /* 0x000fc60000000000 */
[----:B------:R-:W-:-:S04]  /*c300*/  ISETP.NE.AND P2, PT, R15, 0x2, PT ;  /* 0x000000020f00780c */ /* 0x000fc80003f45270 */
[----:B------:R-:W-:Y:S02]  /*c310*/  SEL R15, R15, RZ, P2 ;  /* 0x000000ff0f0f7207 */ /* 0x000fe40001000000 */
[----:B-1----:R-:W-:-:S03]  /*c320*/  SEL R12, RZ, 0x1, P2 ;  /* 0x00000001ff0c7807 */ /* 0x002fc60001000000 */
[----:B------:R-:W-:Y:S01]  /*c330*/  IMAD.MOV.U32 R18, RZ, RZ, R15 ;  /* 0x000000ffff127224 */ /* 0x000fe200078e000f */
[----:B------:R-:W-:Y:S01]  /*c340*/  LOP3.LUT R184, R184, R12, RZ, 0x3c, !PT ;  /* 0x0000000cb8b87212 */ /* 0x000fe200078e3cff */
[----:B------:R-:W-:Y:S06]  /*c350*/  @!P0 BRA `(.L_x_1330) ;  /* 0x0000000000048947 */ /* 0x000fec0003800000 */
[----:B------:R-:W-:Y:S01]  /*c360*/  BPT.TRAP 0x1 ;  /* 0x000000040000795c */ /* 0x000fe20000300000 */
.L_x_1330:
[----:B------:R-:W-:Y:S01]  /*c370*/  IMAD R12, R18, 0x8, R2 ;  /* 0x00000008120c7824 */ /* 0x000fe200078e0202 */
[----:B------:R-:W-:-:S04]  /*c380*/  SHF.L.U32 R21, R184, 0x1f, RZ ;  /* 0x0000001fb8157819 */ /* 0x000fc800000006ff */
[----:B------:R0:W1:Y:S01]  /*c390*/  SYNCS.PHASECHK.TRANS64.TRYWAIT P2, [R12+URZ+0x38830], R21 ;  /* 0x038830150c0075a7 */ /* 0x000062000804017f */
[----:B------:R-:W-:Y:S05]  /*c3a0*/  @!P0 BRA `(.L_x_1331) ;  /* 0x0000000000048947 */ /* 0x000fea0003800000 */
[----:B------:R-:W-:Y:S01]  /*c3b0*/  BPT.TRAP 0x1 ;  /* 0x000000040000795c */ /* 0x000fe20000300000 */
.L_x_1331:
[----:B------:R-:W-:Y:S01]  /*c3c0*/  VIADD R152, R2, 0x20400 ;  /* 0x0002040002987836 */ /* 0x000fe20000000000 */
[----:B------:R-:W-:Y:S01]  /*c3d0*/  BSSY B1, `(.L_x_1332) ;  /* 0x0000009000017945 */ /* 0x000fe20003800000 */
[----:B------:R-:W-:Y:S02]  /*c3e0*/  IMAD R156, R18, 0x200, R218 ;  /* 0x00000200129c7824 */ /* 0x000fe400078e02da */
[----:B------:R-:W-:Y:S01]  /*c3f0*/  IMAD.MOV.U32 R157, RZ, RZ, 0x40000040 ;  /* 0x40000040ff9d7424 */ /* 0x000fe200078e00ff */
[----:B------:R-:W-:-:S04]  /*c400*/  SHF.R.U32.HI R152, RZ, 0x4, R152 ;  /* 0x00000004ff987819 */ /* 0x000fc80000011698 */
[----:B------:R-:W-:-:S04]  /*c410*/  LOP3.LUT R152, R152, 0x3fff, RZ, 0xc0, !PT ;  /* 0x00003fff98987812 */ /* 0x000fc800078ec0ff */
[----:B------:R-:W-:Y:S01]  /*c420*/  LOP3.LUT R152, R152, 0x10000, RZ, 0xfc, !PT ;  /* 0x0001000098987812 */ /* 0x000fe200078efcff */
[----:B-1----:R-:W-:Y:S06]  /*c430*/  @P2 BRA `(.L_x_1333) ;  /* 0x0000000000082947 */ /* 0x002fec0003800000 */
[----:B------:R-:W1:Y:S02]  /*c440*/  SYNCS.PHASECHK.TRANS64.TRYWAIT P2, [R12+URZ+0x38830], R21 ;  /* 0x038830150c0075a7 */ /* 0x000e64000804017f */
[----:B-1----:R-:W-:Y:S05]  /*c450*/  @!P2 BRA `(.L_x_1334) ;  /* 0x000000fc001ca947 */ /* 0x002fea0003800000 */
.L_x_1333:
[----:B------:R-:W-:Y:S05]  /*c460*/  BSYNC B1 ;  /* 0x0000000000017941 */ /* 0x000fea0003800000 */
.L_x_1332:
        /* <DEDUP_REMOVED lines=14> */
[----:B------:R-:W-:Y:S02]  /*c550*/  R2UR UR18, R156 ;  /* 0x000000009c1272ca */ /* 0x000fe400000e0000 */
[----:B------:R-:W-:Y:S02]  /*c560*/  R2UR UR19, R157 ;  /* 0x000000009d1372ca */ /* 0x000fe400000e0000 */
[----:B------:R-:W-:Y:S01]  /*c570*/  WARPGROUP.ARRIVE ;  /* 0x00000000000079c5 */ /* 0x000fe20000000000 */
[----:B------:R-:W-:Y:S02]  /*c580*/  R2UR UR8, R4 ;  /* 0x00000000040872ca */ /* 0x000fe400000e0000 */
[----:B------:R-:W-:-:S02]  /*c590*/  R2UR UR9, R5 ;  /* 0x00000000050972ca */ /* 0x000fc400000e0000 */
[----:B------:R-:W-:Y:S01]  /*c5a0*/  R2UR UR12, R6 ;  /* 0x00000000060c72ca */ /* 0x000fe200000e0000 */
[----:B------:R-:W-:Y:S01]  /*c5b0*/  HGMMA.64x64x16.F32.BF16 R152, gdesc[UR4], RZ, !UPT, gsb0 ;  /* 0x00e00000049879f0 */ /* 0x000fe2000c0018ff */
        /* <DEDUP_REMOVED lines=15> */
.L_x_1335:
[----:B------:R2:W3:Y:S01]  /*c6b0*/  SYNCS.PHASECHK.TRANS64.TRYWAIT P2, [R12+URZ+0x38850], R21 ;  /* 0x038850150c0075a7 */ /* 0x0004e2000804017f */
[----:B------:R-:W-:Y:S05]  /*c6c0*/  @!P0 BRA `(.L_x_1336) ;  /* 0x0000000000048947 */ /* 0x000fea0003800000 */
[----:B------:R-:W-:Y:S01]  /*c6d0*/  BPT.TRAP 0x1 ;  /* 0x000000040000795c */ /* 0x000fe20000300000 */
.L_x_1336:
[----:B------:R-:W-:Y:S01]  /*c6e0*/  VIADD R196, R2, 0x26400 ;  /* 0x0002640002c47836 */ /* 0x000fe20000000000 */
[----:B------:R-:W-:Y:S04]  /*c6f0*/  BSSY B1, `(.L_x_1337) ;  /* 0x0000005000017945 */ /* 0x000fe80003800000 */
[----:B------:R-:W-:Y:S01]  /*c700*/  SHF.R.U32.HI R196, RZ, 0x4, R196 ;  /* 0x00000004ffc47819 */ /* 0x000fe200000116c4 */
[----:B---3--:R-:W-:Y:S06]  /*c710*/  @P2 BRA `(.L_x_1338) ;  /* 0x0000000000082947 */ /* 0x008fec0003800000 */
[----:B------:R-:W3:Y:S02]  /*c720*/  SYNCS.PHASECHK.TRANS64.TRYWAIT P2, [R12+URZ+0x38850], R21 ;  /* 0x038850150c0075a7 */ /* 0x000ee4000804017f */
[----:B---3--:R-:W-:Y:S05]  /*c730*/  @!P2 BRA `(.L_x_1339) ;  /* 0x000000f80078a947 */ /* 0x008fea0003800000 */
.L_x_1338:
[----:B------:R-:W-:Y:S05]  /*c740*/  BSYNC B1 ;  /* 0x0000000000017941 */ /* 0x000fea0003800000 */
.L_x_1337:
[----:B0123--:R-:W-:Y:S01]  /*c750*/  LOP3.LUT R21, R196, 0x3fff, RZ, 0xc0, !PT ;  /* 0x00003fffc4157812 */ /* 0x00ffe200078ec0ff */
[C---:B------:R-:W-:Y:S01]  /*c760*/  VIADD R196, R0.reuse, 0x2 ;  /* 0x0000000200c47836 */ /* 0x040fe20000000000 */
[----:B------:R-:W-:Y:S01]  /*c770*/  WARPGROUP.ARRIVE ;  /* 0x00000000000079c5 */ /* 0x000fe20000000000 */
[----:B------:R-:W-:Y:S01]  /*c780*/  VIADD R200, R0, 0x4 ;  /* 0x0000000400c87836 */ /* 0x000fe20000000000 */
[----:B------:R-:W-:Y:S01]  /*c790*/  LOP3.LUT R0, R21, 0x10000, RZ, 0xfc, !PT ;  /* 0x0001000015007812 */ /* 0x000fe200078efcff */
[----:B------:R-:W-:-:S03]  /*c7a0*/  IMAD R198, R15, 0x1000, R219 ;  /* 0x000010000fc67824 */ /* 0x000fc600078e02db */
[----:B------:R-:W0:Y:S01]  /*c7b0*/  S2R R21, SR_TID.X ;  /* 0x0000000000157919 */ /* 0x000e220000002100 */
[----:B------:R-:W-:Y:S02]  /*c7c0*/  IMAD.MOV.U32 R199, RZ, RZ, 0x40000040 ;  /* 0x40000040ffc77424 */ /* 0x000fe400078e00ff */
[----:B------:R-:W-:Y:S01]  /*c7d0*/  IMAD.MOV.U32 R202, RZ, RZ, R0 ;  /* 0x000000ffffca7224 */ /* 0x000fe200078e0000 */
[----:B------:R-:W-:Y:S01]  /*c7e0*/  R2UR UR6, R198 ;  /* 0x00000000c60672ca */ /* 0x000fe200000e0000 */
[----:B------:R-:W-:Y:S01]  /*c7f0*/  IMAD.MOV.U32 R203, RZ, RZ, 0x40000040 ;  /* 0x40000040ffcb7424 */ /* 0x000fe200078e00ff */
[----:B------:R-:W-:Y:S01]  /*c800*/  R2UR UR7, R199 ;  /* 0x00000000c70772ca */ /* 0x000fe200000e0000 */
[----:B------:R-:W-:Y:S01]  /*c810*/  IMAD.MOV.U32 R197, RZ, RZ, 0x40000040 ;  /* 0x40000040ffc57424 */ /* 0x000fe200078e00ff */
[----:B------:R-:W-:Y:S01]  /*c820*/  R2UR UR4, R202 ;  /* 0x00000000ca0472ca */ /* 0x000fe200000e0000 */
[----:B------:R-:W-:Y:S01]  /*c830*/  IMAD.MOV.U32 R201, RZ, RZ, 0x40000040 ;  /* 0x40000040ffc97424 */ /* 0x000fe200078e00ff */
[----:B------:R-:W-:Y:S01]  /*c840*/  R2UR UR5, R203 ;  /* 0x00000000cb0572ca */ /* 0x000fe200000e0000 */
[----:B------:R-:W-:-:S02]  /*c850*/  VIADD R199, R198, 0x800 ;  /* 0x00000800c6c77836 */ /* 0x000fc40000000000 */
[----:B------:R-:W-:Y:S02]  /*c860*/  VIADD R202, R0, 0x800 ;  /* 0x0000080000ca7836 */ /* 0x000fe40000000000 */
[----:B------:R-:W-:-:S08]  /*c870*/  IMAD.MOV.U32 R203, RZ, RZ, 0xa00 ;  /* 0x00000a00ffcb7424 */ /* 0x000fd000078e00ff */
[----:B------:R-:W-:Y:S01]  /*c880*/  HGMMA.64x64x16.F32.BF16 R152, gdesc[UR4], R152, gsb0 ;  /* 0x00e00000049879f0 */ /* 0x000fe20008001898 */
[----:B------:R-:W-:Y:S01]  /*c890*/  R2UR UR4, R196 ;  /* 0x00000000c40472ca */ /* 0x000fe200000e0000 */
[----:B------:R-:W-:Y:S01]  /*c8a0*/  VIADD R196, R198, 0x2 ;  /* 0x00000002c6c47836 */ /* 0x000fe20000000000 */
[----:B------:R-:W-:Y:S01]  /*c8b0*/  R2UR UR5, R197 ;  /* 0x00000000c50572ca */ /* 0x000fe200000e0000 */
[----:B------:R-:W-:-:S03]  /*c8c0*/  IMAD.MOV.U32 R197, RZ, RZ, 0x40000040 ;  /* 0x40000040ffc57424 */ /* 0x000fc600078e00ff */
[----:B------:R-:W-:Y:S01]  /*c8d0*/  R2UR UR6, R196 ;  /* 0x00000000c40672ca */ /* 0x000fe200000e0000 */
[----:B------:R-:W-:Y:S01]  /*c8e0*/  VIADD R196, R198, 0x4 ;  /* 0x00000004c6c47836 */ /* 0x000fe20000000000 */
[----:B------:R-:W-:Y:S01]  /*c8f0*/  R2UR UR7, R197 ;  /* 0x00000000c50772ca */ /* 0x000fe200000e0000 */
[----:B------:R-:W-:Y:S01]  /*c900*/  IMAD.MOV.U32 R197, RZ, RZ, 0x40000040 ;  /* 0x40000040ffc57424 */ /* 0x000fe200078e00ff */
[----:B0-----:R-:W-:-:S06]  /*c910*/  SHF.R.U32.HI R21, RZ, 0x7, R21 ;  /* 0x00000007ff157819 */ /* 0x001fcc0000011615 */
[----:B------:R-:W0:Y:S02]  /*c920*/  SHFL.IDX PT, R21, R21, RZ, 0x1f ;  /* 0x00001fff15157589 */ /* 0x000e2400000e0000 */
[----:B0-----:R-:W-:-:S04]  /*c930*/  ISETP.GT.AND P2, PT, R21, 0x7f, PT ;  /* 0x0000007f1500780c */ /* 0x001fc80003f44270 */
[----:B------:R-:W-:Y:S02]  /*c940*/  SEL R21, RZ, 0x2, !P2 ;  /* 0x00000002ff157807 */ /* 0x000fe40005000000 */
[----:B------:R-:W-:-:S04]  /*c950*/  SEL R203, R203, 0x980, P2 ;  /* 0x00000980cbcb7807 */ /* 0x000fc80001000000 */
[----:B------:R-:W-:Y:S01]  /*c960*/  LOP3.LUT R203, R203, 0xa00, RZ, 0xc0, !PT ;  /* 0x00000a00cbcb7812 */ /* 0x000fe200078ec0ff */
[----:B------:R-:W-:Y:S02]  /*c970*/  WARPGROUP.DEPBAR.LE gsb0, 0x0 ;  /* 0x00008000000079c5 */ /* 0x000fe40000010000 */
[----:B------:R-:W-:-:S06]  /*c980*/  WARPGROUP.ARRIVE ;  /* 0x00000000000079c5 */ /* 0x000fcc0000000000 */
[----:B------:R-:W-:Y:S01]  /*c990*/  HGMMA.64x64x16.F32.BF16 R152, gdesc[UR4], R152, gsb0 ;  /* 0x00e00000049879f0 */ /* 0x000fe20008001898 */
[----:B------:R-:W-:Y:S02]  /*c9a0*/  R2UR UR4, R200 ;  /* 0x00000000c80472ca */ /* 0x000fe400000e0000 */
        /* <DEDUP_REMOVED lines=155> */
[----:B------:R-:W-:-:S03]  /*d360*/  IMAD.MOV.U32 R197, RZ, RZ, 0x40000040 ;  /* 0x40000040ffc57424 */ /* 0x000fc600078e00ff */
[----:B------:R-:W-:Y:S01]  /*d370*/  R2UR UR4, R196 ;  /* 0x00000000c40472ca */ /* 0x000fe200000e0000 */
[----:B------:R-:W-:Y:S01]  /*d380*/  IMAD.MOV.U32 R196, RZ, RZ, 0x4 ;  /* 0x00000004ffc47424 */ /* 0x000fe200078e00ff */
[----:B------:R-:W-:-:S04]  /*d390*/  R2UR UR5, R197 ;  /* 0x00000000c50572ca */ /* 0x000fc800000e0000 */
[C---:B------:R-:W-:Y:S02]  /*d3a0*/  SEL R197, R196.reuse, 0x2, P2 ;  /* 0x00000002c4c57807 */ /* 0x040fe40001000000 */
[----:B------:R-:W-:-:S03]  /*d3b0*/  SEL R196, R196, 0x6, !P2 ;  /* 0x00000006c4c47807 */ /* 0x000fc60005000000 */
[----:B------:R-:W-:Y:S01]  /*d3c0*/  IMAD.IADD R200, R199, 0x1, R197 ;  /* 0x00000001c7c87824 */ /* 0x000fe200078e02c5 */
[----:B------:R-:W-:Y:S02]  /*d3d0*/  WARPGROUP.DEPBAR.LE gsb0, 0x0 ;  /* 0x00008000000079c5 */ /* 0x000fe40000010000 */
[----:B------:R-:W-:-:S06]  /*d3e0*/  WARPGROUP.ARRIVE ;  /* 0x00000000000079c5 */ /* 0x000fcc0000000000 */
[----:B------:R-:W-:Y:S01]  /*d3f0*/  HGMMA.64x64x16.F32.BF16 R152, gdesc[UR4], R152, gsb0 ;  /* 0x00e00000049879f0 */ /* 0x000fe20008001898 */
[----:B------:R-:W-:Y:S01]  /*d400*/  R2UR UR6, R200 ;  /* 0x00000000c80672ca */ /* 0x000fe200000e0000 */
[----:B------:R-:W-:Y:S01]  /*d410*/  IMAD.IADD R200, R202, 0x1, R197 ;  /* 0x00000001cac87824 */ /* 0x000fe200078e02c5 */
[----:B------:R-:W-:Y:S01]  /*d420*/  R2UR UR7, R201 ;  /* 0x00000000c90772ca */ /* 0x000fe200000e0000 */
[----:B------:R-:W-:-:S03]  /*d430*/  IMAD.MOV.U32 R201, RZ, RZ, 0x40000040 ;  /* 0x40000040ffc97424 */ /* 0x000fc600078e00ff */
        /* <DEDUP_REMOVED lines=13> */
[----:B------:R-:W-:Y:S02]  /*d510*/  IMAD.MOV.U32 R201, RZ, RZ, 0x40000040 ;  /* 0x40000040ffc97424 */ /* 0x000fe400078e00ff */
[----:B------:R-:W-:Y:S01]  /*d520*/  VIADD R199, R0, 0xa00 ;  /* 0x00000a0000c77836 */ /* 0x000fe20000000000 */
[----:B------:R-:W-:Y:S02]  /*d530*/  R2UR UR6, R200 ;  /* 0x00000000c80672ca */ /* 0x000fe400000e0000 */
[----:B------:R-:W-:Y:S01]  /*d540*/  R2UR UR7, R201 ;  /* 0x00000000c90772ca */ /* 0x000fe200000e0000 */
[----:B------:R-:W-:Y:S01]  /*d550*/  IMAD.MOV.U32 R201, RZ, RZ, 0x40000040 ;  /* 0x40000040ffc97424 */ /* 0x000fe200078e00ff */
[----:B------:R-:W-:-:S02]  /*d560*/  IADD3 R200, R202, R203, R0 ;  /* 0x000000cbcac87210 */ /* 0x000fc40007ffe000 */
        /* <DEDUP_REMOVED lines=10> */
[----:B------:R-:W-:Y:S01]  /*d610*/  VIADD R202, R198, 0xa00 ;  /* 0x00000a00c6ca7836 */ /* 0x000fe20000000000 */
[----:B------:R-:W-:Y:S01]  /*d620*/  R2UR UR7, R203 ;  /* 0x00000000cb0772ca */ /* 0x000fe200000e0000 */
        /* <DEDUP_REMOVED lines=25> */
[----:B------:R-:W-:Y:S01]  /*d7c0*/  VIADD R199, R0, 0xc00 ;  /* 0x00000c0000c77836 */ /* 0x000fe20000000000 */
[----:B------:R-:W-:Y:S02]  /*d7d0*/  WARPGROUP.DEPBAR.LE gsb0, 0x0 ;  /* 0x00008000000079c5 */ /* 0x000fe40000010000 */
[----:B------:R-:W-:-:S07]  /*d7e0*/  WARPGROUP.ARRIVE ;  /* 0x00000000000079c5 */ /* 0x000fce0000000000 */
[----:B------:R-:W-:Y:S01]  /*d7f0*/  HGMMA.64x64x16.F32.BF16 R152, gdesc[UR4], R152, gsb0 ;  /* 0x00e00000049879f0 */ /* 0x000fe20008001898 */
[----:B------:R-:W-:Y:S01]  /*d800*/  R2UR UR4, R200 ;  /* 0x00000000c80472ca */ /* 0x000fe200000e0000 */
[----:B------:R-:W-:Y:S01]  /*d810*/  IMAD.IADD R200, R196, 0x1, R202 ;  /* 0x00000001c4c87824 */ /* 0x000fe200078e02ca */
[----:B------:R-:W-:Y:S01]  /*d820*/  R2UR UR5, R201 ;  /* 0x00000000c90572ca */ /* 0x000fe200000e0000 */
[----:B------:R-:W-:Y:S02]  /*d830*/  IMAD.MOV.U32 R201, RZ, RZ, 0x40000040 ;  /* 0x40000040ffc97424 */ /* 0x000fe400078e00ff */
[----:B------:R-:W-:Y:S01]  /*d840*/  IMAD.MOV.U32 R202, RZ, RZ, 0x30 ;  /* 0x00000030ffca7424 */ /* 0x000fe200078e00ff */
[----:B------:R-:W-:Y:S02]  /*d850*/  R2UR UR6, R200 ;  /* 0x00000000c80672ca */ /* 0x000fe400000e0000 */
[----:B------:R-:W-:Y:S01]  /*d860*/  R2UR UR7, R201 ;  /* 0x00000000c90772ca */ /* 0x000fe200000e0000 */
[----:B------:R-:W-:Y:S01]  /*d870*/  IMAD.MOV.U32 R201, RZ, RZ, 0x40000040 ;  /* 0x40000040ffc97424 */ /* 0x000fe200078e00ff */
[----:B------:R-:W-:-:S04]  /*d880*/  SEL R202, R202, 0x2e, P2 ;  /* 0x0000002ecaca7807 */ /* 0x000fc80001000000 */
        /* <DEDUP_REMOVED lines=66> */
[----:B------:R-:W-:Y:S02]  /*dcb0*/  WARPGROUP.DEPBAR.LE gsb0, 0x0 ;  /* 0x00008000000079c5 */ /* 0x000fe40000010000 */
[----:B------:R-:W-:-:S10]  /*dcc0*/  WARPGROUP.ARRIVE ;  /* 0x00000000000079c5 */ /* 0x000fd40000000000 */
[----:B------:R-:W-:Y:S01]  /*dcd0*/  HGMMA.64x64x16.F32.BF16 R152, gdesc[UR4], R152, gsb0 ;  /* 0x00e00000049879f0 */ /* 0x000fe20008001898 */
[----:B------:R-:W-:Y:S01]  /*dce0*/  R2UR UR6, R200 ;  /* 0x00000000c80672ca */ /* 0x000fe200000e0000 */
[----:B------:R-:W-:Y:S01]  /*dcf0*/  IMAD.IADD R200, R202, 0x1, R21 ;  /* 0x00000001cac87824 */ /* 0x000fe200078e0215 */
[----:B------:R-:W-:Y:S01]  /*dd00*/  R2UR UR7, R201 ;  /* 0x00000000c90772ca */ /* 0x000fe200000e0000 */
[----:B------:R-:W-:Y:S02]  /*dd10*/  IMAD.MOV.U32 R201, RZ, RZ, 0x40000040 ;  /* 0x40000040ffc97424 */ /* 0x000fe400078e00ff */
[----:B------:R-:W-:Y:S01]  /*dd20*/  IMAD.MOV.U32 R21, RZ, RZ, 0x1000 ;  /* 0x00001000ff157424 */ /* 0x000fe200078e00ff */
[----:B------:R-:W-:Y:S01]  /*dd30*/  R2UR UR4, R200 ;  /* 0x00000000c80472ca */ /* 0x000fe200000e0000 */
[----:B------:R-:W-:Y:S01]  /*dd40*/  IMAD.IADD R200, R202, 0x1, R197 ;  /* 0x00000001cac87824 */ /* 0x000fe200078e02c5 */
[----:B------:R-:W-:Y:S01]  /*dd50*/  R2UR UR5, R201 ;  /* 0x00000000c90572ca */ /* 0x000fe200000e0000 */
[----:B------:R-:W-:Y:S01]  /*dd60*/  IMAD.MOV.U32 R201, RZ, RZ, 0x40000040 ;  /* 0x40000040ffc97424 */ /* 0x000fe200078e00ff */
[----:B------:R-:W-:-:S04]  /*dd70*/  SEL R21, R21, 0xf80, P2 ;  /* 0x00000f8015157807 */ /* 0x000fc80001000000 */
[----:B------:R-:W-:Y:S01]  /*dd80*/  LOP3.LUT R21, R21, 0x1e00, RZ, 0xc0, !PT ;  /* 0x00001e0015157812 */ /* 0x000fe200078ec0ff */
[----:B------:R-:W-:Y:S02]  /*dd90*/  WARPGROUP.DEPBAR.LE gsb0, 0x0 ;  /* 0x00008000000079c5 */ /* 0x000fe40000010000 */
[----:B------:R-:W-:-:S06]  /*dda0*/  WARPGROUP.ARRIVE ;  /* 0x00000000000079c5 */ /* 0x000fcc0000000000 */
[----:B------:R-:W-:Y:S01]  /*ddb0*/  HGMMA.64x64x16.F32.BF16 R152, gdesc[UR4], R152, gsb0 ;  /* 0x00e00000049879f0 */ /* 0x000fe20008001898 */
[----:B------:R-:W-:Y:S01]  /*ddc0*/  R2UR UR4, R200 ;  /* 0x00000000c80472ca */ /* 0x000fe200000e0000 */
[--C-:B------:R-:W-:Y:S01]  /*ddd0*/  IMAD.IADD R200, R197, 0x1, R199.reuse ;  /* 0x00000001c5c87824 */ /* 0x100fe200078e02c7 */
[----:B------:R-:W-:Y:S01]  /*dde0*/  R2UR UR5, R201 ;  /* 0x00000000c90572ca */ /* 0x000fe200000e0000 */
[----:B------:R-:W-:Y:S02]  /*ddf0*/  IMAD.MOV.U32 R201, RZ, RZ, 0x40000040 ;  /* 0x40000040ffc97424 */ /* 0x000fe400078e00ff */
[----:B------:R-:W-:Y:S01]  /*de00*/  IMAD.MOV.U32 R197, RZ, RZ, 0x40000040 ;  /* 0x40000040ffc57424 */ /* 0x000fe200078e00ff */
[----:B------:R-:W-:Y:S01]  /*de10*/  R2UR UR6, R200 ;  /* 0x00000000c80672ca */ /* 0x000fe200000e0000 */
[----:B------:R-:W-:Y:S01]  /*de20*/  IMAD.IADD R200, R202, 0x1, R196 ;  /* 0x00000001cac87824 */ /* 0x000fe200078e02c4 */
[----:B------:R-:W-:Y:S01]  /*de30*/  R2UR UR7, R201 ;  /* 0x00000000c90772ca */ /* 0x000fe200000e0000 */
[----:B------:R-:W-:-:S02]  /*de40*/  IMAD.IADD R196, R196, 0x1, R199 ;  /* 0x00000001c4c47824 */ /* 0x000fc400078e02c7 */
        /* <DEDUP_REMOVED lines=9> */
[----:B------:R-:W-:Y:S02]  /*dee0*/  R2UR UR5, R201 ;  /* 0x00000000c90572ca */ /* 0x000fe400000e0000 */
[----:B------:R-:W-:Y:S02]  /*def0*/  R2UR UR6, R196 ;  /* 0x00000000c40672ca */ /* 0x000fe400000e0000 */
[----:B------:R-:W-:Y:S01]  /*df00*/  R2UR UR7, R197 ;  /* 0x00000000c50772ca */ /* 0x000fe200000e0000 */
[----:B------:R-:W-:Y:S01]  /*df10*/  IMAD.MOV.U32 R197, RZ, RZ, 0x40000040 ;  /* 0x40000040ffc57424 */ /* 0x000fe200078e00ff */
[----:B------:R-:W-:Y:S01]  /*df20*/  IADD3 R196, R199, R21, R0 ;  /* 0x00000015c7c47210 */ /* 0x000fe20007ffe000 */
[----:B------:R-:W-:Y:S01]  /*df30*/  IMAD.MOV.U32 R199, RZ, RZ, 0x40000040 ;  /* 0x40000040ffc77424 */ /* 0x000fe200078e00ff */
[----:B------:R-:W-:-:S02]  /*df40*/  WARPGROUP.DEPBAR.LE gsb0, 0x0 ;  /* 0x00008000000079c5 */ /* 0x000fc40000010000 */
        /* <DEDUP_REMOVED lines=12> */
.L_x_1340:
        /* <DEDUP_REMOVED lines=24> */
[----:B------:R-:W-:-:S06]  /*e190*/  FMUL.FTZ R162, R162, UR37 ;  /* 0x00000025a2a27c20 */ /* 0x000fcc0008410000 */
        /* <DEDUP_REMOVED lines=26> */
[----:B------:R-:W-:Y:S01]  /*e340*/  MUFU.TANH R154, R154 ;  /* 0x0000009a009a7308 */ /* 0x000fe20000002400 */
[----:B--2---:R-:W-:-:S07]  /*e350*/  FMNMX.FTZ R21, R180, R21, !PT ;  /* 0x00000015b4157209 */ /* 0x004fce0007810000 */
[----:B------:R-:W-:Y:S01]  /*e360*/  MUFU.TANH R155, R155 ;  /* 0x0000009b009b7308 */ /* 0x000fe20000002400 */
[----:B0-----:R-:W-:-:S05]  /*e370*/  FMNMX.FTZ R21, R181, R21, !PT ;  /* 0x00000015b5157209 */ /* 0x001fca0007810000 */
[----:B------:R-:W0:Y:S02]  /*e380*/  SHFL.BFLY PT, R168, R21, 0x2, 0x1f ;  /* 0x0c401f0015a87f89 */ /* 0x000e2400000e0000 */
[----:B------:R-:W-:Y:S08]  /*e390*/  MUFU.TANH R158, R158 ;  /* 0x0000009e009e7308 */ /* 0x000ff00000002400 */
[----:B------:R-:W-:Y:S08]  /*e3a0*/  MUFU.TANH R159, R159 ;  /* 0x0000009f009f7308 */ /* 0x000ff00000002400 */
[----:B------:R-:W-:Y:S01]  /*e3b0*/  MUFU.TANH R162, R162 ;  /* 0x000000a200a27308 */ /* 0x000fe20000002400 */
[----:B0-----:R-:W-:-:S05]  /*e3c0*/  FMNMX.FTZ R21, R21, R168, !PT ;  /* 0x000000a815157209 */ /* 0x001fca0007810000 */
[----:B------:R-:W0:Y:S02]  /*e3d0*/  SHFL.BFLY PT, R168, R21, 0x1, 0x1f ;  /* 0x0c201f0015a87f89 */ /* 0x000e2400000e0000 */
[----:B0-----:R-:W-:Y:S01]  /*e3e0*/  FMNMX.FTZ R21, R21, R168, !PT ;  /* 0x000000a815157209 */ /* 0x001fe20007810000 */
[----:B------:R-:W-:-:S04]  /*e3f0*/  IMAD.U32 R168, RZ, RZ, UR36 ;  /* 0x00000024ffa87e24 */ /* 0x000fc8000f8e00ff */
[C---:B------:R-:W-:Y:S01]  /*e400*/  FADD.FTZ R20, -R21.reuse, R20 ;  /* 0x0000001415147221 */ /* 0x040fe20000010100 */
[----:B------:R-:W-:-:S03]  /*e410*/  FMUL.FTZ R197, R21, R168 ;  /* 0x000000a815c57220 */ /* 0x000fc60000410000 */
[-C--:B------:R-:W-:Y:S01]  /*e420*/  FMUL.FTZ R20, R20, R168.reuse ;  /* 0x000000a814147220 */ /* 0x080fe20000410000 */
        /* <DEDUP_REMOVED lines=16> */
[-CC-:B------:R-:W-:Y:S01]  /*e530*/  FFMA.FTZ R180, R180, R168.reuse, -R197.reuse ;  /* 0x000000a8b4b47223 */ /* 0x180fe200000108c5 */
[----:B------:R-:W-:-:S04]  /*e540*/  FFMA.FTZ R181, R181, R168, -R197 ;  /* 0x000000a8b5b57223 */ /* 0x000fc800000108c5 */
[----:B------:R2:W3:Y:S01]  /*e550*/  MUFU.EX2 R169, R153 ;  /* 0x0000009900a97308 */ /* 0x0004e20000000800 */
[-C--:B0-----:R-:W-:Y:S01]  /*e560*/  FMUL.FTZ R24, R24, R20.reuse ;  /* 0x0000001418187220 */ /* 0x081fe20000410000 */
[-C--:B------:R-:W-:Y:S01]  /*e570*/  FMUL.FTZ R25, R25, R20.reuse ;  /* 0x0000001419197220 */ /* 0x080fe20000410000 */
[-C--:B------:R-:W-:Y:S01]  /*e580*/  FMUL.FTZ R28, R28, R20.reuse ;  /* 0x000000141c1c7220 */ /* 0x080fe20000410000 */
[-C--:B------:R-:W-:Y:S01]  /*e590*/  FMUL.FTZ R29, R29, R20.reuse ;  /* 0x000000141d1d7220 */ /* 0x080fe20000410000 */
[-C--:B------:R-:W-:Y:S01]  /*e5a0*/  FMUL.FTZ R32, R32, R20.reuse ;  /* 0x0000001420207220 */ /* 0x080fe20000410000 */
[-C--:B------:R-:W-:Y:S01]  /*e5b0*/  FMUL.FTZ R33, R33, R20.reuse ;  /* 0x0000001421217220 */ /* 0x080fe20000410000 */
[----:B------:R-:W-:Y:S01]  /*e5c0*/  FMUL.FTZ R36, R36, R20 ;  /* 0x0000001424247220 */ /* 0x000fe20000410000 */
[----:B------:R-:W0:Y:S01]  /*e5d0*/  MUFU.EX2 R156, R156 ;  /* 0x0000009c009c7308 */ /* 0x000e220000000800 */
[----:B-1----:R-:W-:Y:S01]  /*e5e0*/  FFMA.FTZ R3, R20, R3, R152 ;  /* 0x0000000314037223 */ /* 0x002fe20000010098 */
[----:B--2---:R-:W-:Y:S01]  /*e5f0*/  FMUL.FTZ R153, R163, UR37 ;  /* 0x00000025a3997c20 */ /* 0x004fe20008410000 */
[----:B------:R-:W-:Y:S01]  /*e600*/  FMUL.FTZ R163, R166, UR37 ;  /* 0x00000025a6a37c20 */ /* 0x000fe20008410000 */
[----:B------:R-:W-:Y:S01]  /*e610*/  FMUL.FTZ R166, R167, UR37 ;  /* 0x00000025a7a67c20 */ /* 0x000fe20008410000 */
[----:B------:R-:W-:Y:S01]  /*e620*/  FMUL.FTZ R167, R170, UR37 ;  /* 0x00000025aaa77c20 */ /* 0x000fe20008410000 */
[----:B------:R-:W-:Y:S01]  /*e630*/  FMUL.FTZ R170, R171, UR37 ;  /* 0x00000025abaa7c20 */ /* 0x000fe20008410000 */
[----:B------:R-:W-:Y:S01]  /*e640*/  FMUL.FTZ R171, R174, UR37 ;  /* 0x00000025aeab7c20 */ /* 0x000fe20008410000 */
[----:B------:R-:W1:Y:S01]  /*e650*/  MUFU.TANH R153, R153 ;  /* 0x0000009900997308 */ /* 0x000e620000002400 */
[C---:B---3--:R-:W-:Y:S01]  /*e660*/  FADD.FTZ R3, R169.reuse, R3 ;  /* 0x00000003a9037221 */ /* 0x048fe20000010000 */
[----:B------:R-:W-:Y:S01]  /*e670*/  F2FP.BF16.F32.PACK_AB R152, R169, R152 ;  /* 0x00000098a998723e */ /* 0x000fe200000010ff */
[----:B------:R-:W-:-:S02]  /*e680*/  IMAD.MOV R169, RZ, RZ, -R222 ;  /* 0x000000ffffa97224 */ /* 0x000fc400078e0ade */
[----:B------:R-:W-:Y:S01]  /*e690*/  FMUL.FTZ R174, R175, UR37 ;  /* 0x00000025afae7c20 */ /* 0x000fe20008410000 */
[----:B------:R-:W-:Y:S01]  /*e6a0*/  FMUL.FTZ R175, R178, UR37 ;  /* 0x00000025b2af7c20 */ /* 0x000fe20008410000 */
[----:B------:R-:W-:Y:S01]  /*e6b0*/  FMUL.FTZ R178, R179, UR37 ;  /* 0x00000025b3b27c20 */ /* 0x000fe20008410000 */
[----:B------:R-:W-:Y:S01]  /*e6c0*/  FMUL.FTZ R179, R182, UR37 ;  /* 0x00000025b6b37c20 */ /* 0x000fe20008410000 */
[----:B------:R-:W-:Y:S01]  /*e6d0*/  ISETP.NE.AND P2, PT, R221, R169, PT ;  /* 0x000000a9dd00720c */ /* 0x000fe20003f45270 */
[----:B------:R-:W-:Y:S01]  /*e6e0*/  VIADD R169, R12, 0x38840 ;  /* 0x000388400ca97836 */ /* 0x000fe20000000000 */
[----:B------:R-:W2:Y:S01]  /*e6f0*/  MUFU.TANH R163, R163 ;  /* 0x000000a300a37308 */ /* 0x000ea20000002400 */
[----:B------:R-:W-:Y:S01]  /*e700*/  FMUL.FTZ R182, R183, UR37 ;  /* 0x00000025b7b67c20 */ /* 0x000fe20008410000 */
[----:B0-----:R-:W-:Y:S01]  /*e710*/  FADD.FTZ R3, R156, R3 ;  /* 0x000000039c037221 */ /* 0x001fe20000010000 */
[-C--:B------:R-:W-:Y:S01]  /*e720*/  FMUL.FTZ R37, R37, R20.reuse ;  /* 0x0000001425257220 */ /* 0x080fe20000410000 */
[----:B------:R-:W-:Y:S01]  /*e730*/  PRMT R169, R189, 0x654, R169 ;  /* 0x00000654bda97816 */ /* 0x000fe200000000a9 */
[-C--:B------:R-:W-:Y:S01]  /*e740*/  FMUL.FTZ R40, R40, R20.reuse ;  /* 0x0000001428287220 */ /* 0x080fe20000410000 */
[-C--:B------:R-:W-:Y:S01]  /*e750*/  FMUL.FTZ R41, R41, R20.reuse ;  /* 0x0000001429297220 */ /* 0x080fe20000410000 */
[-C--:B------:R-:W-:Y:S01]  /*e760*/  FMUL.FTZ R44, R44, R20.reuse ;  /* 0x000000142c2c7220 */ /* 0x080fe20000410000 */
[----:B------:R0:W-:Y:S01]  /*e770*/  SYNCS.ARRIVE.TRANS64.RED.A1T0 RZ, [R169+URZ], RZ ;  /* 0x000000ffa9ff79a7 */ /* 0x0001e2000810043f */
[----:B------:R-:W3:Y:S01]  /*e780*/  MUFU.TANH R166, R166 ;  /* 0x000000a600a67308 */ /* 0x000ee20000002400 */
[----:B------:R-:W-:Y:S01]  /*e790*/  FMUL.FTZ R45, R45, R20 ;  /* 0x000000142d2d7220 */ /* 0x000fe20000410000 */
[----:B------:R-:W-:-:S02]  /*e7a0*/  @!P2 IMAD R14, R14, 0x40, R194 ;  /* 0x000000400e0ea824 */ /* 0x000fc400078e02c2 */
[-C--:B------:R-:W-:Y:S01]  /*e7b0*/  FMUL.FTZ R48, R48, R20.reuse ;  /* 0x0000001430307220 */ /* 0x080fe20000410000 */
[-C--:B------:R-:W-:Y:S01]  /*e7c0*/  FMUL.FTZ R49, R49, R20.reuse ;  /* 0x0000001431317220 */ /* 0x080fe20000410000 */
[-C--:B------:R-:W-:Y:S01]  /*e7d0*/  FMUL.FTZ R52, R52, R20.reuse ;  /* 0x0000001434347220 */ /* 0x080fe20000410000 */
[----:B------:R-:W-:Y:S01]  /*e7e0*/  @!P2 IMAD R14, R14, 0x4, R2 ;  /* 0x000000040e0ea824 */ /* 0x000fe200078e0202 */
[----:B0-----:R-:W-:Y:S01]  /*e7f0*/  FMNMX.FTZ R169, R154, R13, !PT ;  /* 0x0000000d9aa97209 */ /* 0x001fe20007810000 */
[----:B------:R-:W0:Y:S01]  /*e800*/  MUFU.TANH R167, R167 ;  /* 0x000000a700a77308 */ /* 0x000e220000002400 */
[-C--:B------:R-:W-:Y:S01]  /*e810*/  FMUL.FTZ R53, R53, R20.reuse ;  /* 0x0000001435357220 */ /* 0x080fe20000410000 */
[-C--:B------:R-:W-:Y:S01]  /*e820*/  FMUL.FTZ R56, R56, R20.reuse ;  /* 0x0000001438387220 */ /* 0x080fe20000410000 */
[----:B------:R-:W-:Y:S01]  /*e830*/  FMNMX.FTZ R169, R155, R169, !PT ;  /* 0x000000a99ba97209 */ /* 0x000fe20007810000 */
[----:B------:R-:W-:Y:S01]  /*e840*/  @!P2 STS [R14+0x38400], R20 ;  /* 0x038400140e00a388 */ /* 0x000fe20000000800 */
[-C--:B------:R-:W-:Y:S01]  /*e850*/  FMUL.FTZ R57, R57, R20.reuse ;  /* 0x0000001439397220 */ /* 0x080fe20000410000 */
[-C--:B------:R-:W-:Y:S01]  /*e860*/  FMUL.FTZ R60, R60, R20.reuse ;  /* 0x000000143c3c7220 */ /* 0x080fe20000410000 */
[----:B------:R-:W-:Y:S01]  /*e870*/  FMNMX.FTZ R169, R158, R169, !PT ;  /* 0x000000a99ea97209 */ /* 0x000fe20007810000 */
[----:B------:R-:W4:Y:S01]  /*e880*/  MUFU.TANH R170, R170 ;  /* 0x000000aa00aa7308 */ /* 0x000f220000002400 */
[-C--:B------:R-:W-:Y:S01]  /*e890*/  FMUL.FTZ R61, R61, R20.reuse ;  /* 0x000000143d3d7220 */ /* 0x080fe20000410000 */
[-C--:B------:R-:W-:Y:S01]  /*e8a0*/  FMUL.FTZ R64, R64, R20.reuse ;  /* 0x0000001440407220 */ /* 0x080fe20000410000 */
[----:B------:R-:W-:Y:S01]  /*e8b0*/  FMNMX.FTZ R169, R159, R169, !PT ;  /* 0x000000a99fa97209 */ /* 0x000fe20007810000 */
[-C--:B------:R-:W-:Y:S01]  /*e8c0*/  FMUL.FTZ R65, R65, R20.reuse ;  /* 0x0000001441417220 */ /* 0x080fe20000410000 */
[-C--:B------:R-:W-:Y:S01]  /*e8d0*/  FMUL.FTZ R68, R68, R20.reuse ;  /* 0x0000001444447220 */ /* 0x080fe20000410000 */
[-C--:B------:R-:W-:Y:S01]  /*e8e0*/  FMUL.FTZ R69, R69, R20.reuse ;  /* 0x0000001445457220 */ /* 0x080fe20000410000 */
[----:B------:R-:W-:Y:S01]  /*e8f0*/  FMNMX.FTZ R169, R162, R169, !PT ;  /* 0x000000a9a2a97209 */ /* 0x000fe20007810000 */
[----:B------:R-:W5:Y:S01]  /*e900*/  MUFU.TANH R171, R171 ;  /* 0x000000ab00ab7308 */ /* 0x000f620000002400 */
[-C--:B------:R-:W-:Y:S01]  /*e910*/  FMUL.FTZ R72, R72, R20.reuse ;  /* 0x0000001448487220 */ /* 0x080fe20000410000 */
[-C--:B------:R-:W-:Y:S01]  /*e920*/  FMUL.FTZ R73, R73, R20.reuse ;  /* 0x0000001449497220 */ /* 0x080fe20000410000 */
[----:B-1----:R-:W-:Y:S01]  /*e930*/  FMNMX.FTZ R169, R153, R169, !PT ;  /* 0x000000a999a97209 */ /* 0x002fe20007810000 */
[-C--:B------:R-:W-:Y:S01]  /*e940*/  FMUL.FTZ R76, R76, R20.reuse ;  /* 0x000000144c4c7220 */ /* 0x080fe20000410000 */
[-C--:B------:R-:W-:Y:S01]  /*e950*/  FMUL.FTZ R77, R77, R20.reuse ;  /* 0x000000144d4d7220 */ /* 0x080fe20000410000 */
[-C--:B------:R-:W-:Y:S01]  /*e960*/  FMUL.FTZ R80, R80, R20.reuse ;  /* 0x0000001450507220 */ /* 0x080fe20000410000 */
[----:B--2---:R-:W-:Y:S01]  /*e970*/  FMNMX.FTZ R169, R163, R169, !PT ;  /* 0x000000a9a3a97209 */ /* 0x004fe20007810000 */
[----:B------:R-:W1:Y:S01]  /*e980*/  MUFU.TANH R174, R174 ;  /* 0x000000ae00ae7308 */ /* 0x000e620000002400 */
[-C--:B------:R-:W-:Y:S01]  /*e990*/  FMUL.FTZ R81, R81, R20.reuse ;  /* 0x0000001451517220 */ /* 0x080fe20000410000 */
[-C--:B------:R-:W-:Y:S01]  /*e9a0*/  FMUL.FTZ R84, R84, R20.reuse ;  /* 0x0000001454547220 */ /* 0x080fe20000410000 */
[----:B---3--:R-:W-:Y:S01]  /*e9b0*/  FMNMX.FTZ R169, R166, R169, !PT ;  /* 0x000000a9a6a97209 */ /* 0x008fe20007810000 */
[-C--:B------:R-:W-:Y:S01]  /*e9c0*/  FMUL.FTZ R85, R85, R20.reuse ;  /* 0x0000001455557220 */ /* 0x080fe20000410000 */
[-C--:B------:R-:W-:Y:S01]  /*e9d0*/  FMUL.FTZ R88, R88, R20.reuse ;  /* 0x0000001458587220 */ /* 0x080fe20000410000 */
[-C--:B------:R-:W-:Y:S01]  /*e9e0*/  FMUL.FTZ R89, R89, R20.reuse ;  /* 0x0000001459597220 */ /* 0x080fe20000410000 */
[----:B0-----:R-:W-:Y:S01]  /*e9f0*/  FMNMX.FTZ R169, R167, R169, !PT ;  /* 0x000000a9a7a97209 */ /* 0x001fe20007810000 */
[----:B------:R-:W0:Y:S01]  /*ea00*/  MUFU.TANH R175, R175 ;  /* 0x000000af00af7308 */ /* 0x000e220000002400 */
[-C--:B------:R-:W-:Y:S01]  /*ea10*/  FMUL.FTZ R92, R92, R20.reuse ;  /* 0x000000145c5c7220 */ /* 0x080fe20000410000 */
[-C--:B------:R-:W-:Y:S01]  /*ea20*/  FMUL.FTZ R93, R93, R20.reuse ;  /* 0x000000145d5d7220 */ /* 0x080fe20000410000 */
[----:B----4-:R-:W-:Y:S01]  /*ea30*/  FMNMX.FTZ R169, R170, R169, !PT ;  /* 0x000000a9aaa97209 */ /* 0x010fe20007810000 */
[-C--:B------:R-:W-:Y:S01]  /*ea40*/  FMUL.FTZ R96, R96, R20.reuse ;  /* 0x0000001460607220 */ /* 0x080fe20000410000 */
[-C--:B------:R-:W-:Y:S01]  /*ea50*/  FMUL.FTZ R97, R97, R20.reuse ;  /* 0x0000001461617220 */ /* 0x080fe20000410000 */
[-C--:B------:R-:W-:Y:S01]  /*ea60*/  FMUL.FTZ R100, R100, R20.reuse ;  /* 0x0000001464647220 */ /* 0x080fe20000410000 */
[----:B-----5:R-:W-:Y:S01]  /*ea70*/  FMNMX.FTZ R169, R171, R169, !PT ;  /* 0x000000a9aba97209 */ /* 0x020fe20007810000 */
[----:B------:R-:W2:Y:S01]  /*ea80*/  MUFU.TANH R178, R178 ;  /* 0x000000b200b27308 */ /* 0x000ea20000002400 */
[-C--:B------:R-:W-:Y:S01]  /*ea90*/  FMUL.FTZ R101, R101, R20.reuse ;  /* 0x0000001465657220 */ /* 0x080fe20000410000 */
[-C--:B------:R-:W-:Y:S01]  /*eaa0*/  FMUL.FTZ R104, R104, R20.reuse ;  /* 0x0000001468687220 */ /* 0x080fe20000410000 */
[----:B-1----:R-:W-:Y:S01]  /*eab0*/  FMNMX.FTZ R169, R174, R169, !PT ;  /* 0x000000a9aea97209 */ /* 0x002fe20007810000 */
[-C--:B------:R-:W-:Y:S01]  /*eac0*/  FMUL.FTZ R105, R105, R20.reuse ;  /* 0x0000001469697220 */ /* 0x080fe20000410000 */
[-C--:B------:R-:W-:Y:S01]  /*ead0*/  FMUL.FTZ R108, R108, R20.reuse ;  /* 0x000000146c6c7220 */ /* 0x080fe20000410000 */
[-C--:B------:R-:W-:Y:S01]  /*eae0*/  FMUL.FTZ R109, R109, R20.reuse ;  /* 0x000000146d6d7220 */ /* 0x080fe20000410000 */
[-C--:B------:R-:W-:Y:S01]  /*eaf0*/  FMUL.FTZ R112, R112, R20.reuse ;  /* 0x0000001470707220 */ /* 0x080fe20000410000 */
[----:B------:R-:W1:Y:S01]  /*eb00*/  MUFU.TANH R179, R179 ;  /* 0x000000b300b37308 */ /* 0x000e620000002400 */
[----:B0-----:R-:W-:Y:S01]  /*eb10*/  FMNMX.FTZ R169, R175, R169, !PT ;  /* 0x000000a9afa97209 */ /* 0x001fe20007810000 */
[-C--:B------:R-:W-:Y:S01]  /*eb20*/  FMUL.FTZ R113, R113, R20.reuse ;  /* 0x0000001471717220 */ /* 0x080fe20000410000 */
[-C--:B------:R-:W-:Y:S01]  /*eb30*/  FMUL.FTZ R116, R116, R20.reuse ;  /* 0x0000001474747220 */ /* 0x080fe20000410000 */
[-C--:B------:R-:W-:Y:S01]  /*eb40*/  FMUL.FTZ R117, R117, R20.reuse ;  /* 0x0000001475757220 */ /* 0x080fe20000410000 */
[-C--:B------:R-:W-:Y:S01]  /*eb50*/  FMUL.FTZ R120, R120, R20.reuse ;  /* 0x0000001478787220 */ /* 0x080fe20000410000 */
[-C--:B------:R-:W-:Y:S01]  /*eb60*/  FMUL.FTZ R121, R121, R20.reuse ;  /* 0x0000001479797220 */ /* 0x080fe20000410000 */
[-C--:B------:R-:W-:Y:S01]  /*eb70*/  FMUL.FTZ R124, R124, R20.reuse ;  /* 0x000000147c7c7220 */ /* 0x080fe20000410000 */
[----:B------:R-:W0:Y:S01]  /*eb80*/  MUFU.TANH R182, R182 ;  /* 0x000000b600b67308 */ /* 0x000e220000002400 */
[----:B--2---:R-:W-:Y:S01]  /*eb90*/  FMNMX.FTZ R169, R178, R169, !PT ;  /* 0x000000a9b2a97209 */ /* 0x004fe20007810000 */
[-C--:B------:R-:W-:Y:S01]  /*eba0*/  FMUL.FTZ R125, R125, R20.reuse ;  /* 0x000000147d7d7220 */ /* 0x080fe20000410000 */
[-C--:B------:R-:W-:Y:S01]  /*ebb0*/  FMUL.FTZ R128, R128, R20.reuse ;  /* 0x0000001480807220 */ /* 0x080fe20000410000 */
[-C--:B------:R-:W-:Y:S01]  /*ebc0*/  FMUL.FTZ R129, R129, R20.reuse ;  /* 0x0000001481817220 */ /* 0x080fe20000410000 */
[-C--:B------:R-:W-:Y:S01]  /*ebd0*/  FMUL.FTZ R132, R132, R20.reuse ;  /* 0x0000001484847220 */ /* 0x080fe20000410000 */
[-C--:B------:R-:W-:Y:S01]  /*ebe0*/  FMUL.FTZ R133, R133, R20.reuse ;  /* 0x0000001485857220 */ /* 0x080fe20000410000 */
[-C--:B------:R-:W-:Y:S01]  /*ebf0*/  FMUL.FTZ R136, R136, R20.reuse ;  /* 0x0000001488887220 */ /* 0x080fe20000410000 */
[----:B------:R-:W2:Y:S01]  /*ec00*/  MUFU.EX2 R157, R157 ;  /* 0x0000009d009d7308 */ /* 0x000ea20000000800 */
[----:B-1----:R-:W-:Y:S01]  /*ec10*/  FMNMX.FTZ R169, R179, R169, !PT ;  /* 0x000000a9b3a97209 */ /* 0x002fe20007810000 */
[-C--:B------:R-:W-:Y:S01]  /*ec20*/  FMUL.FTZ R137, R137, R20.reuse ;  /* 0x0000001489897220 */ /* 0x080fe20000410000 */
[-C--:B------:R-:W-:Y:S01]  /*ec30*/  FMUL.FTZ R140, R140, R20.reuse ;  /* 0x000000148c8c7220 */ /* 0x080fe20000410000 */
[-C--:B------:R-:W-:Y:S01]  /*ec40*/  FMUL.FTZ R141, R141, R20.reuse ;  /* 0x000000148d8d7220 */ /* 0x080fe20000410000 */
[-C--:B------:R-:W-:Y:S01]  /*ec50*/  FMUL.FTZ R144, R144, R20.reuse ;  /* 0x0000001490907220 */ /* 0x080fe20000410000 */
[-C--:B------:R-:W-:Y:S01]  /*ec60*/  FMUL.FTZ R145, R145, R20.reuse ;  /* 0x0000001491917220 */ /* 0x080fe20000410000 */
[-C--:B------:R-:W-:Y:S01]  /*ec70*/  FMUL.FTZ R148, R148, R20.reuse ;  /* 0x0000001494947220 */ /* 0x080fe20000410000 */
[----:B------:R-:W1:Y:S01]  /*ec80*/  MUFU.EX2 R160, R160 ;  /* 0x000000a000a07308 */ /* 0x000e620000000800 */
[----:B0-----:R-:W-:Y:S01]  /*ec90*/  FMNMX.FTZ R169, R182, R169, !PT ;  /* 0x000000a9b6a97209 */ /* 0x001fe20007810000 */
[----:B------:R-:W-:-:S04]  /*eca0*/  FMUL.FTZ R149, R149, R20 ;  /* 0x0000001495957220 */ /* 0x000fc80000410000 */
[----:B------:R-:W0:Y:S02]  /*ecb0*/  SHFL.BFLY PT, R183, R169, 0x2, 0x1f ;  /* 0x0c401f00a9b77f89 */ /* 0x000e2400000e0000 */
[----:B------:R-:W3:Y:S01]  /*ecc0*/  MUFU.EX2 R161, R161 ;  /* 0x000000a100a17308 */ /* 0x000ee20000000800 */
[----:B--2---:R-:W-:-:S07]  /*ecd0*/  FADD.FTZ R3, R157, R3 ;  /* 0x000000039d037221 */ /* 0x004fce0000010000 */
[----:B------:R-:W2:Y:S01]  /*ece0*/  MUFU.EX2 R164, R164 ;  /* 0x000000a400a47308 */ /* 0x000ea20000000800 */
[----:B-1----:R-:W-:-:S07]  /*ecf0*/  FADD.FTZ R3, R160, R3 ;  /* 0x00000003a0037221 */ /* 0x002fce0000010000 */
[----:B------:R-:W1:Y:S01]  /*ed00*/  MUFU.EX2 R165, R165 ;  /* 0x000000a500a57308 */ /* 0x000e620000000800 */
[----:B---3--:R-:W-:Y:S01]  /*ed10*/  FADD.FTZ R3, R161, R3 ;  /* 0x00000003a1037221 */ /* 0x008fe20000010000 */
[----:B0-----:R-:W-:-:S06]  /*ed20*/  FMNMX.FTZ R169, R169, R183, !PT ;  /* 0x000000b7a9a97209 */ /* 0x001fcc0007810000 */
[----:B------:R-:W0:Y:S01]  /*ed30*/  MUFU.EX2 R196, R196 ;  /* 0x000000c400c47308 */ /* 0x000e220000000800 */
[----:B--2---:R-:W-:Y:S01]  /*ed40*/  FADD.FTZ R3, R164, R3 ;  /* 0x00000003a4037221 */ /* 0x004fe20000010000 */
[----:B------:R-:W2:Y:S06]  /*ed50*/  SHFL.BFLY PT, R183, R169, 0x1, 0x1f ;  /* 0x0c201f00a9b77f89 */ /* 0x000eac00000e0000 */
[----:B------:R-:W3:Y:S01]  /*ed60*/  MUFU.EX2 R198, R198 ;  /* 0x000000c600c67308 */ /* 0x000ee20000000800 */
[----:B-1----:R-:W-:-:S07]  /*ed70*/  FADD.FTZ R3, R165, R3 ;  /* 0x00000003a5037221 */ /* 0x002fce0000010000 */
[----:B------:R-:W1:Y:S01]  /*ed80*/  MUFU.EX2 R172, R172 ;  /* 0x000000ac00ac7308 */ /* 0x000e620000000800 */
[----:B0-----:R-:W-:-:S07]  /*ed90*/  FADD.FTZ R3, R196, R3 ;  /* 0x00000003c4037221 */ /* 0x001fce0000010000 */
[----:B------:R-:W0:Y:S01]  /*eda0*/  MUFU.EX2 R173, R173 ;  /* 0x000000ad00ad7308 */ /* 0x000e220000000800 */
[----:B---3--:R-:W-:Y:S01]  /*edb0*/  FADD.FTZ R3, R198, R3 ;  /* 0x00000003c6037221 */ /* 0x008fe20000010000 */
[----:B--2---:R-:W-:-:S05]  /*edc0*/  FMNMX.FTZ R169, R169, R183, !PT ;  /* 0x000000b7a9a97209 */ /* 0x004fca0007810000 */
[----:B------:R-:W-:Y:S01]  /*edd0*/  FADD.FTZ R13, -R169, R13 ;  /* 0x0000000da90d7221 */ /* 0x000fe20000010100 */
[----:B------:R-:W2:Y:S01]  /*ede0*/  MUFU.EX2 R176, R176 ;  /* 0x000000b000b07308 */ /* 0x000ea20000000800 */
[----:B-1----:R-:W-:Y:S02]  /*edf0*/  FADD.FTZ R3, R172, R3 ;  /* 0x00000003ac037221 */ /* 0x002fe40000010000 */
[----:B------:R-:W-:-:S05]  /*ee00*/  FMUL.FTZ R13, R13, R168 ;  /* 0x000000a80d0d7220 */ /* 0x000fca0000410000 */
[----:B------:R-:W1:Y:S01]  /*ee10*/  MUFU.EX2 R177, R177 ;  /* 0x000000b100b17308 */ /* 0x000e620000000800 */
[----:B0-----:R-:W-:-:S07]  /*ee20*/  FADD.FTZ R3, R173, R3 ;  /* 0x00000003ad037221 */ /* 0x001fce0000010000 */
[----:B------:R-:W0:Y:S01]  /*ee30*/  MUFU.EX2 R13, R13 ;  /* 0x0000000d000d7308 */ /* 0x000e220000000800 */
[----:B--2---:R-:W-:-:S04]  /*ee40*/  FADD.FTZ R3, R176, R3 ;  /* 0x00000003b0037221 */ /* 0x004fc80000010000 */
[----:B-1----:R-:W-:Y:S01]  /*ee50*/  FADD.FTZ R3, R177, R3 ;  /* 0x00000003b1037221 */ /* 0x002fe20000010000 */
        /* <DEDUP_REMOVED lines=55> */
[----:B-1----:R-:W-:Y:S01]  /*f1d0*/  F2FP.BF16.F32.PACK_AB R154, R157, R156 ;  /* 0x0000009c9d9a723e */ /* 0x002fe200000010ff */
[----:B0-----:R-:W-:Y:S01]  /*f1e0*/  FFMA.FTZ R10, R13, R10, R14 ;  /* 0x0000000a0d0a7223 */ /* 0x001fe2000001000e */
[----:B------:R-:W-:Y:S01]  /*f1f0*/  F2FP.BF16.F32.PACK_AB R156, R161, R160 ;  /* 0x000000a0a19c723e */ /* 0x000fe200000010ff */
[-C--:B------:R-:W-:Y:S01]  /*f200*/  FMUL.FTZ R91, R91, R13.reuse ;  /* 0x0000000d5b5b7220 */ /* 0x080fe20000410000 */
[----:B------:R-:W-:Y:S01]  /*f210*/  F2FP.BF16.F32.PACK_AB R160, R198, R196 ;  /* 0x000000c4c6a0723e */ /* 0x000fe200000010ff */
        /* <DEDUP_REMOVED lines=34> */
[----:B------:R1:W2:Y:S01]  /*f440*/  MUFU.EX2 R175, R153 ;  /* 0x0000009900af7308 */ /* 0x0002a20000000800 */
[----:B0-----:R-:W-:Y:S01]  /*f450*/  FADD.FTZ R3, R166, R3 ;  /* 0x00000003a6037221 */ /* 0x001fe20000010000 */
[----:B------:R-:W-:Y:S01]  /*f460*/  F2FP.BF16.F32.PACK_AB R166, R197, R166 ;  /* 0x000000a6c5a6723e */ /* 0x000fe200000010ff */
[----:B------:R-:W-:-:S02]  /*f470*/  FADD.FTZ R10, R200, R10 ;  /* 0x0000000ac80a7221 */ /* 0x000fc40000010000 */
[----:B------:R-:W-:Y:S02]  /*f480*/  FADD.FTZ R3, R197, R3 ;  /* 0x00000003c5037221 */ /* 0x000fe40000010000 */
[----:B------:R-:W-:Y:S01]  /*f490*/  FADD.FTZ R10, R170, R10 ;  /* 0x0000000aaa0a7221 */ /* 0x000fe20000010000 */
[----:B------:R-:W0:Y:S01]  /*f4a0*/  MUFU.EX2 R178, R199 ;  /* 0x000000c700b27308 */ /* 0x000e220000000800 */
[----:B-1----:R-:W-:Y:S01]  /*f4b0*/  F2FP.BF16.F32.PACK_AB R153, R200, R14 ;  /* 0x0000000ec899723e */ /* 0x002fe200000010ff */
[----:B------:R-:W-:Y:S02]  /*f4c0*/  IMAD R14, R15, 0x1000, R217 ;  /* 0x000010000f0e7824 */ /* 0x000fe400078e02d9 */
[----:B------:R-:W-:Y:S01]  /*f4d0*/  FADD.FTZ R10, R171, R10 ;  /* 0x0000000aab0a7221 */ /* 0x000fe20000010000 */
[----:B------:R-:W-:Y:S02]  /*f4e0*/  IMAD.MOV.U32 R15, RZ, RZ, 0x40000040 ;  /* 0x40000040ff0f7424 */ /* 0x000fe400078e00ff */
[----:B------:R-:W-:Y:S01]  /*f4f0*/  R2UR UR6, R14 ;  /* 0x000000000e0672ca */ /* 0x000fe200000e0000 */
[----:B------:R-:W-:Y:S01]  /*f500*/  MUFU.EX2 R181, R183 ;  /* 0x000000b700b57308 */ /* 0x000fe20000000800 */
[----:B--2---:R-:W-:Y:S01]  /*f510*/  F2FP.BF16.F32.PACK_AB R157, R175, R174 ;  /* 0x000000aeaf9d723e */ /* 0x004fe200000010ff */
[----:B------:R-:W-:Y:S01]  /*f520*/  FADD.FTZ R10, R174, R10 ;  /* 0x0000000aae0a7221 */ /* 0x000fe20000010000 */
[----:B------:R-:W-:Y:S01]  /*f530*/  R2UR UR7, R15 ;  /* 0x000000000f0772ca */ /* 0x000fe200000e0000 */
[----:B------:R-:W-:-:S02]  /*f540*/  IMAD.MOV.U32 R15, RZ, RZ, 0x40000040 ;  /* 0x40000040ff0f7424 */ /* 0x000fc400078e00ff */
[----:B------:R-:W-:Y:S02]  /*f550*/  FADD.FTZ R10, R175, R10 ;  /* 0x0000000aaf0a7221 */ /* 0x000fe40000010000 */
[----:B------:R1:W-:Y:S02]  /*f560*/  MUFU.EX2 R196, R162 ;  /* 0x000000a200c47308 */ /* 0x0003e40000000800 */
[----:B0-----:R-:W-:-:S04]  /*f570*/  FADD.FTZ R10, R178, R10 ;  /* 0x0000000ab20a7221 */ /* 0x001fc80000010000 */
[----:B------:R-:W-:Y:S02]  /*f580*/  FADD.FTZ R10, R179, R10 ;  /* 0x0000000ab30a7221 */ /* 0x000fe40000010000 */
[----:B------:R-:W0:Y:S01]  /*f590*/  MUFU.EX2 R180, R167 ;  /* 0x000000a700b47308 */ /* 0x000e220000000800 */
[----:B-1----:R-:W-:-:S07]  /*f5a0*/  F2FP.BF16.F32.PACK_AB R162, R173, R172 ;  /* 0x000000acada2723e */ /* 0x002fce00000010ff */
[----:B------:R1:W2:Y:S08]  /*f5b0*/  MUFU.EX2 R183, R158 ;  /* 0x0000009e00b77308 */ /* 0x0002b00000000800 */
[----:B------:R3:W4:Y:S01]  /*f5c0*/  MUFU.EX2 R199, R159 ;  /* 0x0000009f00c77308 */ /* 0x0007220000000800 */
[----:B-1----:R-:W-:Y:S01]  /*f5d0*/  F2FP.BF16.F32.PACK_AB R158, R165, R164 ;  /* 0x000000a4a59e723e */ /* 0x002fe200000010ff */
[----:B0-----:R-:W-:Y:S01]  /*f5e0*/  FADD.FTZ R10, R180, R10 ;  /* 0x0000000ab40a7221 */ /* 0x001fe20000010000 */
[----:B------:R-:W-:-:S02]  /*f5f0*/  F2FP.BF16.F32.PACK_AB R161, R181, R180 ;  /* 0x000000b4b5a1723e */ /* 0x000fc400000010ff */
[----:B------:R-:W-:Y:S01]  /*f600*/  F2FP.BF16.F32.PACK_AB R164, R177, R176 ;  /* 0x000000b0b1a4723e */ /* 0x000fe200000010ff */
[----:B------:R-:W-:Y:S02]  /*f610*/  FADD.FTZ R10, R181, R10 ;  /* 0x0000000ab50a7221 */ /* 0x000fe40000010000 */
[----:B------:R4:W0:Y:S01]  /*f620*/  MUFU.EX2 R172, R163 ;  /* 0x000000a300ac7308 */ /* 0x0008220000000800 */
[----:B---3--:R-:W-:Y:S01]  /*f630*/  F2FP.BF16.F32.PACK_AB R159, R179, R178 ;  /* 0x000000b2b39f723e */ /* 0x008fe200000010ff */
[----:B--2---:R-:W-:-:S06]  /*f640*/  FADD.FTZ R10, R183, R10 ;  /* 0x0000000ab70a7221 */ /* 0x004fcc0000010000 */
[----:B------:R1:W2:Y:S01]  /*f650*/  MUFU.EX2 R173, R155 ;  /* 0x0000009b00ad7308 */ /* 0x0002a20000000800 */
[C---:B----4-:R-:W-:Y:S01]  /*f660*/  F2FP.BF16.F32.PACK_AB R163, R199.reuse, R183 ;  /* 0x000000b7c7a3723e */ /* 0x050fe200000010ff */
[----:B------:R-:W-:-:S04]  /*f670*/  FADD.FTZ R10, R199, R10 ;  /* 0x0000000ac70a7221 */ /* 0x000fc80000010000 */
[----:B------:R-:W-:Y:S02]  /*f680*/  FADD.FTZ R10, R196, R10 ;  /* 0x0000000ac40a7221 */ /* 0x000fe40000010000 */
[----:B------:R-:W3:Y:S01]  /*f690*/  MUFU.EX2 R182, R182 ;  /* 0x000000b600b67308 */ /* 0x000ee20000000800 */
[----:B-1----:R-:W-:Y:S01]  /*f6a0*/  F2FP.BF16.F32.PACK_AB R155, R171, R170 ;  /* 0x000000aaab9b723e */ /* 0x002fe200000010ff */
[----:B------:R-:W-:Y:S01]  /*f6b0*/  BAR.SYNC.DEFER_BLOCKING 0xf, 0x100 ;  /* 0x03c4000000007b1d */ /* 0x000fe20000010000 */
[C---:B0-----:R-:W-:Y:S01]  /*f6c0*/  F2FP.BF16.F32.PACK_AB R165, R172.reuse, R196 ;  /* 0x000000c4aca5723e */ /* 0x041fe200000010ff */
[----:B------:R-:W-:-:S04]  /*f6d0*/  FADD.FTZ R10, R172, R10 ;  /* 0x0000000aac0a7221 */ /* 0x000fc80000010000 */
[----:B--2---:R-:W-:Y:S01]  /*f6e0*/  FADD.FTZ R10, R173, R10 ;  /* 0x0000000aad0a7221 */ /* 0x004fe20000010000 */
[----:B---3--:R-:W-:-:S03]  /*f6f0*/  F2FP.BF16.F32.PACK_AB R167, R182, R173 ;  /* 0x000000adb6a7723e */ /* 0x008fc600000010ff */
[----:B------:R-:W-:Y:S01]  /*f700*/  FADD.FTZ R10, R182, R10 ;  /* 0x0000000ab60a7221 */ /* 0x000fe20000010000 */
[----:B------:R0:W-:Y:S04]  /*f710*/  STSM.16.M88.4 [R223+0x36400], R152 ;  /* 0x03640098df007844 */ /* 0x0001e80000000200 */
[----:B------:R1:W-:Y:S04]  /*f720*/  STSM.16.M88.4 [R224], R156 ;  /* 0x0000009ce0007844 */ /* 0x0003e80000000200 */
[----:B------:R1:W-:Y:S04]  /*f730*/  STSM.16.M88.4 [R226], R160 ;  /* 0x000000a0e2007844 */ /* 0x0003e80000000200 */
[----:B------:R1:W-:Y:S01]  /*f740*/  STSM.16.M88.4 [R225], R164 ;  /* 0x000000a4e1007844 */ /* 0x0003e20000000200 */
[----:B------:R-:W-:-:S06]  /*f750*/  WARPGROUP.ARRIVE ;  /* 0x00000000000079c5 */ /* 0x000fcc0000000000 */
[----:B------:R-:W-:Y:S03]  /*f760*/  HGMMA.64x256x16.F32.BF16 R24, R152, gdesc[UR4].tnspB, R24, gsb0 ;  /* 0x43e0000498187df0 */ /* 0x000fe60008001818 */
[----:B------:R-:W-:Y:S02]  /*f770*/  WARPGROUP.DEPBAR.LE gsb0, 0x0 ;  /* 0x00008000000079c5 */ /* 0x000fe40000010000 */
[----:B0-----:R-:W-:Y:S01]  /*f780*/  VIADD R152, R14, 0x80 ;  /* 0x000000800e987836 */ /* 0x001fe20000000000 */
[----:B------:R-:W-:Y:S01]  /*f790*/  WARPGROUP.ARRIVE ;  /* 0x00000000000079c5 */ /* 0x000fe20000000000 */
[----:B------:R-:W-:-:S03]  /*f7a0*/  IMAD.MOV.U32 R153, RZ, RZ, 0x40000040 ;  /* 0x40000040ff997424 */ /* 0x000fc600078e00ff */
[----:B------:R-:W-:Y:S01]  /*f7b0*/  R2UR UR6, R152 ;  /* 0x00000000980672ca */ /* 0x000fe200000e0000 */
[C---:B------:R-:W-:Y:S01]  /*f7c0*/  VIADD R152, R14.reuse, 0x100 ;  /* 0x000001000e987836 */ /* 0x040fe20000000000 */
[----:B------:R-:W-:Y:S01]  /*f7d0*/  R2UR UR7, R153 ;  /* 0x00000000990772ca */ /* 0x000fe200000e0000 */
[----:B------:R-:W-:Y:S02]  /*f7e0*/  IMAD.MOV.U32 R153, RZ, RZ, 0x40000040 ;  /* 0x40000040ff997424 */ /* 0x000fe400078e00ff */
[----:B------:R-:W-:-:S13]  /*f7f0*/  VIADD R14, R14, 0x180 ;  /* 0x000001800e0e7836 */ /* 0x000fda0000000000 */
        /* <DEDUP_REMOVED lines=24> */
.L_x_1341:
[----:B------:R-:W-:Y:S02]  /*f980*/  VIADD R12, R12, 0x38860 ;  /* 0x000388600c0c7836 */ /* 0x000fe40000000000 */
[----:B------:R-:W-:Y:S02]  /*f990*/  IMAD.MOV.U32 R13, RZ, RZ, R169 ;  /* 0x000000ffff0d7224 */ /* 0x000fe400078e00a9 */
[----:B------:R-:W-:Y:S01]  /*f9a0*/  IMAD.MOV.U32 R20, RZ, RZ, R21 ;  /* 0x000000ffff147224 */ /* 0x000fe200078e0015 */
[----:B------:R-:W-:Y:S01]  /*f9b0*/  PRMT R12, R189, 0x654, R12 ;  /* 0x00000654bd0c7816 */ /* 0x000fe2000000000c */
[----:B------:R-:W-:-:S03]  /*f9c0*/  IMAD.MOV.U32 R14, RZ, RZ, R18 ;  /* 0x000000ffff0e7224 */ /* 0x000fc600078e0012 */
[----:B------:R1:W-:Y:S01]  /*f9d0*/  SYNCS.ARRIVE.TRANS64.RED.A1T0 RZ, [R12+URZ], RZ ;  /* 0x000000ff0cff79a7 */ /* 0x0003e2000810043f */
[----:B------:R-:W-:Y:S05]  /*f9e0*/  @P1 BRA `(.L_x_1342) ;  /* 0xffffffc800381947 */ /* 0x000fea000383ffff */
.L_x_1329:
[----:B------:R-:W-:Y:S05]  /*f9f0*/  BSYNC B0 ;  /* 0x0000000000007941 */ /* 0x000fea0003800000 */
.L_x_1328:
[----:B------:R-:W2:Y:S01]  /*fa00*/  LDL.LU R163, [R1+0x48] ;  /* 0x0000480001a37983 */ /* 0x000ea20000300800 */
[----:B------:R-:W-:Y:S02]  /*fa10*/  IMAD.MOV.U32 R162, RZ, RZ, -0x800000 ;  /* 0xff800000ffa27424 */ /* 0x000fe400078e00ff */
[----:B------:R-:W-:Y:S01]  /*fa20*/  IMAD.MOV.U32 R161, RZ, RZ, -0x800000 ;  /* 0xff800000ffa17424 */ /* 0x000fe200078e00ff */
[----:B------:R-:W3:Y:S04]  /*fa30*/  SHFL.BFLY PT, R0, R3, 0x2, 0x1f ;  /* 0x0c401f0003007f89 */ /* 0x000ee800000e0000 */
[----:B------:R-:W4:Y:S01]  /*fa40*/  SHFL.BFLY PT, R5, R10, 0x2, 0x1f ;  /* 0x0c401f000a057f89 */ /* 0x000f2200000e0000 */
[----:B---3--:R-:W-:Y:S01]  /*fa50*/  FADD.FTZ R0, R0, R3 ;  /* 0x0000000300007221 */ /* 0x008fe20000010000 */
[----:B----4-:R-:W-:-:S04]  /*fa60*/  FADD.FTZ R4, R5, R10 ;  /* 0x0000000a05047221 */ /* 0x010fc80000010000 */
[----:B------:R-:W3:Y:S04]  /*fa70*/  SHFL.BFLY PT, R5, R0, 0x1, 0x1f ;  /* 0x0c201f0000057f89 */ /* 0x000ee800000e0000 */
[----:B------:R-:W4:Y:S01]  /*fa80*/  SHFL.BFLY PT, R7, R4, 0x1, 0x1f ;  /* 0x0c201f0004077f89 */ /* 0x000f2200000e0000 */
[----:B---3--:R-:W-:Y:S01]  /*fa90*/  FADD.FTZ R5, R0, R5 ;  /* 0x0000000500057221 */ /* 0x008fe20000010000 */
[----:B------:R-:W-:Y:S02]  /*faa0*/  IMAD.MOV R0, RZ, RZ, -R222 ;  /* 0x000000ffff007224 */ /* 0x000fe400078e0ade */
[----:B----4-:R-:W-:Y:S01]  /*fab0*/  FADD.FTZ R7, R4, R7 ;  /* 0x0000000704077221 */ /* 0x010fe20000010000 */
[----:B------:R-:W-:Y:S08]  /*fac0*/  BAR.ARV 0x8, 0x100 ;  /* 0x0204000000007b1d */ /* 0x000ff00000002000 */
[----:B------:R-:W-:Y:S01]  /*fad0*/  BAR.SYNC.DEFER_BLOCKING 0xf, 0x100 ;  /* 0x03c4000000007b1d */ /* 0x000fe20000010000 */
[----:B------:R-:W-:-:S02]  /*fae0*/  FSETP.NE.FTZ.AND P0, PT, R5, RZ, PT ;  /* 0x000000ff0500720b */ /* 0x000fc40003f15000 */
[----:B------:R-:W-:Y:S02]  /*faf0*/  FSETP.NE.FTZ.AND P1, PT, R7, RZ, PT ;  /* 0x000000ff0700720b */ /* 0x000fe40003f35000 */
[----:B------:R-:W-:Y:S01]  /*fb00*/  ISETP.NE.AND P2, PT, R221, R0, PT ;  /* 0x00000000dd00720c */ /* 0x000fe20003f45270 */
[----:B------:R-:W-:-:S08]  /*fb10*/  IMAD.MOV.U32 R0, RZ, RZ, RZ ;  /* 0x000000ffff007224 */ /* 0x000fd000078e00ff */
[----:B------:R-:W3:Y:S04]  /*fb20*/  @P0 MUFU.LG2 R6, R5 ;  /* 0x0000000500060308 */ /* 0x000ee80000000c00 */
[C---:B------:R-:W-:Y:S02]  /*fb30*/  @!P2 IMAD R9, R18.reuse, 0x40, R194 ;  /* 0x000000401209a824 */ /* 0x040fe400078e02c2 */
[----:B------:R-:W-:Y:S02]  /*fb40*/  VIADD R18, R18, 0x1 ;  /* 0x0000000112127836 */ /* 0x000fe40000000000 */
[----:B------:R-:W4:Y:S01]  /*fb50*/  @P1 MUFU.LG2 R8, R7 ;  /* 0x0000000700081308 */ /* 0x000f220000000c00 */
[----:B------:R-:W-:-:S07]  /*fb60*/  @!P2 IMAD R9, R9, 0x4, R2 ;  /* 0x000000040909a824 */ /* 0x000fce00078e0202 */
[----:B------:R-:W5:Y:S01]  /*fb70*/  @P0 MUFU.RCP R0, R5 ;  /* 0x0000000500000308 */ /* 0x000f620000001000 */
[----:B---3--:R-:W-:Y:S01]  /*fb80*/  @P0 FMUL.FTZ R3, R6, 0.69314718246459960938 ;  /* 0x3f31721806030820 */ /* 0x008fe20000410000 */
[----:B------:R-:W-:-:S04]  /*fb90*/  @P0 FMUL.FTZ R6, R168, 0.69314718246459960938 ;  /* 0x3f317218a8060820 */ /* 0x000fc80000410000 */
[----:B------:R-:W-:Y:S01]  /*fba0*/  @P0 FFMA.FTZ R162, R6, R21, R3 ;  /* 0x0000001506a20223 */ /* 0x000fe20000010003 */
[----:B------:R-:W-:Y:S01]  /*fbb0*/  @P1 FMUL.FTZ R3, R168, 0.69314718246459960938 ;  /* 0x3f317218a8031820 */ /* 0x000fe20000410000 */
[----:B------:R-:W-:Y:S01]  /*fbc0*/  PLOP3.LUT P0, PT, PT, PT, PT, 0x8, 0x0 ;  /* 0x000000000000781c */ /* 0x000fe20003f0e170 */
[----:B----4-:R-:W-:-:S04]  /*fbd0*/  @P1 FMUL.FTZ R8, R8, 0.69314718246459960938 ;  /* 0x3f31721808081820 */ /* 0x010fc80000410000 */
[----:B------:R-:W-:Y:S01]  /*fbe0*/  @P1 FFMA.FTZ R161, R3, R169, R8 ;  /* 0x000000a903a11223 */ /* 0x000fe20000010008 */
[----:B------:R-:W-:Y:S01]  /*fbf0*/  IMAD.MOV.U32 R3, RZ, RZ, RZ ;  /* 0x000000ffff037224 */ /* 0x000fe200078e00ff */
[----:B-----5:R3:W-:Y:S01]  /*fc00*/  @!P2 STS [R9+0x38400], R0 ;  /* 0x038400000900a388 */ /* 0x0207e20000000800 */
[-C--:B------:R-:W-:Y:S01]  /*fc10*/  FMUL.FTZ R154, R28, R0.reuse ;  /* 0x000000001c9a7220 */ /* 0x080fe20000410000 */
[----:B------:R-:W-:-:S03]  /*fc20*/  FMUL.FTZ R153, R40, R0 ;  /* 0x0000000028997220 */ /* 0x000fc60000410000 */
[----:B------:R-:W4:Y:S01]  /*fc30*/  @P1 MUFU.RCP R3, R7 ;  /* 0x0000000700031308 */ /* 0x000f220000001000 */
[----:B------:R-:W-:Y:S01]  /*fc40*/  ISETP.NE.AND P1, PT, R18, 0x2, PT ;  /* 0x000000021200780c */ /* 0x000fe20003f25270 */
        /* <DEDUP_REMOVED lines=15> */
[----:B----4-:R1:W-:Y:S01]  /*fd40*/  @!P2 STS [R9+0x38420], R3 ;  /* 0x038420030900a388 */ /* 0x0103e20000000800 */
        /* <DEDUP_REMOVED lines=48> */
[-C--:B---3--:R-:W-:Y:S01]  /*10050*/  FMUL.FTZ R0, R27, R3.reuse ;  /* 0x000000031b007220 */ /* 0x088fe20000410000 */
[-C--:B------:R-:W-:Y:S01]  /*10060*/  FMUL.FTZ R7, R30, R3.reuse ;  /* 0x000000031e077220 */ /* 0x080fe20000410000 */
[-C--:B------:R-:W-:Y:S01]  /*10070*/  FMUL.FTZ R31, R31, R3.reuse ;  /* 0x000000031f1f7220 */ /* 0x080fe20000410000 */
[-C--:B-1----:R-:W-:Y:S01]  /*10080*/  FMUL.FTZ R9, R34, R3.reuse ;  /* 0x0000000322097220 */ /* 0x082fe20000410000 */
        /* <DEDUP_REMOVED lines=59> */
[----:B------:R-:W-:-:S02]  /*10440*/  SEL R3, RZ, 0x1, P1 ;  /* 0x00000001ff037807 */ /* 0x000fc40000800000 */
[----:B------:R-:W-:Y:S02]  /*10450*/  SEL R18, R18, RZ, P1 ;  /* 0x000000ff12127207 */ /* 0x000fe40000800000 */
[----:B------:R-:W-:Y:S01]  /*10460*/  LOP3.LUT R184, R184, R3, RZ, 0x3c, !PT ;  /* 0x00000003b8b87212 */ /* 0x000fe200078e3cff */
[----:B--2---:R-:W-:-:S05]  /*10470*/  VIADD R163, R163, 0x1 ;  /* 0x00000001a3a37836 */ /* 0x004fca0000000000 */
[----:B------:R0:W-:Y:S01]  /*10480*/  STL [R1+0x48], R163 ;  /* 0x000048a301007387 */ /* 0x0001e20000100800 */
[----:B------:R-:W-:Y:S06]  /*10490*/  BAR.ARV 0xe, 0x100 ;  /* 0x0384000000007b1d */ /* 0x000fec0000002000 */
.L_x_1280:
[----:B------:R-:W-:Y:S05]  /*104a0*/  BSYNC B7 ;  /* 0x0000000000077941 */ /* 0x000fea0003800000 */
.L_x_1278:
        /* <DEDUP_REMOVED lines=18> */
[----:B------:R-:W-:Y:S02]  /*105d0*/  MOV R20, R2 ;  /* 0x0000000200147202 */ /* 0x000fe40000000f00 */
        /* <DEDUP_REMOVED lines=13> */
[----:B------:R-:W-:Y:S01]  /*106b0*/  BAR.SYNC.DEFER_BLOCKING 0x1, 0x100 ;  /* 0x0044000000007b1d */ /* 0x000fe20000010000 */
[----:B---3--:R-:W-:-:S03]  /*106c0*/  IMAD.WIDE R44, R30, 0x2, R20 ;  /* 0x000000021e2c7825 */ /* 0x008fc600078e0214 */
[----:B------:R-:W-:Y:S01]  /*106d0*/  LOP3.LUT R3, R44, 0x380, RZ, 0xc0, !PT ;  /* 0x000003802c037812 */ /* 0x000fe200078ec0ff */
[----:B------:R-:W-:-:S03]  /*106e0*/  IMAD.MOV.U32 R31, RZ, RZ, R45 ;  /* 0x000000ffff1f7224 */ /* 0x000fc600078e002d */
[----:B------:R-:W-:-:S04]  /*106f0*/  SHF.R.U64 R3, R3, 0x3, RZ ;  /* 0x0000000303037819 */ /* 0x000fc800000012ff */
[----:B------:R-:W-:Y:S02]  /*10700*/  LOP3.LUT R30, R3, R44, RZ, 0x3c, !PT ;  /* 0x0000002c031e7212 */ /* 0x000fe400078e3cff */
[----:B------:R-:W-:Y:S02]  /*10710*/  IADD3 R3, P0, R44, 0x20, RZ ;  /* 0x000000202c037810 */ /* 0x000fe40007f1e0ff */
[----:B------:R-:W-:-:S05]  /*10720*/  MOV R30, R30 ;  /* 0x0000001e001e7202 */ /* 0x000fca0000000f00 */
[----:B------:R3:W-:Y:S01]  /*10730*/  STSM.16.M88.4 [R30], R4 ;  /* 0x000000041e007844 */ /* 0x0007e20000000200 */
[----:B------:R-:W-:Y:S01]  /*10740*/  LOP3.LUT R0, R3, 0x380, RZ, 0xc0, !PT ;  /* 0x0000038003007812 */ /* 0x000fe200078ec0ff */
[----:B---3--:R-:W-:Y:S01]  /*10750*/  IMAD.X R5, RZ, RZ, R45, P0 ;  /* 0x000000ffff057224 */ /* 0x008fe200000e062d */
[----:B------:R-:W-:-:S04]  /*10760*/  IADD3 R7, P0, R44, 0x40, RZ ;  /* 0x000000402c077810 */ /* 0x000fc80007f1e0ff */
[----:B------:R-:W-:-:S04]  /*10770*/  LOP3.LUT R6, R7, 0x380, RZ, 0xc0, !PT ;  /* 0x0000038007067812 */ /* 0x000fc800078ec0ff */
[----:B------:R-:W-:Y:S02]  /*10780*/  SHF.R.U64 R6, R6, 0x3, RZ ;  /* 0x0000000306067819 */ /* 0x000fe400000012ff */
[----:B------:R-:W-:Y:S02]  /*10790*/  SHF.R.U64 R0, R0, 0x3, RZ ;  /* 0x0000000300007819 */ /* 0x000fe400000012ff */
[----:B------:R-:W-:Y:S01]  /*107a0*/  LOP3.LUT R6, R6, R7, RZ, 0x3c, !PT ;  /* 0x0000000706067212 */ /* 0x000fe200078e3cff */
[----:B------:R-:W-:Y:S01]  /*107b0*/  IMAD.X R7, RZ, RZ, R45, P0 ;  /* 0x000000ffff077224 */ /* 0x000fe200000e062d */
[----:B------:R-:W-:Y:S02]  /*107c0*/  LOP3.LUT R4, R0, R3, RZ, 0x3c, !PT ;  /* 0x0000000300047212 */ /* 0x000fe400078e3cff */
[----:B------:R-:W-:Y:S02]  /*107d0*/  IADD3 R49, P6, R44, 0x2040, RZ ;  /* 0x000020402c317810 */ /* 0x000fe40007fde0ff */
[----:B------:R-:W-:-:S02]  /*107e0*/  MOV R0, R6 ;  /* 0x0000000600007202 */ /* 0x000fc40000000f00 */
[----:B------:R-:W-:Y:S02]  /*107f0*/  F2FP.BF16.F32.PACK_AB R7, R47, R46 ;  /* 0x0000002e2f07723e */ /* 0x000fe400000010ff */
[C---:B------:R-:W-:Y:S02]  /*10800*/  IADD3 R47, P5, R44.reuse, 0x2060, RZ ;  /* 0x000020602c2f7810 */ /* 0x040fe40007fbe0ff */
[C---:B------:R-:W-:Y:S02]  /*10810*/  IADD3 R53, P2, R44.reuse, 0x2020, RZ ;  /* 0x000020202c357810 */ /* 0x040fe40007f5e0ff */
[C---:B------:R-:W-:Y:S02]  /*10820*/  IADD3 R39, P3, R44.reuse, 0x2000, RZ ;  /* 0x000020002c277810 */ /* 0x040fe40007f7e0ff */
[----:B------:R-:W-:Y:S02]  /*10830*/  IADD3 R57, P4, R44, 0x60, RZ ;  /* 0x000000602c397810 */ /* 0x000fe40007f9e0ff */
[----:B------:R-:W-:-:S02]  /*10840*/  LOP3.LUT R48, R49, 0x380, RZ, 0xc0, !PT ;  /* 0x0000038031307812 */ /* 0x000fc400078ec0ff */
[----:B------:R-:W-:Y:S02]  /*10850*/  LOP3.LUT R46, R47, 0x380, RZ, 0xc0, !PT ;  /* 0x000003802f2e7812 */ /* 0x000fe400078ec0ff */
[----:B------:R-:W-:Y:S02]  /*10860*/  LOP3.LUT R52, R53, 0x380, RZ, 0xc0, !PT ;  /* 0x0000038035347812 */ /* 0x000fe400078ec0ff */
[----:B------:R-:W-:Y:S02]  /*10870*/  MOV R3, R4 ;  /* 0x0000000400037202 */ /* 0x000fe40000000f00 */
[----:B------:R-:W-:Y:S02]  /*10880*/  LOP3.LUT R38, R39, 0x380, RZ, 0xc0, !PT ;  /* 0x0000038027267812 */ /* 0x000fe400078ec0ff */
[----:B------:R-:W-:Y:S02]  /*10890*/  F2FP.BF16.F32.PACK_AB R4, R14, R153 ;  /* 0x000000990e04723e */ /* 0x000fe400000010ff */
[----:B------:R-:W-:-:S02]  /*108a0*/  F2FP.BF16.F32.PACK_AB R5, R43, R42 ;  /* 0x0000002a2b05723e */ /* 0x000fc400000010ff */
[----:B------:R-:W-:Y:S02]  /*108b0*/  F2FP.BF16.F32.PACK_AB R6, R12, R28 ;  /* 0x0000001c0c06723e */ /* 0x000fe400000010ff */
[----:B------:R-:W-:Y:S02]  /*108c0*/  LOP3.LUT R56, R57, 0x380, RZ, 0xc0, !PT ;  /* 0x0000038039387812 */ /* 0x000fe400078ec0ff */
[----:B------:R-:W-:Y:S02]  /*108d0*/  SHF.R.U64 R48, R48, 0x3, RZ ;  /* 0x0000000330307819 */ /* 0x000fe400000012ff */
        /* <DEDUP_REMOVED lines=17> */
[C---:B---3--:R-:W-:Y:S02]  /*109f0*/  IADD3 R9, P0, R44.reuse, 0x4020, RZ ;  /* 0x000040202c097810 */ /* 0x048fe40007f1e0ff */
[C---:B------:R-:W-:Y:S02]  /*10a00*/  IADD3 R11, P2, R44.reuse, 0x6000, RZ ;  /* 0x000060002c0b7810 */ /* 0x040fe40007f5e0ff */
[C---:B----4-:R-:W-:Y:S02]  /*10a10*/  IADD3 R6, P6, R44.reuse, 0x6020, RZ ;  /* 0x000060202c067810 */ /* 0x050fe40007fde0ff */
[C---:B------:R-:W-:Y:S02]  /*10a20*/  IADD3 R4, P5, R44.reuse, 0x6040, RZ ;  /* 0x000060402c047810 */ /* 0x040fe40007fbe0ff */
[C---:B------:R-:W-:Y:S02]  /*10a30*/  IADD3 R31, P3, R44.reuse, 0x4060, RZ ;  /* 0x000040602c1f7810 */ /* 0x040fe40007f7e0ff */
[----:B------:R-:W-:-:S02]  /*10a40*/  IADD3 R35, P4, R44, 0x4040, RZ ;  /* 0x000040402c237810 */ /* 0x000fc40007f9e0ff */
[----:B------:R-:W-:Y:S02]  /*10a50*/  LOP3.LUT R7, R6, 0x380, RZ, 0xc0, !PT ;  /* 0x0000038006077812 */ /* 0x000fe400078ec0ff */
[----:B------:R-:W-:Y:S02]  /*10a60*/  LOP3.LUT R5, R4, 0x380, RZ, 0xc0, !PT ;  /* 0x0000038004057812 */ /* 0x000fe400078ec0ff */
[----:B------:R-:W-:Y:S02]  /*10a70*/  LOP3.LUT R8, R9, 0x380, RZ, 0xc0, !PT ;  /* 0x0000038009087812 */ /* 0x000fe400078ec0ff */
[----:B------:R-:W-:Y:S02]  /*10a80*/  LOP3.LUT R10, R11, 0x380, RZ, 0xc0, !PT ;  /* 0x000003800b0a7812 */ /* 0x000fe400078ec0ff */
[----:B------:R-:W-:Y:S02]  /*10a90*/  LOP3.LUT R42, R43, 0x380, RZ, 0xc0, !PT ;  /* 0x000003802b2a7812 */ /* 0x000fe400078ec0ff */
[----:B------:R-:W-:-:S02]  /*10aa0*/  LOP3.LUT R30, R31, 0x380, RZ, 0xc0, !PT ;  /* 0x000003801f1e7812 */ /* 0x000fc400078ec0ff */
[----:B------:R-:W-:Y:S02]  /*10ab0*/  LOP3.LUT R34, R35, 0x380, RZ, 0xc0, !PT ;  /* 0x0000038023227812 */ /* 0x000fe400078ec0ff */
[----:B------:R-:W-:Y:S02]  /*10ac0*/  SHF.R.U64 R7, R7, 0x3, RZ ;  /* 0x0000000307077819 */ /* 0x000fe400000012ff */
        /* <DEDUP_REMOVED lines=21> */
[----:B------:R-:W-:Y:S02]  /*10c20*/  MOV R38, R38 ;  /* 0x0000002600267202 */ /* 0x000fe40000000f00 */
[----:B------:R-:W-:Y:S02]  /*10c30*/  MOV R39, R46 ;  /* 0x0000002e00277202 */ /* 0x000fe40000000f00 */
[----:B------:R-:W-:Y:S02]  /*10c40*/  MOV R36, R48 ;  /* 0x0000003000247202 */ /* 0x000fe40000000f00 */
[----:B------:R-:W-:Y:S02]  /*10c50*/  MOV R3, R6 ;  /* 0x0000000600037202 */ /* 0x000fe40000000f00 */
[----:B------:R-:W-:Y:S02]  /*10c60*/  MOV R46, R4 ;  /* 0x00000004002e7202 */ /* 0x000fe40000000f00 */
[----:B------:R-:W-:-:S02]  /*10c70*/  MOV R56, R56 ;  /* 0x0000003800387202 */ /* 0x000fc40000000f00 */
[----:B--2---:R-:W-:Y:S02]  /*10c80*/  MOV R24, R8 ;  /* 0x0000000800187202 */ /* 0x004fe40000000f00 */
[----:B------:R-:W-:Y:S02]  /*10c90*/  MOV R49, R10 ;  /* 0x0000000a00317202 */ /* 0x000fe40000000f00 */
[----:B------:R-:W-:Y:S02]  /*10ca0*/  F2FP.BF16.F32.PACK_AB R4, R158, R160 ;  /* 0x000000a09e04723e */ /* 0x000fe400000010ff */
[----:B------:R-:W-:Y:S02]  /*10cb0*/  F2FP.BF16.F32.PACK_AB R5, R51, R50 ;  /* 0x000000323305723e */ /* 0x000fe400000010ff */
[----:B------:R-:W-:Y:S02]  /*10cc0*/  F2FP.BF16.F32.PACK_AB R6, R156, R159 ;  /* 0x0000009f9c06723e */ /* 0x000fe400000010ff */
[----:B------:R-:W-:-:S02]  /*10cd0*/  F2FP.BF16.F32.PACK_AB R7, R55, R54 ;  /* 0x000000363707723e */ /* 0x000fc400000010ff */
[----:B------:R-:W-:Y:S02]  /*10ce0*/  LOP3.LUT R0, R44, 0x380, RZ, 0xc0, !PT ;  /* 0x000003802c007812 */ /* 0x000fe400078ec0ff */
[----:B------:R-:W-:Y:S02]  /*10cf0*/  F2FP.BF16.F32.PACK_AB R8, R155, R157 ;  /* 0x0000009d9b08723e */ /* 0x000fe400000010ff */
[----:B------:R-:W-:Y:S02]  /*10d00*/  F2FP.BF16.F32.PACK_AB R9, R59, R58 ;  /* 0x0000003a3b09723e */ /* 0x000fe400000010ff */
[----:B------:R-:W-:Y:S02]  /*10d10*/  F2FP.BF16.F32.PACK_AB R10, R61, R60 ;  /* 0x0000003c3d0a723e */ /* 0x000fe400000010ff */
[----:B------:R-:W-:Y:S02]  /*10d20*/  F2FP.BF16.F32.PACK_AB R11, R63, R62 ;  /* 0x0000003e3f0b723e */ /* 0x000fe400000010ff */
[----:B------:R-:W-:-:S02]  /*10d30*/  MOV R52, R52 ;  /* 0x0000003400347202 */ /* 0x000fc40000000f00 */
[----:B------:R-:W-:Y:S02]  /*10d40*/  MOV R48, R30 ;  /* 0x0000001e00307202 */ /* 0x000fe40000000f00 */
[----:B------:R-:W-:Y:S02]  /*10d50*/  F2FP.BF16.F32.PACK_AB R12, R65, R64 ;  /* 0x00000040410c723e */ /* 0x000fe400000010ff */
[----:B------:R-:W-:Y:S02]  /*10d60*/  F2FP.BF16.F32.PACK_AB R14, R69, R68 ;  /* 0x00000044450e723e */ /* 0x000fe400000010ff */
[----:B------:R-:W-:Y:S02]  /*10d70*/  MOV R47, R34 ;  /* 0x00000022002f7202 */ /* 0x000fe40000000f00 */
[----:B------:R-:W-:Y:S02]  /*10d80*/  F2FP.BF16.F32.PACK_AB R28, R73, R72 ;  /* 0x00000048491c723e */ /* 0x000fe400000010ff */
[----:B------:R-:W-:-:S02]  /*10d90*/  F2FP.BF16.F32.PACK_AB R30, R77, R76 ;  /* 0x0000004c4d1e723e */ /* 0x000fc400000010ff */
[----:B------:R-:W-:Y:S01]  /*10da0*/  F2FP.BF16.F32.PACK_AB R31, R79, R78 ;  /* 0x0000004e4f1f723e */ /* 0x000fe200000010ff */
[----:B------:R-:W-:Y:S01]  /*10db0*/  STSM.16.M88.4 [R56], R4 ;  /* 0x0000000438007844 */ /* 0x000fe20000000200 */
[----:B------:R-:W-:Y:S02]  /*10dc0*/  F2FP.BF16.F32.PACK_AB R34, R85, R84 ;  /* 0x000000545522723e */ /* 0x000fe400000010ff */
[----:B------:R-:W-:Y:S01]  /*10dd0*/  F2FP.BF16.F32.PACK_AB R35, R87, R86 ;  /* 0x000000565723723e */ /* 0x000fe200000010ff */
[----:B------:R2:W-:Y:S01]  /*10de0*/  STSM.16.M88.4 [R38], R8 ;  /* 0x0000000826007844 */ /* 0x0005e20000000200 */
[----:B------:R-:W-:-:S03]  /*10df0*/  SHF.R.U64 R0, R0, 0x3, RZ ;  /* 0x0000000300007819 */ /* 0x000fc600000012ff */
[----:B------:R-:W-:Y:S01]  /*10e00*/  STSM.16.M88.4 [R52], R12 ;  /* 0x0000000c34007844 */ /* 0x000fe20000000200 */
[----:B------:R-:W-:-:S03]  /*10e10*/  LOP3.LUT R44, R0, R44, RZ, 0x3c, !PT ;  /* 0x0000002c002c7212 */ /* 0x000fc600078e3cff */
[----:B------:R3:W-:Y:S01]  /*10e20*/  STSM.16.M88.4 [R36], R28 ;  /* 0x0000001c24007844 */ /* 0x0007e20000000200 */
[----:B------:R-:W-:-:S03]  /*10e30*/  MOV R0, R42 ;  /* 0x0000002a00007202 */ /* 0x000fc60000000f00 */
[----:B------:R4:W-:Y:S01]  /*10e40*/  STSM.16.M88.4 [R39], R32 ;  /* 0x0000002027007844 */ /* 0x0009e20000000200 */
[----:B------:R-:W-:Y:S02]  /*10e50*/  F2FP.BF16.F32.PACK_AB R42, R101, R100 ;  /* 0x00000064652a723e */ /* 0x000fe400000010ff */
[----:B------:R-:W-:Y:S02]  /*10e60*/  F2FP.BF16.F32.PACK_AB R43, R103, R102 ;  /* 0x00000066672b723e */ /* 0x000fe400000010ff */
[----:B--2---:R-:W-:Y:S02]  /*10e70*/  F2FP.BF16.F32.PACK_AB R38, R93, R92 ;  /* 0x0000005c5d26723e */ /* 0x004fe400000010ff */
[----:B------:R-:W-:Y:S02]  /*10e80*/  F2FP.BF16.F32.PACK_AB R4, R105, R104 ;  /* 0x000000686904723e */ /* 0x000fe400000010ff */
[----:B------:R-:W-:Y:S02]  /*10e90*/  F2FP.BF16.F32.PACK_AB R5, R107, R106 ;  /* 0x0000006a6b05723e */ /* 0x000fe400000010ff */
[----:B---3--:R-:W-:-:S02]  /*10ea0*/  F2FP.BF16.F32.PACK_AB R36, R89, R88 ;  /* 0x000000585924723e */ /* 0x008fc400000010ff */
[----:B------:R-:W-:Y:S02]  /*10eb0*/  F2FP.BF16.F32.PACK_AB R6, R109, R108 ;  /* 0x0000006c6d06723e */ /* 0x000fe400000010ff */
[----:B----4-:R-:W-:Y:S02]  /*10ec0*/  F2FP.BF16.F32.PACK_AB R39, R95, R94 ;  /* 0x0000005e5f27723e */ /* 0x010fe400000010ff */
[----:B------:R-:W-:Y:S02]  /*10ed0*/  F2FP.BF16.F32.PACK_AB R7, R111, R110 ;  /* 0x0000006e6f07723e */ /* 0x000fe400000010ff */
[----:B------:R-:W-:Y:S02]  /*10ee0*/  F2FP.BF16.F32.PACK_AB R8, R113, R112 ;  /* 0x000000707108723e */ /* 0x000fe400000010ff */
[----:B------:R-:W-:Y:S02]  /*10ef0*/  F2FP.BF16.F32.PACK_AB R9, R115, R114 ;  /* 0x000000727309723e */ /* 0x000fe400000010ff */
[----:B------:R-:W-:-:S02]  /*10f00*/  F2FP.BF16.F32.PACK_AB R10, R117, R116 ;  /* 0x00000074750a723e */ /* 0x000fc400000010ff */
        /* <DEDUP_REMOVED lines=15> */
[----:B------:R-:W-:Y:S02]  /*11000*/  F2FP.BF16.F32.PACK_AB R28, R137, R136 ;  /* 0x00000088891c723e */ /* 0x000fe400000010ff */
        /* <DEDUP_REMOVED lines=20> */
[----:B--2---:R-:W-:Y:S01]  /*11150*/  @P6 IADD3 R4, P4, R70, UR4, RZ ;  /* 0x0000000446046c10 */ /* 0x004fe2000ff9e0ff */
[----:B------:R-:W-:-:S02]  /*11160*/  ULDC UR4, c[0x0][0xb88] ;  /* 0x0002e20000047ab9 */ /* 0x000fc40000000800 */
[----:B------:R-:W-:Y:S01]  /*11170*/  IMAD.U32 R0, RZ, RZ, UR4 ;  /* 0x00000004ff007e24 */ /* 0x000fe2000f8e00ff */
[----:B------:R-:W-:Y:S01]  /*11180*/  @P6 IADD3.X R5, R66, UR5, RZ, P4, !PT ;  /* 0x0000000542056c10 */ /* 0x000fe2000a7fe4ff */
[----:B------:R2:W5:Y:S04]  /*11190*/  @P0 LDG.E R24, desc[UR40][R8.64] ;  /* 0x0000002808180981 */ /* 0x000568000c1e1900 */
[----:B------:R2:W5:Y:S01]  /*111a0*/  @P6 LDG.E R0, desc[UR40][R4.64] ;  /* 0x0000002804006981 */ /* 0x000562000c1e1900 */
[----:B------:R-:W3:Y:S02]  /*111b0*/  S2R R90, SR_TID.X ;  /* 0x00000000005a7919 */ /* 0x000ee40000002100 */
[----:B---3--:R-:W-:-:S05]  /*111c0*/  VIADD R90, R90, 0xffffff80 ;  /* 0xffffff805a5a7836 */ /* 0x008fca0000000000 */
        /* <DEDUP_REMOVED lines=50> */
[----:B--2---:R-:W-:Y:S06]  /*114f0*/  @P6 BRA `(.L_x_1345) ;  /* 0x0000000000106947 */ /* 0x004fec0003800000 */
[----:B------:R-:W-:Y:S05]  /*11500*/  @!P0 BRA `(.L_x_1345) ;  /* 0x00000000000c8947 */ /* 0x000fea0003800000 */
[----:B------:R-:W2:Y:S04]  /*11510*/  LDG.E R3, desc[UR40][R8.64] ;  /* 0x0000002808037981 */ /* 0x000ea8000c1e1900 */
[----:B-----5:R-:W2:Y:S02]  /*11520*/  LDG.E R0, desc[UR40][R8.64+0x4] ;  /* 0x0000042808007981 */ /* 0x020ea4000c1e1900 */
[----:B--2---:R-:W-:-:S07]  /*11530*/  IMAD.IADD R0, R0, 0x1, -R3 ;  /* 0x0000000100007824 */ /* 0x004fce00078e0a03 */
.L_x_1345:
[----:B------:R-:W2:Y:S01]  /*11540*/  LDL.LU R8, [R1+0x38] ;  /* 0x0000380001087983 */ /* 0x000ea20000300800 */
[----:B------:R-:W-:-:S03]  /*11550*/  ISETP.NE.AND P6, PT, R6, RZ, PT ;  /* 0x000000ff0600720c */ /* 0x000fc60003fc5270 */
[----:B------:R-:W3:Y:S01]  /*11560*/  LDL.LU R7, [R1+0x50] ;  /* 0x0000500001077983 */ /* 0x000ee20000300800 */
[----:B------:R-:W4:Y:S01]  /*11570*/  S2R R4, SR_TID.X ;  /* 0x0000000000047919 */ /* 0x000f220000002100 */
[--C-:B------:R-:W-:Y:S02]  /*11580*/  IMAD.X R57, RZ, RZ, R21.reuse, P5 ;  /* 0x000000ffff397224 */ /* 0x100fe400028e0615 */
[----:B------:R-:W-:Y:S01]  /*11590*/  IMAD.X R37, RZ, RZ, R21, P6 ;  /* 0x000000ffff257224 */ /* 0x000fe200030e0615 */
[----:B------:R-:W3:Y:S04]  /*115a0*/  LDL R82, [R1+0x2c] ;  /* 0x00002c0001527983 */ /* 0x000ee80000100800 */
[----:B------:R0:W5:Y:S01]  /*115b0*/  LDL R84, [R1+0x4c] ;  /* 0x00004c0001547983 */ /* 0x0001620000100800 */
[----:B----4-:R-:W-:-:S05]  /*115c0*/  VIADD R4, R4, 0xffffff80 ;  /* 0xffffff8004047836 */ /* 0x010fca0000000000 */
[----:B------:R-:W-:-:S04]  /*115d0*/  SHF.R.S32.HI R3, RZ, 0x1f, R4 ;  /* 0x0000001fff037819 */ /* 0x000fc80000011404 */
[----:B------:R-:W-:-:S04]  /*115e0*/  LEA.HI R3, R3, R4, RZ, 0x7 ;  /* 0x0000000403037211 */ /* 0x000fc800078f38ff */
[----:B------:R-:W-:-:S06]  /*115f0*/  SHF.R.S32.HI R3, RZ, 0x7, R3 ;  /* 0x00000007ff037819 */ /* 0x000fcc0000011403 */
[----:B------:R-:W4:Y:S01]  /*11600*/  SHFL.IDX PT, R3, R3, RZ, 0x1f ;  /* 0x00001fff03037589 */ /* 0x000f2200000e0000 */
        /* <DEDUP_REMOVED lines=13> */
[----:B----4-:R-:W-:Y:S02]  /*116e0*/  ISETP.NE.AND P5, PT, R3, RZ, PT ;  /* 0x000000ff0300720c */ /* 0x010fe40003fa5270 */
        /* <DEDUP_REMOVED lines=23> */
[----:B------:R-:W-:Y:S01]  /*11860*/  SHF.R.S32.HI R81, RZ, 0x1f, R82 ;  /* 0x0000001fff517819 */ /* 0x000fe20000011452 */
[----:B0-----:R-:W-:Y:S06]  /*11870*/  @P5 BRA `(.L_x_1346) ;  /* 0x0000000000bc5947 */ /* 0x001fec0003800000 */
[----:B------:R-:W2:Y:S01]  /*11880*/  LDL R7, [R1+0x68] ;  /* 0x0000680001077983 */ /* 0x000ea20000100800 */
[----:B------:R-:W0:Y:S01]  /*11890*/  LDC R35, c[0x0][0xce8] ;  /* 0x00033a00ff237b82 */ /* 0x000e220000000800 */
[----:B------:R-:W-:Y:S01]  /*118a0*/  ULDC.64 UR4, c[0x0][0xc90] ;  /* 0x0003240000047ab9 */ /* 0x000fe20000000a00 */
[----:B------:R-:W-:Y:S02]  /*118b0*/  IMAD.MOV.U32 R6, RZ, RZ, R24 ;  /* 0x000000ffff067224 */ /* 0x000fe400078e0018 */
[----:B------:R-:W-:Y:S02]  /*118c0*/  IMAD R8, R81, UR4, RZ ;  /* 0x0000000451087c24 */ /* 0x000fe4000f8e02ff */
[----:B------:R-:W-:Y:S02]  /*118d0*/  IMAD R30, R84, 0x40, R194 ;  /* 0x00000040541e7824 */ /* 0x000fe400078e02c2 */
[----:B------:R-:W-:Y:S01]  /*118e0*/  IMAD R15, R82, UR5, R8 ;  /* 0x00000005520f7c24 */ /* 0x000fe2000f8e0208 */
[----:B0-----:R-:W-:-:S13]  /*118f0*/  ISETP.NE.AND P0, PT, R35, 0x1, PT ;  /* 0x000000012300780c */ /* 0x001fda0003f05270 */
[----:B------:R-:W0:Y:S08]  /*11900*/  @P0 LDC R9, c[0x0][0xcec] ;  /* 0x00033b00ff090b82 */ /* 0x000e300000000800 */
[----:B------:R-:W3:Y:S01]  /*11910*/  @P0 LDC R31, c[0x0][0xcf0] ;  /* 0x00033c00ff1f0b82 */ /* 0x000ee20000000800 */
[----:B--2---:R-:W-:Y:S02]  /*11920*/  IMAD R20, R84, 0x40, R7 ;  /* 0x0000004054147824 */ /* 0x004fe400078e0207 */
[----:B------:R-:W-:-:S02]  /*11930*/  IMAD.MOV.U32 R7, RZ, RZ, R21 ;  /* 0x000000ffff077224 */ /* 0x000fc400078e0015 */
[----:B0-----:R-:W-:-:S04]  /*11940*/  @P0 IMAD.HI.U32 R8, R20, R9, RZ ;  /* 0x0000000914080227 */ /* 0x001fc800078e00ff */
[----:B------:R-:W-:Y:S01]  /*11950*/  IMAD.MOV.U32 R9, RZ, RZ, R20 ;  /* 0x000000ffff097224 */ /* 0x000fe200078e0014 */
[----:B---3--:R-:W-:Y:S01]  /*11960*/  @P0 SHF.R.U32.HI R9, RZ, R31, R8 ;  /* 0x0000001fff090219 */ /* 0x008fe20000011608 */
[----:B------:R-:W-:Y:S01]  /*11970*/  IMAD.WIDE.U32 R6, R82, UR4, R6 ;  /* 0x0000000452067c25 */ /* 0x000fe2000f8e0006 */
[----:B------:R-:W-:Y:S02]  /*11980*/  ULDC.64 UR4, c[0x0][0xc98] ;  /* 0x0003260000047ab9 */ /* 0x000fe40000000a00 */
[----:B------:R-:W-:Y:S01]  /*11990*/  SHF.R.S32.HI R31, RZ, 0x1f, R9 ;  /* 0x0000001fff1f7819 */ /* 0x000fe20000011409 */
[----:B------:R-:W-:Y:S02]  /*119a0*/  IMAD.IADD R7, R7, 0x1, R15 ;  /* 0x0000000107077824 */ /* 0x000fe400078e020f */
[----:B------:R-:W-:Y:S02]  /*119b0*/  IMAD.MOV R14, RZ, RZ, -R9 ;  /* 0x000000ffff0e7224 */ /* 0x000fe400078e0a09 */
[----:B------:R-:W-:-:S02]  /*119c0*/  IMAD R8, R80, UR4, RZ ;  /* 0x0000000450087c24 */ /* 0x000fc4000f8e02ff */
        /* <DEDUP_REMOVED lines=8> */
[----:B------:R-:W-:Y:S02]  /*11a50*/  IMAD.MOV R14, RZ, RZ, -R222 ;  /* 0x000000ffff0e7224 */ /* 0x000fe400078e0ade */
        /* <DEDUP_REMOVED lines=8> */
[----:B------:R-:W-:Y:S01]  /*11ae0*/  ISETP.NE.AND P0, PT, R221, R14, PT ;  /* 0x0000000edd00720c */ /* 0x000fe20003f05270 */
[C---:B------:R-:W-:Y:S02]  /*11af0*/  VIADD R14, R30.reuse, 0x8 ;  /* 0x000000081e0e7836 */ /* 0x040fe40000000000 */
[----:B------:R-:W-:Y:S01]  /*11b00*/  SHFL.IDX PT, R6, R15, RZ, 0x1c1f ;  /* 0x001c1fff0f067589 */ /* 0x000fe200000e0000 */
[-C--:B------:R-:W-:Y:S02]  /*11b10*/  ISETP.GE.OR P1, PT, R30, R35.reuse, P0 ;  /* 0x000000231e00720c */ /* 0x080fe40000726670 */
[----:B------:R-:W-:Y:S01]  /*11b20*/  ISETP.GE.OR P0, PT, R14, R35, P0 ;  /* 0x000000230e00720c */ /* 0x000fe20000706670 */
[----:B------:R-:W0:Y:S04]  /*11b30*/  SHFL.IDX PT, R7, R20, RZ, 0x1c1f ;  /* 0x001c1fff14077589 */ /* 0x000e2800000e0000 */
[----:B------:R-:W2:Y:S06]  /*11b40*/  SHFL.IDX PT, R9, R20, 0x1, 0x1c1f ;  /* 0x003c1f0014097f89 */ /* 0x000eac00000e0000 */
[----:B0-----:R0:W-:Y:S04]  /*11b50*/  @!P1 ST.E desc[UR40][R6.64], R162 ;  /* 0x000000a206009985 */ /* 0x0011e8000c101928 */
[----:B--2---:R0:W-:Y:S02]  /*11b60*/  @!P0 ST.E desc[UR40][R8.64], R161 ;  /* 0x000000a108008985 */ /* 0x0041e4000c101928 */
.L_x_1346:
[----:B------:R-:W2:Y:S01]  /*11b70*/  LDC R87, c[0x0][0xce8] ;  /* 0x00033a00ff577b82 */ /* 0x000ea20000000800 */
[----:B------:R-:W-:Y:S01]  /*11b80*/  ULDC.64 UR4, c[0x0][0xba0] ;  /* 0x0002e80000047ab9 */ /* 0x000fe20000000a00 */
[----:B0-----:R-:W5:Y:S01]  /*11b90*/  LD.E.128 R4, desc[UR40][R4.64] ;  /* 0x0000002804047980 */ /* 0x001f62000c101d00 */
[----:B------:R-:W-:-:S03]  /*11ba0*/  IMAD R21, R21, UR4, RZ ;  /* 0x0000000415157c24 */ /* 0x000fc6000f8e02ff */
[----:B------:R-:W5:Y:S01]  /*11bb0*/  LD.E.128 R8, desc[UR40][R10.64] ;  /* 0x000000280a087980 */ /* 0x000f62000c101d00 */
[C---:B------:R-:W-:Y:S01]  /*11bc0*/  IMAD R83, R24.reuse, UR5, R21 ;  /* 0x0000000518537c24 */ /* 0x040fe2000f8e0215 */
[----:B------:R-:W0:Y:S01]  /*11bd0*/  LDC R85, c[0x0][0xbc8] ;  /* 0x0002f200ff557b82 */ /* 0x000e220000000800 */
[----:B------:R-:W-:Y:S01]  /*11be0*/  IMAD.WIDE.U32 R20, R24, UR4, RZ ;  /* 0x0000000418147c25 */ /* 0x000fe2000f8e00ff */
[----:B------:R-:W-:Y:S01]  /*11bf0*/  ULDC.64 UR4, c[0x0][0xbe8] ;  /* 0x0002fa0000047ab9 */ /* 0x000fe20000000a00 */
[----:B------:R-:W5:Y:S02]  /*11c00*/  LD.E.128 R12, desc[UR40][R12.64] ;  /* 0x000000280c0c7980 */ /* 0x000f64000c101d00 */
[----:B------:R-:W-:Y:S02]  /*11c10*/  IMAD.IADD R21, R21, 0x1, R83 ;  /* 0x0000000115157824 */ /* 0x000fe400078e0253 */
[----:B------:R-:W-:Y:S01]  /*11c20*/  IMAD R81, R81, UR4, RZ ;  /* 0x0000000451517c24 */ /* 0x000fe2000f8e02ff */
[----:B------:R-:W5:Y:S04]  /*11c30*/  LD.E.128 R28, desc[UR40][R28.64] ;  /* 0x000000281c1c7980 */ /* 0x000f68000c101d00 */
[----:B------:R-:W5:Y:S01]  /*11c40*/  LD.E.128 R32, desc[UR40][R32.64] ;  /* 0x0000002820207980 */ /* 0x000f62000c101d00 */
[----:B--2---:R-:W-:Y:S01]  /*11c50*/  ISETP.NE.AND P1, PT, R87, 0x1, PT ;  /* 0x000000015700780c */ /* 0x004fe20003f25270 */
[----:B------:R-:W-:-:S02]  /*11c60*/  IMAD R81, R82, UR5, R81 ;  /* 0x0000000552517c24 */ /* 0x000fc4000f8e0251 */
[----:B------:R-:W5:Y:S01]  /*11c70*/  LD.E.128 R36, desc[UR40][R36.64] ;  /* 0x0000002824247980 */ /* 0x000f62000c101d00 */
[----:B------:R-:W-:Y:S01]  /*11c80*/  IMAD.WIDE.U32 R20, R82, UR4, R20 ;  /* 0x0000000452147c25 */ /* 0x000fe2000f8e0014 */
[----:B------:R-:W-:Y:S01]  /*11c90*/  SHF.R.S32.HI R82, RZ, 0x1f, R90 ;  /* 0x0000001fff527819 */ /* 0x000fe2000001145a */
[----:B------:R-:W-:Y:S01]  /*11ca0*/  ULDC.64 UR4, c[0x0][0xbf0] ;  /* 0x0002fc0000047ab9 */ /* 0x000fe20000000a00 */
[----:B------:R-:W5:Y:S02]  /*11cb0*/  LD.E.128 R40, desc[UR40][R40.64] ;  /* 0x0000002828287980 */ /* 0x000f64000c101d00 */
[----:B------:R-:W-:Y:S02]  /*11cc0*/  LEA.HI R82, R82, R90, RZ, 0x3 ;  /* 0x0000005a52527211 */ /* 0x000fe400078f18ff */
[----:B------:R-:W5:Y:S02]  /*11cd0*/  LD.E.128 R44, desc[UR40][R44.64] ;  /* 0x000000282c2c7980 */ /* 0x000f64000c101d00 */
[----:B------:R-:W2:Y:S01]  /*11ce0*/  @P1 LDC R83, c[0x0][0xcec] ;  /* 0x00033b00ff531b82 */ /* 0x000ea20000000800 */
[----:B------:R-:W-:Y:S01]  /*11cf0*/  LOP3.LUT R82, R82, 0xfffffff8, RZ, 0xc0, !PT ;  /* 0xfffffff852527812 */ /* 0x000fe200078ec0ff */
[----:B------:R-:W5:Y:S04]  /*11d00*/  LD.E.128 R48, desc[UR40][R48.64] ;  /* 0x0000002830307980 */ /* 0x000f68000c101d00 */
[----:B------:R-:W5:Y:S02]  /*11d10*/  LD.E.128 R52, desc[UR40][R52.64] ;  /* 0x0000002834347980 */ /* 0x000f64000c101d00 */
[----:B------:R-:W3:Y:S01]  /*11d20*/  @P1 LDC R89, c[0x0][0xcf0] ;  /* 0x00033c00ff591b82 */ /* 0x000ee20000000800 */
[----:B------:R-:W-:Y:S01]  /*11d30*/  IMAD.IADD R82, R90, 0x1, -R82 ;  /* 0x000000015a527824 */ /* 0x000fe200078e0a52 */
[----:B------:R-:W5:Y:S03]  /*11d40*/  LD.E.128 R56, desc[UR40][R56.64] ;  /* 0x0000002838387980 */ /* 0x000f66000c101d00 */
[----:B------:R-:W-:Y:S01]  /*11d50*/  IMAD R24, R82, 0x20, R98 ;  /* 0x0000002052187824 */ /* 0x000fe200078e0262 */
[----:B------:R-:W5:Y:S01]  /*11d60*/  LD.E.128 R60, desc[UR40][R60.64] ;  /* 0x000000283c3c7980 */ /* 0x000f62000c101d00 */
[----:B------:R-:W-:-:S02]  /*11d70*/  VIADD R101, R192, 0x40 ;  /* 0x00000040c0657836 */ /* 0x000fc40000000000 */
[----:B------:R-:W-:Y:S01]  /*11d80*/  IMAD R82, R84, 0x40, R24 ;  /* 0x0000004054527824 */ /* 0x000fe200078e0218 */
[----:B------:R-:W5:Y:S01]  /*11d90*/  LD.E.128 R64, desc[UR40][R64.64] ;  /* 0x0000002840407980 */ /* 0x000f62000c101d00 */
[----:B------:R-:W-:Y:S01]  /*11da0*/  IMAD.IADD R21, R21, 0x1, R81 ;  /* 0x0000000115157824 */ /* 0x000fe200078e0251 */
[----:B0-----:R-:W-:Y:S01]  /*11db0*/  ISETP.GE.AND P0, PT, R101, R85, PT ;  /* 0x000000556500720c */ /* 0x001fe20003f06270 */
[----:B------:R-:W-:Y:S01]  /*11dc0*/  IMAD R80, R80, UR4, RZ ;  /* 0x0000000450507c24 */ /* 0x000fe2000f8e02ff */
[----:B------:R-:W5:Y:S01]  /*11dd0*/  LD.E.128 R68, desc[UR40][R68.64] ;  /* 0x0000002844447980 */ /* 0x000f62000c101d00 */
[----:B------:R-:W-:Y:S02]  /*11de0*/  VIADD R99, R192, 0x80 ;  /* 0x00000080c0637836 */ /* 0x000fe40000000000 */
[----:B--2---:R-:W-:Y:S01]  /*11df0*/  @P1 IMAD.HI.U32 R24, R82, R83, RZ ;  /* 0x0000005352181227 */ /* 0x004fe200078e00ff */
[----:B------:R-:W5:Y:S03]  /*11e00*/  LD.E.128 R72, desc[UR40][R72.64] ;  /* 0x0000002848487980 */ /* 0x000f66000c101d00 */
[C---:B------:R-:W-:Y:S01]  /*11e10*/  IMAD R81, R3.reuse, UR5, R80 ;  /* 0x0000000503517c24 */ /* 0x040fe2000f8e0250 */
[----:B------:R-:W-:Y:S01]  /*11e20*/  SEL R80, RZ, 0xffffffff, P0 ;  /* 0xffffffffff507807 */ /* 0x000fe20000000000 */
[----:B------:R-:W-:Y:S01]  /*11e30*/  IMAD.WIDE.U32 R20, R3, UR4, R20 ;  /* 0x0000000403147c25 */ /* 0x000fe2000f8e0014 */
[----:B------:R-:W-:Y:S01]  /*11e40*/  ISETP.GE.AND P0, PT, R99, R85, PT ;  /* 0x000000556300720c */ /* 0x000fe20003f06270 */
[----:B------:R-:W-:Y:S01]  /*11e50*/  ULDC.64 UR4, c[0x0][0xbe0] ;  /* 0x0002f80000047ab9 */ /* 0x000fe20000000a00 */
[----:B------:R-:W5:Y:S01]  /*11e60*/  LD.E.128 R76, desc[UR40][R76.64] ;  /* 0x000000284c4c7980 */ /* 0x000f62000c101d00 */
        /* <DEDUP_REMOVED lines=9> */
[----:B------:R-:W-:Y:S01]  /*11f00*/  ISETP.GE.AND P0, PT, R97, R85, PT ;  /* 0x000000556100720c */ /* 0x000fe20003f06270 */
[--C-:B------:R-:W-:Y:S01]  /*11f10*/  IMAD.MOV R81, RZ, RZ, -R3.reuse ;  /* 0x000000ffff517224 */ /* 0x100fe200078e0a03 */
[----:B------:R-:W-:Y:S01]  /*11f20*/  LOP3.LUT R24, R83, 0x2, R24, 0xe2, !PT ;  /* 0x0000000253187812 */ /* 0x000fe200078ee218 */
[----:B------:R-:W-:Y:S01]  /*11f30*/  IMAD.SHL.U32 R83, R80, 0x4, RZ ;  /* 0x0000000450537824 */ /* 0x000fe200078e00ff */
[----:B------:R-:W-:Y:S01]  /*11f40*/  SEL R80, RZ, 0xffffffff, P0 ;  /* 0xffffffffff507807 */ /* 0x000fe20000000000 */
[----:B------:R-:W-:Y:S01]  /*11f50*/  IMAD R81, R87, R81, R82 ;  /* 0x0000005157517224 */ /* 0x000fe200078e0252 */
[-C--:B------:R-:W-:Y:S01]  /*11f60*/  ISETP.GE.AND P0, PT, R95, R85.reuse, PT ;  /* 0x000000555f00720c */ /* 0x080fe20003f06270 */
[----:B------:R-:W-:Y:S01]  /*11f70*/  VIADD R93, R192, 0x140 ;  /* 0x00000140c05d7836 */ /* 0x000fe20000000000 */
[----:B------:R-:W-:Y:S01]  /*11f80*/  SHF.R.S32.HI R82, RZ, 0x1f, R3 ;  /* 0x0000001fff527819 */ /* 0x000fe20000011403 */
[----:B------:R-:W-:Y:S01]  /*11f90*/  @!PT LDS RZ, [RZ] ;  /* 0x00000000fffff984 */ /* 0x000fe20000000800 */
[----:B------:R-:W-:Y:S01]  /*11fa0*/  @!PT LDS RZ, [RZ] ;  /* 0x00000000fffff984 */ /* 0x000fe20000000800 */
[----:B------:R-:W-:Y:S01]  /*11fb0*/  @!PT LDS RZ, [RZ] ;  /* 0x00000000fffff984 */ /* 0x000fe20000000800 */
[----:B------:R-:W-:Y:S01]  /*11fc0*/  @!PT LDS RZ, [RZ] ;  /* 0x00000000fffff984 */ /* 0x000fe20000000800 */
[----:B------:R0:W-:Y:S06]  /*11fd0*/  MEMBAR.ALL.CTA ;  /* 0x0000000000007992 */ /* 0x0001ec0000008000 */
[----:B0-----:R-:W0:Y:S01]  /*11fe0*/  FENCE.VIEW.ASYNC.S ;  /* 0x00000000000073c6 */ /* 0x001e220000000000 */
[----:B------:R-:W-:Y:S01]  /*11ff0*/  LOP3.LUT R24, R83, 0x4, R24, 0xe2, !PT ;  /* 0x0000000453187812 */ /* 0x000fe200078ee218 */
[----:B------:R-:W-:Y:S01]  /*12000*/  IMAD.SHL.U32 R83, R80, 0x8, RZ ;  /* 0x0000000850537824 */ /* 0x000fe200078e00ff */
[----:B------:R-:W-:Y:S01]  /*12010*/  SEL R80, RZ, 0xffffffff, P0 ;  /* 0xffffffffff507807 */ /* 0x000fe20000000000 */
[----:B------:R-:W-:Y:S01]  /*12020*/  IMAD R82, R82, UR4, RZ ;  /* 0x0000000452527c24 */ /* 0x000fe2000f8e02ff */
[----:B------:R-:W-:Y:S01]  /*12030*/  ISETP.GE.AND P0, PT, R93, R85, PT ;  /* 0x000000555d00720c */ /* 0x000fe20003f06270 */
[----:B------:R-:W-:Y:S01]  /*12040*/  IMAD.WIDE.U32 R20, R3, UR4, R20 ;  /* 0x0000000403147c25 */ /* 0x000fe2000f8e0014 */
[----:B------:R-:W-:Y:S01]  /*12050*/  LOP3.LUT R24, R83, 0x8, R24, 0xe2, !PT ;  /* 0x0000000853187812 */ /* 0x000fe200078ee218 */
[----:B------:R-:W-:Y:S02]  /*12060*/  BSSY B1, `(.L_x_1347) ;  /* 0x000004f000017945 */ /* 0x000fe40003800000 */
[----:B------:R-:W-:Y:S01]  /*12070*/  IMAD.SHL.U32 R89, R80, 0x10, RZ ;  /* 0x0000001050597824 */ /* 0x000fe200078e00ff */
[----:B------:R-:W-:Y:S01]  /*12080*/  SHF.R.S32.HI R80, RZ, 0x1f, R81 ;  /* 0x0000001fff507819 */ /* 0x000fe20000011451 */
[----:B------:R-:W-:Y:S01]  /*12090*/  IMAD R83, R3, UR5, R82 ;  /* 0x0000000503537c24 */ /* 0x000fe2000f8e0252 */
[----:B------:R-:W-:Y:S01]  /*120a0*/  ULDC.64 UR4, c[0x0][0xbd8] ;  /* 0x0002f60000047ab9 */ /* 0x000fe20000000a00 */
[----:B------:R-:W-:Y:S01]  /*120b0*/  IMAD R88, R0, R87, RZ ;  /* 0x0000005700587224 */ /* 0x000fe200078e02ff */
[----:B------:R-:W-:Y:S01]  /*120c0*/  SEL R3, RZ, 0xffffffff, P0 ;  /* 0xffffffffff037807 */ /* 0x000fe20000000000 */
[----:B------:R-:W-:Y:S01]  /*120d0*/  IMAD.IADD R21, R21, 0x1, R83 ;  /* 0x0000000115157824 */ /* 0x000fe200078e0253 */
[----:B------:R-:W-:Y:S01]  /*120e0*/  LOP3.LUT R24, R89, 0x10, R24, 0xe2, !PT ;  /* 0x0000001059187812 */ /* 0x000fe200078ee218 */
[----:B------:R-:W-:-:S02]  /*120f0*/  IMAD R80, R80, UR4, RZ ;  /* 0x0000000450507c24 */ /* 0x000fc4000f8e02ff */
[----:B------:R-:W-:Y:S02]  /*12100*/  IMAD R87, R84, 0x40, R98 ;  /* 0x0000004054577824 */ /* 0x000fe400078e0262 */
[----:B------:R-:W-:Y:S02]  /*12110*/  VIADD R91, R192, 0x180 ;  /* 0x00000180c05b7836 */ /* 0x000fe40000000000 */
[----:B------:R-:W-:Y:S01]  /*12120*/  IMAD R83, R81, UR5, R80 ;  /* 0x0000000551537c24 */ /* 0x000fe2000f8e0250 */
[----:B------:R-:W-:Y:S01]  /*12130*/  ISETP.GE.AND P1, PT, R87, R88, PT ;  /* 0x000000585700720c */ /* 0x000fe20003f26270 */
[----:B------:R-:W-:Y:S01]  /*12140*/  IMAD.WIDE.U32 R20, R81, UR4, R20 ;  /* 0x0000000451147c25 */ /* 0x000fe2000f8e0014 */
[----:B------:R-:W-:Y:S01]  /*12150*/  ULDC.64 UR4, c[0x0][0xb80] ;  /* 0x0002e00000047ab9 */ /* 0x000fe20000000a00 */
[----:B------:R-:W-:Y:S02]  /*12160*/  ISETP.GE.AND P0, PT, R91, R85, PT ;  /* 0x000000555b00720c */ /* 0x000fe40003f06270 */
[----:B------:R-:W-:Y:S01]  /*12170*/  IMAD.SHL.U32 R3, R3, 0x20, RZ ;  /* 0x0000002003037824 */ /* 0x000fe200078e00ff */
[----:B------:R-:W-:Y:S01]  /*12180*/  LEA R84, P2, R20, UR4, 0x1 ;  /* 0x0000000414547c11 */ /* 0x000fe2000f8408ff */
[----:B------:R-:W-:-:S02]  /*12190*/  VIADD R90, R192, 0x1c0 ;  /* 0x000001c0c05a7836 */ /* 0x000fc40000000000 */
[----:B------:R-:W-:Y:S01]  /*121a0*/  IMAD.IADD R21, R21, 0x1, R83 ;  /* 0x0000000115157824 */ /* 0x000fe200078e0253 */
[----:B------:R-:W-:Y:S01]  /*121b0*/  LOP3.LUT R24, R3, 0x20, R24, 0xe2, !PT ;  /* 0x0000002003187812 */ /* 0x000fe200078ee218 */
[----:B------:R-:W-:Y:S01]  /*121c0*/  VIADD R0, R2, 0x38820 ;  /* 0x0003882002007836 */ /* 0x000fe20000000000 */
[----:B------:R-:W-:Y:S01]  /*121d0*/  SEL R3, RZ, 0x40, P0 ;  /* 0x00000040ff037807 */ /* 0x000fe20000000000 */
[----:B------:R-:W-:Y:S01]  /*121e0*/  VIADD R89, R192, 0x1c0 ;  /* 0x000001c0c0597836 */ /* 0x000fe20000000000 */
[----:B------:R-:W-:Y:S01]  /*121f0*/  ISETP.GE.AND P0, PT, R90, R85, PT ;  /* 0x000000555a00720c */ /* 0x000fe20003f06270 */
[----:B------:R-:W-:Y:S01]  /*12200*/  VIADD R92, R192, 0x180 ;  /* 0x00000180c05c7836 */ /* 0x000fe20000000000 */
[----:B------:R-:W-:Y:S01]  /*12210*/  LEA.HI.X R86, R20, UR5, R21, 0x1, P2 ;  /* 0x0000000514567c11 */ /* 0x000fe200090f0c15 */
[C---:B------:R-:W-:Y:S01]  /*12220*/  VIADD R94, R192.reuse, 0x140 ;  /* 0x00000140c05e7836 */ /* 0x040fe20000000000 */
[----:B------:R-:W-:Y:S01]  /*12230*/  PRMT R0, RZ, 0x654, R0 ;  /* 0x00000654ff007816 */ /* 0x000fe20000000000 */
[----:B------:R-:W-:Y:S01]  /*12240*/  VIADD R96, R192, 0x100 ;  /* 0x00000100c0607836 */ /* 0x000fe20000000000 */
[----:B------:R-:W-:Y:S01]  /*12250*/  LOP3.LUT R3, R24, R3, RZ, 0xfc, !PT ;  /* 0x0000000318037212 */ /* 0x000fe200078efcff */
[C---:B------:R-:W-:Y:S01]  /*12260*/  VIADD R98, R192.reuse, 0xc0 ;  /* 0x000000c0c0627836 */ /* 0x040fe20000000000 */
[----:B------:R-:W-:Y:S01]  /*12270*/  SEL R24, RZ, 0x80, P0 ;  /* 0x00000080ff187807 */ /* 0x000fe20000000000 */
[C---:B------:R-:W-:Y:S01]  /*12280*/  VIADD R100, R192.reuse, 0x80 ;  /* 0x00000080c0647836 */ /* 0x040fe20000000000 */
[----:B0-----:R0:W-:Y:S01]  /*12290*/  SYNCS.ARRIVE.TRANS64.RED.A1T0 RZ, [R0+URZ], RZ ;  /* 0x000000ff00ff79a7 */ /* 0x0011e2000810043f */
[----:B------:R-:W-:Y:S01]  /*122a0*/  VIADD R102, R192, 0x40 ;  /* 0x00000040c0667836 */ /* 0x000fe20000000000 */
[----:B------:R0:W2:Y:S01]  /*122b0*/  SHFL.IDX PT, R20, R84, RZ, 0x181f ;  /* 0x00181fff54147589 */ /* 0x0000a200000e0000 */
[----:B------:R-:W-:-:S02]  /*122c0*/  LOP3.LUT R24, R3, R24, RZ, 0xfc, !PT ;  /* 0x0000001803187212 */ /* 0x000fc400078efcff */
[----:B------:R-:W-:Y:S01]  /*122d0*/  SHF.R.S32.HI R89, RZ, 0x1f, R89 ;  /* 0x0000001fff597819 */ /* 0x000fe20000011459 */
[----:B------:R0:W3:Y:S01]  /*122e0*/  SHFL.IDX PT, R21, R86, RZ, 0x181f ;  /* 0x00181fff56157589 */ /* 0x0000e200000e0000 */
[----:B------:R-:W-:Y:S02]  /*122f0*/  SHF.R.S32.HI R92, RZ, 0x1f, R92 ;  /* 0x0000001fff5c7819 */ /* 0x000fe4000001145c */
[----:B------:R-:W-:Y:S02]  /*12300*/  SHF.R.S32.HI R94, RZ, 0x1f, R94 ;  /* 0x0000001fff5e7819 */ /* 0x000fe4000001145e */
[----:B------:R-:W-:Y:S02]  /*12310*/  SHF.R.S32.HI R96, RZ, 0x1f, R96 ;  /* 0x0000001fff607819 */ /* 0x000fe40000011460 */
[----:B------:R-:W-:Y:S02]  /*12320*/  SHF.R.S32.HI R98, RZ, 0x1f, R98 ;  /* 0x0000001fff627819 */ /* 0x000fe40000011462 */
[----:B------:R-:W-:-:S02]  /*12330*/  SHF.R.S32.HI R100, RZ, 0x1f, R100 ;  /* 0x0000001fff647819 */ /* 0x000fc40000011464 */
[----:B------:R-:W-:Y:S01]  /*12340*/  SHF.R.S32.HI R102, RZ, 0x1f, R102 ;  /* 0x0000001fff667819 */ /* 0x000fe20000011466 */
[----:B0-----:R-:W-:Y:S06]  /*12350*/  @P1 BRA `(.L_x_1348) ;  /* 0x00000000007c1947 */ /* 0x001fec0003800000 */
[-C--:B------:R-:W-:Y:S02]  /*12360*/  ISETP.GE.AND P1, PT, R101, R85.reuse, PT ;  /* 0x000000556500720c */ /* 0x080fe40003f26270 */
[-C--:B------:R-:W-:Y:S02]  /*12370*/  ISETP.GE.AND P0, PT, R192, R85.reuse, PT ;  /* 0x00000055c000720c */ /* 0x080fe40003f06270 */
[-C--:B------:R-:W-:Y:S02]  /*12380*/  ISETP.GE.AND P5, PT, R99, R85.reuse, PT ;  /* 0x000000556300720c */ /* 0x080fe40003fa6270 */
[----:B------:R-:W-:-:S07]  /*12390*/  ISETP.GE.AND P3, PT, R97, R85, PT ;  /* 0x000000556100720c */ /* 0x000fce0003f66270 */
[C---:B--2---:R-:W-:Y:S02]  /*123a0*/  @!P1 LEA R80, P2, R101.reuse, R20, 0x1 ;  /* 0x0000001465509211 */ /* 0x044fe400078408ff */
[----:B---3--:R-:W-:Y:S02]  /*123b0*/  @!P0 IMAD.WIDE R82, R192, 0x2, R20 ;  /* 0x00000002c0528825 */ /* 0x008fe400078e0214 */
        /* <DEDUP_REMOVED lines=25> */
.L_x_1348:
[----:B------:R-:W-:Y:S05]  /*12550*/  BSYNC B1 ;  /* 0x0000000000017941 */ /* 0x000fea0003800000 */
.L_x_1347:
[----:B------:R-:W-:Y:S01]  /*12560*/  VIADD R0, R87, 0x20 ;  /* 0x0000002057007836 */ /* 0x000fe20000000000 */
[----:B0----5:R0:W4:Y:S04]  /*12570*/  SHFL.IDX PT, R5, R86, 0x1, 0x181f ;  /* 0x00381f0056057f89 */ /* 0x02112800000e0000 */
[----:B------:R-:W-:Y:S01]  /*12580*/  ISETP.GE.AND P0, PT, R0, R88, PT ;  /* 0x000000580000720c */ /* 0x000fe20003f06270 */
[----:B------:R0:W0:-:S12]  /*12590*/  SHFL.IDX PT, R4, R84, 0x1, 0x181f ;  /* 0x00381f0054047f89 */ /* 0x00001800000e0000 */
[----:B------:R-:W-:Y:S05]  /*125a0*/  @P0 BRA `(.L_x_1349) ;  /* 0x0000001000680947 */ /* 0x000fea0003800000 */
[-C--:B------:R-:W-:Y:S02]  /*125b0*/  ISETP.GE.AND P5, PT, R101, R85.reuse, PT ;  /* 0x000000556500720c */ /* 0x080fe40003fa6270 */
[-C--:B------:R-:W-:Y:S02]  /*125c0*/  ISETP.GE.AND P6, PT, R192, R85.reuse, PT ;  /* 0x00000055c000720c */ /* 0x080fe40003fc6270 */
[-C--:B------:R-:W-:Y:S02]  /*125d0*/  ISETP.GE.AND P3, PT, R99, R85.reuse, PT ;  /* 0x000000556300720c */ /* 0x080fe40003f66270 */
[-C--:B------:R-:W-:Y:S02]  /*125e0*/  ISETP.GE.AND P2, PT, R97, R85.reuse, PT ;  /* 0x000000556100720c */ /* 0x080fe40003f46270 */
[-C--:B------:R-:W-:Y:S02]  /*125f0*/  ISETP.GE.AND P1, PT, R95, R85.reuse, PT ;  /* 0x000000555f00720c */ /* 0x080fe40003f26270 */
[----:B------:R-:W-:-:S03]  /*12600*/  ISETP.GE.AND P0, PT, R93, R85, PT ;  /* 0x000000555d00720c */ /* 0x000fc60003f06270 */
[CC--:B0-----:R-:W-:Y:S02]  /*12610*/  @!P5 LEA R12, P4, R101.reuse, R4.reuse, 0x1 ;  /* 0x00000004650cd211 */ /* 0x0c1fe400078808ff */
[----:B----4-:R-:W-:Y:S02]  /*12620*/  @!P6 IMAD.WIDE R6, R192, 0x2, R4 ;  /* 0x00000002c006e825 */ /* 0x010fe400078e0204 */
[----:B------:R-:W-:Y:S02]  /*12630*/  @!P5 LEA.HI.X R13, R101, R5, R102, 0x1, P4 ;  /* 0x00000005650dd211 */ /* 0x000fe400020f0c66 */
[----:B------:R-:W-:Y:S01]  /*12640*/  LOP3.LUT P4, RZ, R3, 0x40, RZ, 0xc0, !PT ;  /* 0x0000004003ff7812 */ /* 0x000fe2000788c0ff */
[----:B------:R0:W-:Y:S01]  /*12650*/  @!P6 ST.E.128 desc[UR40][R6.64], R8 ;  /* 0x000000080600e985 */ /* 0x0001e2000c101d28 */
[----:B------:R-:W-:-:S03]  /*12660*/  @!P3 LEA R14, P6, R99, R4, 0x1 ;  /* 0x00000004630eb211 */ /* 0x000fc600078c08ff */
[----:B------:R4:W-:Y:S01]  /*12670*/  @!P5 ST.E.128 desc[UR40][R12.64], R28 ;  /* 0x0000001c0c00d985 */ /* 0x0009e2000c101d28 */
[-C--:B------:R-:W-:Y:S02]  /*12680*/  @!P3 LEA.HI.X R15, R99, R5.reuse, R100, 0x1, P6 ;  /* 0x00000005630fb211 */ /* 0x080fe400030f0c64 */
[-C--:B--2---:R-:W-:Y:S02]  /*12690*/  @!P2 LEA R20, P5, R97, R4.reuse, 0x1 ;  /* 0x000000046114a211 */ /* 0x084fe400078a08ff */
[-C--:B------:R-:W-:Y:S01]  /*126a0*/  @!P1 LEA R32, P6, R95, R4.reuse, 0x1 ;  /* 0x000000045f209211 */ /* 0x080fe200078c08ff */
[----:B------:R4:W-:Y:S01]  /*126b0*/  @!P3 ST.E.128 desc[UR40][R14.64], R36 ;  /* 0x000000240e00b985 */ /* 0x0009e2000c101d28 */
[----:B------:R-:W-:Y:S02]  /*126c0*/  @!P0 LEA R34, P3, R93, R4, 0x1 ;  /* 0x000000045d228211 */ /* 0x000fe400078608ff */
[-C--:B---3--:R-:W-:Y:S02]  /*126d0*/  @!P2 LEA.HI.X R21, R97, R5.reuse, R98, 0x1, P5 ;  /* 0x000000056115a211 */ /* 0x088fe400028f0c62 */
        /* <DEDUP_REMOVED lines=14> */
.L_x_1344:
        /* <DEDUP_REMOVED lines=26> */
.L_x_1350:
[----:B------:R-:W2:Y:S04]  /*12960*/  LDL.LU R5, [R1+0x38] ;  /* 0x0000380001057983 */ /* 0x000ea80000300800 */
[----:B------:R-:W3:Y:S04]  /*12970*/  LDL.LU R4, [R1+0x50] ;  /* 0x0000500001047983 */ /* 0x000ee80000300800 */
[----:B------:R-:W4:Y:S04]  /*12980*/  LDL R28, [R1+0x2c] ;  /* 0x00002c00011c7983 */ /* 0x000f280000100800 */
[----:B------:R0:W5:Y:S01]  /*12990*/  LDL R20, [R1+0x4c] ;  /* 0x00004c0001147983 */ /* 0x0001620000100800 */
        /* <DEDUP_REMOVED lines=25> */
[----:B--2---:R-:W-:Y:S02]  /*12b30*/  @P0 SHF.R.U32.HI R7, RZ, R21, R6 ;  /* 0x00000015ff070219 */ /* 0x004fe40000011606 */
        /* <DEDUP_REMOVED lines=20> */
.L_x_1352:
[----:B------:R-:W-:Y:S05]  /*12c80*/  BSYNC B1 ;  /* 0x0000000000017941 */ /* 0x000fea0003800000 */
.L_x_1351:
        /* <DEDUP_REMOVED lines=72> */
[----:B------:R-:W-:Y:S02]  /*13110*/  IMAD R0, R20, 0x40, R12 ;  /* 0x0000004014007824 */ /* 0x000fe400078e020c */
[----:B------:R-:W-:Y:S01]  /*13120*/  IMAD.WIDE.U32 R4, R7, UR4, R4 ;  /* 0x0000000407047c25 */ /* 0x000fe2000f8e0004 */
[----:B------:R-:W-:Y:S01]  /*13130*/  SEL R7, RZ, 0x40, P0 ;  /* 0x00000040ff077807 */ /* 0x000fe20000000000 */
[----:B------:R-:W-:Y:S01]  /*13140*/  ULDC.64 UR4, c[0x0][0xb80] ;  /* 0x0002e00000047ab9 */ /* 0x000fe20000000a00 */
[----:B------:R-:W-:Y:S01]  /*13150*/  ISETP.GE.AND P0, PT, R0, R31, PT ;  /* 0x0000001f0000720c */ /* 0x000fe20003f06270 */
[----:B------:R-:W-:Y:S01]  /*13160*/  IMAD.SHL.U32 R9, R8, 0x20, RZ ;  /* 0x0000002008097824 */ /* 0x000fe200078e00ff */
[----:B------:R-:W-:Y:S01]  /*13170*/  LEA R20, P1, R4, UR4, 0x1 ;  /* 0x0000000404147c11 */ /* 0x000fe2000f8208ff */
[----:B------:R-:W-:-:S02]  /*13180*/  VIADD R30, R192, 0x1c0 ;  /* 0x000001c0c01e7836 */ /* 0x000fc40000000000 */
        /* <DEDUP_REMOVED lines=55> */
.L_x_1354:
[----:B------:R-:W-:Y:S05]  /*13500*/  BSYNC B1 ;  /* 0x0000000000017941 */ /* 0x000fea0003800000 */
.L_x_1353:
        /* <DEDUP_REMOVED lines=36> */
.L_x_1349:
[----:B------:R-:W-:Y:S05]  /*13750*/  BSYNC B0 ;  /* 0x0000000000007941 */ /* 0x000fea0003800000 */
.L_x_1343:
[----:B------:R-:W-:Y:S02]  /*13760*/  ULDC UR4, c[0x0][0xd3c] ;  /* 0x00034f0000047ab9 */ /* 0x000fe40000000800 */
[----:B------:R-:W-:-:S13]  /*13770*/  ISETP.GE.AND P0, PT, R27, UR4, PT ;  /* 0x000000041b007c0c */ /* 0x000fda000bf06270 */
[----:B------:R-:W-:Y:S05]  /*13780*/  @!P0 BRA `(.L_x_1355) ;  /* 0xfffffedc00888947 */ /* 0x000fea000383ffff */
[----:B------:R-:W-:Y:S05]  /*13790*/  BRA `(.L_x_1234) ;  /* 0x0000007c00d87947 */ /* 0x000fea0003800000 */
.L_x_1232:
        /* <DEDUP_REMOVED lines=16> */
.L_x_1356:
        /* <DEDUP_REMOVED lines=41> */
.L_x_1362:
[----:B------:R-:W-:Y:S01]  /*13b30*/  UIADD3 UR4, UR4, 0x1f, URZ ;  /* 0x0000001f04047890 */ /* 0x000fe2000fffe03f */
[----:B------:R-:W-:-:S05]  /*13b40*/  IMAD.U32 R19, RZ, RZ, UR7 ;  /* 0x00000007ff137e24 */ /* 0x000fca000f8e00ff */
        /* <DEDUP_REMOVED lines=10> */
.L_x_1361:
[----:B------:R-:W-:Y:S05]  /*13bf0*/  BSYNC B0 ;  /* 0x0000000000007941 */ /* 0x000fea0003800000 */
.L_x_1360:
        /* <DEDUP_REMOVED lines=21> */
.L_x_1358:
        /* <DEDUP_REMOVED lines=15> */
.L_x_1363:
        /* <DEDUP_REMOVED lines=28> */
.L_x_1359:
[----:B------:R-:W-:Y:S02]  /*14000*/  IMAD.MOV.U32 R17, RZ, RZ, RZ ;  /* 0x000000ffff117224 */ /* 0x000fe400078e00ff */
[----:B------:R-:W-:Y:S02]  /*14010*/  IMAD.U32 R16, RZ, RZ, UR6 ;  /* 0x00000006ff107e24 */ /* 0x000fe4000f8e00ff */
[----:B------:R-:W-:-:S07]  /*14020*/  IMAD.MOV.U32 R18, RZ, RZ, RZ ;  /* 0x000000ffff127224 */ /* 0x000fce00078e00ff */
.L_x_1364:
[----:B------:R-:W-:-:S13]  /*14030*/  ISETP.NE.AND P0, PT, R5, RZ, PT ;  /* 0x000000ff0500720c */ /* 0x000fda0003f05270 */
[----:B------:R-:W0:Y:S01]  /*14040*/  @!P0 S2R R3, SR_CgaCtaId ;  /* 0x0000000000038919 */ /* 0x000e220000008800 */
[----:B------:R-:W-:-:S04]  /*14050*/  @!P0 MOV R2, 0x400 ;  /* 0x0000040000028802 */ /* 0x000fc80000000f00 */
[----:B0-----:R-:W-:-:S05]  /*14060*/  @!P0 LEA R2, R3, R2, 0x18 ;  /* 0x0000000203028211 */ /* 0x001fca00078ec0ff */
[----:B------:R1:W-:Y:S01]  /*14070*/  @!P0 STS.128 [R2+0x388d0], R16 ;  /* 0x0388d01002008388 */ /* 0x0003e20000000c00 */
[----:B------:R-:W-:Y:S06]  /*14080*/  BAR.ARV 0x5, 0x180 ;  /* 0x0146000000007b1d */ /* 0x000fec0000002000 */
.L_x_1357:
[----:B------:R2:W-:Y:S01]  /*14090*/  STL [R1+0x28], RZ ;  /* 0x000028ff01007387 */ /* 0x0005e20000100800 */
[----:B------:R-:W-:Y:S01]  /*140a0*/  ULDC UR4, c[0x0][0xd3c] ;  /* 0x00034f0000047ab9 */ /* 0x000fe20000000800 */
[----:B------:R-:W-:Y:S01]  /*140b0*/  IMAD.MOV.U32 R28, RZ, RZ, 0x1 ;  /* 0x00000001ff1c7424 */ /* 0x000fe200078e00ff */
[----:B0-----:R-:W-:Y:S01]  /*140c0*/  ISETP.GE.AND P0, PT, R19, UR4, PT ;  /* 0x0000000413007c0c */ /* 0x001fe2000bf06270 */
[----:B------:R-:W-:-:S12]  /*140d0*/  IMAD.MOV.U32 R25, RZ, RZ, RZ ;  /* 0x000000ffff197224 */ /* 0x000fd800078e00ff */
[----:B--2---:R-:W-:Y:S05]  /*140e0*/  @P0 BRA `(.L_x_1365) ;  /* 0x0000007000a80947 */ /* 0x004fea0003800000 */
[----:B------:R-:W2:Y:S01]  /*140f0*/  LDL R4, [R1+0x8] ;  /* 0x0000080001047983 */ /* 0x000ea20000100800 */
[----:B------:R-:W0:Y:S01]  /*14100*/  S2UR UR5, SR_CgaCtaId ;  /* 0x00000000000579c3 */ /* 0x000e220000008800 */
[C---:B-1----:R-:W-:Y:S01]  /*14110*/  IMAD.SHL.U32 R2, R0.reuse, 0x8, RZ ;  /* 0x0000000800027824 */ /* 0x042fe200078e00ff */
[----:B------:R-:W-:Y:S01]  /*14120*/  LOP3.LUT R5, R0, 0x7f, RZ, 0xc0, !PT ;  /* 0x0000007f00057812 */ /* 0x000fe200078ec0ff */
[----:B------:R-:W-:Y:S01]  /*14130*/  UMOV UR4, 0x400 ;  /* 0x0000040000047882 */ /* 0x000fe20000000000 */
[----:B------:R-:W-:Y:S01]  /*14140*/  BSSY B8, `(.L_x_1365) ;  /* 0x0000724000087945 */ /* 0x000fe20003800000 */
[----:B------:R-:W-:Y:S01]  /*14150*/  IMAD.MOV.U32 R29, RZ, RZ, 0x1 ;  /* 0x00000001ff1d7424 */ /* 0x000fe200078e00ff */
[C---:B------:R-:W-:Y:S01]  /*14160*/  LOP3.LUT R3, R2.reuse, 0x1f8, RZ, 0xc0, !PT ;  /* 0x000001f802037812 */ /* 0x040fe200078ec0ff */
[----:B------:R-:W-:Y:S01]  /*14170*/  IMAD.SHL.U32 R36, R5, 0x8, RZ ;  /* 0x0000000805247824 */ /* 0x000fe200078e00ff */
[----:B------:R-:W-:Y:S02]  /*14180*/  LOP3.LUT R2, R2, 0x38, RZ, 0xc0, !PT ;  /* 0x0000003802027812 */ /* 0x000fe400078ec0ff */
[----:B------:R-:W-:-:S02]  /*14190*/  CS2R R24, SRZ ;  /* 0x0000000000187805 */ /* 0x000fc4000001ff00 */
[----:B------:R-:W-:Y:S01]  /*141a0*/  LOP3.LUT R3, R3, 0x38, R0, 0x78, !PT ;  /* 0x0000003803037812 */ /* 0x000fe200078e7800 */
[----:B------:R-:W-:Y:S01]  /*141b0*/  IMAD.SHL.U32 R0, R0, 0x10, RZ ;  /* 0x0000001000007824 */ /* 0x000fe200078e00ff */
[----:B------:R-:W-:Y:S01]  /*141c0*/  ULDC.64 UR38, c[0x0][0x198] ;  /* 0x0000660000267ab9 */ /* 0x000fe20000000a00 */
[----:B------:R-:W-:Y:S01]  /*141d0*/  IMAD.MOV.U32 R28, RZ, RZ, 0x1 ;  /* 0x00000001ff1c7424 */ /* 0x000fe200078e00ff */
[----:B------:R-:W-:Y:S01]  /*141e0*/  LOP3.LUT R36, R3, 0x200, R36, 0xf8, !PT ;  /* 0x0000020003247812 */ /* 0x000fe200078ef824 */
[----:B------:R-:W-:Y:S01]  /*141f0*/  ULDC UR36, c[0x0][0xc] ;  /* 0x0000030000247ab9 */ /* 0x000fe20000000800 */
[----:B------:R-:W-:-:S04]  /*14200*/  SHF.R.U32.HI R3, RZ, 0x3, R5 ;  /* 0x00000003ff037819 */ /* 0x000fc80000011605 */
[----:B------:R-:W-:Y:S02]  /*14210*/  LOP3.LUT R3, R3, 0x70, R0, 0xf8, !PT ;  /* 0x0000007003037812 */ /* 0x000fe400078ef800 */
[C---:B------:R-:W-:Y:S01]  /*14220*/  LOP3.LUT R0, R2.reuse, 0x40, RZ, 0xfc, !PT ;  /* 0x0000004002007812 */ /* 0x040fe200078efcff */
[----:B0-----:R-:W-:Y:S01]  /*14230*/  ULEA UR4, UR5, UR4, 0x18 ;  /* 0x0000000405047291 */ /* 0x001fe2000f8ec03f */
[C---:B------:R-:W-:Y:S02]  /*14240*/  LOP3.LUT R3, R2.reuse, 0xc0, RZ, 0xfc, !PT ;  /* 0x000000c002037812 */ /* 0x040fe400078efcff */
[C---:B------:R-:W-:Y:S02]  /*14250*/  LOP3.LUT R0, R2.reuse, 0x100, RZ, 0xfc, !PT ;  /* 0x0000010002007812 */ /* 0x040fe400078efcff */
[C---:B------:R-:W-:Y:S01]  /*14260*/  LOP3.LUT R3, R2.reuse, 0x180, RZ, 0xfc, !PT ;  /* 0x0000018002037812 */ /* 0x040fe200078efcff */
[----:B------:R-:W-:Y:S01]  /*14270*/  IMAD.U32 R23, RZ, RZ, UR4 ;  /* 0x00000004ff177e24 */ /* 0x000fe2000f8e00ff */
[----:B------:R-:W-:-:S03]  /*14280*/  LOP3.LUT R0, R2, 0x1c0, RZ, 0xfc, !PT ;  /* 0x000001c002007812 */ /* 0x000fc600078efcff */
[----:B------:R-:W-:Y:S01]  /*14290*/  IMAD R26, R36, 0x2, R23 ;  /* 0x00000002241a7824 */ /* 0x000fe200078e0217 */
[----:B--2---:R-:W-:-:S05]  /*142a0*/  LOP3.LUT R4, R4, 0x2, RZ, 0xfc, !PT ;  /* 0x0000000204047812 */ /* 0x004fca00078efcff */
[----:B------:R0:W-:Y:S04]  /*142b0*/  STL [R1+0x4c], R4 ;  /* 0x00004c0401007387 */ /* 0x0001e80000100800 */
[----:B------:R1:W-:Y:S01]  /*142c0*/  STL [R1+0x28], RZ ;  /* 0x000028ff01007387 */ /* 0x0003e20000100800 */
[C---:B0-----:R-:W-:Y:S02]  /*142d0*/  LOP3.LUT R4, R2.reuse, 0x80, RZ, 0xfc, !PT ;  /* 0x0000008002047812 */ /* 0x041fe400078efcff */
[----:B-1----:R-:W-:-:S07]  /*142e0*/  LOP3.LUT R4, R2, 0x140, RZ, 0xfc, !PT ;  /* 0x0000014002047812 */ /* 0x002fce00078efcff */
.L_x_1478:
[----:B0-----:R-:W0:Y:S02]  /*142f0*/  LDC.64 R2, c[0x0][0xd88] ;  /* 0x00036200ff027b82 */ /* 0x001e240000000a00 */
[----:B0-----:R-:W-:-:S05]  /*14300*/  IMAD.WIDE R2, R19, 0x4, R2 ;  /* 0x0000000413027825 */ /* 0x001fca00078e0202 */
[----:B--2---:R-:W2:Y:S01]  /*14310*/  LDG.E R37, desc[UR40][R2.64] ;  /* 0x0000002802257981 */ /* 0x004ea2000c1e1900 */
[----:B------:R-:W-:Y:S05]  /*14320*/  YIELD ;  /* 0x0000000000007946 */ /* 0x000fea0003800000 */
[----:B------:R-:W-:Y:S01]  /*14330*/  ULDC.64 UR4, c[0x0][0xb20] ;  /* 0x0002c80000047ab9 */ /* 0x000fe20000000a00 */
[----:B------:R-:W-:Y:S01]  /*14340*/  IMAD.MOV.U32 R34, RZ, RZ, RZ ;  /* 0x000000ffff227224 */ /* 0x000fe200078e00ff */
[----:B------:R-:W-:Y:S01]  /*14350*/  ISETP.NE.U32.AND P0, PT, RZ, UR4, PT ;  /* 0x00000004ff007c0c */ /* 0x000fe2000bf05070 */
[----:B---3--:R-:W-:Y:S01]  /*14360*/  IMAD.MOV.U32 R6, RZ, RZ, RZ ;  /* 0x000000ffff067224 */ /* 0x008fe200078e00ff */
[----:B------:R-:W-:Y:S01]  /*14370*/  ULDC.64 UR8, c[0x0][0xb10] ;  /* 0x0002c40000087ab9 */ /* 0x000fe20000000a00 */
[----:B------:R-:W-:Y:S01]  /*14380*/  ULDC.64 UR6, c[0x0][0xb08] ;  /* 0x0002c20000067ab9 */ /* 0x000fe20000000a00 */
[----:B------:R-:W-:-:S02]  /*14390*/  ISETP.NE.AND.EX P0, PT, RZ, UR5, PT, P0 ;  /* 0x00000005ff007c0c */ /* 0x000fc4000bf05300 */
        /* <DEDUP_REMOVED lines=24> */
[----:B--2---:R0:W-:Y:S02]  /*14520*/  STL [R1], R6 ;  /* 0x0000000601007387 */ /* 0x0041e40000100800 */
        /* <DEDUP_REMOVED lines=17> */
[----:B--2---:R-:W-:-:S05]  /*14640*/  IMAD.IADD R2, R2, 0x1, -R8 ;  /* 0x0000000102027824 */ /* 0x004fca00078e0a08 */
[----:B------:R1:W-:Y:S02]  /*14650*/  STL [R1+0x1c], R2 ;  /* 0x00001c0201007387 */ /* 0x0003e40000100800 */
.L_x_1366:
        /* <DEDUP_REMOVED lines=9> */
.L_x_1367:
        /* <DEDUP_REMOVED lines=9> */
.L_x_1368:
        /* <DEDUP_REMOVED lines=32> */
.L_x_1523:
[----:B--2---:R-:W-:Y:S02]  /*14980*/  ISETP.NE.AND P0, PT, R14, RZ, PT ;  /* 0x000000ff0e00720c */ /* 0x004fe40003f05270 */
[----:B------:R-:W-:-:S11]  /*14990*/  PLOP3.LUT P6, PT, PT, PT, PT, 0x8, 0x0 ;  /* 0x000000000000781c */ /* 0x000fd60003fce170 */
[----:B------:R-:W-:Y:S05]  /*149a0*/  @P0 BRA `(.L_x_1372) ;  /* 0x00000000000c0947 */ /* 0x000fea0003800000 */
[----:B------:R-:W-:-:S03]  /*149b0*/  UMOV UR4, 0xffffffff ;  /* 0xffffffff00047882 */ /* 0x000fc60000000000 */
[----:B------:R-:W-:Y:S05]  /*149c0*/  BRA.DIV UR4, `(.L_x_1373) ;  /* 0x0000007a041c7947 */ /* 0x000fea000b800000 */
[----:B------:R-:W-:-:S13]  /*149d0*/  ELECT P6, URZ, PT ;  /* 0x00000000003f782f */ /* 0x000fda00038c0000 */
.L_x_1372:
        /* <DEDUP_REMOVED lines=9> */
.L_x_1526:
[----:B------:R-:W-:Y:S05]  /*14a70*/  BSYNC B1 ;  /* 0x0000000000017941 */ /* 0x000fea0003800000 */
.L_x_1374:
        /* <DEDUP_REMOVED lines=10> */
.L_x_1527:
[----:B------:R-:W-:Y:S05]  /*14b20*/  BSYNC B2 ;  /* 0x0000000000027941 */ /* 0x000fea0003800000 */
.L_x_1378:
        /* <DEDUP_REMOVED lines=9> */
.L_x_1381:
[----:B------:R-:W-:Y:S05]  /*14bc0*/  BSYNC B2 ;  /* 0x0000000000027941 */ /* 0x000fea0003800000 */
.L_x_1380:
        /* <DEDUP_REMOVED lines=12> */
.L_x_1382:
        /* <DEDUP_REMOVED lines=13> */
.L_x_1528:
[----:B------:R-:W-:Y:S05]  /*14d60*/  BSYNC B2 ;  /* 0x0000000000027941 */ /* 0x000fea0003800000 */
.L_x_1383:
[----:B------:R-:W-:Y:S01]  /*14d70*/  BSSY B2, `(.L_x_1385) ;  /* 0x000000b000027945 */ /* 0x000fe20003800000 */
[----:B------:R-:W-:Y:S02]  /*14d80*/  IMAD.MOV.U32 R10, RZ, RZ, 0x0 ;  /* 0x00000000ff0a7424 */ /* 0x000fe400078e00ff */
[----:B------:R-:W-:Y:S01]  /*14d90*/  IMAD.MOV.U32 R11, RZ, RZ, 0x12f00000 ;  /* 0x12f00000ff0b7424 */ /* 0x000fe200078e00ff */
[----:B------:R-:W-:Y:S06]  /*14da0*/  @P1 BRA `(.L_x_1386) ;  /* 0x00000000001c1947 */ /* 0x000fec0003800000 */
[----:B------:R-:W2:Y:S01]  /*14db0*/  S2R R8, SR_TID.X ;  /* 0x0000000000087919 */ /* 0x000ea20000002100 */
[----:B01----:R-:W-:-:S04]  /*14dc0*/  IMAD.MOV.U32 R6, RZ, RZ, 0x10000 ;  /* 0x00010000ff067424 */ /* 0x003fc800078e00ff */
[----:B------:R3:W-:Y:S01]  /*14dd0*/  SYNCS.ARRIVE.TRANS64 RZ, [R3+URZ+0x388b0], R6 ;  /* 0x0388b00603ff79a7 */ /* 0x0007e2000800003f */
[----:B--2---:R-:W-:-:S04]  /*14de0*/  LOP3.LUT R8, R8, 0x1f, RZ, 0xc0, !PT ;  /* 0x0000001f08087812 */ /* 0x004fc800078ec0ff */
[----:B------:R-:W-:-:S13]  /*14df0*/  ISETP.NE.AND P0, PT, R8, RZ, PT ;  /* 0x000000ff0800720c */ /* 0x000fda0003f05270 */
[----:B---3--:R-:W-:Y:S05]  /*14e00*/  @!P0 BRA `(.L_x_1386) ;  /* 0x0000000000048947 */ /* 0x008fea0003800000 */
[----:B------:R-:W-:Y:S01]  /*14e10*/  BPT.TRAP 0x1 ;  /* 0x000000040000795c */ /* 0x000fe20000300000 */
.L_x_1386:
[----:B------:R-:W-:Y:S05]  /*14e20*/  BSYNC B2 ;  /* 0x0000000000027941 */ /* 0x000fea0003800000 */
.L_x_1385:
        /* <DEDUP_REMOVED lines=9> */
.L_x_1387:
        /* <DEDUP_REMOVED lines=15> */
.L_x_1388:
        /* <DEDUP_REMOVED lines=15> */
.L_x_1389:
        /* <DEDUP_REMOVED lines=15> */
.L_x_1390:
        /* <DEDUP_REMOVED lines=15> */
.L_x_1391:
        /* <DEDUP_REMOVED lines=15> */
.L_x_1392:
        /* <DEDUP_REMOVED lines=15> */
.L_x_1393:
        /* <DEDUP_REMOVED lines=15> */
.L_x_1394:
        /* <DEDUP_REMOVED lines=10> */
.L_x_1377:
[----:B------:R-:W-:Y:S05]  /*155f0*/  BSYNC B1 ;  /* 0x0000000000017941 */ /* 0x000fea0003800000 */
.L_x_1376:
        /* <DEDUP_REMOVED lines=9> */
.L_x_1414:
        /* <DEDUP_REMOVED lines=11> */
.L_x_1529:
[----:B------:R-:W-:Y:S05]  /*15740*/  BSYNC B2 ;  /* 0x0000000000027941 */ /* 0x000fea0003800000 */
.L_x_1397:
        /* <DEDUP_REMOVED lines=9> */
.L_x_1400:
[----:B------:R-:W-:Y:S05]  /*157e0*/  BSYNC B2 ;  /* 0x0000000000027941 */ /* 0x000fea0003800000 */
.L_x_1399:
        /* <DEDUP_REMOVED lines=11> */
.L_x_1401:
        /* <DEDUP_REMOVED lines=13> */
.L_x_1530:
[----:B------:R-:W-:Y:S05]  /*15970*/  BSYNC B2 ;  /* 0x0000000000027941 */ /* 0x000fea0003800000 */
.L_x_1402:
[----:B------:R-:W-:Y:S01]  /*15980*/  BSSY B2, `(.L_x_1404) ;  /* 0x000000b000027945 */ /* 0x000fe20003800000 */
[----:B01----:R-:W-:Y:S02]  /*15990*/  IMAD.MOV.U32 R2, RZ, RZ, 0x0 ;  /* 0x00000000ff027424 */ /* 0x003fe400078e00ff */
[----:B------:R-:W-:Y:S01]  /*159a0*/  IMAD.MOV.U32 R3, RZ, RZ, 0x12f00000 ;  /* 0x12f00000ff037424 */ /* 0x000fe200078e00ff */
[----:B------:R-:W-:Y:S06]  /*159b0*/  @P2 BRA `(.L_x_1405) ;  /* 0x00000000001c2947 */ /* 0x000fec0003800000 */
[----:B------:R-:W0:Y:S01]  /*159c0*/  S2R R11, SR_TID.X ;  /* 0x00000000000b7919 */ /* 0x000e220000002100 */
[----:B------:R-:W-:-:S04]  /*159d0*/  IMAD.MOV.U32 R7, RZ, RZ, 0x10000 ;  /* 0x00010000ff077424 */ /* 0x000fc800078e00ff */
[----:B------:R1:W-:Y:S01]  /*159e0*/  SYNCS.ARRIVE.TRANS64 RZ, [R6+URZ+0x388b0], R7 ;  /* 0x0388b00706ff79a7 */ /* 0x0003e2000800003f */
[----:B0-----:R-:W-:-:S04]  /*159f0*/  LOP3.LUT R11, R11, 0x1f, RZ, 0xc0, !PT ;  /* 0x0000001f0b0b7812 */ /* 0x001fc800078ec0ff */
[----:B------:R-:W-:-:S13]  /*15a00*/  ISETP.NE.AND P1, PT, R11, RZ, PT ;  /* 0x000000ff0b00720c */ /* 0x000fda0003f25270 */
[----:B-1----:R-:W-:Y:S05]  /*15a10*/  @!P1 BRA `(.L_x_1405) ;  /* 0x0000000000049947 */ /* 0x002fea0003800000 */
[----:B------:R-:W-:Y:S01]  /*15a20*/  BPT.TRAP 0x1 ;  /* 0x000000040000795c */ /* 0x000fe20000300000 */
.L_x_1405:
[----:B------:R-:W-:Y:S05]  /*15a30*/  BSYNC B2 ;  /* 0x0000000000027941 */ /* 0x000fea0003800000 */
.L_x_1404:
        /* <DEDUP_REMOVED lines=9> */
.L_x_1406:
        /* <DEDUP_REMOVED lines=15> */
.L_x_1407:
        /* <DEDUP_REMOVED lines=15> */
.L_x_1408:
        /* <DEDUP_REMOVED lines=15> */
.L_x_1409:
        /* <DEDUP_REMOVED lines=15> */
.L_x_1410:
        /* <DEDUP_REMOVED lines=15> */
.L_x_1411:
        /* <DEDUP_REMOVED lines=15> */
.L_x_1412:
        /* <DEDUP_REMOVED lines=15> */
.L_x_1413:
        /* <DEDUP_REMOVED lines=10> */
.L_x_1396:
[----:B------:R-:W-:Y:S05]  /*16200*/  BSYNC B1 ;  /* 0x0000000000017941 */ /* 0x000fea0003800000 */
.L_x_1395:
        /* <DEDUP_REMOVED lines=8> */
.L_x_1370:
[----:B------:R-:W-:Y:S05]  /*16290*/  BSYNC B0 ;  /* 0x0000000000007941 */ /* 0x000fea0003800000 */
.L_x_1369:
        /* <DEDUP_REMOVED lines=23> */
.L_x_1416:
        /* <DEDUP_REMOVED lines=8> */
[----:B------:R-:W-:Y:S02]  /*16490*/  IMAD.U32 R4, RZ, RZ, UR6 ;  /* 0x00000006ff047e24 */ /* 0x000fe4000f8e00ff */
[----:B-1----:R-:W1:Y:S01]  /*164a0*/  LDC.64 R2, c[0x4][R2] ;  /* 0x0100000002027b82 */ /* 0x002e620000000a00 */
[----:B------:R-:W-:Y:S02]  /*164b0*/  IMAD.U32 R5, RZ, RZ, UR7 ;  /* 0x00000007ff057e24 */ /* 0x000fe4000f8e00ff */
[----:B------:R-:W-:Y:S02]  /*164c0*/  IMAD.U32 R6, RZ, RZ, UR8 ;  /* 0x00000008ff067e24 */ /* 0x000fe4000f8e00ff */
[----:B------:R-:W-:-:S02]  /*164d0*/  IMAD.U32 R7, RZ, RZ, UR9 ;  /* 0x00000009ff077e24 */ /* 0x000fc4000f8e00ff */
[----:B------:R-:W-:Y:S02]  /*164e0*/  IMAD.U32 R10, RZ, RZ, UR4 ;  /* 0x00000004ff0a7e24 */ /* 0x000fe4000f8e00ff */
[----:B------:R-:W-:Y:S02]  /*164f0*/  IMAD.U32 R11, RZ, RZ, UR5 ;  /* 0x00000005ff0b7e24 */ /* 0x000fe4000f8e00ff */
[----:B0-----:R-:W-:Y:S02]  /*16500*/  IMAD.MOV.U32 R8, RZ, RZ, 0x70 ;  /* 0x00000070ff087424 */ /* 0x001fe400078e00ff */
[----:B------:R-:W-:Y:S02]  /*16510*/  IMAD.MOV.U32 R12, RZ, RZ, 0x1 ;  /* 0x00000001ff0c7424 */ /* 0x000fe400078e00ff */
[----:B------:R-:W-:-:S07]  /*16520*/  IMAD.MOV.U32 R13, RZ, RZ, RZ ;  /* 0x000000ffff0d7224 */ /* 0x000fce00078e00ff */
[----:B------:R-:W-:-:S07]  /*16530*/  LEPC R20, `(.L_x_1419) ;  /* 0x000000001014794e */ /* 0x000fce0000000000 */
[----:B-1----:R-:W-:Y:S05]  /*16540*/  CALL.ABS.NOINC R2 ;  /* 0x0000000002007343 */ /* 0x002fea0003c00000 */
.L_x_1419:
[----:B------:R-:W-:Y:S05]  /*16550*/  BSYNC B6 ;  /* 0x0000000000067941 */ /* 0x000fea0003800000 */
.L_x_1418:
        /* <DEDUP_REMOVED lines=20> */
.L_x_1422:
        /* <DEDUP_REMOVED lines=15> */
.L_x_1421:
[----:B------:R-:W-:Y:S05]  /*16790*/  BSYNC B6 ;  /* 0x0000000000067941 */ /* 0x000fea0003800000 */
.L_x_1420:
[----:B------:R-:W-:Y:S01]  /*167a0*/  ULDC.64 UR4, c[0x0][0xaf0] ;  /* 0x0002bc0000047ab9 */ /* 0x000fe20000000a00 */
[----:B------:R-:W2:Y:S01]  /*167b0*/  S2R R20, SR_TID.X ;  /* 0x0000000000147919 */ /* 0x000ea20000002100 */
[----:B------:R-:W-:Y:S01]  /*167c0*/  ISETP.NE.U32.AND P0, PT, RZ, UR4, PT ;  /* 0x00000004ff007c0c */ /* 0x000fe2000bf05070 */
[----:B------:R-:W3:Y:S03]  /*167d0*/  LDC R10, c[0x0][0x430] ;  /* 0x00010c00ff0a7b82 */ /* 0x000ee60000000800 */
[----:B------:R-:W-:-:S13]  /*167e0*/  ISETP.NE.AND.EX P0, PT, RZ, UR5, PT, P0 ;  /* 0x00000005ff007c0c */ /* 0x000fda000bf05300 */
[----:B------:R-:W-:Y:S01]  /*167f0*/  @P0 IADD3 R2, P1, R27, UR4, RZ ;  /* 0x000000041b020c10 */ /* 0x000fe2000ff3e0ff */
[----:B------:R-:W4:Y:S01]  /*16800*/  S2R R11, SR_TID.X ;  /* 0x00000000000b7919 */ /* 0x000f220000002100 */
[----:B------:R-:W-:Y:S02]  /*16810*/  ULDC UR4, c[0x0][0x320] ;  /* 0x0000c80000047ab9 */ /* 0x000fe40000000800 */
[----:B-1----:R-:W-:-:S05]  /*16820*/  @P0 IADD3.X R3, R30, UR5, RZ, P1, !PT ;  /* 0x000000051e030c10 */ /* 0x002fca0008ffe4ff */
[----:B------:R1:W5:Y:S01]  /*16830*/  @P0 LDG.E R32, desc[UR40][R2.64] ;  /* 0x0000002802200981 */ /* 0x000362000c1e1900 */
[----:B--2---:R-:W-:-:S04]  /*16840*/  LOP3.LUT R20, R20, 0x7f, RZ, 0xc0, !PT ;  /* 0x0000007f14147812 */ /* 0x004fc800078ec0ff */
[----:B------:R-:W-:Y:S02]  /*16850*/  SHF.R.U32.HI R21, RZ, 0x3, R20 ;  /* 0x00000003ff157819 */ /* 0x000fe40000011614 */
[----:B------:R-:W2:Y:S02]  /*16860*/  S2R R20, SR_TID.X ;  /* 0x0000000000147919 */ /* 0x000ea40000002100 */
[----:B--2---:R-:W-:-:S05]  /*16870*/  IMAD.SHL.U32 R20, R20, 0x10, RZ ;  /* 0x0000001014147824 */ /* 0x004fca00078e00ff */
[----:B------:R-:W-:Y:S02]  /*16880*/  LOP3.LUT R20, R21, 0x70, R20, 0xf8, !PT ;  /* 0x0000007015147812 */ /* 0x000fe400078ef814 */
[----:B------:R-:W2:Y:S01]  /*16890*/  S2R R21, SR_TID.X ;  /* 0x0000000000157919 */ /* 0x000ea20000002100 */
[----:B---3--:R-:W-:Y:S01]  /*168a0*/  ISETP.NE.AND P1, PT, R10, 0x1, PT ;  /* 0x000000010a00780c */ /* 0x008fe20003f25270 */
[----:B------:R-:W-:-:S12]  /*168b0*/  VIADD R31, R31, 0xffffffc0 ;  /* 0xffffffc01f1f7836 */ /* 0x000fd80000000000 */
[----:B-1----:R-:W1:Y:S01]  /*168c0*/  @P1 LDC R3, c[0x0][0x434] ;  /* 0x00010d00ff031b82 */ /* 0x002e620000000800 */
[----:B--2---:R-:W-:-:S07]  /*168d0*/  IMAD.SHL.U32 R21, R21, 0x8, RZ ;  /* 0x0000000815157824 */ /* 0x004fce00078e00ff */
[----:B------:R-:W2:Y:S01]  /*168e0*/  @P1 LDC R2, c[0x0][0x438] ;  /* 0x00010e00ff021b82 */ /* 0x000ea20000000800 */
[----:B------:R-:W-:-:S04]  /*168f0*/  LOP3.LUT R21, R21, 0x38, RZ, 0xc0, !PT ;  /* 0x0000003815157812 */ /* 0x000fc800078ec0ff */
[----:B------:R-:W-:-:S04]  /*16900*/  LOP3.LUT R21, R21, 0x40, RZ, 0xfc, !PT ;  /* 0x0000004015157812 */ /* 0x000fc800078efcff */
[----:B------:R-:W-:Y:S02]  /*16910*/  ISETP.GE.AND P2, PT, R21, UR4, PT ;  /* 0x0000000415007c0c */ /* 0x000fe4000bf46270 */
[----:B------:R-:W3:Y:S01]  /*16920*/  S2R R21, SR_TID.X ;  /* 0x0000000000157919 */ /* 0x000ee20000002100 */
[----:B------:R-:W-:-:S05]  /*16930*/  IMAD.IADD R4, R20, 0x1, R31 ;  /* 0x0000000114047824 */ /* 0x000fca00078e021f */
[C---:B------:R-:W-:Y:S01]  /*16940*/  ISETP.GE.AND P0, PT, R4.reuse, R35, PT ;  /* 0x000000230400720c */ /* 0x040fe20003f06270 */
[----:B------:R-:W-:Y:S02]  /*16950*/  IMAD.IADD R0, R4, 0x1, R34 ;  /* 0x0000000104007824 */ /* 0x000fe400078e0222 */
[----:B----4-:R-:W-:Y:S01]  /*16960*/  IMAD.SHL.U32 R11, R11, 0x8, RZ ;  /* 0x000000080b0b7824 */ /* 0x010fe200078e00ff */
[----:B------:R-:W-:Y:S01]  /*16970*/  ISETP.GT.U32.OR P0, PT, R20, 0x3f, P0 ;  /* 0x0000003f1400780c */ /* 0x000fe20000704470 */
[----:B-1----:R-:W-:-:S03]  /*16980*/  @P1 IMAD.HI.U32 R3, R0, R3, RZ ;  /* 0x0000000300031227 */ /* 0x002fc600078e00ff */
[----:B------:R-:W-:Y:S01]  /*16990*/  LOP3.LUT R11, R11, 0x38, RZ, 0xc0, !PT ;  /* 0x000000380b0b7812 */ /* 0x000fe200078ec0ff */
[----:B0-----:R-:W-:Y:S01]  /*169a0*/  IMAD.MOV.U32 R8, RZ, RZ, R0 ;  /* 0x000000ffff087224 */ /* 0x001fe200078e0000 */
[----:B--2---:R-:W-:Y:S02]  /*169b0*/  @P1 SHF.R.U32.HI R8, RZ, R2, R3 ;  /* 0x00000002ff081219 */ /* 0x004fe40000011603 */
[----:B------:R-:W-:Y:S02]  /*169c0*/  ISETP.GE.AND P1, PT, R11, UR4, PT ;  /* 0x000000040b007c0c */ /* 0x000fe4000bf26270 */
[----:B------:R-:W-:Y:S02]  /*169d0*/  LOP3.LUT R22, R22, 0xffffffbf, RZ, 0xc0, !PT ;  /* 0xffffffbf16167812 */ /* 0x000fe400078ec0ff */
[----:B------:R-:W-:Y:S01]  /*169e0*/  SEL R9, RZ, 0xffffffff, P2 ;  /* 0xffffffffff097807 */ /* 0x000fe20001000000 */
[----:B------:R-:W0:Y:S01]  /*169f0*/  @!P0 LDC.64 R2, c[0x0][0x428] ;  /* 0x00010a00ff028b82 */ /* 0x000e220000000a00 */
[----:B------:R-:W-:Y:S01]  /*16a00*/  @P2 LOP3.LUT R22, R22, 0x40, RZ, 0xfc, !PT ;  /* 0x0000004016162812 */ /* 0x000fe200078efcff */
[----:B---3--:R-:W-:Y:S01]  /*16a10*/  IMAD.SHL.U32 R21, R21, 0x8, RZ ;  /* 0x0000000815157824 */ /* 0x008fe200078e00ff */
[----:B------:R-:W-:Y:S01]  /*16a20*/  SEL R4, RZ, 0x1, P1 ;  /* 0x00000001ff047807 */ /* 0x000fe20000800000 */
[----:B------:R-:W-:-:S03]  /*16a30*/  IMAD.SHL.U32 R9, R9, 0x2, RZ ;  /* 0x0000000209097824 */ /* 0x000fc600078e00ff */
[----:B------:R-:W-:Y:S02]  /*16a40*/  LOP3.LUT R21, R21, 0x38, RZ, 0xc0, !PT ;  /* 0x0000003815157812 */ /* 0x000fe400078ec0ff */
[----:B------:R-:W-:Y:S02]  /*16a50*/  LOP3.LUT R22, R22, 0xffffff7f, RZ, 0xc0, !PT ;  /* 0xffffff7f16167812 */ /* 0x000fe400078ec0ff */
[C---:B------:R-:W-:Y:S02]  /*16a60*/  LOP3.LUT R33, R21.reuse, 0x80, RZ, 0xfc, !PT ;  /* 0x0000008015217812 */ /* 0x040fe400078efcff */
[----:B------:R-:W-:Y:S02]  /*16a70*/  LOP3.LUT R21, R21, 0xc0, RZ, 0xfc, !PT ;  /* 0x000000c015157812 */ /* 0x000fe400078efcff */
[----:B------:R-:W-:Y:S02]  /*16a80*/  @P1 LOP3.LUT R22, R22, 0x80, RZ, 0xfc, !PT ;  /* 0x0000008016161812 */ /* 0x000fe400078efcff */
[----:B------:R-:W-:-:S02]  /*16a90*/  LOP3.LUT R9, R9, 0x2, R4, 0xe2, !PT ;  /* 0x0000000209097812 */ /* 0x000fc400078ee204 */
[----:B------:R-:W-:Y:S01]  /*16aa0*/  ISETP.GE.AND P2, PT, R33, UR4, PT ;  /* 0x0000000421007c0c */ /* 0x000fe2000bf46270 */
[----:B------:R-:W1:Y:S01]  /*16ab0*/  @!P0 LDC.64 R4, c[0x0][0x418] ;  /* 0x00010600ff048b82 */ /* 0x000e620000000a00 */
[----:B------:R-:W-:Y:S02]  /*16ac0*/  ISETP.GE.AND P1, PT, R21, UR4, PT ;  /* 0x0000000415007c0c */ /* 0x000fe4000bf26270 */
[----:B------:R-:W-:Y:S02]  /*16ad0*/  SEL R6, RZ, 0x4, P2 ;  /* 0x00000004ff067807 */ /* 0x000fe40001000000 */
[----:B------:R-:W-:-:S04]  /*16ae0*/  SEL R7, RZ, 0x8, P1 ;  /* 0x00000008ff077807 */ /* 0x000fc80000800000 */
[----:B------:R-:W-:Y:S01]  /*16af0*/  LOP3.LUT R9, R7, R9, R6, 0xfe, !PT ;  /* 0x0000000907097212 */ /* 0x000fe200078efe06 */
[--C-:B------:R-:W-:Y:S01]  /*16b00*/  @!P0 IMAD.MOV.U32 R6, RZ, RZ, R8.reuse ;  /* 0x000000ffff068224 */ /* 0x100fe200078e0008 */
[----:B------:R-:W-:Y:S02]  /*16b10*/  @!P0 SHF.R.S32.HI R7, RZ, 0x1f, R8 ;  /* 0x0000001fff078819 */ /* 0x000fe40000011408 */
[----:B------:R-:W-:-:S04]  /*16b20*/  LOP3.LUT R22, R22, 0xffffffdf, RZ, 0xc0, !PT ;  /* 0xffffffdf16167812 */ /* 0x000fc800078ec0ff */
[----:B------:R-:W-:-:S04]  /*16b30*/  @P2 LOP3.LUT R22, R22, 0x20, RZ, 0xfc, !PT ;  /* 0x0000002016162812 */ /* 0x000fc800078efcff */
[----:B------:R-:W-:-:S04]  /*16b40*/  LOP3.LUT R22, R22, 0xffffffef, RZ, 0xc0, !PT ;  /* 0xffffffef16167812 */ /* 0x000fc800078ec0ff */
[----:B------:R-:W-:Y:S02]  /*16b50*/  @P1 LOP3.LUT R22, R22, 0x10, RZ, 0xfc, !PT ;  /* 0x0000001016161812 */ /* 0x000fe400078efcff */
[----:B-----5:R-:W-:Y:S01]  /*16b60*/  SHF.R.S32.HI R35, RZ, 0x1f, R32 ;  /* 0x0000001fff237819 */ /* 0x020fe20000011420 */
[----:B0-----:R-:W-:-:S04]  /*16b70*/  @!P0 IMAD.WIDE.U32 R6, R32, R2, R6 ;  /* 0x0000000220068225 */ /* 0x001fc800078e0006 */
[----:B------:R-:W-:-:S04]  /*16b80*/  @!P0 IMAD R2, R35, R2, RZ ;  /* 0x0000000223028224 */ /* 0x000fc800078e02ff */
[----:B------:R-:W-:Y:S01]  /*16b90*/  @!P0 IMAD R3, R32, R3, R2 ;  /* 0x0000000320038224 */ /* 0x000fe200078e0202 */
[----:B-1----:R-:W-:-:S03]  /*16ba0*/  @!P0 LEA R4, P1, R6, R4, 0x2 ;  /* 0x0000000406048211 */ /* 0x002fc600078210ff */
[----:B------:R-:W-:Y:S02]  /*16bb0*/  @!P0 IMAD.IADD R3, R7, 0x1, R3 ;  /* 0x0000000107038824 */ /* 0x000fe400078e0203 */
[----:B------:R-:W-:-:S03]  /*16bc0*/  IMAD.MOV.U32 R2, RZ, RZ, RZ ;  /* 0x000000ffff027224 */ /* 0x000fc600078e00ff */
[----:B------:R-:W-:-:S05]  /*16bd0*/  @!P0 LEA.HI.X R5, R6, R5, R3, 0x2, P1 ;  /* 0x0000000506058211 */ /* 0x000fca00008f1403 */
[----:B------:R0:W2:Y:S01]  /*16be0*/  @!P0 LDG.E R2, desc[UR40][R4.64] ;  /* 0x0000002804028981 */ /* 0x0000a2000c1e1900 */
[----:B------:R-:W1:Y:S01]  /*16bf0*/  S2R R21, SR_TID.X ;  /* 0x0000000000157919 */ /* 0x000e620000002100 */
[----:B------:R-:W-:Y:S01]  /*16c00*/  LOP3.LUT R13, R11, 0x1c0, RZ, 0xfc, !PT ;  /* 0x000001c00b0d7812 */ /* 0x000fe200078efcff */
[----:B-1----:R-:W-:-:S05]  /*16c10*/  IMAD.SHL.U32 R21, R21, 0x8, RZ ;  /* 0x0000000815157824 */ /* 0x002fca00078e00ff */
[----:B------:R-:W-:-:S04]  /*16c20*/  LOP3.LUT R21, R21, 0x38, RZ, 0xc0, !PT ;  /* 0x0000003815157812 */ /* 0x000fc800078ec0ff */
[----:B------:R-:W-:-:S04]  /*16c30*/  LOP3.LUT R12, R21, 0x180, RZ, 0xfc, !PT ;  /* 0x00000180150c7812 */ /* 0x000fc800078efcff */
[----:B------:R-:W-:Y:S02]  /*16c40*/  ISETP.GE.AND P0, PT, R12, UR4, PT ;  /* 0x000000040c007c0c */ /* 0x000fe4000bf06270 */
[C---:B------:R-:W-:Y:S02]  /*16c50*/  LOP3.LUT R12, R11.reuse, 0x100, RZ, 0xfc, !PT ;  /* 0x000001000b0c7812 */ /* 0x040fe400078efcff */
[----:B------:R-:W-:Y:S02]  /*16c60*/  LOP3.LUT R11, R11, 0x140, RZ, 0xfc, !PT ;  /* 0x000001400b0b7812 */ /* 0x000fe400078efcff */
[----:B------:R-:W-:Y:S02]  /*16c70*/  ISETP.GE.AND P3, PT, R12, UR4, PT ;  /* 0x000000040c007c0c */ /* 0x000fe4000bf66270 */
[----:B------:R-:W-:Y:S02]  /*16c80*/  ISETP.GE.AND P2, PT, R11, UR4, PT ;  /* 0x000000040b007c0c */ /* 0x000fe4000bf46270 */
[----:B------:R-:W-:-:S02]  /*16c90*/  SEL R3, RZ, 0x10, P3 ;  /* 0x00000010ff037807 */ /* 0x000fc40001800000 */
[----:B0-----:R-:W-:-:S04]  /*16ca0*/  SEL R4, RZ, 0x20, P2 ;  /* 0x00000020ff047807 */ /* 0x001fc80001000000 */
[----:B------:R-:W-:Y:S02]  /*16cb0*/  LOP3.LUT R3, R4, R9, R3, 0xfe, !PT ;  /* 0x0000000904037212 */ /* 0x000fe400078efe03 */
[----:B------:R-:W-:-:S04]  /*16cc0*/  LOP3.LUT R22, R22, 0xfffffff7, RZ, 0xc0, !PT ;  /* 0xfffffff716167812 */ /* 0x000fc800078ec0ff */
[----:B------:R-:W-:-:S04]  /*16cd0*/  @P3 LOP3.LUT R22, R22, 0x8, RZ, 0xfc, !PT ;  /* 0x0000000816163812 */ /* 0x000fc800078efcff */
[----:B------:R-:W-:-:S04]  /*16ce0*/  LOP3.LUT R22, R22, 0xfffffffb, RZ, 0xc0, !PT ;  /* 0xfffffffb16167812 */ /* 0x000fc800078ec0ff */
[----:B------:R-:W-:Y:S01]  /*16cf0*/  @P2 LOP3.LUT R22, R22, 0x4, RZ, 0xfc, !PT ;  /* 0x0000000416162812 */ /* 0x000fe200078efcff */
[----:B--2---:R0:W-:Y:S02]  /*16d00*/  STL [R1+0x4], R2 ;  /* 0x0000040201007387 */ /* 0x0041e40000100800 */
[----:B0-----:R-:W-:-:S04]  /*16d10*/  SEL R2, RZ, 0x40, P0 ;  /* 0x00000040ff027807 */ /* 0x001fc80000000000 */
[----:B------:R-:W-:Y:S01]  /*16d20*/  LOP3.LUT R5, R3, R2, RZ, 0xfc, !PT ;  /* 0x0000000203057212 */ /* 0x000fe200078efcff */
[----:B------:R-:W-:-:S04]  /*16d30*/  IMAD.MOV R2, RZ, RZ, -R8 ;  /* 0x000000ffff027224 */ /* 0x000fc800078e0a08 */
[----:B------:R-:W-:Y:S01]  /*16d40*/  IMAD R0, R10, R2, R0 ;  /* 0x000000020a007224 */ /* 0x000fe200078e0200 */
[----:B------:R0:W-:Y:S04]  /*16d50*/  STL [R1+0x44], R5 ;  /* 0x0000440501007387 */ /* 0x0001e80000100800 */
[----:B------:R0:W-:Y:S01]  /*16d60*/  STL [R1+0xc], R0 ;  /* 0x00000c0001007387 */ /* 0x0001e20000100800 */
[----:B------:R-:W-:Y:S01]  /*16d70*/  ISETP.GE.AND P0, PT, R13, UR4, PT ;  /* 0x000000040d007c0c */ /* 0x000fe2000bf06270 */
[----:B------:R-:W-:-:S03]  /*16d80*/  UMOV UR4, 0xffffffff ;  /* 0xffffffff00047882 */ /* 0x000fc60000000000 */
[----:B------:R-:W-:Y:S01]  /*16d90*/  SEL R33, RZ, 0x80, P0 ;  /* 0x00000080ff217807 */ /* 0x000fe20000000000 */
[----:B------:R-:W-:Y:S08]  /*16da0*/  BRA.DIV UR4, `(.L_x_1423) ;  /* 0x0000005604a87947 */ /* 0x000ff0000b800000 */
.L_x_1533:
[----:B0-----:R-:W2:Y:S01]  /*16db0*/  LDL R0, [R1+0x4c] ;  /* 0x00004c0001007983 */ /* 0x001ea20000100800 */
[----:B------:R-:W-:Y:S02]  /*16dc0*/  ISETP.GT.U32.AND P1, PT, R20, 0x3f, PT ;  /* 0x0000003f1400780c */ /* 0x000fe40003f24070 */
[----:B------:R-:W-:Y:S02]  /*16dd0*/  LOP3.LUT R22, R22, 0xfffffeff, RZ, 0xc0, !PT ;  /* 0xfffffeff16167812 */ /* 0x000fe400078ec0ff */
[----:B------:R-:W-:Y:S02]  /*16de0*/  LOP3.LUT R33, R5, R33, RZ, 0xfc, !PT ;  /* 0x0000002105217212 */ /* 0x000fe400078efcff */
[----:B------:R-:W-:Y:S02]  /*16df0*/  LOP3.LUT R22, R22, 0xfffffffe, RZ, 0xc0, !PT ;  /* 0xfffffffe16167812 */ /* 0x000fe400078ec0ff */
[----:B------:R-:W-:-:S05]  /*16e00*/  SHF.R.S32.HI R30, RZ, 0x1f, R18 ;  /* 0x0000001fff1e7819 */ /* 0x000fca0000011412 */
[----:B------:R-:W-:Y:S02]  /*16e10*/  @P1 LOP3.LUT R22, R22, 0x1, RZ, 0xfc, !PT ;  /* 0x0000000116161812 */ /* 0x000fe400078efcff */
[----:B--2---:R-:W-:-:S13]  /*16e20*/  ISETP.NE.AND P0, PT, R0, 0x3, PT ;  /* 0x000000030000780c */ /* 0x004fda0003f05270 */
[----:B------:R-:W-:Y:S01]  /*16e30*/  @P0 LOP3.LUT R22, R22, 0x100, RZ, 0xfc, !PT ;  /* 0x0000010016160812 */ /* 0x000fe200078efcff */
[----:B------:R-:W-:Y:S06]  /*16e40*/  @!P0 BRA `(.L_x_1424) ;  /* 0x0000000000048947 */ /* 0x000fec0003800000 */
[----:B------:R-:W-:Y:S01]  /*16e50*/  BPT.TRAP 0x1 ;  /* 0x000000040000795c */ /* 0x000fe20000300000 */
.L_x_1424:
[----:B------:R-:W-:Y:S01]  /*16e60*/  IMAD R27, R25, 0x8, R23 ;  /* 0x00000008191b7824 */ /* 0x000fe200078e0217 */
[----:B------:R-:W-:Y:S01]  /*16e70*/  SHF.L.U32 R0, R28, 0x1f, RZ ;  /* 0x0000001f1c007819 */ /* 0x000fe200000006ff */
[----:B------:R-:W-:Y:S03]  /*16e80*/  BSSY B0, `(.L_x_1425) ;  /* 0x0000003000007945 */ /* 0x000fe60003800000 */
[----:B------:R-:W0:Y:S02]  /*16e90*/  SYNCS.PHASECHK.TRANS64.TRYWAIT P0, [R27+URZ+0x38840], R0 ;  /* 0x038840001b0075a7 */ /* 0x000e24000800017f */
[----:B0-----:R-:W-:Y:S05]  /*16ea0*/  @!P0 BRA `(.L_x_1426) ;  /* 0x00000054009c8947 */ /* 0x001fea0003800000 */
.L_x_1534:
[----:B------:R-:W-:Y:S05]  /*16eb0*/  BSYNC B0 ;  /* 0x0000000000007941 */ /* 0x000fea0003800000 */
.L_x_1425:
[----:B------:R-:W0:Y:S01]  /*16ec0*/  LDL R2, [R1+0xc] ;  /* 0x00000c0001027983 */ /* 0x000e220000100800 */
[----:B------:R-:W-:-:S03]  /*16ed0*/  ULDC.64 UR4, c[0x0][0x300] ;  /* 0x0000c00000047ab9 */ /* 0x000fc60000000a00 */
[----:B------:R-:W2:Y:S04]  /*16ee0*/  LDL R4, [R1+0x4] ;  /* 0x0000040001047983 */ /* 0x000ea80000100800 */
[----:B------:R-:W3:Y:S01]  /*16ef0*/  LDL R6, [R1+0x10] ;  /* 0x0000100001067983 */ /* 0x000ee20000100800 */
[----:B------:R-:W-:Y:S01]  /*16f00*/  LOP3.LUT R22, R22, 0xfffffffd, RZ, 0xc0, !PT ;  /* 0xfffffffd16167812 */ /* 0x000fe200078ec0ff */
[----:B------:R-:W1:Y:S02]  /*16f10*/  S2R R7, SR_TID.X ;  /* 0x0000000000077919 */ /* 0x000e640000002100 */
[----:B-1----:R-:W-:-:S05]  /*16f20*/  IMAD.SHL.U32 R7, R7, 0x8, RZ ;  /* 0x0000000807077824 */ /* 0x002fca00078e00ff */
[----:B------:R-:W-:Y:S02]  /*16f30*/  LOP3.LUT R7, R7, 0x38, RZ, 0xc0, !PT ;  /* 0x0000003807077812 */ /* 0x000fe400078ec0ff */
[----:B0-----:R-:W-:Y:S02]  /*16f40*/  SHF.R.S32.HI R0, RZ, 0x1f, R2 ;  /* 0x0000001fff007819 */ /* 0x001fe40000011402 */
[----:B--2---:R-:W-:-:S03]  /*16f50*/  SHF.R.S32.HI R5, RZ, 0x1f, R4 ;  /* 0x0000001fff057819 */ /* 0x004fc60000011404 */
        /* <DEDUP_REMOVED lines=10> */
[----:B------:R-:W-:Y:S01]  /*17000*/  ULDC.64 UR4, c[0x0][0x308] ;  /* 0x0000c20000047ab9 */ /* 0x000fe20000000a00 */
[----:B------:R-:W0:Y:S02]  /*17010*/  S2R R4, SR_TID.X ;  /* 0x0000000000047919 */ /* 0x000e240000002100 */
[----:B------:R-:W-:Y:S02]  /*17020*/  IMAD.IADD R3, R3, 0x1, R0 ;  /* 0x0000000103037824 */ /* 0x000fe400078e0200 */
[----:B------:R-:W-:Y:S02]  /*17030*/  IMAD R0, R30, UR4, RZ ;  /* 0x000000041e007c24 */ /* 0x000fe4000f8e02ff */
[----:B------:R-:W-:-:S04]  /*17040*/  IMAD.WIDE.U32 R2, R18, UR4, R2 ;  /* 0x0000000412027c25 */ /* 0x000fc8000f8e0002 */
[----:B------:R-:W-:Y:S01]  /*17050*/  IMAD R0, R18, UR5, R0 ;  /* 0x0000000512007c24 */ /* 0x000fe2000f8e0200 */
[----:B------:R-:W-:Y:S01]  /*17060*/  ULDC.64 UR4, c[0x0][0x2e8] ;  /* 0x0000ba0000047ab9 */ /* 0x000fe20000000a00 */
[----:B0-----:R-:W-:-:S04]  /*17070*/  LOP3.LUT R4, R4, 0x7f, RZ, 0xc0, !PT ;  /* 0x0000007f04047812 */ /* 0x001fc800078ec0ff */
[----:B-1----:R-:W-:Y:S01]  /*17080*/  SHF.R.U32.HI R5, RZ, 0x3, R4 ;  /* 0x00000003ff057819 */ /* 0x002fe20000011604 */
[----:B------:R-:W-:Y:S01]  /*17090*/  IMAD.IADD R4, R3, 0x1, R0 ;  /* 0x0000000103047824 */ /* 0x000fe200078e0200 */
[C---:B------:R-:W-:Y:S01]  /*170a0*/  LEA R0, P0, R2.reuse, UR4, 0x1 ;  /* 0x0000000402007c11 */ /* 0x040fe2000f8008ff */
[----:B------:R-:W-:Y:S01]  /*170b0*/  ULDC UR4, c[0x0][0x2f4] ;  /* 0x0000bd0000047ab9 */ /* 0x000fe20000000800 */
[----:B---3--:R-:W-:Y:S01]  /*170c0*/  IADD3 R31, -R5, R6, -R31 ;  /* 0x00000006051f7210 */ /* 0x008fe20007ffe91f */
        /* <DEDUP_REMOVED lines=39> */
.L_x_1544:
        /* <DEDUP_REMOVED lines=10> */
.L_x_1428:
[----:B------:R-:W-:Y:S02]  /*173e0*/  PLOP3.LUT P1, PT, P1, P0, PT, 0xa2, 0x0 ;  /* 0x000000000000781c */ /* 0x000fe40000f21472 */
[----:B------:R-:W-:-:S08]  /*173f0*/  @P0 R2UR P1, UR4, R27 ;  /* 0x000000001b0402ca */ /* 0x000fd00000020000 */
[----:B------:R-:W-:-:S05]  /*17400*/  @P0 PLOP3.LUT P0, PT, P1, PT, PT, 0x80, 0x0 ;  /* 0x000000000000081c */ /* 0x000fca0000f0f070 */
[----:B------:R-:W-:Y:S01]  /*17410*/  @!P1 SYNCS.ARRIVE.TRANS64.RED.A0T1 RZ, [UR4+0x38830], RZ ;  /* 0x038830ffffff99a7 */ /* 0x000fe20008200404 */
[----:B------:R-:W-:Y:S07]  /*17420*/  @!P1 ARRIVES.LDGSTSBAR.64.TRANSCNT [UR4+0x38830] ;  /* 0x03883000ff0099b0 */ /* 0x000fee0008000a84 */
[----:B------:R-:W-:Y:S05]  /*17430*/  @P0 BRA.U.ANY `(.L_x_1428) ;  /* 0xfffffffd00e80947 */ /* 0x000fea000393ffff */
[----:B------:R-:W-:Y:S01]  /*17440*/  NOP ;  /* 0x0000000000007918 */ /* 0x000fe20000000000 */
[----:B------:R-:W2:Y:S02]  /*17450*/  LDL R0, [R1+0x4c] ;  /* 0x00004c0001007983 */ /* 0x000ea40000100800 */
[----:B--2---:R-:W-:-:S13]  /*17460*/  ISETP.NE.AND P2, PT, R0, 0x3, PT ;  /* 0x000000030000780c */ /* 0x004fda0003f45270 */
[----:B------:R-:W-:Y:S05]  /*17470*/  @!P2 BRA `(.L_x_1429) ;  /* 0x000000000004a947 */ /* 0x000fea0003800000 */
[----:B------:R-:W-:Y:S01]  /*17480*/  BPT.TRAP 0x1 ;  /* 0x000000040000795c */ /* 0x000fe20000300000 */
.L_x_1429:
[----:B------:R1:W5:Y:S01]  /*17490*/  LDL.LU R0, [R1+0x20] ;  /* 0x0000200001007983 */ /* 0x0003620000300800 */
[----:B------:R1:W-:Y:S03]  /*174a0*/  SYNCS.ARRIVE.TRANS64.A1T0 RZ, [R27+URZ+0x38830], RZ ;  /* 0x038830ff1bff79a7 */ /* 0x0003e6000810003f */
[----:B0-----:R1:W5:Y:S02]  /*174b0*/  LDL R2, [R1] ;  /* 0x0000000001027983 */ /* 0x0013640000100800 */
[----:B------:R-:W-:Y:S05]  /*174c0*/  WARPSYNC.ALL ;  /* 0x0000000000007948 */ /* 0x000fea0003800000 */
[----:B------:R-:W-:Y:S01]  /*174d0*/  ULDC.64 UR4, c[0x0][0xaf8] ;  /* 0x0002be0000047ab9 */ /* 0x000fe20000000a00 */
[----:B------:R-:W-:Y:S01]  /*174e0*/  BSSY B6, `(.L_x_1430) ;  /* 0x000001d000067945 */ /* 0x000fe20003800000 */
[----:B------:R-:W-:Y:S01]  /*174f0*/  BAR.SYNC.DEFER_BLOCKING 0x8, 0x100 ;  /* 0x0204000000007b1d */ /* 0x000fe20000010000 */
[----:B------:R-:W-:-:S04]  /*17500*/  ISETP.NE.U32.AND P0, PT, RZ, UR4, PT ;  /* 0x00000004ff007c0c */ /* 0x000fc8000bf05070 */
[----:B------:R-:W-:-:S04]  /*17510*/  ISETP.NE.AND.EX P0, PT, RZ, UR5, PT, P0 ;  /* 0x00000005ff007c0c */ /* 0x000fc8000bf05300 */
[----:B------:R-:W-:-:S05]  /*17520*/  SEL R4, R37, RZ, !P0 ;  /* 0x000000ff25047207 */ /* 0x000fca0004000000 */
[----:B------:R0:W-:Y:S01]  /*17530*/  STL [R1+0x14], R4 ;  /* 0x0000140401007387 */ /* 0x0001e20000100800 */
[----:B-----5:R-:W-:Y:S01]  /*17540*/  SEL R3, R0, RZ, !P0 ;  /* 0x000000ff00037207 */ /* 0x020fe20004000000 */
[----:B------:R-:W-:-:S04]  /*17550*/  VIADD R0, R23, 0x20400 ;  /* 0x0002040017007836 */ /* 0x000fc80000000000 */
[----:B------:R0:W-:Y:S01]  /*17560*/  STL [R1+0x30], R3 ;  /* 0x0000300301007387 */ /* 0x0001e20000100800 */
[----:B------:R-:W-:Y:S02]  /*17570*/  LOP3.LUT P0, RZ, R0, 0x3ff, RZ, 0xc0, !PT ;  /* 0x000003ff00ff7812 */ /* 0x000fe4000780c0ff */
[----:B------:R-:W-:-:S05]  /*17580*/  SHF.R.S32.HI R0, RZ, 0x1f, R2 ;  /* 0x0000001fff007819 */ /* 0x000fca0000011402 */
[----:B------:R0:W-:Y:S06]  /*17590*/  STL [R1+0x2c], R0 ;  /* 0x00002c0001007387 */ /* 0x0001ec0000100800 */
[----:B------:R-:W-:Y:S05]  /*175a0*/  @!P0 BRA `(.L_x_1431) ;  /* 0x0000000000408947 */ /* 0x000fea0003800000 */
[----:B------:R-:W-:Y:S01]  /*175b0*/  MOV R2, 0x0 ;  /* 0x0000000000027802 */ /* 0x000fe20000000f00 */
[----:B------:R-:W-:Y:S01]  /*175c0*/  ULDC.64 UR4, c[0x4][0x90] ;  /* 0x0100240000047ab9 */ /* 0x000fe20000000a00 */
[----:B------:R-:W-:Y:S01]  /*175d0*/  ULDC.64 UR6, c[0x4][0x98] ;  /* 0x0100260000067ab9 */ /* 0x000fe20000000a00 */
[----:B------:R-:W-:Y:S01]  /*175e0*/  ULDC.64 UR8, c[0x4][0x20] ;  /* 0x0100080000087ab9 */ /* 0x000fe20000000a00 */
[----:B0-----:R-:W-:Y:S02]  /*175f0*/  IMAD.U32 R4, RZ, RZ, UR4 ;  /* 0x00000004ff047e24 */ /* 0x001fe4000f8e00ff */
        /* <DEDUP_REMOVED lines=11> */
.L_x_1431:
[----:B------:R-:W-:Y:S05]  /*176b0*/  BSYNC B6 ;  /* 0x0000000000067941 */ /* 0x000fea0003800000 */
.L_x_1430:
[----:B------:R-:W2:Y:S01]  /*176c0*/  LDL R20, [R1+0x30] ;  /* 0x0000300001147983 */ /* 0x000ea20000100800 */
[----:B------:R-:W3:Y:S01]  /*176d0*/  LDC R6, c[0x0][0x448] ;  /* 0x00011200ff067b82 */ /* 0x000ee20000000800 */
[----:B------:R-:W-:Y:S02]  /*176e0*/  ULDC.64 UR4, c[0x0][0x298] ;  /* 0x0000a60000047ab9 */ /* 0x000fe40000000a00 */
[----:B0-----:R-:W4:Y:S04]  /*176f0*/  LDL R4, [R1+0x2c] ;  /* 0x00002c0001047983 */ /* 0x001f280000100800 */
[----:B------:R-:W4:Y:S04]  /*17700*/  LDL R5, [R1] ;  /* 0x0000000001057983 */ /* 0x000f280000100800 */
[----:B------:R0:W5:Y:S01]  /*17710*/  LDL R9, [R1+0x1c] ;  /* 0x00001c0001097983 */ /* 0x0001620000100800 */
[----:B------:R-:W1:Y:S01]  /*17720*/  S2R R2, SR_TID.X ;  /* 0x0000000000027919 */ /* 0x000e620000002100 */
[----:B------:R-:W0:Y:S01]  /*17730*/  S2R R0, SR_TID.X ;  /* 0x0000000000007919 */ /* 0x000e220000002100 */
[----:B---3--:R-:W-:-:S13]  /*17740*/  ISETP.NE.AND P0, PT, R6, 0x1, PT ;  /* 0x000000010600780c */ /* 0x008fda0003f05270 */
[----:B------:R-:W3:Y:S01]  /*17750*/  @P0 LDC R3, c[0x0][0x450] ;  /* 0x00011400ff030b82 */ /* 0x000ee20000000800 */
[----:B-1----:R-:W-:-:S04]  /*17760*/  LOP3.LUT R2, R2, 0x7f, RZ, 0xc0, !PT ;  /* 0x0000007f02027812 */ /* 0x002fc800078ec0ff */
[----:B------:R-:W-:Y:S01]  /*17770*/  SHF.R.U32.HI R2, RZ, 0x3, R2 ;  /* 0x00000003ff027819 */ /* 0x000fe20000011602 */
[----:B0-----:R-:W-:Y:S02]  /*17780*/  IMAD.SHL.U32 R0, R0, 0x10, RZ ;  /* 0x0000001000007824 */ /* 0x001fe400078e00ff */
[----:B--2---:R-:W-:Y:S02]  /*17790*/  IMAD.MOV.U32 R21, RZ, RZ, R20 ;  /* 0x000000ffff157224 */ /* 0x004fe400078e0014 */
[----:B------:R-:W2:Y:S01]  /*177a0*/  LDL R20, [R1+0x14] ;  /* 0x0000140001147983 */ /* 0x000ea20000100800 */
[----:B------:R-:W-:Y:S02]  /*177b0*/  LOP3.LUT R0, R2, 0x70, R0, 0xf8, !PT ;  /* 0x0000007002007812 */ /* 0x000fe400078ef800 */
[----:B------:R-:W0:Y:S03]  /*177c0*/  @P0 LDC R2, c[0x0][0x44c] ;  /* 0x00011300ff020b82 */ /* 0x000e260000000800 */
[----:B------:R-:W-:-:S02]  /*177d0*/  IMAD R37, R17, 0x40, R0 ;  /* 0x0000004011257824 */ /* 0x000fc400078e0200 */
[----:B----4-:R-:W-:Y:S02]  /*177e0*/  IMAD R4, R4, UR4, RZ ;  /* 0x0000000404047c24 */ /* 0x010fe4000f8e02ff */
[----:B------:R-:W-:Y:S02]  /*177f0*/  IMAD.MOV.U32 R0, RZ, RZ, R37 ;  /* 0x000000ffff007224 */ /* 0x000fe400078e0025 */
[----:B------:R-:W-:Y:S02]  /*17800*/  IMAD R4, R5, UR5, R4 ;  /* 0x0000000505047c24 */ /* 0x000fe4000f8e0204 */
[----:B0-----:R-:W-:-:S05]  /*17810*/  @P0 IMAD.HI.U32 R2, R37, R2, RZ ;  /* 0x0000000225020227 */ /* 0x001fca00078e00ff */
[----:B---3--:R-:W-:Y:S01]  /*17820*/  @P0 SHF.R.U32.HI R0, RZ, R3, R2 ;  /* 0x00000003ff000219 */ /* 0x008fe20000011602 */
        /* <DEDUP_REMOVED lines=8> */
[----:B------:R-:W-:Y:S01]  /*178b0*/  IMAD R4, R21, UR4, RZ ;  /* 0x0000000415047c24 */ /* 0x000fe2000f8e02ff */
[----:B------:R-:W0:Y:S02]  /*178c0*/  S2R R7, SR_TID.X ;  /* 0x0000000000077919 */ /* 0x000e240000002100 */
[----:B0-----:R-:W-:-:S05]  /*178d0*/  IMAD.SHL.U32 R7, R7, 0x8, RZ ;  /* 0x0000000807077824 */ /* 0x001fca00078e00ff */
[----:B------:R-:W-:Y:S01]  /*178e0*/  LOP3.LUT R7, R7, 0x38, RZ, 0xc0, !PT ;  /* 0x0000003807077812 */ /* 0x000fe200078ec0ff */
[C---:B--2---:R-:W-:Y:S02]  /*178f0*/  IMAD R4, R20.reuse, UR5, R4 ;  /* 0x0000000514047c24 */ /* 0x044fe4000f8e0204 */
[----:B------:R-:W-:Y:S01]  /*17900*/  IMAD.WIDE.U32 R2, R20, UR4, R2 ;  /* 0x0000000414027c25 */ /* 0x000fe2000f8e0002 */
[----:B------:R-:W-:-:S03]  /*17910*/  ULDC.64 UR4, c[0x0][0x2d0] ;  /* 0x0000b40000047ab9 */ /* 0x000fc60000000a00 */
[----:B------:R-:W-:Y:S01]  /*17920*/  IMAD.IADD R3, R3, 0x1, R4 ;  /* 0x0000000103037824 */ /* 0x000fe200078e0204 */
[----:B------:R-:W-:Y:S01]  /*17930*/  SHF.R.S32.HI R4, RZ, 0x1f, R0 ;  /* 0x0000001fff047819 */ /* 0x000fe20000011400 */
[----:B------:R-:W0:Y:S04]  /*17940*/  S2R R20, SR_TID.X ;  /* 0x0000000000147919 */ /* 0x000e280000002100 */
        /* <DEDUP_REMOVED lines=15> */
[----:B0-----:R-:W-:-:S03]  /*17a40*/  LOP3.LUT R20, R20, 0x7f, RZ, 0xc0, !PT ;  /* 0x0000007f14147812 */ /* 0x001fc600078ec0ff */
[----:B------:R-:W-:Y:S01]  /*17a50*/  LEA.HI.X R3, R2, UR5, R3, 0x1, P0 ;  /* 0x0000000502037c11 */ /* 0x000fe200080f0c03 */
[----:B------:R-:W-:Y:S01]  /*17a60*/  UMOV UR5, 0xffffffff ;  /* 0xffffffff00057882 */ /* 0x000fe20000000000 */
[----:B------:R-:W-:Y:S02]  /*17a70*/  ISETP.GE.AND P1, PT, R7, UR4, PT ;  /* 0x0000000407007c0c */ /* 0x000fe4000bf26270 */
[----:B------:R-:W-:Y:S01]  /*17a80*/  SHF.R.U32.HI R8, RZ, 0x3, R20 ;  /* 0x00000003ff087819 */ /* 0x000fe20000011614 */
[----:B------:R-:W-:Y:S10]  /*17a90*/  BRA.DIV UR5, `(.L_x_1432) ;  /* 0x0000005205047947 */ /* 0x000ff4000b800000 */
[----:B------:R-:W0:Y:S01]  /*17aa0*/  SHFL.IDX PT, R4, R0, RZ, 0x181f ;  /* 0x00181fff00047589 */ /* 0x000e2200000e0000 */
[----:B-----5:R-:W-:Y:S02]  /*17ab0*/  IMAD R2, R9, R6, RZ ;  /* 0x0000000609027224 */ /* 0x020fe400078e02ff */
[----:B------:R-:W-:Y:S01]  /*17ac0*/  IMAD R17, R17, 0x40, R8 ;  /* 0x0000004011117824 */ /* 0x000fe200078e0208 */
[----:B------:R-:W1:Y:S03]  /*17ad0*/  SHFL.IDX PT, R5, R3, RZ, 0x181f ;  /* 0x00181fff03057589 */ /* 0x000e6600000e0000 */
[C---:B------:R-:W-:Y:S01]  /*17ae0*/  VIADD R6, R17.reuse, 0x10 ;  /* 0x0000001011067836 */ /* 0x040fe20000000000 */
[C---:B------:R-:W-:Y:S01]  /*17af0*/  ISETP.GE.AND P0, PT, R17.reuse, R2, PT ;  /* 0x000000021100720c */ /* 0x040fe20003f06270 */
[----:B------:R-:W-:-:S03]  /*17b00*/  VIADD R8, R17, 0x20 ;  /* 0x0000002011087836 */ /* 0x000fc60000000000 */
[----:B------:R-:W-:Y:S04]  /*17b10*/  STL [R1+0x20], R6 ;  /* 0x0000200601007387 */ /* 0x000fe80000100800 */
[----:B------:R-:W-:Y:S05]  /*17b20*/  STL [R1+0x24], R8 ;  /* 0x0000240801007387 */ /* 0x000fea0000100800 */
[----:B0-----:R-:W-:-:S05]  /*17b30*/  @!P0 LEA R4, P2, R7, R4, 0x1 ;  /* 0x0000000407048211 */ /* 0x001fca00078408ff */
[----:B-1----:R-:W-:-:S05]  /*17b40*/  @!P0 IMAD.X R5, RZ, RZ, R5, P2 ;  /* 0x000000ffff058224 */ /* 0x002fca00010e0605 */
[----:B------:R-:W-:Y:S01]  /*17b50*/  @!PT LDS RZ, [RZ] ;  /* 0x00000000fffff984 */ /* 0x000fe20000000800 */
[----:B------:R0:W-:Y:S01]  /*17b60*/  @!P0 LDGSTS.E.BYPASS.LTC128B.128 [R26+0x20400], desc[UR40][R4.64], !P1 ;  /* 0x20400000041a8fae */ /* 0x0001e2000c901d68 */
[----:B------:R-:W-:-:S03]  /*17b70*/  ISETP.GE.AND P0, PT, R6, R2, PT ;  /* 0x000000020600720c */ /* 0x000fc60003f06270 */
[----:B------:R-:W-:Y:S04]  /*17b80*/  SHFL.IDX PT, R6, R3, 0x2, 0x181f ;  /* 0x00581f0003067f89 */ /* 0x000fe800000e0000 */
[----:B0-----:R-:W0:Y:S04]  /*17b90*/  SHFL.IDX PT, R5, R0, 0x1, 0x181f ;  /* 0x00381f0000057f89 */ /* 0x001e2800000e0000 */
[----:B------:R-:W1:Y:S04]  /*17ba0*/  SHFL.IDX PT, R4, R3, 0x1, 0x181f ;  /* 0x00381f0003047f89 */ /* 0x000e6800000e0000 */
[----:B------:R-:W-:Y:S01]  /*17bb0*/  SHFL.IDX PT, R3, R3, 0x3, 0x181f ;  /* 0x00781f0003037f89 */ /* 0x000fe200000e0000 */
[----:B0-----:R-:W-:-:S05]  /*17bc0*/  @!P0 LEA R5, P2, R7, R5, 0x1 ;  /* 0x0000000507058211 */ /* 0x001fca00078408ff */
[----:B-1----:R-:W-:-:S05]  /*17bd0*/  @!P0 IMAD.X R4, RZ, RZ, R4, P2 ;  /* 0x000000ffff048224 */ /* 0x002fca00010e0604 */
[----:B------:R-:W-:-:S04]  /*17be0*/  @!P0 LOP3.LUT R5, R5, R4, RZ, 0x3c, !PT ;  /* 0x0000000405058212 */ /* 0x000fc800078e3cff */
[----:B------:R-:W-:-:S04]  /*17bf0*/  @!P0 LOP3.LUT R4, R5, R4, RZ, 0x3c, !PT ;  /* 0x0000000405048212 */ /* 0x000fc800078e3cff */
[----:B------:R-:W-:-:S05]  /*17c00*/  @!P0 LOP3.LUT R5, R5, R4, RZ, 0x3c, !PT ;  /* 0x0000000405058212 */ /* 0x000fca00078e3cff */
[----:B------:R0:W-:Y:S01]  /*17c10*/  @!P0 LDGSTS.E.BYPASS.LTC128B.128 [R26+0x20c00], desc[UR40][R4.64], !P1 ;  /* 0x20c00000041a8fae */ /* 0x0001e2000c901d68 */
[----:B------:R-:W-:-:S03]  /*17c20*/  ISETP.GE.AND P0, PT, R8, R2, PT ;  /* 0x000000020800720c */ /* 0x000fc60003f06270 */
[----:B0-----:R-:W0:Y:S04]  /*17c30*/  SHFL.IDX PT, R4, R0, 0x2, 0x181f ;  /* 0x00581f0000047f89 */ /* 0x001e2800000e0000 */
[----:B------:R-:W1:Y:S06]  /*17c40*/  SHFL.IDX PT, R0, R0, 0x3, 0x181f ;  /* 0x00781f0000007f89 */ /* 0x000e6c00000e0000 */
[----:B0-----:R-:W-:-:S05]  /*17c50*/  @!P0 LEA R5, P2, R7, R4, 0x1 ;  /* 0x0000000407058211 */ /* 0x001fca00078408ff */
[----:B------:R-:W-:-:S05]  /*17c60*/  @!P0 IMAD.X R4, RZ, RZ, R6, P2 ;  /* 0x000000ffff048224 */ /* 0x000fca00010e0606 */
[----:B------:R-:W-:-:S04]  /*17c70*/  @!P0 LOP3.LUT R5, R5, R4, RZ, 0x3c, !PT ;  /* 0x0000000405058212 */ /* 0x000fc800078e3cff */
[----:B------:R-:W-:-:S04]  /*17c80*/  @!P0 LOP3.LUT R4, R5, R4, RZ, 0x3c, !PT ;  /* 0x0000000405048212 */ /* 0x000fc800078e3cff */
[----:B------:R-:W-:-:S05]  /*17c90*/  @!P0 LOP3.LUT R5, R5, R4, RZ, 0x3c, !PT ;  /* 0x0000000405058212 */ /* 0x000fca00078e3cff */
[----:B-1----:R2:W-:Y:S02]  /*17ca0*/  @!P0 LDGSTS.E.BYPASS.LTC128B.128 [R26+0x21400], desc[UR40][R4.64], !P1 ;  /* 0x21400000041a8fae */ /* 0x0025e4000c901d68 */
.L_x_1553:
[----:B0-2---:R-:W-:-:S05]  /*17cb0*/  VIADD R4, R17, 0x30 ;  /* 0x0000003011047836 */ /* 0x005fca0000000000 */
[----:B------:R-:W-:Y:S01]  /*17cc0*/  ISETP.GE.AND P0, PT, R4, R2, PT ;  /* 0x000000020400720c */ /* 0x000fe20003f06270 */
[----:B------:R0:W-:-:S12]  /*17cd0*/  STL [R1+0x34], R4 ;  /* 0x0000340401007387 */ /* 0x0001d80000100800 */
[----:B------:R-:W-:-:S05]  /*17ce0*/  @!P0 LEA R2, P2, R7, R0, 0x1 ;  /* 0x0000000007028211 */ /* 0x000fca00078408ff */
[----:B------:R-:W-:-:S05]  /*17cf0*/  @!P0 IMAD.X R3, RZ, RZ, R3, P2 ;  /* 0x000000ffff038224 */ /* 0x000fca00010e0603 */
[----:B------:R-:W-:Y:S01]  /*17d00*/  @!PT LDS RZ, [RZ] ;  /* 0x00000000fffff984 */ /* 0x000fe20000000800 */
[----:B------:R-:W-:Y:S01]  /*17d10*/  @!PT LDS RZ, [RZ] ;  /* 0x00000000fffff984 */ /* 0x000fe20000000800 */
[----:B------:R-:W-:Y:S01]  /*17d20*/  @!PT LDS RZ, [RZ] ;  /* 0x00000000fffff984 */ /* 0x000fe20000000800 */
[----:B------:R0:W-:Y:S01]  /*17d30*/  @!P0 LDGSTS.E.BYPASS.LTC128B.128 [R26+0x21c00], desc[UR40][R2.64], !P1 ;  /* 0x21c00000021a8fae */ /* 0x0001e2000c901d68 */
[----:B------:R-:W-:Y:S01]  /*17d40*/  PLOP3.LUT P0, PT, PT, PT, PT, 0x80, 0x0 ;  /* 0x000000000000781c */ /* 0x000fe20003f0f070 */
[----:B------:R-:W-:-:S12]  /*17d50*/  NOP ;  /* 0x0000000000007918 */ /* 0x000fd80000000000 */
.L_x_1433:
        /* <DEDUP_REMOVED lines=28> */
.L_x_1435:
[----:B------:R-:W-:Y:S05]  /*17f20*/  BSYNC B6 ;  /* 0x0000000000067941 */ /* 0x000fea0003800000 */
.L_x_1434:
[----:B------:R-:W2:Y:S01]  /*17f30*/  LDL.LU R0, [R1+0x2c] ;  /* 0x00002c0001007983 */ /* 0x000ea20000300800 */
[----:B------:R-:W1:Y:S01]  /*17f40*/  LDC R6, c[0x0][0x448] ;  /* 0x00011200ff067b82 */ /* 0x000e620000000800 */
[----:B------:R-:W-:Y:S02]  /*17f50*/  ULDC.64 UR4, c[0x0][0x398] ;  /* 0x0000e60000047ab9 */ /* 0x000fe40000000a00 */
[----:B0-----:R-:W3:Y:S04]  /*17f60*/  LDL.LU R2, [R1] ;  /* 0x0000000001027983 */ /* 0x001ee80000300800 */
[----:B------:R-:W4:Y:S04]  /*17f70*/  LDL.LU R21, [R1+0x30] ;  /* 0x0000300001157983 */ /* 0x000f280000300800 */
[----:B------:R-:W5:Y:S01]  /*17f80*/  LDL.LU R20, [R1+0x14] ;  /* 0x0000140001147983 */ /* 0x000f620000300800 */
[----:B------:R-:W-:Y:S01]  /*17f90*/  IMAD.MOV.U32 R4, RZ, RZ, R37 ;  /* 0x000000ffff047224 */ /* 0x000fe200078e0025 */
[----:B------:R-:W-:Y:S01]  /*17fa0*/  LOP3.LUT R22, R22, 0xfffff7ff, RZ, 0xc0, !PT ;  /* 0xfffff7ff16167812 */ /* 0x000fe200078ec0ff */
[----:B------:R-:W0:Y:S01]  /*17fb0*/  S2R R8, SR_TID.X ;  /* 0x0000000000087919 */ /* 0x000e220000002100 */
[----:B-1----:R-:W-:-:S13]  /*17fc0*/  ISETP.NE.AND P0, PT, R6, 0x1, PT ;  /* 0x000000010600780c */ /* 0x002fda0003f05270 */
[----:B------:R-:W1:Y:S01]  /*17fd0*/  @P0 LDC R5, c[0x0][0x450] ;  /* 0x00011400ff050b82 */ /* 0x000e620000000800 */
[----:B0-----:R-:W-:-:S05]  /*17fe0*/  IMAD.SHL.U32 R8, R8, 0x8, RZ ;  /* 0x0000000808087824 */ /* 0x001fca00078e00ff */
[----:B------:R-:W-:-:S04]  /*17ff0*/  LOP3.LUT R8, R8, 0x38, RZ, 0xc0, !PT ;  /* 0x0000003808087812 */ /* 0x000fc800078ec0ff */
[----:B------:R-:W-:Y:S01]  /*18000*/  LOP3.LUT R8, R8, 0xc0, RZ, 0xfc, !PT ;  /* 0x000000c008087812 */ /* 0x000fe200078efcff */
[----:B--2---:R-:W-:-:S04]  /*18010*/  IMAD R0, R0, UR4, RZ ;  /* 0x0000000400007c24 */ /* 0x004fc8000f8e02ff */
[C---:B---3--:R-:W-:Y:S02]  /*18020*/  IMAD R0, R2.reuse, UR5, R0 ;  /* 0x0000000502007c24 */ /* 0x048fe4000f8e0200 */
        /* <DEDUP_REMOVED lines=8> */
[----:B----4-:R-:W-:Y:S02]  /*180b0*/  IMAD R0, R21, UR4, RZ ;  /* 0x0000000415007c24 */ /* 0x010fe4000f8e02ff */
[C---:B-----5:R-:W-:Y:S01]  /*180c0*/  IMAD.WIDE.U32 R2, R20.reuse, UR4, R2 ;  /* 0x0000000414027c25 */ /* 0x060fe2000f8e0002 */
[----:B------:R-:W0:Y:S03]  /*180d0*/  S2R R21, SR_TID.X ;  /* 0x0000000000157919 */ /* 0x000e260000002100 */
[----:B------:R-:W-:Y:S01]  /*180e0*/  IMAD R0, R20, UR5, R0 ;  /* 0x0000000514007c24 */ /* 0x000fe2000f8e0200 */
[----:B------:R-:W-:Y:S01]  /*180f0*/  ULDC.64 UR4, c[0x0][0x3d0] ;  /* 0x0000f40000047ab9 */ /* 0x000fe20000000a00 */
[----:B------:R-:W2:Y:S02]  /*18100*/  S2R R20, SR_TID.X ;  /* 0x0000000000147919 */ /* 0x000ea40000002100 */
[----:B------:R-:W-:-:S02]  /*18110*/  IMAD.IADD R3, R3, 0x1, R0 ;  /* 0x0000000103037824 */ /* 0x000fc400078e0200 */
[----:B------:R-:W3:Y:S01]  /*18120*/  @P0 LDC R0, c[0x0][0x44c] ;  /* 0x00011300ff000b82 */ /* 0x000ee20000000800 */
[----:B0-----:R-:W-:Y:S02]  /*18130*/  IMAD.SHL.U32 R21, R21, 0x8, RZ ;  /* 0x0000000815157824 */ /* 0x001fe400078e00ff */
[----:B---3--:R-:W-:-:S03]  /*18140*/  @P0 IMAD.HI.U32 R0, R37, R0, RZ ;  /* 0x0000000025000227 */ /* 0x008fc600078e00ff */
[----:B------:R-:W-:Y:S01]  /*18150*/  LOP3.LUT R21, R21, 0x38, RZ, 0xc0, !PT ;  /* 0x0000003815157812 */ /* 0x000fe200078ec0ff */
[----:B--2---:R-:W-:Y:S01]  /*18160*/  IMAD.SHL.U32 R20, R20, 0x8, RZ ;  /* 0x0000000814147824 */ /* 0x004fe200078e00ff */
[----:B-1----:R-:W-:Y:S02]  /*18170*/  @P0 SHF.R.U32.HI R4, RZ, R5, R0 ;  /* 0x00000005ff040219 */ /* 0x002fe40000011600 */
[----:B------:R-:W-:Y:S02]  /*18180*/  LOP3.LUT R7, R21, 0x80, RZ, 0xfc, !PT ;  /* 0x0000008015077812 */ /* 0x000fe400078efcff */
[--C-:B------:R-:W-:Y:S01]  /*18190*/  SHF.R.S32.HI R5, RZ, 0x1f, R4.reuse ;  /* 0x0000001fff057819 */ /* 0x100fe20000011404 */
[----:B------:R-:W-:Y:S01]  /*181a0*/  IMAD.MOV R0, RZ, RZ, -R4 ;  /* 0x000000ffff007224 */ /* 0x000fe200078e0a04 */
[----:B------:R-:W0:Y:S01]  /*181b0*/  S2R R21, SR_TID.X ;  /* 0x0000000000157919 */ /* 0x000e220000002100 */
[----:B------:R-:W-:Y:S01]  /*181c0*/  IMAD.WIDE.U32 R2, R4, UR4, R2 ;  /* 0x0000000404027c25 */ /* 0x000fe2000f8e0002 */
[----:B------:R-:W-:-:S03]  /*181d0*/  LOP3.LUT R20, R20, 0x38, RZ, 0xc0, !PT ;  /* 0x0000003814147812 */ /* 0x000fc600078ec0ff */
[----:B------:R-:W-:Y:S02]  /*181e0*/  IMAD R0, R6, R0, R37 ;  /* 0x0000000006007224 */ /* 0x000fe400078e0225 */
        /* <DEDUP_REMOVED lines=11> */
[----:B------:R-:W-:Y:S02]  /*182a0*/  ULDC UR4, c[0x0][0x3b8] ;  /* 0x0000ee0000047ab9 */ /* 0x000fe40000000800 */
[----:B------:R-:W-:Y:S02]  /*182b0*/  ISETP.GE.AND P1, PT, R20, UR4, PT ;  /* 0x0000000414007c0c */ /* 0x000fe4000bf26270 */
[----:B------:R-:W-:Y:S01]  /*182c0*/  LEA.HI.X R4, R2, UR5, R4, 0x1, P0 ;  /* 0x0000000502047c11 */ /* 0x000fe200080f0c04 */
[----:B0-----:R-:W-:Y:S01]  /*182d0*/  IMAD.SHL.U32 R21, R21, 0x8, RZ ;  /* 0x0000000815157824 */ /* 0x001fe200078e00ff */
[----:B------:R-:W-:-:S02]  /*182e0*/  ISETP.GE.AND P0, PT, R7, UR4, PT ;  /* 0x0000000407007c0c */ /* 0x000fc4000bf06270 */
[----:B------:R-:W0:Y:S01]  /*182f0*/  S2R R7, SR_TID.X ;  /* 0x0000000000077919 */ /* 0x000e220000002100 */
[----:B------:R-:W-:Y:S02]  /*18300*/  SEL R0, RZ, 0x1, P1 ;  /* 0x00000001ff007807 */ /* 0x000fe40000800000 */
[----:B------:R-:W-:Y:S02]  /*18310*/  LOP3.LUT R21, R21, 0x38, RZ, 0xc0, !PT ;  /* 0x0000003815157812 */ /* 0x000fe400078ec0ff */
[----:B------:R-:W-:Y:S02]  /*18320*/  SEL R2, RZ, 0x4, P0 ;  /* 0x00000004ff027807 */ /* 0x000fe40000000000 */
[----:B------:R-:W-:Y:S02]  /*18330*/  @P1 LOP3.LUT R22, R22, 0x800, RZ, 0xfc, !PT ;  /* 0x0000080016161812 */ /* 0x000fe400078efcff */
[----:B------:R-:W-:Y:S02]  /*18340*/  ISETP.GE.AND P5, PT, R8, UR4, PT ;  /* 0x0000000408007c0c */ /* 0x000fe4000bfa6270 */
[----:B------:R-:W-:-:S04]  /*18350*/  LOP3.LUT R22, R22, 0xfffffdff, RZ, 0xc0, !PT ;  /* 0xfffffdff16167812 */ /* 0x000fc800078ec0ff */
[----:B------:R-:W-:-:S04]  /*18360*/  @P0 LOP3.LUT R22, R22, 0x200, RZ, 0xfc, !PT ;  /* 0x0000020016160812 */ /* 0x000fc800078efcff */
[----:B------:R-:W-:Y:S01]  /*18370*/  LOP3.LUT R22, R22, 0xfffffbff, RZ, 0xc0, !PT ;  /* 0xfffffbff16167812 */ /* 0x000fe200078ec0ff */
[----:B0-----:R-:W-:-:S05]  /*18380*/  IMAD.SHL.U32 R7, R7, 0x8, RZ ;  /* 0x0000000807077824 */ /* 0x001fca00078e00ff */
[----:B------:R-:W-:-:S04]  /*18390*/  LOP3.LUT R7, R7, 0x38, RZ, 0xc0, !PT ;  /* 0x0000003807077812 */ /* 0x000fc800078ec0ff */
[----:B------:R-:W-:-:S04]  /*183a0*/  LOP3.LUT R7, R7, 0x40, RZ, 0xfc, !PT ;  /* 0x0000004007077812 */ /* 0x000fc800078efcff */
[----:B------:R-:W-:Y:S02]  /*183b0*/  ISETP.GE.AND P0, PT, R7, UR4, PT ;  /* 0x0000000407007c0c */ /* 0x000fe4000bf06270 */
[----:B------:R-:W-:Y:S02]  /*183c0*/  LOP3.LUT R7, R21, 0x100, RZ, 0xfc, !PT ;  /* 0x0000010015077812 */ /* 0x000fe400078efcff */
[----:B------:R-:W0:Y:S01]  /*183d0*/  S2R R21, SR_TID.X ;  /* 0x0000000000157919 */ /* 0x000e220000002100 */
[----:B------:R-:W-:Y:S02]  /*183e0*/  SEL R3, RZ, 0x2, P0 ;  /* 0x00000002ff037807 */ /* 0x000fe40000000000 */
[----:B------:R-:W-:Y:S02]  /*183f0*/  ISETP.GE.AND P4, PT, R7, UR4, PT ;  /* 0x0000000407007c0c */ /* 0x000fe4000bf86270 */
[----:B------:R-:W1:Y:S01]  /*18400*/  S2R R7, SR_TID.X ;  /* 0x0000000000077919 */ /* 0x000e620000002100 */
[----:B------:R-:W-:-:S02]  /*18410*/  IADD3 R0, R2, R3, R0 ;  /* 0x0000000302007210 */ /* 0x000fc40007ffe000 */
[----:B------:R-:W-:Y:S02]  /*18420*/  SEL R2, RZ, 0x10, P4 ;  /* 0x00000010ff027807 */ /* 0x000fe40002000000 */
[----:B------:R-:W-:Y:S02]  /*18430*/  @P0 LOP3.LUT R22, R22, 0x400, RZ, 0xfc, !PT ;  /* 0x0000040016160812 */ /* 0x000fe400078efcff */
[----:B------:R-:W-:-:S04]  /*18440*/  SEL R3, RZ, 0x8, P5 ;  /* 0x00000008ff037807 */ /* 0x000fc80002800000 */
[----:B------:R-:W-:Y:S01]  /*18450*/  IADD3 R0, R2, R0, R3 ;  /* 0x0000000002007210 */ /* 0x000fe20007ffe003 */
[----:B0-----:R-:W-:Y:S02]  /*18460*/  IMAD.SHL.U32 R21, R21, 0x8, RZ ;  /* 0x0000000815157824 */ /* 0x001fe400078e00ff */
[----:B-1----:R-:W-:-:S03]  /*18470*/  IMAD.SHL.U32 R7, R7, 0x8, RZ ;  /* 0x0000000807077824 */ /* 0x002fc600078e00ff */
[----:B------:R-:W-:Y:S02]  /*18480*/  LOP3.LUT R21, R21, 0x38, RZ, 0xc0, !PT ;  /* 0x0000003815157812 */ /* 0x000fe400078ec0ff */
[----:B------:R-:W-:Y:S02]  /*18490*/  LOP3.LUT R7, R7, 0x38, RZ, 0xc0, !PT ;  /* 0x0000003807077812 */ /* 0x000fe400078ec0ff */
[----:B------:R-:W-:Y:S02]  /*184a0*/  LOP3.LUT R8, R21, 0x140, RZ, 0xfc, !PT ;  /* 0x0000014015087812 */ /* 0x000fe400078efcff */
[----:B------:R-:W-:Y:S02]  /*184b0*/  LOP3.LUT R7, R7, 0x180, RZ, 0xfc, !PT ;  /* 0x0000018007077812 */ /* 0x000fe400078efcff */
[----:B------:R-:W-:Y:S02]  /*184c0*/  ISETP.GE.AND P3, PT, R8, UR4, PT ;  /* 0x0000000408007c0c */ /* 0x000fe4000bf66270 */
[----:B------:R-:W-:-:S02]  /*184d0*/  ISETP.GE.AND P0, PT, R7, UR4, PT ;  /* 0x0000000407007c0c */ /* 0x000fc4000bf06270 */
[----:B------:R-:W-:Y:S02]  /*184e0*/  LOP3.LUT R7, R21, 0x1c0, RZ, 0xfc, !PT ;  /* 0x000001c015077812 */ /* 0x000fe400078efcff */
[----:B------:R-:W-:Y:S02]  /*184f0*/  SEL R2, RZ, 0x40, P0 ;  /* 0x00000040ff027807 */ /* 0x000fe40000000000 */
[----:B------:R-:W-:Y:S02]  /*18500*/  SEL R3, RZ, 0x20, P3 ;  /* 0x00000020ff037807 */ /* 0x000fe40001800000 */
[----:B------:R-:W-:Y:S01]  /*18510*/  ISETP.GE.AND P0, PT, R7, UR4, PT ;  /* 0x0000000407007c0c */ /* 0x000fe2000bf06270 */
[----:B------:R-:W-:Y:S01]  /*18520*/  UMOV UR4, 0xffffffff ;  /* 0xffffffff00047882 */ /* 0x000fe20000000000 */
[----:B------:R-:W-:Y:S02]  /*18530*/  IADD3 R0, R2, R0, R3 ;  /* 0x0000000002007210 */ /* 0x000fe40007ffe003 */
[----:B------:R-:W-:-:S05]  /*18540*/  SEL R7, RZ, 0x80, P0 ;  /* 0x00000080ff077807 */ /* 0x000fca0000000000 */
[----:B------:R-:W-:Y:S01]  /*18550*/  IMAD.IADD R7, R0, 0x1, R7 ;  /* 0x0000000100077824 */ /* 0x000fe200078e0207 */
[----:B------:R-:W-:Y:S06]  /*18560*/  BRA.DIV UR4, `(.L_x_1436) ;  /* 0x0000004a04907947 */ /* 0x000fec000b800000 */
[----:B------:R-:W2:Y:S04]  /*18570*/  LDL.LU R9, [R1+0x1c] ;  /* 0x00001c0001097983 */ /* 0x000ea80000300800 */
[----:B------:R-:W3:Y:S04]  /*18580*/  LDL.LU R3, [R1+0x24] ;  /* 0x0000240001037983 */ /* 0x000ee80000300800 */
[----:B------:R-:W4:Y:S01]  /*18590*/  LDL.LU R8, [R1+0x20] ;  /* 0x0000200001087983 */ /* 0x000f220000300800 */
[----:B------:R-:W-:-:S03]  /*185a0*/  LOP3.LUT R22, R22, 0xffbfffff, RZ, 0xc0, !PT ;  /* 0xffbfffff16167812 */ /* 0x000fc600078ec0ff */
[----:B------:R-:W-:Y:S01]  /*185b0*/  SHFL.IDX PT, R14, R5, 0x2, 0x181f ;  /* 0x00581f00050e7f89 */ /* 0x000fe200000e0000 */
[----:B------:R-:W-:-:S04]  /*185c0*/  @P4 LOP3.LUT R22, R22, 0x400000, RZ, 0xfc, !PT ;  /* 0x0040000016164812 */ /* 0x000fc800078efcff */
[C---:B------:R-:W-:Y:S02]  /*185d0*/  LOP3.LUT P4, RZ, R22.reuse, 0x800, RZ, 0xc0, !PT ;  /* 0x0000080016ff7812 */ /* 0x040fe4000788c0ff */
[----:B------:R-:W-:-:S04]  /*185e0*/  LOP3.LUT R22, R22, 0xffdfffff, RZ, 0xc0, !PT ;  /* 0xffdfffff16167812 */ /* 0x000fc800078ec0ff */
[----:B------:R-:W-:-:S04]  /*185f0*/  @P3 LOP3.LUT R22, R22, 0x200000, RZ, 0xfc, !PT ;  /* 0x0020000016163812 */ /* 0x000fc800078efcff */
[----:B------:R-:W-:Y:S01]  /*18600*/  LOP3.LUT P3, RZ, R22, 0x400, RZ, 0xc0, !PT ;  /* 0x0000040016ff7812 */ /* 0x000fe2000786c0ff */
[----:B--2---:R-:W-:Y:S02]  /*18610*/  IMAD R6, R9, R6, RZ ;  /* 0x0000000609067224 */ /* 0x004fe400078e02ff */
[----:B---3--:R-:W-:-:S03]  /*18620*/  IMAD.MOV.U32 R9, RZ, RZ, R3 ;  /* 0x000000ffff097224 */ /* 0x008fc600078e0003 */
[----:B------:R-:W-:Y:S01]  /*18630*/  ISETP.GE.AND P0, PT, R17, R6, PT ;  /* 0x000000061100720c */ /* 0x000fe20003f06270 */
[----:B------:R-:W0:-:S12]  /*18640*/  SHFL.IDX PT, R3, R5, RZ, 0x181f ;  /* 0x00181fff05037589 */ /* 0x000e1800000e0000 */
[----:B------:R-:W-:-:S04]  /*18650*/  @!P0 LOP3.LUT R2, R0, 0x40, RZ, 0xc0, !PT ;  /* 0x0000004000028812 */ /* 0x000fc800078ec0ff */
[----:B------:R-:W-:-:S04]  /*18660*/  @!P0 SHF.R.U32.HI R2, RZ, 0x2, R2 ;  /* 0x00000002ff028819 */ /* 0x000fc80000011602 */
[----:B------:R-:W-:Y:S02]  /*18670*/  @!P0 ISETP.NE.U32.AND P2, PT, R2, RZ, PT ;  /* 0x000000ff0200820c */ /* 0x000fe40003f45070 */
[----:B------:R-:W-:Y:S02]  /*18680*/  @!P0 LOP3.LUT R2, R7, 0x80, RZ, 0xc0, !PT ;  /* 0x0000008007028812 */ /* 0x000fe400078ec0ff */
[----:B0-----:R-:W-:Y:S02]  /*18690*/  @!P0 LEA R3, P6, R20, R3, 0x1 ;  /* 0x0000000314038211 */ /* 0x001fe400078c08ff */
[----:B------:R-:W-:-:S04]  /*186a0*/  @!P0 SHF.R.U32.HI R2, RZ, 0x3, R2 ;  /* 0x00000003ff028819 */ /* 0x000fc80000011602 */
[----:B------:R-:W-:Y:S02]  /*186b0*/  @!P0 ISETP.NE.U32.AND P1, PT, R2, RZ, PT ;  /* 0x000000ff0200820c */ /* 0x000fe40003f25070 */
[----:B------:R-:W0:Y:S02]  /*186c0*/  SHFL.IDX PT, R2, R4, RZ, 0x181f ;  /* 0x00181fff04027589 */ /* 0x000e2400000e0000 */
[----:B0-----:R-:W-:Y:S01]  /*186d0*/  @!P0 IMAD.X R2, RZ, RZ, R2, P6 ;  /* 0x000000ffff028224 */ /* 0x001fe200030e0602 */
[----:B------:R-:W-:-:S04]  /*186e0*/  LOP3.LUT P6, RZ, R22, 0x200, RZ, 0xc0, !PT ;  /* 0x0000020016ff7812 */ /* 0x000fc800078cc0ff */
[----:B------:R-:W-:-:S04]  /*186f0*/  @!P0 LOP3.LUT R3, R3, R2, RZ, 0x3c, !PT ;  /* 0x0000000203038212 */ /* 0x000fc800078e3cff */
[----:B------:R-:W-:-:S04]  /*18700*/  @!P0 LOP3.LUT R2, R3, R2, RZ, 0x3c, !PT ;  /* 0x0000000203028212 */ /* 0x000fc800078e3cff */
[----:B------:R-:W-:-:S05]  /*18710*/  @!P0 LOP3.LUT R3, R3, R2, RZ, 0x3c, !PT ;  /* 0x0000000203038212 */ /* 0x000fca00078e3cff */
[----:B------:R-:W-:Y:S01]  /*18720*/  @!P0 LDGSTS.E.BYPASS.LTC128B.128 [R26+0x26400], desc[UR40][R2.64], !P4 ;  /* 0x26400000021a8fae */ /* 0x000fe2000e101d68 */
[----:B------:R-:W-:-:S03]  /*18730*/  LOP3.LUT P4, RZ, R22, 0x400000, RZ, 0xc0, !PT ;  /* 0x0040000016ff7812 */ /* 0x000fc6000788c0ff */
[----:B------:R-:W-:Y:S01]  /*18740*/  @!P0 LDGSTS.E.BYPASS.LTC128B.128 [R26+0x28400], desc[UR40][R2.64+0x80], !P3 ;  /* 0x28400080021a8fae */ /* 0x000fe2000d901d68 */
[C---:B------:R-:W-:Y:S02]  /*18750*/  LOP3.LUT P3, RZ, R22.reuse, 0x200000, RZ, 0xc0, !PT ;  /* 0x0020000016ff7812 */ /* 0x040fe4000786c0ff */
[----:B------:R-:W-:Y:S01]  /*18760*/  LOP3.LUT R22, R22, 0xffefffff, RZ, 0xc0, !PT ;  /* 0xffefffff16167812 */ /* 0x000fe200078ec0ff */
[----:B------:R-:W-:Y:S03]  /*18770*/  @!P0 LDGSTS.E.BYPASS.LTC128B.128 [R26+0x2a400], desc[UR40][R2.64+0x100], !P6 ;  /* 0x2a400100021a8fae */ /* 0x000fe6000f101d68 */
[----:B------:R-:W-:Y:S01]  /*18780*/  @P6 LOP3.LUT R22, R22, 0x100000, RZ, 0xfc, !PT ;  /* 0x0010000016166812 */ /* 0x000fe200078efcff */
[----:B------:R-:W-:Y:S03]  /*18790*/  @!P0 LDGSTS.E.BYPASS.LTC128B.128 [R26+0x2c400], desc[UR40][R2.64+0x180], !P5 ;  /* 0x2c400180021a8fae */ /* 0x000fe6000e901d68 */
[C---:B------:R-:W-:Y:S01]  /*187a0*/  LOP3.LUT P6, RZ, R22.reuse, 0x800, RZ, 0xc0, !PT ;  /* 0x0000080016ff7812 */ /* 0x040fe200078cc0ff */
[----:B------:R-:W-:Y:S01]  /*187b0*/  @!P0 LDGSTS.E.BYPASS.LTC128B.128 [R26+0x2e400], desc[UR40][R2.64+0x200], !P4 ;  /* 0x2e400200021a8fae */ /* 0x000fe2000e101d68 */
[----:B------:R-:W-:-:S03]  /*187c0*/  LOP3.LUT R22, R22, 0xffff7fff, RZ, 0xc0, !PT ;  /* 0xffff7fff16167812 */ /* 0x000fc600078ec0ff */
[----:B------:R-:W-:Y:S04]  /*187d0*/  @!P0 LDGSTS.E.BYPASS.LTC128B.128 [R26+0x30400], desc[UR40][R2.64+0x280], !P3 ;  /* 0x30400280021a8fae */ /* 0x000fe8000d901d68 */
[----:B------:R-:W-:Y:S04]  /*187e0*/  @!P0 LDGSTS.E.BYPASS.LTC128B.128 [R26+0x32400], desc[UR40][R2.64+0x300], P2 ;  /* 0x32400300021a8fae */ /* 0x000fe80009101d68 */
[----:B------:R0:W-:Y:S01]  /*187f0*/  @!P0 LDGSTS.E.BYPASS.LTC128B.128 [R26+0x34400], desc[UR40][R2.64+0x380], P1 ;  /* 0x34400380021a8fae */ /* 0x0001e20008901d68 */
[----:B----4-:R-:W-:-:S03]  /*18800*/  ISETP.GE.AND P0, PT, R8, R6, PT ;  /* 0x000000060800720c */ /* 0x010fc60003f06270 */
[----:B------:R-:W-:Y:S10]  /*18810*/  SHFL.IDX PT, R8, R4, 0x2, 0x181f ;  /* 0x00581f0004087f89 */ /* 0x000ff400000e0000 */
[----:B0-----:R-:W-:-:S02]  /*18820*/  @!P0 LOP3.LUT R3, R0, 0x40, RZ, 0xc0, !PT ;  /* 0x0000004000038812 */ /* 0x001fc400078ec0ff */
[----:B------:R-:W-:Y:S02]  /*18830*/  @!P0 LOP3.LUT R2, R7, 0x80, RZ, 0xc0, !PT ;  /* 0x0000008007028812 */ /* 0x000fe400078ec0ff */
[----:B------:R-:W-:Y:S02]  /*18840*/  @!P0 SHF.R.U32.HI R3, RZ, 0x2, R3 ;  /* 0x00000002ff038819 */ /* 0x000fe40000011603 */
[----:B------:R-:W-:Y:S02]  /*18850*/  @!P0 SHF.R.U32.HI R2, RZ, 0x3, R2 ;  /* 0x00000003ff028819 */ /* 0x000fe40000011602 */
[----:B------:R-:W-:Y:S02]  /*18860*/  @!P0 ISETP.NE.U32.AND P2, PT, R3, RZ, PT ;  /* 0x000000ff0300820c */ /* 0x000fe40003f45070 */
[----:B------:R-:W0:Y:S01]  /*18870*/  SHFL.IDX PT, R3, R5, 0x1, 0x181f ;  /* 0x00381f0005037f89 */ /* 0x000e2200000e0000 */
[----:B------:R-:W-:-:S03]  /*18880*/  @!P0 ISETP.NE.U32.AND P1, PT, R2, RZ, PT ;  /* 0x000000ff0200820c */ /* 0x000fc60003f25070 */
[----:B------:R-:W1:Y:S04]  /*18890*/  SHFL.IDX PT, R2, R4, 0x1, 0x181f ;  /* 0x00381f0004027f89 */ /* 0x000e6800000e0000 */
[----:B------:R-:W2:Y:S03]  /*188a0*/  SHFL.IDX PT, R4, R4, 0x3, 0x181f ;  /* 0x00781f0004047f89 */ /* 0x000ea600000e0000 */
[----:B------:R-:W-:-:S04]  /*188b0*/  @P2 LOP3.LUT R22, R22, 0x8000, RZ, 0xfc, !PT ;  /* 0x0000800016162812 */ /* 0x000fc800078efcff */
[----:B------:R-:W-:-:S04]  /*188c0*/  LOP3.LUT R22, R22, 0xfff7ffff, RZ, 0xc0, !PT ;  /* 0xfff7ffff16167812 */ /* 0x000fc800078ec0ff */
[----:B------:R-:W-:-:S04]  /*188d0*/  @P1 LOP3.LUT R22, R22, 0x80000, RZ, 0xfc, !PT ;  /* 0x0008000016161812 */ /* 0x000fc800078efcff */
[----:B------:R-:W-:Y:S02]  /*188e0*/  LOP3.LUT P1, RZ, R22, 0x8000, RZ, 0xc0, !PT ;  /* 0x0000800016ff7812 */ /* 0x000fe4000782c0ff */
[----:B0-----:R-:W-:-:S05]  /*188f0*/  @!P0 LEA R3, P2, R20, R3, 0x1 ;  /* 0x0000000314038211 */ /* 0x001fca00078408ff */
[----:B-1----:R-:W-:Y:S01]  /*18900*/  @!P0 IMAD.X R2, RZ, RZ, R2, P2 ;  /* 0x000000ffff028224 */ /* 0x002fe200010e0602 */
[----:B------:R-:W-:-:S04]  /*18910*/  LOP3.LUT P2, RZ, R22, 0x400, RZ, 0xc0, !PT ;  /* 0x0000040016ff7812 */ /* 0x000fc8000784c0ff */
[----:B------:R-:W-:-:S04]  /*18920*/  @!P0 LOP3.LUT R3, R3, R2, RZ, 0x3c, !PT ;  /* 0x0000000203038212 */ /* 0x000fc800078e3cff */
[----:B------:R-:W-:-:S04]  /*18930*/  @!P0 LOP3.LUT R2, R3, R2, RZ, 0x3c, !PT ;  /* 0x0000000203028212 */ /* 0x000fc800078e3cff */
[----:B------:R-:W-:-:S05]  /*18940*/  @!P0 LOP3.LUT R3, R3, R2, RZ, 0x3c, !PT ;  /* 0x0000000203038212 */ /* 0x000fca00078e3cff */
[----:B------:R-:W-:Y:S01]  /*18950*/  @!P0 LDGSTS.E.BYPASS.LTC128B.128 [R26+0x26c00], desc[UR40][R2.64], !P6 ;  /* 0x26c00000021a8fae */ /* 0x000fe2000f101d68 */
[----:B------:R-:W-:-:S03]  /*18960*/  LOP3.LUT P6, RZ, R22, 0x100000, RZ, 0xc0, !PT ;  /* 0x0010000016ff7812 */ /* 0x000fc600078cc0ff */
[----:B------:R-:W-:Y:S10]  /*18970*/  @!P0 LDGSTS.E.BYPASS.LTC128B.128 [R26+0x28c00], desc[UR40][R2.64+0x80], !P2 ;  /* 0x28c00080021a8fae */ /* 0x000ff4000d101d68 */
[----:B------:R-:W-:Y:S04]  /*18980*/  @!P0 LDGSTS.E.BYPASS.LTC128B.128 [R26+0x2ac00], desc[UR40][R2.64+0x100], !P6 ;  /* 0x2ac00100021a8fae */ /* 0x000fe8000f101d68 */
[----:B------:R-:W-:Y:S04]  /*18990*/  @!P0 LDGSTS.E.BYPASS.LTC128B.128 [R26+0x2cc00], desc[UR40][R2.64+0x180], !P5 ;  /* 0x2cc00180021a8fae */ /* 0x000fe8000e901d68 */
[----:B------:R-:W-:Y:S04]  /*189a0*/  @!P0 LDGSTS.E.BYPASS.LTC128B.128 [R26+0x2ec00], desc[UR40][R2.64+0x200], !P4 ;  /* 0x2ec00200021a8fae */ /* 0x000fe8000e101d68 */
[----:B------:R-:W-:Y:S04]  /*189b0*/  @!P0 LDGSTS.E.BYPASS.LTC128B.128 [R26+0x30c00], desc[UR40][R2.64+0x280], !P3 ;  /* 0x30c00280021a8fae */ /* 0x000fe8000d901d68 */
[----:B------:R-:W-:Y:S01]  /*189c0*/  @!P0 LDGSTS.E.BYPASS.LTC128B.128 [R26+0x32c00], desc[UR40][R2.64+0x300], P1 ;  /* 0x32c00300021a8fae */ /* 0x000fe20008901d68 */
[----:B------:R-:W-:-:S13]  /*189d0*/  LOP3.LUT P1, RZ, R22, 0x80000, RZ, 0xc0, !PT ;  /* 0x0008000016ff7812 */ /* 0x000fda000782c0ff */
[----:B------:R0:W-:Y:S01]  /*189e0*/  @!P0 LDGSTS.E.BYPASS.LTC128B.128 [R26+0x34c00], desc[UR40][R2.64+0x380], P1 ;  /* 0x34c00380021a8fae */ /* 0x0001e20008901d68 */
[----:B------:R-:W-:-:S13]  /*189f0*/  ISETP.GE.AND P0, PT, R9, R6, PT ;  /* 0x000000060900720c */ /* 0x000fda0003f06270 */
[----:B------:R-:W-:-:S05]  /*18a00*/  @!P0 LEA R9, P1, R20, R14, 0x1 ;  /* 0x0000000e14098211 */ /* 0x000fca00078208ff */
[----:B------:R-:W-:Y:S01]  /*18a10*/  @!P0 IMAD.X R10, RZ, RZ, R8, P1 ;  /* 0x000000ffff0a8224 */ /* 0x000fe200008e0608 */
[----:B------:R-:W-:Y:S01]  /*18a20*/  LOP3.LUT P1, RZ, R22, 0x800, RZ, 0xc0, !PT ;  /* 0x0000080016ff7812 */ /* 0x000fe2000782c0ff */
[----:B0-----:R-:W-:Y:S01]  /*18a30*/  @!P0 IMAD.MOV.U32 R2, RZ, RZ, R9 ;  /* 0x000000ffff028224 */ /* 0x001fe200078e0009 */
[----:B------:R-:W-:Y:S01]  /*18a40*/  @!P0 LOP3.LUT R8, R0, 0x40, RZ, 0xc0, !PT ;  /* 0x0000004000088812 */ /* 0x000fe200078ec0ff */
[----:B------:R-:W-:-:S03]  /*18a50*/  @!P0 IMAD.MOV.U32 R3, RZ, RZ, R10 ;  /* 0x000000ffff038224 */ /* 0x000fc600078e000a */
        /* <DEDUP_REMOVED lines=11> */
[----:B------:R-:W-:-:S13]  /*18b10*/  @!P0 ISETP.NE.U32.AND P1, PT, R8, RZ, PT ;  /* 0x000000ff0800820c */ /* 0x000fda0003f25070 */
[----:B------:R0:W-:Y:S04]  /*18b20*/  @!P0 LDGSTS.E.BYPASS.LTC128B.128 [R26+0x35400], desc[UR40][R2.64+0x380], P1 ;  /* 0x35400380021a8fae */ /* 0x0001e80008901d68 */
[----:B0-2---:R0:W1:Y:S02]  /*18b30*/  SHFL.IDX PT, R2, R5, 0x3, 0x181f ;  /* 0x00781f0005027f89 */ /* 0x00506400000e0000 */
.L_x_1563:
[----:B------:R-:W2:Y:S01]  /*18b40*/  LDL.LU R3, [R1+0x34] ;  /* 0x0000340001037983 */ /* 0x000ea20000300800 */
[----:B------:R-:W-:Y:S01]  /*18b50*/  BSSY B0, `(.L_x_1437) ;  /* 0x0000019000007945 */ /* 0x000fe20003800000 */
[----:B--2---:R-:W-:-:S13]  /*18b60*/  ISETP.GE.AND P0, PT, R3, R6, PT ;  /* 0x000000060300720c */ /* 0x004fda0003f06270 */
[----:B------:R-:W-:Y:S05]  /*18b70*/  @P0 BRA `(.L_x_1438) ;  /* 0x0000000000580947 */ /* 0x000fea0003800000 */
[----:B------:R-:W-:Y:S02]  /*18b80*/  LOP3.LUT R0, R0, 0x40, RZ, 0xc0, !PT ;  /* 0x0000004000007812 */ /* 0x000fe400078ec0ff */
[----:B------:R-:W-:Y:S02]  /*18b90*/  LOP3.LUT P6, RZ, R22, 0x800, RZ, 0xc0, !PT ;  /* 0x0000080016ff7812 */ /* 0x000fe400078cc0ff */
[----:B-1----:R-:W-:Y:S02]  /*18ba0*/  LEA R2, P0, R20, R2, 0x1 ;  /* 0x0000000214027211 */ /* 0x002fe400078008ff */
[C---:B------:R-:W-:Y:S02]  /*18bb0*/  LOP3.LUT P2, RZ, R22.reuse, 0x400, RZ, 0xc0, !PT ;  /* 0x0000040016ff7812 */ /* 0x040fe4000784c0ff */
[----:B------:R-:W-:Y:S01]  /*18bc0*/  LOP3.LUT P1, RZ, R22, 0x200, RZ, 0xc0, !PT ;  /* 0x0000020016ff7812 */ /* 0x000fe2000782c0ff */
[----:B------:R-:W-:Y:S01]  /*18bd0*/  IMAD.X R3, RZ, RZ, R4, P0 ;  /* 0x000000ffff037224 */ /* 0x000fe200000e0604 */
[----:B------:R-:W-:-:S02]  /*18be0*/  SHF.R.U32.HI R0, RZ, 0x2, R0 ;  /* 0x00000002ff007819 */ /* 0x000fc40000011600 */
[----:B------:R-:W-:Y:S02]  /*18bf0*/  LOP3.LUT R7, R7, 0x80, RZ, 0xc0, !PT ;  /* 0x0000008007077812 */ /* 0x000fe400078ec0ff */
[----:B------:R-:W-:Y:S01]  /*18c00*/  ISETP.NE.U32.AND P0, PT, R0, RZ, PT ;  /* 0x000000ff0000720c */ /* 0x000fe20003f05070 */
[----:B------:R-:W-:Y:S01]  /*18c10*/  @!PT LDS RZ, [RZ] ;  /* 0x00000000fffff984 */ /* 0x000fe20000000800 */
[----:B------:R-:W-:Y:S01]  /*18c20*/  @!PT LDS RZ, [RZ] ;  /* 0x00000000fffff984 */ /* 0x000fe20000000800 */
[----:B------:R-:W-:Y:S01]  /*18c30*/  @!PT LDS RZ, [RZ] ;  /* 0x00000000fffff984 */ /* 0x000fe20000000800 */
[----:B------:R2:W-:Y:S01]  /*18c40*/  LDGSTS.E.BYPASS.LTC128B.128 [R26+0x27c00], desc[UR40][R2.64], !P6 ;  /* 0x27c00000021a7fae */ /* 0x0005e2000f101d68 */
[----:B------:R-:W-:-:S03]  /*18c50*/  SHF.R.U32.HI R7, RZ, 0x3, R7 ;  /* 0x00000003ff077819 */ /* 0x000fc60000011607 */
        /* <DEDUP_REMOVED lines=8> */
.L_x_1438:
[----:B------:R-:W-:Y:S05]  /*18ce0*/  BSYNC B0 ;  /* 0x0000000000007941 */ /* 0x000fea0003800000 */
.L_x_1437:
[----:B------:R-:W-:Y:S01]  /*18cf0*/  NOP ;  /* 0x0000000000007918 */ /* 0x000fe20000000000 */
[----:B------:R-:W-:-:S13]  /*18d00*/  PLOP3.LUT P0, PT, PT, PT, PT, 0x80, 0x0 ;  /* 0x000000000000781c */ /* 0x000fda0003f0f070 */
.L_x_1439:
[----:B------:R-:W-:Y:S02]  /*18d10*/  PLOP3.LUT P1, PT, P1, P0, PT, 0xa2, 0x0 ;  /* 0x000000000000781c */ /* 0x000fe40000f21472 */
[----:B------:R-:W-:-:S08]  /*18d20*/  @P0 R2UR P1, UR4, R23 ;  /* 0x00000000170402ca */ /* 0x000fd00000020000 */
[----:B------:R-:W-:-:S05]  /*18d30*/  @P0 PLOP3.LUT P0, PT, P1, PT, PT, 0x80, 0x0 ;  /* 0x000000000000081c */ /* 0x000fca0000f0f070 */
[----:B------:R-:W-:Y:S01]  /*18d40*/  @!P1 SYNCS.ARRIVE.TRANS64.RED.A0T1 RZ, [UR4+0x38810], RZ ;  /* 0x038810ffffff99a7 */ /* 0x000fe20008200404 */
[----:B------:R-:W-:Y:S07]  /*18d50*/  @!P1 ARRIVES.LDGSTSBAR.64.TRANSCNT [UR4+0x38810] ;  /* 0x03881000ff0099b0 */ /* 0x000fee0008000a84 */
[----:B------:R-:W-:Y:S05]  /*18d60*/  @P0 BRA.U.ANY `(.L_x_1439) ;  /* 0xfffffffd00e80947 */ /* 0x000fea000393ffff */
[----:B-12---:R-:W2:Y:S02]  /*18d70*/  LDL.LU R2, [R1+0x28] ;  /* 0x0000280001027983 */ /* 0x006ea40000300800 */
        /* <DEDUP_REMOVED lines=9> */
[----:B------:R-:W2:Y:S03]  /*18e10*/  SYNCS.PHASECHK.TRANS64.TRYWAIT P0, [R23+URZ+0x38820], R0 ;  /* 0x03882000170075a7 */ /* 0x000ea6000800017f */
[----:B-12---:R-:W-:Y:S05]  /*18e20*/  @!P0 BRA `(.L_x_1441) ;  /* 0x0000004c00208947 */ /* 0x006fea0003800000 */
.L_x_1564:
[----:B------:R-:W-:Y:S05]  /*18e30*/  BSYNC B0 ;  /* 0x0000000000007941 */ /* 0x000fea0003800000 */
.L_x_1440:
[----:B------:R-:W2:Y:S02]  /*18e40*/  LDL R2, [R1+0x4c] ;  /* 0x00004c0001027983 */ /* 0x000ea40000100800 */
[----:B--2---:R-:W-:-:S13]  /*18e50*/  ISETP.NE.AND P0, PT, R2, 0x3, PT ;  /* 0x000000030200780c */ /* 0x004fda0003f05270 */
[----:B------:R-:W-:Y:S05]  /*18e60*/  @!P0 BRA `(.L_x_1442) ;  /* 0x0000000000048947 */ /* 0x000fea0003800000 */
[----:B------:R-:W-:Y:S01]  /*18e70*/  BPT.TRAP 0x1 ;  /* 0x000000040000795c */ /* 0x000fe20000300000 */
.L_x_1442:
[----:B-1----:R-:W-:Y:S01]  /*18e80*/  SHF.L.U32 R0, R28, 0x1f, RZ ;  /* 0x0000001f1c007819 */ /* 0x002fe200000006ff */
[----:B------:R-:W-:Y:S03]  /*18e90*/  BSSY B0, `(.L_x_1443) ;  /* 0x0000003000007945 */ /* 0x000fe60003800000 */
[----:B------:R-:W1:Y:S02]  /*18ea0*/  SYNCS.PHASECHK.TRANS64.TRYWAIT P0, [R27+URZ+0x38860], R0 ;  /* 0x038860001b0075a7 */ /* 0x000e64000800017f */
[----:B-1----:R-:W-:Y:S05]  /*18eb0*/  @!P0 BRA `(.L_x_1444) ;  /* 0x0000004c00108947 */ /* 0x002fea0003800000 */
.L_x_1565:
[----:B------:R-:W-:Y:S05]  /*18ec0*/  BSYNC B0 ;  /* 0x0000000000007941 */ /* 0x000fea0003800000 */
.L_x_1443:
[----:B------:R-:W1:Y:S01]  /*18ed0*/  LDL.LU R3, [R1+0x3c] ;  /* 0x00003c0001037983 */ /* 0x000e620000300800 */
[----:B------:R-:W-:-:S03]  /*18ee0*/  ULDC.64 UR4, c[0x0][0x328] ;  /* 0x0000ca0000047ab9 */ /* 0x000fc60000000a00 */
[----:B------:R-:W2:Y:S04]  /*18ef0*/  LDL.LU R2, [R1+0xc] ;  /* 0x00000c0001027983 */ /* 0x000ea80000300800 */
[----:B0-----:R-:W3:Y:S04]  /*18f00*/  LDL.LU R5, [R1+0x40] ;  /* 0x0000400001057983 */ /* 0x001ee80000300800 */
[----:B------:R-:W4:Y:S01]  /*18f10*/  LDL.LU R4, [R1+0x4] ;  /* 0x0000040001047983 */ /* 0x000f220000300800 */
[----:B-1----:R-:W-:-:S04]  /*18f20*/  IMAD R0, R3, UR4, RZ ;  /* 0x0000000403007c24 */ /* 0x002fc8000f8e02ff */
[C---:B--2---:R-:W-:Y:S02]  /*18f30*/  IMAD R0, R2.reuse, UR5, R0 ;  /* 0x0000000502007c24 */ /* 0x044fe4000f8e0200 */
[----:B------:R-:W-:Y:S01]  /*18f40*/  IMAD.WIDE.U32 R2, R2, UR4, RZ ;  /* 0x0000000402027c25 */ /* 0x000fe2000f8e00ff */
[----:B------:R-:W-:-:S03]  /*18f50*/  ULDC.64 UR4, c[0x0][0x338] ;  /* 0x0000ce0000047ab9 */ /* 0x000fc60000000a00 */
[----:B------:R-:W-:Y:S02]  /*18f60*/  IMAD.IADD R3, R3, 0x1, R0 ;  /* 0x0000000103037824 */ /* 0x000fe400078e0200 */
[----:B---3--:R-:W-:Y:S02]  /*18f70*/  IMAD R0, R5, UR4, RZ ;  /* 0x0000000405007c24 */ /* 0x008fe4000f8e02ff */
[----:B----4-:R-:W-:-:S04]  /*18f80*/  IMAD.WIDE.U32 R2, R4, UR4, R2 ;  /* 0x0000000404027c25 */ /* 0x010fc8000f8e0002 */
        /* <DEDUP_REMOVED lines=13> */
[----:B------:R-:W0:Y:S01]  /*19060*/  S2R R7, SR_TID.X ;  /* 0x0000000000077919 */ /* 0x000e220000002100 */
[----:B------:R-:W-:Y:S01]  /*19070*/  IMAD R4, R4, 0x2, R23 ;  /* 0x0000000204047824 */ /* 0x000fe200078e0217 */
[C---:B------:R-:W-:Y:S01]  /*19080*/  LOP3.LUT P5, RZ, R33.reuse, 0x2, RZ, 0xc0, !PT ;  /* 0x0000000221ff7812 */ /* 0x040fe200078ac0ff */
[----:B------:R-:W1:Y:S01]  /*19090*/  SHFL.IDX PT, R2, R5, RZ, 0x181f ;  /* 0x00181fff05027589 */ /* 0x000e6200000e0000 */
[C---:B------:R-:W-:Y:S02]  /*190a0*/  LOP3.LUT P4, RZ, R33.reuse, 0x4, RZ, 0xc0, !PT ;  /* 0x0000000421ff7812 */ /* 0x040fe4000788c0ff */
[C---:B------:R-:W-:Y:S01]  /*190b0*/  LOP3.LUT P3, RZ, R33.reuse, 0x8, RZ, 0xc0, !PT ;  /* 0x0000000821ff7812 */ /* 0x040fe2000786c0ff */
[----:B------:R-:W2:Y:S01]  /*190c0*/  SHFL.IDX PT, R3, R6, RZ, 0x181f ;  /* 0x00181fff06037589 */ /* 0x000ea200000e0000 */
[----:B------:R-:W-:Y:S02]  /*190d0*/  LOP3.LUT P2, RZ, R33, 0x10, RZ, 0xc0, !PT ;  /* 0x0000001021ff7812 */ /* 0x000fe4000784c0ff */
[----:B------:R-:W-:Y:S01]  /*190e0*/  LOP3.LUT R22, R22, 0xfffffdff, RZ, 0xc0, !PT ;  /* 0xfffffdff16167812 */ /* 0x000fe200078ec0ff */
[----:B0-----:R-:W-:-:S05]  /*190f0*/  IMAD.SHL.U32 R7, R7, 0x8, RZ ;  /* 0x0000000807077824 */ /* 0x001fca00078e00ff */
[----:B------:R-:W-:-:S05]  /*19100*/  LOP3.LUT R7, R7, 0x38, RZ, 0xc0, !PT ;  /* 0x0000003807077812 */ /* 0x000fca00078ec0ff */
[----:B------:R-:W-:Y:S01]  /*19110*/  IMAD.SHL.U32 R0, R7, 0x2, RZ ;  /* 0x0000000207007824 */ /* 0x000fe200078e00ff */
[----:B------:R-:W-:-:S04]  /*19120*/  LOP3.LUT R7, R33, 0x1, RZ, 0xc0, !PT ;  /* 0x0000000121077812 */ /* 0x000fc800078ec0ff */
[----:B-1----:R-:W-:Y:S02]  /*19130*/  IADD3 R2, P0, R2, R0, RZ ;  /* 0x0000000002027210 */ /* 0x002fe40007f1e0ff */
[----:B------:R-:W-:Y:S02]  /*19140*/  ISETP.NE.U32.AND P1, PT, R7, 0x1, PT ;  /* 0x000000010700780c */ /* 0x000fe40003f25070 */
[----:B------:R-:W-:Y:S01]  /*19150*/  PRMT R7, R33, 0x8880, RZ ;  /* 0x0000888021077816 */ /* 0x000fe200000000ff */
[----:B--2---:R-:W-:Y:S01]  /*19160*/  IMAD.X R3, RZ, RZ, R3, P0 ;  /* 0x000000ffff037224 */ /* 0x004fe200000e0603 */
[----:B------:R-:W-:-:S09]  /*19170*/  ISETP.LT.OR P0, PT, R31, 0x1, P1 ;  /* 0x000000011f00780c */ /* 0x000fd20000f01670 */
[----:B------:R-:W-:Y:S02]  /*19180*/  @P1 LOP3.LUT R22, R22, 0x200, RZ, 0xfc, !PT ;  /* 0x0000020016161812 */ /* 0x000fe400078efcff */
[----:B------:R-:W-:Y:S02]  /*19190*/  LOP3.LUT P1, RZ, R33, 0x20, RZ, 0xc0, !PT ;  /* 0x0000002021ff7812 */ /* 0x000fe4000782c0ff */
[----:B------:R-:W-:Y:S01]  /*191a0*/  @!PT LDS RZ, [RZ] ;  /* 0x00000000fffff984 */ /* 0x000fe20000000800 */
[----:B------:R-:W-:Y:S01]  /*191b0*/  LDGSTS.E.BYPASS.LTC128B.128 [R4+0x400], desc[UR40][R2.64], !P0 ;  /* 0x0040000002047fae */ /* 0x000fe2000c101d68 */
[----:B------:R-:W-:Y:S02]  /*191c0*/  ISETP.LT.OR P0, PT, R31, 0x1, !P5 ;  /* 0x000000011f00780c */ /* 0x000fe40006f01670 */
[----:B------:R-:W-:-:S11]  /*191d0*/  LOP3.LUT R22, R22, 0xfffffbff, RZ, 0xc0, !PT ;  /* 0xfffffbff16167812 */ /* 0x000fd600078ec0ff */
        /* <DEDUP_REMOVED lines=62> */
.L_x_1575:
        /* <DEDUP_REMOVED lines=34> */
.L_x_1446:
[----:B------:R-:W-:Y:S02]  /*197e0*/  PLOP3.LUT P1, PT, P1, P0, PT, 0xa2, 0x0 ;  /* 0x000000000000781c */ /* 0x000fe40000f21472 */
[----:B------:R-:W-:-:S08]  /*197f0*/  @P0 R2UR P1, UR4, R27 ;  /* 0x000000001b0402ca */ /* 0x000fd00000020000 */
[----:B------:R-:W-:-:S05]  /*19800*/  @P0 PLOP3.LUT P0, PT, P1, PT, PT, 0x80, 0x0 ;  /* 0x000000000000081c */ /* 0x000fca0000f0f070 */
[----:B------:R-:W-:Y:S01]  /*19810*/  @!P1 SYNCS.ARRIVE.TRANS64.RED.A0T1 RZ, [UR4+0x38850], RZ ;  /* 0x038850ffffff99a7 */ /* 0x000fe20008200404 */
[----:B------:R-:W-:Y:S07]  /*19820*/  @!P1 ARRIVES.LDGSTSBAR.64.TRANSCNT [UR4+0x38850] ;  /* 0x03885000ff0099b0 */ /* 0x000fee0008000a84 */
[----:B------:R-:W-:Y:S05]  /*19830*/  @P0 BRA.U.ANY `(.L_x_1446) ;  /* 0xfffffffd00e80947 */ /* 0x000fea000393ffff */
[----:B------:R-:W-:Y:S01]  /*19840*/  NOP ;  /* 0x0000000000007918 */ /* 0x000fe20000000000 */
[----:B-1----:R-:W2:Y:S02]  /*19850*/  LDL R2, [R1+0x4c] ;  /* 0x00004c0001027983 */ /* 0x002ea40000100800 */
[----:B--2---:R-:W-:-:S13]  /*19860*/  ISETP.NE.AND P2, PT, R2, 0x3, PT ;  /* 0x000000030200780c */ /* 0x004fda0003f45270 */
[----:B------:R-:W-:Y:S05]  /*19870*/  @!P2 BRA `(.L_x_1447) ;  /* 0x000000000004a947 */ /* 0x000fea0003800000 */
[----:B------:R-:W-:Y:S01]  /*19880*/  BPT.TRAP 0x1 ;  /* 0x000000040000795c */ /* 0x000fe20000300000 */
.L_x_1447:
        /* <DEDUP_REMOVED lines=9> */
[----:B--2---:R-:W-:Y:S02]  /*19920*/  LOP3.LUT R2, R2, 0x40, RZ, 0xc0, !PT ;  /* 0x0000004002027812 */ /* 0x004fe400078ec0ff */
[----:B---3--:R-:W-:Y:S02]  /*19930*/  LEA.HI.SX32 R7, R3, 0xfffffffe, 0x1a ;  /* 0xfffffffe03077811 */ /* 0x008fe400078fd2ff */
[----:B------:R-:W-:-:S07]  /*19940*/  SHF.R.U32.HI R33, RZ, 0x2, R2 ;  /* 0x00000002ff217819 */ /* 0x000fce0000011602 */
.L_x_1462:
[----:B--2---:R-:W2:Y:S01]  /*19950*/  LDL R10, [R1+0x4c] ;  /* 0x00004c00010a7983 */ /* 0x004ea20000100800 */
[----:B0-----:R-:W0:Y:S01]  /*19960*/  LDC R5, c[0x0][0x430] ;  /* 0x00010c00ff057b82 */ /* 0x001e220000000800 */
[----:B-1----:R-:W1:Y:S01]  /*19970*/  S2R R2, SR_TID.X ;  /* 0x0000000000027919 */ /* 0x002e620000002100 */
[----:B---3--:R-:W3:Y:S01]  /*19980*/  S2R R8, SR_TID.X ;  /* 0x0000000000087919 */ /* 0x008ee20000002100 */
[----:B0-----:R-:W-:Y:S02]  /*19990*/  ISETP.NE.AND P0, PT, R5, 0x1, PT ;  /* 0x000000010500780c */ /* 0x001fe40003f05270 */
[----:B-1----:R-:W-:-:S11]  /*199a0*/  LOP3.LUT R2, R2, 0x7f, RZ, 0xc0, !PT ;  /* 0x0000007f02027812 */ /* 0x002fd600078ec0ff */
[----:B------:R-:W0:Y:S01]  /*199b0*/  @P0 LDC R6, c[0x0][0x434] ;  /* 0x00010d00ff060b82 */ /* 0x000e220000000800 */
[----:B---3--:R-:W-:Y:S01]  /*199c0*/  IMAD.SHL.U32 R8, R8, 0x10, RZ ;  /* 0x0000001008087824 */ /* 0x008fe200078e00ff */
[----:B------:R-:W-:-:S04]  /*199d0*/  SHF.R.U32.HI R2, RZ, 0x3, R2 ;  /* 0x00000003ff027819 */ /* 0x000fc80000011602 */
[----:B------:R-:W-:Y:S02]  /*199e0*/  LOP3.LUT R8, R2, 0x70, R8, 0xf8, !PT ;  /* 0x0000007002087812 */ /* 0x000fe400078ef808 */
[----:B------:R-:W1:Y:S02]  /*199f0*/  @P0 LDC R3, c[0x0][0x438] ;  /* 0x00010e00ff030b82 */ /* 0x000e640000000800 */
[----:B------:R-:W-:Y:S01]  /*19a00*/  ISETP.GT.U32.AND P1, PT, R8, 0x3f, PT ;  /* 0x0000003f0800780c */ /* 0x000fe20003f24070 */
[----:B------:R-:W-:-:S04]  /*19a10*/  IMAD R4, R7, 0x40, R34 ;  /* 0x0000004007047824 */ /* 0x000fc800078e0222 */
[----:B------:R-:W-:-:S08]  /*19a20*/  IMAD.IADD R4, R8, 0x1, R4 ;  /* 0x0000000108047824 */ /* 0x000fd000078e0204 */
[----:B------:R-:W3:Y:S01]  /*19a30*/  @!P1 LDC.64 R8, c[0x0][0x428] ;  /* 0x00010a00ff089b82 */ /* 0x000ee20000000a00 */
[----:B0-----:R-:W-:-:S04]  /*19a40*/  @P0 IMAD.HI.U32 R6, R4, R6, RZ ;  /* 0x0000000604060227 */ /* 0x001fc800078e00ff */
[----:B------:R-:W-:Y:S01]  /*19a50*/  IMAD.MOV.U32 R2, RZ, RZ, R4 ;  /* 0x000000ffff027224 */ /* 0x000fe200078e0004 */
[----:B-1----:R-:W-:-:S05]  /*19a60*/  @P0 SHF.R.U32.HI R2, RZ, R3, R6 ;  /* 0x00000003ff020219 */ /* 0x002fca0000011606 */
[----:B------:R-:W-:-:S04]  /*19a70*/  IMAD.MOV R3, RZ, RZ, -R2 ;  /* 0x000000ffff037224 */ /* 0x000fc800078e0a02 */
[----:B------:R-:W-:Y:S01]  /*19a80*/  IMAD R5, R5, R3, R4 ;  /* 0x0000000305057224 */ /* 0x000fe200078e0204 */
[--C-:B------:R-:W-:Y:S01]  /*19a90*/  @!P1 SHF.R.S32.HI R3, RZ, 0x1f, R2.reuse ;  /* 0x0000001fff039819 */ /* 0x100fe20000011402 */
[-C--:B---3--:R-:W-:Y:S02]  /*19aa0*/  @!P1 IMAD R4, R35, R8.reuse, RZ ;  /* 0x0000000823049224 */ /* 0x088fe400078e02ff */
[----:B------:R-:W-:-:S04]  /*19ab0*/  @!P1 IMAD.WIDE.U32 R2, R32, R8, R2 ;  /* 0x0000000820029225 */ /* 0x000fc800078e0002 */
[----:B------:R-:W-:Y:S02]  /*19ac0*/  @!P1 IMAD R4, R32, R9, R4 ;  /* 0x0000000920049224 */ /* 0x000fe400078e0204 */
[----:B------:R-:W0:Y:S02]  /*19ad0*/  @!P1 LDC.64 R8, c[0x0][0x418] ;  /* 0x00010600ff089b82 */ /* 0x000e240000000a00 */
[----:B------:R-:W-:Y:S02]  /*19ae0*/  @!P1 IMAD.IADD R3, R4, 0x1, R3 ;  /* 0x0000000104039824 */ /* 0x000fe400078e0203 */
[----:B------:R-:W-:Y:S02]  /*19af0*/  IMAD.MOV.U32 R4, RZ, RZ, RZ ;  /* 0x000000ffff047224 */ /* 0x000fe400078e00ff */
[----:B------:R-:W-:Y:S01]  /*19b00*/  VIADD R25, R25, 0x1 ;  /* 0x0000000119197836 */ /* 0x000fe20000000000 */
[----:B0-----:R-:W-:-:S04]  /*19b10*/  @!P1 LEA R8, P0, R2, R8, 0x2 ;  /* 0x0000000802089211 */ /* 0x001fc800078010ff */
[----:B------:R-:W-:Y:S02]  /*19b20*/  @!P1 LEA.HI.X R9, R2, R9, R3, 0x2, P0 ;  /* 0x0000000902099211 */ /* 0x000fe400000f1403 */
[----:B------:R-:W-:-:S03]  /*19b30*/  ISETP.NE.AND P0, PT, R25, 0x2, PT ;  /* 0x000000021900780c */ /* 0x000fc60003f05270 */
[----:B------:R0:W5:Y:S01]  /*19b40*/  @!P1 LDG.E R4, desc[UR40][R8.64] ;  /* 0x0000002808049981 */ /* 0x000162000c1e1900 */
[----:B------:R-:W-:Y:S01]  /*19b50*/  SEL R2, RZ, 0x1, P0 ;  /* 0x00000001ff027807 */ /* 0x000fe20000000000 */
[----:B------:R-:W-:Y:S05]  /*19b60*/  YIELD ;  /* 0x0000000000007946 */ /* 0x000fea0003800000 */
[----:B------:R-:W-:Y:S01]  /*19b70*/  LOP3.LUT R28, R28, R2, RZ, 0x3c, !PT ;  /* 0x000000021c1c7212 */ /* 0x000fe200078e3cff */
[----:B------:R-:W-:Y:S01]  /*19b80*/  IMAD.MOV.U32 R2, RZ, RZ, R7 ;  /* 0x000000ffff027224 */ /* 0x000fe200078e0007 */
[----:B------:R-:W-:Y:S01]  /*19b90*/  SEL R25, R25, RZ, P0 ;  /* 0x000000ff19197207 */ /* 0x000fe20000000000 */
[----:B------:R-:W-:-:S03]  /*19ba0*/  VIADD R7, R7, 0xffffffff ;  /* 0xffffffff07077836 */ /* 0x000fc60000000000 */
[----:B------:R-:W-:Y:S02]  /*19bb0*/  ISETP.GT.AND P3, PT, R2, RZ, PT ;  /* 0x000000ff0200720c */ /* 0x000fe40003f64270 */
[----:B--2---:R-:W-:-:S13]  /*19bc0*/  ISETP.NE.AND P1, PT, R10, 0x3, PT ;  /* 0x000000030a00780c */ /* 0x004fda0003f25270 */
[----:B0-----:R-:W-:Y:S05]  /*19bd0*/  @!P1 BRA `(.L_x_1450) ;  /* 0x0000000000049947 */ /* 0x001fea0003800000 */
[----:B------:R-:W-:Y:S01]  /*19be0*/  BPT.TRAP 0x1 ;  /* 0x000000040000795c */ /* 0x000fe20000300000 */
.L_x_1450:
[----:B------:R-:W-:Y:S01]  /*19bf0*/  IMAD R6, R25, 0x8, R23 ;  /* 0x0000000819067824 */ /* 0x000fe200078e0217 */
[----:B------:R-:W-:Y:S01]  /*19c00*/  SHF.L.U32 R21, R28, 0x1f, RZ ;  /* 0x0000001f1c157819 */ /* 0x000fe200000006ff */
[----:B------:R-:W-:Y:S01]  /*19c10*/  BSSY B1, `(.L_x_1451) ;  /* 0x0000004000017945 */ /* 0x000fe20003800000 */
[----:B------:R-:W-:Y:S02]  /*19c20*/  SHF.R.S32.HI R9, RZ, 0x1f, R5 ;  /* 0x0000001fff097819 */ /* 0x000fe40000011405 */
[----:B------:R-:W0:Y:S02]  /*19c30*/  SYNCS.PHASECHK.TRANS64.TRYWAIT P0, [R6+URZ+0x38840], R21 ;  /* 0x03884015060075a7 */ /* 0x000e24000800017f */
[----:B0-----:R-:W-:Y:S05]  /*19c40*/  @!P0 BRA `(.L_x_1452) ;  /* 0x0000004400e88947 */ /* 0x001fea0003800000 */
.L_x_1576:
[----:B------:R-:W-:Y:S05]  /*19c50*/  BSYNC B1 ;  /* 0x0000000000017941 */ /* 0x000fea0003800000 */
.L_x_1451:
        /* <DEDUP_REMOVED lines=42> */
.L_x_1586:
        /* <DEDUP_REMOVED lines=8> */
.L_x_1454:
[----:B------:R-:W-:Y:S02]  /*19f80*/  PLOP3.LUT P1, PT, P1, P0, PT, 0xa2, 0x0 ;  /* 0x000000000000781c */ /* 0x000fe40000f21472 */
[----:B------:R-:W-:-:S08]  /*19f90*/  @P0 R2UR P1, UR4, R6 ;  /* 0x00000000060402ca */ /* 0x000fd00000020000 */
[----:B------:R-:W-:-:S05]  /*19fa0*/  @P0 PLOP3.LUT P0, PT, P1, PT, PT, 0x80, 0x0 ;  /* 0x000000000000081c */ /* 0x000fca0000f0f070 */
[----:B------:R-:W-:Y:S01]  /*19fb0*/  @!P1 SYNCS.ARRIVE.TRANS64.RED.A0T1 RZ, [UR4+0x38830], RZ ;  /* 0x038830ffffff99a7 */ /* 0x000fe20008200404 */
[----:B------:R-:W-:Y:S07]  /*19fc0*/  @!P1 ARRIVES.LDGSTSBAR.64.TRANSCNT [UR4+0x38830] ;  /* 0x03883000ff0099b0 */ /* 0x000fee0008000a84 */
[----:B------:R-:W-:Y:S05]  /*19fd0*/  @P0 BRA.U.ANY `(.L_x_1454) ;  /* 0xfffffffd00e80947 */ /* 0x000fea000393ffff */
[----:B------:R-:W-:Y:S01]  /*19fe0*/  NOP ;  /* 0x0000000000007918 */ /* 0x000fe20000000000 */
[----:B--2---:R-:W2:Y:S02]  /*19ff0*/  LDL R2, [R1+0x4c] ;  /* 0x00004c0001027983 */ /* 0x004ea40000100800 */
[----:B--2---:R-:W-:-:S13]  /*1a000*/  ISETP.NE.AND P2, PT, R2, 0x3, PT ;  /* 0x000000030200780c */ /* 0x004fda0003f45270 */
[----:B------:R-:W-:Y:S05]  /*1a010*/  @!P2 BRA `(.L_x_1455) ;  /* 0x000000000004a947 */ /* 0x000fea0003800000 */
[----:B------:R-:W-:Y:S01]  /*1a020*/  BPT.TRAP 0x1 ;  /* 0x000000040000795c */ /* 0x000fe20000300000 */
.L_x_1455:
[----:B------:R2:W-:Y:S01]  /*1a030*/  SYNCS.ARRIVE.TRANS64.A1T0 RZ, [R6+URZ+0x38830], RZ ;  /* 0x038830ff06ff79a7 */ /* 0x0005e2000810003f */
[----:B------:R-:W-:Y:S05]  /*1a040*/  @!P2 BRA `(.L_x_1456) ;  /* 0x000000000004a947 */ /* 0x000fea0003800000 */
[----:B------:R-:W-:Y:S01]  /*1a050*/  BPT.TRAP 0x1 ;  /* 0x000000040000795c */ /* 0x000fe20000300000 */
.L_x_1456:
[----:B------:R-:W3:Y:S01]  /*1a060*/  SYNCS.PHASECHK.TRANS64.TRYWAIT P0, [R6+URZ+0x38860], R21 ;  /* 0x03886015060075a7 */ /* 0x000ee2000800017f */
[----:B------:R-:W-:Y:S04]  /*1a070*/  BSSY B1, `(.L_x_1457) ;  /* 0x0000002000017945 */ /* 0x000fe80003800000 */
[----:B---3--:R-:W-:Y:S05]  /*1a080*/  @!P0 BRA `(.L_x_1458) ;  /* 0x0000004800088947 */ /* 0x008fea0003800000 */
.L_x_1587:
[----:B------:R-:W-:Y:S05]  /*1a090*/  BSYNC B1 ;  /* 0x0000000000017941 */ /* 0x000fea0003800000 */
.L_x_1457:
[----:B------:R-:W-:Y:S01]  /*1a0a0*/  ULDC.64 UR4, c[0x0][0x328] ;  /* 0x0000ca0000047ab9 */ /* 0x000fe20000000a00 */
[C---:B------:R-:W-:Y:S01]  /*1a0b0*/  LOP3.LUT P5, RZ, R22.reuse, 0x8, RZ, 0xc0, !PT ;  /* 0x0000000816ff7812 */ /* 0x040fe200078ac0ff */
[----:B------:R-:W-:Y:S01]  /*1a0c0*/  IMAD R9, R9, UR4, RZ ;  /* 0x0000000409097c24 */ /* 0x000fe2000f8e02ff */
[----:B------:R-:W-:Y:S01]  /*1a0d0*/  LOP3.LUT P4, RZ, R22, 0x4, RZ, 0xc0, !PT ;  /* 0x0000000416ff7812 */ /* 0x000fe2000788c0ff */
[----:B------:R-:W-:-:S04]  /*1a0e0*/  IMAD.WIDE.U32 R2, R5, UR4, RZ ;  /* 0x0000000405027c25 */ /* 0x000fc8000f8e00ff */
[----:B------:R-:W-:Y:S01]  /*1a0f0*/  IMAD R9, R5, UR5, R9 ;  /* 0x0000000505097c24 */ /* 0x000fe2000f8e0209 */
[----:B------:R-:W-:Y:S01]  /*1a100*/  ULDC.64 UR4, c[0x0][0x338] ;  /* 0x0000ce0000047ab9 */ /* 0x000fe20000000a00 */
[----:B-1----:R-:W-:Y:S02]  /*1a110*/  IMAD R17, R25, 0x7000, R8 ;  /* 0x0000700019117824 */ /* 0x002fe400078e0208 */
        /* <DEDUP_REMOVED lines=15> */
[----:B------:R-:W1:Y:S01]  /*1a210*/  SHFL.IDX PT, R2, R9, RZ, 0x181f ;  /* 0x00181fff09027589 */ /* 0x000e6200000e0000 */
[C---:B------:R-:W-:Y:S01]  /*1a220*/  LOP3.LUT P1, RZ, R22.reuse, 0x80, RZ, 0xc0, !PT ;  /* 0x0000008016ff7812 */ /* 0x040fe2000782c0ff */
[----:B------:R-:W-:Y:S01]  /*1a230*/  IMAD R17, R17, 0x2, R23 ;  /* 0x0000000211117824 */ /* 0x000fe200078e0217 */
[C---:B------:R-:W-:Y:S01]  /*1a240*/  LOP3.LUT P2, RZ, R22.reuse, 0x40, RZ, 0xc0, !PT ;  /* 0x0000004016ff7812 */ /* 0x040fe2000784c0ff */
[----:B------:R-:W4:Y:S01]  /*1a250*/  SHFL.IDX PT, R3, R10, RZ, 0x181f ;  /* 0x00181fff0a037589 */ /* 0x000f2200000e0000 */
[----:B------:R-:W-:-:S03]  /*1a260*/  LOP3.LUT R22, R22, 0xfff7ffff, RZ, 0xc0, !PT ;  /* 0xfff7ffff16167812 */ /* 0x000fc600078ec0ff */
[----:B------:R-:W5:Y:S01]  /*1a270*/  SHFL.IDX PT, R14, R9, 0x1, 0x181f ;  /* 0x00381f00090e7f89 */ /* 0x000f6200000e0000 */
[----:B------:R-:W-:-:S03]  /*1a280*/  @P3 LOP3.LUT R22, R22, 0x80000, RZ, 0xfc, !PT ;  /* 0x0008000016163812 */ /* 0x000fc600078efcff */
[----:B------:R-:W0:Y:S01]  /*1a290*/  SHFL.IDX PT, R5, R10, 0x1, 0x181f ;  /* 0x00381f000a057f89 */ /* 0x000e2200000e0000 */
[C---:B------:R-:W-:Y:S02]  /*1a2a0*/  LOP3.LUT P3, RZ, R22.reuse, 0x20, RZ, 0xc0, !PT ;  /* 0x0000002016ff7812 */ /* 0x040fe4000786c0ff */
[C---:B------:R-:W-:Y:S01]  /*1a2b0*/  LOP3.LUT P6, RZ, R22.reuse, 0x10, RZ, 0xc0, !PT ;  /* 0x0000001016ff7812 */ /* 0x040fe200078cc0ff */
[----:B------:R-:W-:Y:S01]  /*1a2c0*/  SHFL.IDX PT, R8, R10, 0x2, 0x181f ;  /* 0x00581f000a087f89 */ /* 0x000fe200000e0000 */
[----:B------:R-:W-:-:S03]  /*1a2d0*/  LOP3.LUT R22, R22, 0xffdfffff, RZ, 0xc0, !PT ;  /* 0xffdfffff16167812 */ /* 0x000fc600078ec0ff */
[----:B------:R-:W-:Y:S01]  /*1a2e0*/  SHFL.IDX PT, R10, R10, 0x3, 0x181f ;  /* 0x00781f000a0a7f89 */ /* 0x000fe200000e0000 */
[----:B-1----:R-:W-:-:S05]  /*1a2f0*/  IADD3 R2, P0, R2, R0, RZ ;  /* 0x0000000002027210 */ /* 0x002fca0007f1e0ff */
[----:B------:R-:W-:Y:S01]  /*1a300*/  @P3 LOP3.LUT R22, R22, 0x200000, RZ, 0xfc, !PT ;  /* 0x0020000016163812 */ /* 0x000fe200078efcff */
[----:B----4-:R-:W-:Y:S01]  /*1a310*/  IMAD.X R3, RZ, RZ, R3, P0 ;  /* 0x000000ffff037224 */ /* 0x010fe200000e0603 */
[----:B------:R-:W-:-:S04]  /*1a320*/  ISETP.NE.U32.AND P0, PT, R33, RZ, PT ;  /* 0x000000ff2100720c */ /* 0x000fc80003f05070 */
[----:B------:R-:W-:Y:S01]  /*1a330*/  LDGSTS.E.BYPASS.LTC128B.128 [R17+0x400], desc[UR40][R2.64], !P1 ;  /* 0x0040000002117fae */ /* 0x000fe2000c901d68 */
[----:B------:R-:W-:-:S03]  /*1a340*/  ISETP.NE.U32.AND P1, PT, R31, RZ, PT ;  /* 0x000000ff1f00720c */ /* 0x000fc60003f25070 */
[----:B------:R-:W-:Y:S01]  /*1a350*/  LDGSTS.E.BYPASS.LTC128B.128 [R17+0x2400], desc[UR40][R2.64+0x80], !P2 ;  /* 0x0240008002117fae */ /* 0x000fe2000d101d68 */
[----:B-----5:R-:W-:-:S03]  /*1a360*/  IADD3 R4, P2, R14, R0, RZ ;  /* 0x000000000e047210 */ /* 0x020fc60007f5e0ff */
[----:B------:R-:W-:Y:S01]  /*1a370*/  LDGSTS.E.BYPASS.LTC128B.128 [R17+0x4400], desc[UR40][R2.64+0x100], !P3 ;  /* 0x0440010002117fae */ /* 0x000fe2000d901d68 */
[C---:B------:R-:W-:Y:S01]  /*1a380*/  LOP3.LUT P3, RZ, R22.reuse, 0x80, RZ, 0xc0, !PT ;  /* 0x0000008016ff7812 */ /* 0x040fe2000786c0ff */
[----:B0-----:R-:W-:Y:S01]  /*1a390*/  IMAD.X R5, RZ, RZ, R5, P2 ;  /* 0x000000ffff057224 */ /* 0x001fe200010e0605 */
        /* <DEDUP_REMOVED lines=33> */
.L_x_1597:
[----:B------:R-:W-:Y:S02]  /*1a5b0*/  LOP3.LUT R22, R22, 0xffefffff, RZ, 0xc0, !PT ;  /* 0xffefffff16167812 */ /* 0x000fe400078ec0ff */
[----:B-1----:R-:W-:Y:S02]  /*1a5c0*/  IADD3 R2, P2, R14, R0, RZ ;  /* 0x000000000e027210 */ /* 0x002fe40007f5e0ff */
        /* <DEDUP_REMOVED lines=23> */
.L_x_1460:
[----:B------:R-:W-:Y:S02]  /*1a740*/  PLOP3.LUT P1, PT, P1, P0, PT, 0xa2, 0x0 ;  /* 0x000000000000781c */ /* 0x000fe40000f21472 */
[----:B------:R-:W-:-:S08]  /*1a750*/  @P0 R2UR P1, UR4, R6 ;  /* 0x00000000060402ca */ /* 0x000fd00000020000 */
[----:B------:R-:W-:-:S05]  /*1a760*/  @P0 PLOP3.LUT P0, PT, P1, PT, PT, 0x80, 0x0 ;  /* 0x000000000000081c */ /* 0x000fca0000f0f070 */
[----:B------:R-:W-:Y:S01]  /*1a770*/  @!P1 SYNCS.ARRIVE.TRANS64.RED.A0T1 RZ, [UR4+0x38850], RZ ;  /* 0x038850ffffff99a7 */ /* 0x000fe20008200404 */
[----:B------:R-:W-:Y:S07]  /*1a780*/  @!P1 ARRIVES.LDGSTSBAR.64.TRANSCNT [UR4+0x38850] ;  /* 0x03885000ff0099b0 */ /* 0x000fee0008000a84 */
[----:B------:R-:W-:Y:S05]  /*1a790*/  @P0 BRA.U.ANY `(.L_x_1460) ;  /* 0xfffffffd00e80947 */ /* 0x000fea000393ffff */
[----:B------:R-:W-:Y:S01]  /*1a7a0*/  NOP ;  /* 0x0000000000007918 */ /* 0x000fe20000000000 */
[----:B0-----:R-:W4:Y:S02]  /*1a7b0*/  LDL R2, [R1+0x4c] ;  /* 0x00004c0001027983 */ /* 0x001f240000100800 */
[----:B----4-:R-:W-:-:S13]  /*1a7c0*/  ISETP.NE.AND P2, PT, R2, 0x3, PT ;  /* 0x000000030200780c */ /* 0x010fda0003f45270 */
[----:B------:R-:W-:Y:S05]  /*1a7d0*/  @!P2 BRA `(.L_x_1461) ;  /* 0x000000000004a947 */ /* 0x000fea0003800000 */
[----:B------:R-:W-:Y:S01]  /*1a7e0*/  BPT.TRAP 0x1 ;  /* 0x000000040000795c */ /* 0x000fe20000300000 */
.L_x_1461:
[----:B------:R1:W-:Y:S01]  /*1a7f0*/  SYNCS.ARRIVE.TRANS64.A1T0 RZ, [R6+URZ+0x38850], RZ ;  /* 0x038850ff06ff79a7 */ /* 0x0003e2000810003f */
[----:B------:R-:W-:Y:S05]  /*1a800*/  @P3 BRA `(.L_x_1462) ;  /* 0xfffffff000503947 */ /* 0x000fea000383ffff */
.L_x_1449:
[----:B------:R-:W-:Y:S05]  /*1a810*/  BSYNC B0 ;  /* 0x0000000000007941 */ /* 0x000fea0003800000 */
.L_x_1448:
        /* <DEDUP_REMOVED lines=21> */
.L_x_1464:
[----:B------:R-:W-:Y:S05]  /*1a970*/  BSYNC B0 ;  /* 0x0000000000007941 */ /* 0x000fea0003800000 */
.L_x_1463:
[----:B------:R-:W-:-:S07]  /*1a980*/  SEL R25, R25, RZ, P0 ;  /* 0x000000ff19197207 */ /* 0x000fce0000000000 */
.L_x_1417:
[----:B------:R-:W-:Y:S05]  /*1a990*/  BSYNC B7 ;  /* 0x0000000000077941 */ /* 0x000fea0003800000 */
.L_x_1415:
        /* <DEDUP_REMOVED lines=11> */
.L_x_1465:
        /* <DEDUP_REMOVED lines=36> */
.L_x_1607:
[----:B------:R-:W-:Y:S02]  /*1ac90*/  ULDC UR4, c[0x0][0xd38] ;  /* 0x00034e0000047ab9 */ /* 0x000fe40000000800 */
[----:B------:R-:W-:-:S04]  /*1aca0*/  IMAD.U32 R16, RZ, RZ, UR4 ;  /* 0x00000004ff107e24 */ /* 0x000fc8000f8e00ff */
[----:B-1----:R-:W-:-:S04]  /*1acb0*/  IMAD R5, R14, R16, RZ ;  /* 0x000000100e057224 */ /* 0x002fc800078e02ff */
[----:B------:R-:W-:-:S05]  /*1acc0*/  IMAD.IADD R4, R4, 0x1, R5 ;  /* 0x0000000104047824 */ /* 0x000fca00078e0205 */
[----:B------:R-:W-:-:S13]  /*1acd0*/  ISETP.GT.AND P6, PT, R4, R0, PT ;  /* 0x000000000400720c */ /* 0x000fda0003fc4270 */
[----:B------:R-:W-:Y:S05]  /*1ace0*/  @P6 BRA `(.L_x_1468) ;  /* 0x00000000009c6947 */ /* 0x000fea0003800000 */
.L_x_1473:
[----:B------:R-:W1:Y:S01]  /*1acf0*/  LDC R6, c[0x0][0xd3c] ;  /* 0x00034f00ff067b82 */ /* 0x000e620000000800 */
[----:B------:R-:W-:-:S05]  /*1ad00*/  VIADD R19, R19, 0x1f ;  /* 0x0000001f13137836 */ /* 0x000fca0000000000 */
[----:B-1----:R-:W-:-:S13]  /*1ad10*/  ISETP.GE.AND P6, PT, R19, R6, PT ;  /* 0x000000061300720c */ /* 0x002fda0003fc6270 */
[----:B------:R-:W-:Y:S05]  /*1ad20*/  @P6 BRA `(.L_x_1469) ;  /* 0x0000000400446947 */ /* 0x000fea0003800000 */
[----:B------:R-:W1:Y:S01]  /*1ad30*/  S2R R2, SR_TID.X ;  /* 0x0000000000027919 */ /* 0x000e620000002100 */
[----:B------:R-:W-:Y:S01]  /*1ad40*/  BSSY B0, `(.L_x_1470) ;  /* 0x0000009000007945 */ /* 0x000fe20003800000 */
[----:B-1----:R-:W-:-:S05]  /*1ad50*/  LOP3.LUT R2, R2, 0x1f, RZ, 0xc0, !PT ;  /* 0x0000001f02027812 */ /* 0x002fca00078ec0ff */
[----:B------:R-:W-:Y:S02]  /*1ad60*/  IMAD.IADD R5, R19, 0x1, R2 ;  /* 0x0000000113057824 */ /* 0x000fe400078e0202 */
[----:B------:R-:W-:-:S03]  /*1ad70*/  IMAD.MOV.U32 R2, RZ, RZ, RZ ;  /* 0x000000ffff027224 */ /* 0x000fc600078e00ff */
[----:B------:R-:W-:-:S13]  /*1ad80*/  ISETP.GE.OR P6, PT, R5, R6, !P0 ;  /* 0x000000060500720c */ /* 0x000fda00047c6670 */
[----:B------:R-:W-:Y:S05]  /*1ad90*/  @P6 BRA `(.L_x_1471) ;  /* 0x00000000000c6947 */ /* 0x000fea0003800000 */
[----:B0-----:R-:W0:Y:S02]  /*1ada0*/  LDC.64 R2, c[0x0][0xd80] ;  /* 0x00036000ff027b82 */ /* 0x001e240000000a00 */
[----:B0-----:R-:W-:-:S06]  /*1adb0*/  IMAD.WIDE R2, R5, 0x4, R2 ;  /* 0x0000000405027825 */ /* 0x001fcc00078e0202 */
[----:B------:R1:W5:Y:S02]  /*1adc0*/  LDG.E R2, desc[UR40][R2.64] ;  /* 0x0000002802027981 */ /* 0x000364000c1e1900 */
.L_x_1471:
[----:B------:R-:W-:Y:S05]  /*1add0*/  BSYNC B0 ;  /* 0x0000000000007941 */ /* 0x000fea0003800000 */
.L_x_1470:
        /* <DEDUP_REMOVED lines=18> */
.L_x_1615:
[----:B------:R-:W-:Y:S02]  /*1af00*/  ULDC UR4, c[0x0][0xd38] ;  /* 0x00034e0000047ab9 */ /* 0x000fe40000000800 */
[----:B------:R-:W-:-:S04]  /*1af10*/  IMAD.U32 R16, RZ, RZ, UR4 ;  /* 0x00000004ff107e24 */ /* 0x000fc8000f8e00ff */
[----:B-1----:R-:W-:-:S04]  /*1af20*/  IMAD R5, R14, R16, RZ ;  /* 0x000000100e057224 */ /* 0x002fc800078e02ff */
[----:B------:R-:W-:-:S05]  /*1af30*/  IMAD.IADD R4, R5, 0x1, R4 ;  /* 0x0000000105047824 */ /* 0x000fca00078e0204 */
[----:B------:R-:W-:-:S13]  /*1af40*/  ISETP.GT.AND P6, PT, R4, R0, PT ;  /* 0x000000000400720c */ /* 0x000fda0003fc4270 */
[----:B------:R-:W-:Y:S05]  /*1af50*/  @!P6 BRA `(.L_x_1473) ;  /* 0xfffffffc0064e947 */ /* 0x000fea000383ffff */
.L_x_1468:
        /* <DEDUP_REMOVED lines=8> */
.L_x_1619:
[----:B------:R-:W-:Y:S01]  /*1afe0*/  ISETP.NE.AND P0, PT, R6, RZ, PT ;  /* 0x000000ff0600720c */ /* 0x000fe20003f05270 */
[----:B------:R-:W-:-:S12]  /*1aff0*/  IMAD.MOV.U32 R14, RZ, RZ, RZ ;  /* 0x000000ffff0e7224 */ /* 0x000fd800078e00ff */
[----:B------:R-:W-:Y:S05]  /*1b000*/  @!P0 BRA `(.L_x_1475) ;  /* 0x0000000000108947 */ /* 0x000fea0003800000 */
[----:B------:R-:W-:Y:S01]  /*1b010*/  UMOV UR4, 0xffffffff ;  /* 0xffffffff00047882 */ /* 0x000fe20000000000 */
[----:B------:R-:W-:Y:S02]  /*1b020*/  VIADD R12, R4, 0xffffffff ;  /* 0xffffffff040c7836 */ /* 0x000fe40000000000 */
[----:B------:R-:W-:Y:S05]  /*1b030*/  BRA.DIV UR4, `(.L_x_1476) ;  /* 0x0000004a04347947 */ /* 0x000fea000b800000 */
[----:B------:R3:W4:Y:S02]  /*1b040*/  SHFL.IDX PT, R14, R3, R12, 0x1f ;  /* 0x00001f0c030e7589 */ /* 0x00072400000e0000 */
.L_x_1475:
[----:B--2---:R-:W-:Y:S01]  /*1b050*/  IABS R6, R17 ;  /* 0x0000001100067213 */ /* 0x004fe20000000000 */
[----:B----4-:R-:W-:Y:S02]  /*1b060*/  IMAD R16, R14, R16, R5 ;  /* 0x000000100e107224 */ /* 0x010fe400078e0205 */
[----:B------:R-:W-:Y:S01]  /*1b070*/  IMAD.IADD R19, R4, 0x1, R19 ;  /* 0x0000000104137824 */ /* 0x000fe200078e0213 */
        /* <DEDUP_REMOVED lines=28> */
.L_x_1469:
[----:B------:R-:W-:Y:S01]  /*1b240*/  UMOV UR4, URZ ;  /* 0x0000003f00047c82 */ /* 0x000fe20008000000 */
[----:B------:R-:W-:Y:S01]  /*1b250*/  UMOV UR5, URZ ;  /* 0x0000003f00057c82 */ /* 0x000fe20008000000 */
[----:B------:R-:W-:Y:S01]  /*1b260*/  ULDC UR6, c[0x0][0xd3c] ;  /* 0x00034f0000067ab9 */ /* 0x000fe20000000800 */
[----:B------:R-:W-:Y:S02]  /*1b270*/  IMAD.MOV.U32 R16, RZ, RZ, R0 ;  /* 0x000000ffff107224 */ /* 0x000fe400078e0000 */
[----:B------:R-:W-:Y:S02]  /*1b280*/  IMAD.U32 R17, RZ, RZ, UR4 ;  /* 0x00000004ff117e24 */ /* 0x000fe4000f8e00ff */
[----:B------:R-:W-:Y:S02]  /*1b290*/  IMAD.U32 R18, RZ, RZ, UR5 ;  /* 0x00000005ff127e24 */ /* 0x000fe4000f8e00ff */
[----:B------:R-:W-:-:S07]  /*1b2a0*/  IMAD.U32 R19, RZ, RZ, UR6 ;  /* 0x00000006ff137e24 */ /* 0x000fce000f8e00ff */
.L_x_1477:
        /* <DEDUP_REMOVED lines=10> */
.L_x_1466:
[----:B------:R-:W-:Y:S02]  /*1b350*/  ULDC UR4, c[0x0][0xd3c] ;  /* 0x00034f0000047ab9 */ /* 0x000fe40000000800 */
[----:B----4-:R-:W-:-:S13]  /*1b360*/  ISETP.GE.AND P0, PT, R19, UR4, PT ;  /* 0x0000000413007c0c */ /* 0x010fda000bf06270 */
[----:B------:R-:W-:Y:S05]  /*1b370*/  @!P0 BRA `(.L_x_1478) ;  /* 0xffffff8c00dc8947 */ /* 0x000fea000383ffff */
[----:B------:R-:W-:Y:S05]  /*1b380*/  BSYNC B8 ;  /* 0x0000000000087941 */ /* 0x000fea0003800000 */
.L_x_1365:
        /* <DEDUP_REMOVED lines=12> */
.L_x_1622:
[----:B------:R-:W-:Y:S05]  /*1b450*/  BSYNC B0 ;  /* 0x0000000000007941 */ /* 0x000fea0003800000 */
.L_x_1479:
[----:B------:R-:W-:-:S03]  /*1b460*/  UMOV UR4, 0xffffffff ;  /* 0xffffffff00047882 */ /* 0x000fc60000000000 */
[----:B------:R-:W-:Y:S05]  /*1b470*/  BRA.DIV UR4, `(.L_x_1481) ;  /* 0x00000046045c7947 */ /* 0x000fea000b800000 */
[----:B0-----:R-:W0:Y:S02]  /*1b480*/  S2R R0, SR_TID.X ;  /* 0x0000000000007919 */ /* 0x001e240000002100 */
[----:B0-----:R-:W-:-:S04]  /*1b490*/  SHF.R.U32.HI R0, RZ, 0x5, R0 ;  /* 0x00000005ff007819 */ /* 0x001fc80000011600 */
[----:B------:R-:W-:-:S05]  /*1b4a0*/  LOP3.LUT R0, R0, 0x3, RZ, 0xc0, !PT ;  /* 0x0000000300007812 */ /* 0x000fca00078ec0ff */
[----:B------:R0:W1:Y:S02]  /*1b4b0*/  SHFL.IDX PT, R14, R0, RZ, 0x1f ;  /* 0x00001fff000e7589 */ /* 0x00006400000e0000 */
.L_x_1625:
[----:B-1----:R-:W-:-:S13]  /*1b4c0*/  ISETP.NE.AND P0, PT, R14, RZ, PT ;  /* 0x000000ff0e00720c */ /* 0x002fda0003f05270 */
[----:B------:R-:W-:Y:S05]  /*1b4d0*/  @P0 BRA `(.L_x_1234) ;  /* 0x0000000000880947 */ /* 0x000fea0003800000 */
[----:B------:R-:W-:-:S03]  /*1b4e0*/  UMOV UR4, 0xffffffff ;  /* 0xffffffff00047882 */ /* 0x000fc60000000000 */
[----:B------:R-:W-:Y:S05]  /*1b4f0*/  BRA.DIV UR4, `(.L_x_1482) ;  /* 0x0000004604707947 */ /* 0x000fea000b800000 */
[----:B------:R-:W-:-:S13]  /*1b500*/  ELECT P6, URZ, PT ;  /* 0x00000000003f782f */ /* 0x000fda00038c0000 */
.L_x_1628:
[----:B------:R-:W-:Y:S05]  /*1b510*/  @!P6 BRA `(.L_x_1234) ;  /* 0x000000000078e947 */ /* 0x000fea0003800000 */
[----:B0-----:R-:W4:Y:S02]  /*1b520*/  LDL.LU R0, [R1+0x8] ;  /* 0x0000080001007983 */ /* 0x001f240000300800 */
[----:B----4-:R-:W-:-:S04]  /*1b530*/  LOP3.LUT R0, R0, 0x2, RZ, 0xfc, !PT ;  /* 0x0000000200007812 */ /* 0x010fc800078efcff */
[----:B------:R-:W-:-:S13]  /*1b540*/  ISETP.NE.AND P0, PT, R0, 0x3, PT ;  /* 0x000000030000780c */ /* 0x000fda0003f05270 */
[----:B------:R-:W-:Y:S05]  /*1b550*/  @!P0 BRA `(.L_x_1483) ;  /* 0x0000000000048947 */ /* 0x000fea0003800000 */
[----:B------:R-:W-:Y:S01]  /*1b560*/  BPT.TRAP 0x1 ;  /* 0x000000040000795c */ /* 0x000fe20000300000 */
.L_x_1483:
[C---:B------:R-:W-:Y:S01]  /*1b570*/  IMAD R5, R25.reuse, 0x8, R4 ;  /* 0x0000000819057824 */ /* 0x040fe200078e0204 */
[----:B------:R-:W-:Y:S01]  /*1b580*/  SHF.L.U32 R0, R28, 0x1f, RZ ;  /* 0x0000001f1c007819 */ /* 0x000fe200000006ff */
[----:B------:R-:W-:-:S03]  /*1b590*/  VIADD R25, R25, 0x1 ;  /* 0x0000000119197836 */ /* 0x000fc60000000000 */
[----:B------:R-:W0:Y:S02]  /*1b5a0*/  SYNCS.PHASECHK.TRANS64.TRYWAIT P1, [R5+URZ+0x38840], R0 ;  /* 0x03884000050075a7 */ /* 0x000e24000802017f */
[----:B------:R-:W-:-:S04]  /*1b5b0*/  ISETP.NE.AND P2, PT, R25, 0x2, PT ;  /* 0x000000021900780c */ /* 0x000fc80003f45270 */
[----:B------:R-:W-:Y:S01]  /*1b5c0*/  SEL R3, RZ, 0x1, P2 ;  /* 0x00000001ff037807 */ /* 0x000fe20001000000 */
[----:B0-----:R-:W-:Y:S08]  /*1b5d0*/  @!P1 BRA `(.L_x_1484) ;  /* 0x0000004400589947 */ /* 0x001ff00003800000 */
.L_x_1629:
[----:B------:R-:W-:Y:S02]  /*1b5e0*/  SEL R25, R25, RZ, P2 ;  /* 0x000000ff19197207 */ /* 0x000fe40001000000 */
[----:B------:R-:W-:Y:S01]  /*1b5f0*/  LOP3.LUT R2, R28, R3, RZ, 0x3c, !PT ;  /* 0x000000031c027212 */ /* 0x000fe200078e3cff */
[----:B------:R-:W-:Y:S06]  /*1b600*/  @!P0 BRA `(.L_x_1485) ;  /* 0x0000000000048947 */ /* 0x000fec0003800000 */
[----:B------:R-:W-:Y:S01]  /*1b610*/  BPT.TRAP 0x1 ;  /* 0x000000040000795c */ /* 0x000fe20000300000 */
.L_x_1485:
[----:B------:R-:W-:Y:S01]  /*1b620*/  IMAD R25, R25, 0x8, R4 ;  /* 0x0000000819197824 */ /* 0x000fe200078e0204 */
[----:B------:R-:W-:-:S04]  /*1b630*/  SHF.L.U32 R2, R2, 0x1f, RZ ;  /* 0x0000001f02027819 */ /* 0x000fc800000006ff */
[----:B------:R-:W1:Y:S02]  /*1b640*/  SYNCS.PHASECHK.TRANS64.TRYWAIT P1, [R25+URZ+0x38840], R2 ;  /* 0x03884002190075a7 */ /* 0x000e64000802017f */
[----:B-1----:R-:W-:Y:S05]  /*1b650*/  @!P1 BRA `(.L_x_1486) ;  /* 0x00000044004c9947 */ /* 0x002fea0003800000 */
.L_x_1630:
[----:B------:R-:W-:Y:S05]  /*1b660*/  @!P0 BRA `(.L_x_1487) ;  /* 0x0000000000048947 */ /* 0x000fea0003800000 */
[----:B------:R-:W-:Y:S01]  /*1b670*/  BPT.TRAP 0x1 ;  /* 0x000000040000795c */ /* 0x000fe20000300000 */
.L_x_1487:
[----:B------:R-:W4:Y:S02]  /*1b680*/  SYNCS.PHASECHK.TRANS64.TRYWAIT P1, [R5+URZ+0x38860], R0 ;  /* 0x03886000050075a7 */ /* 0x000f24000802017f */
[----:B----4-:R-:W-:Y:S05]  /*1b690*/  @!P1 BRA `(.L_x_1488) ;  /* 0x0000004400509947 */ /* 0x010fea0003800000 */
.L_x_1631:
[----:B------:R-:W-:Y:S05]  /*1b6a0*/  @!P0 BRA `(.L_x_1489) ;  /* 0x0000000000048947 */ /* 0x000fea0003800000 */
[----:B------:R-:W-:Y:S01]  /*1b6b0*/  BPT.TRAP 0x1 ;  /* 0x000000040000795c */ /* 0x000fe20000300000 */
.L_x_1489:
[----:B------:R0:W0:Y:S02]  /*1b6c0*/  SYNCS.PHASECHK.TRANS64.TRYWAIT P0, [R25+URZ+0x38860], R2 ;  /* 0x03886002190075a7 */ /* 0x000024000800017f */
[----:B0-----:R-:W-:Y:S05]  /*1b6d0*/  @!P0 NANOSLEEP.SYNCS 0x989680 ;  /* 0x009896800000895d */ /* 0x001fea0003900000 */
[----:B------:R-:W0:Y:S02]  /*1b6e0*/  @!P0 SYNCS.PHASECHK.TRANS64 P0, [R25+URZ+0x38860], R2 ;  /* 0x03886002190085a7 */ /* 0x000e24000800007f */
[----:B0-----:R-:W-:Y:S05]  /*1b6f0*/  @!P0 BRA `(.L_x_1489) ;  /* 0xfffffffc00f08947 */ /* 0x001fea000383ffff */
.L_x_1234:
[----:B------:R-:W-:Y:S05]  /*1b700*/  BSYNC B9 ;  /* 0x0000000000097941 */ /* 0x000fea0003800000 */
.L_x_1231:
[----:B------:R-:W-:Y:S05]  /*1b710*/  EXIT ;  /* 0x000000000000794d */ /* 0x000fea0003800000 */
.L_x_1250:
[----:B0-----:R0:W1:Y:S02]  /*1b720*/  SYNCS.PHASECHK.TRANS64.TRYWAIT P6, [R63+URZ+0x38890], R74 ;  /* 0x0388904a3f0075a7 */ /* 0x00106400080c017f */
[----:B-1----:R-:W-:Y:S05]  /*1b730*/  @!P6 NANOSLEEP.SYNCS 0x989680 ;  /* 0x009896800000e95d */ /* 0x002fea0003900000 */
[----:B------:R-:W1:Y:S02]  /*1b740*/  @!P6 SYNCS.PHASECHK.TRANS64 P6, [R63+URZ+0x38890], R74 ;  /* 0x0388904a3f00e5a7 */ /* 0x000e6400080c007f */
[----:B-1----:R-:W-:Y:S05]  /*1b750*/  @!P6 BRA `(.L_x_1250) ;  /* 0xfffffffc00f0e947 */ /* 0x002fea000383ffff */
[----:B------:R-:W-:Y:S05]  /*1b760*/  BRA `(.L_x_1490) ;  /* 0xfffffe7000c87947 */ /* 0x000fea000383ffff */
.L_x_1251:
        /* <DEDUP_REMOVED lines=8> */
.L_x_1492:
[----:B------:R-:W-:Y:S05]  /*1b7f0*/  BSYNC B1 ;  /* 0x0000000000017941 */ /* 0x000fea0003800000 */
.L_x_1491:
        /* <DEDUP_REMOVED lines=8> */
.L_x_1493:
[----:B------:R-:W-:Y:S05]  /*1b880*/  BRA `(.L_x_1494) ;  /* 0xfffffe7000947947 */ /* 0x000fea000383ffff */
.L_x_1261:
[----:B0-----:R0:W1:Y:S02]  /*1b890*/  SYNCS.PHASECHK.TRANS64.TRYWAIT P6, [R63+URZ+0x38890], R74 ;  /* 0x0388904a3f0075a7 */ /* 0x00106400080c017f */
[----:B-1----:R-:W-:Y:S05]  /*1b8a0*/  @!P6 NANOSLEEP.SYNCS 0x989680 ;  /* 0x009896800000e95d */ /* 0x002fea0003900000 */
[----:B------:R-:W1:Y:S02]  /*1b8b0*/  @!P6 SYNCS.PHASECHK.TRANS64 P6, [R63+URZ+0x38890], R74 ;  /* 0x0388904a3f00e5a7 */ /* 0x000e6400080c007f */
[----:B-1----:R-:W-:Y:S05]  /*1b8c0*/  @!P6 BRA `(.L_x_1261) ;  /* 0xfffffffc00f0e947 */ /* 0x002fea000383ffff */
[----:B------:R-:W-:Y:S05]  /*1b8d0*/  BRA `(.L_x_1495) ;  /* 0xfffffe7c000c7947 */ /* 0x000fea000383ffff */
.L_x_1262:
        /* <DEDUP_REMOVED lines=8> */
.L_x_1497:
[----:B------:R-:W-:Y:S05]  /*1b960*/  BSYNC B1 ;  /* 0x0000000000017941 */ /* 0x000fea0003800000 */
.L_x_1496:
        /* <DEDUP_REMOVED lines=8> */
.L_x_1498:
[----:B------:R-:W-:Y:S01]  /*1b9f0*/  IMAD.MOV.U32 R70, RZ, RZ, R14 ;  /* 0x000000ffff467224 */ /* 0x000fe200078e000e */
[----:B------:R-:W-:Y:S06]  /*1ba00*/  BRA `(.L_x_1499) ;  /* 0xfffffe7800d47947 */ /* 0x000fec000383ffff */
.L_x_1267:
[----:B0-----:R0:W1:Y:S02]  /*1ba10*/  SYNCS.PHASECHK.TRANS64.TRYWAIT P0, [R63+URZ+0x38890], R74 ;  /* 0x0388904a3f0075a7 */ /* 0x001064000800017f */
[----:B-1----:R-:W-:Y:S05]  /*1ba20*/  @!P0 NANOSLEEP.SYNCS 0x989680 ;  /* 0x009896800000895d */ /* 0x002fea0003900000 */
[----:B------:R-:W1:Y:S02]  /*1ba30*/  @!P0 SYNCS.PHASECHK.TRANS64 P0, [R63+URZ+0x38890], R74 ;  /* 0x0388904a3f0085a7 */ /* 0x000e64000800007f */
[----:B-1----:R-:W-:Y:S05]  /*1ba40*/  @!P0 BRA `(.L_x_1267) ;  /* 0xfffffffc00f08947 */ /* 0x002fea000383ffff */
[----:B------:R-:W-:Y:S05]  /*1ba50*/  BRA `(.L_x_1500) ;  /* 0xfffffe8000d47947 */ /* 0x000fea000383ffff */
.L_x_1268:
[----:B------:R-:W-:Y:S01]  /*1ba60*/  BSSY B1, `(.L_x_1501) ;  /* 0x0000007000017945 */ /* 0x000fe20003800000 */
[----:B------:R-:W-:Y:S02]  /*1ba70*/  IMAD.MOV.U32 R12, RZ, RZ, RZ ;  /* 0x000000ffff0c7224 */ /* 0x000fe400078e00ff */
[----:B------:R-:W-:Y:S02]  /*1ba80*/  IMAD.MOV.U32 R11, RZ, RZ, 0x1c1f ;  /* 0x00001c1fff0b7424 */ /* 0x000fe400078e00ff */
[----:B------:R-:W-:-:S07]  /*1ba90*/  IMAD.MOV.U32 R15, RZ, RZ, -0x1 ;  /* 0xffffffffff0f7424 */ /* 0x000fce00078e00ff */
[----:B0-----:R-:W-:Y:S05]  /*1baa0*/  WARPSYNC.COLLECTIVE R15, `(.L_x_1502) ;  /* 0x000000000f087348 */ /* 0x001fea0003c00000 */
[----:B------:R1:W2:Y:S02]  /*1bab0*/  SHFL.IDX P6, R14, R13, R12, R11 ;  /* 0x0000000c0d0e7389 */ /* 0x0002a400000c000b */
[----:B012---:R-:W-:Y:S01]  /*1bac0*/  ENDCOLLECTIVE ;  /* 0x000000000000791b */ /* 0x007fe20003800000 */
.L_x_1502:
[----:B------:R-:W-:Y:S05]  /*1bad0*/  BSYNC B1 ;  /* 0x0000000000017941 */ /* 0x000fea0003800000 */
.L_x_1501:
        /* <DEDUP_REMOVED lines=8> */
.L_x_1503:
[----:B------:R-:W-:Y:S05]  /*1bb60*/  BRA `(.L_x_1504) ;  /* 0xfffffe8000fc7947 */ /* 0x000fea000383ffff */
.L_x_1272:
[----:B--2---:R2:W3:Y:S02]  /*1bb70*/  SYNCS.PHASECHK.TRANS64.TRYWAIT P5, [R63+URZ+0x388b0], R74 ;  /* 0x0388b04a3f0075a7 */ /* 0x0044e400080a017f */
[----:B---3--:R-:W-:Y:S05]  /*1bb80*/  @!P5 NANOSLEEP.SYNCS 0x989680 ;  /* 0x009896800000d95d */ /* 0x008fea0003900000 */
[----:B------:R-:W3:Y:S02]  /*1bb90*/  @!P5 SYNCS.PHASECHK.TRANS64 P5, [R63+URZ+0x388b0], R74 ;  /* 0x0388b04a3f00d5a7 */ /* 0x000ee400080a007f */
[----:B---3--:R-:W-:Y:S05]  /*1bba0*/  @!P5 BRA `(.L_x_1272) ;  /* 0xfffffffc00f0d947 */ /* 0x008fea000383ffff */
[----:B------:R-:W-:Y:S05]  /*1bbb0*/  BRA `(.L_x_1505) ;  /* 0xfffffe8400887947 */ /* 0x000fea000383ffff */
.L_x_1297:
        /* <DEDUP_REMOVED lines=8> */
.L_x_1507:
[----:B------:R-:W-:Y:S05]  /*1bc40*/  BSYNC B1 ;  /* 0x0000000000017941 */ /* 0x000fea0003800000 */
.L_x_1506:
        /* <DEDUP_REMOVED lines=8> */
.L_x_1508:
[----:B------:R-:W-:Y:S02]  /*1bcd0*/  IMAD.MOV.U32 R13, RZ, RZ, R29 ;  /* 0x000000ffff0d7224 */ /* 0x000fe400078e001d */
[----:B------:R-:W-:-:S07]  /*1bce0*/  IMAD.MOV.U32 R0, RZ, RZ, R14 ;  /* 0x000000ffff007224 */ /* 0x000fce00078e000e */
[----:B------:R-:W-:Y:S05]  /*1bcf0*/  WARPSYNC.COLLECTIVE R15, `(.L_x_1509) ;  /* 0x000000000f087348 */ /* 0x000fea0003c00000 */
[----:B------:R0:W1:Y:S02]  /*1bd00*/  SHFL.IDX P6, R14, R13, R12, R11 ;  /* 0x0000000c0d0e7389 */ /* 0x00006400000c000b */
[----:B01----:R-:W-:Y:S01]  /*1bd10*/  ENDCOLLECTIVE ;  /* 0x000000000000791b */ /* 0x003fe20003800000 */
.L_x_1509:
[----:B------:R-:W-:Y:S02]  /*1bd20*/  IMAD.MOV.U32 R13, RZ, RZ, R28 ;  /* 0x000000ffff0d7224 */ /* 0x000fe400078e001c */
[----:B------:R-:W-:-:S07]  /*1bd30*/  IMAD.MOV.U32 R5, RZ, RZ, R14 ;  /* 0x000000ffff057224 */ /* 0x000fce00078e000e */
[----:B------:R-:W-:Y:S05]  /*1bd40*/  WARPSYNC.COLLECTIVE R15, `(.L_x_1510) ;  /* 0x000000000f087348 */ /* 0x000fea0003c00000 */
[----:B------:R0:W1:Y:S02]  /*1bd50*/  SHFL.IDX P6, R14, R13, R12, R11 ;  /* 0x0000000c0d0e7389 */ /* 0x00006400000c000b */
[----:B01----:R-:W-:Y:S01]  /*1bd60*/  ENDCOLLECTIVE ;  /* 0x000000000000791b */ /* 0x003fe20003800000 */
.L_x_1510:
[----:B------:R-:W-:Y:S05]  /*1bd70*/  BRA `(.L_x_1511) ;  /* 0xfffffeb000a87947 */ /* 0x000fea000383ffff */
.L_x_1301:
[----:B0-----:R0:W1:Y:S02]  /*1bd80*/  SYNCS.PHASECHK.TRANS64.TRYWAIT P0, [R2+URZ+0x38800], R31 ;  /* 0x0388001f020075a7 */ /* 0x001064000800017f */
[----:B-1----:R-:W-:Y:S05]  /*1bd90*/  @!P0 NANOSLEEP.SYNCS 0x989680 ;  /* 0x009896800000895d */ /* 0x002fea0003900000 */
[----:B------:R-:W1:Y:S02]  /*1bda0*/  @!P0 SYNCS.PHASECHK.TRANS64 P0, [R2+URZ+0x38800], R31 ;  /* 0x0388001f020085a7 */ /* 0x000e64000800007f */
[----:B-1----:R-:W-:Y:S05]  /*1bdb0*/  @!P0 BRA `(.L_x_1301) ;  /* 0xfffffffc00f08947 */ /* 0x002fea000383ffff */
[----:B------:R-:W-:Y:S05]  /*1bdc0*/  BRA `(.L_x_1512) ;  /* 0xfffffeb400bc7947 */ /* 0x000fea000383ffff */
.L_x_1309:
        /* <DEDUP_REMOVED lines=8> */
.L_x_1514:
[----:B------:R-:W-:Y:S05]  /*1be50*/  BSYNC B1 ;  /* 0x0000000000017941 */ /* 0x000fea0003800000 */
.L_x_1513:
        /* <DEDUP_REMOVED lines=8> */
.L_x_1515:
[----:B------:R-:W-:Y:S02]  /*1bee0*/  IMAD.MOV.U32 R13, RZ, RZ, R29 ;  /* 0x000000ffff0d7224 */ /* 0x000fe400078e001d */
[----:B------:R-:W-:-:S07]  /*1bef0*/  IMAD.MOV.U32 R3, RZ, RZ, R14 ;  /* 0x000000ffff037224 */ /* 0x000fce00078e000e */
[----:B------:R-:W-:Y:S05]  /*1bf00*/  WARPSYNC.COLLECTIVE R15, `(.L_x_1516) ;  /* 0x000000000f087348 */ /* 0x000fea0003c00000 */
[----:B------:R0:W1:Y:S02]  /*1bf10*/  SHFL.IDX P6, R14, R13, R12, R11 ;  /* 0x0000000c0d0e7389 */ /* 0x00006400000c000b */
[----:B01----:R-:W-:Y:S01]  /*1bf20*/  ENDCOLLECTIVE ;  /* 0x000000000000791b */ /* 0x003fe20003800000 */
.L_x_1516:
[----:B------:R-:W-:Y:S02]  /*1bf30*/  IMAD.MOV.U32 R13, RZ, RZ, R28 ;  /* 0x000000ffff0d7224 */ /* 0x000fe400078e001c */
[----:B------:R-:W-:-:S07]  /*1bf40*/  IMAD.MOV.U32 R20, RZ, RZ, R14 ;  /* 0x000000ffff147224 */ /* 0x000fce00078e000e */
[----:B------:R-:W-:Y:S05]  /*1bf50*/  WARPSYNC.COLLECTIVE R15, `(.L_x_1517) ;  /* 0x000000000f087348 */ /* 0x000fea0003c00000 */
[----:B------:R0:W1:Y:S02]  /*1bf60*/  SHFL.IDX P6, R14, R13, R12, R11 ;  /* 0x0000000c0d0e7389 */ /* 0x00006400000c000b */
[----:B01----:R-:W-:Y:S01]  /*1bf70*/  ENDCOLLECTIVE ;  /* 0x000000000000791b */ /* 0x003fe20003800000 */
.L_x_1517:
[----:B------:R-:W-:Y:S05]  /*1bf80*/  BRA `(.L_x_1518) ;  /* 0xfffffec0002c7947 */ /* 0x000fea000383ffff */
.L_x_1313:
[----:B0-----:R0:W1:Y:S02]  /*1bf90*/  SYNCS.PHASECHK.TRANS64.TRYWAIT P1, [R2+URZ+0x38800], R29 ;  /* 0x0388001d020075a7 */ /* 0x001064000802017f */
[----:B-1----:R-:W-:Y:S05]  /*1bfa0*/  @!P1 NANOSLEEP.SYNCS 0x989680 ;  /* 0x009896800000995d */ /* 0x002fea0003900000 */
[----:B------:R-:W1:Y:S02]  /*1bfb0*/  @!P1 SYNCS.PHASECHK.TRANS64 P1, [R2+URZ+0x38800], R29 ;  /* 0x0388001d020095a7 */ /* 0x000e64000802007f */
[----:B-1----:R-:W-:Y:S05]  /*1bfc0*/  @!P1 BRA `(.L_x_1313) ;  /* 0xfffffffc00f09947 */ /* 0x002fea000383ffff */
[----:B------:R-:W-:Y:S05]  /*1bfd0*/  BRA `(.L_x_1519) ;  /* 0xfffffec4000c7947 */ /* 0x000fea000383ffff */
.L_x_1319:
[----:B0-----:R0:W2:Y:S02]  /*1bfe0*/  SYNCS.PHASECHK.TRANS64.TRYWAIT P1, [R11+URZ+0x38830], R10 ;  /* 0x0388300a0b0075a7 */ /* 0x0010a4000802017f */
[----:B--2---:R-:W-:Y:S05]  /*1bff0*/  @!P1 NANOSLEEP.SYNCS 0x989680 ;  /* 0x009896800000995d */ /* 0x004fea0003900000 */
[----:B------:R-:W2:Y:S02]  /*1c000*/  @!P1 SYNCS.PHASECHK.TRANS64 P1, [R11+URZ+0x38830], R10 ;  /* 0x0388300a0b0095a7 */ /* 0x000ea4000802007f */
[----:B--2---:R-:W-:Y:S05]  /*1c010*/  @!P1 BRA `(.L_x_1319) ;  /* 0xfffffffc00f09947 */ /* 0x004fea000383ffff */
[----:B------:R-:W-:Y:S05]  /*1c020*/  BRA `(.L_x_1318) ;  /* 0xfffffed000407947 */ /* 0x000fea000383ffff */
.L_x_1321:
[----:B--2---:R2:W3:Y:S02]  /*1c030*/  SYNCS.PHASECHK.TRANS64.TRYWAIT P1, [R2+URZ+0x38810], R21 ;  /* 0x03881015020075a7 */ /* 0x0044e4000802017f */
[----:B---3--:R-:W-:Y:S05]  /*1c040*/  @!P1 NANOSLEEP.SYNCS 0x989680 ;  /* 0x009896800000995d */ /* 0x008fea0003900000 */
[----:B------:R-:W3:Y:S02]  /*1c050*/  @!P1 SYNCS.PHASECHK.TRANS64 P1, [R2+URZ+0x38810], R21 ;  /* 0x03881015020095a7 */ /* 0x000ee4000802007f */
[----:B---3--:R-:W-:Y:S05]  /*1c060*/  @!P1 BRA `(.L_x_1321) ;  /* 0xfffffffc00f09947 */ /* 0x008fea000383ffff */
[----:B------:R-:W-:Y:S05]  /*1c070*/  BRA `(.L_x_1520) ;  /* 0xfffffed000f07947 */ /* 0x000fea000383ffff */
.L_x_1325:
[----:B----4-:R4:W0:Y:S02]  /*1c080*/  SYNCS.PHASECHK.TRANS64.TRYWAIT P1, [R11+URZ+0x38850], R10 ;  /* 0x0388500a0b0075a7 */ /* 0x010824000802017f */
[----:B0-----:R-:W-:Y:S05]  /*1c090*/  @!P1 NANOSLEEP.SYNCS 0x989680 ;  /* 0x009896800000995d */ /* 0x001fea0003900000 */
[----:B------:R-:W0:Y:S02]  /*1c0a0*/  @!P1 SYNCS.PHASECHK.TRANS64 P1, [R11+URZ+0x38850], R10 ;  /* 0x0388500a0b0095a7 */ /* 0x000e24000802007f */
[----:B0-----:R-:W-:Y:S05]  /*1c0b0*/  @!P1 BRA `(.L_x_1325) ;  /* 0xfffffffc00f09947 */ /* 0x001fea000383ffff */
[----:B------:R-:W-:Y:S05]  /*1c0c0*/  BRA `(.L_x_1324) ;  /* 0xfffffed4001c7947 */ /* 0x000fea000383ffff */
.L_x_1334:
[----:B-1----:R1:W2:Y:S02]  /*1c0d0*/  SYNCS.PHASECHK.TRANS64.TRYWAIT P2, [R12+URZ+0x38830], R21 ;  /* 0x038830150c0075a7 */ /* 0x0022a4000804017f */
[----:B--2---:R-:W-:Y:S05]  /*1c0e0*/  @!P2 NANOSLEEP.SYNCS 0x989680 ;  /* 0x009896800000a95d */ /* 0x004fea0003900000 */
[----:B------:R-:W2:Y:S02]  /*1c0f0*/  @!P2 SYNCS.PHASECHK.TRANS64 P2, [R12+URZ+0x38830], R21 ;  /* 0x038830150c00a5a7 */ /* 0x000ea4000804007f */
[----:B--2---:R-:W-:Y:S05]  /*1c100*/  @!P2 BRA `(.L_x_1334) ;  /* 0xfffffffc00f0a947 */ /* 0x004fea000383ffff */
[----:B------:R-:W-:Y:S05]  /*1c110*/  BRA `(.L_x_1333) ;  /* 0xffffff0000d07947 */ /* 0x000fea000383ffff */
.L_x_1339:
[----:B---3--:R3:W4:Y:S02]  /*1c120*/  SYNCS.PHASECHK.TRANS64.TRYWAIT P2, [R12+URZ+0x38850], R21 ;  /* 0x038850150c0075a7 */ /* 0x008724000804017f */
[----:B----4-:R-:W-:Y:S05]  /*1c130*/  @!P2 NANOSLEEP.SYNCS 0x989680 ;  /* 0x009896800000a95d */ /* 0x010fea0003900000 */
[----:B------:R-:W4:Y:S02]  /*1c140*/  @!P2 SYNCS.PHASECHK.TRANS64 P2, [R12+URZ+0x38850], R21 ;  /* 0x038850150c00a5a7 */ /* 0x000f24000804007f */
[----:B----4-:R-:W-:Y:S05]  /*1c150*/  @!P2 BRA `(.L_x_1339) ;  /* 0xfffffffc00f0a947 */ /* 0x010fea000383ffff */
[----:B------:R-:W-:Y:S05]  /*1c160*/  BRA `(.L_x_1338) ;  /* 0xffffff0400747947 */ /* 0x000fea000383ffff */
.L_x_1371:
[----:B0-----:R-:W0:Y:S01]  /*1c170*/  S2R R8, SR_TID.X ;  /* 0x0000000000087919 */ /* 0x001e220000002100 */
[----:B------:R-:W-:Y:S01]  /*1c180*/  BSSY B1, `(.L_x_1521) ;  /* 0x000000a000017945 */ /* 0x000fe20003800000 */
[----:B------:R-:W-:Y:S02]  /*1c190*/  IMAD.MOV.U32 R12, RZ, RZ, RZ ;  /* 0x000000ffff0c7224 */ /* 0x000fe400078e00ff */
[----:B------:R-:W-:Y:S02]  /*1c1a0*/  IMAD.MOV.U32 R11, RZ, RZ, 0x1f ;  /* 0x0000001fff0b7424 */ /* 0x000fe400078e00ff */
[----:B------:R-:W-:Y:S01]  /*1c1b0*/  IMAD.MOV.U32 R15, RZ, RZ, -0x1 ;  /* 0xffffffffff0f7424 */ /* 0x000fe200078e00ff */
[----:B0-----:R-:W-:-:S04]  /*1c1c0*/  SHF.R.U32.HI R8, RZ, 0x5, R8 ;  /* 0x00000005ff087819 */ /* 0x001fc80000011608 */
[----:B------:R-:W-:-:S05]  /*1c1d0*/  LOP3.LUT R8, R8, 0x3, RZ, 0xc0, !PT ;  /* 0x0000000308087812 */ /* 0x000fca00078ec0ff */
[----:B------:R-:W-:-:S07]  /*1c1e0*/  IMAD.MOV.U32 R13, RZ, RZ, R8 ;  /* 0x000000ffff0d7224 */ /* 0x000fce00078e0008 */
[----:B------:R-:W-:Y:S05]  /*1c1f0*/  WARPSYNC.COLLECTIVE R15, `(.L_x_1522) ;  /* 0x000000000f087348 */ /* 0x000fea0003c00000 */
[----:B------:R0:W1:Y:S02]  /*1c200*/  SHFL.IDX P6, R14, R13, R12, R11 ;  /* 0x0000000c0d0e7389 */ /* 0x00006400000c000b */
[----:B01----:R-:W-:Y:S01]  /*1c210*/  ENDCOLLECTIVE ;  /* 0x000000000000791b */ /* 0x003fe20003800000 */
.L_x_1522:
[----:B------:R-:W-:Y:S05]  /*1c220*/  BSYNC B1 ;  /* 0x0000000000017941 */ /* 0x000fea0003800000 */
.L_x_1521:
[----:B------:R-:W-:Y:S05]  /*1c230*/  BRA `(.L_x_1523) ;  /* 0xffffff8400d07947 */ /* 0x000fea000383ffff */
.L_x_1373:
[----:B------:R-:W-:Y:S01]  /*1c240*/  BSSY B1, `(.L_x_1524) ;  /* 0x0000006000017945 */ /* 0x000fe20003800000 */
[----:B------:R-:W-:-:S07]  /*1c250*/  IMAD.MOV.U32 R15, RZ, RZ, -0x1 ;  /* 0xffffffffff0f7424 */ /* 0x000fce00078e00ff */
[----:B01----:R-:W-:Y:S05]  /*1c260*/  WARPSYNC.COLLECTIVE R15, `(.L_x_1525) ;  /* 0x000000000f0c7348 */ /* 0x003fea0003c00000 */
[----:B------:R-:W-:Y:S02]  /*1c270*/  ELECT P6, UR62, PT ;  /* 0x00000000003e782f */ /* 0x000fe400038c0000 */
[----:B------:R-:W-:Y:S01]  /*1c280*/  MOV R14, UR62 ;  /* 0x0000003e000e7c02 */ /* 0x000fe20008000f00 */
[----:B01----:R-:W-:Y:S10]  /*1c290*/  ENDCOLLECTIVE ;  /* 0x000000000000791b */ /* 0x003ff40003800000 */
.L_x_1525:
[----:B------:R-:W-:Y:S05]  /*1c2a0*/  BSYNC B1 ;  /* 0x0000000000017941 */ /* 0x000fea0003800000 */
.L_x_1524:
[----:B------:R-:W-:Y:S05]  /*1c2b0*/  BRA `(.L_x_1372) ;  /* 0xffffff8400c87947 */ /* 0x000fea000383ffff */
.L_x_1375:
[----:B-1----:R1:W2:Y:S02]  /*1c2c0*/  SYNCS.PHASECHK.TRANS64.TRYWAIT P0, [R23+URZ+0x38820], R3 ;  /* 0x03882003170075a7 */ /* 0x0022a4000800017f */
[----:B--2---:R-:W-:Y:S05]  /*1c2d0*/  @!P0 NANOSLEEP.SYNCS 0x989680 ;  /* 0x009896800000895d */ /* 0x004fea0003900000 */
[----:B------:R-:W2:Y:S02]  /*1c2e0*/  @!P0 SYNCS.PHASECHK.TRANS64 P0, [R23+URZ+0x38820], R3 ;  /* 0x03882003170085a7 */ /* 0x000ea4000800007f */
[----:B--2---:R-:W-:Y:S05]  /*1c2f0*/  @!P0 BRA `(.L_x_1375) ;  /* 0xfffffffc00f08947 */ /* 0x004fea000383ffff */
[----:B------:R-:W-:Y:S05]  /*1c300*/  BRA `(.L_x_1526) ;  /* 0xffffff8400d87947 */ /* 0x000fea000383ffff */
.L_x_1379:
[----:B-1----:R1:W2:Y:S02]  /*1c310*/  SYNCS.PHASECHK.TRANS64.TRYWAIT P0, [R3+URZ+0x388a0], R6 ;  /* 0x0388a006030075a7 */ /* 0x0022a4000800017f */
[----:B--2---:R-:W-:Y:S05]  /*1c320*/  @!P0 NANOSLEEP.SYNCS 0x989680 ;  /* 0x009896800000895d */ /* 0x004fea0003900000 */
[----:B------:R-:W2:Y:S02]  /*1c330*/  @!P0 SYNCS.PHASECHK.TRANS64 P0, [R3+URZ+0x388a0], R6 ;  /* 0x0388a006030085a7 */ /* 0x000ea4000800007f */
[----:B--2---:R-:W-:Y:S05]  /*1c340*/  @!P0 BRA `(.L_x_1379) ;  /* 0xfffffffc00f08947 */ /* 0x004fea000383ffff */
[----:B------:R-:W-:Y:S05]  /*1c350*/  BRA `(.L_x_1527) ;  /* 0xffffff8400f07947 */ /* 0x000fea000383ffff */
.L_x_1384:
[----:B0-----:R0:W2:Y:S02]  /*1c360*/  SYNCS.PHASECHK.TRANS64.TRYWAIT P0, [R3+URZ+0x388c0], R6 ;  /* 0x0388c006030075a7 */ /* 0x0010a4000800017f */
[----:B--2---:R-:W-:Y:S05]  /*1c370*/  @!P0 NANOSLEEP.SYNCS 0x989680 ;  /* 0x009896800000895d */ /* 0x004fea0003900000 */
[----:B------:R-:W2:Y:S02]  /*1c380*/  @!P0 SYNCS.PHASECHK.TRANS64 P0, [R3+URZ+0x388c0], R6 ;  /* 0x0388c006030085a7 */ /* 0x000ea4000800007f */
[----:B--2---:R-:W-:Y:S05]  /*1c390*/  @!P0 BRA `(.L_x_1384) ;  /* 0xfffffffc00f08947 */ /* 0x004fea000383ffff */
[----:B------:R-:W-:Y:S05]  /*1c3a0*/  BRA `(.L_x_1528) ;  /* 0xffffff88006c7947 */ /* 0x000fea000383ffff */
.L_x_1398:
[----:B-1----:R1:W2:Y:S02]  /*1c3b0*/  SYNCS.PHASECHK.TRANS64.TRYWAIT P1, [R6+URZ+0x388a0], R2 ;  /* 0x0388a002060075a7 */ /* 0x0022a4000802017f */
[----:B--2---:R-:W-:Y:S05]  /*1c3c0*/  @!P1 NANOSLEEP.SYNCS 0x989680 ;  /* 0x009896800000995d */ /* 0x004fea0003900000 */
[----:B------:R-:W2:Y:S02]  /*1c3d0*/  @!P1 SYNCS.PHASECHK.TRANS64 P1, [R6+URZ+0x388a0], R2 ;  /* 0x0388a002060095a7 */ /* 0x000ea4000802007f */
[----:B--2---:R-:W-:Y:S05]  /*1c3e0*/  @!P1 BRA `(.L_x_1398) ;  /* 0xfffffffc00f09947 */ /* 0x004fea000383ffff */
[----:B------:R-:W-:Y:S05]  /*1c3f0*/  BRA `(.L_x_1529) ;  /* 0xffffff9000d07947 */ /* 0x000fea000383ffff */
.L_x_1403:
[----:B0-----:R0:W2:Y:S02]  /*1c400*/  SYNCS.PHASECHK.TRANS64.TRYWAIT P1, [R6+URZ+0x388c0], R2 ;  /* 0x0388c002060075a7 */ /* 0x0010a4000802017f */
[----:B--2---:R-:W-:Y:S05]  /*1c410*/  @!P1 NANOSLEEP.SYNCS 0x989680 ;  /* 0x009896800000995d */ /* 0x004fea0003900000 */
[----:B------:R-:W2:Y:S02]  /*1c420*/  @!P1 SYNCS.PHASECHK.TRANS64 P1, [R6+URZ+0x388c0], R2 ;  /* 0x0388c002060095a7 */ /* 0x000ea4000802007f */
[----:B--2---:R-:W-:Y:S05]  /*1c430*/  @!P1 BRA `(.L_x_1403) ;  /* 0xfffffffc00f09947 */ /* 0x004fea000383ffff */
[----:B------:R-:W-:Y:S05]  /*1c440*/  BRA `(.L_x_1530) ;  /* 0xffffff9400487947 */ /* 0x000fea000383ffff */
.L_x_1423:
[----:B------:R-:W1:Y:S01]  /*1c450*/  S2R R11, SR_TID.X ;  /* 0x00000000000b7919 */ /* 0x000e620000002100 */
[----:B------:R-:W-:Y:S01]  /*1c460*/  BSSY B0, `(.L_x_1531) ;  /* 0x000000a000007945 */ /* 0x000fe20003800000 */
[----:B------:R-:W-:Y:S02]  /*1c470*/  IMAD.MOV.U32 R12, RZ, RZ, RZ ;  /* 0x000000ffff0c7224 */ /* 0x000fe400078e00ff */
[----:B------:R-:W-:Y:S01]  /*1c480*/  IMAD.MOV.U32 R15, RZ, RZ, -0x1 ;  /* 0xffffffffff0f7424 */ /* 0x000fe200078e00ff */
[----:B-1----:R-:W-:-:S04]  /*1c490*/  SHF.R.U32.HI R11, RZ, 0x5, R11 ;  /* 0x00000005ff0b7819 */ /* 0x002fc8000001160b */
[----:B------:R-:W-:-:S05]  /*1c4a0*/  LOP3.LUT R11, R11, 0x3, RZ, 0xc0, !PT ;  /* 0x000000030b0b7812 */ /* 0x000fca00078ec0ff */
[----:B------:R-:W-:Y:S02]  /*1c4b0*/  IMAD.MOV.U32 R13, RZ, RZ, R11 ;  /* 0x000000ffff0d7224 */ /* 0x000fe400078e000b */
[----:B------:R-:W-:-:S07]  /*1c4c0*/  IMAD.MOV.U32 R11, RZ, RZ, 0x1f ;  /* 0x0000001fff0b7424 */ /* 0x000fce00078e00ff */
[----:B0-----:R-:W-:Y:S05]  /*1c4d0*/  WARPSYNC.COLLECTIVE R15, `(.L_x_1532) ;  /* 0x000000000f087348 */ /* 0x001fea0003c00000 */
[----:B------:R1:W2:Y:S02]  /*1c4e0*/  SHFL.IDX P6, R14, R13, R12, R11 ;  /* 0x0000000c0d0e7389 */ /* 0x0002a400000c000b */
[----:B012---:R-:W-:Y:S01]  /*1c4f0*/  ENDCOLLECTIVE ;  /* 0x000000000000791b */ /* 0x007fe20003800000 */
.L_x_1532:
[----:B------:R-:W-:Y:S05]  /*1c500*/  BSYNC B0 ;  /* 0x0000000000007941 */ /* 0x000fea0003800000 */
.L_x_1531:
[----:B------:R-:W-:Y:S05]  /*1c510*/  BRA `(.L_x_1533) ;  /* 0xffffffa800247947 */ /* 0x000fea000383ffff */
.L_x_1426:
[----:B0-----:R0:W1:Y:S02]  /*1c520*/  SYNCS.PHASECHK.TRANS64.TRYWAIT P0, [R27+URZ+0x38840], R0 ;  /* 0x038840001b0075a7 */ /* 0x001064000800017f */
[----:B-1----:R-:W-:Y:S05]  /*1c530*/  @!P0 NANOSLEEP.SYNCS 0x989680 ;  /* 0x009896800000895d */ /* 0x002fea0003900000 */
[----:B------:R-:W1:Y:S02]  /*1c540*/  @!P0 SYNCS.PHASECHK.TRANS64 P0, [R27+URZ+0x38840], R0 ;  /* 0x038840001b0085a7 */ /* 0x000e64000800007f */
[----:B-1----:R-:W-:Y:S05]  /*1c550*/  @!P0 BRA `(.L_x_1426) ;  /* 0xfffffffc00f08947 */ /* 0x002fea000383ffff */
[----:B------:R-:W-:Y:S05]  /*1c560*/  BRA `(.L_x_1534) ;  /* 0xffffffa800507947 */ /* 0x000fea000383ffff */
.L_x_1427:
        /* <DEDUP_REMOVED lines=8> */
.L_x_1536:
[----:B------:R-:W-:Y:S05]  /*1c5f0*/  BSYNC B0 ;  /* 0x0000000000007941 */ /* 0x000fea0003800000 */
.L_x_1535:
        /* <DEDUP_REMOVED lines=9> */
.L_x_1537:
[----:B------:R-:W-:Y:S02]  /*1c690*/  IMAD.MOV.U32 R13, RZ, RZ, R4 ;  /* 0x000000ffff0d7224 */ /* 0x000fe400078e0004 */
[----:B------:R-:W-:Y:S02]  /*1c6a0*/  IMAD.MOV.U32 R12, RZ, RZ, 0x1 ;  /* 0x00000001ff0c7424 */ /* 0x000fe400078e00ff */
[----:B------:R-:W-:-:S07]  /*1c6b0*/  IMAD.MOV.U32 R3, RZ, RZ, R14 ;  /* 0x000000ffff037224 */ /* 0x000fce00078e000e */
[----:B------:R-:W-:Y:S05]  /*1c6c0*/  WARPSYNC.COLLECTIVE R15, `(.L_x_1538) ;  /* 0x000000000f087348 */ /* 0x000fea0003c00000 */
[----:B------:R0:W1:Y:S02]  /*1c6d0*/  SHFL.IDX P6, R14, R13, R12, R11 ;  /* 0x0000000c0d0e7389 */ /* 0x00006400000c000b */
[----:B01----:R-:W-:Y:S01]  /*1c6e0*/  ENDCOLLECTIVE ;  /* 0x000000000000791b */ /* 0x003fe20003800000 */
.L_x_1538:
        /* <DEDUP_REMOVED lines=15> */
.L_x_1539:
[----:B------:R-:W-:Y:S02]  /*1c7e0*/  @P0 IMAD R6, R5, 0x2, R23 ;  /* 0x0000000205060824 */ /* 0x000fe400078e0217 */
[----:B------:R-:W-:Y:S02]  /*1c7f0*/  IMAD.MOV.U32 R13, RZ, RZ, R4 ;  /* 0x000000ffff0d7224 */ /* 0x000fe400078e0004 */
[----:B------:R-:W-:Y:S02]  /*1c800*/  IMAD.MOV.U32 R12, RZ, RZ, 0x2 ;  /* 0x00000002ff0c7424 */ /* 0x000fe400078e00ff */
[----:B------:R-:W-:-:S07]  /*1c810*/  IMAD.MOV.U32 R3, RZ, RZ, R14 ;  /* 0x000000ffff037224 */ /* 0x000fce00078e000e */
[----:B------:R-:W-:Y:S05]  /*1c820*/  WARPSYNC.COLLECTIVE R15, `(.L_x_1540) ;  /* 0x000000000f087348 */ /* 0x000fea0003c00000 */
[----:B------:R0:W1:Y:S02]  /*1c830*/  SHFL.IDX P6, R14, R13, R12, R11 ;  /* 0x0000000c0d0e7389 */ /* 0x00006400000c000b */
[----:B01----:R-:W-:Y:S01]  /*1c840*/  ENDCOLLECTIVE ;  /* 0x000000000000791b */ /* 0x003fe20003800000 */
.L_x_1540:
        /* <DEDUP_REMOVED lines=15> */
.L_x_1541:
[----:B------:R-:W-:Y:S02]  /*1c940*/  @P0 IMAD R6, R5, 0x2, R23 ;  /* 0x0000000205060824 */ /* 0x000fe400078e0217 */
[----:B------:R-:W-:Y:S02]  /*1c950*/  IMAD.MOV.U32 R13, RZ, RZ, R4 ;  /* 0x000000ffff0d7224 */ /* 0x000fe400078e0004 */
[----:B------:R-:W-:Y:S02]  /*1c960*/  IMAD.MOV.U32 R12, RZ, RZ, 0x3 ;  /* 0x00000003ff0c7424 */ /* 0x000fe400078e00ff */
[----:B------:R-:W-:-:S07]  /*1c970*/  IMAD.MOV.U32 R3, RZ, RZ, R14 ;  /* 0x000000ffff037224 */ /* 0x000fce00078e000e */
[----:B------:R-:W-:Y:S05]  /*1c980*/  WARPSYNC.COLLECTIVE R15, `(.L_x_1542) ;  /* 0x000000000f087348 */ /* 0x000fea0003c00000 */
[----:B------:R0:W1:Y:S02]  /*1c990*/  SHFL.IDX P6, R14, R13, R12, R11 ;  /* 0x0000000c0d0e7389 */ /* 0x00006400000c000b */
[----:B01----:R-:W-:Y:S01]  /*1c9a0*/  ENDCOLLECTIVE ;  /* 0x000000000000791b */ /* 0x003fe20003800000 */
.L_x_1542:
        /* <DEDUP_REMOVED lines=10> */
.L_x_1543:
[----:B------:R-:W-:Y:S01]  /*1ca50*/  @!PT LDS RZ, [RZ] ;  /* 0x00000000fffff984 */ /* 0x000fe20000000800 */
[----:B------:R-:W-:Y:S01]  /*1ca60*/  @!PT LDS RZ, [RZ] ;  /* 0x00000000fffff984 */ /* 0x000fe20000000800 */
[----:B------:R-:W-:Y:S01]  /*1ca70*/  @!PT LDS RZ, [RZ] ;  /* 0x00000000fffff984 */ /* 0x000fe20000000800 */
[----:B------:R1:W-:Y:S01]  /*1ca80*/  @P0 LDGSTS.E.BYPASS.LTC128B.128 [R6+0x23400], desc[UR40][R2.64], !P2 ;  /* 0x2340000002060fae */ /* 0x0003e2000d101d68 */
[----:B------:R-:W-:Y:S01]  /*1ca90*/  IMAD.MOV.U32 R0, RZ, RZ, R14 ;  /* 0x000000ffff007224 */ /* 0x000fe200078e000e */
[----:B------:R-:W-:Y:S06]  /*1caa0*/  BRA `(.L_x_1544) ;  /* 0xffffffa800247947 */ /* 0x000fec000383ffff */
.L_x_1432:
        /* <DEDUP_REMOVED lines=9> */
.L_x_1545:
[C---:B------:R-:W-:Y:S01]  /*1cb40*/  VIADD R10, R17.reuse, 0x10 ;  /* 0x00000010110a7836 */ /* 0x040fe20000000000 */
[C---:B------:R-:W-:Y:S01]  /*1cb50*/  ISETP.GE.AND P0, PT, R17.reuse, R2, PT ;  /* 0x000000021100720c */ /* 0x040fe20003f06270 */
[----:B------:R-:W-:-:S03]  /*1cb60*/  VIADD R8, R17, 0x20 ;  /* 0x0000002011087836 */ /* 0x000fc60000000000 */
[----:B------:R0:W-:Y:S04]  /*1cb70*/  STL [R1+0x20], R10 ;  /* 0x0000200a01007387 */ /* 0x0001e80000100800 */
[----:B------:R0:W-:Y:S01]  /*1cb80*/  STL [R1+0x24], R8 ;  /* 0x0000240801007387 */ /* 0x0001e20000100800 */
[----:B------:R-:W-:Y:S02]  /*1cb90*/  IMAD.MOV.U32 R13, RZ, RZ, R0 ;  /* 0x000000ffff0d7224 */ /* 0x000fe400078e0000 */
[----:B------:R-:W-:-:S07]  /*1cba0*/  IMAD.MOV.U32 R5, RZ, RZ, R14 ;  /* 0x000000ffff057224 */ /* 0x000fce00078e000e */
[----:B0-----:R-:W-:Y:S05]  /*1cbb0*/  WARPSYNC.COLLECTIVE R15, `(.L_x_1546) ;  /* 0x000000000f087348 */ /* 0x001fea0003c00000 */
[----:B------:R1:W2:Y:S02]  /*1cbc0*/  SHFL.IDX P6, R14, R13, R12, R11 ;  /* 0x0000000c0d0e7389 */ /* 0x0002a400000c000b */
[----:B012---:R-:W-:Y:S01]  /*1cbd0*/  ENDCOLLECTIVE ;  /* 0x000000000000791b */ /* 0x007fe20003800000 */
.L_x_1546:
[----:B------:R-:W-:Y:S02]  /*1cbe0*/  IMAD.MOV.U32 R13, RZ, RZ, R3 ;  /* 0x000000ffff0d7224 */ /* 0x000fe400078e0003 */
[----:B------:R-:W-:Y:S02]  /*1cbf0*/  IMAD.MOV.U32 R12, RZ, RZ, 0x1 ;  /* 0x00000001ff0c7424 */ /* 0x000fe400078e00ff */
[----:B------:R-:W-:-:S07]  /*1cc00*/  IMAD.MOV.U32 R4, RZ, RZ, R14 ;  /* 0x000000ffff047224 */ /* 0x000fce00078e000e */
[----:B------:R-:W-:Y:S05]  /*1cc10*/  WARPSYNC.COLLECTIVE R15, `(.L_x_1547) ;  /* 0x000000000f087348 */ /* 0x000fea0003c00000 */
[----:B------:R0:W1:Y:S02]  /*1cc20*/  SHFL.IDX P6, R14, R13, R12, R11 ;  /* 0x0000000c0d0e7389 */ /* 0x00006400000c000b */
[----:B01----:R-:W-:Y:S01]  /*1cc30*/  ENDCOLLECTIVE ;  /* 0x000000000000791b */ /* 0x003fe20003800000 */
.L_x_1547:
[----:B------:R-:W-:-:S05]  /*1cc40*/  @!P0 LEA R4, P2, R7, R4, 0x1 ;  /* 0x0000000407048211 */ /* 0x000fca00078408ff */
[----:B------:R-:W-:-:S05]  /*1cc50*/  @!P0 IMAD.X R5, RZ, RZ, R5, P2 ;  /* 0x000000ffff058224 */ /* 0x000fca00010e0605 */
[----:B------:R-:W-:Y:S01]  /*1cc60*/  @!PT LDS RZ, [RZ] ;  /* 0x00000000fffff984 */ /* 0x000fe20000000800 */
[----:B------:R-:W-:Y:S01]  /*1cc70*/  @!PT LDS RZ, [RZ] ;  /* 0x00000000fffff984 */ /* 0x000fe20000000800 */
[----:B------:R-:W-:Y:S01]  /*1cc80*/  @!PT LDS RZ, [RZ] ;  /* 0x00000000fffff984 */ /* 0x000fe20000000800 */
[----:B------:R0:W-:Y:S01]  /*1cc90*/  @!P0 LDGSTS.E.BYPASS.LTC128B.128 [R26+0x20400], desc[UR40][R4.64], !P1 ;  /* 0x20400000041a8fae */ /* 0x0001e2000c901d68 */
[----:B------:R-:W-:Y:S01]  /*1cca0*/  IMAD.MOV.U32 R13, RZ, RZ, R0 ;  /* 0x000000ffff0d7224 */ /* 0x000fe200078e0000 */
[----:B------:R-:W-:Y:S01]  /*1ccb0*/  ISETP.GE.AND P0, PT, R10, R2, PT ;  /* 0x000000020a00720c */ /* 0x000fe20003f06270 */
[----:B0-----:R-:W-:-:S12]  /*1ccc0*/  IMAD.MOV.U32 R4, RZ, RZ, R14 ;  /* 0x000000ffff047224 */ /* 0x001fd800078e000e */
[----:B------:R-:W-:Y:S05]  /*1ccd0*/  WARPSYNC.COLLECTIVE R15, `(.L_x_1548) ;  /* 0x000000000f087348 */ /* 0x000fea0003c00000 */
[----:B------:R0:W1:Y:S02]  /*1cce0*/  SHFL.IDX P6, R14, R13, R12, R11 ;  /* 0x0000000c0d0e7389 */ /* 0x00006400000c000b */
[----:B01----:R-:W-:Y:S01]  /*1ccf0*/  ENDCOLLECTIVE ;  /* 0x000000000000791b */ /* 0x003fe20003800000 */
.L_x_1548:
[----:B------:R-:W-:Y:S02]  /*1cd00*/  IMAD.MOV.U32 R13, RZ, RZ, R3 ;  /* 0x000000ffff0d7224 */ /* 0x000fe400078e0003 */
[----:B------:R-:W-:Y:S02]  /*1cd10*/  IMAD.MOV.U32 R12, RZ, RZ, 0x2 ;  /* 0x00000002ff0c7424 */ /* 0x000fe400078e00ff */
[----:B------:R-:W-:-:S07]  /*1cd20*/  IMAD.MOV.U32 R5, RZ, RZ, R14 ;  /* 0x000000ffff057224 */ /* 0x000fce00078e000e */
[----:B------:R-:W-:Y:S05]  /*1cd30*/  WARPSYNC.COLLECTIVE R15, `(.L_x_1549) ;  /* 0x000000000f087348 */ /* 0x000fea0003c00000 */
[----:B------:R0:W1:Y:S02]  /*1cd40*/  SHFL.IDX P6, R14, R13, R12, R11 ;  /* 0x0000000c0d0e7389 */ /* 0x00006400000c000b */
[----:B01----:R-:W-:Y:S01]  /*1cd50*/  ENDCOLLECTIVE ;  /* 0x000000000000791b */ /* 0x003fe20003800000 */
.L_x_1549:
[----:B------:R-:W-:-:S05]  /*1cd60*/  @!P0 LEA R5, P2, R7, R5, 0x1 ;  /* 0x0000000507058211 */ /* 0x000fca00078408ff */
[----:B------:R-:W-:-:S05]  /*1cd70*/  @!P0 IMAD.X R4, RZ, RZ, R4, P2 ;  /* 0x000000ffff048224 */ /* 0x000fca00010e0604 */
[----:B------:R-:W-:Y:S01]  /*1cd80*/  @!P0 LOP3.LUT R5, R5, R4, RZ, 0x3c, !PT ;  /* 0x0000000405058212 */ /* 0x000fe200078e3cff */
[----:B------:R-:W-:-:S03]  /*1cd90*/  IMAD.MOV.U32 R13, RZ, RZ, R0 ;  /* 0x000000ffff0d7224 */ /* 0x000fc600078e0000 */
[----:B------:R-:W-:-:S04]  /*1cda0*/  @!P0 LOP3.LUT R4, R5, R4, RZ, 0x3c, !PT ;  /* 0x0000000405048212 */ /* 0x000fc800078e3cff */
[----:B------:R-:W-:Y:S01]  /*1cdb0*/  @!P0 LOP3.LUT R5, R5, R4, RZ, 0x3c, !PT ;  /* 0x0000000405058212 */ /* 0x000fe200078e3cff */
[----:B------:R-:W-:-:S07]  /*1cdc0*/  IMAD.MOV.U32 R6, RZ, RZ, R14 ;  /* 0x000000ffff067224 */ /* 0x000fce00078e000e */
[----:B------:R-:W-:Y:S05]  /*1cdd0*/  WARPSYNC.COLLECTIVE R15, `(.L_x_1550) ;  /* 0x000000000f087348 */ /* 0x000fea0003c00000 */
[----:B------:R0:W1:Y:S02]  /*1cde0*/  SHFL.IDX P6, R14, R13, R12, R11 ;  /* 0x0000000c0d0e7389 */ /* 0x00006400000c000b */
[----:B01----:R-:W-:Y:S01]  /*1cdf0*/  ENDCOLLECTIVE ;  /* 0x000000000000791b */ /* 0x003fe20003800000 */
.L_x_1550:
[----:B------:R-:W-:Y:S01]  /*1ce00*/  @!PT LDS RZ, [RZ] ;  /* 0x00000000fffff984 */ /* 0x000fe20000000800 */
[----:B------:R-:W-:Y:S01]  /*1ce10*/  @!PT LDS RZ, [RZ] ;  /* 0x00000000fffff984 */ /* 0x000fe20000000800 */
[----:B------:R-:W-:Y:S01]  /*1ce20*/  @!PT LDS RZ, [RZ] ;  /* 0x00000000fffff984 */ /* 0x000fe20000000800 */
[----:B------:R0:W-:Y:S01]  /*1ce30*/  @!P0 LDGSTS.E.BYPASS.LTC128B.128 [R26+0x20c00], desc[UR40][R4.64], !P1 ;  /* 0x20c00000041a8fae */ /* 0x0001e2000c901d68 */
[----:B------:R-:W-:Y:S01]  /*1ce40*/  ISETP.GE.AND P0, PT, R8, R2, PT ;  /* 0x000000020800720c */ /* 0x000fe20003f06270 */
[----:B------:R-:W-:Y:S02]  /*1ce50*/  IMAD.MOV.U32 R13, RZ, RZ, R3 ;  /* 0x000000ffff0d7224 */ /* 0x000fe400078e0003 */
[----:B------:R-:W-:Y:S02]  /*1ce60*/  IMAD.MOV.U32 R12, RZ, RZ, 0x3 ;  /* 0x00000003ff0c7424 */ /* 0x000fe400078e00ff */
[----:B0-----:R-:W-:-:S08]  /*1ce70*/  IMAD.MOV.U32 R4, RZ, RZ, R14 ;  /* 0x000000ffff047224 */ /* 0x001fd000078e000e */
[----:B------:R-:W-:Y:S05]  /*1ce80*/  WARPSYNC.COLLECTIVE R15, `(.L_x_1551) ;  /* 0x000000000f087348 */ /* 0x000fea0003c00000 */
[----:B------:R0:W1:Y:S02]  /*1ce90*/  SHFL.IDX P6, R14, R13, R12, R11 ;  /* 0x0000000c0d0e7389 */ /* 0x00006400000c000b */
[----:B01----:R-:W-:Y:S01]  /*1cea0*/  ENDCOLLECTIVE ;  /* 0x000000000000791b */ /* 0x003fe20003800000 */
.L_x_1551:
        /* <DEDUP_REMOVED lines=10> */
.L_x_1552:
[----:B------:R-:W-:Y:S01]  /*1cf50*/  @!PT LDS RZ, [RZ] ;  /* 0x00000000fffff984 */ /* 0x000fe20000000800 */
[----:B------:R-:W-:Y:S01]  /*1cf60*/  @!PT LDS RZ, [RZ] ;  /* 0x00000000fffff984 */ /* 0x000fe20000000800 */
[----:B------:R-:W-:Y:S01]  /*1cf70*/  @!PT LDS RZ, [RZ] ;  /* 0x00000000fffff984 */ /* 0x000fe20000000800 */
[----:B------:R0:W-:Y:S01]  /*1cf80*/  @!P0 LDGSTS.E.BYPASS.LTC128B.128 [R26+0x21400], desc[UR40][R4.64], !P1 ;  /* 0x21400000041a8fae */ /* 0x0001e2000c901d68 */
[----:B------:R-:W-:Y:S01]  /*1cf90*/  IMAD.MOV.U32 R0, RZ, RZ, R14 ;  /* 0x000000ffff007224 */ /* 0x000fe200078e000e */
[----:B------:R-:W-:Y:S06]  /*1cfa0*/  BRA `(.L_x_1553) ;  /* 0xffffffac00407947 */ /* 0x000fec000383ffff */
.L_x_1436:
[----:B------:R-:W2:Y:S04]  /*1cfb0*/  LDL.LU R10, [R1+0x1c] ;  /* 0x00001c00010a7983 */ /* 0x000ea80000300800 */
[----:B------:R-:W3:Y:S04]  /*1cfc0*/  LDL.LU R9, [R1+0x20] ;  /* 0x0000200001097983 */ /* 0x000ee80000300800 */
[----:B------:R-:W4:Y:S01]  /*1cfd0*/  LDL.LU R8, [R1+0x24] ;  /* 0x0000240001087983 */ /* 0x000f220000300800 */
[----:B------:R-:W-:Y:S01]  /*1cfe0*/  LOP3.LUT R22, R22, 0xffffdfff, RZ, 0xc0, !PT ;  /* 0xffffdfff16167812 */ /* 0x000fe200078ec0ff */
[----:B------:R-:W-:Y:S01]  /*1cff0*/  BSSY B0, `(.L_x_1554) ;  /* 0x0000029000007945 */ /* 0x000fe20003800000 */
[----:B------:R-:W-:-:S02]  /*1d000*/  IMAD.MOV.U32 R13, RZ, RZ, R4 ;  /* 0x000000ffff0d7224 */ /* 0x000fc400078e0004 */
[----:B------:R-:W-:Y:S02]  /*1d010*/  IMAD.MOV.U32 R12, RZ, RZ, RZ ;  /* 0x000000ffff0c7224 */ /* 0x000fe400078e00ff */
[----:B------:R-:W-:Y:S02]  /*1d020*/  IMAD.MOV.U32 R11, RZ, RZ, 0x181f ;  /* 0x0000181fff0b7424 */ /* 0x000fe400078e00ff */
[----:B------:R-:W-:Y:S02]  /*1d030*/  IMAD.MOV.U32 R15, RZ, RZ, -0x1 ;  /* 0xffffffffff0f7424 */ /* 0x000fe400078e00ff */
[----:B--2---:R-:W-:-:S05]  /*1d040*/  IMAD R6, R10, R6, RZ ;  /* 0x000000060a067224 */ /* 0x004fca00078e02ff */
[-C--:B------:R-:W-:Y:S02]  /*1d050*/  ISETP.GE.AND P2, PT, R17, R6.reuse, PT ;  /* 0x000000061100720c */ /* 0x080fe40003f46270 */
[-C--:B---3--:R-:W-:Y:S02]  /*1d060*/  ISETP.GE.AND P1, PT, R9, R6.reuse, PT ;  /* 0x000000060900720c */ /* 0x088fe40003f26270 */
[----:B----4-:R-:W-:-:S09]  /*1d070*/  ISETP.GE.AND P0, PT, R8, R6, PT ;  /* 0x000000060800720c */ /* 0x010fd20003f06270 */
[C---:B------:R-:W-:Y:S02]  /*1d080*/  @!P2 LOP3.LUT R2, R0.reuse, 0x40, RZ, 0xc0, !PT ;  /* 0x000000400002a812 */ /* 0x040fe400078ec0ff */
[----:B------:R-:W-:Y:S02]  /*1d090*/  @!P1 LOP3.LUT R3, R0, 0x40, RZ, 0xc0, !PT ;  /* 0x0000004000039812 */ /* 0x000fe400078ec0ff */
[----:B------:R-:W-:Y:S02]  /*1d0a0*/  @!P2 SHF.R.U32.HI R2, RZ, 0x2, R2 ;  /* 0x00000002ff02a819 */ /* 0x000fe40000011602 */
[----:B------:R-:W-:Y:S02]  /*1d0b0*/  @!P1 SHF.R.U32.HI R3, RZ, 0x2, R3 ;  /* 0x00000002ff039819 */ /* 0x000fe40000011603 */
[----:B------:R-:W-:Y:S02]  /*1d0c0*/  @!P2 ISETP.NE.U32.AND P6, PT, R2, RZ, PT ;  /* 0x000000ff0200a20c */ /* 0x000fe40003fc5070 */
[----:B------:R-:W-:-:S02]  /*1d0d0*/  @!P2 LOP3.LUT R2, R7, 0x80, RZ, 0xc0, !PT ;  /* 0x000000800702a812 */ /* 0x000fc400078ec0ff */
[----:B------:R-:W-:Y:S02]  /*1d0e0*/  @!P0 LOP3.LUT R8, R0, 0x40, RZ, 0xc0, !PT ;  /* 0x0000004000088812 */ /* 0x000fe400078ec0ff */
[----:B------:R-:W-:Y:S02]  /*1d0f0*/  @!P2 SHF.R.U32.HI R2, RZ, 0x3, R2 ;  /* 0x00000003ff02a819 */ /* 0x000fe40000011602 */
[----:B------:R-:W-:-:S05]  /*1d100*/  @!P0 SHF.R.U32.HI R8, RZ, 0x2, R8 ;  /* 0x00000002ff088819 */ /* 0x000fca0000011608 */
[----:B------:R-:W-:Y:S02]  /*1d110*/  @P6 LOP3.LUT R22, R22, 0x2000, RZ, 0xfc, !PT ;  /* 0x0000200016166812 */ /* 0x000fe400078efcff */
[----:B------:R-:W-:Y:S02]  /*1d120*/  @!P2 ISETP.NE.U32.AND P6, PT, R2, RZ, PT ;  /* 0x000000ff0200a20c */ /* 0x000fe40003fc5070 */
[----:B------:R-:W-:Y:S02]  /*1d130*/  LOP3.LUT R22, R22, 0xffffefff, RZ, 0xc0, !PT ;  /* 0xffffefff16167812 */ /* 0x000fe400078ec0ff */
[----:B------:R-:W-:-:S04]  /*1d140*/  @!P1 LOP3.LUT R2, R7, 0x80, RZ, 0xc0, !PT ;  /* 0x0000008007029812 */ /* 0x000fc800078ec0ff */
[----:B------:R-:W-:-:S05]  /*1d150*/  @!P1 SHF.R.U32.HI R2, RZ, 0x3, R2 ;  /* 0x00000003ff029819 */ /* 0x000fca0000011602 */
[----:B------:R-:W-:Y:S02]  /*1d160*/  @P6 LOP3.LUT R22, R22, 0x1000, RZ, 0xfc, !PT ;  /* 0x0000100016166812 */ /* 0x000fe400078efcff */
[----:B------:R-:W-:Y:S02]  /*1d170*/  @!P1 ISETP.NE.U32.AND P6, PT, R3, RZ, PT ;  /* 0x000000ff0300920c */ /* 0x000fe40003fc5070 */
[----:B------:R-:W-:-:S11]  /*1d180*/  LOP3.LUT R22, R22, 0xffff7fff, RZ, 0xc0, !PT ;  /* 0xffff7fff16167812 */ /* 0x000fd600078ec0ff */
[----:B------:R-:W-:Y:S02]  /*1d190*/  @P6 LOP3.LUT R22, R22, 0x8000, RZ, 0xfc, !PT ;  /* 0x0000800016166812 */ /* 0x000fe400078efcff */
[----:B------:R-:W-:Y:S02]  /*1d1a0*/  @!P1 ISETP.NE.U32.AND P6, PT, R2, RZ, PT ;  /* 0x000000ff0200920c */ /* 0x000fe40003fc5070 */
[----:B------:R-:W-:-:S11]  /*1d1b0*/  LOP3.LUT R22, R22, 0xffffbfff, RZ, 0xc0, !PT ;  /* 0xffffbfff16167812 */ /* 0x000fd600078ec0ff */
        /* <DEDUP_REMOVED lines=12> */
.L_x_1555:
[----:B------:R-:W-:Y:S05]  /*1d280*/  BSYNC B0 ;  /* 0x0000000000007941 */ /* 0x000fea0003800000 */
.L_x_1554:
        /* <DEDUP_REMOVED lines=11> */
.L_x_1556:
[----:B------:R-:W-:-:S04]  /*1d340*/  LOP3.LUT R22, R22, 0xfdffffff, RZ, 0xc0, !PT ;  /* 0xfdffffff16167812 */ /* 0x000fc800078ec0ff */
[----:B------:R-:W-:-:S04]  /*1d350*/  @P3 LOP3.LUT R22, R22, 0x2000000, RZ, 0xfc, !PT ;  /* 0x0200000016163812 */ /* 0x000fc800078efcff */
[C---:B------:R-:W-:Y:S02]  /*1d360*/  LOP3.LUT P3, RZ, R22.reuse, 0x400, RZ, 0xc0, !PT ;  /* 0x0000040016ff7812 */ /* 0x040fe4000786c0ff */
[----:B------:R-:W-:Y:S01]  /*1d370*/  LOP3.LUT R22, R22, 0xfeffffff, RZ, 0xc0, !PT ;  /* 0xfeffffff16167812 */ /* 0x000fe200078ec0ff */
[----:B------:R-:W-:-:S03]  /*1d380*/  IMAD.MOV.U32 R13, RZ, RZ, R4 ;  /* 0x000000ffff0d7224 */ /* 0x000fc600078e0004 */
[----:B------:R-:W-:Y:S01]  /*1d390*/  @P1 LOP3.LUT R22, R22, 0x1000000, RZ, 0xfc, !PT ;  /* 0x0100000016161812 */ /* 0x000fe200078efcff */
[----:B------:R-:W-:-:S03]  /*1d3a0*/  IMAD.MOV.U32 R12, RZ, RZ, 0x1 ;  /* 0x00000001ff0c7424 */ /* 0x000fc600078e00ff */
[C---:B------:R-:W-:Y:S02]  /*1d3b0*/  LOP3.LUT P1, RZ, R22.reuse, 0x200, RZ, 0xc0, !PT ;  /* 0x0000020016ff7812 */ /* 0x040fe4000782c0ff */
[----:B------:R-:W-:Y:S01]  /*1d3c0*/  LOP3.LUT R22, R22, 0xffdfffff, RZ, 0xc0, !PT ;  /* 0xffdfffff16167812 */ /* 0x000fe200078ec0ff */
[----:B------:R-:W-:-:S03]  /*1d3d0*/  IMAD.MOV.U32 R3, RZ, RZ, R14 ;  /* 0x000000ffff037224 */ /* 0x000fc600078e000e */
[----:B------:R-:W-:Y:S02]  /*1d3e0*/  @P0 LOP3.LUT R22, R22, 0x200000, RZ, 0xfc, !PT ;  /* 0x0020000016160812 */ /* 0x000fe400078efcff */
[----:B------:R-:W-:Y:S02]  /*1d3f0*/  @!P2 LEA R3, P6, R20, R3, 0x1 ;  /* 0x000000031403a211 */ /* 0x000fe400078c08ff */
[----:B------:R-:W-:-:S03]  /*1d400*/  LOP3.LUT P0, RZ, R22, 0x2000, RZ, 0xc0, !PT ;  /* 0x0000200016ff7812 */ /* 0x000fc6000780c0ff */
        /* <DEDUP_REMOVED lines=9> */
[----:B------:R-:W-:-:S03]  /*1d4a0*/  LOP3.LUT P4, RZ, R22, 0x4000000, RZ, 0xc0, !PT ;  /* 0x0400000016ff7812 */ /* 0x000fc6000788c0ff */
[----:B------:R0:W-:Y:S01]  /*1d4b0*/  @!P2 LDGSTS.E.BYPASS.LTC128B.128 [R26+0x28400], desc[UR40][R2.64+0x80], !P3 ;  /* 0x28400080021aafae */ /* 0x0001e2000d901d68 */
[----:B------:R-:W-:-:S03]  /*1d4c0*/  LOP3.LUT P3, RZ, R22, 0x2000000, RZ, 0xc0, !PT ;  /* 0x0200000016ff7812 */ /* 0x000fc6000786c0ff */
        /* <DEDUP_REMOVED lines=9> */
[----:B------:R0:W-:Y:S04]  /*1d560*/  @!P2 LDGSTS.E.BYPASS.LTC128B.128 [R26+0x32400], desc[UR40][R2.64+0x300], P0 ;  /* 0x32400300021aafae */ /* 0x0001e80008101d68 */
[----:B------:R0:W-:Y:S04]  /*1d570*/  @!P2 LDGSTS.E.BYPASS.LTC128B.128 [R26+0x34400], desc[UR40][R2.64+0x380], P6 ;  /* 0x34400380021aafae */ /* 0x0001e8000b101d68 */
[----:B0-----:R-:W-:Y:S05]  /*1d580*/  WARPSYNC.COLLECTIVE R15, `(.L_x_1557) ;  /* 0x000000000f087348 */ /* 0x001fea0003c00000 */
[----:B------:R1:W2:Y:S02]  /*1d590*/  SHFL.IDX P6, R14, R13, R12, R11 ;  /* 0x0000000c0d0e7389 */ /* 0x0002a400000c000b */
[----:B012---:R-:W-:Y:S01]  /*1d5a0*/  ENDCOLLECTIVE ;  /* 0x000000000000791b */ /* 0x007fe20003800000 */
.L_x_1557:
[----:B------:R-:W-:-:S04]  /*1d5b0*/  @P5 LOP3.LUT R22, R22, 0x800000, RZ, 0xfc, !PT ;  /* 0x0080000016165812 */ /* 0x000fc800078efcff */
[C---:B------:R-:W-:Y:S02]  /*1d5c0*/  LOP3.LUT P5, RZ, R22.reuse, 0x800, RZ, 0xc0, !PT ;  /* 0x0000080016ff7812 */ /* 0x040fe400078ac0ff */
[----:B------:R-:W-:Y:S01]  /*1d5d0*/  LOP3.LUT P0, RZ, R22, 0x8000, RZ, 0xc0, !PT ;  /* 0x0000800016ff7812 */ /* 0x000fe2000780c0ff */
[----:B------:R-:W-:Y:S02]  /*1d5e0*/  IMAD.MOV.U32 R13, RZ, RZ, R5 ;  /* 0x000000ffff0d7224 */ /* 0x000fe400078e0005 */
[----:B------:R-:W-:-:S10]  /*1d5f0*/  IMAD.MOV.U32 R2, RZ, RZ, R14 ;  /* 0x000000ffff027224 */ /* 0x000fd400078e000e */
[----:B------:R-:W-:Y:S05]  /*1d600*/  WARPSYNC.COLLECTIVE R15, `(.L_x_1558) ;  /* 0x000000000f087348 */ /* 0x000fea0003c00000 */
[----:B------:R0:W1:Y:S02]  /*1d610*/  SHFL.IDX P6, R14, R13, R12, R11 ;  /* 0x0000000c0d0e7389 */ /* 0x00006400000c000b */
[----:B01----:R-:W-:Y:S01]  /*1d620*/  ENDCOLLECTIVE ;  /* 0x000000000000791b */ /* 0x003fe20003800000 */
.L_x_1558:
[----:B------:R-:W-:Y:S02]  /*1d630*/  IMAD.MOV.U32 R13, RZ, RZ, R4 ;  /* 0x000000ffff0d7224 */ /* 0x000fe400078e0004 */
[----:B------:R-:W-:Y:S02]  /*1d640*/  IMAD.MOV.U32 R12, RZ, RZ, 0x2 ;  /* 0x00000002ff0c7424 */ /* 0x000fe400078e00ff */
[----:B------:R-:W-:Y:S01]  /*1d650*/  IMAD.MOV.U32 R3, RZ, RZ, R14 ;  /* 0x000000ffff037224 */ /* 0x000fe200078e000e */
[----:B------:R-:W-:-:S04]  /*1d660*/  LOP3.LUT P6, RZ, R22, 0x4000, RZ, 0xc0, !PT ;  /* 0x0000400016ff7812 */ /* 0x000fc800078cc0ff */
[----:B------:R-:W-:-:S05]  /*1d670*/  @!P1 LEA R3, P2, R20, R3, 0x1 ;  /* 0x0000000314039211 */ /* 0x000fca00078408ff */
[----:B------:R-:W-:Y:S01]  /*1d680*/  @!P1 IMAD.X R2, RZ, RZ, R2, P2 ;  /* 0x000000ffff029224 */ /* 0x000fe200010e0602 */
[C---:B------:R-:W-:Y:S02]  /*1d690*/  LOP3.LUT P2, RZ, R22.reuse, 0x10000, RZ, 0xc0, !PT ;  /* 0x0001000016ff7812 */ /* 0x040fe4000784c0ff */
[----:B------:R-:W-:Y:S02]  /*1d6a0*/  LOP3.LUT R22, R22, 0xfff7ffff, RZ, 0xc0, !PT ;  /* 0xfff7ffff16167812 */ /* 0x000fe400078ec0ff */
[----:B------:R-:W-:-:S04]  /*1d6b0*/  @!P1 LOP3.LUT R3, R3, R2, RZ, 0x3c, !PT ;  /* 0x0000000203039212 */ /* 0x000fc800078e3cff */
[----:B------:R-:W-:-:S04]  /*1d6c0*/  @!P1 LOP3.LUT R2, R3, R2, RZ, 0x3c, !PT ;  /* 0x0000000203029212 */ /* 0x000fc800078e3cff */
[----:B------:R-:W-:Y:S02]  /*1d6d0*/  @!P1 LOP3.LUT R3, R3, R2, RZ, 0x3c, !PT ;  /* 0x0000000203039212 */ /* 0x000fe400078e3cff */
[----:B------:R-:W-:-:S03]  /*1d6e0*/  @P2 LOP3.LUT R22, R22, 0x80000, RZ, 0xfc, !PT ;  /* 0x0008000016162812 */ /* 0x000fc600078efcff */
[----:B------:R-:W-:Y:S01]  /*1d6f0*/  @!PT LDS RZ, [RZ] ;  /* 0x00000000fffff984 */ /* 0x000fe20000000800 */
[----:B------:R-:W-:Y:S01]  /*1d700*/  @!PT LDS RZ, [RZ] ;  /* 0x00000000fffff984 */ /* 0x000fe20000000800 */
[----:B------:R-:W-:Y:S01]  /*1d710*/  @!PT LDS RZ, [RZ] ;  /* 0x00000000fffff984 */ /* 0x000fe20000000800 */
[----:B------:R0:W-:Y:S01]  /*1d720*/  @!P1 LDGSTS.E.BYPASS.LTC128B.128 [R26+0x26c00], desc[UR40][R2.64], !P5 ;  /* 0x26c00000021a9fae */ /* 0x0001e2000e901d68 */
[C---:B------:R-:W-:Y:S02]  /*1d730*/  LOP3.LUT P2, RZ, R22.reuse, 0x400, RZ, 0xc0, !PT ;  /* 0x0000040016ff7812 */ /* 0x040fe4000784c0ff */
[C---:B------:R-:W-:Y:S02]  /*1d740*/  LOP3.LUT P5, RZ, R22.reuse, 0x800000, RZ, 0xc0, !PT ;  /* 0x0080000016ff7812 */ /* 0x040fe400078ac0ff */
[----:B------:R-:W-:-:S09]  /*1d750*/  LOP3.LUT R22, R22, 0xffefffff, RZ, 0xc0, !PT ;  /* 0xffefffff16167812 */ /* 0x000fd200078ec0ff */
[----:B------:R-:W-:Y:S01]  /*1d760*/  @P2 LOP3.LUT R22, R22, 0x100000, RZ, 0xfc, !PT ;  /* 0x0010000016162812 */ /* 0x000fe200078efcff */
[----:B------:R0:W-:Y:S03]  /*1d770*/  @!P1 LDGSTS.E.BYPASS.LTC128B.128 [R26+0x28c00], desc[UR40][R2.64+0x80], !P2 ;  /* 0x28c00080021a9fae */ /* 0x0001e6000d101d68 */
[C---:B------:R-:W-:Y:S01]  /*1d780*/  LOP3.LUT P2, RZ, R22.reuse, 0x800, RZ, 0xc0, !PT ;  /* 0x0000080016ff7812 */ /* 0x040fe2000784c0ff */
[----:B------:R0:W-:Y:S01]  /*1d790*/  @!P1 LDGSTS.E.BYPASS.LTC128B.128 [R26+0x2ac00], desc[UR40][R2.64+0x100], !P5 ;  /* 0x2ac00100021a9fae */ /* 0x0001e2000e901d68 */
[----:B------:R-:W-:-:S13]  /*1d7a0*/  LOP3.LUT P5, RZ, R22, 0x400000, RZ, 0xc0, !PT ;  /* 0x0040000016ff7812 */ /* 0x000fda00078ac0ff */
[----:B------:R0:W-:Y:S04]  /*1d7b0*/  @!P1 LDGSTS.E.BYPASS.LTC128B.128 [R26+0x2cc00], desc[UR40][R2.64+0x180], !P5 ;  /* 0x2cc00180021a9fae */ /* 0x0001e8000e901d68 */
[----:B------:R0:W-:Y:S04]  /*1d7c0*/  @!P1 LDGSTS.E.BYPASS.LTC128B.128 [R26+0x2ec00], desc[UR40][R2.64+0x200], !P4 ;  /* 0x2ec00200021a9fae */ /* 0x0001e8000e101d68 */
[----:B------:R0:W-:Y:S04]  /*1d7d0*/  @!P1 LDGSTS.E.BYPASS.LTC128B.128 [R26+0x30c00], desc[UR40][R2.64+0x280], !P3 ;  /* 0x30c00280021a9fae */ /* 0x0001e8000d901d68 */
[----:B------:R0:W-:Y:S01]  /*1d7e0*/  @!P1 LDGSTS.E.BYPASS.LTC128B.128 [R26+0x32c00], desc[UR40][R2.64+0x300], P0 ;  /* 0x32c00300021a9fae */ /* 0x0001e20008101d68 */
[----:B------:R-:W-:-:S03]  /*1d7f0*/  LOP3.LUT P0, RZ, R22, 0x200000, RZ, 0xc0, !PT ;  /* 0x0020000016ff7812 */ /* 0x000fc6000780c0ff */
[----:B------:R0:W-:Y:S10]  /*1d800*/  @!P1 LDGSTS.E.BYPASS.LTC128B.128 [R26+0x34c00], desc[UR40][R2.64+0x380], P6 ;  /* 0x34c00380021a9fae */ /* 0x0001f4000b101d68 */
[----:B0-----:R-:W-:Y:S05]  /*1d810*/  WARPSYNC.COLLECTIVE R15, `(.L_x_1559) ;  /* 0x000000000f087348 */ /* 0x001fea0003c00000 */
[----:B------:R1:W2:Y:S02]  /*1d820*/  SHFL.IDX P6, R14, R13, R12, R11 ;  /* 0x0000000c0d0e7389 */ /* 0x0002a400000c000b */
[----:B012---:R-:W-:Y:S01]  /*1d830*/  ENDCOLLECTIVE ;  /* 0x000000000000791b */ /* 0x007fe20003800000 */
.L_x_1559:
[----:B------:R-:W-:Y:S02]  /*1d840*/  IMAD.MOV.U32 R13, RZ, RZ, R5 ;  /* 0x000000ffff0d7224 */ /* 0x000fe400078e0005 */
[----:B------:R-:W-:-:S07]  /*1d850*/  IMAD.MOV.U32 R8, RZ, RZ, R14 ;  /* 0x000000ffff087224 */ /* 0x000fce00078e000e */
[----:B------:R-:W-:Y:S05]  /*1d860*/  WARPSYNC.COLLECTIVE R15, `(.L_x_1560) ;  /* 0x000000000f087348 */ /* 0x000fea0003c00000 */
[----:B------:R0:W1:Y:S02]  /*1d870*/  SHFL.IDX P6, R14, R13, R12, R11 ;  /* 0x0000000c0d0e7389 */ /* 0x00006400000c000b */
[----:B01----:R-:W-:Y:S01]  /*1d880*/  ENDCOLLECTIVE ;  /* 0x000000000000791b */ /* 0x003fe20003800000 */
.L_x_1560:
[----:B------:R-:W-:Y:S02]  /*1d890*/  IMAD.MOV.U32 R13, RZ, RZ, R4 ;  /* 0x000000ffff0d7224 */ /* 0x000fe400078e0004 */
[----:B------:R-:W-:Y:S01]  /*1d8a0*/  IMAD.MOV.U32 R12, RZ, RZ, 0x3 ;  /* 0x00000003ff0c7424 */ /* 0x000fe200078e00ff */
[----:B------:R-:W-:Y:S02]  /*1d8b0*/  @!P0 LEA R9, P1, R20, R14, 0x1 ;  /* 0x0000000e14098211 */ /* 0x000fe400078208ff */
[----:B------:R-:W-:-:S03]  /*1d8c0*/  LOP3.LUT P6, RZ, R22, 0x20000, RZ, 0xc0, !PT ;  /* 0x0002000016ff7812 */ /* 0x000fc600078cc0ff */
[----:B------:R-:W-:Y:S01]  /*1d8d0*/  @!P0 IMAD.X R10, RZ, RZ, R8, P1 ;  /* 0x000000ffff0a8224 */ /* 0x000fe200008e0608 */
[----:B------:R-:W-:Y:S01]  /*1d8e0*/  LOP3.LUT P1, RZ, R22, 0x200, RZ, 0xc0, !PT ;  /* 0x0000020016ff7812 */ /* 0x000fe2000782c0ff */
[----:B------:R-:W-:Y:S02]  /*1d8f0*/  @!P0 IMAD.MOV.U32 R2, RZ, RZ, R9 ;  /* 0x000000ffff028224 */ /* 0x000fe400078e0009 */
[----:B------:R-:W-:-:S05]  /*1d900*/  @!P0 IMAD.MOV.U32 R3, RZ, RZ, R10 ;  /* 0x000000ffff038224 */ /* 0x000fca00078e000a */
[----:B------:R-:W-:Y:S01]  /*1d910*/  @!PT LDS RZ, [RZ] ;  /* 0x00000000fffff984 */ /* 0x000fe20000000800 */
[----:B------:R-:W-:Y:S01]  /*1d920*/  @!PT LDS RZ, [RZ] ;  /* 0x00000000fffff984 */ /* 0x000fe20000000800 */
[----:B------:R-:W-:Y:S01]  /*1d930*/  @!PT LDS RZ, [RZ] ;  /* 0x00000000fffff984 */ /* 0x000fe20000000800 */
[----:B------:R0:W-:Y:S01]  /*1d940*/  @!P0 LDGSTS.E.BYPASS.LTC128B.128 [R26+0x27400], desc[UR40][R2.64], !P2 ;  /* 0x27400000021a8fae */ /* 0x0001e2000d101d68 */
[----:B------:R-:W-:-:S13]  /*1d950*/  LOP3.LUT P2, RZ, R22, 0x100000, RZ, 0xc0, !PT ;  /* 0x0010000016ff7812 */ /* 0x000fda000784c0ff */
[----:B------:R0:W-:Y:S01]  /*1d960*/  @!P0 LDGSTS.E.BYPASS.LTC128B.128 [R26+0x29400], desc[UR40][R2.64+0x80], !P2 ;  /* 0x29400080021a8fae */ /* 0x0001e2000d101d68 */
[----:B------:R-:W-:-:S03]  /*1d970*/  LOP3.LUT P2, RZ, R22, 0x80000, RZ, 0xc0, !PT ;  /* 0x0008000016ff7812 */ /* 0x000fc6000784c0ff */
[----:B------:R0:W-:Y:S04]  /*1d980*/  @!P0 LDGSTS.E.BYPASS.LTC128B.128 [R26+0x2b400], desc[UR40][R2.64+0x100], !P1 ;  /* 0x2b400100021a8fae */ /* 0x0001e8000c901d68 */
[----:B------:R0:W-:Y:S04]  /*1d990*/  @!P0 LDGSTS.E.BYPASS.LTC128B.128 [R26+0x2d400], desc[UR40][R2.64+0x180], !P5 ;  /* 0x2d400180021a8fae */ /* 0x0001e8000e901d68 */
[----:B------:R0:W-:Y:S04]  /*1d9a0*/  @!P0 LDGSTS.E.BYPASS.LTC128B.128 [R26+0x2f400], desc[UR40][R2.64+0x200], !P4 ;  /* 0x2f400200021a8fae */ /* 0x0001e8000e101d68 */
[----:B------:R0:W-:Y:S04]  /*1d9b0*/  @!P0 LDGSTS.E.BYPASS.LTC128B.128 [R26+0x31400], desc[UR40][R2.64+0x280], !P3 ;  /* 0x31400280021a8fae */ /* 0x0001e8000d901d68 */
[----:B------:R0:W-:Y:S02]  /*1d9c0*/  @!P0 LDGSTS.E.BYPASS.LTC128B.128 [R26+0x33400], desc[UR40][R2.64+0x300], P6 ;  /* 0x33400300021a8fae */ /* 0x0001e4000b101d68 */
[----:B0-----:R-:W-:Y:S05]  /*1d9d0*/  WARPSYNC.COLLECTIVE R15, `(.L_x_1561) ;  /* 0x000000000f087348 */ /* 0x001fea0003c00000 */
[----:B------:R1:W2:Y:S02]  /*1d9e0*/  SHFL.IDX P6, R14, R13, R12, R11 ;  /* 0x0000000c0d0e7389 */ /* 0x0002a400000c000b */
[----:B012---:R-:W-:Y:S01]  /*1d9f0*/  ENDCOLLECTIVE ;  /* 0x000000000000791b */ /* 0x007fe20003800000 */
.L_x_1561:
[----:B------:R-:W-:Y:S01]  /*1da00*/  @!PT LDS RZ, [RZ] ;  /* 0x00000000fffff984 */ /* 0x000fe20000000800 */
[----:B------:R-:W-:Y:S01]  /*1da10*/  @!PT LDS RZ, [RZ] ;  /* 0x00000000fffff984 */ /* 0x000fe20000000800 */
[----:B------:R-:W-:Y:S01]  /*1da20*/  @!PT LDS RZ, [RZ] ;  /* 0x00000000fffff984 */ /* 0x000fe20000000800 */
[----:B------:R0:W-:Y:S01]  /*1da30*/  @!P0 LDGSTS.E.BYPASS.LTC128B.128 [R26+0x35400], desc[UR40][R2.64+0x380], P2 ;  /* 0x35400380021a8fae */ /* 0x0001e20009101d68 */
[----:B------:R-:W-:Y:S02]  /*1da40*/  IMAD.MOV.U32 R13, RZ, RZ, R5 ;  /* 0x000000ffff0d7224 */ /* 0x000fe400078e0005 */
[----:B------:R-:W-:-:S07]  /*1da50*/  IMAD.MOV.U32 R4, RZ, RZ, R14 ;  /* 0x000000ffff047224 */ /* 0x000fce00078e000e */
[----:B0-----:R-:W-:Y:S05]  /*1da60*/  WARPSYNC.COLLECTIVE R15, `(.L_x_1562) ;  /* 0x000000000f087348 */ /* 0x001fea0003c00000 */
[----:B------:R1:W2:Y:S02]  /*1da70*/  SHFL.IDX P6, R14, R13, R12, R11 ;  /* 0x0000000c0d0e7389 */ /* 0x0002a400000c000b */
[----:B012---:R-:W-:Y:S01]  /*1da80*/  ENDCOLLECTIVE ;  /* 0x000000000000791b */ /* 0x007fe20003800000 */
.L_x_1562:
[----:B------:R-:W-:Y:S01]  /*1da90*/  IMAD.MOV.U32 R2, RZ, RZ, R14 ;  /* 0x000000ffff027224 */ /* 0x000fe200078e000e */
[----:B------:R-:W-:Y:S06]  /*1daa0*/  BRA `(.L_x_1563) ;  /* 0xffffffb000247947 */ /* 0x000fec000383ffff */
.L_x_1441:
[----:B-1----:R1:W2:Y:S02]  /*1dab0*/  SYNCS.PHASECHK.TRANS64.TRYWAIT P0, [R23+URZ+0x38820], R0 ;  /* 0x03882000170075a7 */ /* 0x0022a4000800017f */
[----:B--2---:R-:W-:Y:S05]  /*1dac0*/  @!P0 NANOSLEEP.SYNCS 0x989680 ;  /* 0x009896800000895d */ /* 0x004fea0003900000 */
[----:B------:R-:W2:Y:S02]  /*1dad0*/  @!P0 SYNCS.PHASECHK.TRANS64 P0, [R23+URZ+0x38820], R0 ;  /* 0x03882000170085a7 */ /* 0x000ea4000800007f */
[----:B--2---:R-:W-:Y:S05]  /*1dae0*/  @!P0 BRA `(.L_x_1441) ;  /* 0xfffffffc00f08947 */ /* 0x004fea000383ffff */
[----:B------:R-:W-:Y:S05]  /*1daf0*/  BRA `(.L_x_1564) ;  /* 0xffffffb000cc7947 */ /* 0x000fea000383ffff */
.L_x_1444:
[----:B-1----:R1:W2:Y:S02]  /*1db00*/  SYNCS.PHASECHK.TRANS64.TRYWAIT P0, [R27+URZ+0x38860], R0 ;  /* 0x038860001b0075a7 */ /* 0x0022a4000800017f */
[----:B--2---:R-:W-:Y:S05]  /*1db10*/  @!P0 NANOSLEEP.SYNCS 0x989680 ;  /* 0x009896800000895d */ /* 0x004fea0003900000 */
[----:B------:R-:W2:Y:S02]  /*1db20*/  @!P0 SYNCS.PHASECHK.TRANS64 P0, [R27+URZ+0x38860], R0 ;  /* 0x038860001b0085a7 */ /* 0x000ea4000800007f */
[----:B--2---:R-:W-:Y:S05]  /*1db30*/  @!P0 BRA `(.L_x_1444) ;  /* 0xfffffffc00f08947 */ /* 0x004fea000383ffff */
[----:B------:R-:W-:Y:S05]  /*1db40*/  BRA `(.L_x_1565) ;  /* 0xffffffb000dc7947 */ /* 0x000fea000383ffff */
.L_x_1445:
        /* <DEDUP_REMOVED lines=8> */
.L_x_1567:
[----:B------:R-:W-:Y:S05]  /*1dbd0*/  BSYNC B0 ;  /* 0x0000000000007941 */ /* 0x000fea0003800000 */
.L_x_1566:
        /* <DEDUP_REMOVED lines=15> */
.L_x_1568:
        /* <DEDUP_REMOVED lines=39> */
.L_x_1569:
[----:B------:R-:W-:Y:S02]  /*1df40*/  IMAD.MOV.U32 R13, RZ, RZ, R5 ;  /* 0x000000ffff0d7224 */ /* 0x000fe400078e0005 */
[----:B------:R-:W-:-:S07]  /*1df50*/  IMAD.MOV.U32 R3, RZ, RZ, R14 ;  /* 0x000000ffff037224 */ /* 0x000fce00078e000e */
[----:B------:R-:W-:Y:S05]  /*1df60*/  WARPSYNC.COLLECTIVE R15, `(.L_x_1570) ;  /* 0x000000000f087348 */ /* 0x000fea0003c00000 */
[----:B------:R0:W1:Y:S02]  /*1df70*/  SHFL.IDX P6, R14, R13, R12, R11 ;  /* 0x0000000c0d0e7389 */ /* 0x00006400000c000b */
[----:B01----:R-:W-:Y:S01]  /*1df80*/  ENDCOLLECTIVE ;  /* 0x000000000000791b */ /* 0x003fe20003800000 */
.L_x_1570:
        /* <DEDUP_REMOVED lines=29> */
.L_x_1571:
[----:B------:R-:W-:Y:S02]  /*1e160*/  IMAD.MOV.U32 R13, RZ, RZ, R5 ;  /* 0x000000ffff0d7224 */ /* 0x000fe400078e0005 */
[----:B------:R-:W-:-:S07]  /*1e170*/  IMAD.MOV.U32 R7, RZ, RZ, R14 ;  /* 0x000000ffff077224 */ /* 0x000fce00078e000e */
[----:B------:R-:W-:Y:S05]  /*1e180*/  WARPSYNC.COLLECTIVE R15, `(.L_x_1572) ;  /* 0x000000000f087348 */ /* 0x000fea0003c00000 */
[----:B------:R0:W1:Y:S02]  /*1e190*/  SHFL.IDX P6, R14, R13, R12, R11 ;  /* 0x0000000c0d0e7389 */ /* 0x00006400000c000b */
[----:B01----:R-:W-:Y:S01]  /*1e1a0*/  ENDCOLLECTIVE ;  /* 0x000000000000791b */ /* 0x003fe20003800000 */
.L_x_1572:
        /* <DEDUP_REMOVED lines=29> */
.L_x_1573:
[----:B------:R-:W-:Y:S02]  /*1e380*/  IMAD.MOV.U32 R13, RZ, RZ, R5 ;  /* 0x000000ffff0d7224 */ /* 0x000fe400078e0005 */
[----:B------:R-:W-:-:S07]  /*1e390*/  IMAD.MOV.U32 R6, RZ, RZ, R14 ;  /* 0x000000ffff067224 */ /* 0x000fce00078e000e */
[----:B------:R-:W-:Y:S05]  /*1e3a0*/  WARPSYNC.COLLECTIVE R15, `(.L_x_1574) ;  /* 0x000000000f087348 */ /* 0x000fea0003c00000 */
[----:B------:R0:W1:Y:S02]  /*1e3b0*/  SHFL.IDX P6, R14, R13, R12, R11 ;  /* 0x0000000c0d0e7389 */ /* 0x00006400000c000b */
[----:B01----:R-:W-:Y:S01]  /*1e3c0*/  ENDCOLLECTIVE ;  /* 0x000000000000791b */ /* 0x003fe20003800000 */
.L_x_1574:
[----:B------:R-:W-:Y:S01]  /*1e3d0*/  IMAD.MOV.U32 R2, RZ, RZ, R14 ;  /* 0x000000ffff027224 */ /* 0x000fe200078e000e */
[----:B------:R-:W-:Y:S06]  /*1e3e0*/  BRA `(.L_x_1575) ;  /* 0xffffffb000747947 */ /* 0x000fec000383ffff */
.L_x_1452:
[----:B0-----:R0:W1:Y:S02]  /*1e3f0*/  SYNCS.PHASECHK.TRANS64.TRYWAIT P0, [R6+URZ+0x38840], R21 ;  /* 0x03884015060075a7 */ /* 0x001064000800017f */
[----:B-1----:R-:W-:Y:S05]  /*1e400*/  @!P0 NANOSLEEP.SYNCS 0x989680 ;  /* 0x009896800000895d */ /* 0x002fea0003900000 */
[----:B------:R-:W1:Y:S02]  /*1e410*/  @!P0 SYNCS.PHASECHK.TRANS64 P0, [R6+URZ+0x38840], R21 ;  /* 0x03884015060085a7 */ /* 0x000e64000800007f */
[----:B-1----:R-:W-:Y:S05]  /*1e420*/  @!P0 BRA `(.L_x_1452) ;  /* 0xfffffffc00f08947 */ /* 0x002fea000383ffff */
[----:B------:R-:W-:Y:S05]  /*1e430*/  BRA `(.L_x_1576) ;  /* 0xffffffb800047947 */ /* 0x000fea000383ffff */
.L_x_1453:
        /* <DEDUP_REMOVED lines=8> */
.L_x_1578:
[----:B------:R-:W-:Y:S05]  /*1e4c0*/  BSYNC B1 ;  /* 0x0000000000017941 */ /* 0x000fea0003800000 */
.L_x_1577:
        /* <DEDUP_REMOVED lines=9> */
.L_x_1579:
[----:B------:R-:W-:Y:S02]  /*1e560*/  IMAD.MOV.U32 R13, RZ, RZ, R27 ;  /* 0x000000ffff0d7224 */ /* 0x000fe400078e001b */
[----:B------:R-:W-:Y:S02]  /*1e570*/  IMAD.MOV.U32 R12, RZ, RZ, 0x1 ;  /* 0x00000001ff0c7424 */ /* 0x000fe400078e00ff */
[----:B------:R-:W-:-:S07]  /*1e580*/  IMAD.MOV.U32 R2, RZ, RZ, R14 ;  /* 0x000000ffff027224 */ /* 0x000fce00078e000e */
[----:B------:R-:W-:Y:S05]  /*1e590*/  WARPSYNC.COLLECTIVE R15, `(.L_x_1580) ;  /* 0x000000000f087348 */ /* 0x000fea0003c00000 */
[----:B------:R0:W1:Y:S02]  /*1e5a0*/  SHFL.IDX P6, R14, R13, R12, R11 ;  /* 0x0000000c0d0e7389 */ /* 0x00006400000c000b */
[----:B01----:R-:W-:Y:S01]  /*1e5b0*/  ENDCOLLECTIVE ;  /* 0x000000000000791b */ /* 0x003fe20003800000 */
.L_x_1580:
        /* <DEDUP_REMOVED lines=11> */
.L_x_1581:
[----:B------:R-:W-:Y:S02]  /*1e670*/  IMAD.MOV.U32 R13, RZ, RZ, R27 ;  /* 0x000000ffff0d7224 */ /* 0x000fe400078e001b */
[----:B------:R-:W-:Y:S02]  /*1e680*/  IMAD.MOV.U32 R12, RZ, RZ, 0x2 ;  /* 0x00000002ff0c7424 */ /* 0x000fe400078e00ff */
[----:B------:R-:W-:-:S07]  /*1e690*/  IMAD.MOV.U32 R2, RZ, RZ, R14 ;  /* 0x000000ffff027224 */ /* 0x000fce00078e000e */
[----:B------:R-:W-:Y:S05]  /*1e6a0*/  WARPSYNC.COLLECTIVE R15, `(.L_x_1582) ;  /* 0x000000000f087348 */ /* 0x000fea0003c00000 */
[----:B------:R0:W1:Y:S02]  /*1e6b0*/  SHFL.IDX P6, R14, R13, R12, R11 ;  /* 0x0000000c0d0e7389 */ /* 0x00006400000c000b */
[----:B01----:R-:W-:Y:S01]  /*1e6c0*/  ENDCOLLECTIVE ;  /* 0x000000000000791b */ /* 0x003fe20003800000 */
.L_x_1582:
        /* <DEDUP_REMOVED lines=11> */
.L_x_1583:
[----:B------:R-:W-:Y:S02]  /*1e780*/  IMAD.MOV.U32 R13, RZ, RZ, R27 ;  /* 0x000000ffff0d7224 */ /* 0x000fe400078e001b */
[----:B------:R-:W-:Y:S02]  /*1e790*/  IMAD.MOV.U32 R12, RZ, RZ, 0x3 ;  /* 0x00000003ff0c7424 */ /* 0x000fe400078e00ff */
[----:B------:R-:W-:-:S07]  /*1e7a0*/  IMAD.MOV.U32 R2, RZ, RZ, R14 ;  /* 0x000000ffff027224 */ /* 0x000fce00078e000e */
[----:B------:R-:W-:Y:S05]  /*1e7b0*/  WARPSYNC.COLLECTIVE R15, `(.L_x_1584) ;  /* 0x000000000f087348 */ /* 0x000fea0003c00000 */
[----:B------:R0:W1:Y:S02]  /*1e7c0*/  SHFL.IDX P6, R14, R13, R12, R11 ;  /* 0x0000000c0d0e7389 */ /* 0x00006400000c000b */
[----:B01----:R-:W-:Y:S01]  /*1e7d0*/  ENDCOLLECTIVE ;  /* 0x000000000000791b */ /* 0x003fe20003800000 */
.L_x_1584:
        /* <DEDUP_REMOVED lines=11> */
.L_x_1585:
[----:B------:R-:W-:Y:S01]  /*1e890*/  IMAD.MOV.U32 R2, RZ, RZ, R14 ;  /* 0x000000ffff027224 */ /* 0x000fe200078e000e */
[----:B------:R-:W-:Y:S06]  /*1e8a0*/  BRA `(.L_x_1586) ;  /* 0xffffffb400947947 */ /* 0x000fec000383ffff */
.L_x_1458:
[----:B---3--:R3:W4:Y:S02]  /*1e8b0*/  SYNCS.PHASECHK.TRANS64.TRYWAIT P0, [R6+URZ+0x38860], R21 ;  /* 0x03886015060075a7 */ /* 0x008724000800017f */
[----:B----4-:R-:W-:Y:S05]  /*1e8c0*/  @!P0 NANOSLEEP.SYNCS 0x989680 ;  /* 0x009896800000895d */ /* 0x010fea0003900000 */
[----:B------:R-:W4:Y:S02]  /*1e8d0*/  @!P0 SYNCS.PHASECHK.TRANS64 P0, [R6+URZ+0x38860], R21 ;  /* 0x03886015060085a7 */ /* 0x000f24000800007f */
[----:B----4-:R-:W-:Y:S05]  /*1e8e0*/  @!P0 BRA `(.L_x_1458) ;  /* 0xfffffffc00f08947 */ /* 0x010fea000383ffff */
[----:B------:R-:W-:Y:S05]  /*1e8f0*/  BRA `(.L_x_1587) ;  /* 0xffffffb400e47947 */ /* 0x000fea000383ffff */
.L_x_1459:
[----:B------:R-:W-:Y:S01]  /*1e900*/  BSSY B1, `(.L_x_1588) ;  /* 0x0000008000017945 */ /* 0x000fe20003800000 */
[----:B------:R-:W-:Y:S02]  /*1e910*/  IMAD.MOV.U32 R13, RZ, RZ, R10 ;  /* 0x000000ffff0d7224 */ /* 0x000fe400078e000a */
[----:B------:R-:W-:Y:S02]  /*1e920*/  IMAD.MOV.U32 R12, RZ, RZ, RZ ;  /* 0x000000ffff0c7224 */ /* 0x000fe400078e00ff */
[----:B------:R-:W-:Y:S02]  /*1e930*/  IMAD.MOV.U32 R11, RZ, RZ, 0x181f ;  /* 0x0000181fff0b7424 */ /* 0x000fe400078e00ff */
[----:B------:R-:W-:-:S07]  /*1e940*/  IMAD.MOV.U32 R15, RZ, RZ, -0x1 ;  /* 0xffffffffff0f7424 */ /* 0x000fce00078e00ff */
[----:B0-23--:R-:W-:Y:S05]  /*1e950*/  WARPSYNC.COLLECTIVE R15, `(.L_x_1589) ;  /* 0x000000000f087348 */ /* 0x00dfea0003c00000 */
[----:B------:R1:W4:Y:S02]  /*1e960*/  SHFL.IDX P6, R14, R13, R12, R11 ;  /* 0x0000000c0d0e7389 */ /* 0x00032400000c000b */
[----:B01234-:R-:W-:Y:S01]  /*1e970*/  ENDCOLLECTIVE ;  /* 0x000000000000791b */ /* 0x01ffe20003800000 */
.L_x_1589:
[----:B------:R-:W-:Y:S05]  /*1e980*/  BSYNC B1 ;  /* 0x0000000000017941 */ /* 0x000fea0003800000 */
.L_x_1588:
        /* <DEDUP_REMOVED lines=13> */
.L_x_1590:
        /* <DEDUP_REMOVED lines=17> */
.L_x_1591:
        /* <DEDUP_REMOVED lines=16> */
.L_x_1592:
        /* <DEDUP_REMOVED lines=19> */
.L_x_1593:
        /* <DEDUP_REMOVED lines=14> */
.L_x_1594:
        /* <DEDUP_REMOVED lines=16> */
.L_x_1595:
        /* <DEDUP_REMOVED lines=14> */
.L_x_1596:
[----:B------:R-:W-:Y:S05]  /*1f060*/  BRA `(.L_x_1597) ;  /* 0xffffffb400507947 */ /* 0x000fea000383ffff */
.L_x_1467:
[----:B------:R-:W-:Y:S01]  /*1f070*/  BSSY B0, `(.L_x_1598) ;  /* 0x0000008000007945 */ /* 0x000fe20003800000 */
[----:B------:R-:W-:Y:S02]  /*1f080*/  IMAD.MOV.U32 R13, RZ, RZ, R16 ;  /* 0x000000ffff0d7224 */ /* 0x000fe400078e0010 */
[----:B------:R-:W-:Y:S02]  /*1f090*/  IMAD.MOV.U32 R12, RZ, RZ, RZ ;  /* 0x000000ffff0c7224 */ /* 0x000fe400078e00ff */
[----:B------:R-:W-:Y:S02]  /*1f0a0*/  IMAD.MOV.U32 R11, RZ, RZ, 0x1f ;  /* 0x0000001fff0b7424 */ /* 0x000fe400078e00ff */
[----:B------:R-:W-:-:S07]  /*1f0b0*/  IMAD.MOV.U32 R15, RZ, RZ, -0x1 ;  /* 0xffffffffff0f7424 */ /* 0x000fce00078e00ff */
[----:B-123--:R-:W-:Y:S05]  /*1f0c0*/  WARPSYNC.COLLECTIVE R15, `(.L_x_1599) ;  /* 0x000000000f087348 */ /* 0x00efea0003c00000 */
[----:B------:R0:W4:Y:S02]  /*1f0d0*/  SHFL.IDX P6, R14, R13, R12, R11 ;  /* 0x0000000c0d0e7389 */ /* 0x00012400000c000b */
[----:B01234-:R-:W-:Y:S01]  /*1f0e0*/  ENDCOLLECTIVE ;  /* 0x000000000000791b */ /* 0x01ffe20003800000 */
.L_x_1599:
[----:B------:R-:W-:Y:S05]  /*1f0f0*/  BSYNC B0 ;  /* 0x0000000000007941 */ /* 0x000fea0003800000 */
.L_x_1598:
        /* <DEDUP_REMOVED lines=9> */
.L_x_1600:
        /* <DEDUP_REMOVED lines=18> */
.L_x_1601:
[----:B------:R-:W-:Y:S01]  /*1f2b0*/  IMAD.MOV.U32 R12, RZ, RZ, 0x2 ;  /* 0x00000002ff0c7424 */ /* 0x000fe200078e00ff */
[----:B------:R-:W-:-:S05]  /*1f2c0*/  SEL R5, R14, RZ, P1 ;  /* 0x000000ff0e057207 */ /* 0x000fca0000800000 */
[----:B------:R-:W-:-:S04]  /*1f2d0*/  IMAD.IADD R5, R2, 0x1, R5 ;  /* 0x0000000102057824 */ /* 0x000fc800078e0205 */
[----:B------:R-:W-:-:S07]  /*1f2e0*/  IMAD.MOV.U32 R13, RZ, RZ, R5 ;  /* 0x000000ffff0d7224 */ /* 0x000fce00078e0005 */
[----:B------:R-:W-:Y:S05]  /*1f2f0*/  WARPSYNC.COLLECTIVE R15, `(.L_x_1602) ;  /* 0x000000000f087348 */ /* 0x000fea0003c00000 */
[----:B------:R0:W1:Y:S02]  /*1f300*/  SHFL.UP P6, R14, R13, R12, R11 ;  /* 0x0400000c0d0e7389 */ /* 0x00006400000c000b */
[----:B01----:R-:W-:Y:S01]  /*1f310*/  ENDCOLLECTIVE ;  /* 0x000000000000791b */ /* 0x003fe20003800000 */
.L_x_1602:
[----:B------:R-:W-:Y:S01]  /*1f320*/  IMAD.MOV.U32 R12, RZ, RZ, 0x4 ;  /* 0x00000004ff0c7424 */ /* 0x000fe200078e00ff */
[----:B------:R-:W-:-:S05]  /*1f330*/  SEL R6, R14, RZ, P2 ;  /* 0x000000ff0e067207 */ /* 0x000fca0001000000 */
[----:B------:R-:W-:-:S04]  /*1f340*/  IMAD.IADD R6, R5, 0x1, R6 ;  /* 0x0000000105067824 */ /* 0x000fc800078e0206 */
[----:B------:R-:W-:-:S07]  /*1f350*/  IMAD.MOV.U32 R13, RZ, RZ, R6 ;  /* 0x000000ffff0d7224 */ /* 0x000fce00078e0006 */
[----:B------:R-:W-:Y:S05]  /*1f360*/  WARPSYNC.COLLECTIVE R15, `(.L_x_1603) ;  /* 0x000000000f087348 */ /* 0x000fea0003c00000 */
[----:B------:R0:W1:Y:S02]  /*1f370*/  SHFL.UP P6, R14, R13, R12, R11 ;  /* 0x0400000c0d0e7389 */ /* 0x00006400000c000b */
[----:B01----:R-:W-:Y:S01]  /*1f380*/  ENDCOLLECTIVE ;  /* 0x000000000000791b */ /* 0x003fe20003800000 */
.L_x_1603:
[----:B------:R-:W-:Y:S01]  /*1f390*/  IMAD.MOV.U32 R12, RZ, RZ, 0x8 ;  /* 0x00000008ff0c7424 */ /* 0x000fe200078e00ff */
[----:B------:R-:W-:-:S05]  /*1f3a0*/  SEL R7, R14, RZ, P3 ;  /* 0x000000ff0e077207 */ /* 0x000fca0001800000 */
[----:B------:R-:W-:-:S04]  /*1f3b0*/  IMAD.IADD R7, R6, 0x1, R7 ;  /* 0x0000000106077824 */ /* 0x000fc800078e0207 */
[----:B------:R-:W-:-:S07]  /*1f3c0*/  IMAD.MOV.U32 R13, RZ, RZ, R7 ;  /* 0x000000ffff0d7224 */ /* 0x000fce00078e0007 */
[----:B------:R-:W-:Y:S05]  /*1f3d0*/  WARPSYNC.COLLECTIVE R15, `(.L_x_1604) ;  /* 0x000000000f087348 */ /* 0x000fea0003c00000 */
[----:B------:R0:W1:Y:S02]  /*1f3e0*/  SHFL.UP P6, R14, R13, R12, R11 ;  /* 0x0400000c0d0e7389 */ /* 0x00006400000c000b */
[----:B01----:R-:W-:Y:S01]  /*1f3f0*/  ENDCOLLECTIVE ;  /* 0x000000000000791b */ /* 0x003fe20003800000 */
.L_x_1604:
[----:B------:R-:W-:Y:S01]  /*1f400*/  IMAD.MOV.U32 R12, RZ, RZ, 0x10 ;  /* 0x00000010ff0c7424 */ /* 0x000fe200078e00ff */
[----:B------:R-:W-:-:S05]  /*1f410*/  SEL R14, R14, RZ, P4 ;  /* 0x000000ff0e0e7207 */ /* 0x000fca0002000000 */
[----:B------:R-:W-:-:S04]  /*1f420*/  IMAD.IADD R5, R7, 0x1, R14 ;  /* 0x0000000107057824 */ /* 0x000fc800078e020e */
[----:B------:R-:W-:-:S07]  /*1f430*/  IMAD.MOV.U32 R13, RZ, RZ, R5 ;  /* 0x000000ffff0d7224 */ /* 0x000fce00078e0005 */
[----:B------:R-:W-:Y:S05]  /*1f440*/  WARPSYNC.COLLECTIVE R15, `(.L_x_1605) ;  /* 0x000000000f087348 */ /* 0x000fea0003c00000 */
[----:B------:R0:W1:Y:S02]  /*1f450*/  SHFL.UP P6, R14, R13, R12, R11 ;  /* 0x0400000c0d0e7389 */ /* 0x00006400000c000b */
[----:B01----:R-:W-:Y:S01]  /*1f460*/  ENDCOLLECTIVE ;  /* 0x000000000000791b */ /* 0x003fe20003800000 */
.L_x_1605:
        /* <DEDUP_REMOVED lines=8> */
.L_x_1606:
[----:B------:R-:W-:Y:S05]  /*1f4f0*/  BRA `(.L_x_1607) ;  /* 0xffffffb400e47947 */ /* 0x000fea000383ffff */
.L_x_1472:
        /* <DEDUP_REMOVED lines=8> */
.L_x_1609:
[----:B------:R-:W-:Y:S05]  /*1f580*/  BSYNC B0 ;  /* 0x0000000000007941 */ /* 0x000fea0003800000 */
.L_x_1608:
        /* <DEDUP_REMOVED lines=8> */
.L_x_1610:
[----:B------:R-:W-:Y:S01]  /*1f610*/  IMAD.MOV.U32 R12, RZ, RZ, 0x4 ;  /* 0x00000004ff0c7424 */ /* 0x000fe200078e00ff */
[----:B------:R-:W-:-:S05]  /*1f620*/  SEL R14, R14, RZ, P2 ;  /* 0x000000ff0e0e7207 */ /* 0x000fca0001000000 */
[----:B------:R-:W-:-:S04]  /*1f630*/  IMAD.IADD R3, R13, 0x1, R14 ;  /* 0x000000010d037824 */ /* 0x000fc800078e020e */
[----:B------:R-:W-:-:S07]  /*1f640*/  IMAD.MOV.U32 R13, RZ, RZ, R3 ;  /* 0x000000ffff0d7224 */ /* 0x000fce00078e0003 */
[----:B------:R-:W-:Y:S05]  /*1f650*/  WARPSYNC.COLLECTIVE R15, `(.L_x_1611) ;  /* 0x000000000f087348 */ /* 0x000fea0003c00000 */
[----:B------:R0:W1:Y:S02]  /*1f660*/  SHFL.UP P6, R14, R13, R12, R11 ;  /* 0x0400000c0d0e7389 */ /* 0x00006400000c000b */
[----:B01----:R-:W-:Y:S01]  /*1f670*/  ENDCOLLECTIVE ;  /* 0x000000000000791b */ /* 0x003fe20003800000 */
.L_x_1611:
[----:B------:R-:W-:Y:S01]  /*1f680*/  IMAD.MOV.U32 R12, RZ, RZ, 0x8 ;  /* 0x00000008ff0c7424 */ /* 0x000fe200078e00ff */
[----:B------:R-:W-:-:S05]  /*1f690*/  SEL R14, R14, RZ, P3 ;  /* 0x000000ff0e0e7207 */ /* 0x000fca0001800000 */
[----:B------:R-:W-:-:S04]  /*1f6a0*/  IMAD.IADD R5, R3, 0x1, R14 ;  /* 0x0000000103057824 */ /* 0x000fc800078e020e */
[----:B------:R-:W-:-:S07]  /*1f6b0*/  IMAD.MOV.U32 R13, RZ, RZ, R5 ;  /* 0x000000ffff0d7224 */ /* 0x000fce00078e0005 */
[----:B------:R-:W-:Y:S05]  /*1f6c0*/  WARPSYNC.COLLECTIVE R15, `(.L_x_1612) ;  /* 0x000000000f087348 */ /* 0x000fea0003c00000 */
[----:B------:R0:W1:Y:S02]  /*1f6d0*/  SHFL.UP P6, R14, R13, R12, R11 ;  /* 0x0400000c0d0e7389 */ /* 0x00006400000c000b */
[----:B01----:R-:W-:Y:S01]  /*1f6e0*/  ENDCOLLECTIVE ;  /* 0x000000000000791b */ /* 0x003fe20003800000 */
.L_x_1612:
[----:B------:R-:W-:Y:S01]  /*1f6f0*/  IMAD.MOV.U32 R12, RZ, RZ, 0x10 ;  /* 0x00000010ff0c7424 */ /* 0x000fe200078e00ff */
[----:B------:R-:W-:-:S05]  /*1f700*/  SEL R6, R14, RZ, P4 ;  /* 0x000000ff0e067207 */ /* 0x000fca0002000000 */
[----:B------:R-:W-:-:S04]  /*1f710*/  IMAD.IADD R6, R5, 0x1, R6 ;  /* 0x0000000105067824 */ /* 0x000fc800078e0206 */
[----:B------:R-:W-:-:S07]  /*1f720*/  IMAD.MOV.U32 R13, RZ, RZ, R6 ;  /* 0x000000ffff0d7224 */ /* 0x000fce00078e0006 */
[----:B------:R-:W-:Y:S05]  /*1f730*/  WARPSYNC.COLLECTIVE R15, `(.L_x_1613) ;  /* 0x000000000f087348 */ /* 0x000fea0003c00000 */
[----:B------:R0:W1:Y:S02]  /*1f740*/  SHFL.UP P6, R14, R13, R12, R11 ;  /* 0x0400000c0d0e7389 */ /* 0x00006400000c000b */
[----:B01----:R-:W-:Y:S01]  /*1f750*/  ENDCOLLECTIVE ;  /* 0x000000000000791b */ /* 0x003fe20003800000 */
.L_x_1613:
        /* <DEDUP_REMOVED lines=8> */
.L_x_1614:
[----:B------:R-:W-:Y:S05]  /*1f7e0*/  BRA `(.L_x_1615) ;  /* 0xffffffb400c47947 */ /* 0x000fea000383ffff */
.L_x_1474:
[----:B------:R-:W-:Y:S01]  /*1f7f0*/  BSSY B0, `(.L_x_1616) ;  /* 0x0000006000007945 */ /* 0x000fe20003800000 */
[----:B------:R-:W-:Y:S01]  /*1f800*/  PLOP3.LUT P6, PT, P6, PT, PT, 0x8, 0x0 ;  /* 0x000000000000781c */ /* 0x000fe200037ce170 */
[----:B------:R-:W-:-:S12]  /*1f810*/  IMAD.MOV.U32 R15, RZ, RZ, -0x1 ;  /* 0xffffffffff0f7424 */ /* 0x000fd800078e00ff */
[----:B0-----:R-:W-:Y:S05]  /*1f820*/  WARPSYNC.COLLECTIVE R15, `(.L_x_1617) ;  /* 0x000000000f087348 */ /* 0x001fea0003c00000 */
[----:B------:R-:W-:Y:S01]  /*1f830*/  VOTE.ANY R14, PT, P6 ;  /* 0x00000000000e7806 */ /* 0x000fe200030e0100 */
[----:B0-----:R-:W-:Y:S06]  /*1f840*/  ENDCOLLECTIVE ;  /* 0x000000000000791b */ /* 0x001fec0003800000 */
.L_x_1617:
[----:B------:R-:W-:Y:S05]  /*1f850*/  BSYNC B0 ;  /* 0x0000000000007941 */ /* 0x000fea0003800000 */
.L_x_1616:
        /* <DEDUP_REMOVED lines=9> */
.L_x_1618:
[----:B------:R-:W-:Y:S01]  /*1f8f0*/  IMAD.MOV.U32 R17, RZ, RZ, R14 ;  /* 0x000000ffff117224 */ /* 0x000fe200078e000e */
[----:B------:R-:W-:Y:S06]  /*1f900*/  BRA `(.L_x_1619) ;  /* 0xffffffb400b47947 */ /* 0x000fec000383ffff */
.L_x_1476:
[----:B------:R-:W-:Y:S01]  /*1f910*/  BSSY B0, `(.L_x_1620) ;  /* 0x0000007000007945 */ /* 0x000fe20003800000 */
[----:B------:R-:W-:Y:S02]  /*1f920*/  IMAD.MOV.U32 R13, RZ, RZ, R3 ;  /* 0x000000ffff0d7224 */ /* 0x000fe400078e0003 */
[----:B------:R-:W-:Y:S02]  /*1f930*/  IMAD.MOV.U32 R11, RZ, RZ, 0x1f ;  /* 0x0000001fff0b7424 */ /* 0x000fe400078e00ff */
[----:B------:R-:W-:-:S07]  /*1f940*/  IMAD.MOV.U32 R15, RZ, RZ, -0x1 ;  /* 0xffffffffff0f7424 */ /* 0x000fce00078e00ff */
[----:B012---:R-:W-:Y:S05]  /*1f950*/  WARPSYNC.COLLECTIVE R15, `(.L_x_1621) ;  /* 0x000000000f087348 */ /* 0x007fea0003c00000 */
[----:B------:R3:W4:Y:S02]  /*1f960*/  SHFL.IDX P6, R14, R13, R12, R11 ;  /* 0x0000000c0d0e7389 */ /* 0x00072400000c000b */
[----:B01234-:R-:W-:Y:S01]  /*1f970*/  ENDCOLLECTIVE ;  /* 0x000000000000791b */ /* 0x01ffe20003800000 */
.L_x_1621:
[----:B------:R-:W-:Y:S05]  /*1f980*/  BSYNC B0 ;  /* 0x0000000000007941 */ /* 0x000fea0003800000 */
.L_x_1620:
[----:B------:R-:W-:Y:S05]  /*1f990*/  BRA `(.L_x_1475) ;  /* 0xffffffb400ac7947 */ /* 0x000fea000383ffff */
.L_x_1480:
[----:B0-----:R0:W1:Y:S02]  /*1f9a0*/  SYNCS.PHASECHK.TRANS64.TRYWAIT P0, [R4+URZ+0x38820], R0 ;  /* 0x03882000040075a7 */ /* 0x001064000800017f */
[----:B-1----:R-:W-:Y:S05]  /*1f9b0*/  @!P0 NANOSLEEP.SYNCS 0x989680 ;  /* 0x009896800000895d */ /* 0x002fea0003900000 */
[----:B------:R-:W1:Y:S02]  /*1f9c0*/  @!P0 SYNCS.PHASECHK.TRANS64 P0, [R4+URZ+0x38820], R0 ;  /* 0x03882000040085a7 */ /* 0x000e64000800007f */
[----:B-1----:R-:W-:Y:S05]  /*1f9d0*/  @!P0 BRA `(.L_x_1480) ;  /* 0xfffffffc00f08947 */ /* 0x002fea000383ffff */
[----:B------:R-:W-:Y:S05]  /*1f9e0*/  BRA `(.L_x_1622) ;  /* 0xffffffb800987947 */ /* 0x000fea000383ffff */
.L_x_1481:
        /* <DEDUP_REMOVED lines=11> */
.L_x_1624:
[----:B------:R-:W-:Y:S05]  /*1faa0*/  BSYNC B0 ;  /* 0x0000000000007941 */ /* 0x000fea0003800000 */
.L_x_1623:
[----:B------:R-:W-:Y:S05]  /*1fab0*/  BRA `(.L_x_1625) ;  /* 0xffffffb800807947 */ /* 0x000fea000383ffff */
.L_x_1482:
[----:B------:R-:W-:Y:S01]  /*1fac0*/  BSSY B0, `(.L_x_1626) ;  /* 0x0000006000007945 */ /* 0x000fe20003800000 */
[----:B------:R-:W-:-:S07]  /*1fad0*/  IMAD.MOV.U32 R15, RZ, RZ, -0x1 ;  /* 0xffffffffff0f7424 */ /* 0x000fce00078e00ff */
[----:B0-23--:R-:W-:Y:S05]  /*1fae0*/  WARPSYNC.COLLECTIVE R15, `(.L_x_1627) ;  /* 0x000000000f0c7348 */ /* 0x00dfea0003c00000 */
[----:B------:R-:W-:Y:S02]  /*1faf0*/  ELECT P6, UR62, PT ;  /* 0x00000000003e782f */ /* 0x000fe400038c0000 */
[----:B------:R-:W-:Y:S01]  /*1fb00*/  MOV R14, UR62 ;  /* 0x0000003e000e7c02 */ /* 0x000fe20008000f00 */
[----:B0-23--:R-:W-:Y:S10]  /*1fb10*/  ENDCOLLECTIVE ;  /* 0x000000000000791b */ /* 0x00dff40003800000 */
.L_x_1627:
[----:B------:R-:W-:Y:S05]  /*1fb20*/  BSYNC B0 ;  /* 0x0000000000007941 */ /* 0x000fea0003800000 */
.L_x_1626:
[----:B------:R-:W-:Y:S05]  /*1fb30*/  BRA `(.L_x_1628) ;  /* 0xffffffb800747947 */ /* 0x000fea000383ffff */
.L_x_1484:
[----:B0-----:R0:W1:Y:S02]  /*1fb40*/  SYNCS.PHASECHK.TRANS64.TRYWAIT P1, [R5+URZ+0x38840], R0 ;  /* 0x03884000050075a7 */ /* 0x001064000802017f */
[----:B-1----:R-:W-:Y:S05]  /*1fb50*/  @!P1 NANOSLEEP.SYNCS 0x989680 ;  /* 0x009896800000995d */ /* 0x002fea0003900000 */
[----:B------:R-:W1:Y:S02]  /*1fb60*/  @!P1 SYNCS.PHASECHK.TRANS64 P1, [R5+URZ+0x38840], R0 ;  /* 0x03884000050095a7 */ /* 0x000e64000802007f */
[----:B-1----:R-:W-:Y:S05]  /*1fb70*/  @!P1 BRA `(.L_x_1484) ;  /* 0xfffffffc00f09947 */ /* 0x002fea000383ffff */
[----:B------:R-:W-:Y:S05]  /*1fb80*/  BRA `(.L_x_1629) ;  /* 0xffffffb800947947 */ /* 0x000fea000383ffff */
.L_x_1486:
[----:B-1----:R1:W4:Y:S02]  /*1fb90*/  SYNCS.PHASECHK.TRANS64.TRYWAIT P1, [R25+URZ+0x38840], R2 ;  /* 0x03884002190075a7 */ /* 0x002324000802017f */
[----:B----4-:R-:W-:Y:S05]  /*1fba0*/  @!P1 NANOSLEEP.SYNCS 0x989680 ;  /* 0x009896800000995d */ /* 0x010fea0003900000 */
[----:B------:R-:W4:Y:S02]  /*1fbb0*/  @!P1 SYNCS.PHASECHK.TRANS64 P1, [R25+URZ+0x38840], R2 ;  /* 0x03884002190095a7 */ /* 0x000f24000802007f */
[----:B----4-:R-:W-:Y:S05]  /*1fbc0*/  @!P1 BRA `(.L_x_1486) ;  /* 0xfffffffc00f09947 */ /* 0x010fea000383ffff */
[----:B------:R-:W-:Y:S05]  /*1fbd0*/  BRA `(.L_x_1630) ;  /* 0xffffffb800a07947 */ /* 0x000fea000383ffff */
.L_x_1488:
[----:B----4-:R4:W0:Y:S02]  /*1fbe0*/  SYNCS.PHASECHK.TRANS64.TRYWAIT P1, [R5+URZ+0x38860], R0 ;  /* 0x03886000050075a7 */ /* 0x010824000802017f */
[----:B0-----:R-:W-:Y:S05]  /*1fbf0*/  @!P1 NANOSLEEP.SYNCS 0x989680 ;  /* 0x009896800000995d */ /* 0x001fea0003900000 */
[----:B------:R-:W0:Y:S02]  /*1fc00*/  @!P1 SYNCS.PHASECHK.TRANS64 P1, [R5+URZ+0x38860], R0 ;  /* 0x03886000050095a7 */ /* 0x000e24000802007f */
[----:B0-----:R-:W-:Y:S05]  /*1fc10*/  @!P1 BRA `(.L_x_1488) ;  /* 0xfffffffc00f09947 */ /* 0x001fea000383ffff */
[----:B------:R-:W-:Y:S05]  /*1fc20*/  BRA `(.L_x_1631) ;  /* 0xffffffb8009c7947 */ /* 0x000fea000383ffff */
.L_x_1632:
        /* <DEDUP_REMOVED lines=13> */
.L_x_5808:


//--------------------- .text._ZN7cutlass13device_kernelIN5flash11enable_sm90INS1_16FlashAttnFwdSm90INS1_25CollectiveMainloopFwdSm90ILi2EN4cute5tupleIJNS5_1CILi1EEES8_S8_EEENS6_IJNS7_ILi64EEESA_SA_EEELi512ENS_10bfloat16_tEfNS_4arch4Sm90ELb0ELb1ELb1ELb0ELb1ELb0ELb0ELb0ELb0ELb1ELb0ELb0EEENS1_21CollectiveEpilogueFwdINS6_IJSA_NS7_ILi512EEESA_EEES9_SC_SE_Li256ELb0ELb1ELb0ELb0EEENS1_30DynamicPersistentTileSchedulerILi256ELi128ELb0ELb1ELb1EEEEEEEEEvNT_6ParamsE --------------------------
	.section	.text._ZN7cutlass13device_kernelIN5flash11enable_sm90INS1_16FlashAttnFwdSm90INS1_25CollectiveMainloopFwdSm90ILi2EN4cute5tupleIJNS5_1CILi1EEES8_S8_EEENS6_IJNS7_ILi64EEESA_SA_EEELi512ENS_10bfloat16_tEfNS_4arch4Sm90ELb0ELb1ELb1ELb0ELb1ELb0ELb0ELb0ELb0ELb1ELb0ELb0EEENS1_21CollectiveEpilogueFwdINS6_IJSA_NS7_ILi512EEESA_EEES9_SC_SE_Li256ELb0ELb1ELb0ELb0EEENS1_30DynamicPersistentTileSchedulerILi256ELi128ELb0ELb1ELb1EEEEEEEEEvNT_6ParamsE,"ax",@progbits
	.align	128
.text._ZN7cutlass13device_kernelIN5flash11enable_sm90INS1_16FlashAttnFwdSm90INS1_25CollectiveMainloopFwdSm90ILi2EN4cute5tupleIJNS5_1CILi1EEES8_S8_EEENS6_IJNS7_ILi64EEESA_SA_EEELi512ENS_10bfloat16_tEfNS_4arch4Sm90ELb0ELb1ELb1ELb0ELb1ELb0ELb0ELb0ELb0ELb1ELb0ELb0EEENS1_21CollectiveEpilogueFwdINS6_IJSA_NS7_ILi512EEESA_EEES9_SC_SE_Li256ELb0ELb1ELb0ELb0EEENS1_30DynamicPersistentTileSchedulerILi256ELi128ELb0ELb1ELb1EEEEEEEEEvNT_6ParamsE:
        .type           _ZN7cutlass13device_kernelIN5flash11enable_sm90INS1_16FlashAttnFwdSm90INS1_25CollectiveMainloopFwdSm90ILi2EN4cute5tupleIJNS5_1CILi1EEES8_S8_EEENS6_IJNS7_ILi64EEESA_SA_EEELi512ENS_10bfloat16_tEfNS_4arch4Sm90ELb0ELb1ELb1ELb0ELb1ELb0ELb0ELb0ELb0ELb1ELb0ELb0EEENS1_21CollectiveEpilogueFwdINS6_IJSA_NS7_ILi512EEESA_EEES9_SC_SE_Li256ELb0ELb1ELb0ELb0EEENS1_30DynamicPersistentTileSchedulerILi256ELi128ELb0ELb1ELb1EEEEEEEEEvNT_6ParamsE,@function
        .size           _ZN7cutlass13device_kernelIN5flash11enable_sm90INS1_16FlashAttnFwdSm90INS1_25CollectiveMainloopFwdSm90ILi2EN4cute5tupleIJNS5_1CILi1EEES8_S8_EEENS6_IJNS7_ILi64EEESA_SA_EEELi512ENS_10bfloat16_tEfNS_4arch4Sm90ELb0ELb1ELb1ELb0ELb1ELb0ELb0ELb0ELb0ELb1ELb0ELb0EEENS1_21CollectiveEpilogueFwdINS6_IJSA_NS7_ILi512EEESA_EEES9_SC_SE_Li256ELb0ELb1ELb0ELb0EEENS1_30DynamicPersistentTileSchedulerILi256ELi128ELb0ELb1ELb1EEEEEEEEEvNT_6ParamsE,(.L_x_5809 - _ZN7cutlass13device_kernelIN5flash11enable_sm90INS1_16FlashAttnFwdSm90INS1_25CollectiveMainloopFwdSm90ILi2EN4cute5tupleIJNS5_1CILi1EEES8_S8_EEENS6_IJNS7_ILi64EEESA_SA_EEELi512ENS_10bfloat16_tEfNS_4arch4Sm90ELb0ELb1ELb1ELb0ELb1ELb0ELb0ELb0ELb0ELb1ELb0ELb0EEENS1_21CollectiveEpilogueFwdINS6_IJSA_NS7_ILi512EEESA_EEES9_SC_SE_Li256ELb0ELb1ELb0ELb0EEENS1_30DynamicPersistentTileSchedulerILi256ELi128ELb0ELb1ELb1EEEEEEEEEvNT_6ParamsE)
        .other          _ZN7cutlass13device_kernelIN5flash11enable_sm90INS1_16FlashAttnFwdSm90INS1_25CollectiveMainloopFwdSm90ILi2EN4cute5tupleIJNS5_1CILi1EEES8_S8_EEENS6_IJNS7_ILi64EEESA_SA_EEELi512ENS_10bfloat16_tEfNS_4arch4Sm90ELb0ELb1ELb1ELb0ELb1ELb0ELb0ELb0ELb0ELb1ELb0ELb0EEENS1_21CollectiveEpilogueFwdINS6_IJSA_NS7_ILi512EEESA_EEES9_SC_SE_Li256ELb0ELb1ELb0ELb0EEENS1_30DynamicPersistentTileSchedulerILi256ELi128ELb0ELb1ELb1EEEEEEEEEvNT_6ParamsE,@"STO_CUDA_ENTRY STV_DEFAULT"
_ZN7cutlass13device_kernelIN5flash11enable_sm90INS1_16FlashAttnFwdSm90INS1_25CollectiveMainloopFwdSm90ILi2EN4cute5tupleIJNS5_1CILi1EEES8_S8_EEENS6_IJNS7_ILi64EEESA_SA_EEELi512ENS_10bfloat16_tEfNS_4arch4Sm90ELb0ELb1ELb1ELb0ELb1ELb0ELb0ELb0ELb0ELb1ELb0ELb0EEENS1_21CollectiveEpilogueFwdINS6_IJSA_NS7_ILi512EEESA_EEES9_SC_SE_Li256ELb0ELb1ELb0ELb0EEENS1_30DynamicPersistentTileSchedulerILi256ELi128ELb0ELb1ELb1EEEEEEEEEvNT_6ParamsE:
        /* <DEDUP_REMOVED lines=41> */
.L_x_1633:
        /* <DEDUP_REMOVED lines=22> */
.L_x_1634:
        /* <DEDUP_REMOVED lines=18> */
.L_x_1635:
        /* <DEDUP_REMOVED lines=22> */
.L_x_1636:
        /* <DEDUP_REMOVED lines=23> */
.L_x_1637:
        /* <DEDUP_REMOVED lines=8> */
.L_x_1639:
[----:B------:R-:W-:-:S08]  /*0860*/  NOP ;  /* 0x0000000000007918 */ /* 0x000fd00000000000 */
[----:B------:R-:W0:Y:S02]  /*0870*/  USETMAXREG.TRY_ALLOC.CTAPOOL UP0, 0xe8 ;  /* 0x000000e8000079c8 */ /* 0x000e240008000600 */
[----:B0-----:R-:W-:-:S13]  /*0880*/  PLOP3.LUT P0, PT, PT, PT, UP0, 0x80, 0x0 ;  /* 0x000000000000781c */ /* 0x001fda0003f0f008 */
[----:B------:R-:W-:Y:S05]  /*0890*/  @!P0 BRA `(.L_x_1639) ;  /* 0xfffffffc00f08947 */ /* 0x000fea000383ffff */
[----:B------:R-:W-:Y:S01]  /*08a0*/  LOP3.LUT R2, R0, 0xffffff80, RZ, 0xc0, !PT ;  /* 0xffffff8000027812 */ /* 0x000fe200078ec0ff */
[----:B------:R-:W0:Y:S08]  /*08b0*/  S2UR UR4, SR_CTAID.X ;  /* 0x00000000000479c3 */ /* 0x000e300000002500 */
[----:B------:R-:W-:Y:S06]  /*08c0*/  BAR.ARV 0x4, 0x180 ;  /* 0x0106000000007b1d */ /* 0x000fec0000002000 */
[----:B------:R-:W-:-:S02]  /*08d0*/  ISETP.NE.AND P0, PT, R2, 0x80, PT ;  /* 0x000000800200780c */ /* 0x000fc40003f05270 */
[----:B------:R-:W0:Y:S11]  /*08e0*/  LDC R2, c[0x0][0xc38] ;  /* 0x00030e00ff027b82 */ /* 0x000e360000000800 */
        /* <DEDUP_REMOVED lines=16> */
[CC--:B------:R-:W-:Y:S02]  /*09f0*/  LEA.HI R4, R3.reuse, R0.reuse, RZ, 0x5 ;  /* 0x0000000003047211 */ /* 0x0c0fe400078f28ff */
[CC--:B------:R-:W-:Y:S02]  /*0a00*/  LEA.HI R6, R3.reuse, R0.reuse, RZ, 0x7 ;  /* 0x0000000003067211 */ /* 0x0c0fe400078f38ff */
[----:B------:R-:W-:Y:S02]  /*0a10*/  LEA.HI R212, R3, R0, RZ, 0x3 ;  /* 0x0000000003d47211 */ /* 0x000fe400078f18ff */
[----:B------:R-:W-:Y:S02]  /*0a20*/  LOP3.LUT R11, R7, 0xfffffffc, RZ, 0xc0, !PT ;  /* 0xfffffffc070b7812 */ /* 0x000fe400078ec0ff */
[----:B------:R-:W-:Y:S02]  /*0a30*/  SHF.R.S32.HI R7, RZ, 0x4, R2 ;  /* 0x00000004ff077819 */ /* 0x000fe40000011402 */
[----:B------:R-:W-:-:S02]  /*0a40*/  LOP3.LUT R3, R2, 0xfffffff0, RZ, 0xc0, !PT ;  /* 0xfffffff002037812 */ /* 0x000fc400078ec0ff */
[--C-:B------:R-:W-:Y:S01]  /*0a50*/  SHF.R.S32.HI R5, RZ, 0x5, R4.reuse ;  /* 0x00000005ff057819 */ /* 0x100fe20000011404 */
[----:B0-----:R-:W-:Y:S01]  /*0a60*/  ULEA UR42, UR40, UR42, 0x18 ;  /* 0x0000002a282a7291 */ /* 0x001fe2000f8ec03f */
[----:B------:R-:W-:Y:S02]  /*0a70*/  SHF.R.S32.HI R8, RZ, 0x1f, R4 ;  /* 0x0000001fff087819 */ /* 0x000fe40000011404 */
[----:B------:R-:W-:Y:S02]  /*0a80*/  LOP3.LUT R9, R6, 0xffffff80, RZ, 0xc0, !PT ;  /* 0xffffff8006097812 */ /* 0x000fe400078ec0ff */
[----:B------:R-:W-:Y:S01]  /*0a90*/  LEA.HI R4, R2, R7, RZ, 0x1 ;  /* 0x0000000702047211 */ /* 0x000fe200078f08ff */
[----:B------:R-:W-:Y:S01]  /*0aa0*/  IMAD.IADD R2, R0, 0x1, -R3 ;  /* 0x0000000100027824 */ /* 0x000fe200078e0a03 */
[----:B------:R-:W-:Y:S01]  /*0ab0*/  LOP3.LUT R211, R212, 0xfffffff8, RZ, 0xc0, !PT ;  /* 0xfffffff8d4d37812 */ /* 0x000fe200078ec0ff */
[----:B------:R-:W-:Y:S01]  /*0ac0*/  IMAD.IADD R9, R0, 0x1, -R9 ;  /* 0x0000000100097824 */ /* 0x000fe200078e0a09 */
[----:B------:R-:W-:-:S02]  /*0ad0*/  LEA.HI R8, R8, R5, RZ, 0x2 ;  /* 0x0000000508087211 */ /* 0x000fc400078f10ff */
[----:B------:R-:W-:Y:S01]  /*0ae0*/  LOP3.LUT R4, R4, 0x1ffffffe, RZ, 0xc0, !PT ;  /* 0x1ffffffe04047812 */ /* 0x000fe200078ec0ff */
[C---:B------:R-:W-:Y:S01]  /*0af0*/  IMAD.IADD R211, R0.reuse, 0x1, -R211 ;  /* 0x0000000100d37824 */ /* 0x040fe200078e0ad3 */
[----:B------:R-:W-:Y:S02]  /*0b00*/  IADD3 R10, R0, -R11, RZ ;  /* 0x8000000b000a7210 */ /* 0x000fe40007ffe0ff */
[----:B------:R-:W-:Y:S01]  /*0b10*/  SHF.R.S32.HI R3, RZ, 0x1f, R2 ;  /* 0x0000001fff037819 */ /* 0x000fe20000011402 */
[----:B------:R-:W-:Y:S01]  /*0b20*/  IMAD.IADD R4, R7, 0x1, -R4 ;  /* 0x0000000107047824 */ /* 0x000fe200078e0a04 */
[----:B------:R-:W-:Y:S01]  /*0b30*/  SHF.R.S32.HI R213, RZ, 0x7, R6 ;  /* 0x00000007ffd57819 */ /* 0x000fe20000011406 */
[----:B------:R-:W-:Y:S01]  /*0b40*/  IMAD.SHL.U32 R184, R211, 0x8, RZ ;  /* 0x00000008d3b87824 */ /* 0x000fe200078e00ff */
[----:B------:R-:W-:Y:S01]  /*0b50*/  LOP3.LUT R8, R8, 0x3ffffc, RZ, 0xc0, !PT ;  /* 0x003ffffc08087812 */ /* 0x000fe200078ec0ff */
[----:B------:R-:W-:Y:S01]  /*0b60*/  IMAD.SHL.U32 R4, R4, 0x8, RZ ;  /* 0x0000000804047824 */ /* 0x000fe200078e00ff */
[----:B------:R-:W-:Y:S01]  /*0b70*/  SHF.R.S32.HI R0, RZ, 0x1f, R9 ;  /* 0x0000001fff007819 */ /* 0x000fe20000011409 */
[----:B------:R-:W-:Y:S01]  /*0b80*/  IMAD R15, R213, 0x100, R2 ;  /* 0x00000100d50f7824 */ /* 0x000fe200078e0202 */
[----:B------:R-:W-:Y:S01]  /*0b90*/  LEA.HI R11, R10, R10, RZ, 0x1 ;  /* 0x0000000a0a0b7211 */ /* 0x000fe200078f08ff */
[----:B------:R-:W-:Y:S01]  /*0ba0*/  IMAD.IADD R8, R5, 0x1, -R8 ;  /* 0x0000000105087824 */ /* 0x000fe200078e0a08 */
[----:B------:R-:W-:Y:S01]  /*0bb0*/  LEA.HI R7, R3, R2, RZ, 0x3 ;  /* 0x0000000203077211 */ /* 0x000fe200078f18ff */
[----:B------:R-:W-:Y:S01]  /*0bc0*/  VIADD R190, R184, 0x40 ;  /* 0x00000040b8be7836 */ /* 0x000fe20000000000 */
[----:B------:R-:W-:Y:S01]  /*0bd0*/  LEA.HI R3, R0, R9, RZ, 0x2 ;  /* 0x0000000900037211 */ /* 0x000fe200078f10ff */
[----:B------:R-:W-:Y:S01]  /*0be0*/  IMAD R15, R8, 0x10, R15 ;  /* 0x00000010080f7824 */ /* 0x000fe200078e020f */
[----:B------:R-:W-:Y:S01]  /*0bf0*/  LOP3.LUT R13, R11, 0x1ffffffe, RZ, 0xc0, !PT ;  /* 0x1ffffffe0b0d7812 */ /* 0x000fe200078ec0ff */
[----:B------:R-:W-:Y:S01]  /*0c00*/  VIADD R189, R184, 0x80 ;  /* 0x00000080b8bd7836 */ /* 0x000fe20000000000 */
[----:B------:R-:W-:Y:S01]  /*0c10*/  LOP3.LUT R11, R7, 0xfffffff8, RZ, 0xc0, !PT ;  /* 0xfffffff8070b7812 */ /* 0x000fe200078ec0ff */
[----:B------:R-:W-:Y:S01]  /*0c20*/  IMAD.U32 R216, R15, 0x40, R4 ;  /* 0x000000400fd87824 */ /* 0x000fe200078e0004 */
[----:B------:R-:W-:Y:S01]  /*0c30*/  LOP3.LUT R8, R3, 0x7ffffffc, RZ, 0xc0, !PT ;  /* 0x7ffffffc03087812 */ /* 0x000fe200078ec0ff */
[----:B------:R-:W-:Y:S01]  /*0c40*/  IMAD.IADD R13, R10, 0x1, -R13 ;  /* 0x000000010a0d7824 */ /* 0x000fe200078e0a0d */
[----:B------:R-:W-:Y:S01]  /*0c50*/  IADD3 R11, R2, -R11, RZ ;  /* 0x8000000b020b7210 */ /* 0x000fe20007ffe0ff */
[----:B------:R-:W-:Y:S01]  /*0c60*/  VIADD R188, R184, 0xc0 ;  /* 0x000000c0b8bc7836 */ /* 0x000fe20000000000 */
[----:B------:R-:W-:Y:S01]  /*0c70*/  LEA.HI R2, R0, R9, RZ, 0x5 ;  /* 0x0000000900027211 */ /* 0x000fe200078f28ff */
[----:B------:R-:W-:Y:S01]  /*0c80*/  IMAD.IADD R10, R9, 0x1, -R8 ;  /* 0x00000001090a7824 */ /* 0x000fe200078e0a08 */
[--C-:B------:R-:W-:Y:S01]  /*0c90*/  SHF.R.S32.HI R0, RZ, 0x2, R3.reuse ;  /* 0x00000002ff007819 */ /* 0x100fe20000011403 */
[----:B------:R-:W-:Y:S01]  /*0ca0*/  IMAD.SHL.U32 R8, R11, 0x40, RZ ;  /* 0x000000400b087824 */ /* 0x000fe200078e00ff */
[----:B------:R-:W-:Y:S01]  /*0cb0*/  SHF.R.S32.HI R3, RZ, 0x1f, R3 ;  /* 0x0000001fff037819 */ /* 0x000fe20000011403 */
[----:B------:R-:W-:Y:S01]  /*0cc0*/  IMAD.SHL.U32 R9, R7, 0x40, RZ ;  /* 0x0000004007097824 */ /* 0x000fe200078e00ff */
[----:B------:R-:W-:Y:S01]  /*0cd0*/  R2P PR, R11, 0x6 ;  /* 0x000000060b007804 */ /* 0x000fe20000000000 */
[----:B------:R-:W-:Y:S01]  /*0ce0*/  VIADD R187, R184, 0x100 ;  /* 0x00000100b8bb7836 */ /* 0x000fe20000000000 */
[----:B------:R-:W-:Y:S01]  /*0cf0*/  LOP3.LUT R7, R8, 0x1c0, RZ, 0xc0, !PT ;  /* 0x000001c008077812 */ /* 0x000fe200078ec0ff */
[C---:B------:R-:W-:Y:S01]  /*0d00*/  VIADD R186, R184.reuse, 0x140 ;  /* 0x00000140b8ba7836 */ /* 0x040fe20000000000 */
[----:B------:R-:W-:Y:S01]  /*0d10*/  LOP3.LUT R8, R9, 0x7ffffe00, RZ, 0xc0, !PT ;  /* 0x7ffffe0009087812 */ /* 0x000fe200078ec0ff */
[----:B------:R-:W-:Y:S01]  /*0d20*/  VIADD R214, R184, 0x1c0 ;  /* 0x000001c0b8d67836 */ /* 0x000fe20000000000 */
[----:B------:R-:W-:-:S02]  /*0d30*/  LOP3.LUT R4, R7, 0x8, R4, 0xf8, !PT ;  /* 0x0000000807047812 */ /* 0x000fc400078ef804 */
[----:B------:R-:W-:Y:S01]  /*0d40*/  SHF.R.U32.HI R7, RZ, 0x3, R7 ;  /* 0x00000003ff077819 */ /* 0x000fe20000011607 */
[----:B------:R-:W-:Y:S01]  /*0d50*/  IMAD R8, R5, 0x400, R8 ;  /* 0x0000040005087824 */ /* 0x000fe200078e0208 */
[----:B------:R-:W-:Y:S02]  /*0d60*/  LEA.HI R3, R3, R0, RZ, 0x3 ;  /* 0x0000000003037211 */ /* 0x000fe400078f18ff */
[----:B------:R-:W-:Y:S02]  /*0d70*/  LOP3.LUT R7, R4, R7, RZ, 0x3c, !PT ;  /* 0x0000000704077212 */ /* 0x000fe400078e3cff */
[----:B------:R-:W-:Y:S02]  /*0d80*/  LOP3.LUT R3, R3, 0xfffffff8, RZ, 0xc0, !PT ;  /* 0xfffffff803037812 */ /* 0x000fe400078ec0ff */
[----:B------:R-:W-:Y:S01]  /*0d90*/  LEA.HI R6, R6, R213, RZ, 0x1 ;  /* 0x000000d506067211 */ /* 0x000fe200078f08ff */
[----:B------:R-:W-:Y:S01]  /*0da0*/  IMAD.IADD R7, R8, 0x1, R7 ;  /* 0x0000000108077824 */ /* 0x000fe200078e0207 */
[----:B------:R-:W-:-:S02]  /*0db0*/  IADD3 R3, R0, -R3, RZ ;  /* 0x8000000300037210 */ /* 0x000fc40007ffe0ff */
[----:B------:R-:W-:Y:S02]  /*0dc0*/  SHF.R.S32.HI R2, RZ, 0x5, R2 ;  /* 0x00000005ff027819 */ /* 0x000fe40000011402 */
[----:B------:R-:W-:Y:S02]  /*0dd0*/  LEA R18, R7, UR42, 0x1 ;  /* 0x0000002a07127c11 */ /* 0x000fe4000f8e08ff */
[----:B------:R-:W-:Y:S01]  /*0de0*/  LOP3.LUT R6, R6, 0xfffffe, RZ, 0xc0, !PT ;  /* 0x00fffffe06067812 */ /* 0x000fe200078ec0ff */
[----:B------:R-:W-:Y:S01]  /*0df0*/  IMAD R16, R2, 0x10, R3 ;  /* 0x0000001002107824 */ /* 0x000fe200078e0203 */
[----:B------:R-:W-:Y:S01]  /*0e00*/  SEL R22, R22, 0xffffffc0, !P2 ;  /* 0xffffffc016167807 */ /* 0x000fe20005000000 */
[C---:B------:R-:W-:Y:S01]  /*0e10*/  VIADD R23, R18.reuse, 0x26800 ;  /* 0x0002680012177836 */ /* 0x040fe20000000000 */
[----:B------:R-:W-:Y:S01]  /*0e20*/  IADD3 R6, R213, -R6, RZ ;  /* 0x80000006d5067210 */ /* 0x000fe20007ffe0ff */
[----:B------:R-:W-:Y:S01]  /*0e30*/  VIADD R19, R18, 0x26820 ;  /* 0x0002682012137836 */ /* 0x000fe20000000000 */
[----:B------:R-:W-:Y:S01]  /*0e40*/  IADD3 R215, R184, 0x180, RZ ;  /* 0x00000180b8d77810 */ /* 0x000fe20007ffe0ff */
[C---:B------:R-:W-:Y:S01]  /*0e50*/  @P1 VIADD R19, R23.reuse, 0xffffffe0 ;  /* 0xffffffe017131836 */ /* 0x040fe20000000000 */
[----:B------:R-:W-:Y:S01]  /*0e60*/  SHF.R.S32.HI R212, RZ, 0x3, R212 ;  /* 0x00000003ffd47819 */ /* 0x000fe200000114d4 */
[----:B------:R-:W-:Y:S01]  /*0e70*/  IMAD.IADD R23, R23, 0x1, R22 ;  /* 0x0000000117177824 */ /* 0x000fe200078e0216 */
[----:B------:R-:W-:Y:S01]  /*0e80*/  SHF.R.S32.HI R223, RZ, 0x1f, R190 ;  /* 0x0000001fffdf7819 */ /* 0x000fe200000114be */
[----:B------:R-:W-:Y:S01]  /*0e90*/  IMAD.SHL.U32 R17, R6, 0x100, RZ ;  /* 0x0000010006117824 */ /* 0x000fe200078e00ff */
[----:B------:R-:W-:Y:S01]  /*0ea0*/  SHF.R.S32.HI R222, RZ, 0x1f, R189 ;  /* 0x0000001fffde7819 */ /* 0x000fe200000114bd */
[----:B------:R-:W-:Y:S01]  /*0eb0*/  IMAD R185, R13, 0x8, R16 ;  /* 0x000000080db97824 */ /* 0x000fe200078e0210 */
[----:B------:R-:W-:Y:S01]  /*0ec0*/  SHF.R.S32.HI R221, RZ, 0x1f, R188 ;  /* 0x0000001fffdd7819 */ /* 0x000fe200000114bc */
[----:B------:R-:W-:Y:S01]  /*0ed0*/  IMAD.IADD R22, R22, 0x1, R19 ;  /* 0x0000000116167824 */ /* 0x000fe200078e0213 */
[----:B------:R-:W-:-:S02]  /*0ee0*/  SHF.R.S32.HI R220, RZ, 0x1f, R187 ;  /* 0x0000001fffdc7819 */ /* 0x000fc400000114bb */
[----:B------:R-:W-:Y:S02]  /*0ef0*/  SHF.R.S32.HI R219, RZ, 0x1f, R186 ;  /* 0x0000001fffdb7819 */ /* 0x000fe400000114ba */
[----:B------:R-:W-:Y:S02]  /*0f00*/  SHF.R.S32.HI R218, RZ, 0x1f, R215 ;  /* 0x0000001fffda7819 */ /* 0x000fe400000114d7 */
[----:B------:R-:W-:Y:S02]  /*0f10*/  SHF.R.S32.HI R217, RZ, 0x1f, R214 ;  /* 0x0000001fffd97819 */ /* 0x000fe400000114d6 */
[----:B------:R-:W-:-:S07]  /*0f20*/  SHF.L.U32 R2, R10, 0x1, RZ ;  /* 0x000000010a027819 */ /* 0x000fce00000006ff */
.L_x_1754:
[----:B------:R-:W-:Y:S01]  /*0f30*/  ULDC UR5, c[0x0][0xc60] ;  /* 0x0003180000057ab9 */ /* 0x000fe20000000800 */
[----:B------:R-:W-:Y:S01]  /*0f40*/  UMOV UR8, UR4 ;  /* 0x0000000400087c82 */ /* 0x000fe20008000000 */
[----:B------:R-:W-:-:S11]  /*0f50*/  UISETP.NE.AND UP0, UPT, UR5, 0x1, UPT ;  /* 0x000000010500788c */ /* 0x000fd6000bf05270 */
[----:B------:R-:W-:Y:S01]  /*0f60*/  @UP0 ULDC UR6, c[0x0][0xc64] ;  /* 0x0003190000060ab9 */ /* 0x000fe20000000800 */
[----:B------:R-:W-:Y:S01]  /*0f70*/  @UP0 ULDC UR9, c[0x0][0xc68] ;  /* 0x00031a0000090ab9 */ /* 0x000fe20000000800 */
[----:B------:R-:W-:-:S04]  /*0f80*/  UIMAD.WIDE.U32 UR6, UR4, UR6, URZ ;  /* 0x00000006040672a5 */ /* 0x000fc8000f8e003f */
[----:B------:R-:W-:-:S03]  /*0f90*/  @UP0 USHF.R.U32.HI UR8, URZ, UR9, UR7 ;  /* 0x000000093f080299 */ /* 0x000fc60008011607 */
[----:B------:R-:W-:Y:S02]  /*0fa0*/  ULDC UR6, c[0x0][0xc78] ;  /* 0x00031e0000067ab9 */ /* 0x000fe40000000800 */
[----:B------:R-:W-:Y:S02]  /*0fb0*/  UISETP.GE.AND UP0, UPT, UR8, UR6, UPT ;  /* 0x000000060800728c */ /* 0x000fe4000bf06270 */
[----:B------:R-:W-:-:S04]  /*0fc0*/  UIADD3 UR6, -UR8, URZ, URZ ;  /* 0x0000003f08067290 */ /* 0x000fc8000fffe13f */
[----:B------:R-:W-:Y:S01]  /*0fd0*/  PLOP3.LUT P0, PT, PT, PT, UP0, 0x80, 0x0 ;  /* 0x000000000000781c */ /* 0x000fe20003f0f008 */
[----:B------:R-:W-:-:S12]  /*0fe0*/  UIMAD UR9, UR5, UR6, UR4 ;  /* 0x00000006050972a4 */ /* 0x000fd8000f8e0204 */
[----:B012345:R-:W-:Y:S05]  /*0ff0*/  @!P0 BRA `(.L_x_1640) ;  /* 0x0000000000208947 */ /* 0x03ffea0003800000 */
[----:B------:R-:W-:Y:S01]  /*1000*/  ULDC UR7, c[0x0][0xc6c] ;  /* 0x00031b0000077ab9 */ /* 0x000fe20000000800 */
[----:B------:R-:W-:Y:S01]  /*1010*/  UMOV UR6, UR9 ;  /* 0x0000000900067c82 */ /* 0x000fe20008000000 */
[----:B------:R-:W-:-:S11]  /*1020*/  UISETP.NE.AND UP0, UPT, UR7, 0x1, UPT ;  /* 0x000000010700788c */ /* 0x000fd6000bf05270 */
[----:B------:R-:W-:Y:S02]  /*1030*/  @UP0 ULDC.64 UR10, c[0x0][0xc70] ;  /* 0x00031c00000a0ab9 */ /* 0x000fe40000000a00 */
[----:B------:R-:W-:-:S04]  /*1040*/  UIMAD.WIDE.U32 UR4, UR9, UR10, URZ ;  /* 0x0000000a090472a5 */ /* 0x000fc8000f8e003f */
[----:B------:R-:W-:-:S04]  /*1050*/  @UP0 USHF.R.U32.HI UR6, URZ, UR11, UR5 ;  /* 0x0000000b3f060299 */ /* 0x000fc80008011605 */
[----:B------:R-:W-:Y:S01]  /*1060*/  UIMAD UR4, UR6, UR7, URZ ;  /* 0x00000007060472a4 */ /* 0x000fe2000f8e023f */
[----:B------:R-:W-:Y:S11]  /*1070*/  BRA `(.L_x_1641) ;  /* 0x00000000001c7947 */ /* 0x000ff60003800000 */
.L_x_1640:
[----:B------:R-:W-:Y:S01]  /*1080*/  ULDC UR7, c[0x0][0xc54] ;  /* 0x0003150000077ab9 */ /* 0x000fe20000000800 */
[----:B------:R-:W-:Y:S01]  /*1090*/  UMOV UR6, UR9 ;  /* 0x0000000900067c82 */ /* 0x000fe20008000000 */
[----:B------:R-:W-:-:S11]  /*10a0*/  UISETP.NE.AND UP0, UPT, UR7, 0x1, UPT ;  /* 0x000000010700788c */ /* 0x000fd6000bf05270 */
[----:B------:R-:W-:Y:S02]  /*10b0*/  @UP0 ULDC.64 UR10, c[0x0][0xc58] ;  /* 0x00031600000a0ab9 */ /* 0x000fe40000000a00 */
[----:B------:R-:W-:-:S04]  /*10c0*/  UIMAD.WIDE.U32 UR4, UR9, UR10, URZ ;  /* 0x0000000a090472a5 */ /* 0x000fc8000f8e003f */
[----:B------:R-:W-:-:S04]  /*10d0*/  @UP0 USHF.R.U32.HI UR6, URZ, UR11, UR5 ;  /* 0x0000000b3f060299 */ /* 0x000fc80008011605 */
[----:B------:R-:W-:-:S12]  /*10e0*/  UIMAD UR4, UR6, UR7, URZ ;  /* 0x00000007060472a4 */ /* 0x000fd8000f8e023f */
.L_x_1641:
[----:B------:R-:W-:Y:S01]  /*10f0*/  ULDC UR45, c[0x0][0xc48] ;  /* 0x00031200002d7ab9 */ /* 0x000fe20000000800 */
[----:B------:R-:W-:Y:S01]  /*1100*/  ULDC.64 UR10, c[0x0][0x418] ;  /* 0x00010600000a7ab9 */ /* 0x000fe20000000a00 */
[----:B------:R-:W-:Y:S02]  /*1110*/  UISETP.NE.AND UP1, UPT, UR45, 0x1, UPT ;  /* 0x000000012d00788c */ /* 0x000fe4000bf25270 */
[----:B------:R-:W-:Y:S02]  /*1120*/  UISETP.NE.U32.AND UP0, UPT, UR10, URZ, UPT ;  /* 0x0000003f0a00728c */ /* 0x000fe4000bf05070 */
[----:B------:R-:W-:Y:S02]  /*1130*/  UIADD3 UR4, UR9, -UR4, URZ ;  /* 0x8000000409047290 */ /* 0x000fe4000fffe03f */
[----:B------:R-:W-:Y:S01]  /*1140*/  UISETP.NE.AND.EX UP0, UPT, UR11, URZ, UPT, UP0 ;  /* 0x0000003f0b00728c */ /* 0x000fe2000bf05300 */
[----:B------:R-:W-:Y:S01]  /*1150*/  ULDC UR7, c[0x0][0xc54] ;  /* 0x0003150000077ab9 */ /* 0x000fe20000000800 */
[----:B------:R-:W-:Y:S01]  /*1160*/  ULDC UR49, c[0x0][0x424] ;  /* 0x0001090000317ab9 */ /* 0x000fe20000000800 */
[----:B------:R-:W-:-:S02]  /*1170*/  UISETP.NE.AND UP2, UPT, UR46, 0x1, UPT ;  /* 0x000000012e00788c */ /* 0x000fc4000bf45270 */
[----:B------:R-:W-:Y:S02]  /*1180*/  ULOP3.LUT UR5, URZ, UR6, URZ, 0x33, !UPT ;  /* 0x000000063f057292 */ /* 0x000fe4000f8e333f */
[----:B------:R-:W-:Y:S02]  /*1190*/  UIMAD UR8, UR8, UR7, UR4 ;  /* 0x00000007080872a4 */ /* 0x000fe4000f8e0204 */
[----:B------:R-:W-:Y:S01]  /*11a0*/  USEL UR49, UR49, 0x1, UP0 ;  /* 0x0000000131317887 */ /* 0x000fe20008000000 */
[----:B------:R-:W-:Y:S01]  /*11b0*/  PLOP3.LUT P0, PT, PT, PT, UP2, 0x80, 0x0 ;  /* 0x000000000000781c */ /* 0x000fe20003f0f028 */
[----:B------:R-:W-:Y:S01]  /*11c0*/  ULDC UR44, c[0x0][0xc3c] ;  /* 0x00030f00002c7ab9 */ /* 0x000fe20000000800 */
[----:B------:R-:W-:Y:S01]  /*11d0*/  ULDC UR6, c[0x0][0x2f0] ;  /* 0x0000bc0000067ab9 */ /* 0x000fe20000000800 */
[----:B------:R-:W-:Y:S01]  /*11e0*/  @UP1 ULDC UR4, c[0x0][0xc4c] ;  /* 0x0003130000041ab9 */ /* 0x000fe20000000800 */
[----:B------:R-:W-:Y:S02]  /*11f0*/  UIADD3 UR44, UR5, UR44, URZ ;  /* 0x0000002c052c7290 */ /* 0x000fe4000fffe03f */
[----:B------:R-:W-:-:S02]  /*1200*/  UIMAD.WIDE.U32 UR4, UR8, UR4, URZ ;  /* 0x00000004080472a5 */ /* 0x000fc4000f8e003f */
[----:B------:R-:W-:Y:S01]  /*1210*/  UIMAD UR7, UR49, UR6, 0x3f ;  /* 0x0000003f310774a4 */ /* 0x000fe2000f8e0206 */
[----:B------:R-:W-:Y:S01]  /*1220*/  @UP1 ULDC UR9, c[0x0][0xc50] ;  /* 0x0003140000091ab9 */ /* 0x000fe20000000800 */
[----:B------:R-:W-:Y:S01]  /*1230*/  UMOV UR43, UR8 ;  /* 0x00000008002b7c82 */ /* 0x000fe20008000000 */
[----:B------:R-:W-:Y:S02]  /*1240*/  @UP1 USHF.R.U32.HI UR43, URZ, UR9, UR5 ;  /* 0x000000093f2b1299 */ /* 0x000fe40008011605 */
[----:B------:R-:W-:Y:S02]  /*1250*/  USHF.R.S32.HI UR4, URZ, 0x1f, UR7 ;  /* 0x0000001f3f047899 */ /* 0x000fe40008011407 */
[----:B------:R-:W-:Y:S02]  /*1260*/  UIADD3 UR5, -UR43, URZ, URZ ;  /* 0x0000003f2b057290 */ /* 0x000fe4000fffe13f */
[----:B------:R-:W-:Y:S02]  /*1270*/  ULEA.HI UR7, UR4, UR7, URZ, 0x6 ;  /* 0x0000000704077291 */ /* 0x000fe4000f8f303f */
[----:B------:R-:W-:-:S02]  /*1280*/  USHF.L.U32 UR44, UR44, 0x6, URZ ;  /* 0x000000062c2c7899 */ /* 0x000fc4000800063f */
[----:B------:R-:W-:Y:S02]  /*1290*/  UIMAD UR45, UR45, UR5, UR8 ;  /* 0x000000052d2d72a4 */ /* 0x000fe4000f8e0208 */
[----:B------:R-:W-:Y:S01]  /*12a0*/  USHF.R.S32.HI UR7, URZ, 0x6, UR7 ;  /* 0x000000063f077899 */ /* 0x000fe20008011407 */
[----:B------:R-:W-:Y:S11]  /*12b0*/  @!P0 BRA `(.L_x_1642) ;  /* 0x0000002000388947 */ /* 0x000ff60003800000 */
[----:B------:R-:W0:Y:S01]  /*12c0*/  LDC R0, c[0x0][0x448] ;  /* 0x00011200ff007b82 */ /* 0x000e220000000800 */
[----:B------:R-:W-:Y:S01]  /*12d0*/  UIADD3 UR8, UR44, 0x3f, URZ ;  /* 0x0000003f2c087890 */ /* 0x000fe2000fffe03f */
[----:B------:R-:W-:Y:S02]  /*12e0*/  ULDC UR5, c[0x0][0x288] ;  /* 0x0000a20000057ab9 */ /* 0x000fe40000000800 */
[----:B------:R-:W-:-:S04]  /*12f0*/  UIADD3 UR4, -UR5, 0x1, URZ ;  /* 0x0000000105047890 */ /* 0x000fc8000fffe13f */
[----:B------:R-:W1:Y:S01]  /*1300*/  LDC.64 R6, c[0x0][0x9e0] ;  /* 0x00027800ff067b82 */ /* 0x000e620000000a00 */
[----:B------:R-:W-:Y:S01]  /*1310*/  UIMAD UR4, UR49, UR6, UR4 ;  /* 0x00000006310472a4 */ /* 0x000fe2000f8e0204 */
[----:B0-----:R-:W-:Y:S01]  /*1320*/  ISETP.NE.AND P1, PT, R0, 0x1, PT ;  /* 0x000000010000780c */ /* 0x001fe20003f25270 */
[----:B------:R-:W-:Y:S01]  /*1330*/  IMAD.U32 R0, RZ, RZ, UR8 ;  /* 0x00000008ff007e24 */ /* 0x000fe2000f8e00ff */
[----:B-1----:R-:W-:-:S11]  /*1340*/  ISETP.GE.AND P2, PT, R7, 0x1, PT ;  /* 0x000000010700780c */ /* 0x002fd60003f46270 */
[----:B------:R-:W0:Y:S08]  /*1350*/  @P1 LDC R3, c[0x0][0x44c] ;  /* 0x00011300ff031b82 */ /* 0x000e300000000800 */
[----:B------:R-:W1:Y:S01]  /*1360*/  @P1 LDC R4, c[0x0][0x450] ;  /* 0x00011400ff041b82 */ /* 0x000e620000000800 */
[----:B0-----:R-:W-:-:S05]  /*1370*/  @P1 IMAD.HI.U32 R3, R3, UR8, RZ ;  /* 0x0000000803031c27 */ /* 0x001fca000f8e00ff */
[----:B-1----:R-:W-:-:S05]  /*1380*/  @P1 SHF.R.U32.HI R0, RZ, R4, R3 ;  /* 0x00000004ff001219 */ /* 0x002fca0000011603 */
[----:B------:R-:W-:-:S05]  /*1390*/  VIADD R9, R0, UR4 ;  /* 0x0000000400097c36 */ /* 0x000fca0008000000 */
[----:B------:R-:W-:Y:S01]  /*13a0*/  IADD3 R0, R9, R6, RZ ;  /* 0x0000000609007210 */ /* 0x000fe20007ffe0ff */
[----:B------:R-:W-:Y:S06]  /*13b0*/  @!P2 BRA `(.L_x_1643) ;  /* 0x000000000040a947 */ /* 0x000fec0003800000 */
[C---:B------:R-:W-:Y:S01]  /*13c0*/  ISETP.GT.AND P0, PT, R9.reuse, RZ, PT ;  /* 0x000000ff0900720c */ /* 0x040fe20003f04270 */
[----:B------:R-:W-:-:S12]  /*13d0*/  VIADD R3, R9, 0xffffffff ;  /* 0xffffffff09037836 */ /* 0x000fd80000000000 */
[----:B------:R-:W-:Y:S05]  /*13e0*/  @P0 BRA `(.L_x_1644) ;  /* 0x00000000001c0947 */ /* 0x000fea0003800000 */
[----:B------:R-:W-:Y:S01]  /*13f0*/  ISETP.NE.AND P0, PT, R7, 0x1, PT ;  /* 0x000000010700780c */ /* 0x000fe20003f05270 */
[----:B------:R-:W-:-:S12]  /*1400*/  IMAD.MOV R3, RZ, RZ, -R9 ;  /* 0x000000ffff037224 */ /* 0x000fd800078e0a09 */
[----:B------:R-:W0:Y:S02]  /*1410*/  @P0 LDC.64 R4, c[0x0][0x9e8] ;  /* 0x00027a00ff040b82 */ /* 0x000e240000000a00 */
[----:B0-----:R-:W-:-:S05]  /*1420*/  @P0 IMAD.HI.U32 R4, R3, R4, RZ ;  /* 0x0000000403040227 */ /* 0x001fca00078e00ff */
[----:B------:R-:W-:-:S04]  /*1430*/  @P0 SHF.R.U32.HI R3, RZ, R5, R4 ;  /* 0x00000005ff030219 */ /* 0x000fc80000011604 */
[----:B------:R-:W-:Y:S01]  /*1440*/  LOP3.LUT R3, RZ, R3, RZ, 0x33, !PT ;  /* 0x00000003ff037212 */ /* 0x000fe200078e33ff */
[----:B------:R-:W-:Y:S06]  /*1450*/  BRA `(.L_x_1645) ;  /* 0x0000000000107947 */ /* 0x000fec0003800000 */
.L_x_1644:
[----:B------:R-:W-:-:S13]  /*1460*/  ISETP.NE.AND P0, PT, R7, 0x1, PT ;  /* 0x000000010700780c */ /* 0x000fda0003f05270 */
[----:B------:R-:W0:Y:S02]  /*1470*/  @P0 LDC.64 R4, c[0x0][0x9e8] ;  /* 0x00027a00ff040b82 */ /* 0x000e240000000a00 */
[----:B0-----:R-:W-:-:S05]  /*1480*/  @P0 IMAD.HI.U32 R4, R3, R4, RZ ;  /* 0x0000000403040227 */ /* 0x001fca00078e00ff */
[----:B------:R-:W-:-:S07]  /*1490*/  @P0 SHF.R.U32.HI R3, RZ, R5, R4 ;  /* 0x00000005ff030219 */ /* 0x000fce0000011604 */
.L_x_1645:
[----:B------:R-:W-:-:S05]  /*14a0*/  IMAD R3, R3, R7, R7 ;  /* 0x0000000703037224 */ /* 0x000fca00078e0207 */
[----:B------:R-:W-:-:S07]  /*14b0*/  VIMNMX R0, R0, R3, PT ;  /* 0x0000000300007248 */ /* 0x000fce0003fe0100 */
.L_x_1643:
[----:B------:R-:W0:Y:S01]  /*14c0*/  @P1 LDC R5, c[0x0][0x44c] ;  /* 0x00011300ff051b82 */ /* 0x000e220000000800 */
[----:B------:R-:W-:Y:S01]  /*14d0*/  VIADD R0, R0, 0x3f ;  /* 0x0000003f00007836 */ /* 0x000fe20000000000 */
[----:B------:R-:W-:Y:S01]  /*14e0*/  UIMAD UR6, UR49, UR6, -UR5 ;  /* 0x00000006310672a4 */ /* 0x000fe2000f8e0a05 */
[----:B------:R-:W-:Y:S01]  /*14f0*/  IMAD.U32 R4, RZ, RZ, UR44 ;  /* 0x0000002cff047e24 */ /* 0x000fe2000f8e00ff */
[----:B------:R-:W-:Y:S02]  /*1500*/  ULDC UR4, c[0x0][0x9dc] ;  /* 0x0002770000047ab9 */ /* 0x000fe40000000800 */
[----:B------:R-:W-:Y:S02]  /*1510*/  SHF.R.S32.HI R3, RZ, 0x1f, R0 ;  /* 0x0000001fff037819 */ /* 0x000fe40000011400 */
[----:B------:R-:W1:Y:S02]  /*1520*/  @P1 LDC R6, c[0x0][0x450] ;  /* 0x00011400ff061b82 */ /* 0x000e640000000800 */
[----:B------:R-:W-:-:S04]  /*1530*/  LEA.HI R3, R3, R0, RZ, 0x6 ;  /* 0x0000000003037211 */ /* 0x000fc800078f30ff */
[----:B------:R-:W-:Y:S01]  /*1540*/  SHF.R.S32.HI R3, RZ, 0x6, R3 ;  /* 0x00000006ff037819 */ /* 0x000fe20000011403 */
[----:B0-----:R-:W-:-:S05]  /*1550*/  @P1 IMAD.HI.U32 R5, R5, UR44, RZ ;  /* 0x0000002c05051c27 */ /* 0x001fca000f8e00ff */
[----:B-1----:R-:W-:-:S05]  /*1560*/  @P1 SHF.R.U32.HI R4, RZ, R6, R5 ;  /* 0x00000006ff041219 */ /* 0x002fca0000011605 */
[----:B------:R-:W-:Y:S01]  /*1570*/  VIADD R0, R4, UR6 ;  /* 0x0000000604007c36 */ /* 0x000fe20008000000 */
[----:B------:R-:W-:-:S04]  /*1580*/  VIMNMX R4, R3, UR7, PT ;  /* 0x0000000703047c48 */ /* 0x000fc8000bfe0100 */
[----:B------:R-:W-:Y:S01]  /*1590*/  IADD3 R3, R0, -UR4, RZ ;  /* 0x8000000400037c10 */ /* 0x000fe2000fffe0ff */
[----:B------:R-:W-:Y:S06]  /*15a0*/  @!P2 BRA `(.L_x_1646) ;  /* 0x00000000003ca947 */ /* 0x000fec0003800000 */
[----:B------:R-:W-:-:S13]  /*15b0*/  ISETP.GT.AND P0, PT, R0, -0x1, PT ;  /* 0xffffffff0000780c */ /* 0x000fda0003f04270 */
[----:B------:R-:W-:Y:S05]  /*15c0*/  @P0 BRA `(.L_x_1647) ;  /* 0x00000000001c0947 */ /* 0x000fea0003800000 */
[----:B------:R-:W-:Y:S02]  /*15d0*/  ISETP.NE.AND P0, PT, R7, 0x1, PT ;  /* 0x000000010700780c */ /* 0x000fe40003f05270 */
[----:B------:R-:W-:-:S11]  /*15e0*/  LOP3.LUT R5, RZ, R0, RZ, 0x33, !PT ;  /* 0x00000000ff057212 */ /* 0x000fd600078e33ff */
[----:B------:R-:W0:Y:S02]  /*15f0*/  @P0 LDC.64 R8, c[0x0][0x9e8] ;  /* 0x00027a00ff080b82 */ /* 0x000e240000000a00 */
[----:B0-----:R-:W-:-:S05]  /*1600*/  @P0 IMAD.HI.U32 R0, R5, R8, RZ ;  /* 0x0000000805000227 */ /* 0x001fca00078e00ff */
[----:B------:R-:W-:-:S04]  /*1610*/  @P0 SHF.R.U32.HI R5, RZ, R9, R0 ;  /* 0x00000009ff050219 */ /* 0x000fc80000011600 */
[----:B------:R-:W-:Y:S01]  /*1620*/  LOP3.LUT R0, RZ, R5, RZ, 0x33, !PT ;  /* 0x00000005ff007212 */ /* 0x000fe200078e33ff */
[----:B------:R-:W-:Y:S06]  /*1630*/  BRA `(.L_x_1648) ;  /* 0x0000000000107947 */ /* 0x000fec0003800000 */
.L_x_1647:
[----:B------:R-:W-:-:S13]  /*1640*/  ISETP.NE.AND P0, PT, R7, 0x1, PT ;  /* 0x000000010700780c */ /* 0x000fda0003f05270 */
[----:B------:R-:W0:Y:S02]  /*1650*/  @P0 LDC.64 R8, c[0x0][0x9e8] ;  /* 0x00027a00ff080b82 */ /* 0x000e240000000a00 */
[----:B0-----:R-:W-:-:S05]  /*1660*/  @P0 IMAD.HI.U32 R6, R0, R8, RZ ;  /* 0x0000000800060227 */ /* 0x001fca00078e00ff */
[----:B------:R-:W-:-:S07]  /*1670*/  @P0 SHF.R.U32.HI R0, RZ, R9, R6 ;  /* 0x00000009ff000219 */ /* 0x000fce0000011606 */
.L_x_1648:
[----:B------:R-:W-:-:S05]  /*1680*/  IMAD R0, R0, R7, RZ ;  /* 0x0000000700007224 */ /* 0x000fca00078e02ff */
[----:B------:R-:W-:-:S07]  /*1690*/  VIMNMX R3, R3, R0, !PT ;  /* 0x0000000003037248 */ /* 0x000fce0007fe0100 */
.L_x_1646:
[----:B------:R-:W-:Y:S01]  /*16a0*/  SHF.R.S32.HI R6, RZ, 0x1f, R3 ;  /* 0x0000001fff067819 */ /* 0x000fe20000011403 */
[----:B------:R-:W-:Y:S01]  /*16b0*/  IMAD.MOV.U32 R0, RZ, RZ, RZ ;  /* 0x000000ffff007224 */ /* 0x000fe200078e00ff */
[----:B------:R-:W-:Y:S02]  /*16c0*/  PLOP3.LUT P0, PT, PT, PT, PT, 0x80, 0x0 ;  /* 0x000000000000781c */ /* 0x000fe40003f0f070 */
[----:B------:R-:W-:Y:S02]  /*16d0*/  CS2R R150, SRZ ;  /* 0x0000000000967805 */ /* 0x000fe4000001ff00 */
[----:B------:R-:W-:Y:S01]  /*16e0*/  LEA.HI R6, R6, R3, RZ, 0x6 ;  /* 0x0000000306067211 */ /* 0x000fe200078f30ff */
[----:B------:R-:W-:Y:S01]  /*16f0*/  IMAD.MOV.U32 R3, RZ, RZ, RZ ;  /* 0x000000ffff037224 */ /* 0x000fe200078e00ff */
[----:B------:R-:W-:Y:S02]  /*1700*/  CS2R R148, SRZ ;  /* 0x0000000000947805 */ /* 0x000fe4000001ff00 */
[----:B------:R-:W-:-:S02]  /*1710*/  CS2R R146, SRZ ;  /* 0x0000000000927805 */ /* 0x000fc4000001ff00 */
[----:B------:R-:W-:Y:S02]  /*1720*/  SHF.R.S32.HI R5, RZ, 0x6, R6 ;  /* 0x00000006ff057819 */ /* 0x000fe40000011406 */
[----:B------:R-:W-:Y:S02]  /*1730*/  CS2R R144, SRZ ;  /* 0x0000000000907805 */ /* 0x000fe4000001ff00 */
[----:B------:R-:W-:Y:S02]  /*1740*/  CS2R R164, SRZ ;  /* 0x0000000000a47805 */ /* 0x000fe4000001ff00 */
[----:B------:R-:W-:Y:S02]  /*1750*/  CS2R R140, SRZ ;  /* 0x00000000008c7805 */ /* 0x000fe4000001ff00 */
[----:B------:R-:W-:Y:S02]  /*1760*/  VIMNMX R5, RZ, R5, !PT ;  /* 0x00000005ff057248 */ /* 0x000fe40007fe0100 */
[----:B------:R-:W-:-:S02]  /*1770*/  CS2R R162, SRZ ;  /* 0x0000000000a27805 */ /* 0x000fc4000001ff00 */
[----:B------:R-:W-:Y:S02]  /*1780*/  CS2R R136, SRZ ;  /* 0x0000000000887805 */ /* 0x000fe4000001ff00 */
[----:B------:R-:W-:Y:S02]  /*1790*/  CS2R R160, SRZ ;  /* 0x0000000000a07805 */ /* 0x000fe4000001ff00 */
[----:B------:R-:W-:Y:S02]  /*17a0*/  ISETP.GT.AND P1, PT, R4, R5, PT ;  /* 0x000000050400720c */ /* 0x000fe40003f24270 */
[----:B------:R-:W-:Y:S02]  /*17b0*/  CS2R R132, SRZ ;  /* 0x0000000000847805 */ /* 0x000fe4000001ff00 */
[----:B------:R-:W-:Y:S02]  /*17c0*/  CS2R R158, SRZ ;  /* 0x00000000009e7805 */ /* 0x000fe4000001ff00 */
[----:B------:R-:W-:-:S02]  /*17d0*/  CS2R R156, SRZ ;  /* 0x00000000009c7805 */ /* 0x000fc4000001ff00 */
[----:B------:R-:W-:Y:S02]  /*17e0*/  CS2R R128, SRZ ;  /* 0x0000000000807805 */ /* 0x000fe4000001ff00 */
        /* <DEDUP_REMOVED lines=49> */
[----:B------:R-:W-:Y:S01]  /*1b00*/  CS2R R30, SRZ ;  /* 0x00000000001e7805 */ /* 0x000fe2000001ff00 */
[----:B------:R-:W-:Y:S01]  /*1b10*/  IMAD.MOV.U32 R7, RZ, RZ, RZ ;  /* 0x000000ffff077224 */ /* 0x000fe200078e00ff */
[----:B------:R-:W-:Y:S02]  /*1b20*/  CS2R R26, SRZ ;  /* 0x00000000001a7805 */ /* 0x000fe4000001ff00 */
[----:B------:R-:W-:Y:S01]  /*1b30*/  MOV R210, RZ ;  /* 0x000000ff00d27202 */ /* 0x000fe20000000f00 */
[----:B------:R-:W-:Y:S06]  /*1b40*/  @!P1 BRA `(.L_x_1649) ;  /* 0x000000c000d89947 */ /* 0x000fec0003800000 */
        /* <DEDUP_REMOVED lines=14> */
.L_x_1650:
[----:B------:R-:W-:Y:S01]  /*1c30*/  ULEA UR21, UR38, UR42, 0x3 ;  /* 0x0000002a26157291 */ /* 0x000fe2000f8e183f */
[----:B------:R-:W-:-:S05]  /*1c40*/  IMAD.U32 R0, RZ, RZ, UR37 ;  /* 0x00000025ff007e24 */ /* 0x000fca000f8e00ff */
[----:B------:R-:W-:-:S04]  /*1c50*/  SHF.L.U32 R0, R0, 0x1f, RZ ;  /* 0x0000001f00007819 */ /* 0x000fc800000006ff */
[----:B------:R-:W0:Y:S02]  /*1c60*/  SYNCS.PHASECHK.TRANS64.TRYWAIT P1, [UR21+0x28c50], R0 ;  /* 0x028c5000ff0075a7 */ /* 0x000e240008020155 */
[----:B0-----:R-:W-:Y:S05]  /*1c70*/  @!P1 BRA `(.L_x_1651) ;  /* 0x0000013000149947 */ /* 0x001fea0003800000 */
.L_x_1824:
[----:B------:R-:W-:Y:S01]  /*1c80*/  BAR.SYNC.DEFER_BLOCKING 0xe, 0x100 ;  /* 0x0384000000007b1d */ /* 0x000fe20000010000 */
[----:B------:R-:W-:Y:S02]  /*1c90*/  UIADD3 UR4, UR42, 0x26800, URZ ;  /* 0x000268002a047890 */ /* 0x000fe4000fffe03f */
[----:B------:R-:W-:Y:S02]  /*1ca0*/  ULEA UR18, UR38, UR20, 0xc ;  /* 0x0000001426127291 */ /* 0x000fe4000f8e603f */
[----:B------:R-:W-:Y:S01]  /*1cb0*/  USHF.R.U32.HI UR4, URZ, 0x4, UR4 ;  /* 0x000000043f047899 */ /* 0x000fe20008011604 */
[----:B------:R-:W-:Y:S01]  /*1cc0*/  UMOV UR19, 0x40000040 ;  /* 0x4000004000137882 */ /* 0x000fe20000000000 */
[----:B------:R-:W-:Y:S02]  /*1cd0*/  UMOV UR17, 0x40000040 ;  /* 0x4000004000117882 */ /* 0x000fe40000000000 */
[----:B------:R-:W-:Y:S02]  /*1ce0*/  ULOP3.LUT UR4, UR4, 0x3fff, URZ, 0xc0, !UPT ;  /* 0x00003fff04047892 */ /* 0x000fe4000f8ec03f */
[----:B------:R-:W-:-:S02]  /*1cf0*/  UIADD3 UR6, UR18, 0x80, URZ ;  /* 0x0000008012067890 */ /* 0x000fc4000fffe03f */
[----:B------:R-:W-:Y:S01]  /*1d00*/  ULOP3.LUT UR16, UR4, 0x10000, URZ, 0xfc, !UPT ;  /* 0x0001000004107892 */ /* 0x000fe2000f8efc3f */
[----:B------:R-:W-:Y:S01]  /*1d10*/  UMOV UR7, 0x40000040 ;  /* 0x4000004000077882 */ /* 0x000fe20000000000 */
[----:B------:R-:W-:Y:S02]  /*1d20*/  UMOV UR5, 0x40000040 ;  /* 0x4000004000057882 */ /* 0x000fe40000000000 */
[----:B------:R-:W-:Y:S02]  /*1d30*/  UIADD3 UR4, UR16, 0x2, URZ ;  /* 0x0000000210047890 */ /* 0x000fe4000fffe03f */
[----:B------:R-:W-:Y:S02]  /*1d40*/  UIADD3 UR10, UR18, 0x100, URZ ;  /* 0x00000100120a7890 */ /* 0x000fe4000fffe03f */
[----:B------:R-:W-:Y:S01]  /*1d50*/  UIADD3 UR8, UR16, 0x4, URZ ;  /* 0x0000000410087890 */ /* 0x000fe2000fffe03f */
[----:B------:R-:W-:Y:S01]  /*1d60*/  UMOV UR11, 0x40000040 ;  /* 0x40000040000b7882 */ /* 0x000fe20000000000 */
[----:B------:R-:W-:Y:S01]  /*1d70*/  WARPGROUP.ARRIVE ;  /* 0x00000000000079c5 */ /* 0x000fe20000000000 */
[----:B------:R-:W-:Y:S01]  /*1d80*/  UMOV UR9, 0x40000040 ;  /* 0x4000004000097882 */ /* 0x000fe20000000000 */
[----:B------:R-:W-:-:S02]  /*1d90*/  UIADD3 UR14, UR18, 0x180, URZ ;  /* 0x00000180120e7890 */ /* 0x000fc4000fffe03f */
[----:B------:R-:W-:Y:S02]  /*1da0*/  UIADD3 UR12, UR16, 0x6, URZ ;  /* 0x00000006100c7890 */ /* 0x000fe4000fffe03f */
[----:B------:R-:W-:Y:S01]  /*1db0*/  HGMMA.64x256x16.F32.BF16 R24, gdesc[UR16].tnspB, RZ, !UPT, gsb0 ;  /* 0x43e00000101879f0 */ /* 0x000fe2000c0018ff */
[----:B------:R-:W-:Y:S01]  /*1dc0*/  UMOV UR15, 0x40000040 ;  /* 0x40000040000f7882 */ /* 0x000fe20000000000 */
[----:B------:R-:W-:Y:S01]  /*1dd0*/  UMOV UR13, 0x40000040 ;  /* 0x40000040000d7882 */ /* 0x000fe20000000000 */
        /* <DEDUP_REMOVED lines=16> */
.L_x_1652:
[----:B------:R-:W-:Y:S01]  /*1ee0*/  VIADD R4, R4, 0xfffffffe ;  /* 0xfffffffe04047836 */ /* 0x000fe20000000000 */
[----:B------:R-:W-:-:S04]  /*1ef0*/  UIADD3 UR6, UR21, 0x28c60, URZ ;  /* 0x00028c6015067890 */ /* 0x000fc8000fffe03f */
[----:B------:R-:W-:Y:S01]  /*1f00*/  ISETP.GE.AND P1, PT, R4, R5, PT ;  /* 0x000000050400720c */ /* 0x000fe20003f26270 */
[----:B------:R-:W-:-:S09]  /*1f10*/  UPRMT UR6, UR40, 0x654, UR6 ;  /* 0x0000065428067896 */ /* 0x000fd20008000006 */
[----:B------:R-:W-:Y:S03]  /*1f20*/  SYNCS.ARRIVE.TRANS64.RED.A1T0 RZ, [UR6], RZ ;  /* 0x000000ffffff79a7 */ /* 0x000fe60008100406 */
[----:B------:R-:W-:Y:S05]  /*1f30*/  @!P1 BRA `(.L_x_1653) ;  /* 0x0000000800d89947 */ /* 0x000fea0003800000 */
.L_x_1659:
[----:B------:R-:W-:Y:S01]  /*1f40*/  BAR.SYNC.DEFER_BLOCKING 0xe, 0x100 ;  /* 0x0384000000007b1d */ /* 0x000fe20000010000 */
[----:B01----:R-:W-:Y:S01]  /*1f50*/  IMAD.U32 R3, RZ, RZ, UR38 ;  /* 0x00000026ff037e24 */ /* 0x003fe2000f8e00ff */
[----:B------:R-:W-:Y:S01]  /*1f60*/  UIADD3 UR38, UR38, 0x1, URZ ;  /* 0x0000000126267890 */ /* 0x000fe2000fffe03f */
[C---:B------:R-:W-:Y:S01]  /*1f70*/  ISETP.GT.AND P2, PT, R4.reuse, R5, PT ;  /* 0x000000050400720c */ /* 0x040fe20003f44270 */
        /* <DEDUP_REMOVED lines=139> */
.L_x_1654:
[----:B------:R-:W-:Y:S01]  /*2830*/  ULEA UR21, UR38, UR42, 0x3 ;  /* 0x0000002a26157291 */ /* 0x000fe2000f8e183f */
[----:B------:R-:W-:-:S04]  /*2840*/  MOV R0, UR37 ;  /* 0x0000002500007c02 */ /* 0x000fc80008000f00 */
[----:B------:R-:W-:-:S04]  /*2850*/  SHF.L.U32 R0, R0, 0x1f, RZ ;  /* 0x0000001f00007819 */ /* 0x000fc800000006ff */
[----:B------:R0:W1:Y:S01]  /*2860*/  SYNCS.PHASECHK.TRANS64.TRYWAIT P1, [UR21+0x28c50], R0 ;  /* 0x028c5000ff0075a7 */ /* 0x0000620008020155 */
[----:B------:R-:W-:Y:S05]  /*2870*/  @!P0 BRA `(.L_x_1655) ;  /* 0x0000000000048947 */ /* 0x000fea0003800000 */
[----:B------:R-:W-:Y:S01]  /*2880*/  BPT.TRAP 0x1 ;  /* 0x000000040000795c */ /* 0x000fe20000300000 */
.L_x_1655:
[----:B-1----:R-:W-:Y:S05]  /*2890*/  @P1 BRA `(.L_x_1656) ;  /* 0x0000000000081947 */ /* 0x002fea0003800000 */
[----:B------:R-:W1:Y:S02]  /*28a0*/  SYNCS.PHASECHK.TRANS64.TRYWAIT P1, [UR21+0x28c50], R0 ;  /* 0x028c5000ff0075a7 */ /* 0x000e640008020155 */
[----:B-1----:R-:W-:Y:S05]  /*28b0*/  @!P1 BRA `(.L_x_1657) ;  /* 0x00000124001c9947 */ /* 0x002fea0003800000 */
.L_x_1656:
[----:B------:R-:W-:Y:S01]  /*28c0*/  ULEA UR18, UR38, UR20, 0xc ;  /* 0x0000001426127291 */ /* 0x000fe2000f8e603f */
[----:B------:R-:W-:Y:S01]  /*28d0*/  WARPGROUP.ARRIVE ;  /* 0x00000000000079c5 */ /* 0x000fe20000000000 */
[----:B------:R-:W-:Y:S01]  /*28e0*/  UMOV UR19, 0x40000040 ;  /* 0x4000004000137882 */ /* 0x000fe20000000000 */
[----:B------:R-:W-:Y:S01]  /*28f0*/  UMOV UR7, 0x40000040 ;  /* 0x4000004000077882 */ /* 0x000fe20000000000 */
[----:B------:R-:W-:Y:S02]  /*2900*/  UIADD3 UR6, UR18, 0x80, URZ ;  /* 0x0000008012067890 */ /* 0x000fe4000fffe03f */
[----:B------:R-:W-:Y:S01]  /*2910*/  UIADD3 UR10, UR18, 0x100, URZ ;  /* 0x00000100120a7890 */ /* 0x000fe2000fffe03f */
[----:B------:R-:W-:Y:S02]  /*2920*/  UMOV UR11, 0x40000040 ;  /* 0x40000040000b7882 */ /* 0x000fe40000000000 */
[----:B------:R-:W-:Y:S01]  /*2930*/  HGMMA.64x256x16.F32.BF16 R24, gdesc[UR16].tnspB, R24, gsb0 ;  /* 0x43e00000101879f0 */ /* 0x000fe20008001818 */
[----:B------:R-:W-:Y:S01]  /*2940*/  UIADD3 UR14, UR18, 0x180, URZ ;  /* 0x00000180120e7890 */ /* 0x000fe2000fffe03f */
[----:B------:R-:W-:Y:S01]  /*2950*/  UMOV UR15, 0x40000040 ;  /* 0x40000040000f7882 */ /* 0x000fe20000000000 */
[----:B------:R-:W-:-:S02]  /*2960*/  WARPGROUP.DEPBAR.LE gsb0, 0x0 ;  /* 0x00008000000079c5 */ /* 0x000fc40000010000 */
        /* <DEDUP_REMOVED lines=15> */
.L_x_1658:
[----:B------:R-:W-:-:S04]  /*2a60*/  UIADD3 UR6, UR21, 0x28c60, URZ ;  /* 0x00028c6015067890 */ /* 0x000fc8000fffe03f */
[----:B------:R-:W-:-:S09]  /*2a70*/  UPRMT UR6, UR40, 0x654, UR6 ;  /* 0x0000065428067896 */ /* 0x000fd20008000006 */
[----:B------:R-:W-:Y:S01]  /*2a80*/  SYNCS.ARRIVE.TRANS64.RED.A1T0 RZ, [UR6], RZ ;  /* 0x000000ffffff79a7 */ /* 0x000fe20008100406 */
[----:B------:R-:W-:Y:S05]  /*2a90*/  @P2 BRA `(.L_x_1659) ;  /* 0xfffffff400282947 */ /* 0x000fea000383ffff */
.L_x_1653:
[----:B------:R-:W-:Y:S01]  /*2aa0*/  BAR.SYNC.DEFER_BLOCKING 0xe, 0x100 ;  /* 0x0384000000007b1d */ /* 0x000fe20000010000 */
[----:B01----:R-:W-:Y:S01]  /*2ab0*/  IMAD.U32 R3, RZ, RZ, UR38 ;  /* 0x00000026ff037e24 */ /* 0x003fe2000f8e00ff */
[----:B------:R-:W-:Y:S01]  /*2ac0*/  UIADD3 UR38, UR38, 0x1, URZ ;  /* 0x0000000126267890 */ /* 0x000fe2000fffe03f */
[----:B------:R-:W-:Y:S02]  /*2ad0*/  PLOP3.LUT P0, PT, PT, PT, PT, 0x8, 0x0 ;  /* 0x000000000000781c */ /* 0x000fe40003f0e170 */
        /* <DEDUP_REMOVED lines=140> */
.L_x_1642:
[----:B------:R-:W-:Y:S01]  /*33a0*/  ULDC UR4, c[0x0][0x448] ;  /* 0x0001120000047ab9 */ /* 0x000fe20000000800 */
[----:B------:R-:W-:Y:S02]  /*33b0*/  UIADD3 UR10, UR44, 0x3f, URZ ;  /* 0x0000003f2c0a7890 */ /* 0x000fe4000fffe03f */
[----:B------:R-:W-:Y:S01]  /*33c0*/  UISETP.NE.AND UP0, UPT, UR4, 0x1, UPT ;  /* 0x000000010400788c */ /* 0x000fe2000bf05270 */
[----:B------:R-:W-:Y:S02]  /*33d0*/  ULDC UR11, c[0x0][0x288] ;  /* 0x0000a200000b7ab9 */ /* 0x000fe40000000800 */
[----:B------:R-:W-:Y:S01]  /*33e0*/  ULDC.64 UR4, c[0x0][0x9e0] ;  /* 0x0002780000047ab9 */ /* 0x000fe20000000a00 */
[----:B------:R-:W-:Y:S02]  /*33f0*/  UP2UR UR51, UPR, URZ, 0x1 ;  /* 0x000000013f337883 */ /* 0x000fe40008000000 */
[----:B------:R-:W-:-:S04]  /*3400*/  UIADD3 UR12, -UR11, 0x1, URZ ;  /* 0x000000010b0c7890 */ /* 0x000fc8000fffe13f */
[----:B------:R-:W-:Y:S01]  /*3410*/  UIMAD UR12, UR49, UR6, UR12 ;  /* 0x00000006310c72a4 */ /* 0x000fe2000f8e020c */
[----:B------:R-:W-:Y:S01]  /*3420*/  @UP0 ULDC UR8, c[0x0][0x44c] ;  /* 0x0001130000080ab9 */ /* 0x000fe20000000800 */
[----:B------:R-:W-:Y:S01]  /*3430*/  @UP0 ULDC UR13, c[0x0][0x450] ;  /* 0x00011400000d0ab9 */ /* 0x000fe20000000800 */
[----:B------:R-:W-:-:S04]  /*3440*/  UIMAD.WIDE.U32 UR8, UR10, UR8, URZ ;  /* 0x000000080a0872a5 */ /* 0x000fc8000f8e003f */
[----:B------:R-:W-:Y:S02]  /*3450*/  @UP0 USHF.R.U32.HI UR10, URZ, UR13, UR9 ;  /* 0x0000000d3f0a0299 */ /* 0x000fe40008011609 */
[----:B------:R-:W-:Y:S02]  /*3460*/  UISETP.GE.AND UP0, UPT, UR5, 0x1, UPT ;  /* 0x000000010500788c */ /* 0x000fe4000bf06270 */
[----:B------:R-:W-:Y:S02]  /*3470*/  UIADD3 UR10, UR12, UR10, URZ ;  /* 0x0000000a0c0a7290 */ /* 0x000fe4000fffe03f */
[----:B------:R-:W-:Y:S02]  /*3480*/  UP2UR UR50, UPR, URZ, 0x1 ;  /* 0x000000013f327883 */ /* 0x000fe40008000000 */
[----:B------:R-:W-:Y:S01]  /*3490*/  PLOP3.LUT P0, PT, PT, PT, UP0, 0x40, 0x0 ;  /* 0x000000000000781c */ /* 0x000fe20003f0e808 */
[----:B------:R-:W-:-:S06]  /*34a0*/  UIADD3 UR4, UR10, UR4, URZ ;  /* 0x000000040a047290 */ /* 0x000fcc000fffe03f */
[----:B------:R-:W-:-:S06]  /*34b0*/  IMAD.U32 R0, RZ, RZ, UR4 ;  /* 0x00000004ff007e24 */ /* 0x000fcc000f8e00ff */
[----:B------:R-:W-:Y:S05]  /*34c0*/  @P0 BRA `(.L_x_1660) ;  /* 0x0000000000400947 */ /* 0x000fea0003800000 */
[----:B------:R-:W-:Y:S01]  /*34d0*/  ISETP.LT.AND P0, PT, RZ, UR10, PT ;  /* 0x0000000aff007c0c */ /* 0x000fe2000bf01270 */
[----:B------:R-:W-:-:S12]  /*34e0*/  UIADD3 UR4, UR10, -0x1, URZ ;  /* 0xffffffff0a047890 */ /* 0x000fd8000fffe03f */
[----:B------:R-:W-:Y:S05]  /*34f0*/  @P0 BRA `(.L_x_1661) ;  /* 0x00000000001c0947 */ /* 0x000fea0003800000 */
[----:B------:R-:W-:Y:S02]  /*3500*/  UISETP.NE.AND UP0, UPT, UR5, 0x1, UPT ;  /* 0x000000010500788c */ /* 0x000fe4000bf05270 */
[----:B------:R-:W-:-:S09]  /*3510*/  UIADD3 UR4, -UR10, URZ, URZ ;  /* 0x0000003f0a047290 */ /* 0x000fd2000fffe13f */
[----:B------:R-:W-:Y:S02]  /*3520*/  @UP0 ULDC.64 UR12, c[0x0][0x9e8] ;  /* 0x00027a00000c0ab9 */ /* 0x000fe40000000a00 */
[----:B------:R-:W-:-:S04]  /*3530*/  UIMAD.WIDE.U32 UR8, UR4, UR12, URZ ;  /* 0x0000000c040872a5 */ /* 0x000fc8000f8e003f */
[----:B------:R-:W-:-:S04]  /*3540*/  @UP0 USHF.R.U32.HI UR4, URZ, UR13, UR9 ;  /* 0x0000000d3f040299 */ /* 0x000fc80008011609 */
[----:B------:R-:W-:Y:S01]  /*3550*/  ULOP3.LUT UR4, URZ, UR4, URZ, 0x33, !UPT ;  /* 0x000000043f047292 */ /* 0x000fe2000f8e333f */
[----:B------:R-:W-:Y:S11]  /*3560*/  BRA `(.L_x_1662) ;  /* 0x0000000000107947 */ /* 0x000ff60003800000 */
.L_x_1661:
[----:B------:R-:W-:-:S11]  /*3570*/  UISETP.NE.AND UP0, UPT, UR5, 0x1, UPT ;  /* 0x000000010500788c */ /* 0x000fd6000bf05270 */
[----:B------:R-:W-:Y:S02]  /*3580*/  @UP0 ULDC.64 UR12, c[0x0][0x9e8] ;  /* 0x00027a00000c0ab9 */ /* 0x000fe40000000a00 */
[----:B------:R-:W-:-:S04]  /*3590*/  UIMAD.WIDE.U32 UR8, UR4, UR12, URZ ;  /* 0x0000000c040872a5 */ /* 0x000fc8000f8e003f */
[----:B------:R-:W-:-:S12]  /*35a0*/  @UP0 USHF.R.U32.HI UR4, URZ, UR13, UR9 ;  /* 0x0000000d3f040299 */ /* 0x000fd80008011609 */
.L_x_1662:
[----:B------:R-:W-:-:S06]  /*35b0*/  UIMAD UR4, UR4, UR5, UR5 ;  /* 0x00000005040472a4 */ /* 0x000fcc000f8e0205 */
[----:B------:R-:W-:-:S07]  /*35c0*/  VIMNMX R0, R0, UR4, PT ;  /* 0x0000000400007c48 */ /* 0x000fce000bfe0100 */
.L_x_1660:
[----:B------:R-:W-:Y:S01]  /*35d0*/  UISETP.NE.AND UP0, UPT, UR51, URZ, UPT ;  /* 0x0000003f3300728c */ /* 0x000fe2000bf05270 */
[----:B------:R-:W-:Y:S01]  /*35e0*/  IADD3 R0, R0, 0x3f, RZ ;  /* 0x0000003f00007810 */ /* 0x000fe20007ffe0ff */
[----:B------:R-:W-:Y:S01]  /*35f0*/  UMOV UR4, UR44 ;  /* 0x0000002c00047c82 */ /* 0x000fe20008000000 */
[----:B------:R-:W-:Y:S02]  /*3600*/  UIMAD UR6, UR49, UR6, -UR11 ;  /* 0x00000006310672a4 */ /* 0x000fe4000f8e0a0b */
[----:B------:R-:W-:-:S04]  /*3610*/  SHF.R.S32.HI R3, RZ, 0x1f, R0 ;  /* 0x0000001fff037819 */ /* 0x000fc80000011400 */
[----:B------:R-:W-:Y:S02]  /*3620*/  LEA.HI R3, R3, R0, RZ, 0x6 ;  /* 0x0000000003037211 */ /* 0x000fe400078f30ff */
[----:B------:R-:W-:Y:S01]  /*3630*/  @UP0 ULDC UR8, c[0x0][0x44c] ;  /* 0x0001130000080ab9 */ /* 0x000fe20000000800 */
[----:B------:R-:W-:Y:S01]  /*3640*/  @UP0 ULDC UR10, c[0x0][0x450] ;  /* 0x00011400000a0ab9 */ /* 0x000fe20000000800 */
[----:B------:R-:W-:Y:S01]  /*3650*/  UIMAD.WIDE.U32 UR8, UR44, UR8, URZ ;  /* 0x000000082c0872a5 */ /* 0x000fe2000f8e003f */
[----:B------:R-:W-:-:S03]  /*3660*/  SHF.R.S32.HI R3, RZ, 0x6, R3 ;  /* 0x00000006ff037819 */ /* 0x000fc60000011403 */
[----:B------:R-:W-:Y:S01]  /*3670*/  @UP0 USHF.R.U32.HI UR4, URZ, UR10, UR9 ;  /* 0x0000000a3f040299 */ /* 0x000fe20008011609 */
[----:B------:R-:W-:Y:S01]  /*3680*/  VIMNMX R152, R3, UR7, PT ;  /* 0x0000000703987c48 */ /* 0x000fe2000bfe0100 */
[----:B------:R-:W-:Y:S02]  /*3690*/  UISETP.GE.AND UP0, UPT, UR5, 0x1, UPT ;  /* 0x000000010500788c */ /* 0x000fe4000bf06270 */
[----:B------:R-:W-:Y:S01]  /*36a0*/  UIADD3 UR4, UR6, UR4, URZ ;  /* 0x0000000406047290 */ /* 0x000fe2000fffe03f */
[----:B------:R-:W-:-:S03]  /*36b0*/  ULDC UR8, c[0x0][0x9dc] ;  /* 0x0002770000087ab9 */ /* 0x000fc60000000800 */
[----:B------:R-:W-:Y:S01]  /*36c0*/  PLOP3.LUT P0, PT, PT, PT, UP0, 0x40, 0x0 ;  /* 0x000000000000781c */ /* 0x000fe20003f0e808 */
[----:B------:R-:W-:-:S12]  /*36d0*/  UIADD3 UR8, UR4, -UR8, URZ ;  /* 0x8000000804087290 */ /* 0x000fd8000fffe03f */
[----:B------:R-:W-:Y:S05]  /*36e0*/  @P0 BRA `(.L_x_1663) ;  /* 0x0000000000440947 */ /* 0x000fea0003800000 */
[----:B------:R-:W-:-:S06]  /*36f0*/  UISETP.GT.AND UP0, UPT, UR4, -0x1, UPT ;  /* 0xffffffff0400788c */ /* 0x000fcc000bf04270 */
[----:B------:R-:W-:-:S13]  /*3700*/  PLOP3.LUT P0, PT, PT, PT, UP0, 0x80, 0x0 ;  /* 0x000000000000781c */ /* 0x000fda0003f0f008 */
[----:B------:R-:W-:Y:S05]  /*3710*/  @P0 BRA `(.L_x_1664) ;  /* 0x00000000001c0947 */ /* 0x000fea0003800000 */
[----:B------:R-:W-:Y:S02]  /*3720*/  UISETP.NE.AND UP0, UPT, UR5, 0x1, UPT ;  /* 0x000000010500788c */ /* 0x000fe4000bf05270 */
[----:B------:R-:W-:-:S09]  /*3730*/  ULOP3.LUT UR4, URZ, UR4, URZ, 0x33, !UPT ;  /* 0x000000043f047292 */ /* 0x000fd2000f8e333f */
[----:B------:R-:W-:Y:S02]  /*3740*/  @UP0 ULDC.64 UR10, c[0x0][0x9e8] ;  /* 0x00027a00000a0ab9 */ /* 0x000fe40000000a00 */
[----:B------:R-:W-:-:S04]  /*3750*/  UIMAD.WIDE.U32 UR6, UR4, UR10, URZ ;  /* 0x0000000a040672a5 */ /* 0x000fc8000f8e003f */
[----:B------:R-:W-:-:S04]  /*3760*/  @UP0 USHF.R.U32.HI UR4, URZ, UR11, UR7 ;  /* 0x0000000b3f040299 */ /* 0x000fc80008011607 */
[----:B------:R-:W-:Y:S01]  /*3770*/  ULOP3.LUT UR4, URZ, UR4, URZ, 0x33, !UPT ;  /* 0x000000043f047292 */ /* 0x000fe2000f8e333f */
[----:B------:R-:W-:Y:S11]  /*3780*/  BRA `(.L_x_1665) ;  /* 0x0000000000107947 */ /* 0x000ff60003800000 */
.L_x_1664:
[----:B------:R-:W-:-:S11]  /*3790*/  UISETP.NE.AND UP0, UPT, UR5, 0x1, UPT ;  /* 0x000000010500788c */ /* 0x000fd6000bf05270 */
[----:B------:R-:W-:Y:S02]  /*37a0*/  @UP0 ULDC.64 UR10, c[0x0][0x9e8] ;  /* 0x00027a00000a0ab9 */ /* 0x000fe40000000a00 */
[----:B------:R-:W-:-:S04]  /*37b0*/  UIMAD.WIDE.U32 UR6, UR4, UR10, URZ ;  /* 0x0000000a040672a5 */ /* 0x000fc8000f8e003f */
[----:B------:R-:W-:-:S12]  /*37c0*/  @UP0 USHF.R.U32.HI UR4, URZ, UR11, UR7 ;  /* 0x0000000b3f040299 */ /* 0x000fd80008011607 */
.L_x_1665:
[----:B------:R-:W-:-:S04]  /*37d0*/  UIMAD UR4, UR4, UR5, URZ ;  /* 0x00000005040472a4 */ /* 0x000fc8000f8e023f */
[----:B------:R-:W-:-:S04]  /*37e0*/  UISETP.LT.AND UP0, UPT, UR8, UR4, UPT ;  /* 0x000000040800728c */ /* 0x000fc8000bf01270 */
[----:B------:R-:W-:-:S12]  /*37f0*/  USEL UR8, UR8, UR4, !UP0 ;  /* 0x0000000408087287 */ /* 0x000fd8000c000000 */
.L_x_1663:
[----:B------:R-:W-:Y:S01]  /*3800*/  USHF.R.S32.HI UR4, URZ, 0x1f, UR8 ;  /* 0x0000001f3f047899 */ /* 0x000fe20008011408 */
[----:B------:R-:W-:Y:S01]  /*3810*/  PLOP3.LUT P0, PT, PT, PT, PT, 0x80, 0x0 ;  /* 0x000000000000781c */ /* 0x000fe20003f0f070 */
[----:B------:R-:W-:Y:S01]  /*3820*/  IMAD.MOV.U32 R0, RZ, RZ, RZ ;  /* 0x000000ffff007224 */ /* 0x000fe200078e00ff */
[----:B------:R-:W-:Y:S01]  /*3830*/  CS2R R150, SRZ ;  /* 0x0000000000967805 */ /* 0x000fe2000001ff00 */
[----:B------:R-:W-:Y:S01]  /*3840*/  ULEA.HI UR4, UR4, UR8, URZ, 0x6 ;  /* 0x0000000804047291 */ /* 0x000fe2000f8f303f */
[----:B------:R-:W-:Y:S01]  /*3850*/  IMAD.MOV.U32 R3, RZ, RZ, RZ ;  /* 0x000000ffff037224 */ /* 0x000fe200078e00ff */
[----:B------:R-:W-:Y:S02]  /*3860*/  CS2R R148, SRZ ;  /* 0x0000000000947805 */ /* 0x000fe4000001ff00 */
[----:B------:R-:W-:Y:S01]  /*3870*/  CS2R R146, SRZ ;  /* 0x0000000000927805 */ /* 0x000fe2000001ff00 */
[----:B------:R-:W-:Y:S01]  /*3880*/  USHF.R.S32.HI UR4, URZ, 0x6, UR4 ;  /* 0x000000063f047899 */ /* 0x000fe20008011404 */
[----:B------:R-:W-:-:S02]  /*3890*/  CS2R R144, SRZ ;  /* 0x0000000000907805 */ /* 0x000fc4000001ff00 */
[----:B------:R-:W-:Y:S02]  /*38a0*/  CS2R R164, SRZ ;  /* 0x0000000000a47805 */ /* 0x000fe4000001ff00 */
[----:B------:R-:W-:Y:S01]  /*38b0*/  CS2R R140, SRZ ;  /* 0x00000000008c7805 */ /* 0x000fe2000001ff00 */
[----:B------:R-:W-:Y:S01]  /*38c0*/  UISETP.LT.AND UP0, UPT, URZ, UR4, UPT ;  /* 0x000000043f00728c */ /* 0x000fe2000bf01270 */
[----:B------:R-:W-:Y:S02]  /*38d0*/  CS2R R162, SRZ ;  /* 0x0000000000a27805 */ /* 0x000fe4000001ff00 */
[----:B------:R-:W-:Y:S02]  /*38e0*/  CS2R R136, SRZ ;  /* 0x0000000000887805 */ /* 0x000fe4000001ff00 */
[----:B------:R-:W-:Y:S01]  /*38f0*/  CS2R R160, SRZ ;  /* 0x0000000000a07805 */ /* 0x000fe2000001ff00 */
[----:B------:R-:W-:Y:S01]  /*3900*/  USEL UR47, URZ, UR4, !UP0 ;  /* 0x000000043f2f7287 */ /* 0x000fe2000c000000 */
[----:B------:R-:W-:-:S02]  /*3910*/  CS2R R132, SRZ ;  /* 0x0000000000847805 */ /* 0x000fc4000001ff00 */
[----:B------:R-:W-:Y:S02]  /*3920*/  CS2R R158, SRZ ;  /* 0x00000000009e7805 */ /* 0x000fe4000001ff00 */
[----:B------:R-:W-:Y:S02]  /*3930*/  CS2R R156, SRZ ;  /* 0x00000000009c7805 */ /* 0x000fe4000001ff00 */
[----:B------:R-:W-:Y:S02]  /*3940*/  CS2R R128, SRZ ;  /* 0x0000000000807805 */ /* 0x000fe4000001ff00 */
[----:B------:R-:W-:Y:S02]  /*3950*/  CS2R R154, SRZ ;  /* 0x00000000009a7805 */ /* 0x000fe4000001ff00 */
[----:B------:R-:W-:Y:S01]  /*3960*/  ISETP.GT.AND P1, PT, R152, UR47, PT ;  /* 0x0000002f98007c0c */ /* 0x000fe2000bf24270 */
        /* <DEDUP_REMOVED lines=51> */
[----:B------:R-:W-:Y:S01]  /*3ca0*/  MOV R210, RZ ;  /* 0x000000ff00d27202 */ /* 0x000fe20000000f00 */
[----:B------:R-:W-:Y:S06]  /*3cb0*/  @!P1 BRA `(.L_x_1649) ;  /* 0x000000a0007c9947 */ /* 0x000fec0003800000 */
        /* <DEDUP_REMOVED lines=11> */
[----:B------:R-:W-:-:S04]  /*3d70*/  ULOP3.LUT UR5, UR5, 0x3fff, URZ, 0xc0, !UPT ;  /* 0x00003fff05057892 */ /* 0x000fc8000f8ec03f */
[----:B------:R-:W-:-:S04]  /*3d80*/  ULOP3.LUT UR48, UR5, 0x2000000, URZ, 0xfc, !UPT ;  /* 0x0200000005307892 */ /* 0x000fc8000f8efc3f */
[----:B------:R-:W-:Y:S08]  /*3d90*/  @!P0 BRA `(.L_x_1666) ;  /* 0x0000000000408947 */ /* 0x000ff00003800000 */
        /* <DEDUP_REMOVED lines=16> */
.L_x_1666:
        /* <DEDUP_REMOVED lines=9> */
.L_x_1825:
[----:B------:R-:W-:Y:S05]  /*3f30*/  @!P0 BRA `(.L_x_1668) ;  /* 0x0000000000048947 */ /* 0x000fea0003800000 */
[----:B------:R-:W-:Y:S01]  /*3f40*/  BPT.TRAP 0x1 ;  /* 0x000000040000795c */ /* 0x000fe20000300000 */
.L_x_1668:
[----:B------:R-:W-:Y:S01]  /*3f50*/  IMAD.U32 R8, RZ, RZ, UR37 ;  /* 0x00000025ff087e24 */ /* 0x000fe2000f8e00ff */
[----:B------:R-:W-:-:S04]  /*3f60*/  MOV R7, UR38 ;  /* 0x0000002600077c02 */ /* 0x000fc80008000f00 */
[----:B------:R-:W-:Y:S02]  /*3f70*/  LEA R7, R7, UR42, 0x3 ;  /* 0x0000002a07077c11 */ /* 0x000fe4000f8e18ff */
[----:B------:R-:W-:-:S04]  /*3f80*/  SHF.L.U32 R8, R8, 0x1f, RZ ;  /* 0x0000001f08087819 */ /* 0x000fc800000006ff */
[----:B------:R1:W2:Y:S01]  /*3f90*/  SYNCS.PHASECHK.TRANS64.TRYWAIT P1, [R7+URZ+0x28c30], R8 ;  /* 0x028c3008070075a7 */ /* 0x0002a2000802017f */
[----:B------:R-:W-:Y:S05]  /*3fa0*/  @!P0 BRA `(.L_x_1669) ;  /* 0x0000000000048947 */ /* 0x000fea0003800000 */
[----:B------:R-:W-:Y:S01]  /*3fb0*/  BPT.TRAP 0x1 ;  /* 0x000000040000795c */ /* 0x000fe20000300000 */
.L_x_1669:
[----:B--2---:R-:W-:Y:S05]  /*3fc0*/  @P1 BRA `(.L_x_1670) ;  /* 0x0000000000081947 */ /* 0x004fea0003800000 */
[----:B------:R-:W2:Y:S02]  /*3fd0*/  SYNCS.PHASECHK.TRANS64.TRYWAIT P1, [R7+URZ+0x28c30], R8 ;  /* 0x028c3008070075a7 */ /* 0x000ea4000802017f */
[----:B--2---:R-:W-:Y:S05]  /*3fe0*/  @!P1 BRA `(.L_x_1671) ;  /* 0x0000010c00809947 */ /* 0x004fea0003800000 */
.L_x_1670:
        /* <DEDUP_REMOVED lines=40> */
.L_x_1672:
[----:B------:R-:W-:Y:S01]  /*4270*/  UISETP.NE.AND UP1, UPT, UR51, URZ, UPT ;  /* 0x0000003f3300728c */ /* 0x000fe2000bf25270 */
[----:B------:R-:W0:Y:S01]  /*4280*/  LDC R9, c[0x0][0x2f0] ;  /* 0x0000bc00ff097b82 */ /* 0x000e220000000800 */
[----:B------:R-:W-:Y:S01]  /*4290*/  VIADD R3, R185, UR44 ;  /* 0x0000002cb9037c36 */ /* 0x000fe20008000000 */
[----:B------:R-:W-:Y:S01]  /*42a0*/  R2UR UR6, R7 ;  /* 0x00000000070672ca */ /* 0x000fe200000e0000 */
[----:B------:R-:W-:Y:S02]  /*42b0*/  UISETP.NE.AND UP0, UPT, UR50, URZ, UPT ;  /* 0x0000003f3200728c */ /* 0x000fe4000bf05270 */
[----:B------:R-:W-:Y:S01]  /*42c0*/  PLOP3.LUT P1, PT, PT, PT, UP1, 0x80, 0x0 ;  /* 0x000000000000781c */ /* 0x000fe20003f2f018 */
[----:B------:R-:W-:Y:S01]  /*42d0*/  IMAD.MOV.U32 R4, RZ, RZ, R3 ;  /* 0x000000ffff047224 */ /* 0x000fe200078e0003 */
[----:B------:R-:W-:Y:S01]  /*42e0*/  PLOP3.LUT P2, PT, PT, PT, UP1, 0x80, 0x0 ;  /* 0x000000000000781c */ /* 0x000fe20003f4f018 */
[----:B------:R-:W3:Y:S01]  /*42f0*/  LDC R12, c[0x0][0x288] ;  /* 0x0000a200ff0c7b82 */ /* 0x000ee20000000800 */
[----:B------:R-:W-:Y:S01]  /*4300*/  ULDC UR7, c[0x0][0x9d8] ;  /* 0x0002760000077ab9 */ /* 0x000fe20000000800 */
[----:B------:R-:W-:Y:S01]  /*4310*/  @UP1 ULDC UR10, c[0x0][0x44c] ;  /* 0x00011300000a1ab9 */ /* 0x000fe20000000800 */
[----:B------:R-:W-:Y:S01]  /*4320*/  FMUL.FTZ R30, R30, UR7 ;  /* 0x000000071e1e7c20 */ /* 0x000fe20008410000 */
[----:B------:R-:W-:Y:S01]  /*4330*/  FMUL.FTZ R24, R24, UR7 ;  /* 0x0000000718187c20 */ /* 0x000fe20008410000 */
[----:B------:R-:W-:Y:S01]  /*4340*/  FMUL.FTZ R25, R25, UR7 ;  /* 0x0000000719197c20 */ /* 0x000fe20008410000 */
[----:B------:R-:W-:Y:S01]  /*4350*/  FMUL.FTZ R26, R26, UR7 ;  /* 0x000000071a1a7c20 */ /* 0x000fe20008410000 */
[----:B------:R-:W-:Y:S01]  /*4360*/  UIADD3 UR6, UR6, 0x28c40, URZ ;  /* 0x00028c4006067890 */ /* 0x000fe2000fffe03f */
[----:B------:R-:W-:Y:S01]  /*4370*/  FMUL.FTZ R27, R27, UR7 ;  /* 0x000000071b1b7c20 */ /* 0x000fe20008410000 */
[----:B------:R-:W-:Y:S01]  /*4380*/  FMUL.FTZ R28, R28, UR7 ;  /* 0x000000071c1c7c20 */ /* 0x000fe20008410000 */
[----:B------:R-:W-:Y:S01]  /*4390*/  @P1 IMAD.HI.U32 R5, R3, UR10, RZ ;  /* 0x0000000a03051c27 */ /* 0x000fe2000f8e00ff */
[----:B------:R-:W-:Y:S01]  /*43a0*/  @UP1 ULDC UR10, c[0x0][0x450] ;  /* 0x00011400000a1ab9 */ /* 0x000fe20000000800 */
[----:B------:R-:W-:-:S02]  /*43b0*/  UPRMT UR6, UR40, 0x654, UR6 ;  /* 0x0000065428067896 */ /* 0x000fc40008000006 */
[----:B------:R-:W-:Y:S01]  /*43c0*/  FMUL.FTZ R29, R29, UR7 ;  /* 0x000000071d1d7c20 */ /* 0x000fe20008410000 */
[----:B------:R-:W-:Y:S01]  /*43d0*/  IMAD.MOV.U32 R3, RZ, RZ, -0x40 ;  /* 0xffffffc0ff037424 */ /* 0x000fe200078e00ff */
[----:B------:R-:W-:Y:S01]  /*43e0*/  @P2 SHF.R.U32.HI R4, RZ, UR10, R5 ;  /* 0x0000000aff042c19 */ /* 0x000fe20008011605 */
[----:B------:R-:W-:Y:S01]  /*43f0*/  FMUL.FTZ R32, R32, UR7 ;  /* 0x0000000720207c20 */ /* 0x000fe20008410000 */
[----:B------:R-:W-:Y:S01]  /*4400*/  FMUL.FTZ R33, R33, UR7 ;  /* 0x0000000721217c20 */ /* 0x000fe20008410000 */
[----:B------:R-:W-:Y:S02]  /*4410*/  IMAD R6, R152, R3, 0x41 ;  /* 0x0000004198067424 */ /* 0x000fe400078e0203 */
[----:B------:R-:W-:Y:S01]  /*4420*/  FMUL.FTZ R36, R36, UR7 ;  /* 0x0000000724247c20 */ /* 0x000fe20008410000 */
[----:B------:R-:W4:Y:S01]  /*4430*/  SHFL.IDX PT, R56, R4, RZ, 0x1c1f ;  /* 0x001c1fff04387589 */ /* 0x000f2200000e0000 */
[----:B------:R-:W-:Y:S01]  /*4440*/  FMUL.FTZ R37, R37, UR7 ;  /* 0x0000000725257c20 */ /* 0x000fe20008410000 */
        /* <DEDUP_REMOVED lines=17> */
[----:B------:R5:W1:Y:S01]  /*4560*/  MUFU.TANH R10, R30 ;  /* 0x0000001e000a7308 */ /* 0x000a620000002400 */
[----:B0-----:R-:W-:Y:S01]  /*4570*/  IMAD R5, R9, UR49, R6 ;  /* 0x0000003109057c24 */ /* 0x001fe2000f8e0206 */
[----:B------:R-:W-:Y:S01]  /*4580*/  PLOP3.LUT P1, PT, PT, PT, UP0, 0x40, 0x0 ;  /* 0x000000000000781c */ /* 0x000fe20003f2e808 */
[----:B------:R-:W-:Y:S01]  /*4590*/  ULDC UR22, c[0x0][0x9dc] ;  /* 0x0002770000167ab9 */ /* 0x000fe20000000800 */
[----:B------:R-:W-:Y:S01]  /*45a0*/  SYNCS.ARRIVE.TRANS64.RED.A1T0 RZ, [UR6], RZ ;  /* 0x000000ffffff79a7 */ /* 0x000fe20008100406 */
[----:B------:R-:W-:Y:S01]  /*45b0*/  FMUL.FTZ R34, R34, UR7 ;  /* 0x0000000722227c20 */ /* 0x000fe20008410000 */
[----:B------:R-:W-:Y:S01]  /*45c0*/  ULOP3.LUT UR6, URZ, UR22, URZ, 0x33, !UPT ;  /* 0x000000163f067292 */ /* 0x000fe2000f8e333f */
[----:B---3--:R-:W-:Y:S01]  /*45d0*/  IADD3 R5, R5, -R12, -R2 ;  /* 0x8000000c05057210 */ /* 0x008fe20007ffe802 */
[----:B------:R-:W0:Y:S01]  /*45e0*/  MUFU.TANH R24, R24 ;  /* 0x0000001800187308 */ /* 0x000e220000002400 */
[----:B-----5:R-:W-:Y:S01]  /*45f0*/  LEA R30, R152, 0xffffffc0, 0x6 ;  /* 0xffffffc0981e7811 */ /* 0x020fe200078e30ff */
[----:B------:R-:W-:Y:S01]  /*4600*/  FMUL.FTZ R31, R31, UR7 ;  /* 0x000000071f1f7c20 */ /* 0x000fe20008410000 */
[----:B------:R-:W-:Y:S01]  /*4610*/  FMUL.FTZ R35, R35, UR7 ;  /* 0x0000000723237c20 */ /* 0x000fe20008410000 */
[----:B------:R-:W-:Y:S01]  /*4620*/  ULDC UR15, c[0x0][0x9e0] ;  /* 0x00027800000f7ab9 */ /* 0x000fe20000000800 */
[----:B------:R-:W-:Y:S01]  /*4630*/  FMUL.FTZ R38, R38, UR7 ;  /* 0x0000000726267c20 */ /* 0x000fe20008410000 */
[----:B------:R-:W-:-:S02]  /*4640*/  IMAD R3, R9, UR49, -R30 ;  /* 0x0000003109037c24 */ /* 0x000fc4000f8e0a1e */
[----:B------:R-:W3:Y:S08]  /*4650*/  MUFU.TANH R25, R25 ;  /* 0x0000001900197308 */ /* 0x000ef00000002400 */
[----:B------:R-:W0:Y:S08]  /*4660*/  MUFU.TANH R26, R26 ;  /* 0x0000001a001a7308 */ /* 0x000e300000002400 */
        /* <DEDUP_REMOVED lines=24> */
[----:B------:R5:W0:Y:S08]  /*47f0*/  MUFU.TANH R14, R34 ;  /* 0x00000022000e7308 */ /* 0x000a300000002400 */
[----:B------:R2:W0:Y:S01]  /*4800*/  MUFU.TANH R13, R31 ;  /* 0x0000001f000d7308 */ /* 0x0004220000002400 */
[----:B-----5:R-:W-:-:S07]  /*4810*/  VIADD R34, R5, UR15 ;  /* 0x0000000f05227c36 */ /* 0x020fce0008000000 */
[----:B------:R5:W0:Y:S01]  /*4820*/  MUFU.TANH R15, R35 ;  /* 0x00000023000f7308 */ /* 0x000a220000002400 */
[----:B--2---:R-:W-:-:S04]  /*4830*/  IADD3 R31, -R2, R3, RZ ;  /* 0x00000003021f7210 */ /* 0x004fc80007ffe1ff */
[----:B----4-:R-:W-:-:S03]  /*4840*/  VIADDMNMX R3, R56, R34, R31, PT ;  /* 0x0000002238037246 */ /* 0x010fc6000380011f */
[----:B------:R2:W4:Y:S01]  /*4850*/  MUFU.TANH R20, R38 ;  /* 0x0000002600147308 */ /* 0x0005220000002400 */
[----:B-----5:R-:W-:-:S04]  /*4860*/  VIADD R35, R5, UR6 ;  /* 0x0000000605237c36 */ /* 0x020fc80008000000 */
[----:B------:R-:W-:Y:S02]  /*4870*/  IMAD.IADD R5, R35, 0x1, R56 ;  /* 0x0000000123057824 */ /* 0x000fe400078e0238 */
[----:B--2---:R-:W-:Y:S01]  /*4880*/  VIADD R38, R6, 0xffffffff ;  /* 0xffffffff06267836 */ /* 0x004fe20000000000 */
[----:B01-3--:R-:W-:Y:S06]  /*4890*/  @P1 BRA `(.L_x_1673) ;  /* 0x0000000000641947 */ /* 0x00bfec0003800000 */
[----:B------:R-:W-:Y:S01]  /*48a0*/  IMAD R11, R9, UR49, R56 ;  /* 0x00000031090b7c24 */ /* 0x000fe2000f8e0238 */
[----:B------:R-:W-:Y:S03]  /*48b0*/  BSSY B0, `(.L_x_1674) ;  /* 0x0000013000007945 */ /* 0x000fe60003800000 */
[----:B------:R-:W-:-:S05]  /*48c0*/  IMAD.IADD R11, R11, 0x1, -R12 ;  /* 0x000000010b0b7824 */ /* 0x000fca00078e0a0c */
[----:B------:R-:W-:-:S13]  /*48d0*/  ISETP.GT.AND P1, PT, R11, -0x1, PT ;  /* 0xffffffff0b00780c */ /* 0x000fda0003f24270 */
[----:B------:R-:W-:Y:S05]  /*48e0*/  @P1 BRA `(.L_x_1675) ;  /* 0x0000000000241947 */ /* 0x000fea0003800000 */
[----:B------:R-:W-:Y:S01]  /*48f0*/  ULDC UR6, c[0x0][0x9e4] ;  /* 0x0002790000067ab9 */ /* 0x000fe20000000800 */
[----:B------:R-:W-:Y:S02]  /*4900*/  LOP3.LUT R11, RZ, R11, RZ, 0x33, !PT ;  /* 0x0000000bff0b7212 */ /* 0x000fe400078e33ff */
[----:B------:R-:W-:-:S04]  /*4910*/  MOV R39, UR6 ;  /* 0x0000000600277c02 */ /* 0x000fc80008000f00 */
[----:B------:R-:W-:-:S13]  /*4920*/  ISETP.NE.AND P1, PT, R39, 0x1, PT ;  /* 0x000000012700780c */ /* 0x000fda0003f25270 */
[----:B------:R-:W0:Y:S02]  /*4930*/  @P1 LDC.64 R56, c[0x0][0x9e8] ;  /* 0x00027a00ff381b82 */ /* 0x000e240000000a00 */
[----:B0-----:R-:W-:-:S05]  /*4940*/  @P1 IMAD.HI.U32 R6, R11, R56, RZ ;  /* 0x000000380b061227 */ /* 0x001fca00078e00ff */
[----:B------:R-:W-:-:S04]  /*4950*/  @P1 SHF.R.U32.HI R11, RZ, R57, R6 ;  /* 0x00000039ff0b1219 */ /* 0x000fc80000011606 */
[----:B------:R-:W-:Y:S01]  /*4960*/  LOP3.LUT R11, RZ, R11, RZ, 0x33, !PT ;  /* 0x0000000bff0b7212 */ /* 0x000fe200078e33ff */
[----:B------:R-:W-:Y:S06]  /*4970*/  BRA `(.L_x_1676) ;  /* 0x0000000000187947 */ /* 0x000fec0003800000 */
.L_x_1675:
[----:B------:R-:W-:Y:S02]  /*4980*/  ULDC UR6, c[0x0][0x9e4] ;  /* 0x0002790000067ab9 */ /* 0x000fe40000000800 */
[----:B------:R-:W-:-:S05]  /*4990*/  IMAD.U32 R39, RZ, RZ, UR6 ;  /* 0x00000006ff277e24 */ /* 0x000fca000f8e00ff */
[----:B------:R-:W-:-:S13]  /*49a0*/  ISETP.NE.AND P1, PT, R39, 0x1, PT ;  /* 0x000000012700780c */ /* 0x000fda0003f25270 */
[----:B------:R-:W0:Y:S02]  /*49b0*/  @P1 LDC.64 R56, c[0x0][0x9e8] ;  /* 0x00027a00ff381b82 */ /* 0x000e240000000a00 */
[----:B0-----:R-:W-:-:S05]  /*49c0*/  @P1 IMAD.HI.U32 R6, R11, R56, RZ ;  /* 0x000000380b061227 */ /* 0x001fca00078e00ff */
[----:B------:R-:W-:-:S07]  /*49d0*/  @P1 SHF.R.U32.HI R11, RZ, R57, R6 ;  /* 0x00000039ff0b1219 */ /* 0x000fce0000011606 */
.L_x_1676:
[----:B------:R-:W-:Y:S05]  /*49e0*/  BSYNC B0 ;  /* 0x0000000000007941 */ /* 0x000fea0003800000 */
.L_x_1674:
[----:B------:R-:W-:-:S04]  /*49f0*/  IMAD R11, R11, R39, -R30 ;  /* 0x000000270b0b7224 */ /* 0x000fc800078e0a1e */
[----:B------:R-:W-:-:S05]  /*4a00*/  IMAD.IADD R6, R11, 0x1, -R2 ;  /* 0x000000010b067824 */ /* 0x000fca00078e0a02 */
[----:B------:R-:W-:Y:S02]  /*4a10*/  VIADDMNMX R3, R6, R39, R3, PT ;  /* 0x0000002706037246 */ /* 0x000fe40003800103 */
[----:B------:R-:W-:-:S07]  /*4a20*/  VIMNMX R5, R5, R6, !PT ;  /* 0x0000000605057248 */ /* 0x000fce0007fe0100 */
.L_x_1673:
[C---:B------:R-:W-:Y:S01]  /*4a30*/  ISETP.GE.AND P2, PT, R38.reuse, 0x9, PT ;  /* 0x000000092600780c */ /* 0x040fe20003f46270 */
[----:B------:R-:W0:Y:S01]  /*4a40*/  SHFL.IDX PT, R4, R4, 0x1, 0x1c1f ;  /* 0x003c1f0004047f89 */ /* 0x000e2200000e0000 */
[C---:B------:R-:W-:Y:S01]  /*4a50*/  ISETP.GE.AND P1, PT, R38.reuse, 0x2, PT ;  /* 0x000000022600780c */ /* 0x040fe20003f26270 */
[----:B------:R-:W-:Y:S01]  /*4a60*/  UISETP.NE.AND UP0, UPT, UR50, URZ, UPT ;  /* 0x0000003f3200728c */ /* 0x000fe2000bf05270 */
[C---:B------:R-:W-:Y:S02]  /*4a70*/  ISETP.GT.AND P3, PT, R5.reuse, 0x8, !P2 ;  /* 0x000000080500780c */ /* 0x040fe40005764270 */
[----:B------:R-:W-:Y:S02]  /*4a80*/  ISETP.GT.AND P4, PT, R5, 0x1, !P1 ;  /* 0x000000010500780c */ /* 0x000fe40004f84270 */
[----:B------:R-:W-:Y:S02]  /*4a90*/  ISETP.LT.OR P3, PT, R3, 0x9, P3 ;  /* 0x000000090300780c */ /* 0x000fe40001f61670 */
[----:B------:R-:W-:-:S02]  /*4aa0*/  ISETP.GE.AND P5, PT, R38, 0x11, PT ;  /* 0x000000112600780c */ /* 0x000fc40003fa6270 */
[----:B------:R-:W-:Y:S02]  /*4ab0*/  FSEL R58, R28, -INF , !P3 ;  /* 0xff8000001c3a7808 */ /* 0x000fe40005800000 */
[----:B------:R-:W-:Y:S02]  /*4ac0*/  ISETP.LT.OR P4, PT, R3, 0x2, P4 ;  /* 0x000000020300780c */ /* 0x000fe40002781670 */
[----:B------:R-:W-:Y:S02]  /*4ad0*/  ISETP.GT.AND P3, PT, R5, 0x10, !P5 ;  /* 0x000000100500780c */ /* 0x000fe40006f64270 */
[----:B------:R-:W-:Y:S02]  /*4ae0*/  ISETP.GE.AND P6, PT, R38, 0xa, PT ;  /* 0x0000000a2600780c */ /* 0x000fe40003fc6270 */
[----:B------:R-:W-:Y:S02]  /*4af0*/  FSEL R56, R25, -INF , !P4 ;  /* 0xff80000019387808 */ /* 0x000fe40006000000 */
[----:B------:R-:W-:-:S02]  /*4b00*/  P2R R39, PR, RZ, 0x20 ;  /* 0x00000020ff277803 */ /* 0x000fc40000000000 */
[----:B------:R-:W-:Y:S01]  /*4b10*/  ISETP.LT.OR P3, PT, R3, 0x11, P3 ;  /* 0x000000110300780c */ /* 0x000fe20001f61670 */
[----:B0-----:R-:W-:Y:S01]  /*4b20*/  IMAD.IADD R6, R35, 0x1, R4 ;  /* 0x0000000123067824 */ /* 0x001fe200078e0204 */
[----:B------:R-:W-:Y:S02]  /*4b30*/  ISETP.GT.AND P4, PT, R5, 0x9, !P6 ;  /* 0x000000090500780c */ /* 0x000fe40007784270 */
[----:B------:R-:W-:Y:S02]  /*4b40*/  ISETP.GE.AND P5, PT, R38, 0x12, PT ;  /* 0x000000122600780c */ /* 0x000fe40003fa6270 */
[----:B------:R-:W-:Y:S02]  /*4b50*/  FSEL R62, R32, -INF , !P3 ;  /* 0xff800000203e7808 */ /* 0x000fe40005800000 */
[----:B------:R-:W-:Y:S02]  /*4b60*/  ISETP.LT.OR P4, PT, R3, 0xa, P4 ;  /* 0x0000000a0300780c */ /* 0x000fe40002781670 */
[----:B------:R-:W-:-:S02]  /*4b70*/  ISETP.GT.AND P3, PT, R5, 0x11, !P5 ;  /* 0x000000110500780c */ /* 0x000fc40006f64270 */
[----:B------:R-:W-:Y:S02]  /*4b80*/  FSEL R60, R29, -INF , !P4 ;  /* 0xff8000001d3c7808 */ /* 0x000fe40006000000 */
[----:B------:R-:W-:Y:S02]  /*4b90*/  ISETP.LT.OR P3, PT, R3, 0x12, P3 ;  /* 0x000000120300780c */ /* 0x000fe40001f61670 */
[----:B------:R-:W-:Y:S02]  /*4ba0*/  ISETP.GE.AND P4, PT, R38, 0x19, PT ;  /* 0x000000192600780c */ /* 0x000fe40003f86270 */
[----:B------:R-:W-:Y:S02]  /*4bb0*/  FSEL R64, R33, -INF , !P3 ;  /* 0xff80000021407808 */ /* 0x000fe40005800000 */
[----:B------:R-:W-:Y:S02]  /*4bc0*/  ISETP.GT.AND P3, PT, R5, 0x18, !P4 ;  /* 0x000000180500780c */ /* 0x000fe40006764270 */
[----:B------:R-:W-:-:S02]  /*4bd0*/  P2R R33, PR, RZ, 0x10 ;  /* 0x00000010ff217803 */ /* 0x000fc40000000000 */
[----:B------:R-:W-:Y:S02]  /*4be0*/  ISETP.LT.OR P3, PT, R3, 0x19, P3 ;  /* 0x000000190300780c */ /* 0x000fe40001f61670 */
[----:B------:R-:W-:Y:S02]  /*4bf0*/  ISETP.GE.AND P4, PT, R38, 0x1a, PT ;  /* 0x0000001a2600780c */ /* 0x000fe40003f86270 */
[----:B------:R-:W-:Y:S02]  /*4c00*/  FSEL R66, R36, -INF , !P3 ;  /* 0xff80000024427808 */ /* 0x000fe40005800000 */
[----:B------:R-:W-:Y:S02]  /*4c10*/  ISETP.GT.AND P3, PT, R5, 0x19, !P4 ;  /* 0x000000190500780c */ /* 0x000fe40006764270 */
[----:B------:R-:W-:Y:S02]  /*4c20*/  P2R R36, PR, RZ, 0x10 ;  /* 0x00000010ff247803 */ /* 0x000fe40000000000 */
[----:B------:R-:W-:-:S02]  /*4c30*/  ISETP.LT.OR P3, PT, R3, 0x1a, P3 ;  /* 0x0000001a0300780c */ /* 0x000fc40001f61670 */
[C---:B------:R-:W-:Y:S02]  /*4c40*/  ISETP.GE.AND P4, PT, R38.reuse, 0x21, PT ;  /* 0x000000212600780c */ /* 0x040fe40003f86270 */
[----:B------:R-:W-:Y:S02]  /*4c50*/  FSEL R68, R37, -INF , !P3 ;  /* 0xff80000025447808 */ /* 0x000fe40005800000 */
[----:B------:R-:W-:Y:S02]  /*4c60*/  ISETP.GT.AND P3, PT, R5, 0x20, !P4 ;  /* 0x000000200500780c */ /* 0x000fe40006764270 */
[----:B------:R-:W-:Y:S02]  /*4c70*/  P2R R37, PR, RZ, 0x10 ;  /* 0x00000010ff257803 */ /* 0x000fe40000000000 */
[----:B------:R-:W-:Y:S02]  /*4c80*/  ISETP.LT.OR P3, PT, R3, 0x21, P3 ;  /* 0x000000210300780c */ /* 0x000fe40001f61670 */
[----:B------:R-:W-:-:S02]  /*4c90*/  ISETP.GE.AND P4, PT, R38, 0x22, PT ;  /* 0x000000222600780c */ /* 0x000fc40003f86270 */
[----:B------:R-:W-:Y:S02]  /*4ca0*/  FSEL R70, R40, -INF , !P3 ;  /* 0xff80000028467808 */ /* 0x000fe40005800000 */
[----:B------:R-:W-:Y:S02]  /*4cb0*/  ISETP.GT.AND P3, PT, R5, 0x21, !P4 ;  /* 0x000000210500780c */ /* 0x000fe40006764270 */
[----:B------:R-:W-:Y:S02]  /*4cc0*/  P2R R40, PR, RZ, 0x10 ;  /* 0x00000010ff287803 */ /* 0x000fe40000000000 */
[----:B------:R-:W-:Y:S02]  /*4cd0*/  ISETP.LT.OR P3, PT, R3, 0x22, P3 ;  /* 0x000000220300780c */ /* 0x000fe40001f61670 */
[----:B------:R-:W-:Y:S02]  /*4ce0*/  ISETP.GE.AND P4, PT, R38, 0x29, PT ;  /* 0x000000292600780c */ /* 0x000fe40003f86270 */
[----:B------:R-:W-:-:S02]  /*4cf0*/  FSEL R72, R41, -INF , !P3 ;  /* 0xff80000029487808 */ /* 0x000fc40005800000 */
[----:B------:R-:W-:Y:S02]  /*4d00*/  ISETP.GT.AND P3, PT, R5, 0x28, !P4 ;  /* 0x000000280500780c */ /* 0x000fe40006764270 */
[----:B------:R-:W-:Y:S02]  /*4d10*/  P2R R41, PR, RZ, 0x10 ;  /* 0x00000010ff297803 */ /* 0x000fe40000000000 */
[----:B------:R-:W-:Y:S02]  /*4d20*/  ISETP.LT.OR P3, PT, R3, 0x29, P3 ;  /* 0x000000290300780c */ /* 0x000fe40001f61670 */
[----:B------:R-:W-:Y:S02]  /*4d30*/  ISETP.GE.AND P4, PT, R38, 0x2a, PT ;  /* 0x0000002a2600780c */ /* 0x000fe40003f86270 */
[----:B------:R-:W-:Y:S02]  /*4d40*/  FSEL R44, R44, -INF , !P3 ;  /* 0xff8000002c2c7808 */ /* 0x000fe40005800000 */
[----:B------:R-:W-:-:S02]  /*4d50*/  ISETP.GT.AND P3, PT, R5, 0x29, !P4 ;  /* 0x000000290500780c */ /* 0x000fc40006764270 */
[----:B------:R-:W-:Y:S02]  /*4d60*/  P2R R59, PR, RZ, 0x10 ;  /* 0x00000010ff3b7803 */ /* 0x000fe40000000000 */
[----:B------:R-:W-:Y:S02]  /*4d70*/  ISETP.LT.OR P3, PT, R3, 0x2a, P3 ;  /* 0x0000002a0300780c */ /* 0x000fe40001f61670 */
[----:B------:R-:W-:Y:S02]  /*4d80*/  P2R R57, PR, RZ, 0x20 ;  /* 0x00000020ff397803 */ /* 0x000fe40000000000 */
[----:B------:R-:W-:Y:S02]  /*4d90*/  FSEL R74, R45, -INF , !P3 ;  /* 0xff8000002d4a7808 */ /* 0x000fe40005800000 */
[----:B------:R-:W-:Y:S02]  /*4da0*/  ISETP.GE.AND P3, PT, R38, 0x31, PT ;  /* 0x000000312600780c */ /* 0x000fe40003f66270 */
[----:B------:R-:W-:-:S02]  /*4db0*/  P2R R25, PR, RZ, 0x40 ;  /* 0x00000040ff197803 */ /* 0x000fc40000000000 */
[----:B------:R-:W-:-:S04]  /*4dc0*/  ISETP.GT.AND P4, PT, R5, 0x30, !P3 ;  /* 0x000000300500780c */ /* 0x000fc80005f84270 */
[----:B------:R-:W-:-:S04]  /*4dd0*/  ISETP.LT.OR P4, PT, R3, 0x31, P4 ;  /* 0x000000310300780c */ /* 0x000fc80002781670 */
[----:B------:R-:W-:Y:S02]  /*4de0*/  FSEL R48, R48, -INF , !P4 ;  /* 0xff80000030307808 */ /* 0x000fe40006000000 */
[----:B------:R-:W-:-:S04]  /*4df0*/  ISETP.GE.AND P4, PT, R38, 0x32, PT ;  /* 0x000000322600780c */ /* 0x000fc80003f86270 */
        /* <DEDUP_REMOVED lines=8> */
[----:B------:R-:W-:Y:S02]  /*4e80*/  P2R R11, PR, RZ, 0x40 ;  /* 0x00000040ff0b7803 */ /* 0x000fe40000000000 */
[----:B------:R-:W-:-:S04]  /*4e90*/  ISETP.GT.AND P6, PT, R5, RZ, !P6 ;  /* 0x000000ff0500720c */ /* 0x000fc800077c4270 */
[----:B------:R-:W-:-:S04]  /*4ea0*/  ISETP.LT.OR P6, PT, R3, 0x1, P6 ;  /* 0x000000010300780c */ /* 0x000fc800037c1670 */
[----:B------:R-:W-:Y:S02]  /*4eb0*/  FSEL R32, R24, -INF , !P6 ;  /* 0xff80000018207808 */ /* 0x000fe40007000000 */
[----:B------:R-:W-:-:S04]  /*4ec0*/  ISETP.GE.AND P6, PT, R38, 0x3a, PT ;  /* 0x0000003a2600780c */ /* 0x000fc80003fc6270 */
[----:B------:R-:W-:Y:S02]  /*4ed0*/  P2R R38, PR, RZ, 0x40 ;  /* 0x00000040ff267803 */ /* 0x000fe40000000000 */
[----:B------:R-:W-:-:S04]  /*4ee0*/  ISETP.GT.AND P6, PT, R5, 0x39, !P6 ;  /* 0x000000390500780c */ /* 0x000fc800077c4270 */
[----:B------:R-:W-:Y:S02]  /*4ef0*/  ISETP.LT.OR P6, PT, R3, 0x3a, P6 ;  /* 0x0000003a0300780c */ /* 0x000fe400037c1670 */
[----:B------:R-:W-:Y:S02]  /*4f00*/  VIADDMNMX R3, R4, R34, R31, PT ;  /* 0x0000002204037246 */ /* 0x000fe4000380011f */
[----:B------:R-:W-:Y:S02]  /*4f10*/  FSEL R78, R53, -INF , !P6 ;  /* 0xff800000354e7808 */ /* 0x000fe40007000000 */
[----:B------:R-:W-:-:S13]  /*4f20*/  PLOP3.LUT P6, PT, PT, PT, UP0, 0x40, 0x0 ;  /* 0x000000000000781c */ /* 0x000fda0003fce808 */
[----:B------:R-:W-:Y:S05]  /*4f30*/  @P6 BRA `(.L_x_1677) ;  /* 0x0000000000646947 */ /* 0x000fea0003800000 */
[----:B------:R-:W-:Y:S01]  /*4f40*/  IMAD R5, R9, UR49, R4 ;  /* 0x0000003109057c24 */ /* 0x000fe2000f8e0204 */
[----:B------:R-:W-:Y:S03]  /*4f50*/  BSSY B0, `(.L_x_1678) ;  /* 0x0000013000007945 */ /* 0x000fe60003800000 */
[----:B------:R-:W-:-:S05]  /*4f60*/  IMAD.IADD R5, R5, 0x1, -R12 ;  /* 0x0000000105057824 */ /* 0x000fca00078e0a0c */
[----:B------:R-:W-:-:S13]  /*4f70*/  ISETP.GT.AND P6, PT, R5, -0x1, PT ;  /* 0xffffffff0500780c */ /* 0x000fda0003fc4270 */
[----:B------:R-:W-:Y:S05]  /*4f80*/  @P6 BRA `(.L_x_1679) ;  /* 0x0000000000246947 */ /* 0x000fea0003800000 */
[----:B------:R-:W-:Y:S01]  /*4f90*/  ULDC UR6, c[0x0][0x9e4] ;  /* 0x0002790000067ab9 */ /* 0x000fe20000000800 */
[----:B------:R-:W-:Y:S01]  /*4fa0*/  LOP3.LUT R5, RZ, R5, RZ, 0x33, !PT ;  /* 0x00000005ff057212 */ /* 0x000fe200078e33ff */
[----:B------:R-:W-:-:S05]  /*4fb0*/  IMAD.U32 R24, RZ, RZ, UR6 ;  /* 0x00000006ff187e24 */ /* 0x000fca000f8e00ff */
[----:B------:R-:W-:-:S13]  /*4fc0*/  ISETP.NE.AND P6, PT, R24, 0x1, PT ;  /* 0x000000011800780c */ /* 0x000fda0003fc5270 */
[----:B------:R-:W0:Y:S02]  /*4fd0*/  @P6 LDC.64 R28, c[0x0][0x9e8] ;  /* 0x00027a00ff1c6b82 */ /* 0x000e240000000a00 */
[----:B0-----:R-:W-:-:S05]  /*4fe0*/  @P6 IMAD.HI.U32 R4, R5, R28, RZ ;  /* 0x0000001c05046227 */ /* 0x001fca00078e00ff */
[----:B------:R-:W-:-:S04]  /*4ff0*/  @P6 SHF.R.U32.HI R5, RZ, R29, R4 ;  /* 0x0000001dff056219 */ /* 0x000fc80000011604 */
[----:B------:R-:W-:Y:S01]  /*5000*/  LOP3.LUT R5, RZ, R5, RZ, 0x33, !PT ;  /* 0x00000005ff057212 */ /* 0x000fe200078e33ff */
[----:B------:R-:W-:Y:S06]  /*5010*/  BRA `(.L_x_1680) ;  /* 0x0000000000187947 */ /* 0x000fec0003800000 */
.L_x_1679:
[----:B------:R-:W-:Y:S02]  /*5020*/  ULDC UR6, c[0x0][0x9e4] ;  /* 0x0002790000067ab9 */ /* 0x000fe40000000800 */
[----:B------:R-:W-:-:S04]  /*5030*/  MOV R24, UR6 ;  /* 0x0000000600187c02 */ /* 0x000fc80008000f00 */
[----:B------:R-:W-:-:S13]  /*5040*/  ISETP.NE.AND P6, PT, R24, 0x1, PT ;  /* 0x000000011800780c */ /* 0x000fda0003fc5270 */
[----:B------:R-:W0:Y:S02]  /*5050*/  @P6 LDC.64 R28, c[0x0][0x9e8] ;  /* 0x00027a00ff1c6b82 */ /* 0x000e240000000a00 */
[----:B0-----:R-:W-:-:S05]  /*5060*/  @P6 IMAD.HI.U32 R4, R5, R28, RZ ;  /* 0x0000001c05046227 */ /* 0x001fca00078e00ff */
[----:B------:R-:W-:-:S07]  /*5070*/  @P6 SHF.R.U32.HI R5, RZ, R29, R4 ;  /* 0x0000001dff056219 */ /* 0x000fce0000011604 */
.L_x_1680:
[----:B------:R-:W-:Y:S05]  /*5080*/  BSYNC B0 ;  /* 0x0000000000007941 */ /* 0x000fea0003800000 */
.L_x_1678:
[----:B------:R-:W-:-:S04]  /*5090*/  IMAD R5, R5, R24, -R30 ;  /* 0x0000001805057224 */ /* 0x000fc800078e0a1e */
[----:B------:R-:W-:-:S05]  /*50a0*/  IMAD.IADD R5, R5, 0x1, -R2 ;  /* 0x0000000105057824 */ /* 0x000fca00078e0a02 */
[----:B------:R-:W-:Y:S02]  /*50b0*/  VIADDMNMX R3, R5, R24, R3, PT ;  /* 0x0000001805037246 */ /* 0x000fe40003800103 */
[----:B------:R-:W-:-:S07]  /*50c0*/  VIMNMX R6, R6, R5, !PT ;  /* 0x0000000506067248 */ /* 0x000fce0007fe0100 */
.L_x_1677:
[----:B------:R-:W-:Y:S01]  /*50d0*/  ISETP.GT.AND P1, PT, R6, 0x1, !P1 ;  /* 0x000000010600780c */ /* 0x000fe20004f24270 */
[----:B------:R-:W-:Y:S01]  /*50e0*/  ULDC UR10, c[0x0][0x988] ;  /* 0x00026200000a7ab9 */ /* 0x000fe20000000800 */
[----:B------:R-:W-:Y:S01]  /*50f0*/  BAR.SYNC.DEFER_BLOCKING 0xf, 0x100 ;  /* 0x03c4000000007b1d */ /* 0x000fe20000010000 */
[----:B------:R-:W-:Y:S02]  /*5100*/  ISETP.NE.AND P6, PT, R11, RZ, PT ;  /* 0x000000ff0b00720c */ /* 0x000fe40003fc5270 */
[----:B------:R-:W-:Y:S02]  /*5110*/  ISETP.LT.OR P1, PT, R3, 0x2, P1 ;  /* 0x000000020300780c */ /* 0x000fe40000f21670 */
[----:B------:R-:W-:Y:S02]  /*5120*/  FMNMX.FTZ R5, R32, R56, !PT ;  /* 0x0000003820057209 */ /* 0x000fe40007810000 */
[----:B------:R-:W-:Y:S02]  /*5130*/  FSEL R11, R27, -INF , !P1 ;  /* 0xff8000001b0b7808 */ /* 0x000fe40004800000 */
[----:B------:R-:W-:-:S02]  /*5140*/  ISETP.NE.AND P1, PT, R25, RZ, PT ;  /* 0x000000ff1900720c */ /* 0x000fc40003f25270 */
[----:B------:R-:W-:Y:S02]  /*5150*/  FMNMX.FTZ R5, R58, R5, !PT ;  /* 0x000000053a057209 */ /* 0x000fe40007810000 */
[----:B------:R-:W-:Y:S02]  /*5160*/  ISETP.GT.AND P1, PT, R6, 0x9, !P1 ;  /* 0x000000090600780c */ /* 0x000fe40004f24270 */
[----:B------:R-:W-:Y:S02]  /*5170*/  FMNMX.FTZ R5, R60, R5, !PT ;  /* 0x000000053c057209 */ /* 0x000fe40007810000 */
[----:B------:R-:W-:Y:S02]  /*5180*/  ISETP.LT.OR P1, PT, R3, 0xa, P1 ;  /* 0x0000000a0300780c */ /* 0x000fe40000f21670 */
[----:B------:R-:W-:Y:S02]  /*5190*/  FMNMX.FTZ R5, R62, R5, !PT ;  /* 0x000000053e057209 */ /* 0x000fe40007810000 */
[----:B------:R-:W-:-:S02]  /*51a0*/  FSEL R13, R13, -INF , !P1 ;  /* 0xff8000000d0d7808 */ /* 0x000fc40004800000 */
[----:B------:R-:W-:Y:S02]  /*51b0*/  ISETP.NE.AND P1, PT, R39, RZ, PT ;  /* 0x000000ff2700720c */ /* 0x000fe40003f25270 */
[----:B------:R-:W-:Y:S02]  /*51c0*/  FMNMX.FTZ R5, R64, R5, !PT ;  /* 0x0000000540057209 */ /* 0x000fe40007810000 */
[----:B------:R-:W-:Y:S02]  /*51d0*/  ISETP.GT.AND P1, PT, R6, 0x10, !P1 ;  /* 0x000000100600780c */ /* 0x000fe40004f24270 */
[----:B------:R-:W-:Y:S02]  /*51e0*/  FMNMX.FTZ R5, R66, R5, !PT ;  /* 0x0000000542057209 */ /* 0x000fe40007810000 */
[----:B------:R-:W-:Y:S02]  /*51f0*/  ISETP.LT.OR P1, PT, R3, 0x11, P1 ;  /* 0x000000110300780c */ /* 0x000fe40000f21670 */
[----:B------:R-:W-:-:S02]  /*5200*/  FMNMX.FTZ R5, R68, R5, !PT ;  /* 0x0000000544057209 */ /* 0x000fc40007810000 */
[----:B------:R-:W-:Y:S02]  /*5210*/  FSEL R14, R14, -INF , !P1 ;  /* 0xff8000000e0e7808 */ /* 0x000fe40004800000 */
[----:B------:R-:W-:Y:S02]  /*5220*/  ISETP.NE.AND P1, PT, R57, RZ, PT ;  /* 0x000000ff3900720c */ /* 0x000fe40003f25270 */
[----:B------:R-:W-:Y:S02]  /*5230*/  FMNMX.FTZ R5, R70, R5, !PT ;  /* 0x0000000546057209 */ /* 0x000fe40007810000 */
[----:B------:R-:W-:Y:S02]  /*5240*/  ISETP.GT.AND P1, PT, R6, 0x11, !P1 ;  /* 0x000000110600780c */ /* 0x000fe40004f24270 */
[----:B------:R-:W-:Y:S02]  /*5250*/  FMNMX.FTZ R5, R72, R5, !PT ;  /* 0x0000000548057209 */ /* 0x000fe40007810000 */
[----:B------:R-:W-:-:S02]  /*5260*/  ISETP.LT.OR P1, PT, R3, 0x12, P1 ;  /* 0x000000120300780c */ /* 0x000fc40000f21670 */
[----:B------:R-:W-:Y:S02]  /*5270*/  FMNMX.FTZ R5, R44, R5, !PT ;  /* 0x000000052c057209 */ /* 0x000fe40007810000 */
[----:B------:R-:W-:Y:S02]  /*5280*/  FSEL R15, R15, -INF , !P1 ;  /* 0xff8000000f0f7808 */ /* 0x000fe40004800000 */
[----:B------:R-:W-:Y:S02]  /*5290*/  ISETP.NE.AND P1, PT, R33, RZ, PT ;  /* 0x000000ff2100720c */ /* 0x000fe40003f25270 */
[----:B------:R-:W-:Y:S02]  /*52a0*/  FMNMX.FTZ R5, R74, R5, !PT ;  /* 0x000000054a057209 */ /* 0x000fe40007810000 */
[----:B------:R-:W-:Y:S02]  /*52b0*/  ISETP.GT.AND P1, PT, R6, 0x18, !P1 ;  /* 0x000000180600780c */ /* 0x000fe40004f24270 */
[----:B------:R-:W-:-:S02]  /*52c0*/  FMNMX.FTZ R5, R48, R5, !PT ;  /* 0x0000000530057209 */ /* 0x000fc40007810000 */
[----:B------:R-:W-:Y:S02]  /*52d0*/  ISETP.LT.OR P1, PT, R3, 0x19, P1 ;  /* 0x000000190300780c */ /* 0x000fe40000f21670 */
[----:B------:R-:W-:Y:S02]  /*52e0*/  FMNMX.FTZ R5, R76, R5, !PT ;  /* 0x000000054c057209 */ /* 0x000fe40007810000 */
[----:B----4-:R-:W-:Y:S02]  /*52f0*/  FSEL R20, R20, -INF , !P1 ;  /* 0xff80000014147808 */ /* 0x010fe40004800000 */
[----:B------:R-:W-:Y:S02]  /*5300*/  ISETP.NE.AND P1, PT, R36, RZ, PT ;  /* 0x000000ff2400720c */ /* 0x000fe40003f25270 */
[----:B------:R-:W-:Y:S02]  /*5310*/  FMNMX.FTZ R5, R52, R5, !PT ;  /* 0x0000000534057209 */ /* 0x000fe40007810000 */
[----:B------:R-:W-:-:S02]  /*5320*/  ISETP.GT.AND P1, PT, R6, 0x19, !P1 ;  /* 0x000000190600780c */ /* 0x000fc40004f24270 */
[----:B------:R-:W-:Y:S02]  /*5330*/  FMNMX.FTZ R28, R78, R5, !PT ;  /* 0x000000054e1c7209 */ /* 0x000fe40007810000 */
[----:B------:R-:W-:Y:S02]  /*5340*/  ISETP.LT.OR P1, PT, R3, 0x1a, P1 ;  /* 0x0000001a0300780c */ /* 0x000fe40000f21670 */
[----:B------:R-:W-:Y:S01]  /*5350*/  ISETP.GT.AND P2, PT, R6, 0x8, !P2 ;  /* 0x000000080600780c */ /* 0x000fe20005744270 */
[----:B------:R-:W0:Y:S01]  /*5360*/  SHFL.BFLY PT, R5, R28, 0x2, 0x1f ;  /* 0x0c401f001c057f89 */ /* 0x000e2200000e0000 */
[----:B------:R-:W-:Y:S02]  /*5370*/  FSEL R21, R21, -INF , !P1 ;  /* 0xff80000015157808 */ /* 0x000fe40004800000 */
[----:B------:R-:W-:Y:S02]  /*5380*/  ISETP.NE.AND P1, PT, R37, RZ, PT ;  /* 0x000000ff2500720c */ /* 0x000fe40003f25270 */
[----:B------:R-:W-:-:S02]  /*5390*/  ISETP.LT.OR P2, PT, R3, 0x9, P2 ;  /* 0x000000090300780c */ /* 0x000fc40001741670 */
[----:B------:R-:W-:Y:S02]  /*53a0*/  ISETP.GT.AND P1, PT, R6, 0x20, !P1 ;  /* 0x000000200600780c */ /* 0x000fe40004f24270 */
[----:B------:R-:W-:Y:S02]  /*53b0*/  FSEL R10, R10, -INF , !P2 ;  /* 0xff8000000a0a7808 */ /* 0x000fe40005000000 */
[----:B------:R-:W-:Y:S02]  /*53c0*/  ISETP.LT.OR P1, PT, R3, 0x21, P1 ;  /* 0x000000210300780c */ /* 0x000fe40000f21670 */
[----:B------:R-:W-:Y:S02]  /*53d0*/  ISETP.NE.AND P2, PT, R40, RZ, PT ;  /* 0x000000ff2800720c */ /* 0x000fe40003f45270 */
[----:B------:R-:W-:Y:S02]  /*53e0*/  FSEL R24, R42, -INF , !P1 ;  /* 0xff8000002a187808 */ /* 0x000fe40004800000 */
[----:B------:R-:W-:-:S02]  /*53f0*/  ISETP.GT.AND P1, PT, R6, 0x21, !P2 ;  /* 0x000000210600780c */ /* 0x000fc40005724270 */
[----:B------:R-:W-:Y:S02]  /*5400*/  ISETP.NE.AND P2, PT, R59, RZ, PT ;  /* 0x000000ff3b00720c */ /* 0x000fe40003f45270 */
[----:B------:R-:W-:Y:S02]  /*5410*/  ISETP.LT.OR P1, PT, R3, 0x22, P1 ;  /* 0x000000220300780c */ /* 0x000fe40000f21670 */
[C---:B------:R-:W-:Y:S02]  /*5420*/  ISETP.GT.AND P2, PT, R6.reuse, 0x29, !P2 ;  /* 0x000000290600780c */ /* 0x040fe40005744270 */
[----:B------:R-:W-:Y:S02]  /*5430*/  FSEL R25, R43, -INF , !P1 ;  /* 0xff8000002b197808 */ /* 0x000fe40004800000 */
[----:B------:R-:W-:Y:S02]  /*5440*/  ISETP.GT.AND P1, PT, R6, RZ, !P6 ;  /* 0x000000ff0600720c */ /* 0x000fe40007724270 */
[----:B0-----:R-:W-:-:S02]  /*5450*/  FMNMX.FTZ R29, R28, R5, !PT ;  /* 0x000000051c1d7209 */ /* 0x001fc40007810000 */
[----:B------:R-:W-:Y:S02]  /*5460*/  ISETP.LT.OR P1, PT, R3, 0x1, P1 ;  /* 0x000000010300780c */ /* 0x000fe40000f21670 */
[----:B------:R-:W-:Y:S01]  /*5470*/  ISETP.NE.AND P6, PT, R38, RZ, PT ;  /* 0x000000ff2600720c */ /* 0x000fe20003fc5270 */
[----:B------:R-:W0:Y:S01]  /*5480*/  SHFL.BFLY PT, R30, R29, 0x1, 0x1f ;  /* 0x0c201f001d1e7f89 */ /* 0x000e2200000e0000 */
[----:B------:R-:W-:Y:S02]  /*5490*/  FSEL R4, R26, -INF , !P1 ;  /* 0xff8000001a047808 */ /* 0x000fe40004800000 */
[----:B------:R-:W-:Y:S02]  /*54a0*/  ISETP.NE.AND P1, PT, R41, RZ, PT ;  /* 0x000000ff2900720c */ /* 0x000fe40003f25270 */
[----:B------:R-:W-:Y:S02]  /*54b0*/  FMNMX.FTZ R5, R4, R11, !PT ;  /* 0x0000000b04057209 */ /* 0x000fe40007810000 */
[----:B------:R-:W-:-:S02]  /*54c0*/  ISETP.GT.AND P1, PT, R6, 0x28, !P1 ;  /* 0x000000280600780c */ /* 0x000fc40004f24270 */
[----:B------:R-:W-:Y:S02]  /*54d0*/  FMNMX.FTZ R26, R10, R5, !PT ;  /* 0x000000050a1a7209 */ /* 0x000fe40007810000 */
[----:B------:R-:W-:Y:S02]  /*54e0*/  ISETP.LT.OR P1, PT, R3, 0x29, P1 ;  /* 0x000000290300780c */ /* 0x000fe40000f21670 */
[----:B------:R-:W-:Y:S02]  /*54f0*/  FMNMX.FTZ R5, R13, R26, !PT ;  /* 0x0000001a0d057209 */ /* 0x000fe40007810000 */
[----:B------:R-:W-:Y:S02]  /*5500*/  ISETP.GT.AND P3, PT, R6, 0x30, !P3 ;  /* 0x000000300600780c */ /* 0x000fe40005f64270 */
[----:B------:R-:W-:Y:S02]  /*5510*/  FMNMX.FTZ R26, R14, R5, !PT ;  /* 0x000000050e1a7209 */ /* 0x000fe40007810000 */
[----:B------:R-:W-:-:S02]  /*5520*/  ISETP.LT.OR P2, PT, R3, 0x2a, P2 ;  /* 0x0000002a0300780c */ /* 0x000fc40001741670 */
[----:B------:R-:W-:Y:S02]  /*5530*/  FMNMX.FTZ R27, R15, R26, !PT ;  /* 0x0000001a0f1b7209 */ /* 0x000fe40007810000 */
[----:B------:R-:W-:Y:S02]  /*5540*/  FSEL R26, R46, -INF , !P1 ;  /* 0xff8000002e1a7808 */ /* 0x000fe40004800000 */
[----:B------:R-:W-:Y:S02]  /*5550*/  FMNMX.FTZ R28, R20, R27, !PT ;  /* 0x0000001b141c7209 */ /* 0x000fe40007810000 */
[----:B0-----:R-:W-:Y:S02]  /*5560*/  FMNMX.FTZ R5, R29, R30, !PT ;  /* 0x0000001e1d057209 */ /* 0x001fe40007810000 */
[----:B------:R-:W-:Y:S02]  /*5570*/  FMNMX.FTZ R27, R21, R28, !PT ;  /* 0x0000001c151b7209 */ /* 0x000fe40007810000 */
[C---:B------:R-:W-:Y:S01]  /*5580*/  FSETP.NEU.FTZ.AND P1, PT, R5.reuse, -INF , PT ;  /* 0xff8000000500780b */ /* 0x040fe20003f3d000 */
[----:B------:R-:W-:Y:S01]  /*5590*/  FMUL.FTZ R29, R5, UR10 ;  /* 0x0000000a051d7c20 */ /* 0x000fe20008410000 */
[----:B------:R-:W-:-:S02]  /*55a0*/  FMNMX.FTZ R28, R24, R27, !PT ;  /* 0x0000001b181c7209 */ /* 0x000fc40007810000 */
[C---:B------:R-:W-:Y:S02]  /*55b0*/  ISETP.GT.AND P4, PT, R6.reuse, 0x31, !P4 ;  /* 0x000000310600780c */ /* 0x040fe40006784270 */
[----:B------:R-:W-:Y:S02]  /*55c0*/  FSEL R33, R29, RZ, P1 ;  /* 0x000000ff1d217208 */ /* 0x000fe40000800000 */
[----:B------:R-:W-:Y:S02]  /*55d0*/  FMNMX.FTZ R29, R25, R28, !PT ;  /* 0x0000001c191d7209 */ /* 0x000fe40007810000 */
[----:B------:R-:W-:Y:S01]  /*55e0*/  ISETP.GT.AND P5, PT, R6, 0x38, !P5 ;  /* 0x000000380600780c */ /* 0x000fe20006fa4270 */
[--C-:B------:R-:W-:Y:S01]  /*55f0*/  FFMA.FTZ R32, R32, UR10, -R33.reuse ;  /* 0x0000000a20207c23 */ /* 0x100fe20008010821 */
[----:B------:R-:W-:Y:S01]  /*5600*/  ISETP.GT.AND P1, PT, R6, 0x39, !P6 ;  /* 0x000000390600780c */ /* 0x000fe20007724270 */
[--C-:B------:R-:W-:Y:S01]  /*5610*/  FFMA.FTZ R36, R60, UR10, -R33.reuse ;  /* 0x0000000a3c247c23 */ /* 0x100fe20008010821 */
[----:B------:R-:W-:Y:S01]  /*5620*/  ISETP.LT.OR P3, PT, R3, 0x31, P3 ;  /* 0x000000310300780c */ /* 0x000fe20001f61670 */
[----:B------:R0:W-:Y:S01]  /*5630*/  MUFU.EX2 R156, R32 ;  /* 0x00000020009c7308 */ /* 0x0001e20000000800 */
[----:B------:R-:W-:Y:S01]  /*5640*/  FSEL R27, R47, -INF , !P2 ;  /* 0xff8000002f1b7808 */ /* 0x000fe20005000000 */
[--C-:B------:R-:W-:Y:S01]  /*5650*/  FFMA.FTZ R34, R56, UR10, -R33.reuse ;  /* 0x0000000a38227c23 */ /* 0x100fe20008010821 */
[----:B------:R-:W-:Y:S01]  /*5660*/  FMNMX.FTZ R6, R26, R29, !PT ;  /* 0x0000001d1a067209 */ /* 0x000fe20007810000 */
[--C-:B------:R-:W-:Y:S01]  /*5670*/  FFMA.FTZ R38, R62, UR10, -R33.reuse ;  /* 0x0000000a3e267c23 */ /* 0x100fe20008010821 */
[----:B------:R-:W-:Y:S01]  /*5680*/  ISETP.LT.OR P4, PT, R3, 0x32, P4 ;  /* 0x000000320300780c */ /* 0x000fe20002781670 */
[--C-:B------:R-:W-:Y:S01]  /*5690*/  FFMA.FTZ R40, R66, UR10, -R33.reuse ;  /* 0x0000000a42287c23 */ /* 0x100fe20008010821 */
[----:B------:R-:W-:Y:S01]  /*56a0*/  FSEL R28, R50, -INF , !P3 ;  /* 0xff800000321c7808 */ /* 0x000fe20005800000 */
[----:B------:R1:W-:Y:S01]  /*56b0*/  MUFU.EX2 R37, R36 ;  /* 0x0000002400257308 */ /* 0x0003e20000000800 */
[----:B------:R-:W-:Y:S01]  /*56c0*/  FMNMX.FTZ R31, R27, R6, !PT ;  /* 0x000000061b1f7209 */ /* 0x000fe20007810000 */
[--C-:B0-----:R-:W-:Y:S01]  /*56d0*/  FFMA.FTZ R32, R58, UR10, -R33.reuse ;  /* 0x0000000a3a207c23 */ /* 0x101fe20008010821 */
[----:B------:R-:W-:Y:S01]  /*56e0*/  ISETP.LT.OR P5, PT, R3, 0x39, P5 ;  /* 0x000000390300780c */ /* 0x000fe20002fa1670 */
[--C-:B------:R-:W-:Y:S01]  /*56f0*/  FFMA.FTZ R41, R68, UR10, -R33.reuse ;  /* 0x0000000a44297c23 */ /* 0x100fe20008010821 */
[----:B------:R-:W-:Y:S01]  /*5700*/  FSEL R29, R51, -INF , !P4 ;  /* 0xff800000331d7808 */ /* 0x000fe20006000000 */
[--C-:B------:R-:W-:Y:S01]  /*5710*/  FFMA.FTZ R42, R70, UR10, -R33.reuse ;  /* 0x0000000a462a7c23 */ /* 0x100fe20008010821 */
[----:B------:R-:W-:Y:S01]  /*5720*/  FMNMX.FTZ R6, R28, R31, !PT ;  /* 0x0000001f1c067209 */ /* 0x000fe20007810000 */
[----:B------:R-:W-:Y:S01]  /*5730*/  MUFU.EX2 R158, R32 ;  /* 0x00000020009e7308 */ /* 0x000fe20000000800 */
[----:B------:R-:W-:Y:S01]  /*5740*/  ISETP.LT.OR P1, PT, R3, 0x3a, P1 ;  /* 0x0000003a0300780c */ /* 0x000fe20000f21670 */
[--C-:B-1----:R-:W-:Y:S01]  /*5750*/  FFMA.FTZ R36, R72, UR10, -R33.reuse ;  /* 0x0000000a48247c23 */ /* 0x102fe20008010821 */
[----:B------:R-:W-:Y:S01]  /*5760*/  FSEL R3, R54, -INF , !P5 ;  /* 0xff80000036037808 */ /* 0x000fe20006800000 */
[--C-:B------:R-:W-:Y:S01]  /*5770*/  FFMA.FTZ R46, R48, UR10, -R33.reuse ;  /* 0x0000000a302e7c23 */ /* 0x100fe20008010821 */
[----:B------:R-:W-:Y:S01]  /*5780*/  FMNMX.FTZ R6, R29, R6, !PT ;  /* 0x000000061d067209 */ /* 0x000fe20007810000 */
[----:B------:R-:W-:Y:S01]  /*5790*/  FFMA.FTZ R47, R76, UR10, -R33 ;  /* 0x0000000a4c2f7c23 */ /* 0x000fe20008010821 */
[----:B------:R-:W-:Y:S01]  /*57a0*/  FSEL R30, R55, -INF , !P1 ;  /* 0xff800000371e7808 */ /* 0x000fe20004800000 */
[----:B------:R-:W-:Y:S01]  /*57b0*/  MUFU.EX2 R43, R36 ;  /* 0x00000024002b7308 */ /* 0x000fe20000000800 */
[----:B------:R-:W-:-:S04]  /*57c0*/  FMNMX.FTZ R31, R3, R6, !PT ;  /* 0x00000006031f7209 */ /* 0x000fc80007810000 */
[----:B------:R-:W-:-:S03]  /*57d0*/  FMNMX.FTZ R31, R30, R31, !PT ;  /* 0x0000001f1e1f7209 */ /* 0x000fc60007810000 */
[----:B------:R0:W-:Y:S02]  /*57e0*/  MUFU.EX2 R35, R34 ;  /* 0x0000002200237308 */ /* 0x0001e40000000800 */
[----:B------:R-:W1:Y:S06]  /*57f0*/  SHFL.BFLY PT, R6, R31, 0x2, 0x1f ;  /* 0x0c401f001f067f89 */ /* 0x000e6c00000e0000 */
[----:B------:R-:W-:Y:S01]  /*5800*/  MUFU.EX2 R38, R38 ;  /* 0x0000002600267308 */ /* 0x000fe20000000800 */
[----:B0-----:R-:W-:-:S07]  /*5810*/  FFMA.FTZ R34, R64, UR10, -R33 ;  /* 0x0000000a40227c23 */ /* 0x001fce0008010821 */
[----:B------:R0:W2:Y:S08]  /*5820*/  MUFU.EX2 R39, R34 ;  /* 0x0000002200277308 */ /* 0x0000b00000000800 */
[----:B------:R-:W-:Y:S01]  /*5830*/  MUFU.EX2 R40, R40 ;  /* 0x0000002800287308 */ /* 0x000fe20000000800 */
[--C-:B0-----:R-:W-:Y:S01]  /*5840*/  FFMA.FTZ R34, R44, UR10, -R33.reuse ;  /* 0x0000000a2c227c23 */ /* 0x101fe20008010821 */
[----:B-1----:R-:W-:Y:S01]  /*5850*/  FMNMX.FTZ R32, R31, R6, !PT ;  /* 0x000000061f207209 */ /* 0x002fe20007810000 */
[----:B------:R-:W-:-:S04]  /*5860*/  FFMA.FTZ R44, R74, UR10, -R33 ;  /* 0x0000000a4a2c7c23 */ /* 0x000fc80008010821 */
[----:B------:R-:W0:Y:S01]  /*5870*/  SHFL.BFLY PT, R31, R32, 0x1, 0x1f ;  /* 0x0c201f00201f7f89 */ /* 0x000e2200000e0000 */
[----:B------:R-:W-:Y:S01]  /*5880*/  MUFU.EX2 R45, R44 ;  /* 0x0000002c002d7308 */ /* 0x000fe20000000800 */
[----:B--2---:R-:W-:-:S07]  /*5890*/  F2FP.BF16.F32.PACK_AB R160, R39, R38 ;  /* 0x0000002627a0723e */ /* 0x004fce00000010ff */
[----:B------:R-:W1:Y:S08]  /*58a0*/  MUFU.EX2 R41, R41 ;  /* 0x0000002900297308 */ /* 0x000e700000000800 */
[----:B------:R-:W2:Y:S01]  /*58b0*/  MUFU.EX2 R42, R42 ;  /* 0x0000002a002a7308 */ /* 0x000ea20000000800 */
[----:B0-----:R-:W-:Y:S01]  /*58c0*/  FMNMX.FTZ R6, R32, R31, !PT ;  /* 0x0000001f20067209 */ /* 0x001fe20007810000 */
[--C-:B------:R-:W-:Y:S01]  /*58d0*/  FFMA.FTZ R31, R52, UR10, -R33.reuse ;  /* 0x0000000a341f7c23 */ /* 0x100fe20008010821 */
[----:B------:R-:W-:-:S05]  /*58e0*/  FFMA.FTZ R33, R78, UR10, -R33 ;  /* 0x0000000a4e217c23 */ /* 0x000fca0008010821 */
[----:B------:R-:W0:Y:S01]  /*58f0*/  MUFU.EX2 R34, R34 ;  /* 0x0000002200227308 */ /* 0x000e220000000800 */
[C---:B------:R-:W-:Y:S01]  /*5900*/  FSETP.NEU.FTZ.AND P1, PT, R6.reuse, -INF , PT ;  /* 0xff8000000600780b */ /* 0x040fe20003f3d000 */
[----:B------:R-:W-:Y:S01]  /*5910*/  FMUL.FTZ R32, R6, UR10 ;  /* 0x0000000a06207c20 */ /* 0x000fe20008410000 */
[----:B-1----:R-:W-:-:S04]  /*5920*/  F2FP.BF16.F32.PACK_AB R162, R41, R40 ;  /* 0x0000002829a2723e */ /* 0x002fc800000010ff */
[----:B------:R-:W-:Y:S01]  /*5930*/  FSEL R36, R32, RZ, P1 ;  /* 0x000000ff20247208 */ /* 0x000fe20000800000 */
[----:B------:R-:W-:Y:S01]  /*5940*/  MUFU.EX2 R46, R46 ;  /* 0x0000002e002e7308 */ /* 0x000fe20000000800 */
[----:B--2---:R-:W-:-:S03]  /*5950*/  F2FP.BF16.F32.PACK_AB R164, R43, R42 ;  /* 0x0000002a2ba4723e */ /* 0x004fc600000010ff */
        /* <DEDUP_REMOVED lines=13> */
[--C-:B------:R-:W-:Y:S01]  /*5a30*/  FFMA.FTZ R28, R28, UR10, -R36.reuse ;  /* 0x0000000a1c1c7c23 */ /* 0x100fe20008010824 */
[----:B------:R-:W1:Y:S01]  /*5a40*/  MUFU.EX2 R11, R11 ;  /* 0x0000000b000b7308 */ /* 0x000e620000000800 */
[--C-:B------:R-:W-:Y:S01]  /*5a50*/  FFMA.FTZ R29, R29, UR10, -R36.reuse ;  /* 0x0000000a1d1d7c23 */ /* 0x100fe20008010824 */
[--C-:B------:R-:W-:Y:S01]  /*5a60*/  FFMA.FTZ R3, R3, UR10, -R36.reuse ;  /* 0x0000000a03037c23 */ /* 0x100fe20008010824 */
[----:B------:R-:W-:Y:S01]  /*5a70*/  FFMA.FTZ R30, R30, UR10, -R36 ;  /* 0x0000000a1e1e7c23 */ /* 0x000fe20008010824 */
[----:B0-----:R-:W-:-:S04]  /*5a80*/  F2FP.BF16.F32.PACK_AB R166, R45, R34 ;  /* 0x000000222da6723e */ /* 0x001fc800000010ff */
[----:B------:R-:W-:Y:S08]  /*5a90*/  MUFU.EX2 R10, R10 ;  /* 0x0000000a000a7308 */ /* 0x000ff00000000800 */
[----:B------:R-:W0:Y:S01]  /*5aa0*/  MUFU.EX2 R13, R13 ;  /* 0x0000000d000d7308 */ /* 0x000e220000000800 */
[----:B-1----:R-:W-:-:S07]  /*5ab0*/  F2FP.BF16.F32.PACK_AB R157, R11, R4 ;  /* 0x000000040b9d723e */ /* 0x002fce00000010ff */
[----:B------:R1:W-:Y:S08]  /*5ac0*/  MUFU.EX2 R32, R33 ;  /* 0x0000002100207308 */ /* 0x0003f00000000800 */
[----:B------:R-:W2:Y:S01]  /*5ad0*/  MUFU.EX2 R14, R14 ;  /* 0x0000000e000e7308 */ /* 0x000ea20000000800 */
[----:B-1----:R-:W-:Y:S01]  /*5ae0*/  FADD.FTZ R33, R156, R35 ;  /* 0x000000239c217221 */ /* 0x002fe20000010000 */
[----:B------:R-:W-:-:S02]  /*5af0*/  F2FP.BF16.F32.PACK_AB R156, R35, R156 ;  /* 0x0000009c239c723e */ /* 0x000fc400000010ff */
[----:B0-----:R-:W-:Y:S01]  /*5b00*/  F2FP.BF16.F32.PACK_AB R159, R13, R10 ;  /* 0x0000000a0d9f723e */ /* 0x001fe200000010ff */
[----:B------:R-:W-:Y:S01]  /*5b10*/  FADD.FTZ R44, R158, R33 ;  /* 0x000000219e2c7221 */ /* 0x000fe20000010000 */
[----:B------:R-:W-:Y:S01]  /*5b20*/  FADD.FTZ R33, R4, R11 ;  /* 0x0000000b04217221 */ /* 0x000fe20000010000 */
[C---:B------:R-:W-:Y:S01]  /*5b30*/  F2FP.BF16.F32.PACK_AB R158, R37.reuse, R158 ;  /* 0x0000009e259e723e */ /* 0x040fe200000010ff */
[----:B------:R-:W0:Y:S01]  /*5b40*/  MUFU.EX2 R15, R15 ;  /* 0x0000000f000f7308 */ /* 0x000e220000000800 */
[----:B------:R-:W-:Y:S01]  /*5b50*/  FADD.FTZ R49, R37, R44 ;  /* 0x0000002c25317221 */ /* 0x000fe20000010000 */
[----:B------:R-:W-:Y:S02]  /*5b60*/  FADD.FTZ R44, R10, R33 ;  /* 0x000000210a2c7221 */ /* 0x000fe40000010000 */
[----:B------:R1:W-:Y:S01]  /*5b70*/  STSM.16.M88.4 [R18+0x26800], R156 ;  /* 0x0268009c12007844 */ /* 0x0003e20000000200 */
[----:B------:R-:W-:Y:S01]  /*5b80*/  FADD.FTZ R48, R38, R49 ;  /* 0x0000003126307221 */ /* 0x000fe20000010000 */
[----:B------:R-:W-:-:S02]  /*5b90*/  FADD.FTZ R33, R13, R44 ;  /* 0x0000002c0d217221 */ /* 0x000fc40000010000 */
[----:B------:R-:W3:Y:S01]  /*5ba0*/  MUFU.EX2 R20, R20 ;  /* 0x0000001400147308 */ /* 0x000ee20000000800 */
[----:B------:R-:W-:Y:S01]  /*5bb0*/  FADD.FTZ R49, R39, R48 ;  /* 0x0000003027317221 */ /* 0x000fe20000010000 */
[----:B--2---:R-:W-:-:S03]  /*5bc0*/  FADD.FTZ R36, R14, R33 ;  /* 0x000000210e247221 */ /* 0x004fc60000010000 */
[----:B------:R-:W-:-:S03]  /*5bd0*/  FADD.FTZ R44, R40, R49 ;  /* 0x00000031282c7221 */ /* 0x000fc60000010000 */
[----:B------:R-:W2:Y:S01]  /*5be0*/  MUFU.EX2 R21, R21 ;  /* 0x0000001500157308 */ /* 0x000ea20000000800 */
[----:B0-----:R-:W-:Y:S01]  /*5bf0*/  FADD.FTZ R33, R15, R36 ;  /* 0x000000240f217221 */ /* 0x001fe20000010000 */
[----:B------:R-:W-:Y:S01]  /*5c00*/  FADD.FTZ R35, R41, R44 ;  /* 0x0000002c29237221 */ /* 0x000fe20000010000 */
[----:B------:R-:W-:-:S03]  /*5c10*/  F2FP.BF16.F32.PACK_AB R161, R15, R14 ;  /* 0x0000000e0fa1723e */ /* 0x000fc600000010ff */
[----:B------:R-:W-:Y:S02]  /*5c20*/  FADD.FTZ R38, R42, R35 ;  /* 0x000000232a267221 */ /* 0x000fe40000010000 */
[----:B------:R-:W0:Y:S01]  /*5c30*/  MUFU.EX2 R24, R24 ;  /* 0x0000001800187308 */ /* 0x000e220000000800 */
[----:B---3--:R-:W-:Y:S01]  /*5c40*/  FADD.FTZ R36, R20, R33 ;  /* 0x0000002114247221 */ /* 0x008fe20000010000 */
[----:B------:R-:W-:-:S06]  /*5c50*/  FADD.FTZ R35, R43, R38 ;  /* 0x000000262b237221 */ /* 0x000fcc0000010000 */
[----:B------:R-:W3:Y:S01]  /*5c60*/  MUFU.EX2 R25, R25 ;  /* 0x0000001900197308 */ /* 0x000ee20000000800 */
[C---:B--2---:R-:W-:Y:S01]  /*5c70*/  FADD.FTZ R33, R21.reuse, R36 ;  /* 0x0000002415217221 */ /* 0x044fe20000010000 */
[----:B------:R-:W-:-:S05]  /*5c80*/  F2FP.BF16.F32.PACK_AB R163, R21, R20 ;  /* 0x0000001415a3723e */ /* 0x000fca00000010ff */
[----:B------:R1:W-:Y:S01]  /*5c90*/  STSM.16.M88.4 [R19], R160 ;  /* 0x000000a013007844 */ /* 0x0003e20000000200 */
[----:B------:R-:W2:Y:S01]  /*5ca0*/  MUFU.EX2 R26, R26 ;  /* 0x0000001a001a7308 */ /* 0x000ea20000000800 */
[----:B0-----:R-:W-:-:S07]  /*5cb0*/  FADD.FTZ R4, R24, R33 ;  /* 0x0000002118047221 */ /* 0x001fce0000010000 */
[----:B------:R-:W0:Y:S01]  /*5cc0*/  MUFU.EX2 R27, R27 ;  /* 0x0000001b001b7308 */ /* 0x000e220000000800 */
[C---:B---3--:R-:W-:Y:S01]  /*5cd0*/  FADD.FTZ R11, R25.reuse, R4 ;  /* 0x00000004190b7221 */ /* 0x048fe20000010000 */
[----:B------:R-:W-:Y:S01]  /*5ce0*/  FADD.FTZ R4, R34, R35 ;  /* 0x0000002322047221 */ /* 0x000fe20000010000 */
[----:B------:R-:W-:-:S03]  /*5cf0*/  F2FP.BF16.F32.PACK_AB R165, R25, R24 ;  /* 0x0000001819a5723e */ /* 0x000fc600000010ff */
[----:B------:R-:W-:Y:S02]  /*5d00*/  FADD.FTZ R45, R45, R4 ;  /* 0x000000042d2d7221 */ /* 0x000fe40000010000 */
[----:B------:R-:W3:Y:S01]  /*5d10*/  MUFU.EX2 R47, R47 ;  /* 0x0000002f002f7308 */ /* 0x000ee20000000800 */
[----:B--2---:R-:W-:-:S07]  /*5d20*/  FADD.FTZ R10, R26, R11 ;  /* 0x0000000b1a0a7221 */ /* 0x004fce0000010000 */
[----:B------:R-:W-:Y:S01]  /*5d30*/  MUFU.EX2 R28, R28 ;  /* 0x0000001c001c7308 */ /* 0x000fe20000000800 */
[C---:B0-----:R-:W-:Y:S01]  /*5d40*/  F2FP.BF16.F32.PACK_AB R167, R27.reuse, R26 ;  /* 0x0000001a1ba7723e */ /* 0x041fe200000010ff */
[----:B------:R-:W-:-:S04]  /*5d50*/  FADD.FTZ R27, R27, R10 ;  /* 0x0000000a1b1b7221 */ /* 0x000fc80000010000 */
[----:B------:R1:W-:Y:S02]  /*5d60*/  STSM.16.M88.4 [R23], R164 ;  /* 0x000000a417007844 */ /* 0x0003e40000000200 */
[----:B------:R-:W0:Y:S01]  /*5d70*/  MUFU.EX2 R29, R29 ;  /* 0x0000001d001d7308 */ /* 0x000e220000000800 */
[----:B---3--:R-:W-:Y:S01]  /*5d80*/  F2FP.BF16.F32.PACK_AB R168, R47, R46 ;  /* 0x0000002e2fa8723e */ /* 0x008fe200000010ff */
[----:B------:R-:W-:-:S04]  /*5d90*/  FADD.FTZ R46, R46, R45 ;  /* 0x0000002d2e2e7221 */ /* 0x000fc80000010000 */
[----:B------:R-:W-:Y:S02]  /*5da0*/  FADD.FTZ R46, R47, R46 ;  /* 0x0000002e2f2e7221 */ /* 0x000fe40000010000 */
[----:B------:R-:W2:Y:S08]  /*5db0*/  MUFU.EX2 R31, R31 ;  /* 0x0000001f001f7308 */ /* 0x000eb00000000800 */
[----:B------:R-:W3:Y:S01]  /*5dc0*/  MUFU.EX2 R3, R3 ;  /* 0x0000000300037308 */ /* 0x000ee20000000800 */
[----:B0-----:R-:W-:Y:S01]  /*5dd0*/  F2FP.BF16.F32.PACK_AB R169, R29, R28 ;  /* 0x0000001c1da9723e */ /* 0x001fe200000010ff */
[----:B------:R-:W-:-:S04]  /*5de0*/  FADD.FTZ R28, R28, R27 ;  /* 0x0000001b1c1c7221 */ /* 0x000fc80000010000 */
[----:B------:R-:W-:Y:S02]  /*5df0*/  FADD.FTZ R28, R29, R28 ;  /* 0x0000001c1d1c7221 */ /* 0x000fe40000010000 */
[----:B------:R-:W0:Y:S01]  /*5e00*/  MUFU.EX2 R30, R30 ;  /* 0x0000001e001e7308 */ /* 0x000e220000000800 */
[----:B--2---:R-:W-:Y:S01]  /*5e10*/  F2FP.BF16.F32.PACK_AB R170, R32, R31 ;  /* 0x0000001f20aa723e */ /* 0x004fe200000010ff */
[----:B------:R-:W-:Y:S01]  /*5e20*/  FADD.FTZ R31, R31, R46 ;  /* 0x0000002e1f1f7221 */ /* 0x000fe20000010000 */
[----:B---3--:R-:W-:Y:S01]  /*5e30*/  FADD.FTZ R11, R3, R28 ;  /* 0x0000001c030b7221 */ /* 0x008fe20000010000 */
[----:B0-----:R-:W-:Y:S02]  /*5e40*/  F2FP.BF16.F32.PACK_AB R171, R30, R3 ;  /* 0x000000031eab723e */ /* 0x001fe400000010ff */
[----:B------:R-:W-:Y:S01]  /*5e50*/  FADD.FTZ R3, R32, R31 ;  /* 0x0000001f20037221 */ /* 0x000fe20000010000 */
[----:B------:R-:W-:Y:S02]  /*5e60*/  FADD.FTZ R4, R30, R11 ;  /* 0x0000000b1e047221 */ /* 0x000fe40000010000 */
[----:B------:R1:W-:Y:S01]  /*5e70*/  STSM.16.M88.4 [R22], R168 ;  /* 0x000000a816007844 */ /* 0x0003e20000000200 */
[----:B------:R-:W-:Y:S05]  /*5e80*/  @!P0 BRA `(.L_x_1681) ;  /* 0x0000000000048947 */ /* 0x000fea0003800000 */
[----:B------:R-:W-:Y:S01]  /*5e90*/  BPT.TRAP 0x1 ;  /* 0x000000040000795c */ /* 0x000fe20000300000 */
.L_x_1681:
[----:B------:R0:W2:Y:S01]  /*5ea0*/  SYNCS.PHASECHK.TRANS64.TRYWAIT P1, [R7+URZ+0x28c50], R8 ;  /* 0x028c5008070075a7 */ /* 0x0000a2000802017f */
[----:B------:R-:W-:Y:S05]  /*5eb0*/  @!P0 BRA `(.L_x_1682) ;  /* 0x0000000000048947 */ /* 0x000fea0003800000 */
[----:B------:R-:W-:Y:S01]  /*5ec0*/  BPT.TRAP 0x1 ;  /* 0x000000040000795c */ /* 0x000fe20000300000 */
.L_x_1682:
[----:B--2---:R-:W-:Y:S05]  /*5ed0*/  @P1 BRA `(.L_x_1683) ;  /* 0x0000000000081947 */ /* 0x004fea0003800000 */
[----:B------:R-:W2:Y:S02]  /*5ee0*/  SYNCS.PHASECHK.TRANS64.TRYWAIT P1, [R7+URZ+0x28c50], R8 ;  /* 0x028c5008070075a7 */ /* 0x000ea4000802017f */
[----:B--2---:R-:W-:Y:S05]  /*5ef0*/  @!P1 BRA `(.L_x_1684) ;  /* 0x000000ec00d09947 */ /* 0x004fea0003800000 */
.L_x_1683:
        /* <DEDUP_REMOVED lines=34> */
.L_x_1685:
[----:B------:R-:W-:Y:S01]  /*6120*/  UISETP.NE.AND UP1, UPT, UR51, URZ, UPT ;  /* 0x0000003f3300728c */ /* 0x000fe2000bf25270 */
[----:B------:R-:W-:Y:S01]  /*6130*/  R2UR UR11, R7 ;  /* 0x00000000070b72ca */ /* 0x000fe200000e0000 */
[----:B------:R-:W-:Y:S01]  /*6140*/  UISETP.NE.AND UP0, UPT, UR50, URZ, UPT ;  /* 0x0000003f3200728c */ /* 0x000fe2000bf05270 */
[----:B0-2---:R-:W-:Y:S01]  /*6150*/  IMAD R7, R9, UR49, -R12 ;  /* 0x0000003109077c24 */ /* 0x005fe2000f8e0a0c */
[----:B------:R-:W-:-:S04]  /*6160*/  UMOV UR14, UR44 ;  /* 0x0000002c000e7c82 */ /* 0x000fc80008000000 */
[----:B------:R-:W-:-:S03]  /*6170*/  PLOP3.LUT P1, PT, PT, PT, UP0, 0x40, 0x0 ;  /* 0x000000000000781c */ /* 0x000fc60003f2e808 */
[----:B------:R-:W-:Y:S01]  /*6180*/  @UP1 ULDC UR6, c[0x0][0x44c] ;  /* 0x0001130000061ab9 */ /* 0x000fe20000000800 */
[----:B------:R-:W-:Y:S01]  /*6190*/  @UP1 ULDC UR18, c[0x0][0x450] ;  /* 0x0001140000121ab9 */ /* 0x000fe20000000800 */
[----:B------:R-:W-:Y:S02]  /*61a0*/  UIMAD.WIDE.U32 UR6, UR44, UR6, URZ ;  /* 0x000000062c0672a5 */ /* 0x000fe4000f8e003f */
[----:B------:R-:W-:Y:S02]  /*61b0*/  UIADD3 UR11, UR11, 0x28c60, URZ ;  /* 0x00028c600b0b7890 */ /* 0x000fe4000fffe03f */
[----:B------:R-:W-:Y:S02]  /*61c0*/  @UP1 USHF.R.U32.HI UR14, URZ, UR18, UR7 ;  /* 0x000000123f0e1299 */ /* 0x000fe40008011607 */
[----:B------:R-:W-:-:S04]  /*61d0*/  UPRMT UR11, UR40, 0x654, UR11 ;  /* 0x00000654280b7896 */ /* 0x000fc8000800000b */
[----:B------:R-:W-:-:S04]  /*61e0*/  VIADD R7, R7, UR14 ;  /* 0x0000000e07077c36 */ /* 0x000fc80008000000 */
[----:B------:R-:W-:Y:S01]  /*61f0*/  VIADD R8, R7, UR15 ;  /* 0x0000000f07087c36 */ /* 0x000fe20008000000 */
[----:B------:R-:W-:Y:S04]  /*6200*/  SYNCS.ARRIVE.TRANS64.RED.A1T0 RZ, [UR11], RZ ;  /* 0x000000ffffff79a7 */ /* 0x000fe8000810040b */
[----:B------:R-:W-:Y:S01]  /*6210*/  R2UR UR11, R8 ;  /* 0x00000000080b72ca */ /* 0x000fe200000e0000 */
[----:B------:R-:W-:Y:S01]  /*6220*/  VIADD R8, R152, 0xfffffffe ;  /* 0xfffffffe98087836 */ /* 0x000fe20000000000 */
[----:B------:R-:W-:-:S13]  /*6230*/  @P1 BRA `(.L_x_1686) ;  /* 0x0000000000541947 */ /* 0x000fda0003800000 */
[C---:B------:R-:W-:Y:S01]  /*6240*/  ISETP.GT.AND P1, PT, R7.reuse, RZ, PT ;  /* 0x000000ff0700720c */ /* 0x040fe20003f24270 */
[----:B------:R-:W-:-:S05]  /*6250*/  VIADD R10, R7, 0xffffffff ;  /* 0xffffffff070a7836 */ /* 0x000fca0000000000 */
[----:B------:R-:W-:-:S07]  /*6260*/  R2UR UR14, R10 ;  /* 0x000000000a0e72ca */ /* 0x000fce00000e0000 */
[----:B------:R-:W-:Y:S08]  /*6270*/  @P1 BRA `(.L_x_1687) ;  /* 0x0000000000241947 */ /* 0x000ff00003800000 */
[----:B------:R-:W-:Y:S01]  /*6280*/  R2UR UR14, R7 ;  /* 0x00000000070e72ca */ /* 0x000fe200000e0000 */
[----:B------:R-:W-:Y:S02]  /*6290*/  ULDC UR15, c[0x0][0x9e4] ;  /* 0x00027900000f7ab9 */ /* 0x000fe40000000800 */
[----:B------:R-:W-:-:S10]  /*62a0*/  UISETP.NE.AND UP0, UPT, UR15, 0x1, UPT ;  /* 0x000000010f00788c */ /* 0x000fd4000bf05270 */
[----:B------:R-:W-:Y:S01]  /*62b0*/  UIADD3 UR14, -UR14, URZ, URZ ;  /* 0x0000003f0e0e7290 */ /* 0x000fe2000fffe13f */
[----:B------:R-:W-:-:S03]  /*62c0*/  @UP0 ULDC.64 UR18, c[0x0][0x9e8] ;  /* 0x00027a0000120ab9 */ /* 0x000fc60000000a00 */
[----:B------:R-:W-:-:S04]  /*62d0*/  UIMAD.WIDE.U32 UR6, UR14, UR18, URZ ;  /* 0x000000120e0672a5 */ /* 0x000fc8000f8e003f */
[----:B------:R-:W-:-:S04]  /*62e0*/  @UP0 USHF.R.U32.HI UR14, URZ, UR19, UR7 ;  /* 0x000000133f0e0299 */ /* 0x000fc80008011607 */
[----:B------:R-:W-:Y:S01]  /*62f0*/  ULOP3.LUT UR14, URZ, UR14, URZ, 0x33, !UPT ;  /* 0x0000000e3f0e7292 */ /* 0x000fe2000f8e333f */
[----:B------:R-:W-:Y:S11]  /*6300*/  BRA `(.L_x_1688) ;  /* 0x0000000000147947 */ /* 0x000ff60003800000 */
.L_x_1687:
[----:B------:R-:W-:Y:S02]  /*6310*/  ULDC UR15, c[0x0][0x9e4] ;  /* 0x00027900000f7ab9 */ /* 0x000fe40000000800 */
[----:B------:R-:W-:-:S11]  /*6320*/  UISETP.NE.AND UP0, UPT, UR15, 0x1, UPT ;  /* 0x000000010f00788c */ /* 0x000fd6000bf05270 */
[----:B------:R-:W-:Y:S02]  /*6330*/  @UP0 ULDC.64 UR18, c[0x0][0x9e8] ;  /* 0x00027a0000120ab9 */ /* 0x000fe40000000a00 */
[----:B------:R-:W-:-:S04]  /*6340*/  UIMAD.WIDE.U32 UR6, UR14, UR18, URZ ;  /* 0x000000120e0672a5 */ /* 0x000fc8000f8e003f */
[----:B------:R-:W-:-:S12]  /*6350*/  @UP0 USHF.R.U32.HI UR14, URZ, UR19, UR7 ;  /* 0x000000133f0e0299 */ /* 0x000fd80008011607 */
.L_x_1688:
[----:B------:R-:W-:-:S04]  /*6360*/  UIMAD UR14, UR14, UR15, UR15 ;  /* 0x0000000f0e0e72a4 */ /* 0x000fc8000f8e020f */
[----:B------:R-:W-:-:S04]  /*6370*/  UISETP.LT.AND UP0, UPT, UR11, UR14, UPT ;  /* 0x0000000e0b00728c */ /* 0x000fc8000bf01270 */
[----:B------:R-:W-:-:S12]  /*6380*/  USEL UR11, UR11, UR14, UP0 ;  /* 0x0000000e0b0b7287 */ /* 0x000fd80008000000 */
.L_x_1686:
[----:B------:R-:W-:-:S04]  /*6390*/  USHF.R.S32.HI UR6, URZ, 0x1f, UR11 ;  /* 0x0000001f3f067899 */ /* 0x000fc8000801140b */
[----:B------:R-:W-:-:S04]  /*63a0*/  ULEA.HI UR6, UR6, UR11, URZ, 0x6 ;  /* 0x0000000b06067291 */ /* 0x000fc8000f8f303f */
[----:B------:R-:W-:-:S04]  /*63b0*/  USHF.R.S32.HI UR6, URZ, 0x6, UR6 ;  /* 0x000000063f067899 */ /* 0x000fc80008011406 */
[----:B------:R-:W-:-:S04]  /*63c0*/  UISETP.LT.AND UP0, UPT, UR47, UR6, UPT ;  /* 0x000000062f00728c */ /* 0x000fc8000bf01270 */
[----:B------:R-:W-:-:S06]  /*63d0*/  USEL UR20, UR47, UR6, !UP0 ;  /* 0x000000062f147287 */ /* 0x000fcc000c000000 */
[----:B------:R-:W-:-:S13]  /*63e0*/  ISETP.GE.AND P1, PT, R8, UR20, PT ;  /* 0x0000001408007c0c */ /* 0x000fda000bf26270 */
[----:B------:R-:W-:Y:S05]  /*63f0*/  @!P1 BRA `(.L_x_1689) ;  /* 0x0000002800109947 */ /* 0x000fea0003800000 */
[----:B------:R-:W-:Y:S01]  /*6400*/  MOV R14, R6 ;  /* 0x00000006000e7202 */ /* 0x000fe20000000f00 */
[----:B------:R-:W-:Y:S01]  /*6410*/  IMAD.MOV.U32 R13, RZ, RZ, R5 ;  /* 0x000000ffff0d7224 */ /* 0x000fe200078e0005 */
[----:B------:R-:W-:Y:S01]  /*6420*/  UMOV UR27, UR38 ;  /* 0x00000026001b7c82 */ /* 0x000fe20008000000 */
[----:B------:R-:W-:Y:S01]  /*6430*/  ULDC UR24, c[0x0][0x9e4] ;  /* 0x0002790000187ab9 */ /* 0x000fe20000000800 */
[----:B------:R-:W-:Y:S01]  /*6440*/  ULDC UR22, c[0x0][0x9dc] ;  /* 0x0002770000167ab9 */ /* 0x000fe20000000800 */
[----:B------:R-:W-:Y:S01]  /*6450*/  ULDC UR25, c[0x0][0x9d8] ;  /* 0x0002760000197ab9 */ /* 0x000fe20000000800 */
[----:B------:R-:W-:Y:S01]  /*6460*/  ULDC UR23, c[0x0][0x988] ;  /* 0x0002620000177ab9 */ /* 0x000fe20000000800 */
[----:B------:R-:W-:-:S05]  /*6470*/  ULDC UR26, c[0x0][0x9e0] ;  /* 0x00027800001a7ab9 */ /* 0x000fca0000000800 */
.L_x_1708:
[----:B------:R-:W-:-:S04]  /*6480*/  UIADD3 UR38, UR27, 0x1, URZ ;  /* 0x000000011b267890 */ /* 0x000fc8000fffe03f */
[----:B------:R-:W-:-:S04]  /*6490*/  UISETP.NE.AND UP0, UPT, UR38, 0x2, UPT ;  /* 0x000000022600788c */ /* 0x000fc8000bf05270 */
[----:B------:R-:W-:Y:S02]  /*64a0*/  USEL UR6, URZ, 0x1, UP0 ;  /* 0x000000013f067887 */ /* 0x000fe40008000000 */
[----:B------:R-:W-:Y:S02]  /*64b0*/  USEL UR38, UR38, URZ, UP0 ;  /* 0x0000003f26267287 */ /* 0x000fe40008000000 */
[----:B------:R-:W-:Y:S01]  /*64c0*/  ULOP3.LUT UR37, UR37, UR6, URZ, 0x3c, !UPT ;  /* 0x0000000625257292 */ /* 0x000fe2000f8e3c3f */
[----:B012---:R-:W-:Y:S11]  /*64d0*/  @!P0 BRA `(.L_x_1690) ;  /* 0x0000000000048947 */ /* 0x007ff60003800000 */
[----:B------:R-:W-:Y:S01]  /*64e0*/  BPT.TRAP 0x1 ;  /* 0x000000040000795c */ /* 0x000fe20000300000 */
.L_x_1690:
[----:B------:R-:W-:Y:S01]  /*64f0*/  ULEA UR21, UR38, UR42, 0x3 ;  /* 0x0000002a26157291 */ /* 0x000fe2000f8e183f */
[----:B------:R-:W-:-:S05]  /*6500*/  IMAD.U32 R7, RZ, RZ, UR37 ;  /* 0x00000025ff077e24 */ /* 0x000fca000f8e00ff */
[----:B------:R-:W-:-:S04]  /*6510*/  SHF.L.U32 R7, R7, 0x1f, RZ ;  /* 0x0000001f07077819 */ /* 0x000fc800000006ff */
[----:B------:R0:W2:Y:S01]  /*6520*/  SYNCS.PHASECHK.TRANS64.TRYWAIT P1, [UR21+0x28c30], R7 ;  /* 0x028c3007ff0075a7 */ /* 0x0000a20008020155 */
[----:B------:R-:W-:Y:S05]  /*6530*/  @!P0 BRA `(.L_x_1691) ;  /* 0x0000000000048947 */ /* 0x000fea0003800000 */
[----:B------:R-:W-:Y:S01]  /*6540*/  BPT.TRAP 0x1 ;  /* 0x000000040000795c */ /* 0x000fe20000300000 */
.L_x_1691:
[----:B--2---:R-:W-:Y:S05]  /*6550*/  @P1 BRA `(.L_x_1692) ;  /* 0x0000000000081947 */ /* 0x004fea0003800000 */
[----:B------:R-:W2:Y:S02]  /*6560*/  SYNCS.PHASECHK.TRANS64.TRYWAIT P1, [UR21+0x28c30], R7 ;  /* 0x028c3007ff0075a7 */ /* 0x000ea40008020155 */
[----:B--2---:R-:W-:Y:S05]  /*6570*/  @!P1 BRA `(.L_x_1693) ;  /* 0x000000e800449947 */ /* 0x004fea0003800000 */
.L_x_1692:
[----:B------:R-:W-:Y:S01]  /*6580*/  R2UR UR18, R0 ;  /* 0x00000000001272ca */ /* 0x000fe200000e0000 */
[----:B-1----:R-:W-:Y:S01]  /*6590*/  WARPGROUP.ARRIVE ;  /* 0x00000000000079c5 */ /* 0x002fe20000000000 */
[----:B------:R-:W-:Y:S01]  /*65a0*/  UMOV UR19, 0x40000040 ;  /* 0x4000004000137882 */ /* 0x000fe20000000000 */
[----:B------:R-:W-:Y:S01]  /*65b0*/  UMOV UR7, 0x40000040 ;  /* 0x4000004000077882 */ /* 0x000fe20000000000 */
[----:B------:R-:W-:Y:S01]  /*65c0*/  UMOV UR11, 0x40000040 ;  /* 0x40000040000b7882 */ /* 0x000fe20000000000 */
[----:B------:R-:W-:-:S08]  /*65d0*/  UMOV UR15, 0x40000040 ;  /* 0x40000040000f7882 */ /* 0x000fd00000000000 */
[----:B------:R-:W-:-:S04]  /*65e0*/  ULEA UR18, UR38, UR18, 0x9 ;  /* 0x0000001226127291 */ /* 0x000fc8000f8e483f */
[----:B------:R-:W-:Y:S02]  /*65f0*/  UIADD3 UR6, UR18, 0x2, URZ ;  /* 0x0000000212067890 */ /* 0x000fe4000fffe03f */
[----:B------:R-:W-:Y:S02]  /*6600*/  UIADD3 UR10, UR18, 0x4, URZ ;  /* 0x00000004120a7890 */ /* 0x000fe4000fffe03f */
[----:B------:R-:W-:Y:S02]  /*6610*/  UIADD3 UR14, UR18, 0x6, URZ ;  /* 0x00000006120e7890 */ /* 0x000fe4000fffe03f */
        /* <DEDUP_REMOVED lines=13> */
.L_x_1694:
[----:B------:R-:W-:Y:S01]  /*66f0*/  UISETP.NE.AND UP1, UPT, UR51, URZ, UPT ;  /* 0x0000003f3300728c */ /* 0x000fe2000bf25270 */
[----:B------:R-:W-:Y:S01]  /*6700*/  FMUL.FTZ R197, R165, UR25 ;  /* 0x00000019a5c57c20 */ /* 0x000fe20008410000 */
[----:B------:R-:W-:Y:S01]  /*6710*/  VIADD R165, R185, UR44 ;  /* 0x0000002cb9a57c36 */ /* 0x000fe20008000000 */
[----:B------:R-:W1:Y:S01]  /*6720*/  LDC R9, c[0x0][0x2f0] ;  /* 0x0000bc00ff097b82 */ /* 0x000e620000000800 */
[----:B------:R-:W-:Y:S01]  /*6730*/  FMUL.FTZ R195, R161, UR25 ;  /* 0x00000019a1c37c20 */ /* 0x000fe20008410000 */
[----:B------:R-:W-:Y:S01]  /*6740*/  FMUL.FTZ R196, R164, UR25 ;  /* 0x00000019a4c47c20 */ /* 0x000fe20008410000 */
[----:B------:R-:W-:Y:S01]  /*6750*/  PLOP3.LUT P1, PT, PT, PT, UP1, 0x80, 0x0 ;  /* 0x000000000000781c */ /* 0x000fe20003f2f018 */
[----:B------:R-:W-:Y:S01]  /*6760*/  FMUL.FTZ R161, R179, UR25 ;  /* 0x00000019b3a17c20 */ /* 0x000fe20008410000 */
[----:B------:R-:W-:Y:S01]  /*6770*/  PLOP3.LUT P2, PT, PT, PT, UP1, 0x80, 0x0 ;  /* 0x000000000000781c */ /* 0x000fe20003f4f018 */
[----:B------:R-:W-:Y:S01]  /*6780*/  IMAD.SHL.U32 R179, R8, 0x40, RZ ;  /* 0x0000004008b37824 */ /* 0x000fe200078e00ff */
[----:B------:R-:W-:Y:S01]  /*6790*/  UISETP.NE.AND UP0, UPT, UR50, URZ, UPT ;  /* 0x0000003f3200728c */ /* 0x000fe2000bf05270 */
[----:B------:R-:W3:Y:S01]  /*67a0*/  LDC R12, c[0x0][0x288] ;  /* 0x0000a200ff0c7b82 */ /* 0x000ee20000000800 */
[----:B------:R-:W-:Y:S01]  /*67b0*/  @UP1 ULDC UR6, c[0x0][0x44c] ;  /* 0x0001130000061ab9 */ /* 0x000fe20000000800 */
[----:B------:R-:W-:Y:S01]  /*67c0*/  FMUL.FTZ R20, R158, UR25 ;  /* 0x000000199e147c20 */ /* 0x000fe20008410000 */
[----:B------:R-:W-:Y:S01]  /*67d0*/  FMUL.FTZ R21, R159, UR25 ;  /* 0x000000199f157c20 */ /* 0x000fe20008410000 */
[----:B------:R-:W-:Y:S01]  /*67e0*/  FMUL.FTZ R191, R152, UR25 ;  /* 0x0000001998bf7c20 */ /* 0x000fe20008410000 */
[----:B------:R-:W-:Y:S01]  /*67f0*/  FMUL.FTZ R5, R153, UR25 ;  /* 0x0000001999057c20 */ /* 0x000fe20008410000 */
[----:B------:R-:W-:Y:S01]  /*6800*/  FMUL.FTZ R158, R174, UR25 ;  /* 0x00000019ae9e7c20 */ /* 0x000fe20008410000 */
[----:B------:R-:W-:Y:S01]  /*6810*/  FMUL.FTZ R159, R175, UR25 ;  /* 0x00000019af9f7c20 */ /* 0x000fe20008410000 */
[----:B------:R-:W-:Y:S01]  /*6820*/  @P1 IMAD.HI.U32 R10, R165, UR6, RZ ;  /* 0x00000006a50a1c27 */ /* 0x000fe2000f8e00ff */
[----:B------:R-:W-:-:S03]  /*6830*/  @UP1 ULDC UR6, c[0x0][0x450] ;  /* 0x0001140000061ab9 */ /* 0x000fc60000000800 */
[----:B--2---:R-:W-:Y:S01]  /*6840*/  FMUL.FTZ R6, R154, UR25 ;  /* 0x000000199a067c20 */ /* 0x004fe20008410000 */
[----:B------:R-:W-:Y:S01]  /*6850*/  FMUL.FTZ R15, R155, UR25 ;  /* 0x000000199b0f7c20 */ /* 0x000fe20008410000 */
[----:B------:R-:W-:Y:S01]  /*6860*/  FMUL.FTZ R193, R156, UR25 ;  /* 0x000000199cc17c20 */ /* 0x000fe20008410000 */
[----:B------:R-:W-:Y:S01]  /*6870*/  @P2 SHF.R.U32.HI R165, RZ, UR6, R10 ;  /* 0x00000006ffa52c19 */ /* 0x000fe2000801160a */
[----:B------:R-:W-:Y:S01]  /*6880*/  UIADD3 UR6, UR21, 0x28c40, URZ ;  /* 0x00028c4015067890 */ /* 0x000fe2000fffe03f */
[----:B------:R-:W-:Y:S01]  /*6890*/  FMUL.FTZ R192, R157, UR25 ;  /* 0x000000199dc07c20 */ /* 0x000fe20008410000 */
[----:B------:R-:W-:Y:S01]  /*68a0*/  FMUL.FTZ R194, R160, UR25 ;  /* 0x00000019a0c27c20 */ /* 0x000fe20008410000 */
[----:B------:R-:W-:Y:S01]  /*68b0*/  FMUL.FTZ R152, R162, UR25 ;  /* 0x00000019a2987c20 */ /* 0x000fe20008410000 */
[----:B------:R-:W2:Y:S01]  /*68c0*/  SHFL.IDX PT, R164, R165, RZ, 0x1c1f ;  /* 0x001c1fffa5a47589 */ /* 0x000ea200000e0000 */
[----:B------:R-:W-:Y:S01]  /*68d0*/  UPRMT UR6, UR40, 0x654, UR6 ;  /* 0x0000065428067896 */ /* 0x000fe20008000006 */
[----:B------:R-:W-:Y:S01]  /*68e0*/  FMUL.FTZ R153, R163, UR25 ;  /* 0x00000019a3997c20 */ /* 0x000fe20008410000 */
[----:B------:R-:W-:Y:S01]  /*68f0*/  FMUL.FTZ R174, R176, UR25 ;  /* 0x00000019b0ae7c20 */ /* 0x000fe20008410000 */
[----:B------:R-:W-:Y:S01]  /*6900*/  FMUL.FTZ R175, R177, UR25 ;  /* 0x00000019b1af7c20 */ /* 0x000fe20008410000 */
[----:B------:R-:W-:Y:S01]  /*6910*/  IADD3 R10, -R2, 0x1, -R179 ;  /* 0x00000001020a7810 */ /* 0x000fe20007ffe9b3 */
        /* <DEDUP_REMOVED lines=13> */
[----:B------:R-:W-:Y:S01]  /*69f0*/  PLOP3.LUT P1, PT, PT, PT, UP0, 0x40, 0x0 ;  /* 0x000000000000781c */ /* 0x000fe20003f2e808 */
[----:B-1----:R-:W-:Y:S01]  /*6a00*/  IMAD R11, R9, UR49, R10 ;  /* 0x00000031090b7c24 */ /* 0x002fe2000f8e020a */
[----:B------:R-:W1:Y:S01]  /*6a10*/  MUFU.TANH R191, R191 ;  /* 0x000000bf00bf7308 */ /* 0x000e620000002400 */
[----:B------:R-:W-:Y:S01]  /*6a20*/  SYNCS.ARRIVE.TRANS64.RED.A1T0 RZ, [UR6], RZ ;  /* 0x000000ffffff79a7 */ /* 0x000fe20008100406 */
[----:B------:R-:W-:Y:S01]  /*6a30*/  ULOP3.LUT UR6, URZ, UR22, URZ, 0x33, !UPT ;  /* 0x000000163f067292 */ /* 0x000fe2000f8e333f */
[----:B---3--:R-:W-:-:S05]  /*6a40*/  IMAD.IADD R11, R11, 0x1, -R12 ;  /* 0x000000010b0b7824 */ /* 0x008fca00078e0a0c */
[----:B------:R-:W3:Y:S01]  /*6a50*/  MUFU.TANH R5, R5 ;  /* 0x0000000500057308 */ /* 0x000ee20000002400 */
[C---:B------:R-:W-:Y:S01]  /*6a60*/  IADD3 R181, R11.reuse, UR26, RZ ;  /* 0x0000001a0bb57c10 */ /* 0x040fe2000fffe0ff */
[----:B------:R-:W-:-:S04]  /*6a70*/  VIADD R183, R11, UR6 ;  /* 0x000000060bb77c36 */ /* 0x000fc80008000000 */
[----:B--2---:R-:W-:Y:S02]  /*6a80*/  IMAD.IADD R178, R181, 0x1, R164 ;  /* 0x00000001b5b27824 */ /* 0x004fe400078e02a4 */
[----:B------:R-:W2:Y:S01]  /*6a90*/  MUFU.TANH R6, R6 ;  /* 0x0000000600067308 */ /* 0x000ea20000002400 */
[----:B------:R-:W-:-:S07]  /*6aa0*/  IMAD.IADD R180, R164, 0x1, R183 ;  /* 0x00000001a4b47824 */ /* 0x000fce00078e02b7 */
[----:B------:R-:W4:Y:S08]  /*6ab0*/  MUFU.TANH R15, R15 ;  /* 0x0000000f000f7308 */ /* 0x000f300000002400 */
        /* <DEDUP_REMOVED lines=27> */
[----:B------:R-:W0:Y:S01]  /*6c70*/  MUFU.TANH R163, R163 ;  /* 0x000000a300a37308 */ /* 0x000e220000002400 */
[----:B-1234-:R-:W-:Y:S05]  /*6c80*/  @P1 BRA `(.L_x_1695) ;  /* 0x00000000005c1947 */ /* 0x01efea0003800000 */
[----:B------:R-:W-:Y:S01]  /*6c90*/  IMAD R11, R9, UR49, R164 ;  /* 0x00000031090b7c24 */ /* 0x000fe2000f8e02a4 */
[----:B------:R-:W-:Y:S03]  /*6ca0*/  BSSY B0, `(.L_x_1696) ;  /* 0x0000011000007945 */ /* 0x000fe60003800000 */
[----:B------:R-:W-:-:S05]  /*6cb0*/  IMAD.IADD R164, R11, 0x1, -R12 ;  /* 0x000000010ba47824 */ /* 0x000fca00078e0a0c */
[----:B------:R-:W-:-:S13]  /*6cc0*/  ISETP.GT.AND P1, PT, R164, -0x1, PT ;  /* 0xffffffffa400780c */ /* 0x000fda0003f24270 */
[----:B------:R-:W-:Y:S05]  /*6cd0*/  @P1 BRA `(.L_x_1697) ;  /* 0x0000000000201947 */ /* 0x000fea0003800000 */
[----:B------:R-:W-:Y:S01]  /*6ce0*/  IMAD.U32 R166, RZ, RZ, UR24 ;  /* 0x00000018ffa67e24 */ /* 0x000fe2000f8e00ff */
[----:B------:R-:W-:-:S04]  /*6cf0*/  LOP3.LUT R167, RZ, R164, RZ, 0x33, !PT ;  /* 0x000000a4ffa77212 */ /* 0x000fc800078e33ff */
[----:B------:R-:W-:-:S13]  /*6d00*/  ISETP.NE.AND P1, PT, R166, 0x1, PT ;  /* 0x00000001a600780c */ /* 0x000fda0003f25270 */
[----:B------:R-:W1:Y:S02]  /*6d10*/  @P1 LDC.64 R10, c[0x0][0x9e8] ;  /* 0x00027a00ff0a1b82 */ /* 0x000e640000000a00 */
[----:B-1----:R-:W-:-:S05]  /*6d20*/  @P1 IMAD.HI.U32 R10, R167, R10, RZ ;  /* 0x0000000aa70a1227 */ /* 0x002fca00078e00ff */
[----:B------:R-:W-:-:S04]  /*6d30*/  @P1 SHF.R.U32.HI R167, RZ, R11, R10 ;  /* 0x0000000bffa71219 */ /* 0x000fc8000001160a */
[----:B------:R-:W-:Y:S01]  /*6d40*/  LOP3.LUT R164, RZ, R167, RZ, 0x33, !PT ;  /* 0x000000a7ffa47212 */ /* 0x000fe200078e33ff */
[----:B------:R-:W-:Y:S06]  /*6d50*/  BRA `(.L_x_1698) ;  /* 0x0000000000147947 */ /* 0x000fec0003800000 */
.L_x_1697:
[----:B------:R-:W-:-:S04]  /*6d60*/  MOV R166, UR24 ;  /* 0x0000001800a67c02 */ /* 0x000fc80008000f00 */
[----:B------:R-:W-:-:S13]  /*6d70*/  ISETP.NE.AND P1, PT, R166, 0x1, PT ;  /* 0x00000001a600780c */ /* 0x000fda0003f25270 */
[----:B------:R-:W1:Y:S02]  /*6d80*/  @P1 LDC.64 R10, c[0x0][0x9e8] ;  /* 0x00027a00ff0a1b82 */ /* 0x000e640000000a00 */
[----:B-1----:R-:W-:-:S05]  /*6d90*/  @P1 IMAD.HI.U32 R10, R164, R10, RZ ;  /* 0x0000000aa40a1227 */ /* 0x002fca00078e00ff */
[----:B------:R-:W-:-:S07]  /*6da0*/  @P1 SHF.R.U32.HI R164, RZ, R11, R10 ;  /* 0x0000000bffa41219 */ /* 0x000fce000001160a */
.L_x_1698:
[----:B------:R-:W-:Y:S05]  /*6db0*/  BSYNC B0 ;  /* 0x0000000000007941 */ /* 0x000fea0003800000 */
.L_x_1696:
[----:B------:R-:W-:-:S04]  /*6dc0*/  IMAD R11, R164, R166, -R179 ;  /* 0x000000a6a40b7224 */ /* 0x000fc800078e0ab3 */
[----:B------:R-:W-:-:S05]  /*6dd0*/  IMAD.IADD R11, R11, 0x1, -R2 ;  /* 0x000000010b0b7824 */ /* 0x000fca00078e0a02 */
[----:B------:R-:W-:Y:S02]  /*6de0*/  VIADDMNMX R178, R11, R166, R178, PT ;  /* 0x000000a60bb27246 */ /* 0x000fe400038001b2 */
[----:B------:R-:W-:-:S07]  /*6df0*/  VIMNMX R180, R180, R11, !PT ;  /* 0x0000000bb4b47248 */ /* 0x000fce0007fe0100 */
.L_x_1695:
[----:B------:R-:W-:Y:S01]  /*6e00*/  ISETP.GT.AND P1, PT, R8, -0x1, PT ;  /* 0xffffffff0800780c */ /* 0x000fe20003f24270 */
[----:B------:R1:W2:Y:S01]  /*6e10*/  SHFL.IDX PT, R10, R165, 0x1, 0x1c1f ;  /* 0x003c1f00a50a7f89 */ /* 0x0002a200000e0000 */
[----:B------:R-:W-:Y:S02]  /*6e20*/  UISETP.NE.AND UP0, UPT, UR50, URZ, UPT ;  /* 0x0000003f3200728c */ /* 0x000fe4000bf05270 */
[C---:B------:R-:W-:Y:S02]  /*6e30*/  ISETP.GT.AND P4, PT, R180.reuse, 0x1, P1 ;  /* 0x00000001b400780c */ /* 0x040fe40000f84270 */
[----:B------:R-:W-:Y:S02]  /*6e40*/  ISETP.GT.AND P5, PT, R180, RZ, P1 ;  /* 0x000000ffb400720c */ /* 0x000fe40000fa4270 */
[C---:B------:R-:W-:Y:S02]  /*6e50*/  ISETP.LT.OR P4, PT, R178.reuse, 0x2, P4 ;  /* 0x00000002b200780c */ /* 0x040fe40002781670 */
[----:B------:R-:W-:-:S02]  /*6e60*/  ISETP.LT.OR P5, PT, R178, 0x1, P5 ;  /* 0x00000001b200780c */ /* 0x000fc40002fa1670 */
[----:B------:R-:W-:Y:S02]  /*6e70*/  FSEL R164, R5, -INF , !P4 ;  /* 0xff80000005a47808 */ /* 0x000fe40006000000 */
[----:B------:R-:W-:Y:S02]  /*6e80*/  ISETP.GT.AND P4, PT, R180, 0x18, P1 ;  /* 0x00000018b400780c */ /* 0x000fe40000f84270 */
[----:B------:R-:W-:Y:S02]  /*6e90*/  FSEL R166, R191, -INF , !P5 ;  /* 0xff800000bfa67808 */ /* 0x000fe40006800000 */
[----:B------:R-:W-:Y:S02]  /*6ea0*/  ISETP.LT.OR P4, PT, R178, 0x19, P4 ;  /* 0x00000019b200780c */ /* 0x000fe40002781670 */
[C---:B------:R-:W-:Y:S02]  /*6eb0*/  ISETP.GT.AND P6, PT, R180.reuse, 0x8, P1 ;  /* 0x00000008b400780c */ /* 0x040fe40000fc4270 */
[----:B------:R-:W-:-:S02]  /*6ec0*/  ISETP.GT.AND P2, PT, R180, 0x9, P1 ;  /* 0x00000009b400780c */ /* 0x000fc40000f44270 */
[C---:B------:R-:W-:Y:S02]  /*6ed0*/  ISETP.GT.AND P3, PT, R180.reuse, 0x10, P1 ;  /* 0x00000010b400780c */ /* 0x040fe40000f64270 */
[----:B------:R-:W-:Y:S02]  /*6ee0*/  ISETP.GT.AND P5, PT, R180, 0x11, P1 ;  /* 0x00000011b400780c */ /* 0x000fe40000fa4270 */
[----:B0-----:R-:W-:Y:S02]  /*6ef0*/  FSEL R168, R196, -INF , !P4 ;  /* 0xff800000c4a87808 */ /* 0x001fe40006000000 */
[----:B------:R-:W-:Y:S02]  /*6f00*/  ISETP.GT.AND P4, PT, R180, 0x29, P1 ;  /* 0x00000029b400780c */ /* 0x000fe40000f84270 */
[C---:B------:R-:W-:Y:S02]  /*6f10*/  ISETP.LT.OR P6, PT, R178.reuse, 0x9, P6 ;  /* 0x00000009b200780c */ /* 0x040fe400037c1670 */
[----:B------:R-:W-:-:S02]  /*6f20*/  ISETP.LT.OR P2, PT, R178, 0xa, P2 ;  /* 0x0000000ab200780c */ /* 0x000fc40001741670 */
[C---:B------:R-:W-:Y:S02]  /*6f30*/  ISETP.LT.OR P3, PT, R178.reuse, 0x11, P3 ;  /* 0x00000011b200780c */ /* 0x040fe40001f61670 */
[C---:B------:R-:W-:Y:S02]  /*6f40*/  ISETP.LT.OR P5, PT, R178.reuse, 0x12, P5 ;  /* 0x00000012b200780c */ /* 0x040fe40002fa1670 */
[----:B------:R-:W-:Y:S02]  /*6f50*/  ISETP.LT.OR P4, PT, R178, 0x2a, P4 ;  /* 0x0000002ab200780c */ /* 0x000fe40002781670 */
[----:B------:R-:W-:Y:S02]  /*6f60*/  FSEL R193, R193, -INF , !P6 ;  /* 0xff800000c1c17808 */ /* 0x000fe40007000000 */
[----:B------:R-:W-:Y:S02]  /*6f70*/  FSEL R192, R192, -INF , !P2 ;  /* 0xff800000c0c07808 */ /* 0x000fe40005000000 */
[----:B-1----:R-:W-:-:S02]  /*6f80*/  FSEL R165, R194, -INF , !P3 ;  /* 0xff800000c2a57808 */ /* 0x002fc40005800000 */
[----:B------:R-:W-:Y:S02]  /*6f90*/  FSEL R167, R195, -INF , !P5 ;  /* 0xff800000c3a77808 */ /* 0x000fe40006800000 */
[C---:B------:R-:W-:Y:S02]  /*6fa0*/  ISETP.GT.AND P6, PT, R180.reuse, 0x19, P1 ;  /* 0x00000019b400780c */ /* 0x040fe40000fc4270 */
[C---:B------:R-:W-:Y:S02]  /*6fb0*/  ISETP.GT.AND P2, PT, R180.reuse, 0x20, P1 ;  /* 0x00000020b400780c */ /* 0x040fe40000f44270 */
[C---:B------:R-:W-:Y:S02]  /*6fc0*/  ISETP.GT.AND P3, PT, R180.reuse, 0x21, P1 ;  /* 0x00000021b400780c */ /* 0x040fe40000f64270 */
[----:B------:R-:W-:Y:S02]  /*6fd0*/  ISETP.GT.AND P5, PT, R180, 0x28, P1 ;  /* 0x00000028b400780c */ /* 0x000fe40000fa4270 */
[----:B------:R-:W-:-:S02]  /*6fe0*/  FSEL R173, R173, -INF , !P4 ;  /* 0xff800000adad7808 */ /* 0x000fc40006000000 */
[----:B------:R-:W-:Y:S02]  /*6ff0*/  PLOP3.LUT P4, PT, PT, PT, UP0, 0x40, 0x0 ;  /* 0x000000000000781c */ /* 0x000fe40003f8e808 */
[C---:B------:R-:W-:Y:S02]  /*7000*/  ISETP.LT.OR P6, PT, R178.reuse, 0x1a, P6 ;  /* 0x0000001ab200780c */ /* 0x040fe400037c1670 */
[C---:B------:R-:W-:Y:S02]  /*7010*/  ISETP.LT.OR P2, PT, R178.reuse, 0x21, P2 ;  /* 0x00000021b200780c */ /* 0x040fe40001741670 */
[C---:B------:R-:W-:Y:S02]  /*7020*/  ISETP.LT.OR P3, PT, R178.reuse, 0x22, P3 ;  /* 0x00000022b200780c */ /* 0x040fe40001f61670 */
[----:B------:R-:W-:Y:S02]  /*7030*/  ISETP.LT.OR P5, PT, R178, 0x29, P5 ;  /* 0x00000029b200780c */ /* 0x000fe40002fa1670 */
[----:B------:R-:W-:-:S02]  /*7040*/  FSEL R169, R197, -INF , !P6 ;  /* 0xff800000c5a97808 */ /* 0x000fc40007000000 */
[----:B------:R-:W-:Y:S02]  /*7050*/  FSEL R170, R198, -INF , !P2 ;  /* 0xff800000c6aa7808 */ /* 0x000fe40005000000 */
[----:B------:R-:W-:Y:S02]  /*7060*/  FSEL R171, R199, -INF , !P3 ;  /* 0xff800000c7ab7808 */ /* 0x000fe40005800000 */
[----:B------:R-:W-:Y:S02]  /*7070*/  FSEL R172, R172, -INF , !P5 ;  /* 0xff800000acac7808 */ /* 0x000fe40006800000 */
[C---:B------:R-:W-:Y:S02]  /*7080*/  ISETP.GT.AND P6, PT, R180.reuse, 0x30, P1 ;  /* 0x00000030b400780c */ /* 0x040fe40000fc4270 */
[C---:B------:R-:W-:Y:S02]  /*7090*/  ISETP.GT.AND P2, PT, R180.reuse, 0x31, P1 ;  /* 0x00000031b400780c */ /* 0x040fe40000f44270 */
[----:B------:R-:W-:-:S02]  /*70a0*/  ISETP.GT.AND P3, PT, R180, 0x38, P1 ;  /* 0x00000038b400780c */ /* 0x000fc40000f64270 */
[----:B------:R-:W-:Y:S01]  /*70b0*/  ISETP.GT.AND P5, PT, R180, 0x39, P1 ;  /* 0x00000039b400780c */ /* 0x000fe20000fa4270 */
[--C-:B--2---:R-:W-:Y:S01]  /*70c0*/  IMAD.IADD R180, R183, 0x1, R10.reuse ;  /* 0x00000001b7b47824 */ /* 0x104fe200078e020a */
[C---:B------:R-:W-:Y:S02]  /*70d0*/  ISETP.LT.OR P6, PT, R178.reuse, 0x31, P6 ;  /* 0x00000031b200780c */ /* 0x040fe400037c1670 */
[C---:B------:R-:W-:Y:S02]  /*70e0*/  ISETP.LT.OR P2, PT, R178.reuse, 0x32, P2 ;  /* 0x00000032b200780c */ /* 0x040fe40001741670 */
[C---:B------:R-:W-:Y:S02]  /*70f0*/  ISETP.LT.OR P3, PT, R178.reuse, 0x39, P3 ;  /* 0x00000039b200780c */ /* 0x040fe40001f61670 */
[----:B------:R-:W-:Y:S01]  /*7100*/  ISETP.LT.OR P5, PT, R178, 0x3a, P5 ;  /* 0x0000003ab200780c */ /* 0x000fe20002fa1670 */
[----:B------:R-:W-:Y:S01]  /*7110*/  IMAD.IADD R178, R181, 0x1, R10 ;  /* 0x00000001b5b27824 */ /* 0x000fe200078e020a */
[----:B------:R-:W-:-:S02]  /*7120*/  FSEL R174, R174, -INF , !P6 ;  /* 0xff800000aeae7808 */ /* 0x000fc40007000000 */
[----:B------:R-:W-:Y:S02]  /*7130*/  FSEL R175, R175, -INF , !P2 ;  /* 0xff800000afaf7808 */ /* 0x000fe40005000000 */
[----:B------:R-:W-:Y:S02]  /*7140*/  FSEL R176, R176, -INF , !P3 ;  /* 0xff800000b0b07808 */ /* 0x000fe40005800000 */
[----:B------:R-:W-:Y:S01]  /*7150*/  FSEL R177, R177, -INF , !P5 ;  /* 0xff800000b1b17808 */ /* 0x000fe20006800000 */
[----:B------:R-:W-:Y:S06]  /*7160*/  @P4 BRA `(.L_x_1699) ;  /* 0x00000000005c4947 */ /* 0x000fec0003800000 */
        /* <DEDUP_REMOVED lines=8> */
[----:B------:R-:W0:Y:S02]  /*71f0*/  @P2 LDC.64 R10, c[0x0][0x9e8] ;  /* 0x00027a00ff0a2b82 */ /* 0x000e240000000a00 */
[----:B0-----:R-:W-:-:S05]  /*7200*/  @P2 IMAD.HI.U32 R10, R5, R10, RZ ;  /* 0x0000000a050a2227 */ /* 0x001fca00078e00ff */
[----:B------:R-:W-:-:S04]  /*7210*/  @P2 SHF.R.U32.HI R5, RZ, R11, R10 ;  /* 0x0000000bff052219 */ /* 0x000fc8000001160a */
[----:B------:R-:W-:Y:S01]  /*7220*/  LOP3.LUT R5, RZ, R5, RZ, 0x33, !PT ;  /* 0x00000005ff057212 */ /* 0x000fe200078e33ff */
[----:B------:R-:W-:Y:S06]  /*7230*/  BRA `(.L_x_1702) ;  /* 0x0000000000147947 */ /* 0x000fec0003800000 */
.L_x_1701:
[----:B------:R-:W-:-:S04]  /*7240*/  MOV R182, UR24 ;  /* 0x0000001800b67c02 */ /* 0x000fc80008000f00 */
[----:B------:R-:W-:-:S13]  /*7250*/  ISETP.NE.AND P2, PT, R182, 0x1, PT ;  /* 0x00000001b600780c */ /* 0x000fda0003f45270 */
[----:B------:R-:W0:Y:S02]  /*7260*/  @P2 LDC.64 R10, c[0x0][0x9e8] ;  /* 0x00027a00ff0a2b82 */ /* 0x000e240000000a00 */
[----:B0-----:R-:W-:-:S05]  /*7270*/  @P2 IMAD.HI.U32 R10, R5, R10, RZ ;  /* 0x0000000a050a2227 */ /* 0x001fca00078e00ff */
[----:B------:R-:W-:-:S07]  /*7280*/  @P2 SHF.R.U32.HI R5, RZ, R11, R10 ;  /* 0x0000000bff052219 */ /* 0x000fce000001160a */
.L_x_1702:
[----:B------:R-:W-:Y:S05]  /*7290*/  BSYNC B0 ;  /* 0x0000000000007941 */ /* 0x000fea0003800000 */
.L_x_1700:
[----:B------:R-:W-:-:S04]  /*72a0*/  IMAD R5, R5, R182, -R179 ;  /* 0x000000b605057224 */ /* 0x000fc800078e0ab3 */
[----:B------:R-:W-:-:S05]  /*72b0*/  IMAD.IADD R5, R5, 0x1, -R2 ;  /* 0x0000000105057824 */ /* 0x000fca00078e0a02 */
[----:B------:R-:W-:Y:S02]  /*72c0*/  VIADDMNMX R178, R5, R182, R178, PT ;  /* 0x000000b605b27246 */ /* 0x000fe400038001b2 */
[----:B------:R-:W-:-:S07]  /*72d0*/  VIMNMX R180, R180, R5, !PT ;  /* 0x00000005b4b47248 */ /* 0x000fce0007fe0100 */
.L_x_1699:
[----:B------:R-:W-:Y:S01]  /*72e0*/  FMNMX.FTZ R5, R166, R13, !PT ;  /* 0x0000000da6057209 */ /* 0x000fe20007810000 */
[----:B------:R-:W-:Y:S01]  /*72f0*/  UMOV UR10, UR23 ;  /* 0x00000017000a7c82 */ /* 0x000fe20008000000 */
[----:B------:R-:W-:Y:S01]  /*7300*/  ISETP.GT.AND P3, PT, R180, RZ, P1 ;  /* 0x000000ffb400720c */ /* 0x000fe20000f64270 */
[----:B------:R-:W-:Y:S01]  /*7310*/  IMAD.MOV R191, RZ, RZ, -R17 ;  /* 0x000000ffffbf7224 */ /* 0x000fe200078e0a11 */
[----:B------:R-:W-:Y:S02]  /*7320*/  FMNMX.FTZ R10, R164, R5, !PT ;  /* 0x00000005a40a7209 */ /* 0x000fe40007810000 */
[----:B------:R-:W-:Y:S02]  /*7330*/  ISETP.GT.AND P4, PT, R180, 0x1, P1 ;  /* 0x00000001b400780c */ /* 0x000fe40000f84270 */
[----:B------:R-:W-:Y:S02]  /*7340*/  FMNMX.FTZ R5, R193, R10, !PT ;  /* 0x0000000ac1057209 */ /* 0x000fe40007810000 */
[----:B------:R-:W-:-:S02]  /*7350*/  ISETP.LT.OR P3, PT, R178, 0x1, P3 ;  /* 0x00000001b200780c */ /* 0x000fc40001f61670 */
[----:B------:R-:W-:Y:S02]  /*7360*/  FMNMX.FTZ R10, R192, R5, !PT ;  /* 0x00000005c00a7209 */ /* 0x000fe40007810000 */
[----:B------:R-:W-:Y:S02]  /*7370*/  ISETP.GT.AND P6, PT, R180, 0x8, P1 ;  /* 0x00000008b400780c */ /* 0x000fe40000fc4270 */
[----:B------:R-:W-:Y:S02]  /*7380*/  FMNMX.FTZ R10, R165, R10, !PT ;  /* 0x0000000aa50a7209 */ /* 0x000fe40007810000 */
[----:B------:R-:W-:Y:S02]  /*7390*/  ISETP.LT.OR P4, PT, R178, 0x2, P4 ;  /* 0x00000002b200780c */ /* 0x000fe40002781670 */
[----:B------:R-:W-:Y:S02]  /*73a0*/  FMNMX.FTZ R5, R167, R10, !PT ;  /* 0x0000000aa7057209 */ /* 0x000fe40007810000 */
[----:B------:R-:W-:-:S02]  /*73b0*/  ISETP.GT.AND P2, PT, R180, 0x9, P1 ;  /* 0x00000009b400780c */ /* 0x000fc40000f44270 */
[----:B------:R-:W-:Y:S02]  /*73c0*/  FMNMX.FTZ R10, R168, R5, !PT ;  /* 0x00000005a80a7209 */ /* 0x000fe40007810000 */
[----:B------:R-:W-:Y:S02]  /*73d0*/  ISETP.LT.OR P6, PT, R178, 0x9, P6 ;  /* 0x00000009b200780c */ /* 0x000fe400037c1670 */
[----:B------:R-:W-:Y:S02]  /*73e0*/  FMNMX.FTZ R5, R169, R10, !PT ;  /* 0x0000000aa9057209 */ /* 0x000fe40007810000 */
[----:B------:R-:W-:Y:S02]  /*73f0*/  FSEL R15, R15, -INF , !P4 ;  /* 0xff8000000f0f7808 */ /* 0x000fe40006000000 */
        /* <DEDUP_REMOVED lines=9> */
[----:B------:R-:W-:Y:S02]  /*7490*/  FSEL R21, R21, -INF , !P2 ;  /* 0xff80000015157808 */ /* 0x000fe40005000000 */
[----:B------:R-:W-:Y:S02]  /*74a0*/  FMNMX.FTZ R5, R175, R10, !PT ;  /* 0x0000000aaf057209 */ /* 0x000fe40007810000 */
[----:B------:R-:W-:Y:S02]  /*74b0*/  ISETP.LT.OR P5, PT, R178, 0x11, P5 ;  /* 0x00000011b200780c */ /* 0x000fe40002fa1670 */
[----:B------:R-:W-:Y:S02]  /*74c0*/  FMNMX.FTZ R10, R176, R5, !PT ;  /* 0x00000005b00a7209 */ /* 0x000fe40007810000 */
[----:B------:R-:W-:-:S02]  /*74d0*/  ISETP.GT.AND P6, PT, R180, 0x18, P1 ;  /* 0x00000018b400780c */ /* 0x000fc40000fc4270 */
[----:B------:R-:W-:Y:S02]  /*74e0*/  FMNMX.FTZ R10, R177, R10, !PT ;  /* 0x0000000ab10a7209 */ /* 0x000fe40007810000 */
[----:B------:R-:W-:Y:S02]  /*74f0*/  ISETP.LT.OR P4, PT, R178, 0x12, P4 ;  /* 0x00000012b200780c */ /* 0x000fe40002781670 */
[----:B------:R-:W-:Y:S01]  /*7500*/  FSEL R152, R152, -INF , !P5 ;  /* 0xff80000098987808 */ /* 0x000fe20006800000 */
[----:B------:R-:W0:Y:S01]  /*7510*/  SHFL.BFLY PT, R5, R10, 0x2, 0x1f ;  /* 0x0c401f000a057f89 */ /* 0x000e2200000e0000 */
[----:B------:R-:W-:Y:S02]  /*7520*/  ISETP.GT.AND P2, PT, R180, 0x19, P1 ;  /* 0x00000019b400780c */ /* 0x000fe40000f44270 */
[----:B------:R-:W-:Y:S02]  /*7530*/  ISETP.LT.OR P6, PT, R178, 0x19, P6 ;  /* 0x00000019b200780c */ /* 0x000fe400037c1670 */
[----:B------:R-:W-:-:S02]  /*7540*/  FSEL R153, R153, -INF , !P4 ;  /* 0xff80000099997808 */ /* 0x000fc40006000000 */
[----:B------:R-:W-:Y:S02]  /*7550*/  ISETP.GT.AND P5, PT, R180, 0x21, P1 ;  /* 0x00000021b400780c */ /* 0x000fe40000fa4270 */
[----:B------:R-:W-:Y:S02]  /*7560*/  FSEL R154, R154, -INF , !P6 ;  /* 0xff8000009a9a7808 */ /* 0x000fe40007000000 */
[C---:B------:R-:W-:Y:S02]  /*7570*/  ISETP.LT.OR P2, PT, R178.reuse, 0x1a, P2 ;  /* 0x0000001ab200780c */ /* 0x040fe40001741670 */
[----:B------:R-:W-:Y:S02]  /*7580*/  ISETP.LT.OR P5, PT, R178, 0x22, P5 ;  /* 0x00000022b200780c */ /* 0x000fe40002fa1670 */
[----:B------:R-:W-:Y:S02]  /*7590*/  FSEL R155, R155, -INF , !P2 ;  /* 0xff8000009b9b7808 */ /* 0x000fe40005000000 */
[----:B------:R-:W-:-:S02]  /*75a0*/  ISETP.GT.AND P4, PT, R180, 0x28, P1 ;  /* 0x00000028b400780c */ /* 0x000fc40000f84270 */
[----:B------:R-:W-:Y:S02]  /*75b0*/  ISETP.GT.AND P6, PT, R180, 0x29, P1 ;  /* 0x00000029b400780c */ /* 0x000fe40000fc4270 */
[----:B------:R-:W-:Y:S02]  /*75c0*/  ISETP.LT.OR P4, PT, R178, 0x29, P4 ;  /* 0x00000029b200780c */ /* 0x000fe40002781670 */
[----:B------:R-:W-:Y:S02]  /*75d0*/  ISETP.GT.AND P2, PT, R180, 0x30, P1 ;  /* 0x00000030b400780c */ /* 0x000fe40000f44270 */
[----:B0-----:R-:W-:Y:S02]  /*75e0*/  FMNMX.FTZ R11, R10, R5, !PT ;  /* 0x000000050a0b7209 */ /* 0x001fe40007810000 */
[----:B------:R-:W-:Y:S02]  /*75f0*/  FSEL R158, R158, -INF , !P4 ;  /* 0xff8000009e9e7808 */ /* 0x000fe40006000000 */
[C---:B------:R-:W-:Y:S01]  /*7600*/  ISETP.LT.OR P6, PT, R178.reuse, 0x2a, P6 ;  /* 0x0000002ab200780c */ /* 0x040fe200037c1670 */
[----:B------:R-:W0:Y:S01]  /*7610*/  SHFL.BFLY PT, R182, R11, 0x1, 0x1f ;  /* 0x0c201f000bb67f89 */ /* 0x000e2200000e0000 */
[----:B------:R-:W-:-:S02]  /*7620*/  ISETP.LT.OR P2, PT, R178, 0x31, P2 ;  /* 0x00000031b200780c */ /* 0x000fc40001741670 */
[----:B------:R-:W-:Y:S02]  /*7630*/  ISETP.GT.AND P4, PT, R180, 0x38, P1 ;  /* 0x00000038b400780c */ /* 0x000fe40000f84270 */
[----:B------:R-:W-:Y:S02]  /*7640*/  FSEL R160, R160, -INF , !P2 ;  /* 0xff800000a0a07808 */ /* 0x000fe40005000000 */
[----:B------:R-:W-:Y:S02]  /*7650*/  ISETP.LT.OR P4, PT, R178, 0x39, P4 ;  /* 0x00000039b200780c */ /* 0x000fe40002781670 */
[----:B0-----:R-:W-:Y:S02]  /*7660*/  FMNMX.FTZ R5, R11, R182, !PT ;  /* 0x000000b60b057209 */ /* 0x001fe40007810000 */
[----:B------:R-:W-:Y:S02]  /*7670*/  FSEL R11, R6, -INF , !P3 ;  /* 0xff800000060b7808 */ /* 0x000fe40005800000 */
[----:B------:R-:W-:Y:S01]  /*7680*/  ISETP.GT.AND P3, PT, R180, 0x20, P1 ;  /* 0x00000020b400780c */ /* 0x000fe20000f64270 */
[----:B------:R-:W-:Y:S01]  /*7690*/  FMUL.FTZ R181, R5, UR10 ;  /* 0x0000000a05b57c20 */ /* 0x000fe20008410000 */
[----:B------:R-:W-:-:S02]  /*76a0*/  FMNMX.FTZ R6, R11, R14, !PT ;  /* 0x0000000e0b067209 */ /* 0x000fc40007810000 */
[----:B------:R-:W-:Y:S02]  /*76b0*/  ISETP.LT.OR P3, PT, R178, 0x21, P3 ;  /* 0x00000021b200780c */ /* 0x000fe40001f61670 */
[----:B------:R-:W-:Y:S02]  /*76c0*/  FMNMX.FTZ R179, R15, R6, !PT ;  /* 0x000000060fb37209 */ /* 0x000fe40007810000 */
[----:B------:R-:W-:Y:S02]  /*76d0*/  FSEL R156, R156, -INF , !P3 ;  /* 0xff8000009c9c7808 */ /* 0x000fe40005800000 */
[----:B------:R-:W-:Y:S02]  /*76e0*/  FMNMX.FTZ R6, R20, R179, !PT ;  /* 0x000000b314067209 */ /* 0x000fe40007810000 */
[----:B------:R-:W-:Y:S02]  /*76f0*/  FSETP.NEU.FTZ.AND P3, PT, R5, -INF , PT ;  /* 0xff8000000500780b */ /* 0x000fe40003f7d000 */
[----:B------:R-:W-:-:S02]  /*7700*/  FMNMX.FTZ R179, R21, R6, !PT ;  /* 0x0000000615b37209 */ /* 0x000fc40007810000 */
[----:B------:R-:W-:Y:S02]  /*7710*/  FSEL R181, R181, RZ, P3 ;  /* 0x000000ffb5b57208 */ /* 0x000fe40001800000 */
[----:B------:R-:W-:-:S03]  /*7720*/  FMNMX.FTZ R6, R152, R179, !PT ;  /* 0x000000b398067209 */ /* 0x000fc60007810000 */
[--C-:B------:R-:W-:Y:S01]  /*7730*/  FFMA.FTZ R10, R166, UR10, -R181.reuse ;  /* 0x0000000aa60a7c23 */ /* 0x100fe200080108b5 */
[----:B------:R-:W-:Y:S01]  /*7740*/  FMNMX.FTZ R179, R153, R6, !PT ;  /* 0x0000000699b37209 */ /* 0x000fe20007810000 */
[--C-:B------:R-:W-:Y:S01]  /*7750*/  FFMA.FTZ R173, R173, UR10, -R181.reuse ;  /* 0x0000000aadad7c23 */ /* 0x100fe200080108b5 */
[----:B------:R-:W-:Y:S01]  /*7760*/  FSEL R166, R162, -INF , !P4 ;  /* 0xff800000a2a67808 */ /* 0x000fe20006000000 */
[----:B------:R-:W-:Y:S01]  /*7770*/  FFMA.FTZ R162, R192, UR10, -R181 ;  /* 0x0000000ac0a27c23 */ /* 0x000fe200080108b5 */
[----:B------:R-:W-:Y:S01]  /*7780*/  FMNMX.FTZ R6, R154, R179, !PT ;  /* 0x000000b39a067209 */ /* 0x000fe20007810000 */
[----:B------:R-:W-:Y:S01]  /*7790*/  MUFU.EX2 R10, R10 ;  /* 0x0000000a000a7308 */ /* 0x000fe20000000800 */
[----:B------:R-:W-:Y:S02]  /*77a0*/  FSEL R179, R157, -INF , !P5 ;  /* 0xff8000009db37808 */ /* 0x000fe40006800000 */
[----:B------:R-:W-:Y:S02]  /*77b0*/  FMNMX.FTZ R157, R155, R6, !PT ;  /* 0x000000069b9d7209 */ /* 0x000fe40007810000 */
[----:B------:R-:W-:-:S02]  /*77c0*/  ISETP.GT.AND P5, PT, R180, 0x31, P1 ;  /* 0x00000031b400780c */ /* 0x000fc40000fa4270 */
[----:B------:R-:W-:Y:S01]  /*77d0*/  FMNMX.FTZ R6, R156, R157, !PT ;  /* 0x0000009d9c067209 */ /* 0x000fe20007810000 */
[--C-:B------:R-:W-:Y:S01]  /*77e0*/  FFMA.FTZ R157, R164, UR10, -R181.reuse ;  /* 0x0000000aa49d7c23 */ /* 0x100fe200080108b5 */
[----:B------:R-:W-:Y:S01]  /*77f0*/  FSEL R164, R159, -INF , !P6 ;  /* 0xff8000009fa47808 */ /* 0x000fe20007000000 */
[----:B------:R-:W-:Y:S01]  /*7800*/  FFMA.FTZ R159, R193, UR10, -R181 ;  /* 0x0000000ac19f7c23 */ /* 0x000fe200080108b5 */
[----:B------:R-:W-:Y:S01]  /*7810*/  FMNMX.FTZ R183, R179, R6, !PT ;  /* 0x00000006b3b77209 */ /* 0x000fe20007810000 */
[----:B------:R-:W-:Y:S01]  /*7820*/  MUFU.EX2 R162, R162 ;  /* 0x000000a200a27308 */ /* 0x000fe20000000800 */
[----:B------:R-:W-:Y:S02]  /*7830*/  ISETP.LT.OR P5, PT, R178, 0x32, P5 ;  /* 0x00000032b200780c */ /* 0x000fe40002fa1670 */
[----:B------:R-:W-:Y:S02]  /*7840*/  FMNMX.FTZ R183, R158, R183, !PT ;  /* 0x000000b79eb77209 */ /* 0x000fe40007810000 */
[----:B------:R-:W-:-:S02]  /*7850*/  ISETP.GT.AND P1, PT, R180, 0x39, P1 ;  /* 0x00000039b400780c */ /* 0x000fc40000f24270 */
[----:B------:R-:W-:Y:S01]  /*7860*/  FMNMX.FTZ R183, R164, R183, !PT ;  /* 0x000000b7a4b77209 */ /* 0x000fe20007810000 */
[----:B------:R-:W-:Y:S01]  /*7870*/  MUFU.EX2 R157, R157 ;  /* 0x0000009d009d7308 */ /* 0x000fe20000000800 */
[----:B------:R-:W-:Y:S02]  /*7880*/  FSEL R161, R161, -INF , !P5 ;  /* 0xff800000a1a17808 */ /* 0x000fe40006800000 */
[----:B------:R-:W-:Y:S02]  /*7890*/  FMNMX.FTZ R6, R160, R183, !PT ;  /* 0x000000b7a0067209 */ /* 0x000fe40007810000 */
[----:B------:R-:W-:Y:S01]  /*78a0*/  ISETP.LT.OR P1, PT, R178, 0x3a, P1 ;  /* 0x0000003ab200780c */ /* 0x000fe20000f21670 */
[--C-:B------:R-:W-:Y:S01]  /*78b0*/  FFMA.FTZ R178, R167, UR10, -R181.reuse ;  /* 0x0000000aa7b27c23 */ /* 0x100fe200080108b5 */
[----:B------:R-:W-:Y:S01]  /*78c0*/  FMNMX.FTZ R183, R161, R6, !PT ;  /* 0x00000006a1b77209 */ /* 0x000fe20007810000 */
[----:B------:R-:W-:Y:S01]  /*78d0*/  MUFU.EX2 R159, R159 ;  /* 0x0000009f009f7308 */ /* 0x000fe20000000800 */
[----:B------:R-:W-:Y:S01]  /*78e0*/  FSEL R180, R163, -INF , !P1 ;  /* 0xff800000a3b47808 */ /* 0x000fe20004800000 */
[--C-:B------:R-:W-:Y:S01]  /*78f0*/  FFMA.FTZ R163, R165, UR10, -R181.reuse ;  /* 0x0000000aa5a37c23 */ /* 0x100fe200080108b5 */
[----:B------:R-:W-:Y:S01]  /*7900*/  FMNMX.FTZ R183, R166, R183, !PT ;  /* 0x000000b7a6b77209 */ /* 0x000fe20007810000 */
[--C-:B------:R-:W-:Y:S01]  /*7910*/  FFMA.FTZ R165, R168, UR10, -R181.reuse ;  /* 0x0000000aa8a57c23 */ /* 0x100fe200080108b5 */
[--C-:B------:R-:W-:Y:S01]  /*7920*/  FFMA.FTZ R168, R169, UR10, -R181.reuse ;  /* 0x0000000aa9a87c23 */ /* 0x100fe200080108b5 */
[--C-:B------:R-:W-:Y:S01]  /*7930*/  FFMA.FTZ R169, R172, UR10, -R181.reuse ;  /* 0x0000000aaca97c23 */ /* 0x100fe200080108b5 */
[----:B------:R-:W-:Y:S01]  /*7940*/  FMNMX.FTZ R183, R180, R183, !PT ;  /* 0x000000b7b4b77209 */ /* 0x000fe20007810000 */
[----:B------:R-:W-:Y:S01]  /*7950*/  MUFU.EX2 R163, R163 ;  /* 0x000000a300a37308 */ /* 0x000fe20000000800 */
[----:B------:R-:W-:Y:S01]  /*7960*/  FSEL R172, R5, RZ, P3 ;  /* 0x000000ff05ac7208 */ /* 0x000fe20001800000 */
[--C-:B------:R-:W-:Y:S01]  /*7970*/  FFMA.FTZ R167, R170, UR10, -R181.reuse ;  /* 0x0000000aaaa77c23 */ /* 0x100fe200080108b5 */
[--C-:B------:R-:W-:Y:S01]  /*7980*/  FFMA.FTZ R170, R171, UR10, -R181.reuse ;  /* 0x0000000aabaa7c23 */ /* 0x100fe200080108b5 */
[----:B------:R-:W0:Y:S01]  /*7990*/  SHFL.BFLY PT, R6, R183, 0x2, 0x1f ;  /* 0x0c401f00b7067f89 */ /* 0x000e2200000e0000 */
[----:B------:R-:W-:Y:S01]  /*79a0*/  FFMA.FTZ R171, R174, UR10, -R181 ;  /* 0x0000000aaeab7c23 */ /* 0x000fe200080108b5 */
[----:B------:R-:W-:Y:S01]  /*79b0*/  FADD.FTZ R13, -R172, R13 ;  /* 0x0000000dac0d7221 */ /* 0x000fe20000010100 */
[--C-:B------:R-:W-:Y:S01]  /*79c0*/  FFMA.FTZ R174, R175, UR10, -R181.reuse ;  /* 0x0000000aafae7c23 */ /* 0x100fe200080108b5 */
[----:B------:R-:W-:Y:S01]  /*79d0*/  MUFU.EX2 R178, R178 ;  /* 0x000000b200b27308 */ /* 0x000fe20000000800 */
[--C-:B------:R-:W-:Y:S01]  /*79e0*/  FFMA.FTZ R175, R176, UR10, -R181.reuse ;  /* 0x0000000ab0af7c23 */ /* 0x100fe200080108b5 */
[----:B------:R-:W-:Y:S01]  /*79f0*/  FMUL.FTZ R13, R13, UR10 ;  /* 0x0000000a0d0d7c20 */ /* 0x000fe20008410000 */
[----:B------:R-:W-:Y:S01]  /*7a00*/  FFMA.FTZ R176, R177, UR10, -R181 ;  /* 0x0000000ab1b07c23 */ /* 0x000fe200080108b5 */
[----:B------:R-:W-:-:S04]  /*7a10*/  ISETP.NE.AND P1, PT, R2, R191, PT ;  /* 0x000000bf0200720c */ /* 0x000fc80003f25270 */
[----:B------:R-:W1:Y:S08]  /*7a20*/  MUFU.EX2 R13, R13 ;  /* 0x0000000d000d7308 */ /* 0x000e700000000800 */
[----:B------:R-:W2:Y:S01]  /*7a30*/  MUFU.EX2 R165, R165 ;  /* 0x000000a500a57308 */ /* 0x000ea20000000800 */
[----:B0-----:R-:W-:-:S07]  /*7a40*/  FMNMX.FTZ R6, R183, R6, !PT ;  /* 0x00000006b7067209 */ /* 0x001fce0007810000 */
[----:B------:R-:W0:Y:S01]  /*7a50*/  MUFU.EX2 R168, R168 ;  /* 0x000000a800a87308 */ /* 0x000e220000000800 */
[----:B------:R-:W3:Y:S01]  /*7a60*/  SHFL.BFLY PT, R183, R6, 0x1, 0x1f ;  /* 0x0c201f0006b77f89 */ /* 0x000ee200000e0000 */
[----:B-1----:R-:W-:Y:S01]  /*7a70*/  FFMA.FTZ R182, R13, R3, R10 ;  /* 0x000000030db67223 */ /* 0x002fe2000001000a */
[-C--:B------:R-:W-:Y:S01]  /*7a80*/  FMUL.FTZ R24, R24, R13.reuse ;  /* 0x0000000d18187220 */ /* 0x080fe20000410000 */
[-C--:B------:R-:W-:Y:S01]  /*7a90*/  FMUL.FTZ R25, R25, R13.reuse ;  /* 0x0000000d19197220 */ /* 0x080fe20000410000 */
[-C--:B------:R-:W-:Y:S01]  /*7aa0*/  FMUL.FTZ R28, R28, R13.reuse ;  /* 0x0000000d1c1c7220 */ /* 0x080fe20000410000 */
[----:B------:R-:W-:Y:S01]  /*7ab0*/  FADD.FTZ R182, R157, R182 ;  /* 0x000000b69db67221 */ /* 0x000fe20000010000 */
[-C--:B------:R-:W-:Y:S01]  /*7ac0*/  FMUL.FTZ R29, R29, R13.reuse ;  /* 0x0000000d1d1d7220 */ /* 0x080fe20000410000 */
[----:B------:R-:W-:Y:S01]  /*7ad0*/  MUFU.EX2 R172, R173 ;  /* 0x000000ad00ac7308 */ /* 0x000fe20000000800 */
[-C--:B------:R-:W-:Y:S01]  /*7ae0*/  FMUL.FTZ R32, R32, R13.reuse ;  /* 0x0000000d20207220 */ /* 0x080fe20000410000 */
[----:B------:R-:W-:Y:S01]  /*7af0*/  FADD.FTZ R177, R159, R182 ;  /* 0x000000b69fb17221 */ /* 0x000fe20000010000 */
[-C--:B------:R-:W-:Y:S01]  /*7b00*/  FMUL.FTZ R33, R33, R13.reuse ;  /* 0x0000000d21217220 */ /* 0x080fe20000410000 */
[-C--:B------:R-:W-:Y:S01]  /*7b10*/  FMUL.FTZ R36, R36, R13.reuse ;  /* 0x0000000d24247220 */ /* 0x080fe20000410000 */
[-C--:B------:R-:W-:Y:S01]  /*7b20*/  FMUL.FTZ R37, R37, R13.reuse ;  /* 0x0000000d25257220 */ /* 0x080fe20000410000 */
[----:B------:R-:W-:Y:S01]  /*7b30*/  FADD.FTZ R182, R162, R177 ;  /* 0x000000b1a2b67221 */ /* 0x000fe20000010000 */
[----:B------:R-:W-:Y:S01]  /*7b40*/  IMAD.U32 R177, RZ, RZ, UR27 ;  /* 0x0000001bffb17e24 */ /* 0x000fe2000f8e00ff */
[----:B------:R1:W-:Y:S01]  /*7b50*/  MUFU.EX2 R173, R175 ;  /* 0x000000af00ad7308 */ /* 0x0003e20000000800 */
[----:B------:R-:W-:Y:S01]  /*7b60*/  FMUL.FTZ R40, R40, R13 ;  /* 0x0000000d28287220 */ /* 0x000fe20000410000 */
[----:B------:R-:W-:Y:S01]  /*7b70*/  FADD.FTZ R181, R163, R182 ;  /* 0x000000b6a3b57221 */ /* 0x000fe20000010000 */
[----:B------:R-:W-:-:S02]  /*7b80*/  @!P1 IMAD R177, R177, 0x40, R16 ;  /* 0x00000040b1b19824 */ /* 0x000fc400078e0210 */
[-C--:B------:R-:W-:Y:S01]  /*7b90*/  FMUL.FTZ R41, R41, R13.reuse ;  /* 0x0000000d29297220 */ /* 0x080fe20000410000 */
[-C--:B------:R-:W-:Y:S01]  /*7ba0*/  FMUL.FTZ R44, R44, R13.reuse ;  /* 0x0000000d2c2c7220 */ /* 0x080fe20000410000 */
[-C--:B------:R-:W-:Y:S01]  /*7bb0*/  FMUL.FTZ R45, R45, R13.reuse ;  /* 0x0000000d2d2d7220 */ /* 0x080fe20000410000 */
[----:B------:R-:W-:Y:S01]  /*7bc0*/  FMUL.FTZ R48, R48, R13 ;  /* 0x0000000d30307220 */ /* 0x000fe20000410000 */
[----:B------:R-:W4:Y:S01]  /*7bd0*/  MUFU.EX2 R167, R167 ;  /* 0x000000a700a77308 */ /* 0x000f220000000800 */
[----:B---3--:R-:W-:Y:S01]  /*7be0*/  FMNMX.FTZ R6, R6, R183, !PT ;  /* 0x000000b706067209 */ /* 0x008fe20007810000 */
[-C--:B------:R-:W-:Y:S01]  /*7bf0*/  FMUL.FTZ R49, R49, R13.reuse ;  /* 0x0000000d31317220 */ /* 0x080fe20000410000 */
[----:B------:R-:W-:Y:S01]  /*7c00*/  @!P1 LEA R177, R177, UR42, 0x2 ;  /* 0x0000002ab1b19c11 */ /* 0x000fe2000f8e10ff */
[-C--:B------:R-:W-:Y:S01]  /*7c10*/  FMUL.FTZ R52, R52, R13.reuse ;  /* 0x0000000d34347220 */ /* 0x080fe20000410000 */
[C---:B------:R-:W-:Y:S01]  /*7c20*/  FSETP.NEU.FTZ.AND P2, PT, R6.reuse, -INF , PT ;  /* 0xff8000000600780b */ /* 0x040fe20003f5d000 */
[C---:B------:R-:W-:Y:S01]  /*7c30*/  FMUL.FTZ R3, R6.reuse, UR10 ;  /* 0x0000000a06037c20 */ /* 0x040fe20008410000 */
[-C--:B------:R-:W-:Y:S01]  /*7c40*/  FMUL.FTZ R53, R53, R13.reuse ;  /* 0x0000000d35357220 */ /* 0x080fe20000410000 */
[----:B------:R-:W3:Y:S01]  /*7c50*/  MUFU.EX2 R170, R170 ;  /* 0x000000aa00aa7308 */ /* 0x000ee20000000800 */
[----:B-1----:R-:W-:Y:S01]  /*7c60*/  FSEL R175, R6, RZ, P2 ;  /* 0x000000ff06af7208 */ /* 0x002fe20001000000 */
[----:B------:R1:W-:Y:S01]  /*7c70*/  @!P1 STS [R177+0x28800], R13 ;  /* 0x0288000db1009388 */ /* 0x0003e20000000800 */
[----:B------:R-:W-:Y:S01]  /*7c80*/  FSEL R3, R3, RZ, P2 ;  /* 0x000000ff03037208 */ /* 0x000fe20001000000 */
[-C--:B------:R-:W-:Y:S01]  /*7c90*/  FMUL.FTZ R56, R56, R13.reuse ;  /* 0x0000000d38387220 */ /* 0x080fe20000410000 */
[-C--:B------:R-:W-:Y:S01]  /*7ca0*/  FMUL.FTZ R57, R57, R13.reuse ;  /* 0x0000000d39397220 */ /* 0x080fe20000410000 */
[----:B------:R-:W-:Y:S01]  /*7cb0*/  FADD.FTZ R175, -R175, R14 ;  /* 0x0000000eafaf7221 */ /* 0x000fe20000010100 */
[----:B------:R-:W-:Y:S01]  /*7cc0*/  FADD.FTZ R14, R178, R181 ;  /* 0x000000b5b20e7221 */ /* 0x000fe20000010000 */
[----:B------:R-:W5:Y:S01]  /*7cd0*/  MUFU.EX2 R169, R169 ;  /* 0x000000a900a97308 */ /* 0x000f620000000800 */
[--C-:B------:R-:W-:Y:S01]  /*7ce0*/  FFMA.FTZ R182, R15, UR10, -R3.reuse ;  /* 0x0000000a0fb67c23 */ /* 0x100fe20008010803 */
[--C-:B------:R-:W-:Y:S01]  /*7cf0*/  FFMA.FTZ R11, R11, UR10, -R3.reuse ;  /* 0x0000000a0b0b7c23 */ /* 0x100fe20008010803 */
[----:B--2---:R-:W-:Y:S01]  /*7d00*/  FADD.FTZ R15, R165, R14 ;  /* 0x0000000ea50f7221 */ /* 0x004fe20000010000 */
[----:B------:R-:W-:Y:S01]  /*7d10*/  FMUL.FTZ R14, R175, UR10 ;  /* 0x0000000aaf0e7c20 */ /* 0x000fe20008410000 */
[--C-:B------:R-:W-:Y:S01]  /*7d20*/  FFMA.FTZ R175, R152, UR10, -R3.reuse ;  /* 0x0000000a98af7c23 */ /* 0x100fe20008010803 */
[----:B------:R-:W-:Y:S01]  /*7d30*/  FFMA.FTZ R181, R20, UR10, -R3 ;  /* 0x0000000a14b57c23 */ /* 0x000fe20008010803 */
[----:B0-----:R-:W-:Y:S01]  /*7d40*/  FADD.FTZ R152, R168, R15 ;  /* 0x0000000fa8987221 */ /* 0x001fe20000010000 */
[----:B------:R-:W0:Y:S01]  /*7d50*/  MUFU.EX2 R171, R171 ;  /* 0x000000ab00ab7308 */ /* 0x000e220000000800 */
[--C-:B------:R-:W-:Y:S01]  /*7d60*/  FFMA.FTZ R20, R21, UR10, -R3.reuse ;  /* 0x0000000a15147c23 */ /* 0x100fe20008010803 */
[--C-:B------:R-:W-:Y:S01]  /*7d70*/  FFMA.FTZ R153, R153, UR10, -R3.reuse ;  /* 0x0000000a99997c23 */ /* 0x100fe20008010803 */
[----:B----4-:R-:W-:Y:S01]  /*7d80*/  FADD.FTZ R15, R167, R152 ;  /* 0x00000098a70f7221 */ /* 0x010fe20000010000 */
[--C-:B------:R-:W-:Y:S01]  /*7d90*/  FFMA.FTZ R183, R154, UR10, -R3.reuse ;  /* 0x0000000a9ab77c23 */ /* 0x100fe20008010803 */
[--C-:B------:R-:W-:Y:S01]  /*7da0*/  FFMA.FTZ R191, R155, UR10, -R3.reuse ;  /* 0x0000000a9bbf7c23 */ /* 0x100fe20008010803 */
[----:B------:R-:W-:Y:S01]  /*7db0*/  FFMA.FTZ R192, R156, UR10, -R3 ;  /* 0x0000000a9cc07c23 */ /* 0x000fe20008010803 */
[----:B---3--:R-:W-:Y:S01]  /*7dc0*/  FADD.FTZ R152, R170, R15 ;  /* 0x0000000faa987221 */ /* 0x008fe20000010000 */
[----:B------:R-:W2:Y:S01]  /*7dd0*/  MUFU.EX2 R174, R174 ;  /* 0x000000ae00ae7308 */ /* 0x000ea20000000800 */
[--C-:B------:R-:W-:Y:S01]  /*7de0*/  FFMA.FTZ R179, R179, UR10, -R3.reuse ;  /* 0x0000000ab3b37c23 */ /* 0x100fe20008010803 */
[--C-:B------:R-:W-:Y:S01]  /*7df0*/  FFMA.FTZ R193, R158, UR10, -R3.reuse ;  /* 0x0000000a9ec17c23 */ /* 0x100fe20008010803 */
[----:B-----5:R-:W-:Y:S01]  /*7e00*/  FADD.FTZ R195, R169, R152 ;  /* 0x00000098a9c37221 */ /* 0x020fe20000010000 */
[--C-:B------:R-:W-:Y:S01]  /*7e10*/  FFMA.FTZ R194, R164, UR10, -R3.reuse ;  /* 0x0000000aa4c27c23 */ /* 0x100fe20008010803 */
[--C-:B------:R-:W-:Y:S01]  /*7e20*/  FFMA.FTZ R21, R160, UR10, -R3.reuse ;  /* 0x0000000aa0157c23 */ /* 0x100fe20008010803 */
[----:B------:R-:W-:Y:S01]  /*7e30*/  FFMA.FTZ R161, R161, UR10, -R3 ;  /* 0x0000000aa1a17c23 */ /* 0x000fe20008010803 */
[----:B------:R-:W-:Y:S01]  /*7e40*/  FADD.FTZ R152, R172, R195 ;  /* 0x000000c3ac987221 */ /* 0x000fe20000010000 */
[----:B------:R-:W-:Y:S01]  /*7e50*/  MUFU.EX2 R11, R11 ;  /* 0x0000000b000b7308 */ /* 0x000fe20000000800 */
[--C-:B------:R-:W-:Y:S01]  /*7e60*/  FFMA.FTZ R15, R166, UR10, -R3.reuse ;  /* 0x0000000aa60f7c23 */ /* 0x100fe20008010803 */
[----:B------:R-:W-:Y:S01]  /*7e70*/  FFMA.FTZ R180, R180, UR10, -R3 ;  /* 0x0000000ab4b47c23 */ /* 0x000fe20008010803 */
[----:B0-----:R-:W-:Y:S01]  /*7e80*/  FADD.FTZ R3, R171, R152 ;  /* 0x00000098ab037221 */ /* 0x001fe20000010000 */
[----:B------:R-:W-:Y:S01]  /*7e90*/  F2FP.BF16.F32.PACK_AB R152, R157, R10 ;  /* 0x0000000a9d98723e */ /* 0x000fe200000010ff */
[----:B------:R-:W-:Y:S01]  /*7ea0*/  FMUL.FTZ R60, R60, R13 ;  /* 0x0000000d3c3c7220 */ /* 0x000fe20000410000 */
[----:B------:R-:W-:Y:S01]  /*7eb0*/  F2FP.BF16.F32.PACK_AB R154, R162, R159 ;  /* 0x0000009fa29a723e */ /* 0x000fe200000010ff */
[----:B------:R-:W-:Y:S01]  /*7ec0*/  FMUL.FTZ R61, R61, R13 ;  /* 0x0000000d3d3d7220 */ /* 0x000fe20000410000 */
[----:B------:R-:W0:Y:S01]  /*7ed0*/  MUFU.EX2 R14, R14 ;  /* 0x0000000e000e7308 */ /* 0x000e220000000800 */
[----:B--2---:R-:W-:Y:S01]  /*7ee0*/  FADD.FTZ R10, R174, R3 ;  /* 0x00000003ae0a7221 */ /* 0x004fe20000010000 */
[----:B------:R-:W-:Y:S01]  /*7ef0*/  F2FP.BF16.F32.PACK_AB R158, R168, R165 ;  /* 0x000000a5a89e723e */ /* 0x000fe200000010ff */
[----:B------:R-:W-:Y:S01]  /*7f00*/  FMUL.FTZ R64, R64, R13 ;  /* 0x0000000d40407220 */ /* 0x000fe20000410000 */
[----:B------:R-:W-:Y:S01]  /*7f10*/  F2FP.BF16.F32.PACK_AB R156, R178, R163 ;  /* 0x000000a3b29c723e */ /* 0x000fe200000010ff */
[----:B------:R-:W-:Y:S01]  /*7f20*/  FADD.FTZ R3, R173, R10 ;  /* 0x0000000aad037221 */ /* 0x000fe20000010000 */
[----:B------:R-:W-:Y:S01]  /*7f30*/  F2FP.BF16.F32.PACK_AB R160, R170, R167 ;  /* 0x000000a7aaa0723e */ /* 0x000fe200000010ff */
[----:B------:R-:W-:Y:S01]  /*7f40*/  FMUL.FTZ R65, R65, R13 ;  /* 0x0000000d41417220 */ /* 0x000fe20000410000 */
[----:B------:R-:W2:Y:S01]  /*7f50*/  MUFU.EX2 R182, R182 ;  /* 0x000000b600b67308 */ /* 0x000ea20000000800 */
[----:B------:R-:W-:Y:S01]  /*7f60*/  F2FP.BF16.F32.PACK_AB R162, R172, R169 ;  /* 0x000000a9aca2723e */ /* 0x000fe200000010ff */
[----:B------:R-:W-:Y:S01]  /*7f70*/  FMUL.FTZ R68, R68, R13 ;  /* 0x0000000d44447220 */ /* 0x000fe20000410000 */
[----:B------:R-:W-:Y:S01]  /*7f80*/  F2FP.BF16.F32.PACK_AB R164, R174, R171 ;  /* 0x000000abaea4723e */ /* 0x000fe200000010ff */
[-C--:B------:R-:W-:Y:S01]  /*7f90*/  FMUL.FTZ R69, R69, R13.reuse ;  /* 0x0000000d45457220 */ /* 0x080fe20000410000 */
[-C--:B------:R-:W-:Y:S01]  /*7fa0*/  FMUL.FTZ R72, R72, R13.reuse ;  /* 0x0000000d48487220 */ /* 0x080fe20000410000 */
[-C--:B------:R-:W-:Y:S01]  /*7fb0*/  FMUL.FTZ R73, R73, R13.reuse ;  /* 0x0000000d49497220 */ /* 0x080fe20000410000 */
[-C--:B------:R-:W-:Y:S01]  /*7fc0*/  FMUL.FTZ R76, R76, R13.reuse ;  /* 0x0000000d4c4c7220 */ /* 0x080fe20000410000 */
[----:B------:R-:W3:Y:S01]  /*7fd0*/  MUFU.EX2 R155, R181 ;  /* 0x000000b5009b7308 */ /* 0x000ee20000000800 */
[----:B0-----:R1:W-:Y:S01]  /*7fe0*/  @!P1 STS [R177+0x28820], R14 ;  /* 0x0288200eb1009388 */ /* 0x0013e20000000800 */
        /* <DEDUP_REMOVED lines=14> */
[----:B------:R-:W4:Y:S01]  /*80d0*/  MUFU.EX2 R157, R175 ;  /* 0x000000af009d7308 */ /* 0x000f220000000800 */
[-C--:B------:R-:W-:Y:S01]  /*80e0*/  FMUL.FTZ R104, R104, R13.reuse ;  /* 0x0000000d68687220 */ /* 0x080fe20000410000 */
[-C--:B------:R-:W-:Y:S01]  /*80f0*/  FMUL.FTZ R105, R105, R13.reuse ;  /* 0x0000000d69697220 */ /* 0x080fe20000410000 */
[-C--:B------:R-:W-:Y:S01]  /*8100*/  FMUL.FTZ R108, R108, R13.reuse ;  /* 0x0000000d6c6c7220 */ /* 0x080fe20000410000 */
[-C--:B------:R-:W-:Y:S01]  /*8110*/  FMUL.FTZ R109, R109, R13.reuse ;  /* 0x0000000d6d6d7220 */ /* 0x080fe20000410000 */
[-C--:B------:R-:W-:Y:S01]  /*8120*/  FMUL.FTZ R112, R112, R13.reuse ;  /* 0x0000000d70707220 */ /* 0x080fe20000410000 */
[-C--:B------:R-:W-:Y:S01]  /*8130*/  FMUL.FTZ R113, R113, R13.reuse ;  /* 0x0000000d71717220 */ /* 0x080fe20000410000 */
[-C--:B------:R-:W-:Y:S01]  /*8140*/  FMUL.FTZ R116, R116, R13.reuse ;  /* 0x0000000d74747220 */ /* 0x080fe20000410000 */
[----:B------:R5:W1:Y:S01]  /*8150*/  MUFU.EX2 R10, R153 ;  /* 0x00000099000a7308 */ /* 0x000a620000000800 */
        /* <DEDUP_REMOVED lines=8> */
[----:B-----5:R-:W-:Y:S01]  /*81e0*/  FFMA.FTZ R153, R14, R4, R11 ;  /* 0x000000040e997223 */ /* 0x020fe2000001000b */
[-C--:B------:R-:W-:Y:S01]  /*81f0*/  FMUL.FTZ R132, R132, R13.reuse ;  /* 0x0000000d84847220 */ /* 0x080fe20000410000 */
[-C--:B------:R-:W-:Y:S01]  /*8200*/  FMUL.FTZ R133, R133, R13.reuse ;  /* 0x0000000d85857220 */ /* 0x080fe20000410000 */
[-C--:B------:R-:W-:Y:S01]  /*8210*/  FMUL.FTZ R136, R136, R13.reuse ;  /* 0x0000000d88887220 */ /* 0x080fe20000410000 */
[----:B--2---:R-:W-:Y:S01]  /*8220*/  FADD.FTZ R4, R182, R153 ;  /* 0x00000099b6047221 */ /* 0x004fe20000010000 */
[-C--:B------:R-:W-:Y:S01]  /*8230*/  FMUL.FTZ R137, R137, R13.reuse ;  /* 0x0000000d89897220 */ /* 0x080fe20000410000 */
[----:B------:R-:W-:Y:S01]  /*8240*/  FMUL.FTZ R140, R140, R13 ;  /* 0x0000000d8c8c7220 */ /* 0x000fe20000410000 */
[----:B------:R-:W2:Y:S01]  /*8250*/  MUFU.EX2 R168, R191 ;  /* 0x000000bf00a87308 */ /* 0x000ea20000000800 */
[----:B---3--:R-:W-:Y:S01]  /*8260*/  FADD.FTZ R153, R155, R4 ;  /* 0x000000049b997221 */ /* 0x008fe20000010000 */
[----:B0-----:R-:W-:Y:S01]  /*8270*/  F2FP.BF16.F32.PACK_AB R155, R20, R155 ;  /* 0x0000009b149b723e */ /* 0x001fe200000010ff */
[-C--:B------:R-:W-:Y:S01]  /*8280*/  FMUL.FTZ R141, R141, R13.reuse ;  /* 0x0000000d8d8d7220 */ /* 0x080fe20000410000 */
[-C--:B------:R-:W-:Y:S01]  /*8290*/  FMUL.FTZ R144, R144, R13.reuse ;  /* 0x0000000d90907220 */ /* 0x080fe20000410000 */
[----:B------:R-:W-:Y:S01]  /*82a0*/  FADD.FTZ R4, R20, R153 ;  /* 0x0000009914047221 */ /* 0x000fe20000010000 */
[-C--:B------:R-:W-:Y:S01]  /*82b0*/  FMUL.FTZ R145, R145, R13.reuse ;  /* 0x0000000d91917220 */ /* 0x080fe20000410000 */
[----:B------:R-:W-:Y:S01]  /*82c0*/  FMUL.FTZ R148, R148, R13 ;  /* 0x0000000d94947220 */ /* 0x000fe20000410000 */
[----:B------:R-:W0:Y:S01]  /*82d0*/  MUFU.EX2 R192, R192 ;  /* 0x000000c000c07308 */ /* 0x000e220000000800 */
[----:B----4-:R-:W-:Y:S01]  /*82e0*/  FADD.FTZ R153, R157, R4 ;  /* 0x000000049d997221 */ /* 0x010fe20000010000 */
[----:B-1----:R-:W-:Y:S01]  /*82f0*/  F2FP.BF16.F32.PACK_AB R157, R10, R157 ;  /* 0x0000009d0a9d723e */ /* 0x002fe200000010ff */
[----:B------:R-:W-:Y:S01]  /*8300*/  FMUL.FTZ R149, R149, R13 ;  /* 0x0000000d95957220 */ /* 0x000fe20000410000 */
[-C--:B------:R-:W-:Y:S01]  /*8310*/  FMUL.FTZ R26, R26, R14.reuse ;  /* 0x0000000e1a1a7220 */ /* 0x080fe20000410000 */
[----:B------:R-:W-:Y:S01]  /*8320*/  FADD.FTZ R4, R10, R153 ;  /* 0x000000990a047221 */ /* 0x000fe20000010000 */
[-C--:B------:R-:W-:Y:S01]  /*8330*/  FMUL.FTZ R27, R27, R14.reuse ;  /* 0x0000000e1b1b7220 */ /* 0x080fe20000410000 */
[-C--:B------:R-:W-:Y:S01]  /*8340*/  FMUL.FTZ R30, R30, R14.reuse ;  /* 0x0000000e1e1e7220 */ /* 0x080fe20000410000 */
[----:B------:R-:W1:Y:S01]  /*8350*/  MUFU.EX2 R179, R179 ;  /* 0x000000b300b37308 */ /* 0x000e620000000800 */
[----:B------:R-:W-:Y:S01]  /*8360*/  FADD.FTZ R153, R159, R4 ;  /* 0x000000049f997221 */ /* 0x000fe20000010000 */
[----:B--2---:R-:W-:Y:S01]  /*8370*/  F2FP.BF16.F32.PACK_AB R159, R168, R159 ;  /* 0x0000009fa89f723e */ /* 0x004fe200000010ff */
[-C--:B------:R-:W-:Y:S01]  /*8380*/  FMUL.FTZ R31, R31, R14.reuse ;  /* 0x0000000e1f1f7220 */ /* 0x080fe20000410000 */
[-C--:B------:R-:W-:Y:S01]  /*8390*/  FMUL.FTZ R34, R34, R14.reuse ;  /* 0x0000000e22227220 */ /* 0x080fe20000410000 */
[----:B------:R-:W-:Y:S01]  /*83a0*/  FADD.FTZ R153, R168, R153 ;  /* 0x00000099a8997221 */ /* 0x000fe20000010000 */
[-C--:B------:R-:W-:Y:S01]  /*83b0*/  FMUL.FTZ R35, R35, R14.reuse ;  /* 0x0000000e23237220 */ /* 0x080fe20000410000 */
[-C--:B------:R-:W-:Y:S01]  /*83c0*/  FMUL.FTZ R38, R38, R14.reuse ;  /* 0x0000000e26267220 */ /* 0x080fe20000410000 */
[----:B------:R-:W2:Y:S01]  /*83d0*/  MUFU.EX2 R163, R193 ;  /* 0x000000c100a37308 */ /* 0x000ea20000000800 */
[----:B0-----:R-:W-:Y:S01]  /*83e0*/  FADD.FTZ R170, R192, R153 ;  /* 0x00000099c0aa7221 */ /* 0x001fe20000010000 */
        /* <DEDUP_REMOVED lines=15> */
[----:B--2---:R-:W-:Y:S01]  /*84e0*/  FADD.FTZ R153, R163, R170 ;  /* 0x000000aaa3997221 */ /* 0x004fe20000010000 */
[-C--:B------:R-:W-:Y:S01]  /*84f0*/  FMUL.FTZ R63, R63, R14.reuse ;  /* 0x0000000e3f3f7220 */ /* 0x080fe20000410000 */
[-C--:B------:R-:W-:Y:S01]  /*8500*/  FMUL.FTZ R66, R66, R14.reuse ;  /* 0x0000000e42427220 */ /* 0x080fe20000410000 */
[-C--:B------:R-:W-:Y:S01]  /*8510*/  FMUL.FTZ R67, R67, R14.reuse ;  /* 0x0000000e43437220 */ /* 0x080fe20000410000 */
[-C--:B------:R-:W-:Y:S01]  /*8520*/  FMUL.FTZ R70, R70, R14.reuse ;  /* 0x0000000e46467220 */ /* 0x080fe20000410000 */
[-C--:B------:R-:W-:Y:S01]  /*8530*/  FMUL.FTZ R71, R71, R14.reuse ;  /* 0x0000000e47477220 */ /* 0x080fe20000410000 */
[-C--:B------:R-:W-:Y:S01]  /*8540*/  FMUL.FTZ R74, R74, R14.reuse ;  /* 0x0000000e4a4a7220 */ /* 0x080fe20000410000 */
[----:B------:R1:W2:Y:S01]  /*8550*/  MUFU.EX2 R4, R161 ;  /* 0x000000a100047308 */ /* 0x0002a20000000800 */
[----:B0-----:R-:W-:Y:S01]  /*8560*/  FADD.FTZ R170, R194, R153 ;  /* 0x00000099c2aa7221 */ /* 0x001fe20000010000 */
[----:B------:R-:W-:Y:S01]  /*8570*/  F2FP.BF16.F32.PACK_AB R153, R182, R11 ;  /* 0x0000000bb699723e */ /* 0x000fe200000010ff */
[----:B------:R-:W-:Y:S01]  /*8580*/  BAR.SYNC.DEFER_BLOCKING 0xf, 0x100 ;  /* 0x03c4000000007b1d */ /* 0x000fe20000010000 */
[----:B------:R-:W-:Y:S01]  /*8590*/  F2FP.BF16.F32.PACK_AB R163, R194, R163 ;  /* 0x000000a3c2a3723e */ /* 0x000fe200000010ff */
        /* <DEDUP_REMOVED lines=13> */
[C---:B--2---:R-:W-:Y:S01]  /*8670*/  FADD.FTZ R170, R4.reuse, R161 ;  /* 0x000000a104aa7221 */ /* 0x044fe20000010000 */
[----:B------:R-:W-:Y:S01]  /*8680*/  F2FP.BF16.F32.PACK_AB R161, R179, R192 ;  /* 0x000000c0b3a1723e */ /* 0x000fe200000010ff */
[-C--:B------:R-:W-:Y:S01]  /*8690*/  FMUL.FTZ R95, R95, R14.reuse ;  /* 0x0000000e5f5f7220 */ /* 0x080fe20000410000 */
[----:B------:R-:W-:Y:S01]  /*86a0*/  F2FP.BF16.F32.PACK_AB R165, R4, R21 ;  /* 0x0000001504a5723e */ /* 0x000fe200000010ff */
[-C--:B------:R-:W-:Y:S01]  /*86b0*/  FMUL.FTZ R98, R98, R14.reuse ;  /* 0x0000000e62627220 */ /* 0x080fe20000410000 */
[-C--:B------:R-:W-:Y:S01]  /*86c0*/  FMUL.FTZ R99, R99, R14.reuse ;  /* 0x0000000e63637220 */ /* 0x080fe20000410000 */
[-C--:B------:R-:W-:Y:S01]  /*86d0*/  FMUL.FTZ R102, R102, R14.reuse ;  /* 0x0000000e66667220 */ /* 0x080fe20000410000 */
[----:B------:R-:W2:Y:S01]  /*86e0*/  MUFU.EX2 R180, R180 ;  /* 0x000000b400b47308 */ /* 0x000ea20000000800 */
[C---:B0-----:R-:W-:Y:S01]  /*86f0*/  F2FP.BF16.F32.PACK_AB R166, R176.reuse, R173 ;  /* 0x000000adb0a6723e */ /* 0x041fe200000010ff */
[----:B------:R0:W-:Y:S01]  /*8700*/  STSM.16.M88.4 [R18+0x26800], R152 ;  /* 0x0268009812007844 */ /* 0x0001e20000000200 */
[----:B------:R-:W-:Y:S01]  /*8710*/  FADD.FTZ R3, R176, R3 ;  /* 0x00000003b0037221 */ /* 0x000fe20000010000 */
[-C--:B------:R-:W-:Y:S01]  /*8720*/  FMUL.FTZ R103, R103, R14.reuse ;  /* 0x0000000e67677220 */ /* 0x080fe20000410000 */
[-C--:B------:R-:W-:Y:S01]  /*8730*/  FMUL.FTZ R106, R106, R14.reuse ;  /* 0x0000000e6a6a7220 */ /* 0x080fe20000410000 */
[----:B------:R0:W-:Y:S01]  /*8740*/  STSM.16.M88.4 [R19], R156 ;  /* 0x0000009c13007844 */ /* 0x0001e20000000200 */
[-C--:B------:R-:W-:Y:S01]  /*8750*/  FMUL.FTZ R107, R107, R14.reuse ;  /* 0x0000000e6b6b7220 */ /* 0x080fe20000410000 */
[-C--:B------:R-:W-:Y:S01]  /*8760*/  FMUL.FTZ R110, R110, R14.reuse ;  /* 0x0000000e6e6e7220 */ /* 0x080fe20000410000 */
[----:B-1----:R-:W-:Y:S01]  /*8770*/  FADD.FTZ R11, R15, R170 ;  /* 0x000000aa0f0b7221 */ /* 0x002fe20000010000 */
[----:B------:R0:W-:Y:S01]  /*8780*/  STSM.16.M88.4 [R23], R160 ;  /* 0x000000a017007844 */ /* 0x0001e20000000200 */
[-C--:B------:R-:W-:Y:S01]  /*8790*/  FMUL.FTZ R111, R111, R14.reuse ;  /* 0x0000000e6f6f7220 */ /* 0x080fe20000410000 */
[-C--:B------:R-:W-:Y:S01]  /*87a0*/  FMUL.FTZ R114, R114, R14.reuse ;  /* 0x0000000e72727220 */ /* 0x080fe20000410000 */
[-C--:B------:R-:W-:Y:S01]  /*87b0*/  FMUL.FTZ R115, R115, R14.reuse ;  /* 0x0000000e73737220 */ /* 0x080fe20000410000 */
[-C--:B------:R-:W-:Y:S01]  /*87c0*/  FMUL.FTZ R118, R118, R14.reuse ;  /* 0x0000000e76767220 */ /* 0x080fe20000410000 */
[-C--:B------:R-:W-:Y:S01]  /*87d0*/  FMUL.FTZ R119, R119, R14.reuse ;  /* 0x0000000e77777220 */ /* 0x080fe20000410000 */
[-C--:B------:R-:W-:Y:S01]  /*87e0*/  FMUL.FTZ R122, R122, R14.reuse ;  /* 0x0000000e7a7a7220 */ /* 0x080fe20000410000 */
[C---:B--2---:R-:W-:Y:S01]  /*87f0*/  F2FP.BF16.F32.PACK_AB R167, R180.reuse, R15 ;  /* 0x0000000fb4a7723e */ /* 0x044fe200000010ff */
[----:B------:R-:W-:Y:S01]  /*8800*/  FADD.FTZ R4, R180, R11 ;  /* 0x0000000bb4047221 */ /* 0x000fe20000010000 */
[-C--:B------:R-:W-:Y:S01]  /*8810*/  FMUL.FTZ R123, R123, R14.reuse ;  /* 0x0000000e7b7b7220 */ /* 0x080fe20000410000 */
[-C--:B------:R-:W-:Y:S01]  /*8820*/  FMUL.FTZ R126, R126, R14.reuse ;  /* 0x0000000e7e7e7220 */ /* 0x080fe20000410000 */
[-C--:B------:R-:W-:Y:S01]  /*8830*/  FMUL.FTZ R127, R127, R14.reuse ;  /* 0x0000000e7f7f7220 */ /* 0x080fe20000410000 */
[----:B------:R0:W-:Y:S01]  /*8840*/  STSM.16.M88.4 [R22], R164 ;  /* 0x000000a416007844 */ /* 0x0001e20000000200 */
        /* <DEDUP_REMOVED lines=14> */
.L_x_1703:
[----:B------:R1:W2:Y:S01]  /*8930*/  SYNCS.PHASECHK.TRANS64.TRYWAIT P1, [UR21+0x28c50], R7 ;  /* 0x028c5007ff0075a7 */ /* 0x0002a20008020155 */
[----:B------:R-:W-:Y:S05]  /*8940*/  @!P0 BRA `(.L_x_1704) ;  /* 0x0000000000048947 */ /* 0x000fea0003800000 */
[----:B------:R-:W-:Y:S01]  /*8950*/  BPT.TRAP 0x1 ;  /* 0x000000040000795c */ /* 0x000fe20000300000 */
.L_x_1704:
[----:B--2---:R-:W-:Y:S05]  /*8960*/  @P1 BRA `(.L_x_1705) ;  /* 0x0000000000081947 */ /* 0x004fea0003800000 */
[----:B------:R-:W2:Y:S02]  /*8970*/  SYNCS.PHASECHK.TRANS64.TRYWAIT P1, [UR21+0x28c50], R7 ;  /* 0x028c5007ff0075a7 */ /* 0x000ea40008020155 */
[----:B--2---:R-:W-:Y:S05]  /*8980*/  @!P1 BRA `(.L_x_1706) ;  /* 0x000000c400589947 */ /* 0x004fea0003800000 */
.L_x_1705:
        /* <DEDUP_REMOVED lines=34> */
.L_x_1707:
[----:B------:R-:W-:Y:S01]  /*8bb0*/  UIADD3 UR21, UR21, 0x28c60, URZ ;  /* 0x00028c6015157890 */ /* 0x000fe2000fffe03f */
[C---:B------:R-:W-:Y:S01]  /*8bc0*/  ISETP.GT.AND P1, PT, R8.reuse, UR20, PT ;  /* 0x0000001408007c0c */ /* 0x040fe2000bf24270 */
[----:B------:R-:W-:Y:S01]  /*8bd0*/  UMOV UR27, UR38 ;  /* 0x00000026001b7c82 */ /* 0x000fe20008000000 */
[----:B------:R-:W-:Y:S01]  /*8be0*/  VIADD R8, R8, 0xffffffff ;  /* 0xffffffff08087836 */ /* 0x000fe20000000000 */
[----:B------:R-:W-:Y:S01]  /*8bf0*/  UPRMT UR21, UR40, 0x654, UR21 ;  /* 0x0000065428157896 */ /* 0x000fe20008000015 */
[----:B------:R-:W-:Y:S01]  /*8c00*/  MOV R14, R6 ;  /* 0x00000006000e7202 */ /* 0x000fe20000000f00 */
[----:B------:R-:W-:-:S07]  /*8c10*/  IMAD.MOV.U32 R13, RZ, RZ, R5 ;  /* 0x000000ffff0d7224 */ /* 0x000fce00078e0005 */
[----:B------:R-:W-:Y:S01]  /*8c20*/  SYNCS.ARRIVE.TRANS64.RED.A1T0 RZ, [UR21], RZ ;  /* 0x000000ffffff79a7 */ /* 0x000fe20008100415 */
[----:B------:R-:W-:Y:S05]  /*8c30*/  @P1 BRA `(.L_x_1708) ;  /* 0xffffffd800101947 */ /* 0x000fea000383ffff */
.L_x_1689:
[----:B------:R-:W-:Y:S01]  /*8c40*/  UISETP.NE.AND UP1, UPT, UR51, URZ, UPT ;  /* 0x0000003f3300728c */ /* 0x000fe2000bf25270 */
[----:B------:R-:W-:Y:S01]  /*8c50*/  IADD3 R12, -R12, 0x1, RZ ;  /* 0x000000010c0c7810 */ /* 0x000fe20007ffe1ff */
[----:B------:R-:W-:Y:S02]  /*8c60*/  UISETP.NE.AND UP0, UPT, UR50, URZ, UPT ;  /* 0x0000003f3200728c */ /* 0x000fe4000bf05270 */
[----:B------:R-:W-:Y:S02]  /*8c70*/  UIADD3 UR11, UR44, 0x3f, URZ ;  /* 0x0000003f2c0b7890 */ /* 0x000fe4000fffe03f */
[----:B-12---:R-:W-:Y:S02]  /*8c80*/  IMAD R7, R9, UR49, R12 ;  /* 0x0000003109077c24 */ /* 0x006fe4000f8e020c */
[----:B------:R-:W-:-:S03]  /*8c90*/  PLOP3.LUT P1, PT, PT, PT, UP0, 0x40, 0x0 ;  /* 0x000000000000781c */ /* 0x000fc60003f2e808 */
[----:B------:R-:W-:Y:S01]  /*8ca0*/  @UP1 ULDC UR6, c[0x0][0x44c] ;  /* 0x0001130000061ab9 */ /* 0x000fe20000000800 */
[----:B------:R-:W-:Y:S01]  /*8cb0*/  @UP1 ULDC UR14, c[0x0][0x450] ;  /* 0x00011400000e1ab9 */ /* 0x000fe20000000800 */
[----:B------:R-:W-:-:S04]  /*8cc0*/  UIMAD.WIDE.U32 UR6, UR11, UR6, URZ ;  /* 0x000000060b0672a5 */ /* 0x000fc8000f8e003f */
[----:B------:R-:W-:-:S06]  /*8cd0*/  @UP1 USHF.R.U32.HI UR11, URZ, UR14, UR7 ;  /* 0x0000000e3f0b1299 */ /* 0x000fcc0008011607 */
[----:B------:R-:W-:-:S04]  /*8ce0*/  VIADD R7, R7, UR11 ;  /* 0x0000000b07077c36 */ /* 0x000fc80008000000 */
[----:B------:R-:W-:Y:S01]  /*8cf0*/  VIADD R9, R7, -UR22 ;  /* 0x8000001607097c36 */ /* 0x000fe20008000000 */
[----:B------:R-:W-:Y:S06]  /*8d00*/  @P1 BRA `(.L_x_1709) ;  /* 0x0000000000441947 */ /* 0x000fec0003800000 */
[----:B------:R-:W-:-:S13]  /*8d10*/  ISETP.GT.AND P1, PT, R7, -0x1, PT ;  /* 0xffffffff0700780c */ /* 0x000fda0003f24270 */
[----:B------:R-:W-:Y:S05]  /*8d20*/  @P1 BRA `(.L_x_1710) ;  /* 0x0000000000201947 */ /* 0x000fea0003800000 */
[----:B------:R-:W1:Y:S01]  /*8d30*/  LDC R12, c[0x0][0x9e4] ;  /* 0x00027900ff0c7b82 */ /* 0x000e620000000800 */
[----:B------:R-:W-:Y:S02]  /*8d40*/  LOP3.LUT R7, RZ, R7, RZ, 0x33, !PT ;  /* 0x00000007ff077212 */ /* 0x000fe400078e33ff */
[----:B-1----:R-:W-:-:S13]  /*8d50*/  ISETP.NE.AND P1, PT, R12, 0x1, PT ;  /* 0x000000010c00780c */ /* 0x002fda0003f25270 */
[----:B------:R-:W1:Y:S02]  /*8d60*/  @P1 LDC.64 R10, c[0x0][0x9e8] ;  /* 0x00027a00ff0a1b82 */ /* 0x000e640000000a00 */
[----:B-1----:R-:W-:-:S05]  /*8d70*/  @P1 IMAD.HI.U32 R10, R7, R10, RZ ;  /* 0x0000000a070a1227 */ /* 0x002fca00078e00ff */
[----:B------:R-:W-:-:S04]  /*8d80*/  @P1 SHF.R.U32.HI R7, RZ, R11, R10 ;  /* 0x0000000bff071219 */ /* 0x000fc8000001160a */
[----:B------:R-:W-:Y:S01]  /*8d90*/  LOP3.LUT R7, RZ, R7, RZ, 0x33, !PT ;  /* 0x00000007ff077212 */ /* 0x000fe200078e33ff */
[----:B------:R-:W-:Y:S06]  /*8da0*/  BRA `(.L_x_1711) ;  /* 0x0000000000147947 */ /* 0x000fec0003800000 */
.L_x_1710:
[----:B------:R-:W1:Y:S02]  /*8db0*/  LDC R12, c[0x0][0x9e4] ;  /* 0x00027900ff0c7b82 */ /* 0x000e640000000800 */
[----:B-1----:R-:W-:-:S13]  /*8dc0*/  ISETP.NE.AND P1, PT, R12, 0x1, PT ;  /* 0x000000010c00780c */ /* 0x002fda0003f25270 */
[----:B------:R-:W1:Y:S02]  /*8dd0*/  @P1 LDC.64 R10, c[0x0][0x9e8] ;  /* 0x00027a00ff0a1b82 */ /* 0x000e640000000a00 */
[----:B-1----:R-:W-:-:S05]  /*8de0*/  @P1 IMAD.HI.U32 R10, R7, R10, RZ ;  /* 0x0000000a070a1227 */ /* 0x002fca00078e00ff */
[----:B------:R-:W-:-:S07]  /*8df0*/  @P1 SHF.R.U32.HI R7, RZ, R11, R10 ;  /* 0x0000000bff071219 */ /* 0x000fce000001160a */
.L_x_1711:
[----:B------:R-:W-:-:S05]  /*8e00*/  IMAD R10, R7, R12, RZ ;  /* 0x0000000c070a7224 */ /* 0x000fca00078e02ff */
[----:B------:R-:W-:-:S07]  /*8e10*/  VIMNMX R9, R9, R10, !PT ;  /* 0x0000000a09097248 */ /* 0x000fce0007fe0100 */
.L_x_1709:
[----:B------:R-:W-:-:S05]  /*8e20*/  VIADD R9, R9, 0x3f ;  /* 0x0000003f09097836 */ /* 0x000fca0000000000 */
[----:B------:R-:W-:-:S04]  /*8e30*/  SHF.R.S32.HI R10, RZ, 0x1f, R9 ;  /* 0x0000001fff0a7819 */ /* 0x000fc80000011409 */
[----:B------:R-:W-:-:S04]  /*8e40*/  LEA.HI R10, R10, R9, RZ, 0x6 ;  /* 0x000000090a0a7211 */ /* 0x000fc800078f30ff */
[----:B------:R-:W-:-:S04]  /*8e50*/  SHF.R.S32.HI R7, RZ, 0x6, R10 ;  /* 0x00000006ff077819 */ /* 0x000fc8000001140a */
[----:B------:R-:W-:-:S04]  /*8e60*/  VIMNMX R7, R7, UR47, !PT ;  /* 0x0000002f07077c48 */ /* 0x000fc8000ffe0100 */
[----:B------:R-:W-:-:S13]  /*8e70*/  ISETP.GE.AND P1, PT, R8, R7, PT ;  /* 0x000000070800720c */ /* 0x000fda0003f26270 */
[----:B------:R-:W-:Y:S05]  /*8e80*/  @!P1 BRA `(.L_x_1712) ;  /* 0x0000001c00449947 */ /* 0x000fea0003800000 */
[----:B------:R-:W-:Y:S01]  /*8e90*/  IMAD.MOV.U32 R11, RZ, RZ, R6 ;  /* 0x000000ffff0b7224 */ /* 0x000fe200078e0006 */
[----:B------:R-:W-:Y:S01]  /*8ea0*/  MOV R10, R5 ;  /* 0x00000005000a7202 */ /* 0x000fe20000000f00 */
[----:B------:R-:W-:Y:S01]  /*8eb0*/  IMAD.MOV.U32 R9, RZ, RZ, R8 ;  /* 0x000000ffff097224 */ /* 0x000fe200078e0008 */
[----:B------:R-:W-:Y:S01]  /*8ec0*/  UMOV UR22, UR38 ;  /* 0x0000002600167c82 */ /* 0x000fe20008000000 */
[----:B------:R-:W-:Y:S01]  /*8ed0*/  ULDC UR23, c[0x0][0x9d8] ;  /* 0x0002760000177ab9 */ /* 0x000fe20000000800 */
[----:B------:R-:W-:-:S05]  /*8ee0*/  ULDC UR20, c[0x0][0x988] ;  /* 0x0002620000147ab9 */ /* 0x000fca0000000800 */
.L_x_1723:
[----:B------:R-:W-:Y:S01]  /*8ef0*/  UIADD3 UR38, UR22, 0x1, URZ ;  /* 0x0000000116267890 */ /* 0x000fe2000fffe03f */
[C---:B------:R-:W-:Y:S01]  /*8f00*/  ISETP.GT.AND P1, PT, R9.reuse, R7, PT ;  /* 0x000000070900720c */ /* 0x040fe20003f24270 */
[----:B------:R-:W-:Y:S02]  /*8f10*/  VIADD R9, R9, 0xffffffff ;  /* 0xffffffff09097836 */ /* 0x000fe40000000000 */
[----:B------:R-:W-:-:S04]  /*8f20*/  UISETP.NE.AND UP0, UPT, UR38, 0x2, UPT ;  /* 0x000000022600788c */ /* 0x000fc8000bf05270 */
[----:B------:R-:W-:Y:S02]  /*8f30*/  USEL UR6, URZ, 0x1, UP0 ;  /* 0x000000013f067887 */ /* 0x000fe40008000000 */
[----:B------:R-:W-:Y:S02]  /*8f40*/  USEL UR38, UR38, URZ, UP0 ;  /* 0x0000003f26267287 */ /* 0x000fe40008000000 */
[----:B------:R-:W-:Y:S01]  /*8f50*/  ULOP3.LUT UR37, UR37, UR6, URZ, 0x3c, !UPT ;  /* 0x0000000625257292 */ /* 0x000fe2000f8e3c3f */
[----:B012---:R-:W-:Y:S11]  /*8f60*/  @!P0 BRA `(.L_x_1713) ;  /* 0x0000000000048947 */ /* 0x007ff60003800000 */
[----:B------:R-:W-:Y:S01]  /*8f70*/  BPT.TRAP 0x1 ;  /* 0x000000040000795c */ /* 0x000fe20000300000 */
.L_x_1713:
[----:B------:R-:W-:Y:S01]  /*8f80*/  ULEA UR21, UR38, UR42, 0x3 ;  /* 0x0000002a26157291 */ /* 0x000fe2000f8e183f */
[----:B------:R-:W-:-:S05]  /*8f90*/  IMAD.U32 R8, RZ, RZ, UR37 ;  /* 0x00000025ff087e24 */ /* 0x000fca000f8e00ff */
[----:B------:R-:W-:-:S04]  /*8fa0*/  SHF.L.U32 R8, R8, 0x1f, RZ ;  /* 0x0000001f08087819 */ /* 0x000fc800000006ff */
[----:B------:R1:W2:Y:S01]  /*8fb0*/  SYNCS.PHASECHK.TRANS64.TRYWAIT P2, [UR21+0x28c30], R8 ;  /* 0x028c3008ff0075a7 */ /* 0x0002a20008040155 */
[----:B------:R-:W-:Y:S05]  /*8fc0*/  @!P0 BRA `(.L_x_1714) ;  /* 0x0000000000048947 */ /* 0x000fea0003800000 */
[----:B------:R-:W-:Y:S01]  /*8fd0*/  BPT.TRAP 0x1 ;  /* 0x000000040000795c */ /* 0x000fe20000300000 */
.L_x_1714:
[----:B--2---:R-:W-:Y:S05]  /*8fe0*/  @P2 BRA `(.L_x_1715) ;  /* 0x0000000000082947 */ /* 0x004fea0003800000 */
[----:B------:R-:W2:Y:S02]  /*8ff0*/  SYNCS.PHASECHK.TRANS64.TRYWAIT P2, [UR21+0x28c30], R8 ;  /* 0x028c3008ff0075a7 */ /* 0x000ea40008040155 */
[----:B--2---:R-:W-:Y:S05]  /*9000*/  @!P2 BRA `(.L_x_1716) ;  /* 0x000000bc00d0a947 */ /* 0x004fea0003800000 */
.L_x_1715:
[----:B------:R-:W-:Y:S01]  /*9010*/  R2UR UR18, R0 ;  /* 0x00000000001272ca */ /* 0x000fe200000e0000 */
[----:B0-----:R-:W-:Y:S01]  /*9020*/  WARPGROUP.ARRIVE ;  /* 0x00000000000079c5 */ /* 0x001fe20000000000 */
        /* <DEDUP_REMOVED lines=21> */
.L_x_1717:
        /* <DEDUP_REMOVED lines=34> */
[----:B------:R-:W-:Y:S01]  /*93a0*/  UMOV UR10, UR20 ;  /* 0x00000014000a7c82 */ /* 0x000fe20008000000 */
[----:B------:R-:W-:-:S03]  /*93b0*/  UIADD3 UR6, UR21, 0x28c40, URZ ;  /* 0x00028c4015067890 */ /* 0x000fc6000fffe03f */
[----:B------:R-:W0:Y:S01]  /*93c0*/  MUFU.TANH R193, R193 ;  /* 0x000000c100c17308 */ /* 0x000e220000002400 */
[----:B---3--:R-:W-:Y:S01]  /*93d0*/  FMNMX.FTZ R5, R191, R20, !PT ;  /* 0x00000014bf057209 */ /* 0x008fe20007810000 */
[----:B------:R-:W-:-:S06]  /*93e0*/  UPRMT UR6, UR40, 0x654, UR6 ;  /* 0x0000065428067896 */ /* 0x000fcc0008000006 */
[----:B------:R-:W3:Y:S01]  /*93f0*/  MUFU.TANH R194, R194 ;  /* 0x000000c200c27308 */ /* 0x000ee20000002400 */
[----:B--2---:R-:W-:Y:S02]  /*9400*/  FMNMX.FTZ R20, R192, R5, !PT ;  /* 0x00000005c0147209 */ /* 0x004fe40007810000 */
[----:B------:R-:W-:Y:S05]  /*9410*/  SYNCS.ARRIVE.TRANS64.RED.A1T0 RZ, [UR6], RZ ;  /* 0x000000ffffff79a7 */ /* 0x000fea0008100406 */
        /* <DEDUP_REMOVED lines=14> */
[----:B------:R-:W-:-:S06]  /*9500*/  FMUL.FTZ R20, R162, UR23 ;  /* 0x00000017a2147c20 */ /* 0x000fcc0008410000 */
        /* <DEDUP_REMOVED lines=8> */
[----:B------:R-:W-:-:S06]  /*9590*/  FMUL.FTZ R154, R167, UR23 ;  /* 0x00000017a79a7c20 */ /* 0x000fcc0008410000 */
[----:B------:R-:W3:Y:S01]  /*95a0*/  MUFU.TANH R13, R13 ;  /* 0x0000000d000d7308 */ /* 0x000ee20000002400 */
[----:B--2---:R-:W-:-:S05]  /*95b0*/  FMNMX.FTZ R5, R164, R5, !PT ;  /* 0x00000005a4057209 */ /* 0x004fca0007810000 */
        /* <DEDUP_REMOVED lines=9> */
[----:B------:R-:W3:Y:S03]  /*9650*/  SHFL.BFLY PT, R167, R166, 0x1, 0x1f ;  /* 0x0c201f00a6a77f89 */ /* 0x000ee600000e0000 */
[----:B----4-:R-:W-:-:S03]  /*9660*/  FMNMX.FTZ R162, R14, R5, !PT ;  /* 0x000000050ea27209 */ /* 0x010fc60007810000 */
[----:B------:R-:W4:Y:S01]  /*9670*/  MUFU.TANH R153, R153 ;  /* 0x0000009900997308 */ /* 0x000f220000002400 */
[----:B0-----:R-:W-:Y:S01]  /*9680*/  FMNMX.FTZ R5, R15, R162, !PT ;  /* 0x000000a20f057209 */ /* 0x001fe20007810000 */
[----:B------:R-:W-:-:S03]  /*9690*/  FMUL.FTZ R162, R183, UR23 ;  /* 0x00000017b7a27c20 */ /* 0x000fc60008410000 */
[----:B-----5:R-:W-:-:S03]  /*96a0*/  FMNMX.FTZ R163, R20, R5, !PT ;  /* 0x0000000514a37209 */ /* 0x020fc60007810000 */
[----:B------:R-:W0:Y:S08]  /*96b0*/  MUFU.TANH R154, R154 ;  /* 0x0000009a009a7308 */ /* 0x000e300000002400 */
[----:B------:R-:W5:Y:S01]  /*96c0*/  MUFU.TANH R155, R155 ;  /* 0x0000009b009b7308 */ /* 0x000f620000002400 */
[----:B---3--:R-:W-:Y:S02]  /*96d0*/  FMNMX.FTZ R5, R166, R167, !PT ;  /* 0x000000a7a6057209 */ /* 0x008fe40007810000 */
[----:B--2---:R-:W-:-:S05]  /*96e0*/  FMNMX.FTZ R166, R152, R163, !PT ;  /* 0x000000a398a67209 */ /* 0x004fca0007810000 */
[----:B------:R-:W2:Y:S01]  /*96f0*/  MUFU.TANH R156, R156 ;  /* 0x0000009c009c7308 */ /* 0x000ea20000002400 */
[----:B----4-:R-:W-:Y:S01]  /*9700*/  FMNMX.FTZ R163, R153, R166, !PT ;  /* 0x000000a699a37209 */ /* 0x010fe20007810000 */
[C---:B------:R-:W-:Y:S01]  /*9710*/  FMUL.FTZ R177, R5.reuse, UR10 ;  /* 0x0000000a05b17c20 */ /* 0x040fe20008410000 */
[----:B------:R-:W-:Y:S02]  /*9720*/  FADD.FTZ R10, -R5, R10 ;  /* 0x0000000a050a7221 */ /* 0x000fe40000010100 */
[----:B0-----:R-:W-:Y:S01]  /*9730*/  FMNMX.FTZ R166, R154, R163, !PT ;  /* 0x000000a39aa67209 */ /* 0x001fe20007810000 */
[--C-:B------:R-:W-:Y:S01]  /*9740*/  FFMA.FTZ R21, R21, UR10, -R177.reuse ;  /* 0x0000000a15157c23 */ /* 0x100fe200080108b1 */
[--C-:B------:R-:W-:Y:S01]  /*9750*/  FFMA.FTZ R191, R191, UR10, -R177.reuse ;  /* 0x0000000abfbf7c23 */ /* 0x100fe200080108b1 */
[----:B------:R-:W0:Y:S01]  /*9760*/  MUFU.TANH R157, R157 ;  /* 0x0000009d009d7308 */ /* 0x000e220000002400 */
[----:B-----5:R-:W-:Y:S01]  /*9770*/  FMNMX.FTZ R163, R155, R166, !PT ;  /* 0x000000a69ba37209 */ /* 0x020fe20007810000 */
[--C-:B------:R-:W-:Y:S01]  /*9780*/  FFMA.FTZ R178, R192, UR10, -R177.reuse ;  /* 0x0000000ac0b27c23 */ /* 0x100fe200080108b1 */
[--C-:B------:R-:W-:Y:S01]  /*9790*/  FFMA.FTZ R174, R194, UR10, -R177.reuse ;  /* 0x0000000ac2ae7c23 */ /* 0x100fe200080108b1 */
[--C-:B------:R-:W-:Y:S01]  /*97a0*/  FFMA.FTZ R170, R195, UR10, -R177.reuse ;  /* 0x0000000ac3aa7c23 */ /* 0x100fe200080108b1 */
[--C-:B------:R-:W-:Y:S01]  /*97b0*/  FFMA.FTZ R171, R197, UR10, -R177.reuse ;  /* 0x0000000ac5ab7c23 */ /* 0x100fe200080108b1 */
[--C-:B------:R-:W-:Y:S01]  /*97c0*/  FFMA.FTZ R168, R168, UR10, -R177.reuse ;  /* 0x0000000aa8a87c23 */ /* 0x100fe200080108b1 */
[--C-:B------:R-:W-:Y:S01]  /*97d0*/  FFMA.FTZ R165, R165, UR10, -R177.reuse ;  /* 0x0000000aa5a57c23 */ /* 0x100fe200080108b1 */
[----:B------:R-:W3:Y:S01]  /*97e0*/  MUFU.TANH R158, R158 ;  /* 0x0000009e009e7308 */ /* 0x000ee20000002400 */
[----:B--2---:R-:W-:Y:S01]  /*97f0*/  FMNMX.FTZ R166, R156, R163, !PT ;  /* 0x000000a39ca67209 */ /* 0x004fe20007810000 */
[--C-:B------:R-:W-:Y:S01]  /*9800*/  FFMA.FTZ R180, R196, UR10, -R177.reuse ;  /* 0x0000000ac4b47c23 */ /* 0x100fe200080108b1 */
[----:B------:R-:W-:Y:S01]  /*9810*/  FFMA.FTZ R173, R173, UR10, -R177 ;  /* 0x0000000aadad7c23 */ /* 0x000fe200080108b1 */
[----:B------:R-:W-:-:S04]  /*9820*/  FMUL.FTZ R10, R10, UR10 ;  /* 0x0000000a0a0a7c20 */ /* 0x000fc80008410000 */
[----:B------:R-:W2:Y:S01]  /*9830*/  MUFU.TANH R159, R159 ;  /* 0x0000009f009f7308 */ /* 0x000ea20000002400 */
[----:B0-----:R-:W-:Y:S01]  /*9840*/  FMNMX.FTZ R163, R157, R166, !PT ;  /* 0x000000a69da37209 */ /* 0x001fe20007810000 */
[----:B------:R-:W-:-:S06]  /*9850*/  FFMA.FTZ R166, R6, UR10, -R177 ;  /* 0x0000000a06a67c23 */ /* 0x000fcc00080108b1 */
[----:B------:R-:W0:Y:S01]  /*9860*/  MUFU.TANH R160, R160 ;  /* 0x000000a000a07308 */ /* 0x000e220000002400 */
[----:B---3--:R-:W-:-:S07]  /*9870*/  FMNMX.FTZ R6, R158, R163, !PT ;  /* 0x000000a39e067209 */ /* 0x008fce0007810000 */
[----:B------:R-:W3:Y:S01]  /*9880*/  MUFU.TANH R161, R161 ;  /* 0x000000a100a17308 */ /* 0x000ee20000002400 */
[----:B--2---:R-:W-:-:S07]  /*9890*/  FMNMX.FTZ R163, R159, R6, !PT ;  /* 0x000000069fa37209 */ /* 0x004fce0007810000 */
[----:B------:R-:W2:Y:S01]  /*98a0*/  MUFU.TANH R162, R162 ;  /* 0x000000a200a27308 */ /* 0x000ea20000002400 */
[----:B0-----:R-:W-:-:S07]  /*98b0*/  FMNMX.FTZ R6, R160, R163, !PT ;  /* 0x000000a3a0067209 */ /* 0x001fce0007810000 */
[----:B------:R-:W0:Y:S01]  /*98c0*/  MUFU.EX2 R10, R10 ;  /* 0x0000000a000a7308 */ /* 0x000e220000000800 */
[----:B---3--:R-:W-:-:S07]  /*98d0*/  FMNMX.FTZ R167, R161, R6, !PT ;  /* 0x00000006a1a77209 */ /* 0x008fce0007810000 */
[----:B------:R-:W3:Y:S01]  /*98e0*/  MUFU.EX2 R21, R21 ;  /* 0x0000001500157308 */ /* 0x000ee20000000800 */
[----:B--2---:R-:W-:Y:S01]  /*98f0*/  FMNMX.FTZ R6, R162, R167, !PT ;  /* 0x000000a7a2067209 */ /* 0x004fe20007810000 */
[----:B------:R-:W-:-:S04]  /*9900*/  FFMA.FTZ R167, R193, UR10, -R177 ;  /* 0x0000000ac1a77c23 */ /* 0x000fc800080108b1 */
[----:B------:R-:W2:Y:S02]  /*9910*/  SHFL.BFLY PT, R175, R6, 0x2, 0x1f ;  /* 0x0c401f0006af7f89 */ /* 0x000ea400000e0000 */
[----:B------:R-:W4:Y:S01]  /*9920*/  MUFU.EX2 R166, R166 ;  /* 0x000000a600a67308 */ /* 0x000f220000000800 */
[-C--:B0-----:R-:W-:Y:S01]  /*9930*/  FMUL.FTZ R24, R24, R10.reuse ;  /* 0x0000000a18187220 */ /* 0x081fe20000410000 */
        /* <DEDUP_REMOVED lines=20> */
[----:B--2---:R-:W-:Y:S01]  /*9a80*/  FMNMX.FTZ R179, R6, R175, !PT ;  /* 0x000000af06b37209 */ /* 0x004fe20007810000 */
[--C-:B------:R-:W-:Y:S01]  /*9a90*/  FFMA.FTZ R175, R169, UR10, -R177.reuse ;  /* 0x0000000aa9af7c23 */ /* 0x100fe200080108b1 */
[--C-:B------:R-:W-:Y:S01]  /*9aa0*/  FFMA.FTZ R169, R172, UR10, -R177.reuse ;  /* 0x0000000aaca97c23 */ /* 0x100fe200080108b1 */
[--C-:B------:R-:W-:Y:S01]  /*9ab0*/  FFMA.FTZ R172, R176, UR10, -R177.reuse ;  /* 0x0000000ab0ac7c23 */ /* 0x100fe200080108b1 */
[----:B------:R-:W-:Y:S01]  /*9ac0*/  FFMA.FTZ R176, R164, UR10, -R177 ;  /* 0x0000000aa4b07c23 */ /* 0x000fe200080108b1 */
[----:B------:R-:W2:Y:S01]  /*9ad0*/  SHFL.BFLY PT, R6, R179, 0x1, 0x1f ;  /* 0x0c201f00b3067f89 */ /* 0x000ea200000e0000 */
        /* <DEDUP_REMOVED lines=22> */
[----:B------:R-:W-:Y:S01]  /*9c40*/  FMUL.FTZ R100, R100, R10 ;  /* 0x0000000a64647220 */ /* 0x000fe20000410000 */
[----:B--2---:R-:W-:Y:S01]  /*9c50*/  FMNMX.FTZ R6, R179, R6, !PT ;  /* 0x00000006b3067209 */ /* 0x004fe20007810000 */
[----:B------:R-:W-:Y:S01]  /*9c60*/  MUFU.EX2 R171, R171 ;  /* 0x000000ab00ab7308 */ /* 0x000fe20000000800 */
[-C--:B------:R-:W-:Y:S01]  /*9c70*/  FMUL.FTZ R101, R101, R10.reuse ;  /* 0x0000000a65657220 */ /* 0x080fe20000410000 */
[-C--:B------:R-:W-:Y:S01]  /*9c80*/  FMUL.FTZ R104, R104, R10.reuse ;  /* 0x0000000a68687220 */ /* 0x080fe20000410000 */
[-C--:B------:R-:W-:Y:S01]  /*9c90*/  FMUL.FTZ R105, R105, R10.reuse ;  /* 0x0000000a69697220 */ /* 0x080fe20000410000 */
[C---:B------:R-:W-:Y:S01]  /*9ca0*/  FADD.FTZ R11, -R6.reuse, R11 ;  /* 0x0000000b060b7221 */ /* 0x040fe20000010100 */
[----:B------:R-:W-:Y:S01]  /*9cb0*/  FMUL.FTZ R177, R6, UR10 ;  /* 0x0000000a06b17c20 */ /* 0x000fe20008410000 */
[-C--:B------:R-:W-:Y:S01]  /*9cc0*/  FMUL.FTZ R108, R108, R10.reuse ;  /* 0x0000000a6c6c7220 */ /* 0x080fe20000410000 */
[----:B------:R-:W-:Y:S01]  /*9cd0*/  FMUL.FTZ R109, R109, R10 ;  /* 0x0000000a6d6d7220 */ /* 0x000fe20000410000 */
[----:B------:R-:W-:Y:S01]  /*9ce0*/  FMUL.FTZ R11, R11, UR10 ;  /* 0x0000000a0b0b7c20 */ /* 0x000fe20008410000 */
[--C-:B------:R-:W-:Y:S01]  /*9cf0*/  FFMA.FTZ R12, R12, UR10, -R177.reuse ;  /* 0x0000000a0c0c7c23 */ /* 0x100fe200080108b1 */
[--C-:B------:R-:W-:Y:S01]  /*9d00*/  FFMA.FTZ R179, R15, UR10, -R177.reuse ;  /* 0x0000000a0fb37c23 */ /* 0x100fe200080108b1 */
[--C-:B------:R-:W-:Y:S01]  /*9d10*/  FFMA.FTZ R15, R20, UR10, -R177.reuse ;  /* 0x0000000a140f7c23 */ /* 0x100fe200080108b1 */
[----:B------:R-:W-:Y:S01]  /*9d20*/  FFMA.FTZ R20, R153, UR10, -R177 ;  /* 0x0000000a99147c23 */ /* 0x000fe200080108b1 */
[----:B------:R-:W-:-:S02]  /*9d30*/  IMAD.MOV R153, RZ, RZ, -R17 ;  /* 0x000000ffff997224 */ /* 0x000fc400078e0a11 */
[--C-:B------:R-:W-:Y:S01]  /*9d40*/  FFMA.FTZ R13, R13, UR10, -R177.reuse ;  /* 0x0000000a0d0d7c23 */ /* 0x100fe200080108b1 */
[----:B------:R-:W-:Y:S01]  /*9d50*/  MUFU.EX2 R11, R11 ;  /* 0x0000000b000b7308 */ /* 0x000fe20000000800 */
[--C-:B------:R-:W-:Y:S01]  /*9d60*/  FFMA.FTZ R14, R14, UR10, -R177.reuse ;  /* 0x0000000a0e0e7c23 */ /* 0x100fe200080108b1 */
[--C-:B------:R-:W-:Y:S01]  /*9d70*/  FFMA.FTZ R164, R152, UR10, -R177.reuse ;  /* 0x0000000a98a47c23 */ /* 0x100fe200080108b1 */
[----:B------:R-:W-:Y:S01]  /*9d80*/  ISETP.NE.AND P2, PT, R2, R153, PT ;  /* 0x000000990200720c */ /* 0x000fe20003f45270 */
[----:B------:R-:W-:Y:S02]  /*9d90*/  IMAD.U32 R153, RZ, RZ, UR22 ;  /* 0x00000016ff997e24 */ /* 0x000fe4000f8e00ff */
[--C-:B------:R-:W-:Y:S01]  /*9da0*/  FFMA.FTZ R181, R154, UR10, -R177.reuse ;  /* 0x0000000a9ab57c23 */ /* 0x100fe200080108b1 */
[--C-:B------:R-:W-:Y:S01]  /*9db0*/  FFMA.FTZ R183, R156, UR10, -R177.reuse ;  /* 0x0000000a9cb77c23 */ /* 0x100fe200080108b1 */
[--C-:B------:R-:W-:Y:S01]  /*9dc0*/  FFMA.FTZ R182, R155, UR10, -R177.reuse ;  /* 0x0000000a9bb67c23 */ /* 0x100fe200080108b1 */
[----:B------:R-:W2:Y:S01]  /*9dd0*/  MUFU.EX2 R12, R12 ;  /* 0x0000000c000c7308 */ /* 0x000ea20000000800 */
[--C-:B------:R-:W-:Y:S01]  /*9de0*/  FFMA.FTZ R159, R159, UR10, -R177.reuse ;  /* 0x0000000a9f9f7c23 */ /* 0x100fe200080108b1 */
[--C-:B------:R-:W-:Y:S01]  /*9df0*/  FFMA.FTZ R160, R160, UR10, -R177.reuse ;  /* 0x0000000aa0a07c23 */ /* 0x100fe200080108b1 */
[--C-:B------:R-:W-:Y:S01]  /*9e00*/  FFMA.FTZ R161, R161, UR10, -R177.reuse ;  /* 0x0000000aa1a17c23 */ /* 0x100fe200080108b1 */
[----:B0-----:R-:W-:Y:S01]  /*9e10*/  FFMA.FTZ R191, R162, UR10, -R177 ;  /* 0x0000000aa2bf7c23 */ /* 0x001fe200080108b1 */
[-C--:B------:R-:W-:Y:S01]  /*9e20*/  FMUL.FTZ R112, R112, R10.reuse ;  /* 0x0000000a70707220 */ /* 0x080fe20000410000 */
[-C--:B------:R-:W-:Y:S01]  /*9e30*/  FMUL.FTZ R113, R113, R10.reuse ;  /* 0x0000000a71717220 */ /* 0x080fe20000410000 */
[----:B------:R-:W-:Y:S01]  /*9e40*/  FMUL.FTZ R116, R116, R10 ;  /* 0x0000000a74747220 */ /* 0x000fe20000410000 */
[----:B------:R-:W0:Y:S01]  /*9e50*/  MUFU.EX2 R13, R13 ;  /* 0x0000000d000d7308 */ /* 0x000e220000000800 */
[----:B------:R-:W-:Y:S01]  /*9e60*/  @!P2 LEA R152, R153, R16, 0x6 ;  /* 0x000000109998a211 */ /* 0x000fe200078e30ff */
[----:B---3--:R-:W-:Y:S01]  /*9e70*/  FFMA.FTZ R153, R10, R3, R21 ;  /* 0x000000030a997223 */ /* 0x008fe20000010015 */
[----:B------:R-:W-:Y:S01]  /*9e80*/  FFMA.FTZ R3, R157, UR10, -R177 ;  /* 0x0000000a9d037c23 */ /* 0x000fe200080108b1 */
[-C--:B------:R-:W-:Y:S01]  /*9e90*/  FMUL.FTZ R117, R117, R10.reuse ;  /* 0x0000000a75757220 */ /* 0x080fe20000410000 */
[-C--:B------:R-:W-:Y:S01]  /*9ea0*/  FMUL.FTZ R120, R120, R10.reuse ;  /* 0x0000000a78787220 */ /* 0x080fe20000410000 */
[----:B----4-:R-:W-:Y:S01]  /*9eb0*/  FADD.FTZ R156, R166, R153 ;  /* 0x00000099a69c7221 */ /* 0x010fe20000010000 */
[----:B------:R-:W-:Y:S01]  /*9ec0*/  FMUL.FTZ R121, R121, R10 ;  /* 0x0000000a79797220 */ /* 0x000fe20000410000 */
[----:B------:R-:W3:Y:S01]  /*9ed0*/  MUFU.EX2 R14, R14 ;  /* 0x0000000e000e7308 */ /* 0x000ee20000000800 */
[----:B--2---:R-:W-:Y:S01]  /*9ee0*/  FFMA.FTZ R154, R11, R4, R12 ;  /* 0x000000040b9a7223 */ /* 0x004fe2000001000c */
[----:B------:R-:W-:Y:S01]  /*9ef0*/  FADD.FTZ R155, R163, R156 ;  /* 0x0000009ca39b7221 */ /* 0x000fe20000010000 */
[----:B------:R-:W-:Y:S01]  /*9f00*/  FFMA.FTZ R4, R158, UR10, -R177 ;  /* 0x0000000a9e047c23 */ /* 0x000fe200080108b1 */
[-C--:B------:R-:W-:Y:S01]  /*9f10*/  FMUL.FTZ R124, R124, R10.reuse ;  /* 0x0000000a7c7c7220 */ /* 0x080fe20000410000 */
[-C--:B------:R-:W-:Y:S01]  /*9f20*/  FMUL.FTZ R125, R125, R10.reuse ;  /* 0x0000000a7d7d7220 */ /* 0x080fe20000410000 */
[----:B------:R-:W-:Y:S01]  /*9f30*/  FADD.FTZ R156, R178, R155 ;  /* 0x0000009bb29c7221 */ /* 0x000fe20000010000 */
        /* <DEDUP_REMOVED lines=10> */
[----:B---3--:R-:W-:Y:S01]  /*9fe0*/  FADD.FTZ R154, R14, R153 ;  /* 0x000000990e9a7221 */ /* 0x008fe20000010000 */
[----:B------:R-:W-:Y:S01]  /*9ff0*/  FADD.FTZ R153, R167, R156 ;  /* 0x0000009ca7997221 */ /* 0x000fe20000010000 */
[----:B------:R-:W-:Y:S01]  /*a000*/  @!P2 LEA R156, R152, UR42, 0x2 ;  /* 0x0000002a989cac11 */ /* 0x000fe2000f8e10ff */
[-C--:B------:R-:W-:Y:S01]  /*a010*/  FMUL.FTZ R141, R141, R10.reuse ;  /* 0x0000000a8d8d7220 */ /* 0x080fe20000410000 */
[----:B------:R-:W-:Y:S01]  /*a020*/  F2FP.BF16.F32.PACK_AB R152, R166, R21 ;  /* 0x00000015a698723e */ /* 0x000fe200000010ff */
[----:B------:R-:W-:Y:S01]  /*a030*/  FADD.FTZ R153, R174, R153 ;  /* 0x00000099ae997221 */ /* 0x000fe20000010000 */
[-C--:B------:R-:W-:Y:S01]  /*a040*/  FMUL.FTZ R144, R144, R10.reuse ;  /* 0x0000000a90907220 */ /* 0x080fe20000410000 */
[----:B------:R-:W3:Y:S01]  /*a050*/  MUFU.EX2 R164, R164 ;  /* 0x000000a400a47308 */ /* 0x000ee20000000800 */
[----:B--2---:R-:W-:Y:S01]  /*a060*/  FADD.FTZ R154, R179, R154 ;  /* 0x0000009ab39a7221 */ /* 0x004fe20000010000 */
[----:B------:R-:W-:Y:S01]  /*a070*/  @!P2 STS [R156+0x28800], R10 ;  /* 0x0288000a9c00a388 */ /* 0x000fe20000000800 */
[-C--:B------:R-:W-:Y:S01]  /*a080*/  FMUL.FTZ R145, R145, R10.reuse ;  /* 0x0000000a91917220 */ /* 0x080fe20000410000 */
[-C--:B------:R-:W-:Y:S01]  /*a090*/  FMUL.FTZ R148, R148, R10.reuse ;  /* 0x0000000a94947220 */ /* 0x080fe20000410000 */
[----:B------:R-:W-:Y:S01]  /*a0a0*/  FMUL.FTZ R149, R149, R10 ;  /* 0x0000000a95957220 */ /* 0x000fe20000410000 */
[----:B------:R2:W-:Y:S01]  /*a0b0*/  @!P2 STS [R156+0x28820], R11 ;  /* 0x0288200b9c00a388 */ /* 0x0005e20000000800 */
[-C--:B------:R-:W-:Y:S01]  /*a0c0*/  FMUL.FTZ R26, R26, R11.reuse ;  /* 0x0000000b1a1a7220 */ /* 0x080fe20000410000 */
[----:B------:R-:W4:Y:S01]  /*a0d0*/  MUFU.EX2 R20, R20 ;  /* 0x0000001400147308 */ /* 0x000f220000000800 */
[----:B0-----:R-:W-:Y:S01]  /*a0e0*/  FADD.FTZ R155, R15, R154 ;  /* 0x0000009a0f9b7221 */ /* 0x001fe20000010000 */
[----:B------:R-:W-:Y:S01]  /*a0f0*/  FADD.FTZ R154, R170, R153 ;  /* 0x00000099aa9a7221 */ /* 0x000fe20000010000 */
[----:B------:R-:W-:Y:S01]  /*a100*/  F2FP.BF16.F32.PACK_AB R153, R13, R12 ;  /* 0x0000000c0d99723e */ /* 0x000fe200000010ff */
[-C--:B------:R-:W-:Y:S01]  /*a110*/  FMUL.FTZ R27, R27, R11.reuse ;  /* 0x0000000b1b1b7220 */ /* 0x080fe20000410000 */
[----:B------:R-:W-:Y:S01]  /*a120*/  FMUL.FTZ R30, R30, R11 ;  /* 0x0000000b1e1e7220 */ /* 0x000fe20000410000 */
[----:B------:R-:W-:Y:S01]  /*a130*/  FADD.FTZ R21, R171, R154 ;  /* 0x0000009aab157221 */ /* 0x000fe20000010000 */
[----:B------:R-:W-:Y:S01]  /*a140*/  F2FP.BF16.F32.PACK_AB R154, R178, R163 ;  /* 0x000000a3b29a723e */ /* 0x000fe200000010ff */
[----:B------:R-:W0:Y:S01]  /*a150*/  MUFU.EX2 R181, R181 ;  /* 0x000000b500b57308 */ /* 0x000e220000000800 */
[C---:B---3--:R-:W-:Y:S01]  /*a160*/  FADD.FTZ R155, R164.reuse, R155 ;  /* 0x0000009ba49b7221 */ /* 0x048fe20000010000 */
[----:B------:R-:W-:Y:S01]  /*a170*/  F2FP.BF16.F32.PACK_AB R157, R164, R15 ;  /* 0x0000000fa49d723e */ /* 0x000fe200000010ff */
[----:B------:R-:W-:Y:S01]  /*a180*/  FMUL.FTZ R31, R31, R11 ;  /* 0x0000000b1f1f7220 */ /* 0x000fe20000410000 */
[----:B--2---:R-:W-:Y:S01]  /*a190*/  F2FP.BF16.F32.PACK_AB R156, R174, R167 ;  /* 0x000000a7ae9c723e */ /* 0x004fe200000010ff */
[-C--:B------:R-:W-:Y:S01]  /*a1a0*/  FMUL.FTZ R34, R34, R11.reuse ;  /* 0x0000000b22227220 */ /* 0x080fe20000410000 */
[-C--:B------:R-:W-:Y:S01]  /*a1b0*/  FMUL.FTZ R35, R35, R11.reuse ;  /* 0x0000000b23237220 */ /* 0x080fe20000410000 */
[-C--:B------:R-:W-:Y:S01]  /*a1c0*/  FMUL.FTZ R38, R38, R11.reuse ;  /* 0x0000000b26267220 */ /* 0x080fe20000410000 */
[----:B------:R-:W2:Y:S01]  /*a1d0*/  MUFU.EX2 R182, R182 ;  /* 0x000000b600b67308 */ /* 0x000ea20000000800 */
[----:B----4-:R-:W-:Y:S01]  /*a1e0*/  FADD.FTZ R158, R20, R155 ;  /* 0x0000009b149e7221 */ /* 0x010fe20000010000 */
        /* <DEDUP_REMOVED lines=16> */
[----:B------:R-:W-:Y:S01]  /*a2f0*/  F2FP.BF16.F32.PACK_AB R155, R179, R14 ;  /* 0x0000000eb39b723e */ /* 0x000fe200000010ff */
[----:B------:R-:W-:Y:S01]  /*a300*/  BAR.SYNC.DEFER_BLOCKING 0xf, 0x100 ;  /* 0x03c4000000007b1d */ /* 0x000fe20000010000 */
[-C--:B------:R-:W-:Y:S01]  /*a310*/  FMUL.FTZ R63, R63, R11.reuse ;  /* 0x0000000b3f3f7220 */ /* 0x080fe20000410000 */
[-C--:B------:R-:W-:Y:S01]  /*a320*/  FMUL.FTZ R66, R66, R11.reuse ;  /* 0x0000000b42427220 */ /* 0x080fe20000410000 */
[-C--:B------:R-:W-:Y:S01]  /*a330*/  FMUL.FTZ R67, R67, R11.reuse ;  /* 0x0000000b43437220 */ /* 0x080fe20000410000 */
[-C--:B------:R-:W-:Y:S01]  /*a340*/  FMUL.FTZ R70, R70, R11.reuse ;  /* 0x0000000b46467220 */ /* 0x080fe20000410000 */
[-C--:B------:R-:W-:Y:S01]  /*a350*/  FMUL.FTZ R71, R71, R11.reuse ;  /* 0x0000000b47477220 */ /* 0x080fe20000410000 */
[----:B------:R-:W2:Y:S01]  /*a360*/  MUFU.EX2 R168, R168 ;  /* 0x000000a800a87308 */ /* 0x000ea20000000800 */
[----:B---3--:R-:W-:Y:S01]  /*a370*/  FADD.FTZ R162, R183, R162 ;  /* 0x000000a2b7a27221 */ /* 0x008fe20000010000 */
        /* <DEDUP_REMOVED lines=16> */
[----:B------:R2:W-:Y:S01]  /*a480*/  STSM.16.M88.4 [R18+0x26800], R152 ;  /* 0x0268009812007844 */ /* 0x0005e20000000200 */
[-C--:B------:R-:W-:Y:S01]  /*a490*/  FMUL.FTZ R98, R98, R11.reuse ;  /* 0x0000000b62627220 */ /* 0x080fe20000410000 */
[-C--:B------:R-:W-:Y:S01]  /*a4a0*/  FMUL.FTZ R99, R99, R11.reuse ;  /* 0x0000000b63637220 */ /* 0x080fe20000410000 */
[-C--:B------:R-:W-:Y:S01]  /*a4b0*/  FMUL.FTZ R102, R102, R11.reuse ;  /* 0x0000000b66667220 */ /* 0x080fe20000410000 */
[-C--:B------:R-:W-:Y:S01]  /*a4c0*/  FMUL.FTZ R103, R103, R11.reuse ;  /* 0x0000000b67677220 */ /* 0x080fe20000410000 */
[----:B------:R-:W-:Y:S01]  /*a4d0*/  FMUL.FTZ R106, R106, R11 ;  /* 0x0000000b6a6a7220 */ /* 0x000fe20000410000 */
[----:B------:R4:W5:Y:S01]  /*a4e0*/  MUFU.EX2 R177, R159 ;  /* 0x0000009f00b17308 */ /* 0x0009620000000800 */
[C---:B---3--:R-:W-:Y:S01]  /*a4f0*/  FADD.FTZ R162, R4.reuse, R15 ;  /* 0x0000000f04a27221 */ /* 0x048fe20000010000 */
[----:B------:R-:W-:Y:S01]  /*a500*/  F2FP.BF16.F32.PACK_AB R163, R4, R3 ;  /* 0x0000000304a3723e */ /* 0x000fe200000010ff */
[-C--:B------:R-:W-:Y:S01]  /*a510*/  FMUL.FTZ R107, R107, R11.reuse ;  /* 0x0000000b6b6b7220 */ /* 0x080fe20000410000 */
[-C--:B------:R-:W-:Y:S01]  /*a520*/  FMUL.FTZ R110, R110, R11.reuse ;  /* 0x0000000b6e6e7220 */ /* 0x080fe20000410000 */
[-C--:B------:R-:W-:Y:S01]  /*a530*/  FMUL.FTZ R111, R111, R11.reuse ;  /* 0x0000000b6f6f7220 */ /* 0x080fe20000410000 */
[-C--:B------:R-:W-:Y:S01]  /*a540*/  FMUL.FTZ R114, R114, R11.reuse ;  /* 0x0000000b72727220 */ /* 0x080fe20000410000 */
[-C--:B------:R-:W-:Y:S01]  /*a550*/  FMUL.FTZ R115, R115, R11.reuse ;  /* 0x0000000b73737220 */ /* 0x080fe20000410000 */
[----:B------:R-:W3:Y:S01]  /*a560*/  MUFU.EX2 R165, R165 ;  /* 0x000000a500a57308 */ /* 0x000ee20000000800 */
[----:B0-----:R-:W-:Y:S01]  /*a570*/  FADD.FTZ R158, R175, R158 ;  /* 0x0000009eaf9e7221 */ /* 0x001fe20000010000 */
[----:B----4-:R-:W-:Y:S01]  /*a580*/  F2FP.BF16.F32.PACK_AB R159, R181, R20 ;  /* 0x00000014b59f723e */ /* 0x010fe200000010ff */
[-C--:B------:R-:W-:Y:S01]  /*a590*/  FMUL.FTZ R118, R118, R11.reuse ;  /* 0x0000000b76767220 */ /* 0x080fe20000410000 */
[-C--:B------:R-:W-:Y:S01]  /*a5a0*/  FMUL.FTZ R119, R119, R11.reuse ;  /* 0x0000000b77777220 */ /* 0x080fe20000410000 */
[-C--:B------:R-:W-:Y:S01]  /*a5b0*/  FMUL.FTZ R122, R122, R11.reuse ;  /* 0x0000000b7a7a7220 */ /* 0x080fe20000410000 */
[-C--:B------:R-:W-:Y:S01]  /*a5c0*/  FMUL.FTZ R123, R123, R11.reuse ;  /* 0x0000000b7b7b7220 */ /* 0x080fe20000410000 */
[-C--:B------:R-:W-:Y:S01]  /*a5d0*/  FMUL.FTZ R126, R126, R11.reuse ;  /* 0x0000000b7e7e7220 */ /* 0x080fe20000410000 */
[----:B------:R0:W4:Y:S01]  /*a5e0*/  MUFU.EX2 R166, R160 ;  /* 0x000000a000a67308 */ /* 0x0001220000000800 */
[----:B-----5:R-:W-:Y:S01]  /*a5f0*/  FADD.FTZ R15, R177, R162 ;  /* 0x000000a2b10f7221 */ /* 0x020fe20000010000 */
[-C--:B------:R-:W-:Y:S01]  /*a600*/  FMUL.FTZ R127, R127, R11.reuse ;  /* 0x0000000b7f7f7220 */ /* 0x080fe20000410000 */
[-C--:B------:R-:W-:Y:S01]  /*a610*/  FMUL.FTZ R130, R130, R11.reuse ;  /* 0x0000000b82827220 */ /* 0x080fe20000410000 */
[-C--:B------:R-:W-:Y:S01]  /*a620*/  FMUL.FTZ R131, R131, R11.reuse ;  /* 0x0000000b83837220 */ /* 0x080fe20000410000 */
[-C--:B------:R-:W-:Y:S01]  /*a630*/  FMUL.FTZ R134, R134, R11.reuse ;  /* 0x0000000b86867220 */ /* 0x080fe20000410000 */
[-C--:B------:R-:W-:Y:S01]  /*a640*/  FMUL.FTZ R135, R135, R11.reuse ;  /* 0x0000000b87877220 */ /* 0x080fe20000410000 */
[-C--:B------:R-:W-:Y:S01]  /*a650*/  FMUL.FTZ R138, R138, R11.reuse ;  /* 0x0000000b8a8a7220 */ /* 0x080fe20000410000 */
[----:B------:R-:W5:Y:S01]  /*a660*/  MUFU.EX2 R180, R180 ;  /* 0x000000b400b47308 */ /* 0x000f620000000800 */
[----:B---3--:R-:W-:Y:S01]  /*a670*/  FADD.FTZ R13, R165, R158 ;  /* 0x0000009ea50d7221 */ /* 0x008fe20000010000 */
[----:B------:R-:W-:Y:S01]  /*a680*/  F2FP.BF16.F32.PACK_AB R158, R171, R170 ;  /* 0x000000aaab9e723e */ /* 0x000fe200000010ff */
[-C--:B------:R-:W-:Y:S01]  /*a690*/  FMUL.FTZ R139, R139, R11.reuse ;  /* 0x0000000b8b8b7220 */ /* 0x080fe20000410000 */
[----:B0-----:R-:W-:Y:S01]  /*a6a0*/  F2FP.BF16.F32.PACK_AB R160, R175, R168 ;  /* 0x000000a8afa0723e */ /* 0x001fe200000010ff */
[-C--:B------:R-:W-:Y:S01]  /*a6b0*/  FMUL.FTZ R142, R142, R11.reuse ;  /* 0x0000000b8e8e7220 */ /* 0x080fe20000410000 */
[-C--:B------:R-:W-:Y:S01]  /*a6c0*/  FMUL.FTZ R143, R143, R11.reuse ;  /* 0x0000000b8f8f7220 */ /* 0x080fe20000410000 */
[----:B------:R2:W-:Y:S01]  /*a6d0*/  STSM.16.M88.4 [R19], R156 ;  /* 0x0000009c13007844 */ /* 0x0005e20000000200 */
[----:B------:R0:W3:Y:S01]  /*a6e0*/  MUFU.EX2 R12, R161 ;  /* 0x000000a1000c7308 */ /* 0x0000e20000000800 */
[----:B----4-:R-:W-:Y:S01]  /*a6f0*/  FADD.FTZ R15, R166, R15 ;  /* 0x0000000fa60f7221 */ /* 0x010fe20000010000 */
[-C--:B------:R-:W-:Y:S01]  /*a700*/  FMUL.FTZ R146, R146, R11.reuse ;  /* 0x0000000b92927220 */ /* 0x080fe20000410000 */
[-C--:B------:R-:W-:Y:S01]  /*a710*/  FMUL.FTZ R147, R147, R11.reuse ;  /* 0x0000000b93937220 */ /* 0x080fe20000410000 */
[-C--:B------:R-:W-:Y:S01]  /*a720*/  FMUL.FTZ R150, R150, R11.reuse ;  /* 0x0000000b96967220 */ /* 0x080fe20000410000 */
[----:B------:R-:W-:-:S03]  /*a730*/  FMUL.FTZ R151, R151, R11 ;  /* 0x0000000b97977220 */ /* 0x000fc60000410000 */
[----:B------:R-:W4:Y:S01]  /*a740*/  MUFU.EX2 R169, R169 ;  /* 0x000000a900a97308 */ /* 0x000f220000000800 */
[C---:B-----5:R-:W-:Y:S01]  /*a750*/  FADD.FTZ R14, R180.reuse, R13 ;  /* 0x0000000db40e7221 */ /* 0x060fe20000010000 */
[----:B------:R-:W-:Y:S02]  /*a760*/  F2FP.BF16.F32.PACK_AB R162, R180, R165 ;  /* 0x000000a5b4a2723e */ /* 0x000fe400000010ff */
[----:B0-----:R-:W-:Y:S02]  /*a770*/  F2FP.BF16.F32.PACK_AB R161, R183, R182 ;  /* 0x000000b6b7a1723e */ /* 0x001fe400000010ff */
[----:B------:R-:W-:Y:S02]  /*a780*/  F2FP.BF16.F32.PACK_AB R165, R166, R177 ;  /* 0x000000b1a6a5723e */ /* 0x000fe400000010ff */
[----:B------:R-:W0:Y:S01]  /*a790*/  MUFU.EX2 R167, R191 ;  /* 0x000000bf00a77308 */ /* 0x000e220000000800 */
[----:B---3--:R-:W-:Y:S01]  /*a7a0*/  FADD.FTZ R4, R12, R15 ;  /* 0x0000000f0c047221 */ /* 0x008fe20000010000 */
[----:B------:R2:W-:Y:S06]  /*a7b0*/  STSM.16.M88.4 [R23], R160 ;  /* 0x000000a017007844 */ /* 0x0005ec0000000200 */
[----:B------:R-:W3:Y:S01]  /*a7c0*/  MUFU.EX2 R172, R172 ;  /* 0x000000ac00ac7308 */ /* 0x000ee20000000800 */
[----:B----4-:R-:W-:-:S07]  /*a7d0*/  FADD.FTZ R13, R169, R14 ;  /* 0x0000000ea90d7221 */ /* 0x010fce0000010000 */
[----:B------:R-:W4:Y:S01]  /*a7e0*/  MUFU.EX2 R173, R173 ;  /* 0x000000ad00ad7308 */ /* 0x000f220000000800 */
[C---:B0-----:R-:W-:Y:S01]  /*a7f0*/  FADD.FTZ R4, R167.reuse, R4 ;  /* 0x00000004a7047221 */ /* 0x041fe20000010000 */
[----:B------:R-:W-:-:S06]  /*a800*/  F2FP.BF16.F32.PACK_AB R167, R167, R12 ;  /* 0x0000000ca7a7723e */ /* 0x000fcc00000010ff */
[----:B------:R-:W0:Y:S01]  /*a810*/  MUFU.EX2 R176, R176 ;  /* 0x000000b000b07308 */ /* 0x000e220000000800 */
[C---:B---3--:R-:W-:Y:S01]  /*a820*/  FADD.FTZ R14, R172.reuse, R13 ;  /* 0x0000000dac0e7221 */ /* 0x048fe20000010000 */
[----:B------:R-:W-:-:S03]  /*a830*/  F2FP.BF16.F32.PACK_AB R164, R172, R169 ;  /* 0x000000a9aca4723e */ /* 0x000fc600000010ff */
[----:B----4-:R-:W-:Y:S01]  /*a840*/  FADD.FTZ R3, R173, R14 ;  /* 0x0000000ead037221 */ /* 0x010fe20000010000 */
[----:B0-----:R-:W-:-:S03]  /*a850*/  F2FP.BF16.F32.PACK_AB R166, R176, R173 ;  /* 0x000000adb0a6723e */ /* 0x001fc600000010ff */
[----:B------:R-:W-:Y:S02]  /*a860*/  FADD.FTZ R3, R176, R3 ;  /* 0x00000003b0037221 */ /* 0x000fe40000010000 */
[----:B------:R2:W-:Y:S01]  /*a870*/  STSM.16.M88.4 [R22], R164 ;  /* 0x000000a416007844 */ /* 0x0005e20000000200 */
[----:B------:R-:W-:Y:S05]  /*a880*/  @!P0 BRA `(.L_x_1718) ;  /* 0x0000000000048947 */ /* 0x000fea0003800000 */
[----:B------:R-:W-:Y:S01]  /*a890*/  BPT.TRAP 0x1 ;  /* 0x000000040000795c */ /* 0x000fe20000300000 */
.L_x_1718:
[----:B------:R0:W3:Y:S01]  /*a8a0*/  SYNCS.PHASECHK.TRANS64.TRYWAIT P2, [UR21+0x28c50], R8 ;  /* 0x028c5008ff0075a7 */ /* 0x0000e20008040155 */
[----:B------:R-:W-:Y:S05]  /*a8b0*/  @!P0 BRA `(.L_x_1719) ;  /* 0x0000000000048947 */ /* 0x000fea0003800000 */
[----:B------:R-:W-:Y:S01]  /*a8c0*/  BPT.TRAP 0x1 ;  /* 0x000000040000795c */ /* 0x000fe20000300000 */
.L_x_1719:
[----:B---3--:R-:W-:Y:S05]  /*a8d0*/  @P2 BRA `(.L_x_1720) ;  /* 0x0000000000082947 */ /* 0x008fea0003800000 */
[----:B------:R-:W3:Y:S02]  /*a8e0*/  SYNCS.PHASECHK.TRANS64.TRYWAIT P2, [UR21+0x28c50], R8 ;  /* 0x028c5008ff0075a7 */ /* 0x000ee40008040155 */
[----:B---3--:R-:W-:Y:S05]  /*a8f0*/  @!P2 BRA `(.L_x_1721) ;  /* 0x000000a400aca947 */ /* 0x008fea0003800000 */
.L_x_1720:
        /* <DEDUP_REMOVED lines=34> */
.L_x_1722:
[----:B------:R-:W-:Y:S01]  /*ab20*/  UIADD3 UR21, UR21, 0x28c60, URZ ;  /* 0x00028c6015157890 */ /* 0x000fe2000fffe03f */
[----:B---3--:R-:W-:Y:S01]  /*ab30*/  IMAD.MOV.U32 R11, RZ, RZ, R6 ;  /* 0x000000ffff0b7224 */ /* 0x008fe200078e0006 */
[----:B------:R-:W-:Y:S01]  /*ab40*/  UMOV UR22, UR38 ;  /* 0x0000002600167c82 */ /* 0x000fe20008000000 */
[----:B------:R-:W-:Y:S01]  /*ab50*/  IMAD.MOV.U32 R10, RZ, RZ, R5 ;  /* 0x000000ffff0a7224 */ /* 0x000fe200078e0005 */
[----:B------:R-:W-:-:S09]  /*ab60*/  UPRMT UR21, UR40, 0x654, UR21 ;  /* 0x0000065428157896 */ /* 0x000fd20008000015 */
[----:B------:R-:W-:Y:S01]  /*ab70*/  SYNCS.ARRIVE.TRANS64.RED.A1T0 RZ, [UR21], RZ ;  /* 0x000000ffffff79a7 */ /* 0x000fe20008100415 */
[----:B------:R-:W-:Y:S05]  /*ab80*/  @P1 BRA `(.L_x_1723) ;  /* 0xffffffe000d81947 */ /* 0x000fea000383ffff */
[----:B01----:R-:W-:-:S07]  /*ab90*/  IMAD.MOV.U32 R8, RZ, RZ, R9 ;  /* 0x000000ffff087224 */ /* 0x003fce00078e0009 */
.L_x_1712:
[----:B------:R-:W-:-:S13]  /*aba0*/  ISETP.GE.AND P1, PT, R8, UR47, PT ;  /* 0x0000002f08007c0c */ /* 0x000fda000bf26270 */
[----:B------:R-:W-:Y:S05]  /*abb0*/  @!P1 BRA `(.L_x_1724) ;  /* 0x0000002800109947 */ /* 0x000fea0003800000 */
[----:B------:R-:W-:Y:S01]  /*abc0*/  IMAD.MOV.U32 R12, RZ, RZ, R6 ;  /* 0x000000ffff0c7224 */ /* 0x000fe200078e0006 */
[----:B------:R-:W-:Y:S01]  /*abd0*/  UMOV UR27, UR38 ;  /* 0x00000026001b7c82 */ /* 0x000fe20008000000 */
[----:B------:R-:W-:Y:S01]  /*abe0*/  IMAD.MOV.U32 R9, RZ, RZ, R5 ;  /* 0x000000ffff097224 */ /* 0x000fe200078e0005 */
[----:B------:R-:W-:Y:S01]  /*abf0*/  ULDC UR22, c[0x0][0x9e4] ;  /* 0x0002790000167ab9 */ /* 0x000fe20000000800 */
[----:B------:R-:W-:Y:S01]  /*ac00*/  ULDC UR23, c[0x0][0x9dc] ;  /* 0x0002770000177ab9 */ /* 0x000fe20000000800 */
[----:B------:R-:W-:Y:S01]  /*ac10*/  ULDC UR24, c[0x0][0x288] ;  /* 0x0000a20000187ab9 */ /* 0x000fe20000000800 */
[----:B------:R-:W-:Y:S01]  /*ac20*/  ULDC UR25, c[0x0][0x9d8] ;  /* 0x0002760000197ab9 */ /* 0x000fe20000000800 */
[----:B------:R-:W-:Y:S01]  /*ac30*/  ULDC UR21, c[0x0][0x988] ;  /* 0x0002620000157ab9 */ /* 0x000fe20000000800 */
[----:B------:R-:W-:-:S05]  /*ac40*/  ULDC UR26, c[0x0][0x9e0] ;  /* 0x00027800001a7ab9 */ /* 0x000fca0000000800 */
.L_x_1743:
[----:B------:R-:W-:-:S04]  /*ac50*/  UIADD3 UR38, UR27, 0x1, URZ ;  /* 0x000000011b267890 */ /* 0x000fc8000fffe03f */
[----:B------:R-:W-:-:S04]  /*ac60*/  UISETP.NE.AND UP0, UPT, UR38, 0x2, UPT ;  /* 0x000000022600788c */ /* 0x000fc8000bf05270 */
[----:B------:R-:W-:Y:S02]  /*ac70*/  USEL UR6, URZ, 0x1, UP0 ;  /* 0x000000013f067887 */ /* 0x000fe40008000000 */
[----:B------:R-:W-:Y:S02]  /*ac80*/  USEL UR38, UR38, URZ, UP0 ;  /* 0x0000003f26267287 */ /* 0x000fe40008000000 */
[----:B------:R-:W-:Y:S01]  /*ac90*/  ULOP3.LUT UR37, UR37, UR6, URZ, 0x3c, !UPT ;  /* 0x0000000625257292 */ /* 0x000fe2000f8e3c3f */
[----:B-12---:R-:W-:Y:S11]  /*aca0*/  @!P0 BRA `(.L_x_1725) ;  /* 0x0000000000048947 */ /* 0x006ff60003800000 */
[----:B------:R-:W-:Y:S01]  /*acb0*/  BPT.TRAP 0x1 ;  /* 0x000000040000795c */ /* 0x000fe20000300000 */
.L_x_1725:
[----:B------:R-:W-:Y:S01]  /*acc0*/  ULEA UR20, UR38, UR42, 0x3 ;  /* 0x0000002a26147291 */ /* 0x000fe2000f8e183f */
[----:B------:R-:W-:-:S04]  /*acd0*/  MOV R7, UR37 ;  /* 0x0000002500077c02 */ /* 0x000fc80008000f00 */
[----:B------:R-:W-:-:S04]  /*ace0*/  SHF.L.U32 R7, R7, 0x1f, RZ ;  /* 0x0000001f07077819 */ /* 0x000fc800000006ff */
[----:B------:R1:W3:Y:S01]  /*acf0*/  SYNCS.PHASECHK.TRANS64.TRYWAIT P1, [UR20+0x28c30], R7 ;  /* 0x028c3007ff0075a7 */ /* 0x0002e20008020154 */
[----:B------:R-:W-:Y:S05]  /*ad00*/  @!P0 BRA `(.L_x_1726) ;  /* 0x0000000000048947 */ /* 0x000fea0003800000 */
[----:B------:R-:W-:Y:S01]  /*ad10*/  BPT.TRAP 0x1 ;  /* 0x000000040000795c */ /* 0x000fe20000300000 */
.L_x_1726:
[----:B---3--:R-:W-:Y:S05]  /*ad20*/  @P1 BRA `(.L_x_1727) ;  /* 0x0000000000081947 */ /* 0x008fea0003800000 */
[----:B------:R-:W3:Y:S02]  /*ad30*/  SYNCS.PHASECHK.TRANS64.TRYWAIT P1, [UR20+0x28c30], R7 ;  /* 0x028c3007ff0075a7 */ /* 0x000ee40008020154 */
[----:B---3--:R-:W-:Y:S05]  /*ad40*/  @!P1 BRA `(.L_x_1728) ;  /* 0x000000a000b09947 */ /* 0x008fea0003800000 */
.L_x_1727:
[----:B------:R-:W-:Y:S01]  /*ad50*/  R2UR UR18, R0 ;  /* 0x00000000001272ca */ /* 0x000fe200000e0000 */
[----:B0-2---:R-:W-:Y:S01]  /*ad60*/  WARPGROUP.ARRIVE ;  /* 0x00000000000079c5 */ /* 0x005fe20000000000 */
        /* <DEDUP_REMOVED lines=21> */
.L_x_1729:
[----:B------:R-:W-:Y:S01]  /*aec0*/  UISETP.NE.AND UP1, UPT, UR51, URZ, UPT ;  /* 0x0000003f3300728c */ /* 0x000fe2000bf25270 */
[----:B------:R-:W-:Y:S01]  /*aed0*/  FMUL.FTZ R14, R158, UR25 ;  /* 0x000000199e0e7c20 */ /* 0x000fe20008410000 */
[----:B------:R-:W-:Y:S01]  /*aee0*/  FMUL.FTZ R21, R163, UR25 ;  /* 0x00000019a3157c20 */ /* 0x000fe20008410000 */
[----:B------:R-:W-:Y:S01]  /*aef0*/  FMUL.FTZ R158, R178, UR25 ;  /* 0x00000019b29e7c20 */ /* 0x000fe20008410000 */
[----:B------:R-:W-:Y:S01]  /*af00*/  VIADD R163, R185, UR44 ;  /* 0x0000002cb9a37c36 */ /* 0x000fe20008000000 */
[----:B------:R-:W0:Y:S01]  /*af10*/  LDC R178, c[0x0][0x2f0] ;  /* 0x0000bc00ffb27b82 */ /* 0x000e220000000800 */
[----:B------:R-:W-:Y:S01]  /*af20*/  PLOP3.LUT P1, PT, PT, PT, UP1, 0x80, 0x0 ;  /* 0x000000000000781c */ /* 0x000fe20003f2f018 */
[----:B------:R-:W-:Y:S01]  /*af30*/  FMUL.FTZ R192, R156, UR25 ;  /* 0x000000199cc07c20 */ /* 0x000fe20008410000 */
[----:B------:R-:W-:Y:S01]  /*af40*/  PLOP3.LUT P2, PT, PT, PT, UP1, 0x80, 0x0 ;  /* 0x000000000000781c */ /* 0x000fe20003f4f018 */
[----:B------:R-:W-:Y:S01]  /*af50*/  FMUL.FTZ R197, R165, UR25 ;  /* 0x00000019a5c57c20 */ /* 0x000fe20008410000 */
[----:B------:R-:W-:Y:S01]  /*af60*/  FMUL.FTZ R156, R174, UR25 ;  /* 0x00000019ae9c7c20 */ /* 0x000fe20008410000 */
[----:B------:R-:W-:Y:S01]  /*af70*/  @UP1 ULDC UR6, c[0x0][0x44c] ;  /* 0x0001130000061ab9 */ /* 0x000fe20000000800 */
[----:B------:R-:W-:Y:S01]  /*af80*/  FMUL.FTZ R174, R177, UR25 ;  /* 0x00000019b1ae7c20 */ /* 0x000fe20008410000 */
[----:B------:R-:W-:Y:S01]  /*af90*/  FMUL.FTZ R13, R155, UR25 ;  /* 0x000000199b0d7c20 */ /* 0x000fe20008410000 */
[----:B------:R-:W-:-:S02]  /*afa0*/  IMAD.SHL.U32 R177, R8, 0x40, RZ ;  /* 0x0000004008b17824 */ /* 0x000fc400078e00ff */
[----:B------:R-:W-:Y:S01]  /*afb0*/  FMUL.FTZ R155, R171, UR25 ;  /* 0x00000019ab9b7c20 */ /* 0x000fe20008410000 */
[----:B------:R-:W-:Y:S01]  /*afc0*/  UISETP.NE.AND UP0, UPT, UR50, URZ, UPT ;  /* 0x0000003f3200728c */ /* 0x000fe2000bf05270 */
[----:B------:R-:W-:Y:S01]  /*afd0*/  FMUL.FTZ R171, R172, UR25 ;  /* 0x00000019acab7c20 */ /* 0x000fe20008410000 */
[----:B------:R-:W-:Y:S01]  /*afe0*/  FMUL.FTZ R193, R157, UR25 ;  /* 0x000000199dc17c20 */ /* 0x000fe20008410000 */
[----:B------:R-:W-:Y:S01]  /*aff0*/  @P1 IMAD.HI.U32 R10, R163, UR6, RZ ;  /* 0x00000006a30a1c27 */ /* 0x000fe2000f8e00ff */
[----:B------:R-:W-:-:S03]  /*b000*/  @UP1 ULDC UR6, c[0x0][0x450] ;  /* 0x0001140000061ab9 */ /* 0x000fc60000000800 */
[----:B------:R-:W-:Y:S01]  /*b010*/  FMUL.FTZ R172, R173, UR25 ;  /* 0x00000019adac7c20 */ /* 0x000fe20008410000 */
[----:B------:R-:W-:Y:S01]  /*b020*/  FMUL.FTZ R191, R152, UR25 ;  /* 0x0000001998bf7c20 */ /* 0x000fe20008410000 */
[----:B------:R-:W-:Y:S01]  /*b030*/  FMUL.FTZ R5, R153, UR25 ;  /* 0x0000001999057c20 */ /* 0x000fe20008410000 */
[----:B------:R-:W-:Y:S01]  /*b040*/  @P2 SHF.R.U32.HI R163, RZ, UR6, R10 ;  /* 0x00000006ffa32c19 */ /* 0x000fe2000801160a */
[----:B------:R-:W-:Y:S01]  /*b050*/  UIADD3 UR6, UR20, 0x28c40, URZ ;  /* 0x00028c4014067890 */ /* 0x000fe2000fffe03f */
[----:B---3--:R-:W-:Y:S01]  /*b060*/  FMUL.FTZ R6, R154, UR25 ;  /* 0x000000199a067c20 */ /* 0x008fe20008410000 */
[----:B------:R-:W-:Y:S01]  /*b070*/  FMUL.FTZ R15, R159, UR25 ;  /* 0x000000199f0f7c20 */ /* 0x000fe20008410000 */
[----:B------:R-:W-:Y:S01]  /*b080*/  FMUL.FTZ R194, R160, UR25 ;  /* 0x00000019a0c27c20 */ /* 0x000fe20008410000 */
[----:B------:R-:W2:Y:S01]  /*b090*/  SHFL.IDX PT, R165, R163, RZ, 0x1c1f ;  /* 0x001c1fffa3a57589 */ /* 0x000ea200000e0000 */
[----:B------:R-:W-:Y:S01]  /*b0a0*/  UPRMT UR6, UR40, 0x654, UR6 ;  /* 0x0000065428067896 */ /* 0x000fe20008000006 */
        /* <DEDUP_REMOVED lines=14> */
[----:B------:R-:W-:Y:S01]  /*b190*/  IADD3 R11, -R2, 0x1, -R177 ;  /* 0x00000001020b7810 */ /* 0x000fe20007ffe9b1 */
[----:B------:R-:W-:Y:S01]  /*b1a0*/  FMUL.FTZ R161, R183, UR25 ;  /* 0x00000019b7a17c20 */ /* 0x000fe20008410000 */
[----:B------:R-:W-:Y:S01]  /*b1b0*/  PLOP3.LUT P1, PT, PT, PT, UP0, 0x40, 0x0 ;  /* 0x000000000000781c */ /* 0x000fe20003f2e808 */
[----:B------:R-:W3:Y:S01]  /*b1c0*/  MUFU.TANH R191, R191 ;  /* 0x000000bf00bf7308 */ /* 0x000ee20000002400 */
[----:B------:R-:W-:Y:S01]  /*b1d0*/  SYNCS.ARRIVE.TRANS64.RED.A1T0 RZ, [UR6], RZ ;  /* 0x000000ffffff79a7 */ /* 0x000fe20008100406 */
[----:B0-----:R-:W-:Y:S01]  /*b1e0*/  IMAD R11, R178, UR49, R11 ;  /* 0x00000031b20b7c24 */ /* 0x001fe2000f8e020b */
[----:B------:R-:W-:-:S03]  /*b1f0*/  ULOP3.LUT UR6, URZ, UR23, URZ, 0x33, !UPT ;  /* 0x000000173f067292 */ /* 0x000fc6000f8e333f */
[----:B------:R-:W-:Y:S02]  /*b200*/  VIADD R11, R11, -UR24 ;  /* 0x800000180b0b7c36 */ /* 0x000fe40008000000 */
[----:B------:R-:W0:Y:S02]  /*b210*/  MUFU.TANH R5, R5 ;  /* 0x0000000500057308 */ /* 0x000e240000002400 */
[C---:B------:R-:W-:Y:S02]  /*b220*/  VIADD R182, R11.reuse, UR26 ;  /* 0x0000001a0bb67c36 */ /* 0x040fe40008000000 */
[----:B------:R-:W-:-:S03]  /*b230*/  VIADD R183, R11, UR6 ;  /* 0x000000060bb77c36 */ /* 0x000fc60008000000 */
[----:B--2---:R-:W-:Y:S01]  /*b240*/  IADD3 R179, R182, R165, RZ ;  /* 0x000000a5b6b37210 */ /* 0x004fe20007ffe0ff */
        /* <DEDUP_REMOVED lines=31> */
[----:B--234-:R-:W-:Y:S05]  /*b440*/  @P1 BRA `(.L_x_1730) ;  /* 0x00000000005c1947 */ /* 0x01cfea0003800000 */
[----:B------:R-:W-:Y:S01]  /*b450*/  IMAD R10, R178, UR49, R165 ;  /* 0x00000031b20a7c24 */ /* 0x000fe2000f8e02a5 */
[----:B------:R-:W-:Y:S03]  /*b460*/  BSSY B0, `(.L_x_1731) ;  /* 0x0000011000007945 */ /* 0x000fe60003800000 */
[----:B------:R-:W-:-:S05]  /*b470*/  VIADD R162, R10, -UR24 ;  /* 0x800000180aa27c36 */ /* 0x000fca0008000000 */
[----:B------:R-:W-:-:S13]  /*b480*/  ISETP.GT.AND P1, PT, R162, -0x1, PT ;  /* 0xffffffffa200780c */ /* 0x000fda0003f24270 */
[----:B------:R-:W-:Y:S05]  /*b490*/  @P1 BRA `(.L_x_1732) ;  /* 0x0000000000201947 */ /* 0x000fea0003800000 */
[----:B------:R-:W-:Y:S01]  /*b4a0*/  IMAD.U32 R164, RZ, RZ, UR22 ;  /* 0x00000016ffa47e24 */ /* 0x000fe2000f8e00ff */
[----:B------:R-:W-:-:S04]  /*b4b0*/  LOP3.LUT R165, RZ, R162, RZ, 0x33, !PT ;  /* 0x000000a2ffa57212 */ /* 0x000fc800078e33ff */
[----:B------:R-:W-:-:S13]  /*b4c0*/  ISETP.NE.AND P1, PT, R164, 0x1, PT ;  /* 0x00000001a400780c */ /* 0x000fda0003f25270 */
[----:B------:R-:W2:Y:S02]  /*b4d0*/  @P1 LDC.64 R10, c[0x0][0x9e8] ;  /* 0x00027a00ff0a1b82 */ /* 0x000ea40000000a00 */
[----:B--2---:R-:W-:-:S05]  /*b4e0*/  @P1 IMAD.HI.U32 R10, R165, R10, RZ ;  /* 0x0000000aa50a1227 */ /* 0x004fca00078e00ff */
[----:B------:R-:W-:-:S04]  /*b4f0*/  @P1 SHF.R.U32.HI R165, RZ, R11, R10 ;  /* 0x0000000bffa51219 */ /* 0x000fc8000001160a */
[----:B------:R-:W-:Y:S01]  /*b500*/  LOP3.LUT R162, RZ, R165, RZ, 0x33, !PT ;  /* 0x000000a5ffa27212 */ /* 0x000fe200078e33ff */
[----:B------:R-:W-:Y:S06]  /*b510*/  BRA `(.L_x_1733) ;  /* 0x0000000000147947 */ /* 0x000fec0003800000 */
.L_x_1732:
[----:B------:R-:W-:-:S05]  /*b520*/  IMAD.U32 R164, RZ, RZ, UR22 ;  /* 0x00000016ffa47e24 */ /* 0x000fca000f8e00ff */
[----:B------:R-:W-:-:S13]  /*b530*/  ISETP.NE.AND P1, PT, R164, 0x1, PT ;  /* 0x00000001a400780c */ /* 0x000fda0003f25270 */
[----:B------:R-:W2:Y:S02]  /*b540*/  @P1 LDC.64 R10, c[0x0][0x9e8] ;  /* 0x00027a00ff0a1b82 */ /* 0x000ea40000000a00 */
[----:B--2---:R-:W-:-:S05]  /*b550*/  @P1 IMAD.HI.U32 R10, R162, R10, RZ ;  /* 0x0000000aa20a1227 */ /* 0x004fca00078e00ff */
[----:B------:R-:W-:-:S07]  /*b560*/  @P1 SHF.R.U32.HI R162, RZ, R11, R10 ;  /* 0x0000000bffa21219 */ /* 0x000fce000001160a */
.L_x_1733:
[----:B------:R-:W-:Y:S05]  /*b570*/  BSYNC B0 ;  /* 0x0000000000007941 */ /* 0x000fea0003800000 */
.L_x_1731:
[----:B------:R-:W-:-:S04]  /*b580*/  IMAD R11, R162, R164, -R177 ;  /* 0x000000a4a20b7224 */ /* 0x000fc800078e0ab1 */
[----:B------:R-:W-:-:S05]  /*b590*/  IMAD.IADD R10, R11, 0x1, -R2 ;  /* 0x000000010b0a7824 */ /* 0x000fca00078e0a02 */
[----:B------:R-:W-:Y:S02]  /*b5a0*/  VIADDMNMX R179, R10, R164, R179, PT ;  /* 0x000000a40ab37246 */ /* 0x000fe400038001b3 */
[----:B------:R-:W-:-:S07]  /*b5b0*/  VIMNMX R181, R181, R10, !PT ;  /* 0x0000000ab5b57248 */ /* 0x000fce0007fe0100 */
.L_x_1730:
[----:B------:R-:W-:Y:S01]  /*b5c0*/  ISETP.GT.AND P1, PT, R8, -0x1, PT ;  /* 0xffffffff0800780c */ /* 0x000fe20003f24270 */
[----:B------:R2:W3:Y:S01]  /*b5d0*/  SHFL.IDX PT, R11, R163, 0x1, 0x1c1f ;  /* 0x003c1f00a30b7f89 */ /* 0x0004e200000e0000 */
[----:B------:R-:W-:Y:S02]  /*b5e0*/  UISETP.NE.AND UP0, UPT, UR50, URZ, UPT ;  /* 0x0000003f3200728c */ /* 0x000fe4000bf05270 */
[C---:B------:R-:W-:Y:S02]  /*b5f0*/  ISETP.GT.AND P4, PT, R181.reuse, 0x1, P1 ;  /* 0x00000001b500780c */ /* 0x040fe40000f84270 */
[----:B------:R-:W-:Y:S02]  /*b600*/  ISETP.GT.AND P5, PT, R181, RZ, P1 ;  /* 0x000000ffb500720c */ /* 0x000fe40000fa4270 */
[C---:B------:R-:W-:Y:S02]  /*b610*/  ISETP.LT.OR P4, PT, R179.reuse, 0x2, P4 ;  /* 0x00000002b300780c */ /* 0x040fe40002781670 */
[----:B------:R-:W-:-:S02]  /*b620*/  ISETP.LT.OR P5, PT, R179, 0x1, P5 ;  /* 0x00000001b300780c */ /* 0x000fc40002fa1670 */
[----:B0-----:R-:W-:Y:S02]  /*b630*/  FSEL R162, R5, -INF , !P4 ;  /* 0xff80000005a27808 */ /* 0x001fe40006000000 */
[----:B------:R-:W-:Y:S02]  /*b640*/  ISETP.GT.AND P4, PT, R181, 0x18, P1 ;  /* 0x00000018b500780c */ /* 0x000fe40000f84270 */
[----:B------:R-:W-:Y:S02]  /*b650*/  FSEL R180, R191, -INF , !P5 ;  /* 0xff800000bfb47808 */ /* 0x000fe40006800000 */
[----:B------:R-:W-:Y:S02]  /*b660*/  ISETP.LT.OR P4, PT, R179, 0x19, P4 ;  /* 0x00000019b300780c */ /* 0x000fe40002781670 */
[C---:B------:R-:W-:Y:S02]  /*b670*/  ISETP.GT.AND P6, PT, R181.reuse, 0x8, P1 ;  /* 0x00000008b500780c */ /* 0x040fe40000fc4270 */
[----:B------:R-:W-:-:S02]  /*b680*/  ISETP.GT.AND P2, PT, R181, 0x9, P1 ;  /* 0x00000009b500780c */ /* 0x000fc40000f44270 */
[C---:B------:R-:W-:Y:S02]  /*b690*/  ISETP.GT.AND P3, PT, R181.reuse, 0x10, P1 ;  /* 0x00000010b500780c */ /* 0x040fe40000f64270 */
[C---:B------:R-:W-:Y:S02]  /*b6a0*/  ISETP.GT.AND P5, PT, R181.reuse, 0x11, P1 ;  /* 0x00000011b500780c */ /* 0x040fe40000fa4270 */
[----:B------:R-:W-:Y:S02]  /*b6b0*/  FSEL R167, R196, -INF , !P4 ;  /* 0xff800000c4a77808 */ /* 0x000fe40006000000 */
[----:B------:R-:W-:Y:S02]  /*b6c0*/  ISETP.GT.AND P4, PT, R181, 0x29, P1 ;  /* 0x00000029b500780c */ /* 0x000fe40000f84270 */
[C---:B------:R-:W-:Y:S02]  /*b6d0*/  ISETP.LT.OR P6, PT, R179.reuse, 0x9, P6 ;  /* 0x00000009b300780c */ /* 0x040fe400037c1670 */
[----:B------:R-:W-:-:S02]  /*b6e0*/  ISETP.LT.OR P2, PT, R179, 0xa, P2 ;  /* 0x0000000ab300780c */ /* 0x000fc40001741670 */
[C---:B------:R-:W-:Y:S02]  /*b6f0*/  ISETP.LT.OR P3, PT, R179.reuse, 0x11, P3 ;  /* 0x00000011b300780c */ /* 0x040fe40001f61670 */
[C---:B------:R-:W-:Y:S02]  /*b700*/  ISETP.LT.OR P5, PT, R179.reuse, 0x12, P5 ;  /* 0x00000012b300780c */ /* 0x040fe40002fa1670 */
[----:B------:R-:W-:Y:S02]  /*b710*/  ISETP.LT.OR P4, PT, R179, 0x2a, P4 ;  /* 0x0000002ab300780c */ /* 0x000fe40002781670 */
[----:B--2---:R-:W-:Y:S02]  /*b720*/  FSEL R163, R192, -INF , !P6 ;  /* 0xff800000c0a37808 */ /* 0x004fe40007000000 */
[----:B------:R-:W-:Y:S02]  /*b730*/  FSEL R164, R193, -INF , !P2 ;  /* 0xff800000c1a47808 */ /* 0x000fe40005000000 */
[----:B------:R-:W-:-:S02]  /*b740*/  FSEL R165, R194, -INF , !P3 ;  /* 0xff800000c2a57808 */ /* 0x000fc40005800000 */
        /* <DEDUP_REMOVED lines=19> */
[----:B---3--:R-:W-:Y:S01]  /*b880*/  IMAD.IADD R181, R183, 0x1, R11 ;  /* 0x00000001b7b57824 */ /* 0x008fe200078e020b */
[C---:B------:R-:W-:Y:S02]  /*b890*/  ISETP.LT.OR P6, PT, R179.reuse, 0x31, P6 ;  /* 0x00000031b300780c */ /* 0x040fe400037c1670 */
[C---:B------:R-:W-:Y:S02]  /*b8a0*/  ISETP.LT.OR P2, PT, R179.reuse, 0x32, P2 ;  /* 0x00000032b300780c */ /* 0x040fe40001741670 */
[C---:B------:R-:W-:Y:S02]  /*b8b0*/  ISETP.LT.OR P3, PT, R179.reuse, 0x39, P3 ;  /* 0x00000039b300780c */ /* 0x040fe40001f61670 */
[----:B------:R-:W-:Y:S02]  /*b8c0*/  ISETP.LT.OR P5, PT, R179, 0x3a, P5 ;  /* 0x0000003ab300780c */ /* 0x000fe40002fa1670 */
[----:B------:R-:W-:-:S02]  /*b8d0*/  IADD3 R179, R182, R11, RZ ;  /* 0x0000000bb6b37210 */ /* 0x000fc40007ffe0ff */
[----:B------:R-:W-:Y:S02]  /*b8e0*/  FSEL R173, R173, -INF , !P6 ;  /* 0xff800000adad7808 */ /* 0x000fe40007000000 */
[----:B------:R-:W-:Y:S02]  /*b8f0*/  FSEL R174, R174, -INF , !P2 ;  /* 0xff800000aeae7808 */ /* 0x000fe40005000000 */
[----:B------:R-:W-:Y:S02]  /*b900*/  FSEL R175, R175, -INF , !P3 ;  /* 0xff800000afaf7808 */ /* 0x000fe40005800000 */
[----:B------:R-:W-:Y:S01]  /*b910*/  FSEL R176, R176, -INF , !P5 ;  /* 0xff800000b0b07808 */ /* 0x000fe20006800000 */
[----:B------:R-:W-:Y:S06]  /*b920*/  @P4 BRA `(.L_x_1734) ;  /* 0x00000000005c4947 */ /* 0x000fec0003800000 */
        /* <DEDUP_REMOVED lines=13> */
.L_x_1736:
[----:B------:R-:W-:-:S05]  /*ba00*/  IMAD.U32 R182, RZ, RZ, UR22 ;  /* 0x00000016ffb67e24 */ /* 0x000fca000f8e00ff */
[----:B------:R-:W-:-:S13]  /*ba10*/  ISETP.NE.AND P2, PT, R182, 0x1, PT ;  /* 0x00000001b600780c */ /* 0x000fda0003f45270 */
[----:B------:R-:W0:Y:S02]  /*ba20*/  @P2 LDC.64 R10, c[0x0][0x9e8] ;  /* 0x00027a00ff0a2b82 */ /* 0x000e240000000a00 */
[----:B0-----:R-:W-:-:S05]  /*ba30*/  @P2 IMAD.HI.U32 R10, R178, R10, RZ ;  /* 0x0000000ab20a2227 */ /* 0x001fca00078e00ff */
[----:B------:R-:W-:-:S07]  /*ba40*/  @P2 SHF.R.U32.HI R178, RZ, R11, R10 ;  /* 0x0000000bffb22219 */ /* 0x000fce000001160a */
.L_x_1737:
[----:B------:R-:W-:Y:S05]  /*ba50*/  BSYNC B0 ;  /* 0x0000000000007941 */ /* 0x000fea0003800000 */
.L_x_1735:
[----:B------:R-:W-:-:S04]  /*ba60*/  IMAD R177, R178, R182, -R177 ;  /* 0x000000b6b2b17224 */ /* 0x000fc800078e0ab1 */
[----:B------:R-:W-:-:S05]  /*ba70*/  IMAD.IADD R10, R177, 0x1, -R2 ;  /* 0x00000001b10a7824 */ /* 0x000fca00078e0a02 */
[----:B------:R-:W-:Y:S02]  /*ba80*/  VIADDMNMX R179, R10, R182, R179, PT ;  /* 0x000000b60ab37246 */ /* 0x000fe400038001b3 */
[----:B------:R-:W-:-:S07]  /*ba90*/  VIMNMX R181, R181, R10, !PT ;  /* 0x0000000ab5b57248 */ /* 0x000fce0007fe0100 */
.L_x_1734:
[----:B------:R-:W-:Y:S01]  /*baa0*/  FMNMX.FTZ R5, R180, R9, !PT ;  /* 0x00000009b4057209 */ /* 0x000fe20007810000 */
[----:B------:R-:W-:Y:S01]  /*bab0*/  UMOV UR10, UR21 ;  /* 0x00000015000a7c82 */ /* 0x000fe20008000000 */
[C---:B------:R-:W-:Y:S02]  /*bac0*/  ISETP.GT.AND P3, PT, R181.reuse, RZ, P1 ;  /* 0x000000ffb500720c */ /* 0x040fe40000f64270 */
        /* <DEDUP_REMOVED lines=35> */
[----:B------:R-:W-:Y:S02]  /*bd00*/  FSEL R152, R152, -INF , !P6 ;  /* 0xff80000098987808 */ /* 0x000fe40007000000 */
[----:B------:R-:W-:Y:S02]  /*bd10*/  ISETP.LT.OR P2, PT, R179, 0x1a, P2 ;  /* 0x0000001ab300780c */ /* 0x000fe40001741670 */
[----:B------:R-:W-:Y:S02]  /*bd20*/  ISETP.GT.AND P5, PT, R181, 0x21, P1 ;  /* 0x00000021b500780c */ /* 0x000fe40000fa4270 */
[----:B------:R-:W-:Y:S02]  /*bd30*/  FSEL R153, R153, -INF , !P2 ;  /* 0xff80000099997808 */ /* 0x000fe40005000000 */
[----:B------:R-:W-:Y:S02]  /*bd40*/  ISETP.GT.AND P4, PT, R181, 0x28, P1 ;  /* 0x00000028b500780c */ /* 0x000fe40000f84270 */
[----:B------:R-:W-:-:S02]  /*bd50*/  ISETP.LT.OR P5, PT, R179, 0x22, P5 ;  /* 0x00000022b300780c */ /* 0x000fc40002fa1670 */
[----:B------:R-:W-:Y:S02]  /*bd60*/  ISETP.LT.OR P4, PT, R179, 0x29, P4 ;  /* 0x00000029b300780c */ /* 0x000fe40002781670 */
[----:B------:R-:W-:Y:S02]  /*bd70*/  ISETP.GT.AND P6, PT, R181, 0x29, P1 ;  /* 0x00000029b500780c */ /* 0x000fe40000fc4270 */
[----:B------:R-:W-:Y:S02]  /*bd80*/  FSEL R155, R155, -INF , !P5 ;  /* 0xff8000009b9b7808 */ /* 0x000fe40006800000 */
[----:B0-----:R-:W-:Y:S02]  /*bd90*/  FMNMX.FTZ R11, R10, R5, !PT ;  /* 0x000000050a0b7209 */ /* 0x001fe40007810000 */
[----:B------:R-:W-:Y:S02]  /*bda0*/  FSEL R156, R156, -INF , !P4 ;  /* 0xff8000009c9c7808 */ /* 0x000fe40006000000 */
[C---:B------:R-:W-:Y:S01]  /*bdb0*/  ISETP.GT.AND P2, PT, R181.reuse, 0x30, P1 ;  /* 0x00000030b500780c */ /* 0x040fe20000f44270 */
[----:B------:R-:W0:Y:S01]  /*bdc0*/  SHFL.BFLY PT, R178, R11, 0x1, 0x1f ;  /* 0x0c201f000bb27f89 */ /* 0x000e2200000e0000 */
[----:B------:R-:W-:-:S02]  /*bdd0*/  ISETP.GT.AND P5, PT, R181, 0x31, P1 ;  /* 0x00000031b500780c */ /* 0x000fc40000fa4270 */
[----:B------:R-:W-:Y:S02]  /*bde0*/  ISETP.GT.AND P4, PT, R181, 0x38, P1 ;  /* 0x00000038b500780c */ /* 0x000fe40000f84270 */
[C---:B------:R-:W-:Y:S02]  /*bdf0*/  ISETP.LT.OR P6, PT, R179.reuse, 0x2a, P6 ;  /* 0x0000002ab300780c */ /* 0x040fe400037c1670 */
[C---:B------:R-:W-:Y:S02]  /*be00*/  ISETP.LT.OR P2, PT, R179.reuse, 0x31, P2 ;  /* 0x00000031b300780c */ /* 0x040fe40001741670 */
[C---:B------:R-:W-:Y:S02]  /*be10*/  ISETP.LT.OR P5, PT, R179.reuse, 0x32, P5 ;  /* 0x00000032b300780c */ /* 0x040fe40002fa1670 */
[----:B------:R-:W-:Y:S02]  /*be20*/  ISETP.LT.OR P4, PT, R179, 0x39, P4 ;  /* 0x00000039b300780c */ /* 0x000fe40002781670 */
[----:B------:R-:W-:-:S02]  /*be30*/  FSEL R159, R159, -INF , !P5 ;  /* 0xff8000009f9f7808 */ /* 0x000fc40006800000 */
[----:B------:R-:W-:Y:S02]  /*be40*/  FSEL R160, R160, -INF , !P4 ;  /* 0xff800000a0a07808 */ /* 0x000fe40006000000 */
[----:B0-----:R-:W-:Y:S02]  /*be50*/  FMNMX.FTZ R5, R11, R178, !PT ;  /* 0x000000b20b057209 */ /* 0x001fe40007810000 */
[----:B------:R-:W-:Y:S02]  /*be60*/  FSEL R11, R6, -INF , !P3 ;  /* 0xff800000060b7808 */ /* 0x000fe40005800000 */
[----:B------:R-:W-:Y:S02]  /*be70*/  ISETP.GT.AND P3, PT, R181, 0x20, P1 ;  /* 0x00000020b500780c */ /* 0x000fe40000f64270 */
[----:B------:R-:W-:Y:S02]  /*be80*/  FMNMX.FTZ R6, R11, R12, !PT ;  /* 0x0000000c0b067209 */ /* 0x000fe40007810000 */
[----:B------:R-:W-:-:S02]  /*be90*/  ISETP.LT.OR P3, PT, R179, 0x21, P3 ;  /* 0x00000021b300780c */ /* 0x000fc40001f61670 */
[----:B------:R-:W-:Y:S02]  /*bea0*/  FMNMX.FTZ R177, R13, R6, !PT ;  /* 0x000000060db17209 */ /* 0x000fe40007810000 */
[----:B------:R-:W-:Y:S02]  /*beb0*/  FSEL R154, R154, -INF , !P3 ;  /* 0xff8000009a9a7808 */ /* 0x000fe40005800000 */
[----:B------:R-:W-:Y:S02]  /*bec0*/  FMNMX.FTZ R6, R14, R177, !PT ;  /* 0x000000b10e067209 */ /* 0x000fe40007810000 */
[----:B------:R-:W-:Y:S02]  /*bed0*/  FSETP.NEU.FTZ.AND P3, PT, R5, -INF , PT ;  /* 0xff8000000500780b */ /* 0x000fe40003f7d000 */
[----:B------:R-:W-:Y:S02]  /*bee0*/  FMNMX.FTZ R177, R15, R6, !PT ;  /* 0x000000060fb17209 */ /* 0x000fe40007810000 */
[----:B------:R-:W-:-:S02]  /*bef0*/  ISETP.GT.AND P1, PT, R181, 0x39, P1 ;  /* 0x00000039b500780c */ /* 0x000fc40000f24270 */
[----:B------:R-:W-:Y:S01]  /*bf00*/  FMNMX.FTZ R6, R20, R177, !PT ;  /* 0x000000b114067209 */ /* 0x000fe20007810000 */
[----:B------:R-:W-:Y:S01]  /*bf10*/  FMUL.FTZ R177, R5, UR10 ;  /* 0x0000000a05b17c20 */ /* 0x000fe20008410000 */
[----:B------:R-:W-:Y:S02]  /*bf20*/  FSEL R178, R158, -INF , !P2 ;  /* 0xff8000009eb27808 */ /* 0x000fe40005000000 */
[----:B------:R-:W-:Y:S02]  /*bf30*/  FMNMX.FTZ R183, R21, R6, !PT ;  /* 0x0000000615b77209 */ /* 0x000fe40007810000 */
[----:B------:R-:W-:Y:S02]  /*bf40*/  FSEL R177, R177, RZ, P3 ;  /* 0x000000ffb1b17208 */ /* 0x000fe40001800000 */
[----:B------:R-:W-:Y:S02]  /*bf50*/  FMNMX.FTZ R6, R152, R183, !PT ;  /* 0x000000b798067209 */ /* 0x000fe40007810000 */
[----:B------:R-:W-:Y:S01]  /*bf60*/  ISETP.LT.OR P1, PT, R179, 0x3a, P1 ;  /* 0x0000003ab300780c */ /* 0x000fe20000f21670 */
[--C-:B------:R-:W-:Y:S01]  /*bf70*/  FFMA.FTZ R10, R180, UR10, -R177.reuse ;  /* 0x0000000ab40a7c23 */ /* 0x100fe200080108b1 */
[----:B------:R-:W-:Y:S01]  /*bf80*/  FMNMX.FTZ R183, R153, R6, !PT ;  /* 0x0000000699b77209 */ /* 0x000fe20007810000 */
[--C-:B------:R-:W-:Y:S01]  /*bf90*/  FFMA.FTZ R180, R162, UR10, -R177.reuse ;  /* 0x0000000aa2b47c23 */ /* 0x100fe200080108b1 */
[----:B------:R-:W-:Y:S01]  /*bfa0*/  FSEL R162, R157, -INF , !P6 ;  /* 0xff8000009da27808 */ /* 0x000fe20007000000 */
[----:B------:R-:W-:Y:S01]  /*bfb0*/  FFMA.FTZ R158, R163, UR10, -R177 ;  /* 0x0000000aa39e7c23 */ /* 0x000fe200080108b1 */
[----:B------:R-:W-:Y:S01]  /*bfc0*/  FMNMX.FTZ R6, R154, R183, !PT ;  /* 0x000000b79a067209 */ /* 0x000fe20007810000 */
[----:B------:R0:W-:Y:S01]  /*bfd0*/  MUFU.EX2 R157, R180 ;  /* 0x000000b4009d7308 */ /* 0x0001e20000000800 */
[----:B------:R-:W-:-:S02]  /*bfe0*/  FSEL R179, R161, -INF , !P1 ;  /* 0xff800000a1b37808 */ /* 0x000fc40004800000 */
[----:B------:R-:W-:Y:S02]  /*bff0*/  FMNMX.FTZ R181, R155, R6, !PT ;  /* 0x000000069bb57209 */ /* 0x000fe40007810000 */
[----:B------:R-:W-:Y:S02]  /*c000*/  IADD3 R183, -R17, RZ, RZ ;  /* 0x000000ff11b77210 */ /* 0x000fe40007ffe1ff */
[----:B------:R-:W-:Y:S01]  /*c010*/  FMNMX.FTZ R181, R156, R181, !PT ;  /* 0x000000b59cb57209 */ /* 0x000fe20007810000 */
[----:B------:R-:W-:Y:S01]  /*c020*/  MUFU.EX2 R10, R10 ;  /* 0x0000000a000a7308 */ /* 0x000fe20000000800 */
[--C-:B0-----:R-:W-:Y:S01]  /*c030*/  FFMA.FTZ R180, R164, UR10, -R177.reuse ;  /* 0x0000000aa4b47c23 */ /* 0x101fe200080108b1 */
[--C-:B------:R-:W-:Y:S01]  /*c040*/  FFMA.FTZ R164, R166, UR10, -R177.reuse ;  /* 0x0000000aa6a47c23 */ /* 0x100fe200080108b1 */
[----:B------:R-:W-:Y:S01]  /*c050*/  FMNMX.FTZ R181, R162, R181, !PT ;  /* 0x000000b5a2b57209 */ /* 0x000fe20007810000 */
[--C-:B------:R-:W-:Y:S01]  /*c060*/  FFMA.FTZ R166, R168, UR10, -R177.reuse ;  /* 0x0000000aa8a67c23 */ /* 0x100fe200080108b1 */
[----:B------:R-:W-:Y:S01]  /*c070*/  FFMA.FTZ R168, R170, UR10, -R177 ;  /* 0x0000000aaaa87c23 */ /* 0x000fe200080108b1 */
[----:B------:R-:W-:-:S02]  /*c080*/  FSEL R170, R5, RZ, P3 ;  /* 0x000000ff05aa7208 */ /* 0x000fc40001800000 */
[----:B------:R-:W-:Y:S01]  /*c090*/  FMNMX.FTZ R6, R178, R181, !PT ;  /* 0x000000b5b2067209 */ /* 0x000fe20007810000 */
[----:B------:R-:W-:Y:S01]  /*c0a0*/  MUFU.EX2 R158, R158 ;  /* 0x0000009e009e7308 */ /* 0x000fe20000000800 */
[----:B------:R-:W-:Y:S01]  /*c0b0*/  ISETP.NE.AND P2, PT, R2, R183, PT ;  /* 0x000000b70200720c */ /* 0x000fe20003f45270 */
[----:B------:R-:W-:Y:S01]  /*c0c0*/  FADD.FTZ R9, -R170, R9 ;  /* 0x00000009aa097221 */ /* 0x000fe20000010100 */
[----:B------:R-:W-:-:S03]  /*c0d0*/  FMNMX.FTZ R163, R159, R6, !PT ;  /* 0x000000069fa37209 */ /* 0x000fc60007810000 */
[----:B------:R-:W-:Y:S01]  /*c0e0*/  FMUL.FTZ R9, R9, UR10 ;  /* 0x0000000a09097c20 */ /* 0x000fe20008410000 */
[----:B------:R-:W-:Y:S01]  /*c0f0*/  FMNMX.FTZ R6, R160, R163, !PT ;  /* 0x000000a3a0067209 */ /* 0x000fe20007810000 */
[--C-:B------:R-:W-:Y:S01]  /*c100*/  FFMA.FTZ R163, R165, UR10, -R177.reuse ;  /* 0x0000000aa5a37c23 */ /* 0x100fe200080108b1 */
[----:B------:R0:W-:Y:S01]  /*c110*/  MUFU.EX2 R161, R180 ;  /* 0x000000b400a17308 */ /* 0x0001e20000000800 */
[--C-:B------:R-:W-:Y:S01]  /*c120*/  FFMA.FTZ R165, R167, UR10, -R177.reuse ;  /* 0x0000000aa7a57c23 */ /* 0x100fe200080108b1 */
[----:B------:R-:W-:Y:S01]  /*c130*/  FMNMX.FTZ R6, R179, R6, !PT ;  /* 0x00000006b3067209 */ /* 0x000fe20007810000 */
[--C-:B------:R-:W-:Y:S01]  /*c140*/  FFMA.FTZ R167, R169, UR10, -R177.reuse ;  /* 0x0000000aa9a77c23 */ /* 0x100fe200080108b1 */
[--C-:B------:R-:W-:Y:S01]  /*c150*/  FFMA.FTZ R169, R171, UR10, -R177.reuse ;  /* 0x0000000aaba97c23 */ /* 0x100fe200080108b1 */
[--C-:B------:R-:W-:Y:S01]  /*c160*/  FFMA.FTZ R171, R173, UR10, -R177.reuse ;  /* 0x0000000aadab7c23 */ /* 0x100fe200080108b1 */
[--C-:B------:R-:W-:Y:S01]  /*c170*/  FFMA.FTZ R173, R175, UR10, -R177.reuse ;  /* 0x0000000aafad7c23 */ /* 0x100fe200080108b1 */
[----:B------:R-:W2:Y:S01]  /*c180*/  SHFL.BFLY PT, R181, R6, 0x2, 0x1f ;  /* 0x0c401f0006b57f89 */ /* 0x000ea200000e0000 */
[----:B------:R-:W3:Y:S01]  /*c190*/  MUFU.EX2 R9, R9 ;  /* 0x0000000900097308 */ /* 0x000ee20000000800 */
[--C-:B0-----:R-:W-:Y:S01]  /*c1a0*/  FFMA.FTZ R180, R172, UR10, -R177.reuse ;  /* 0x0000000aacb47c23 */ /* 0x101fe200080108b1 */
[--C-:B------:R-:W-:Y:S01]  /*c1b0*/  FFMA.FTZ R172, R174, UR10, -R177.reuse ;  /* 0x0000000aaeac7c23 */ /* 0x100fe200080108b1 */
[----:B------:R-:W-:-:S05]  /*c1c0*/  FFMA.FTZ R174, R176, UR10, -R177 ;  /* 0x0000000ab0ae7c23 */ /* 0x000fca00080108b1 */
[----:B------:R-:W0:Y:S08]  /*c1d0*/  MUFU.EX2 R163, R163 ;  /* 0x000000a300a37308 */ /* 0x000e300000000800 */
[----:B------:R4:W-:Y:S01]  /*c1e0*/  MUFU.EX2 R170, R180 ;  /* 0x000000b400aa7308 */ /* 0x0009e20000000800 */
[-C--:B---3--:R-:W-:Y:S01]  /*c1f0*/  FMUL.FTZ R24, R24, R9.reuse ;  /* 0x0000000918187220 */ /* 0x088fe20000410000 */
[-C--:B------:R-:W-:Y:S01]  /*c200*/  FMUL.FTZ R25, R25, R9.reuse ;  /* 0x0000000919197220 */ /* 0x080fe20000410000 */
[-C--:B------:R-:W-:Y:S01]  /*c210*/  FMUL.FTZ R28, R28, R9.reuse ;  /* 0x000000091c1c7220 */ /* 0x080fe20000410000 */
[-C--:B------:R-:W-:Y:S01]  /*c220*/  FMUL.FTZ R29, R29, R9.reuse ;  /* 0x000000091d1d7220 */ /* 0x080fe20000410000 */
[-C--:B------:R-:W-:Y:S01]  /*c230*/  FMUL.FTZ R32, R32, R9.reuse ;  /* 0x0000000920207220 */ /* 0x080fe20000410000 */
[----:B------:R-:W-:Y:S01]  /*c240*/  FMUL.FTZ R33, R33, R9 ;  /* 0x0000000921217220 */ /* 0x000fe20000410000 */
[----:B--2---:R-:W-:Y:S01]  /*c250*/  FMNMX.FTZ R181, R6, R181, !PT ;  /* 0x000000b506b57209 */ /* 0x004fe20007810000 */
[----:B------:R-:W2:Y:S01]  /*c260*/  MUFU.EX2 R164, R164 ;  /* 0x000000a400a47308 */ /* 0x000ea20000000800 */
[----:B----4-:R-:W-:Y:S01]  /*c270*/  FFMA.FTZ R180, R9, R3, R10 ;  /* 0x0000000309b47223 */ /* 0x010fe2000001000a */
[-C--:B------:R-:W-:Y:S01]  /*c280*/  FMUL.FTZ R36, R36, R9.reuse ;  /* 0x0000000924247220 */ /* 0x080fe20000410000 */
[-C--:B------:R-:W-:Y:S01]  /*c290*/  FMUL.FTZ R37, R37, R9.reuse ;  /* 0x0000000925257220 */ /* 0x080fe20000410000 */
[----:B------:R-:W3:Y:S01]  /*c2a0*/  SHFL.BFLY PT, R6, R181, 0x1, 0x1f ;  /* 0x0c201f00b5067f89 */ /* 0x000ee200000e0000 */
[----:B------:R-:W-:Y:S01]  /*c2b0*/  FADD.FTZ R175, R157, R180 ;  /* 0x000000b49daf7221 */ /* 0x000fe20000010000 */
[-C--:B------:R-:W-:Y:S01]  /*c2c0*/  FMUL.FTZ R40, R40, R9.reuse ;  /* 0x0000000928287220 */ /* 0x080fe20000410000 */
[-C--:B------:R-:W-:Y:S01]  /*c2d0*/  FMUL.FTZ R41, R41, R9.reuse ;  /* 0x0000000929297220 */ /* 0x080fe20000410000 */
[----:B------:R-:W4:Y:S01]  /*c2e0*/  MUFU.EX2 R165, R165 ;  /* 0x000000a500a57308 */ /* 0x000f220000000800 */
[----:B------:R-:W-:Y:S01]  /*c2f0*/  FADD.FTZ R176, R158, R175 ;  /* 0x000000af9eb07221 */ /* 0x000fe20000010000 */
[-C--:B------:R-:W-:Y:S01]  /*c300*/  FMUL.FTZ R44, R44, R9.reuse ;  /* 0x000000092c2c7220 */ /* 0x080fe20000410000 */
[-C--:B------:R-:W-:Y:S01]  /*c310*/  FMUL.FTZ R45, R45, R9.reuse ;  /* 0x000000092d2d7220 */ /* 0x080fe20000410000 */
[-C--:B------:R-:W-:Y:S01]  /*c320*/  FMUL.FTZ R48, R48, R9.reuse ;  /* 0x0000000930307220 */ /* 0x080fe20000410000 */
[----:B------:R-:W-:Y:S01]  /*c330*/  FADD.FTZ R176, R161, R176 ;  /* 0x000000b0a1b07221 */ /* 0x000fe20000010000 */
[-C--:B------:R-:W-:Y:S01]  /*c340*/  FMUL.FTZ R49, R49, R9.reuse ;  /* 0x0000000931317220 */ /* 0x080fe20000410000 */
[-C--:B------:R-:W-:Y:S01]  /*c350*/  FMUL.FTZ R52, R52, R9.reuse ;  /* 0x0000000934347220 */ /* 0x080fe20000410000 */
[----:B------:R-:W5:Y:S01]  /*c360*/  MUFU.EX2 R166, R166 ;  /* 0x000000a600a67308 */ /* 0x000f620000000800 */
        /* <DEDUP_REMOVED lines=10> */
[----:B------:R-:W-:Y:S01]  /*c410*/  FMUL.FTZ R69, R69, R9 ;  /* 0x0000000945457220 */ /* 0x000fe20000410000 */
[----:B---3--:R-:W-:Y:S01]  /*c420*/  FMNMX.FTZ R6, R181, R6, !PT ;  /* 0x00000006b5067209 */ /* 0x008fe20007810000 */
[----:B------:R-:W-:-:S02]  /*c430*/  IMAD.U32 R181, RZ, RZ, UR27 ;  /* 0x0000001bffb57e24 */ /* 0x000fc4000f8e00ff */
[-C--:B------:R-:W-:Y:S01]  /*c440*/  FMUL.FTZ R72, R72, R9.reuse ;  /* 0x0000000948487220 */ /* 0x080fe20000410000 */
[-C--:B------:R-:W-:Y:S01]  /*c450*/  FMUL.FTZ R73, R73, R9.reuse ;  /* 0x0000000949497220 */ /* 0x080fe20000410000 */
[C---:B------:R-:W-:Y:S01]  /*c460*/  FSETP.NEU.FTZ.AND P1, PT, R6.reuse, -INF , PT ;  /* 0xff8000000600780b */ /* 0x040fe20003f3d000 */
[----:B------:R-:W3:Y:S01]  /*c470*/  MUFU.EX2 R168, R168 ;  /* 0x000000a800a87308 */ /* 0x000ee20000000800 */
[C---:B------:R-:W-:Y:S01]  /*c480*/  FMUL.FTZ R3, R6.reuse, UR10 ;  /* 0x0000000a06037c20 */ /* 0x040fe20008410000 */
[----:B------:R-:W-:Y:S01]  /*c490*/  @!P2 IMAD R176, R181, 0x40, R16 ;  /* 0x00000040b5b0a824 */ /* 0x000fe200078e0210 */
[----:B------:R-:W-:Y:S01]  /*c4a0*/  FSEL R175, R6, RZ, P1 ;  /* 0x000000ff06af7208 */ /* 0x000fe20000800000 */
[-C--:B------:R-:W-:Y:S01]  /*c4b0*/  FMUL.FTZ R76, R76, R9.reuse ;  /* 0x000000094c4c7220 */ /* 0x080fe20000410000 */
[-C--:B------:R-:W-:Y:S01]  /*c4c0*/  FMUL.FTZ R77, R77, R9.reuse ;  /* 0x000000094d4d7220 */ /* 0x080fe20000410000 */
[----:B------:R-:W-:Y:S01]  /*c4d0*/  FSEL R3, R3, RZ, P1 ;  /* 0x000000ff03037208 */ /* 0x000fe20000800000 */
[----:B------:R-:W-:Y:S01]  /*c4e0*/  FMUL.FTZ R80, R80, R9 ;  /* 0x0000000950507220 */ /* 0x000fe20000410000 */
[----:B------:R-:W-:Y:S01]  /*c4f0*/  FADD.FTZ R175, -R175, R12 ;  /* 0x0000000cafaf7221 */ /* 0x000fe20000010100 */
[----:B--2---:R-:W-:Y:S01]  /*c500*/  FADD.FTZ R12, R164, R177 ;  /* 0x000000b1a40c7221 */ /* 0x004fe20000010000 */
[----:B------:R-:W2:Y:S01]  /*c510*/  MUFU.EX2 R169, R169 ;  /* 0x000000a900a97308 */ /* 0x000ea20000000800 */
[--C-:B------:R-:W-:Y:S01]  /*c520*/  FFMA.FTZ R180, R14, UR10, -R3.reuse ;  /* 0x0000000a0eb47c23 */ /* 0x100fe20008010803 */
[--C-:B------:R-:W-:Y:S01]  /*c530*/  FFMA.FTZ R14, R15, UR10, -R3.reuse ;  /* 0x0000000a0f0e7c23 */ /* 0x100fe20008010803 */
[----:B----4-:R-:W-:Y:S01]  /*c540*/  FADD.FTZ R181, R165, R12 ;  /* 0x0000000ca5b57221 */ /* 0x010fe20000010000 */
[--C-:B------:R-:W-:Y:S01]  /*c550*/  FFMA.FTZ R15, R152, UR10, -R3.reuse ;  /* 0x0000000a980f7c23 */ /* 0x100fe20008010803 */
[----:B------:R-:W-:Y:S01]  /*c560*/  FFMA.FTZ R11, R11, UR10, -R3 ;  /* 0x0000000a0b0b7c23 */ /* 0x000fe20008010803 */
[----:B------:R-:W-:Y:S01]  /*c570*/  FMUL.FTZ R12, R175, UR10 ;  /* 0x0000000aaf0c7c20 */ /* 0x000fe20008410000 */
[----:B-----5:R-:W-:Y:S01]  /*c580*/  FADD.FTZ R182, R166, R181 ;  /* 0x000000b5a6b67221 */ /* 0x020fe20000010000 */
[----:B------:R-:W-:Y:S01]  /*c590*/  MUFU.EX2 R171, R171 ;  /* 0x000000ab00ab7308 */ /* 0x000fe20000000800 */
[--C-:B------:R-:W-:Y:S01]  /*c5a0*/  FFMA.FTZ R13, R13, UR10, -R3.reuse ;  /* 0x0000000a0d0d7c23 */ /* 0x100fe20008010803 */
[----:B------:R-:W-:Y:S01]  /*c5b0*/  @!P2 LEA R177, R176, UR42, 0x2 ;  /* 0x0000002ab0b1ac11 */ /* 0x000fe2000f8e10ff */
[----:B0-----:R-:W-:Y:S01]  /*c5c0*/  FADD.FTZ R183, R167, R182 ;  /* 0x000000b6a7b77221 */ /* 0x001fe20000010000 */
[--C-:B------:R-:W-:Y:S01]  /*c5d0*/  FFMA.FTZ R20, R20, UR10, -R3.reuse ;  /* 0x0000000a14147c23 */ /* 0x100fe20008010803 */
[--C-:B------:R-:W-:Y:S01]  /*c5e0*/  FFMA.FTZ R21, R21, UR10, -R3.reuse ;  /* 0x0000000a15157c23 */ /* 0x100fe20008010803 */
[----:B------:R-:W-:Y:S01]  /*c5f0*/  FFMA.FTZ R153, R153, UR10, -R3 ;  /* 0x0000000a99997c23 */ /* 0x000fe20008010803 */
[----:B---3--:R-:W-:Y:S01]  /*c600*/  FADD.FTZ R152, R168, R183 ;  /* 0x000000b7a8987221 */ /* 0x008fe20000010000 */
[----:B------:R-:W0:Y:S01]  /*c610*/  MUFU.EX2 R172, R172 ;  /* 0x000000ac00ac7308 */ /* 0x000e220000000800 */
[--C-:B------:R-:W-:Y:S01]  /*c620*/  FFMA.FTZ R175, R154, UR10, -R3.reuse ;  /* 0x0000000a9aaf7c23 */ /* 0x100fe20008010803 */
[--C-:B------:R-:W-:Y:S01]  /*c630*/  FFMA.FTZ R181, R155, UR10, -R3.reuse ;  /* 0x0000000a9bb57c23 */ /* 0x100fe20008010803 */
[----:B--2---:R-:W-:Y:S01]  /*c640*/  FADD.FTZ R191, R169, R152 ;  /* 0x00000098a9bf7221 */ /* 0x004fe20000010000 */
[--C-:B------:R-:W-:Y:S01]  /*c650*/  FFMA.FTZ R182, R156, UR10, -R3.reuse ;  /* 0x0000000a9cb67c23 */ /* 0x100fe20008010803 */
[--C-:B------:R-:W-:Y:S01]  /*c660*/  FFMA.FTZ R183, R162, UR10, -R3.reuse ;  /* 0x0000000aa2b77c23 */ /* 0x100fe20008010803 */
[----:B------:R-:W-:Y:S01]  /*c670*/  FFMA.FTZ R178, R178, UR10, -R3 ;  /* 0x0000000ab2b27c23 */ /* 0x000fe20008010803 */
[C---:B------:R-:W-:Y:S01]  /*c680*/  FADD.FTZ R152, R170.reuse, R191 ;  /* 0x000000bfaa987221 */ /* 0x040fe20000010000 */
[----:B------:R-:W-:Y:S01]  /*c690*/  MUFU.EX2 R173, R173 ;  /* 0x000000ad00ad7308 */ /* 0x000fe20000000800 */
[--C-:B------:R-:W-:Y:S01]  /*c6a0*/  FFMA.FTZ R159, R159, UR10, -R3.reuse ;  /* 0x0000000a9f9f7c23 */ /* 0x100fe20008010803 */
[--C-:B------:R-:W-:Y:S01]  /*c6b0*/  FFMA.FTZ R179, R179, UR10, -R3.reuse ;  /* 0x0000000ab3b37c23 */ /* 0x100fe20008010803 */
[----:B------:R-:W-:Y:S01]  /*c6c0*/  F2FP.BF16.F32.PACK_AB R154, R161, R158 ;  /* 0x0000009ea19a723e */ /* 0x000fe200000010ff */
[----:B------:R2:W-:Y:S01]  /*c6d0*/  @!P2 STS [R177+0x28800], R9 ;  /* 0x02880009b100a388 */ /* 0x0005e20000000800 */
[----:B------:R-:W-:Y:S01]  /*c6e0*/  F2FP.BF16.F32.PACK_AB R162, R170, R169 ;  /* 0x000000a9aaa2723e */ /* 0x000fe200000010ff */
[----:B------:R-:W-:Y:S01]  /*c6f0*/  FMUL.FTZ R81, R81, R9 ;  /* 0x0000000951517220 */ /* 0x000fe20000410000 */
[----:B------:R-:W-:Y:S01]  /*c700*/  F2FP.BF16.F32.PACK_AB R156, R164, R163 ;  /* 0x000000a3a49c723e */ /* 0x000fe200000010ff */
[----:B------:R-:W-:Y:S01]  /*c710*/  MUFU.EX2 R11, R11 ;  /* 0x0000000b000b7308 */ /* 0x000fe20000000800 */
[----:B0-----:R-:W-:Y:S01]  /*c720*/  F2FP.BF16.F32.PACK_AB R164, R172, R171 ;  /* 0x000000abaca4723e */ /* 0x001fe200000010ff */
[----:B------:R-:W-:Y:S01]  /*c730*/  FMUL.FTZ R84, R84, R9 ;  /* 0x0000000954547220 */ /* 0x000fe20000410000 */
[----:B------:R-:W-:Y:S01]  /*c740*/  F2FP.BF16.F32.PACK_AB R158, R166, R165 ;  /* 0x000000a5a69e723e */ /* 0x000fe200000010ff */
        /* <DEDUP_REMOVED lines=12> */
[----:B------:R3:W4:Y:S01]  /*c810*/  MUFU.EX2 R176, R13 ;  /* 0x0000000d00b07308 */ /* 0x0007220000000800 */
[-C--:B------:R-:W-:Y:S01]  /*c820*/  FMUL.FTZ R108, R108, R9.reuse ;  /* 0x000000096c6c7220 */ /* 0x080fe20000410000 */
[-C--:B------:R-:W-:Y:S01]  /*c830*/  FMUL.FTZ R109, R109, R9.reuse ;  /* 0x000000096d6d7220 */ /* 0x080fe20000410000 */
[-C--:B------:R-:W-:Y:S01]  /*c840*/  FMUL.FTZ R112, R112, R9.reuse ;  /* 0x0000000970707220 */ /* 0x080fe20000410000 */
[-C--:B------:R-:W-:Y:S01]  /*c850*/  FMUL.FTZ R113, R113, R9.reuse ;  /* 0x0000000971717220 */ /* 0x080fe20000410000 */
[-C--:B------:R-:W-:Y:S01]  /*c860*/  FMUL.FTZ R116, R116, R9.reuse ;  /* 0x0000000974747220 */ /* 0x080fe20000410000 */
[-C--:B------:R-:W-:Y:S01]  /*c870*/  FMUL.FTZ R117, R117, R9.reuse ;  /* 0x0000000975757220 */ /* 0x080fe20000410000 */
[----:B------:R-:W-:Y:S01]  /*c880*/  FMUL.FTZ R120, R120, R9 ;  /* 0x0000000978787220 */ /* 0x000fe20000410000 */
[----:B------:R-:W5:Y:S01]  /*c890*/  MUFU.EX2 R155, R180 ;  /* 0x000000b4009b7308 */ /* 0x000f620000000800 */
[----:B---3--:R-:W-:Y:S01]  /*c8a0*/  FFMA.FTZ R13, R160, UR10, -R3 ;  /* 0x0000000aa00d7c23 */ /* 0x008fe20008010803 */
[----:B------:R-:W-:Y:S01]  /*c8b0*/  FADD.FTZ R3, R171, R152 ;  /* 0x00000098ab037221 */ /* 0x000fe20000010000 */
[----:B------:R-:W-:Y:S01]  /*c8c0*/  F2FP.BF16.F32.PACK_AB R152, R157, R10 ;  /* 0x0000000a9d98723e */ /* 0x000fe200000010ff */
[----:B0-----:R0:W-:Y:S01]  /*c8d0*/  @!P2 STS [R177+0x28820], R12 ;  /* 0x0288200cb100a388 */ /* 0x0011e20000000800 */
[----:B------:R-:W-:Y:S01]  /*c8e0*/  F2FP.BF16.F32.PACK_AB R160, R168, R167 ;  /* 0x000000a7a8a0723e */ /* 0x000fe200000010ff */
[----:B------:R-:W-:Y:S01]  /*c8f0*/  FADD.FTZ R10, R172, R3 ;  /* 0x00000003ac0a7221 */ /* 0x000fe20000010000 */
[-C--:B------:R-:W-:Y:S01]  /*c900*/  FMUL.FTZ R121, R121, R9.reuse ;  /* 0x0000000979797220 */ /* 0x080fe20000410000 */
[----:B------:R-:W3:Y:S01]  /*c910*/  MUFU.EX2 R14, R14 ;  /* 0x0000000e000e7308 */ /* 0x000ee20000000800 */
[-C--:B------:R-:W-:Y:S01]  /*c920*/  FMUL.FTZ R124, R124, R9.reuse ;  /* 0x000000097c7c7220 */ /* 0x080fe20000410000 */
[----:B------:R-:W-:Y:S01]  /*c930*/  FADD.FTZ R3, R173, R10 ;  /* 0x0000000aad037221 */ /* 0x000fe20000010000 */
        /* <DEDUP_REMOVED lines=14> */
[----:B------:R-:W-:Y:S01]  /*ca20*/  FMUL.FTZ R149, R149, R9 ;  /* 0x0000000995957220 */ /* 0x000fe20000410000 */
[-C--:B------:R-:W-:Y:S01]  /*ca30*/  FMUL.FTZ R26, R26, R12.reuse ;  /* 0x0000000c1a1a7220 */ /* 0x080fe20000410000 */
[-C--:B------:R-:W-:Y:S01]  /*ca40*/  FMUL.FTZ R27, R27, R12.reuse ;  /* 0x0000000c1b1b7220 */ /* 0x080fe20000410000 */
[-C--:B------:R-:W-:Y:S01]  /*ca50*/  FMUL.FTZ R30, R30, R12.reuse ;  /* 0x0000000c1e1e7220 */ /* 0x080fe20000410000 */
[-C--:B------:R-:W-:Y:S01]  /*ca60*/  FMUL.FTZ R31, R31, R12.reuse ;  /* 0x0000000c1f1f7220 */ /* 0x080fe20000410000 */
[-C--:B------:R-:W-:Y:S01]  /*ca70*/  FMUL.FTZ R34, R34, R12.reuse ;  /* 0x0000000c22227220 */ /* 0x080fe20000410000 */
[----:B------:R-:W-:Y:S01]  /*ca80*/  FMUL.FTZ R35, R35, R12 ;  /* 0x0000000c23237220 */ /* 0x000fe20000410000 */
[----:B------:R-:W0:Y:S01]  /*ca90*/  MUFU.EX2 R21, R21 ;  /* 0x0000001500157308 */ /* 0x000e220000000800 */
[----:B--2---:R-:W-:Y:S01]  /*caa0*/  FFMA.FTZ R153, R12, R4, R11 ;  /* 0x000000040c997223 */ /* 0x004fe2000001000b */
[-C--:B------:R-:W-:Y:S01]  /*cab0*/  FMUL.FTZ R38, R38, R12.reuse ;  /* 0x0000000c26267220 */ /* 0x080fe20000410000 */
[-C--:B------:R-:W-:Y:S01]  /*cac0*/  FMUL.FTZ R39, R39, R12.reuse ;  /* 0x0000000c27277220 */ /* 0x080fe20000410000 */
[-C--:B------:R-:W-:Y:S01]  /*cad0*/  FMUL.FTZ R42, R42, R12.reuse ;  /* 0x0000000c2a2a7220 */ /* 0x080fe20000410000 */
[----:B----4-:R-:W-:Y:S01]  /*cae0*/  FADD.FTZ R4, R176, R153 ;  /* 0x00000099b0047221 */ /* 0x010fe20000010000 */
[-C--:B------:R-:W-:Y:S01]  /*caf0*/  FMUL.FTZ R43, R43, R12.reuse ;  /* 0x0000000c2b2b7220 */ /* 0x080fe20000410000 */
[-C--:B------:R-:W-:Y:S01]  /*cb00*/  FMUL.FTZ R46, R46, R12.reuse ;  /* 0x0000000c2e2e7220 */ /* 0x080fe20000410000 */
[----:B------:R-:W2:Y:S01]  /*cb10*/  MUFU.EX2 R15, R15 ;  /* 0x0000000f000f7308 */ /* 0x000ea20000000800 */
[----:B-----5:R-:W-:Y:S01]  /*cb20*/  FADD.FTZ R153, R155, R4 ;  /* 0x000000049b997221 */ /* 0x020fe20000010000 */
[----:B---3--:R-:W-:Y:S01]  /*cb30*/  F2FP.BF16.F32.PACK_AB R155, R14, R155 ;  /* 0x0000009b0e9b723e */ /* 0x008fe200000010ff */
[-C--:B------:R-:W-:Y:S01]  /*cb40*/  FMUL.FTZ R47, R47, R12.reuse ;  /* 0x0000000c2f2f7220 */ /* 0x080fe20000410000 */
[-C--:B------:R-:W-:Y:S01]  /*cb50*/  FMUL.FTZ R50, R50, R12.reuse ;  /* 0x0000000c32327220 */ /* 0x080fe20000410000 */
[----:B------:R-:W-:Y:S01]  /*cb60*/  FADD.FTZ R153, R14, R153 ;  /* 0x000000990e997221 */ /* 0x000fe20000010000 */
[-C--:B------:R-:W-:Y:S01]  /*cb70*/  FMUL.FTZ R51, R51, R12.reuse ;  /* 0x0000000c33337220 */ /* 0x080fe20000410000 */
[-C--:B------:R-:W-:Y:S01]  /*cb80*/  FMUL.FTZ R54, R54, R12.reuse ;  /* 0x0000000c36367220 */ /* 0x080fe20000410000 */
[----:B------:R-:W3:Y:S01]  /*cb90*/  MUFU.EX2 R161, R175 ;  /* 0x000000af00a17308 */ /* 0x000ee20000000800 */
[----:B-1----:R-:W-:Y:S01]  /*cba0*/  FADD.FTZ R170, R20, R153 ;  /* 0x0000009914aa7221 */ /* 0x002fe20000010000 */
[-C--:B------:R-:W-:Y:S01]  /*cbb0*/  FMUL.FTZ R55, R55, R12.reuse ;  /* 0x0000000c37377220 */ /* 0x080fe20000410000 */
[-C--:B------:R-:W-:Y:S01]  /*cbc0*/  FMUL.FTZ R58, R58, R12.reuse ;  /* 0x0000000c3a3a7220 */ /* 0x080fe20000410000 */
[-C--:B------:R-:W-:Y:S01]  /*cbd0*/  FMUL.FTZ R59, R59, R12.reuse ;  /* 0x0000000c3b3b7220 */ /* 0x080fe20000410000 */
[----:B0-----:R-:W-:Y:S01]  /*cbe0*/  FADD.FTZ R170, R21, R170 ;  /* 0x000000aa15aa7221 */ /* 0x001fe20000010000 */
[-C--:B------:R-:W-:Y:S01]  /*cbf0*/  FMUL.FTZ R62, R62, R12.reuse ;  /* 0x0000000c3e3e7220 */ /* 0x080fe20000410000 */
[-C--:B------:R-:W-:Y:S01]  /*cc00*/  FMUL.FTZ R63, R63, R12.reuse ;  /* 0x0000000c3f3f7220 */ /* 0x080fe20000410000 */
[----:B------:R-:W0:Y:S01]  /*cc10*/  MUFU.EX2 R168, R181 ;  /* 0x000000b500a87308 */ /* 0x000e220000000800 */
[----:B--2---:R-:W-:Y:S01]  /*cc20*/  FADD.FTZ R153, R15, R170 ;  /* 0x000000aa0f997221 */ /* 0x004fe20000010000 */
[-C--:B------:R-:W-:Y:S01]  /*cc30*/  FMUL.FTZ R66, R66, R12.reuse ;  /* 0x0000000c42427220 */ /* 0x080fe20000410000 */
[-C--:B------:R-:W-:Y:S01]  /*cc40*/  FMUL.FTZ R67, R67, R12.reuse ;  /* 0x0000000c43437220 */ /* 0x080fe20000410000 */
[-C--:B------:R-:W-:Y:S01]  /*cc50*/  FMUL.FTZ R70, R70, R12.reuse ;  /* 0x0000000c46467220 */ /* 0x080fe20000410000 */
[----:B------:R-:W-:Y:S01]  /*cc60*/  FADD.FTZ R172, R10, R153 ;  /* 0x000000990aac7221 */ /* 0x000fe20000010000 */
[-C--:B------:R-:W-:Y:S01]  /*cc70*/  FMUL.FTZ R71, R71, R12.reuse ;  /* 0x0000000c47477220 */ /* 0x080fe20000410000 */
[-C--:B------:R-:W-:Y:S01]  /*cc80*/  FMUL.FTZ R74, R74, R12.reuse ;  /* 0x0000000c4a4a7220 */ /* 0x080fe20000410000 */
[----:B------:R-:W1:Y:S01]  /*cc90*/  MUFU.EX2 R163, R182 ;  /* 0x000000b600a37308 */ /* 0x000e620000000800 */
[----:B---3--:R-:W-:Y:S01]  /*cca0*/  FADD.FTZ R153, R161, R172 ;  /* 0x000000aca1997221 */ /* 0x008fe20000010000 */
[-C--:B------:R-:W-:Y:S01]  /*ccb0*/  FMUL.FTZ R75, R75, R12.reuse ;  /* 0x0000000c4b4b7220 */ /* 0x080fe20000410000 */
        /* <DEDUP_REMOVED lines=24> */
[-C--:B------:R-:W-:Y:S01]  /*ce40*/  FMUL.FTZ R110, R110, R12.reuse ;  /* 0x0000000c6e6e7220 */ /* 0x080fe20000410000 */
[-C--:B------:R-:W-:Y:S01]  /*ce50*/  FMUL.FTZ R111, R111, R12.reuse ;  /* 0x0000000c6f6f7220 */ /* 0x080fe20000410000 */
[-C--:B------:R-:W-:Y:S01]  /*ce60*/  FMUL.FTZ R114, R114, R12.reuse ;  /* 0x0000000c72727220 */ /* 0x080fe20000410000 */
[-C--:B------:R-:W-:Y:S01]  /*ce70*/  FMUL.FTZ R115, R115, R12.reuse ;  /* 0x0000000c73737220 */ /* 0x080fe20000410000 */
[-C--:B------:R-:W-:Y:S01]  /*ce80*/  FMUL.FTZ R118, R118, R12.reuse ;  /* 0x0000000c76767220 */ /* 0x080fe20000410000 */
[----:B------:R2:W3:Y:S01]  /*ce90*/  MUFU.EX2 R170, R159 ;  /* 0x0000009f00aa7308 */ /* 0x0004e20000000800 */
        /* <DEDUP_REMOVED lines=10> */
[----:B--2---:R-:W-:Y:S01]  /*cf40*/  F2FP.BF16.F32.PACK_AB R159, R10, R15 ;  /* 0x0000000f0a9f723e */ /* 0x004fe200000010ff */
[-C--:B------:R-:W-:Y:S01]  /*cf50*/  FMUL.FTZ R127, R127, R12.reuse ;  /* 0x0000000c7f7f7220 */ /* 0x080fe20000410000 */
[-C--:B------:R-:W-:Y:S01]  /*cf60*/  FMUL.FTZ R130, R130, R12.reuse ;  /* 0x0000000c82827220 */ /* 0x080fe20000410000 */
[-C--:B------:R-:W-:Y:S01]  /*cf70*/  FMUL.FTZ R131, R131, R12.reuse ;  /* 0x0000000c83837220 */ /* 0x080fe20000410000 */
[-C--:B------:R-:W-:Y:S01]  /*cf80*/  FMUL.FTZ R134, R134, R12.reuse ;  /* 0x0000000c86867220 */ /* 0x080fe20000410000 */
[----:B------:R-:W-:Y:S01]  /*cf90*/  FMUL.FTZ R135, R135, R12 ;  /* 0x0000000c87877220 */ /* 0x000fe20000410000 */
[----:B------:R-:W1:Y:S01]  /*cfa0*/  MUFU.EX2 R172, R179 ;  /* 0x000000b300ac7308 */ /* 0x000e620000000800 */
[----:B---3--:R-:W-:Y:S01]  /*cfb0*/  FADD.FTZ R174, R170, R157 ;  /* 0x0000009daaae7221 */ /* 0x008fe20000010000 */
[----:B------:R-:W-:Y:S01]  /*cfc0*/  F2FP.BF16.F32.PACK_AB R157, R21, R20 ;  /* 0x00000014159d723e */ /* 0x000fe200000010ff */
[-C--:B------:R-:W-:Y:S01]  /*cfd0*/  FMUL.FTZ R138, R138, R12.reuse ;  /* 0x0000000c8a8a7220 */ /* 0x080fe20000410000 */
[----:B------:R-:W-:Y:S01]  /*cfe0*/  F2FP.BF16.F32.PACK_AB R165, R170, R165 ;  /* 0x000000a5aaa5723e */ /* 0x000fe200000010ff */
[-C--:B------:R-:W-:Y:S01]  /*cff0*/  FMUL.FTZ R139, R139, R12.reuse ;  /* 0x0000000c8b8b7220 */ /* 0x080fe20000410000 */
[-C--:B------:R-:W-:Y:S01]  /*d000*/  FMUL.FTZ R142, R142, R12.reuse ;  /* 0x0000000c8e8e7220 */ /* 0x080fe20000410000 */
[-C--:B------:R-:W-:Y:S01]  /*d010*/  FMUL.FTZ R143, R143, R12.reuse ;  /* 0x0000000c8f8f7220 */ /* 0x080fe20000410000 */
[-C--:B------:R-:W-:Y:S01]  /*d020*/  FMUL.FTZ R146, R146, R12.reuse ;  /* 0x0000000c92927220 */ /* 0x080fe20000410000 */
[----:B0-----:R-:W-:Y:S01]  /*d030*/  FADD.FTZ R9, R13, R174 ;  /* 0x000000ae0d097221 */ /* 0x001fe20000010000 */
[----:B------:R0:W-:Y:S01]  /*d040*/  STSM.16.M88.4 [R18+0x26800], R152 ;  /* 0x0268009812007844 */ /* 0x0001e20000000200 */
[-C--:B------:R-:W-:Y:S01]  /*d050*/  FMUL.FTZ R147, R147, R12.reuse ;  /* 0x0000000c93937220 */ /* 0x080fe20000410000 */
[-C--:B------:R-:W-:Y:S01]  /*d060*/  FMUL.FTZ R150, R150, R12.reuse ;  /* 0x0000000c96967220 */ /* 0x080fe20000410000 */
[----:B------:R-:W-:Y:S01]  /*d070*/  FMUL.FTZ R151, R151, R12 ;  /* 0x0000000c97977220 */ /* 0x000fe20000410000 */
[----:B------:R0:W-:Y:S01]  /*d080*/  STSM.16.M88.4 [R19], R156 ;  /* 0x0000009c13007844 */ /* 0x0001e20000000200 */
[----:B-1----:R-:W-:-:S03]  /*d090*/  F2FP.BF16.F32.PACK_AB R167, R172, R13 ;  /* 0x0000000daca7723e */ /* 0x002fc600000010ff */
[----:B------:R0:W-:Y:S01]  /*d0a0*/  STSM.16.M88.4 [R23], R160 ;  /* 0x000000a017007844 */ /* 0x0001e20000000200 */
[----:B------:R-:W-:-:S03]  /*d0b0*/  FADD.FTZ R4, R172, R9 ;  /* 0x00000009ac047221 */ /* 0x000fc60000010000 */
[----:B------:R0:W-:Y:S01]  /*d0c0*/  STSM.16.M88.4 [R22], R164 ;  /* 0x000000a416007844 */ /* 0x0001e20000000200 */
[----:B------:R-:W-:Y:S05]  /*d0d0*/  @!P0 BRA `(.L_x_1738) ;  /* 0x0000000000048947 */ /* 0x000fea0003800000 */
[----:B------:R-:W-:Y:S01]  /*d0e0*/  BPT.TRAP 0x1 ;  /* 0x000000040000795c */ /* 0x000fe20000300000 */
.L_x_1738:
[----:B------:R1:W2:Y:S01]  /*d0f0*/  SYNCS.PHASECHK.TRANS64.TRYWAIT P1, [UR20+0x28c50], R7 ;  /* 0x028c5007ff0075a7 */ /* 0x0002a20008020154 */
[----:B------:R-:W-:Y:S05]  /*d100*/  @!P0 BRA `(.L_x_1739) ;  /* 0x0000000000048947 */ /* 0x000fea0003800000 */
[----:B------:R-:W-:Y:S01]  /*d110*/  BPT.TRAP 0x1 ;  /* 0x000000040000795c */ /* 0x000fe20000300000 */
.L_x_1739:
[----:B--2---:R-:W-:Y:S05]  /*d120*/  @P1 BRA `(.L_x_1740) ;  /* 0x0000000000081947 */ /* 0x004fea0003800000 */
[----:B------:R-:W2:Y:S02]  /*d130*/  SYNCS.PHASECHK.TRANS64.TRYWAIT P1, [UR20+0x28c50], R7 ;  /* 0x028c5007ff0075a7 */ /* 0x000ea40008020154 */
[----:B--2---:R-:W-:Y:S05]  /*d140*/  @!P1 BRA `(.L_x_1741) ;  /* 0x0000007c00c89947 */ /* 0x004fea0003800000 */
.L_x_1740:
        /* <DEDUP_REMOVED lines=34> */
.L_x_1742:
[----:B------:R-:W-:Y:S01]  /*d370*/  UIADD3 UR20, UR20, 0x28c60, URZ ;  /* 0x00028c6014147890 */ /* 0x000fe2000fffe03f */
[C---:B------:R-:W-:Y:S01]  /*d380*/  ISETP.GT.AND P1, PT, R8.reuse, UR47, PT ;  /* 0x0000002f08007c0c */ /* 0x040fe2000bf24270 */
[----:B------:R-:W-:Y:S01]  /*d390*/  UMOV UR27, UR38 ;  /* 0x00000026001b7c82 */ /* 0x000fe20008000000 */
[----:B------:R-:W-:Y:S01]  /*d3a0*/  VIADD R8, R8, 0xffffffff ;  /* 0xffffffff08087836 */ /* 0x000fe20000000000 */
[----:B------:R-:W-:Y:S01]  /*d3b0*/  UPRMT UR20, UR40, 0x654, UR20 ;  /* 0x0000065428147896 */ /* 0x000fe20008000014 */
[----:B------:R-:W-:Y:S02]  /*d3c0*/  IMAD.MOV.U32 R12, RZ, RZ, R6 ;  /* 0x000000ffff0c7224 */ /* 0x000fe400078e0006 */
[----:B------:R-:W-:-:S06]  /*d3d0*/  IMAD.MOV.U32 R9, RZ, RZ, R5 ;  /* 0x000000ffff097224 */ /* 0x000fcc00078e0005 */
[----:B------:R-:W-:Y:S01]  /*d3e0*/  SYNCS.ARRIVE.TRANS64.RED.A1T0 RZ, [UR20], RZ ;  /* 0x000000ffffff79a7 */ /* 0x000fe20008100414 */
[----:B------:R-:W-:Y:S05]  /*d3f0*/  @P1 BRA `(.L_x_1743) ;  /* 0xffffffd800141947 */ /* 0x000fea000383ffff */
.L_x_1724:
[----:B------:R-:W1:Y:S01]  /*d400*/  SHFL.BFLY PT, R0, R3, 0x2, 0x1f ;  /* 0x0c401f0003007f89 */ /* 0x000e6200000e0000 */
[----:B------:R-:W-:Y:S01]  /*d410*/  IADD3 R13, -R17, RZ, RZ ;  /* 0x000000ff110d7210 */ /* 0x000fe20007ffe1ff */
[----:B------:R-:W-:Y:S01]  /*d420*/  IMAD.U32 R8, RZ, RZ, UR10 ;  /* 0x0000000aff087e24 */ /* 0x000fe2000f8e00ff */
[----:B------:R-:W-:Y:S01]  /*d430*/  UIADD3 UR36, UR36, 0x1, URZ ;  /* 0x0000000124247890 */ /* 0x000fe2000fffe03f */
[----:B------:R-:W3:Y:S01]  /*d440*/  SHFL.BFLY PT, R9, R4, 0x2, 0x1f ;  /* 0x0c401f0004097f89 */ /* 0x000ee200000e0000 */
[----:B------:R-:W-:Y:S08]  /*d450*/  BAR.ARV 0x8, 0x100 ;  /* 0x0204000000007b1d */ /* 0x000ff00000002000 */
[----:B------:R-:W-:Y:S01]  /*d460*/  BAR.SYNC.DEFER_BLOCKING 0xf, 0x100 ;  /* 0x03c4000000007b1d */ /* 0x000fe20000010000 */
[----:B------:R-:W-:Y:S01]  /*d470*/  ISETP.NE.AND P0, PT, R2, R13, PT ;  /* 0x0000000d0200720c */ /* 0x000fe20003f05270 */
[----:B------:R-:W-:-:S02]  /*d480*/  IMAD.U32 R12, RZ, RZ, UR10 ;  /* 0x0000000aff0c7e24 */ /* 0x000fc4000f8e00ff */
[----:B-12---:R-:W-:Y:S01]  /*d490*/  FADD.FTZ R7, R0, R3 ;  /* 0x0000000300077221 */ /* 0x006fe20000010000 */
[----:B------:R-:W-:Y:S01]  /*d4a0*/  IMAD.U32 R3, RZ, RZ, UR38 ;  /* 0x00000026ff037e24 */ /* 0x000fe2000f8e00ff */
[----:B------:R-:W-:Y:S01]  /*d4b0*/  UIADD3 UR38, UR38, 0x1, URZ ;  /* 0x0000000126267890 */ /* 0x000fe2000fffe03f */
[----:B---3--:R-:W-:Y:S02]  /*d4c0*/  FADD.FTZ R9, R9, R4 ;  /* 0x0000000409097221 */ /* 0x008fe40000010000 */
[----:B------:R-:W1:Y:S01]  /*d4d0*/  SHFL.BFLY PT, R0, R7, 0x1, 0x1f ;  /* 0x0c201f0007007f89 */ /* 0x000e6200000e0000 */
[----:B------:R-:W-:Y:S01]  /*d4e0*/  IMAD.MOV.U32 R4, RZ, RZ, RZ ;  /* 0x000000ffff047224 */ /* 0x000fe200078e00ff */
[----:B------:R-:W-:-:S03]  /*d4f0*/  UISETP.NE.AND UP0, UPT, UR38, 0x2, UPT ;  /* 0x000000022600788c */ /* 0x000fc6000bf05270 */
[----:B------:R-:W-:Y:S01]  /*d500*/  @!P0 IMAD R3, R3, 0x40, R16 ;  /* 0x0000004003038824 */ /* 0x000fe200078e0210 */
[----:B------:R-:W2:Y:S01]  /*d510*/  SHFL.BFLY PT, R10, R9, 0x1, 0x1f ;  /* 0x0c201f00090a7f89 */ /* 0x000ea200000e0000 */
[----:B------:R-:W-:Y:S02]  /*d520*/  USEL UR4, URZ, 0x1, UP0 ;  /* 0x000000013f047887 */ /* 0x000fe40008000000 */
[----:B------:R-:W-:Y:S02]  /*d530*/  USEL UR38, UR38, URZ, UP0 ;  /* 0x0000003f26267287 */ /* 0x000fe40008000000 */
[----:B------:R-:W-:Y:S01]  /*d540*/  ULOP3.LUT UR37, UR37, UR4, URZ, 0x3c, !UPT ;  /* 0x0000000425257292 */ /* 0x000fe2000f8e3c3f */
[----:B-1----:R-:W-:Y:S01]  /*d550*/  FADD.FTZ R11, R7, R0 ;  /* 0x00000000070b7221 */ /* 0x002fe20000010000 */
[----:B------:R-:W-:Y:S02]  /*d560*/  IMAD.MOV.U32 R0, RZ, RZ, RZ ;  /* 0x000000ffff007224 */ /* 0x000fe400078e00ff */
[----:B--2---:R-:W-:-:S02]  /*d570*/  FADD.FTZ R10, R9, R10 ;  /* 0x0000000a090a7221 */ /* 0x004fc40000010000 */
[----:B------:R-:W-:Y:S02]  /*d580*/  FSETP.NE.FTZ.AND P1, PT, R11, RZ, PT ;  /* 0x000000ff0b00720b */ /* 0x000fe40003f35000 */
[----:B------:R-:W-:Y:S02]  /*d590*/  @!P0 LEA R9, R3, UR42, 0x2 ;  /* 0x0000002a03098c11 */ /* 0x000fe4000f8e10ff */
[----:B------:R-:W-:Y:S02]  /*d5a0*/  FSETP.NE.FTZ.AND P2, PT, R10, RZ, PT ;  /* 0x000000ff0a00720b */ /* 0x000fe40003f55000 */
[----:B------:R-:W-:-:S07]  /*d5b0*/  MOV R3, 0xff800000 ;  /* 0xff80000000037802 */ /* 0x000fce0000000f00 */
[----:B------:R-:W1:Y:S01]  /*d5c0*/  @P1 MUFU.RCP R0, R11 ;  /* 0x0000000b00001308 */ /* 0x000e620000001000 */
[----:B------:R-:W-:-:S07]  /*d5d0*/  @P1 FMUL.FTZ R8, R8, 0.69314718246459960938 ;  /* 0x3f31721808081820 */ /* 0x000fce0000410000 */
[----:B------:R-:W2:Y:S08]  /*d5e0*/  @P2 MUFU.RCP R4, R10 ;  /* 0x0000000a00042308 */ /* 0x000eb00000001000 */
[----:B------:R-:W3:Y:S01]  /*d5f0*/  @P1 MUFU.LG2 R11, R11 ;  /* 0x0000000b000b1308 */ /* 0x000ee20000000c00 */
[----:B-1----:R-:W-:Y:S01]  /*d600*/  @!P0 STS [R9+0x28800], R0 ;  /* 0x0288000009008388 */ /* 0x002fe20000000800 */
[-C--:B------:R-:W-:Y:S01]  /*d610*/  FMUL.FTZ R210, R24, R0.reuse ;  /* 0x0000000018d27220 */ /* 0x080fe20000410000 */
[-C--:B------:R-:W-:Y:S01]  /*d620*/  FMUL.FTZ R207, R25, R0.reuse ;  /* 0x0000000019cf7220 */ /* 0x080fe20000410000 */
[-C--:B------:R-:W-:Y:S01]  /*d630*/  FMUL.FTZ R208, R28, R0.reuse ;  /* 0x000000001cd07220 */ /* 0x080fe20000410000 */
[-C--:B------:R-:W-:Y:S01]  /*d640*/  FMUL.FTZ R7, R29, R0.reuse ;  /* 0x000000001d077220 */ /* 0x080fe20000410000 */
[-C--:B------:R-:W-:Y:S01]  /*d650*/  FMUL.FTZ R209, R32, R0.reuse ;  /* 0x0000000020d17220 */ /* 0x080fe20000410000 */
[-C--:B------:R-:W-:Y:S01]  /*d660*/  FMUL.FTZ R205, R33, R0.reuse ;  /* 0x0000000021cd7220 */ /* 0x080fe20000410000 */
[----:B------:R-:W1:Y:S01]  /*d670*/  @P2 MUFU.LG2 R10, R10 ;  /* 0x0000000a000a2308 */ /* 0x000e620000000c00 */
        /* <DEDUP_REMOVED lines=10> */
[----:B--2---:R-:W-:Y:S01]  /*d720*/  @P2 FMUL.FTZ R9, R12, 0.69314718246459960938 ;  /* 0x3f3172180c092820 */ /* 0x004fe20000410000 */
[-C--:B------:R-:W-:Y:S01]  /*d730*/  FMUL.FTZ R198, R52, R0.reuse ;  /* 0x0000000034c67220 */ /* 0x080fe20000410000 */
[-C--:B------:R-:W-:Y:S01]  /*d740*/  FMUL.FTZ R195, R53, R0.reuse ;  /* 0x0000000035c37220 */ /* 0x080fe20000410000 */
[-C--:B------:R-:W-:Y:S01]  /*d750*/  FMUL.FTZ R196, R56, R0.reuse ;  /* 0x0000000038c47220 */ /* 0x080fe20000410000 */
[-C--:B------:R-:W-:Y:S01]  /*d760*/  FMUL.FTZ R193, R57, R0.reuse ;  /* 0x0000000039c17220 */ /* 0x080fe20000410000 */
[-C--:B------:R-:W-:Y:S01]  /*d770*/  FMUL.FTZ R194, R60, R0.reuse ;  /* 0x000000003cc27220 */ /* 0x080fe20000410000 */
[----:B-1----:R-:W-:Y:S01]  /*d780*/  @P2 FMUL.FTZ R10, R10, 0.69314718246459960938 ;  /* 0x3f3172180a0a2820 */ /* 0x002fe20000410000 */
        /* <DEDUP_REMOVED lines=45> */
[----:B------:R-:W-:Y:S01]  /*da60*/  IMAD.MOV.U32 R0, RZ, RZ, -0x800000 ;  /* 0xff800000ff007424 */ /* 0x000fe200078e00ff */
[----:B------:R-:W-:Y:S01]  /*da70*/  PLOP3.LUT P0, PT, PT, PT, PT, 0x8, 0x0 ;  /* 0x000000000000781c */ /* 0x000fe20003f0e170 */
        /* <DEDUP_REMOVED lines=67> */
.L_x_1649:
[----:B------:R-:W0:Y:S08]  /*deb0*/  S2UR UR40, SR_CgaCtaId ;  /* 0x00000000002879c3 */ /* 0x000e300000008800 */
[----:B------:R-:W-:Y:S06]  /*dec0*/  BAR.SYNC.DEFER_BLOCKING 0x5, 0x180 ;  /* 0x0146000000007b1d */ /* 0x000fec0000010000 */
[----:B------:R-:W-:Y:S01]  /*ded0*/  UMOV UR42, 0x400 ;  /* 0x00000400002a7882 */ /* 0x000fe20000000000 */
[----:B------:R-:W-:Y:S01]  /*dee0*/  BSSY B0, `(.L_x_1744) ;  /* 0x00002a9000007945 */ /* 0x000fe20003800000 */
[----:B0-----:R-:W-:-:S09]  /*def0*/  ULEA UR42, UR40, UR42, 0x18 ;  /* 0x0000002a282a7291 */ /* 0x001fd2000f8ec03f */
[----:B------:R-:W0:Y:S02]  /*df00*/  LDS R4, [UR42+0x28cd0] ;  /* 0x028cd02aff047984 */ /* 0x000e240008000800 */
[----:B0-----:R-:W-:Y:S01]  /*df10*/  R2UR UR4, R4 ;  /* 0x00000000040472ca */ /* 0x001fe200000e0000 */
[----:B------:R-:W-:Y:S06]  /*df20*/  BAR.ARV 0x4, 0x180 ;  /* 0x0106000000007b1d */ /* 0x000fec0000002000 */
[----:B------:R-:W-:Y:S08]  /*df30*/  @P0 BRA `(.L_x_1745) ;  /* 0x0000001c00900947 */ /* 0x000ff00003800000 */
[----:B------:R-:W0:Y:S01]  /*df40*/  S2UR UR5, SR_SWINHI ;  /* 0x00000000000579c3 */ /* 0x000e220000002f00 */
[----:B------:R-:W-:-:S07]  /*df50*/  IMAD R9, R212, 0x40, R184 ;  /* 0x00000040d4097824 */ /* 0x000fce00078e02b8 */
[----:B------:R-:W-:Y:S01]  /*df60*/  BAR.SYNC.DEFER_BLOCKING 0x1, 0x100 ;  /* 0x0044000000007b1d */ /* 0x000fe20000010000 */
[----:B------:R-:W-:Y:S01]  /*df70*/  F2FP.BF16.F32.PACK_AB R6, R7, R208 ;  /* 0x000000d00706723e */ /* 0x000fe200000010ff */
[----:B------:R-:W-:Y:S01]  /*df80*/  USHF.R.S32.HI UR12, URZ, 0x1f, UR45 ;  /* 0x0000001f3f0c7899 */ /* 0x000fe2000801142d */
[----:B------:R-:W-:Y:S01]  /*df90*/  F2FP.BF16.F32.PACK_AB R7, R31, R30 ;  /* 0x0000001e1f07723e */ /* 0x000fe200000010ff */
[----:B------:R-:W-:Y:S01]  /*dfa0*/  USHF.R.S32.HI UR13, URZ, 0x1f, UR43 ;  /* 0x0000001f3f0d7899 */ /* 0x000fe2000801142b */
        /* <DEDUP_REMOVED lines=15> */
[----:B------:R-:W-:-:S02]  /*e0a0*/  F2FP.BF16.F32.PACK_AB R145, R147, R146 ;  /* 0x000000929391723e */ /* 0x000fc400000010ff */
[----:B------:R-:W-:Y:S01]  /*e0b0*/  F2FP.BF16.F32.PACK_AB R146, R149, R148 ;  /* 0x000000949592723e */ /* 0x000fe200000010ff */
[----:B------:R-:W-:Y:S01]  /*e0c0*/  IMAD.WIDE R4, R216, 0x2, R96 ;  /* 0x00000002d8047825 */ /* 0x000fe200078e0260 */
[----:B------:R-:W-:-:S03]  /*e0d0*/  F2FP.BF16.F32.PACK_AB R147, R151, R150 ;  /* 0x000000969793723e */ /* 0x000fc600000010ff */
[----:B------:R-:W-:Y:S01]  /*e0e0*/  IMAD.WIDE R96, R9, 0x2, R96 ;  /* 0x0000000209607825 */ /* 0x000fe200078e0260 */
[C---:B------:R-:W-:Y:S02]  /*e0f0*/  IADD3 R25, P2, R4.reuse, 0x60, RZ ;  /* 0x0000006004197810 */ /* 0x040fe40007f5e0ff */
[----:B------:R-:W-:Y:S02]  /*e100*/  IADD3 R29, P1, R4, 0x2000, RZ ;  /* 0x00002000041d7810 */ /* 0x000fe40007f3e0ff */
[----:B------:R-:W-:Y:S02]  /*e110*/  LOP3.LUT R24, R25, 0x380, RZ, 0xc0, !PT ;  /* 0x0000038019187812 */ /* 0x000fe400078ec0ff */
[----:B------:R-:W-:Y:S02]  /*e120*/  LOP3.LUT R28, R29, 0x380, RZ, 0xc0, !PT ;  /* 0x000003801d1c7812 */ /* 0x000fe400078ec0ff */
[----:B------:R-:W-:Y:S02]  /*e130*/  SHF.R.U64 R24, R24, 0x3, RZ ;  /* 0x0000000318187819 */ /* 0x000fe400000012ff */
[----:B------:R-:W-:-:S02]  /*e140*/  SHF.R.U64 R28, R28, 0x3, RZ ;  /* 0x000000031c1c7819 */ /* 0x000fc400000012ff */
[----:B------:R-:W-:Y:S01]  /*e150*/  LOP3.LUT R24, R24, R25, RZ, 0x3c, !PT ;  /* 0x0000001918187212 */ /* 0x000fe200078e3cff */
[----:B------:R-:W-:Y:S01]  /*e160*/  IMAD.X R25, RZ, RZ, R5, P2 ;  /* 0x000000ffff197224 */ /* 0x000fe200010e0605 */
[C---:B------:R-:W-:Y:S02]  /*e170*/  IADD3 R131, P2, R4.reuse, 0x4040, RZ ;  /* 0x0000404004837810 */ /* 0x040fe40007f5e0ff */
[C---:B------:R-:W-:Y:S02]  /*e180*/  IADD3 R13, P4, R4.reuse, 0x20, RZ ;  /* 0x00000020040d7810 */ /* 0x040fe40007f9e0ff */
[----:B------:R-:W-:Y:S02]  /*e190*/  LOP3.LUT R130, R131, 0x380, RZ, 0xc0, !PT ;  /* 0x0000038083827812 */ /* 0x000fe400078ec0ff */
[----:B------:R-:W-:Y:S02]  /*e1a0*/  IADD3 R15, P3, R4, 0x40, RZ ;  /* 0x00000040040f7810 */ /* 0x000fe40007f7e0ff */
[----:B------:R-:W-:-:S02]  /*e1b0*/  SHF.R.U64 R130, R130, 0x3, RZ ;  /* 0x0000000382827819 */ /* 0x000fc400000012ff */
[----:B------:R-:W-:Y:S01]  /*e1c0*/  LOP3.LUT R28, R28, R29, RZ, 0x3c, !PT ;  /* 0x0000001d1c1c7212 */ /* 0x000fe200078e3cff */
[--C-:B------:R-:W-:Y:S01]  /*e1d0*/  IMAD.X R29, RZ, RZ, R5.reuse, P1 ;  /* 0x000000ffff1d7224 */ /* 0x100fe200008e0605 */
[----:B------:R-:W-:Y:S01]  /*e1e0*/  LOP3.LUT R130, R130, R131, RZ, 0x3c, !PT ;  /* 0x0000008382827212 */ /* 0x000fe200078e3cff */
[----:B------:R-:W-:Y:S01]  /*e1f0*/  IMAD.X R131, RZ, RZ, R5, P2 ;  /* 0x000000ffff837224 */ /* 0x000fe200010e0605 */
[----:B------:R-:W-:Y:S02]  /*e200*/  LOP3.LUT R12, R13, 0x380, RZ, 0xc0, !PT ;  /* 0x000003800d0c7812 */ /* 0x000fe400078ec0ff */
[----:B------:R-:W-:Y:S02]  /*e210*/  LOP3.LUT R14, R15, 0x380, RZ, 0xc0, !PT ;  /* 0x000003800f0e7812 */ /* 0x000fe400078ec0ff */
[----:B------:R-:W-:Y:S02]  /*e220*/  IADD3 R135, P1, R4, 0x4060, RZ ;  /* 0x0000406004877810 */ /* 0x000fe40007f3e0ff */
[----:B------:R-:W-:-:S02]  /*e230*/  IADD3 R33, P2, R96, 0x2000, RZ ;  /* 0x0000200060217810 */ /* 0x000fc40007f5e0ff */
[----:B------:R-:W-:Y:S02]  /*e240*/  SHF.R.U64 R12, R12, 0x3, RZ ;  /* 0x000000030c0c7819 */ /* 0x000fe400000012ff */
[----:B------:R-:W-:Y:S02]  /*e250*/  SHF.R.U64 R14, R14, 0x3, RZ ;  /* 0x000000030e0e7819 */ /* 0x000fe400000012ff */
[----:B------:R-:W-:Y:S02]  /*e260*/  LOP3.LUT R134, R135, 0x380, RZ, 0xc0, !PT ;  /* 0x0000038087867812 */ /* 0x000fe400078ec0ff */
[----:B------:R-:W-:Y:S02]  /*e270*/  LOP3.LUT R32, R33, 0x380, RZ, 0xc0, !PT ;  /* 0x0000038021207812 */ /* 0x000fe400078ec0ff */
[----:B------:R-:W-:Y:S02]  /*e280*/  LOP3.LUT R12, R12, R13, RZ, 0x3c, !PT ;  /* 0x0000000d0c0c7212 */ /* 0x000fe400078e3cff */
[----:B------:R-:W-:Y:S01]  /*e290*/  LOP3.LUT R14, R14, R15, RZ, 0x3c, !PT ;  /* 0x0000000f0e0e7212 */ /* 0x000fe200078e3cff */
[----:B------:R-:W-:Y:S01]  /*e2a0*/  IMAD.X R15, RZ, RZ, R5, P3 ;  /* 0x000000ffff0f7224 */ /* 0x000fe200018e0605 */
[----:B------:R-:W-:-:S02]  /*e2b0*/  SHF.R.U64 R134, R134, 0x3, RZ ;  /* 0x0000000386867819 */ /* 0x000fc400000012ff */
[----:B------:R-:W-:Y:S02]  /*e2c0*/  IADD3.X R13, RZ, R5, RZ, P4, !PT ;  /* 0x00000005ff0d7210 */ /* 0x000fe400027fe4ff */
[----:B------:R-:W-:Y:S02]  /*e2d0*/  SHF.R.U64 R32, R32, 0x3, RZ ;  /* 0x0000000320207819 */ /* 0x000fe400000012ff */
[C---:B------:R-:W-:Y:S02]  /*e2e0*/  IADD3 R49, P0, R4.reuse, 0x2020, RZ ;  /* 0x0000202004317810 */ /* 0x040fe40007f1e0ff */
[C---:B------:R-:W-:Y:S02]  /*e2f0*/  IADD3 R65, P6, R4.reuse, 0x2040, RZ ;  /* 0x0000204004417810 */ /* 0x040fe40007fde0ff */
[C---:B------:R-:W-:Y:S02]  /*e300*/  IADD3 R101, P5, R4.reuse, 0x2060, RZ ;  /* 0x0000206004657810 */ /* 0x040fe40007fbe0ff */
[----:B------:R-:W-:-:S02]  /*e310*/  IADD3 R123, P4, R4, 0x4000, RZ ;  /* 0x00004000047b7810 */ /* 0x000fc40007f9e0ff */
[----:B------:R-:W-:Y:S02]  /*e320*/  IADD3 R127, P3, R4, 0x4020, RZ ;  /* 0x00004020047f7810 */ /* 0x000fe40007f7e0ff */
[----:B------:R-:W-:Y:S01]  /*e330*/  LOP3.LUT R134, R134, R135, RZ, 0x3c, !PT ;  /* 0x0000008786867212 */ /* 0x000fe200078e3cff */
[----:B------:R-:W-:Y:S01]  /*e340*/  IMAD.X R135, RZ, RZ, R5, P1 ;  /* 0x000000ffff877224 */ /* 0x000fe200008e0605 */
[----:B------:R-:W-:Y:S01]  /*e350*/  LOP3.LUT R32, R32, R33, RZ, 0x3c, !PT ;  /* 0x0000002120207212 */ /* 0x000fe200078e3cff */
[----:B------:R-:W-:Y:S01]  /*e360*/  IMAD.X R33, RZ, RZ, R97, P2 ;  /* 0x000000ffff217224 */ /* 0x000fe200010e0661 */
[----:B------:R-:W-:Y:S02]  /*e370*/  LOP3.LUT R48, R49, 0x380, RZ, 0xc0, !PT ;  /* 0x0000038031307812 */ /* 0x000fe400078ec0ff */
[----:B------:R-:W-:Y:S02]  /*e380*/  LOP3.LUT R64, R65, 0x380, RZ, 0xc0, !PT ;  /* 0x0000038041407812 */ /* 0x000fe400078ec0ff */
[----:B------:R-:W-:-:S02]  /*e390*/  LOP3.LUT R100, R101, 0x380, RZ, 0xc0, !PT ;  /* 0x0000038065647812 */ /* 0x000fc400078ec0ff */
[----:B------:R-:W-:Y:S02]  /*e3a0*/  LOP3.LUT R122, R123, 0x380, RZ, 0xc0, !PT ;  /* 0x000003807b7a7812 */ /* 0x000fe400078ec0ff */
[----:B------:R-:W-:Y:S02]  /*e3b0*/  LOP3.LUT R126, R127, 0x380, RZ, 0xc0, !PT ;  /* 0x000003807f7e7812 */ /* 0x000fe400078ec0ff */
[C---:B------:R-:W-:Y:S02]  /*e3c0*/  IADD3 R37, P1, R96.reuse, 0x3000, RZ ;  /* 0x0000300060257810 */ /* 0x040fe40007f3e0ff */
[----:B------:R-:W-:Y:S02]  /*e3d0*/  IADD3 R69, P2, R96, 0x9000, RZ ;  /* 0x0000900060457810 */ /* 0x000fe40007f5e0ff */
[----:B------:R-:W-:Y:S02]  /*e3e0*/  SHF.R.U64 R48, R48, 0x3, RZ ;  /* 0x0000000330307819 */ /* 0x000fe400000012ff */
[----:B------:R-:W-:-:S02]  /*e3f0*/  SHF.R.U64 R64, R64, 0x3, RZ ;  /* 0x0000000340407819 */ /* 0x000fc400000012ff */
[----:B------:R-:W-:Y:S02]  /*e400*/  SHF.R.U64 R100, R100, 0x3, RZ ;  /* 0x0000000364647819 */ /* 0x000fe400000012ff */
[----:B------:R-:W-:Y:S02]  /*e410*/  SHF.R.U64 R122, R122, 0x3, RZ ;  /* 0x000000037a7a7819 */ /* 0x000fe400000012ff */
[----:B------:R-:W-:Y:S02]  /*e420*/  SHF.R.U64 R126, R126, 0x3, RZ ;  /* 0x000000037e7e7819 */ /* 0x000fe400000012ff */
[----:B------:R-:W-:Y:S02]  /*e430*/  LOP3.LUT R36, R37, 0x380, RZ, 0xc0, !PT ;  /* 0x0000038025247812 */ /* 0x000fe400078ec0ff */
[----:B------:R-:W-:Y:S02]  /*e440*/  LOP3.LUT R68, R69, 0x380, RZ, 0xc0, !PT ;  /* 0x0000038045447812 */ /* 0x000fe400078ec0ff */
[----:B------:R-:W-:Y:S01]  /*e450*/  LOP3.LUT R48, R48, R49, RZ, 0x3c, !PT ;  /* 0x0000003130307212 */ /* 0x000fe200078e3cff */
[--C-:B------:R-:W-:Y:S01]  /*e460*/  IMAD.X R49, RZ, RZ, R5.reuse, P0 ;  /* 0x000000ffff317224 */ /* 0x100fe200000e0605 */
[----:B------:R-:W-:Y:S01]  /*e470*/  LOP3.LUT R64, R64, R65, RZ, 0x3c, !PT ;  /* 0x0000004140407212 */ /* 0x000fe200078e3cff */
[----:B------:R-:W-:Y:S01]  /*e480*/  IMAD.X R65, RZ, RZ, R5, P6 ;  /* 0x000000ffff417224 */ /* 0x000fe200030e0605 */
[----:B------:R-:W-:-:S02]  /*e490*/  LOP3.LUT R100, R100, R101, RZ, 0x3c, !PT ;  /* 0x0000006564647212 */ /* 0x000fc400078e3cff */
[----:B------:R-:W-:Y:S01]  /*e4a0*/  LOP3.LUT R122, R122, R123, RZ, 0x3c, !PT ;  /* 0x0000007b7a7a7212 */ /* 0x000fe200078e3cff */
[--C-:B------:R-:W-:Y:S01]  /*e4b0*/  IMAD.X R123, RZ, RZ, R5.reuse, P4 ;  /* 0x000000ffff7b7224 */ /* 0x100fe200020e0605 */
[----:B------:R-:W-:Y:S01]  /*e4c0*/  LOP3.LUT R126, R126, R127, RZ, 0x3c, !PT ;  /* 0x0000007f7e7e7212 */ /* 0x000fe200078e3cff */
[----:B------:R-:W-:Y:S01]  /*e4d0*/  IMAD.X R127, RZ, RZ, R5, P3 ;  /* 0x000000ffff7f7224 */ /* 0x000fe200018e0605 */
[----:B------:R-:W-:Y:S02]  /*e4e0*/  SHF.R.U64 R36, R36, 0x3, RZ ;  /* 0x0000000324247819 */ /* 0x000fe400000012ff */
[----:B------:R-:W-:Y:S02]  /*e4f0*/  IADD3.X R101, RZ, R5, RZ, P5, !PT ;  /* 0x00000005ff657210 */ /* 0x000fe40002ffe4ff */
[----:B------:R-:W-:Y:S02]  /*e500*/  SHF.R.U64 R68, R68, 0x3, RZ ;  /* 0x0000000344447819 */ /* 0x000fe400000012ff */
[----:B------:R-:W-:-:S02]  /*e510*/  IADD3 R139, P0, R4, 0x6000, RZ ;  /* 0x00006000048b7810 */ /* 0x000fc40007f1e0ff */
[C---:B------:R-:W-:Y:S02]  /*e520*/  IADD3 R143, P6, R4.reuse, 0x6020, RZ ;  /* 0x00006020048f7810 */ /* 0x040fe40007fde0ff */
[C---:B------:R-:W-:Y:S02]  /*e530*/  IADD3 R9, P5, R4.reuse, 0x6040, RZ ;  /* 0x0000604004097810 */ /* 0x040fe40007fbe0ff */
[----:B------:R-:W-:Y:S02]  /*e540*/  IADD3 R11, P4, R4, 0x6060, RZ ;  /* 0x00006060040b7810 */ /* 0x000fe40007f9e0ff */
[----:B------:R-:W-:Y:S02]  /*e550*/  IADD3 R21, P3, R96, 0x1000, RZ ;  /* 0x0000100060157810 */ /* 0x000fe40007f7e0ff */
[----:B------:R-:W-:Y:S01]  /*e560*/  LOP3.LUT R36, R36, R37, RZ, 0x3c, !PT ;  /* 0x0000002524247212 */ /* 0x000fe200078e3cff */
[----:B------:R-:W-:Y:S01]  /*e570*/  IMAD.X R37, RZ, RZ, R97, P1 ;  /* 0x000000ffff257224 */ /* 0x000fe200008e0661 */
[----:B------:R-:W-:-:S02]  /*e580*/  LOP3.LUT R68, R68, R69, RZ, 0x3c, !PT ;  /* 0x0000004544447212 */ /* 0x000fc400078e3cff */
[----:B------:R-:W-:Y:S02]  /*e590*/  LOP3.LUT R138, R139, 0x380, RZ, 0xc0, !PT ;  /* 0x000003808b8a7812 */ /* 0x000fe400078ec0ff */
[----:B------:R-:W-:Y:S02]  /*e5a0*/  LOP3.LUT R142, R143, 0x380, RZ, 0xc0, !PT ;  /* 0x000003808f8e7812 */ /* 0x000fe400078ec0ff */
[----:B------:R-:W-:Y:S02]  /*e5b0*/  LOP3.LUT R8, R9, 0x380, RZ, 0xc0, !PT ;  /* 0x0000038009087812 */ /* 0x000fe400078ec0ff */
[----:B------:R-:W-:Y:S02]  /*e5c0*/  LOP3.LUT R10, R11, 0x380, RZ, 0xc0, !PT ;  /* 0x000003800b0a7812 */ /* 0x000fe400078ec0ff */
[----:B------:R-:W-:Y:S02]  /*e5d0*/  LOP3.LUT R20, R21, 0x380, RZ, 0xc0, !PT ;  /* 0x0000038015147812 */ /* 0x000fe400078ec0ff */
[----:B------:R-:W-:-:S02]  /*e5e0*/  IADD3 R73, P1, R96, 0xa000, RZ ;  /* 0x0000a00060497810 */ /* 0x000fc40007f3e0ff */
[----:B------:R-:W-:Y:S02]  /*e5f0*/  LOP3.LUT R69, R4, 0x380, RZ, 0xc0, !PT ;  /* 0x0000038004457812 */ /* 0x000fe400078ec0ff */
[----:B------:R-:W-:Y:S02]  /*e600*/  SHF.R.U64 R138, R138, 0x3, RZ ;  /* 0x000000038a8a7819 */ /* 0x000fe400000012ff */
[----:B------:R-:W-:Y:S02]  /*e610*/  SHF.R.U64 R142, R142, 0x3, RZ ;  /* 0x000000038e8e7819 */ /* 0x000fe400000012ff */
[----:B------:R-:W-:Y:S02]  /*e620*/  SHF.R.U64 R8, R8, 0x3, RZ ;  /* 0x0000000308087819 */ /* 0x000fe400000012ff */
[----:B------:R-:W-:Y:S02]  /*e630*/  SHF.R.U64 R10, R10, 0x3, RZ ;  /* 0x000000030a0a7819 */ /* 0x000fe400000012ff */
[----:B------:R-:W-:-:S02]  /*e640*/  SHF.R.U64 R20, R20, 0x3, RZ ;  /* 0x0000000314147819 */ /* 0x000fc400000012ff */
[----:B------:R-:W-:Y:S02]  /*e650*/  LOP3.LUT R72, R73, 0x380, RZ, 0xc0, !PT ;  /* 0x0000038049487812 */ /* 0x000fe400078ec0ff */
[----:B------:R-:W-:Y:S02]  /*e660*/  SHF.R.U64 R69, R69, 0x3, RZ ;  /* 0x0000000345457819 */ /* 0x000fe400000012ff */
[----:B------:R-:W-:Y:S01]  /*e670*/  LOP3.LUT R138, R138, R139, RZ, 0x3c, !PT ;  /* 0x0000008b8a8a7212 */ /* 0x000fe200078e3cff */
[--C-:B------:R-:W-:Y:S01]  /*e680*/  IMAD.X R139, RZ, RZ, R5.reuse, P0 ;  /* 0x000000ffff8b7224 */ /* 0x100fe200000e0605 */
[----:B------:R-:W-:Y:S02]  /*e690*/  LOP3.LUT R142, R142, R143, RZ, 0x3c, !PT ;  /* 0x0000008f8e8e7212 */ /* 0x000fe400078e3cff */
[----:B------:R-:W-:Y:S01]  /*e6a0*/  LOP3.LUT R8, R8, R9, RZ, 0x3c, !PT ;  /* 0x0000000908087212 */ /* 0x000fe200078e3cff */
[--C-:B------:R-:W-:Y:S01]  /*e6b0*/  IMAD.X R9, RZ, RZ, R5.reuse, P5 ;  /* 0x000000ffff097224 */ /* 0x100fe200028e0605 */
[----:B------:R-:W-:Y:S01]  /*e6c0*/  LOP3.LUT R10, R10, R11, RZ, 0x3c, !PT ;  /* 0x0000000b0a0a7212 */ /* 0x000fe200078e3cff */
[----:B------:R-:W-:Y:S01]  /*e6d0*/  IMAD.X R11, RZ, RZ, R5, P4 ;  /* 0x000000ffff0b7224 */ /* 0x000fe200020e0605 */
[----:B------:R-:W-:Y:S01]  /*e6e0*/  LOP3.LUT R20, R20, R21, RZ, 0x3c, !PT ;  /* 0x0000001514147212 */ /* 0x000fe200078e3cff */
[----:B------:R-:W-:Y:S01]  /*e6f0*/  IMAD.X R21, RZ, RZ, R97, P3 ;  /* 0x000000ffff157224 */ /* 0x000fe200018e0661 */
[----:B------:R-:W-:-:S02]  /*e700*/  SHF.R.U64 R72, R72, 0x3, RZ ;  /* 0x0000000348487819 */ /* 0x000fc400000012ff */
[----:B------:R-:W-:Y:S01]  /*e710*/  LOP3.LUT R4, R69, R4, RZ, 0x3c, !PT ;  /* 0x0000000445047212 */ /* 0x000fe200078e3cff */
[----:B------:R-:W-:Y:S01]  /*e720*/  IMAD.X R69, RZ, RZ, R97, P2 ;  /* 0x000000ffff457224 */ /* 0x000fe200010e0661 */
[----:B------:R-:W-:Y:S02]  /*e730*/  IADD3.X R143, RZ, R5, RZ, P6, !PT ;  /* 0x00000005ff8f7210 */ /* 0x000fe400037fe4ff */
[C---:B------:R-:W-:Y:S02]  /*e740*/  IADD3 R41, P0, R96.reuse, 0x4000, RZ ;  /* 0x0000400060297810 */ /* 0x040fe40007f1e0ff */
[C---:B------:R-:W-:Y:S02]  /*e750*/  IADD3 R45, P6, R96.reuse, 0x5000, RZ ;  /* 0x00005000602d7810 */ /* 0x040fe40007fde0ff */
[C---:B------:R-:W-:Y:S02]  /*e760*/  IADD3 R53, P5, R96.reuse, 0x6000, RZ ;  /* 0x0000600060357810 */ /* 0x040fe40007fbe0ff */
[----:B------:R-:W-:-:S02]  /*e770*/  IADD3 R57, P4, R96, 0x7000, RZ ;  /* 0x0000700060397810 */ /* 0x000fc40007f9e0ff */
[----:B------:R-:W-:Y:S02]  /*e780*/  IADD3 R61, P3, R96, 0x8000, RZ ;  /* 0x00008000603d7810 */ /* 0x000fe40007f7e0ff */
[----:B------:R-:W-:Y:S02]  /*e790*/  LOP3.LUT R72, R72, R73, RZ, 0x3c, !PT ;  /* 0x0000004948487212 */ /* 0x000fe400078e3cff */
[----:B------:R-:W-:Y:S01]  /*e7a0*/  MOV R224, R4 ;  /* 0x0000000400e07202 */ /* 0x000fe20000000f00 */
[----:B------:R-:W0:Y:S01]  /*e7b0*/  SHFL.IDX PT, R73, R213, RZ, 0x1f ;  /* 0x00001fffd5497589 */ /* 0x000e2200000e0000 */
[----:B------:R-:W-:Y:S02]  /*e7c0*/  F2FP.BF16.F32.PACK_AB R4, R207, R210 ;  /* 0x000000d2cf04723e */ /* 0x000fe400000010ff */
[----:B------:R-:W-:Y:S02]  /*e7d0*/  F2FP.BF16.F32.PACK_AB R5, R27, R26 ;  /* 0x0000001a1b05723e */ /* 0x000fe400000010ff */
[----:B------:R-:W-:-:S02]  /*e7e0*/  LOP3.LUT R40, R41, 0x380, RZ, 0xc0, !PT ;  /* 0x0000038029287812 */ /* 0x000fc400078ec0ff */
[----:B------:R-:W-:Y:S01]  /*e7f0*/  LOP3.LUT R44, R45, 0x380, RZ, 0xc0, !PT ;  /* 0x000003802d2c7812 */ /* 0x000fe200078ec0ff */
[----:B------:R1:W-:Y:S01]  /*e800*/  STSM.16.M88.4 [R224], R4 ;  /* 0x00000004e0007844 */ /* 0x0003e20000000200 */
        /* <DEDUP_REMOVED lines=9> */
[----:B------:R-:W-:Y:S02]  /*e8a0*/  MOV R26, R12 ;  /* 0x0000000c001a7202 */ /* 0x000fe40000000f00 */
[----:B-1----:R-:W-:-:S02]  /*e8b0*/  F2FP.BF16.F32.PACK_AB R4, R205, R209 ;  /* 0x000000d1cd04723e */ /* 0x002fc400000010ff */
[----:B------:R-:W-:Y:S02]  /*e8c0*/  F2FP.BF16.F32.PACK_AB R5, R35, R34 ;  /* 0x000000222305723e */ /* 0x000fe400000010ff */
[----:B------:R-:W-:Y:S02]  /*e8d0*/  F2FP.BF16.F32.PACK_AB R6, R203, R206 ;  /* 0x000000cecb06723e */ /* 0x000fe400000010ff */
[----:B------:R-:W-:Y:S02]  /*e8e0*/  F2FP.BF16.F32.PACK_AB R7, R39, R38 ;  /* 0x000000262707723e */ /* 0x000fe400000010ff */
[----:B------:R-:W-:Y:S02]  /*e8f0*/  SHF.R.U64 R27, R27, 0x3, RZ ;  /* 0x000000031b1b7819 */ /* 0x000fe400000012ff */
[----:B------:R-:W-:Y:S01]  /*e900*/  LOP3.LUT R40, R40, R41, RZ, 0x3c, !PT ;  /* 0x0000002928287212 */ /* 0x000fe200078e3cff */
        /* <DEDUP_REMOVED lines=9> */
[----:B------:R-:W-:-:S02]  /*e9a0*/  MOV R34, R8 ;  /* 0x0000000800227202 */ /* 0x000fc40000000f00 */
[----:B------:R-:W-:Y:S02]  /*e9b0*/  MOV R35, R10 ;  /* 0x0000000a00237202 */ /* 0x000fe40000000f00 */
[----:B------:R-:W-:Y:S02]  /*e9c0*/  IADD3.X R41, RZ, R97, RZ, P0, !PT ;  /* 0x00000061ff297210 */ /* 0x000fe400007fe4ff */
[----:B------:R-:W-:Y:S02]  /*e9d0*/  MOV R152, R14 ;  /* 0x0000000e00987202 */ /* 0x000fe40000000f00 */
[----:B------:R-:W-:Y:S02]  /*e9e0*/  F2FP.BF16.F32.PACK_AB R8, R201, R204 ;  /* 0x000000ccc908723e */ /* 0x000fe400000010ff */
[----:B------:R-:W-:Y:S02]  /*e9f0*/  F2FP.BF16.F32.PACK_AB R9, R43, R42 ;  /* 0x0000002a2b09723e */ /* 0x000fe400000010ff */
[----:B------:R-:W-:-:S02]  /*ea00*/  F2FP.BF16.F32.PACK_AB R10, R199, R202 ;  /* 0x000000cac70a723e */ /* 0x000fc400000010ff */
[----:B------:R-:W-:Y:S02]  /*ea10*/  F2FP.BF16.F32.PACK_AB R11, R47, R46 ;  /* 0x0000002e2f0b723e */ /* 0x000fe400000010ff */
[C---:B------:R-:W-:Y:S02]  /*ea20*/  IADD3 R77, P0, R96.reuse, 0xb000, RZ ;  /* 0x0000b000604d7810 */ /* 0x040fe40007f1e0ff */
[C---:B------:R-:W-:Y:S01]  /*ea30*/  IADD3 R81, P6, R96.reuse, 0xc000, RZ ;  /* 0x0000c00060517810 */ /* 0x040fe20007fde0ff */
[----:B------:R-:W-:Y:S01]  /*ea40*/  STSM.16.M88.4 [R152], R8 ;  /* 0x0000000898007844 */ /* 0x000fe20000000200 */
[C---:B------:R-:W-:Y:S02]  /*ea50*/  IADD3 R85, P5, R96.reuse, 0xd000, RZ ;  /* 0x0000d00060557810 */ /* 0x040fe40007fbe0ff */
[C---:B------:R-:W-:Y:S02]  /*ea60*/  IADD3 R89, P4, R96.reuse, 0xe000, RZ ;  /* 0x0000e00060597810 */ /* 0x040fe40007f9e0ff */
[----:B------:R-:W-:-:S02]  /*ea70*/  IADD3 R92, P3, R96, 0xf000, RZ ;  /* 0x0000f000605c7810 */ /* 0x000fc40007f7e0ff */
[----:B------:R-:W-:Y:S02]  /*ea80*/  MOV R207, R24 ;  /* 0x0000001800cf7202 */ /* 0x000fe40000000f00 */
[----:B------:R-:W-:Y:S02]  /*ea90*/  F2FP.BF16.F32.PACK_AB R12, R197, R200 ;  /* 0x000000c8c50c723e */ /* 0x000fe400000010ff */
[----:B------:R-:W-:Y:S02]  /*eaa0*/  F2FP.BF16.F32.PACK_AB R13, R51, R50 ;  /* 0x00000032330d723e */ /* 0x000fe400000010ff */
[----:B------:R-:W-:Y:S02]  /*eab0*/  F2FP.BF16.F32.PACK_AB R14, R195, R198 ;  /* 0x000000c6c30e723e */ /* 0x000fe400000010ff */
[----:B------:R-:W-:Y:S02]  /*eac0*/  F2FP.BF16.F32.PACK_AB R15, R55, R54 ;  /* 0x00000036370f723e */ /* 0x000fe400000010ff */
[----:B------:R-:W-:-:S02]  /*ead0*/  LOP3.LUT R96, R27, R96, RZ, 0x3c, !PT ;  /* 0x000000601b607212 */ /* 0x000fc400078e3cff */
[----:B------:R-:W-:Y:S01]  /*eae0*/  MOV R208, R28 ;  /* 0x0000001c00d07202 */ /* 0x000fe20000000f00 */
[----:B------:R-:W-:Y:S01]  /*eaf0*/  STSM.16.M88.4 [R207], R12 ;  /* 0x0000000ccf007844 */ /* 0x000fe20000000200 */
[----:B-1----:R-:W-:Y:S02]  /*eb00*/  F2FP.BF16.F32.PACK_AB R4, R193, R196 ;  /* 0x000000c4c104723e */ /* 0x002fe400000010ff */
[----:B------:R-:W-:Y:S02]  /*eb10*/  F2FP.BF16.F32.PACK_AB R5, R59, R58 ;  /* 0x0000003a3b05723e */ /* 0x000fe400000010ff */
[----:B------:R-:W-:Y:S02]  /*eb20*/  F2FP.BF16.F32.PACK_AB R6, R191, R194 ;  /* 0x000000c2bf06723e */ /* 0x000fe400000010ff */
[----:B------:R-:W-:Y:S02]  /*eb30*/  F2FP.BF16.F32.PACK_AB R7, R63, R62 ;  /* 0x0000003e3f07723e */ /* 0x000fe400000010ff */
[----:B------:R-:W-:-:S02]  /*eb40*/  MOV R48, R48 ;  /* 0x0000003000307202 */ /* 0x000fc40000000f00 */
[----:B------:R-:W-:Y:S01]  /*eb50*/  F2FP.BF16.F32.PACK_AB R24, R182, R192 ;  /* 0x000000c0b618723e */ /* 0x000fe200000010ff */
[----:B------:R-:W-:Y:S01]  /*eb60*/  STSM.16.M88.4 [R208], R4 ;  /* 0x00000004d0007844 */ /* 0x000fe20000000200 */
[----:B------:R-:W-:Y:S02]  /*eb70*/  F2FP.BF16.F32.PACK_AB R25, R67, R66 ;  /* 0x000000424319723e */ /* 0x000fe400000010ff */
[----:B------:R-:W-:Y:S02]  /*eb80*/  F2FP.BF16.F32.PACK_AB R26, R180, R183 ;  /* 0x000000b7b41a723e */ /* 0x000fe400000010ff */
[----:B------:R-:W-:Y:S02]  /*eb90*/  F2FP.BF16.F32.PACK_AB R27, R71, R70 ;  /* 0x00000046471b723e */ /* 0x000fe400000010ff */
[----:B------:R-:W-:Y:S02]  /*eba0*/  MOV R64, R64 ;  /* 0x0000004000407202 */ /* 0x000fe40000000f00 */
[----:B------:R-:W-:Y:S01]  /*ebb0*/  F2FP.BF16.F32.PACK_AB R28, R178, R181 ;  /* 0x000000b5b21c723e */ /* 0x000fe200000010ff */
[----:B------:R1:W-:Y:S01]  /*ebc0*/  STSM.16.M88.4 [R48], R24 ;  /* 0x0000001830007844 */ /* 0x0003e20000000200 */
[----:B------:R-:W-:-:S02]  /*ebd0*/  F2FP.BF16.F32.PACK_AB R29, R75, R74 ;  /* 0x0000004a4b1d723e */ /* 0x000fc400000010ff */
[----:B------:R-:W-:Y:S02]  /*ebe0*/  MOV R100, R100 ;  /* 0x0000006400647202 */ /* 0x000fe40000000f00 */
[----:B------:R-:W-:Y:S01]  /*ebf0*/  F2FP.BF16.F32.PACK_AB R49, R83, R82 ;  /* 0x000000525331723e */ /* 0x000fe200000010ff */
[----:B------:R2:W-:Y:S01]  /*ec00*/  STSM.16.M88.4 [R64], R28 ;  /* 0x0000001c40007844 */ /* 0x0005e20000000200 */
[----:B------:R-:W-:Y:S02]  /*ec10*/  F2FP.BF16.F32.PACK_AB R50, R172, R175 ;  /* 0x000000afac32723e */ /* 0x000fe400000010ff */
[----:B------:R-:W-:Y:S02]  /*ec20*/  F2FP.BF16.F32.PACK_AB R51, R87, R86 ;  /* 0x000000565733723e */ /* 0x000fe400000010ff */
[----:B------:R-:W-:Y:S02]  /*ec30*/  MOV R122, R122 ;  /* 0x0000007a007a7202 */ /* 0x000fe40000000f00 */
[----:B------:R-:W-:-:S02]  /*ec40*/  F2FP.BF16.F32.PACK_AB R65, R91, R90 ;  /* 0x0000005a5b41723e */ /* 0x000fc400000010ff */
[----:B------:R-:W-:Y:S02]  /*ec50*/  F2FP.BF16.F32.PACK_AB R66, R168, R171 ;  /* 0x000000aba842723e */ /* 0x000fe400000010ff */
[----:B-1----:R-:W-:Y:S02]  /*ec60*/  F2FP.BF16.F32.PACK_AB R48, R174, R177 ;  /* 0x000000b1ae30723e */ /* 0x002fe400000010ff */
[----:B------:R-:W-:Y:S02]  /*ec70*/  F2FP.BF16.F32.PACK_AB R67, R95, R94 ;  /* 0x0000005e5f43723e */ /* 0x000fe400000010ff */
[----:B------:R-:W-:Y:S01]  /*ec80*/  MOV R126, R126 ;  /* 0x0000007e007e7202 */ /* 0x000fe20000000f00 */
[----:B------:R-:W-:Y:S01]  /*ec90*/  STSM.16.M88.4 [R100], R48 ;  /* 0x0000003064007844 */ /* 0x000fe20000000200 */
[----:B--2---:R-:W-:Y:S02]  /*eca0*/  F2FP.BF16.F32.PACK_AB R64, R170, R173 ;  /* 0x000000adaa40723e */ /* 0x004fe400000010ff */
[----:B------:R-:W-:-:S02]  /*ecb0*/  F2FP.BF16.F32.PACK_AB R4, R166, R169 ;  /* 0x000000a9a604723e */ /* 0x000fc400000010ff */
[----:B------:R-:W-:Y:S01]  /*ecc0*/  F2FP.BF16.F32.PACK_AB R5, R99, R98 ;  /* 0x000000626305723e */ /* 0x000fe200000010ff */
[----:B------:R1:W-:Y:S01]  /*ecd0*/  STSM.16.M88.4 [R122], R64 ;  /* 0x000000407a007844 */ /* 0x0003e20000000200 */
[----:B------:R-:W-:Y:S02]  /*ece0*/  F2FP.BF16.F32.PACK_AB R6, R156, R167 ;  /* 0x000000a79c06723e */ /* 0x000fe400000010ff */
[----:B------:R-:W-:Y:S02]  /*ecf0*/  F2FP.BF16.F32.PACK_AB R7, R103, R102 ;  /* 0x000000666707723e */ /* 0x000fe400000010ff */
[----:B------:R-:W-:Y:S02]  /*ed00*/  MOV R130, R130 ;  /* 0x0000008200827202 */ /* 0x000fe40000000f00 */
[----:B------:R-:W-:Y:S01]  /*ed10*/  F2FP.BF16.F32.PACK_AB R8, R105, R158 ;  /* 0x0000009e6908723e */ /* 0x000fe200000010ff */
[----:B------:R2:W-:Y:S01]  /*ed20*/  STSM.16.M88.4 [R126], R4 ;  /* 0x000000047e007844 */ /* 0x0005e20000000200 */
[----:B------:R-:W-:-:S02]  /*ed30*/  F2FP.BF16.F32.PACK_AB R9, R107, R106 ;  /* 0x0000006a6b09723e */ /* 0x000fc400000010ff */
[----:B------:R-:W-:Y:S02]  /*ed40*/  F2FP.BF16.F32.PACK_AB R10, R109, R154 ;  /* 0x0000009a6d0a723e */ /* 0x000fe400000010ff */
[----:B------:R-:W-:Y:S02]  /*ed50*/  F2FP.BF16.F32.PACK_AB R11, R111, R110 ;  /* 0x0000006e6f0b723e */ /* 0x000fe400000010ff */
[----:B0-----:R-:W-:Y:S02]  /*ed60*/  ISETP.NE.AND P2, PT, R73, RZ, PT ;  /* 0x000000ff4900720c */ /* 0x001fe40003f45270 */
[----:B------:R-:W-:Y:S01]  /*ed70*/  MOV R134, R134 ;  /* 0x0000008600867202 */ /* 0x000fe20000000f00 */
[----:B------:R0:W-:Y:S01]  /*ed80*/  STSM.16.M88.4 [R130], R8 ;  /* 0x0000000882007844 */ /* 0x0001e20000000200 */
[----:B------:R-:W-:Y:S02]  /*ed90*/  MOV R138, R138 ;  /* 0x0000008a008a7202 */ /* 0x000fe40000000f00 */
[----:B-1----:R-:W-:Y:S01]  /*eda0*/  F2FP.BF16.F32.PACK_AB R122, R125, R124 ;  /* 0x0000007c7d7a723e */ /* 0x002fe200000010ff */
[----:B------:R1:W-:Y:S01]  /*edb0*/  STSM.16.M88.4 [R134], R112 ;  /* 0x0000007086007844 */ /* 0x0003e20000000200 */
[----:B------:R-:W-:-:S02]  /*edc0*/  F2FP.BF16.F32.PACK_AB R123, R155, R153 ;  /* 0x000000999b7b723e */ /* 0x000fc400000010ff */
[----:B------:R-:W-:Y:S02]  /*edd0*/  MOV R142, R142 ;  /* 0x0000008e008e7202 */ /* 0x000fe40000000f00 */
[----:B------:R-:W-:Y:S01]  /*ede0*/  F2FP.BF16.F32.PACK_AB R131, R161, R160 ;  /* 0x000000a0a183723e */ /* 0x000fe200000010ff */
[----:B------:R1:W-:Y:S01]  /*edf0*/  STSM.16.M88.4 [R138], R120 ;  /* 0x000000788a007844 */ /* 0x0003e20000000200 */
[----:B--2---:R-:W-:Y:S02]  /*ee00*/  F2FP.BF16.F32.PACK_AB R4, R137, R136 ;  /* 0x000000888904723e */ /* 0x004fe400000010ff */
[----:B------:R-:W-:Y:S02]  /*ee10*/  F2FP.BF16.F32.PACK_AB R5, R163, R162 ;  /* 0x000000a2a305723e */ /* 0x000fe400000010ff */
[----:B------:R-:W-:Y:S02]  /*ee20*/  F2FP.BF16.F32.PACK_AB R6, R141, R140 ;  /* 0x0000008c8d06723e */ /* 0x000fe400000010ff */
[----:B0-----:R-:W-:-:S02]  /*ee30*/  F2FP.BF16.F32.PACK_AB R130, R133, R132 ;  /* 0x000000848582723e */ /* 0x001fc400000010ff */
[----:B------:R-:W-:Y:S02]  /*ee40*/  F2FP.BF16.F32.PACK_AB R7, R165, R164 ;  /* 0x000000a4a507723e */ /* 0x000fe400000010ff */
[----:B------:R-:W-:Y:S01]  /*ee50*/  LOP3.LUT R76, R77, 0x380, RZ, 0xc0, !PT ;  /* 0x000003804d4c7812 */ /* 0x000fe200078ec0ff */
[----:B------:R1:W-:Y:S01]  /*ee60*/  STSM.16.M88.4 [R142], R128 ;  /* 0x000000808e007844 */ /* 0x0003e20000000200 */
[----:B------:R-:W-:Y:S02]  /*ee70*/  LOP3.LUT R80, R81, 0x380, RZ, 0xc0, !PT ;  /* 0x0000038051507812 */ /* 0x000fe400078ec0ff */
[----:B------:R-:W-:Y:S01]  /*ee80*/  LOP3.LUT R84, R85, 0x380, RZ, 0xc0, !PT ;  /* 0x0000038055547812 */ /* 0x000fe200078ec0ff */
[----:B------:R1:W-:Y:S01]  /*ee90*/  STSM.16.M88.4 [R34], R4 ;  /* 0x0000000422007844 */ /* 0x0003e20000000200 */
[----:B------:R-:W-:Y:S02]  /*eea0*/  LOP3.LUT R88, R89, 0x380, RZ, 0xc0, !PT ;  /* 0x0000038059587812 */ /* 0x000fe400078ec0ff */
[----:B------:R-:W-:Y:S01]  /*eeb0*/  LOP3.LUT R93, R92, 0x380, RZ, 0xc0, !PT ;  /* 0x000003805c5d7812 */ /* 0x000fe200078ec0ff */
[----:B------:R1:W-:Y:S01]  /*eec0*/  STSM.16.M88.4 [R35], R144 ;  /* 0x0000009023007844 */ /* 0x0003e20000000200 */
[----:B------:R-:W-:-:S02]  /*eed0*/  SHF.R.U64 R76, R76, 0x3, RZ ;  /* 0x000000034c4c7819 */ /* 0x000fc400000012ff */
[----:B------:R-:W-:Y:S02]  /*eee0*/  SHF.R.U64 R80, R80, 0x3, RZ ;  /* 0x0000000350507819 */ /* 0x000fe400000012ff */
[----:B------:R-:W-:Y:S02]  /*eef0*/  SHF.R.U64 R84, R84, 0x3, RZ ;  /* 0x0000000354547819 */ /* 0x000fe400000012ff */
        /* <DEDUP_REMOVED lines=12> */
[----:B------:R-:W-:Y:S01]  /*efc0*/  IADD3.X R73, RZ, R97, RZ, P1, !PT ;  /* 0x00000061ff497210 */ /* 0x000fe20000ffe4ff */
[----:B------:R-:W-:Y:S06]  /*efd0*/  BAR.SYNC.DEFER_BLOCKING 0x1, 0x100 ;  /* 0x0044000000007b1d */ /* 0x000fec0000010000 */
[----:B-1----:R-:W-:Y:S05]  /*efe0*/  @P2 BRA `(.L_x_1746) ;  /* 0x0000000000b82947 */ /* 0x002fea0003800000 */
[----:B------:R-:W0:Y:S01]  /*eff0*/  LDC R8, c[0x0][0xbe8] ;  /* 0x0002fa00ff087b82 */ /* 0x000e220000000800 */
[----:B------:R-:W-:Y:S01]  /*f000*/  IADD3 R10, R185, UR44, RZ ;  /* 0x0000002cb90a7c10 */ /* 0x000fe2000fffe0ff */
[----:B------:R-:W-:Y:S01]  /*f010*/  ULDC.64 UR8, c[0x0][0xb90] ;  /* 0x0002e40000087ab9 */ /* 0x000fe20000000a00 */
[----:B------:R-:W-:Y:S01]  /*f020*/  ULDC.64 UR10, c[0x0][0xb98] ;  /* 0x0002e600000a7ab9 */ /* 0x000fe20000000a00 */
[----:B------:R-:W-:Y:S01]  /*f030*/  UIMAD UR5, UR12, UR8, URZ ;  /* 0x000000080c0572a4 */ /* 0x000fe2000f8e023f */
[----:B------:R-:W-:Y:S01]  /*f040*/  IMAD.MOV R9, RZ, RZ, -R17 ;  /* 0x000000ffff097224 */ /* 0x000fe200078e0a11 */
[----:B------:R-:W-:Y:S01]  /*f050*/  UIMAD.WIDE.U32 UR6, UR45, UR8, URZ ;  /* 0x000000082d0672a5 */ /* 0x000fe2000f8e003f */
[----:B------:R-:W-:Y:S01]  /*f060*/  IMAD.MOV.U32 R4, RZ, RZ, R10 ;  /* 0x000000ffff047224 */ /* 0x000fe200078e000a */
[----:B------:R-:W-:Y:S01]  /*f070*/  UIMAD UR5, UR45, UR9, UR5 ;  /* 0x000000092d0572a4 */ /* 0x000fe2000f8e0205 */
[----:B------:R-:W-:Y:S01]  /*f080*/  IADD3 R13, R16, UR44, RZ ;  /* 0x0000002c100d7c10 */ /* 0x000fe2000fffe0ff */
[----:B------:R-:W-:-:S02]  /*f090*/  UIMAD UR8, UR13, UR10, URZ ;  /* 0x0000000a0d0872a4 */ /* 0x000fc4000f8e023f */
[----:B------:R-:W-:Y:S02]  /*f0a0*/  UIADD3 UR7, UR7, UR5, URZ ;  /* 0x0000000507077290 */ /* 0x000fe4000fffe03f */
[----:B------:R-:W-:Y:S02]  /*f0b0*/  UIMAD UR8, UR43, UR11, UR8 ;  /* 0x0000000b2b0872a4 */ /* 0x000fe4000f8e0208 */
[----:B------:R-:W-:Y:S01]  /*f0c0*/  UIMAD.WIDE.U32 UR6, UR43, UR10, UR6 ;  /* 0x0000000a2b0672a5 */ /* 0x000fe2000f8e0006 */
[----:B------:R-:W-:Y:S01]  /*f0d0*/  ULDC UR5, c[0x0][0xa88] ;  /* 0x0002a20000057ab9 */ /* 0x000fe20000000800 */
[----:B0-----:R-:W-:-:S13]  /*f0e0*/  ISETP.NE.AND P0, PT, R8, 0x1, PT ;  /* 0x000000010800780c */ /* 0x001fda0003f05270 */
[----:B------:R-:W0:Y:S08]  /*f0f0*/  @P0 LDC R5, c[0x0][0xbec] ;  /* 0x0002fb00ff050b82 */ /* 0x000e300000000800 */
[----:B------:R-:W1:Y:S01]  /*f100*/  @P0 LDC R6, c[0x0][0xbf0] ;  /* 0x0002fc00ff060b82 */ /* 0x000e620000000800 */
[----:B0-----:R-:W-:-:S05]  /*f110*/  @P0 IMAD.HI.U32 R5, R10, R5, RZ ;  /* 0x000000050a050227 */ /* 0x001fca00078e00ff */
[----:B-1----:R-:W-:-:S04]  /*f120*/  @P0 SHF.R.U32.HI R4, RZ, R6, R5 ;  /* 0x00000006ff040219 */ /* 0x002fc80000011605 */
[--C-:B------:R-:W-:Y:S01]  /*f130*/  SHF.R.S32.HI R5, RZ, 0x1f, R4.reuse ;  /* 0x0000001fff057819 */ /* 0x100fe20000011404 */
[----:B------:R-:W-:Y:S01]  /*f140*/  IMAD.MOV R7, RZ, RZ, -R4 ;  /* 0x000000ffff077224 */ /* 0x000fe200078e0a04 */
[----:B------:R-:W-:-:S03]  /*f150*/  IADD3 R4, P0, R4, UR6, RZ ;  /* 0x0000000604047c10 */ /* 0x000fc6000ff1e0ff */
[C---:B------:R-:W-:Y:S02]  /*f160*/  IMAD R7, R8.reuse, R7, R10 ;  /* 0x0000000708077224 */ /* 0x040fe400078e020a */
[----:B------:R-:W-:Y:S02]  /*f170*/  IMAD.U32 R10, RZ, RZ, UR8 ;  /* 0x00000008ff0a7e24 */ /* 0x000fe4000f8e00ff */
[----:B------:R-:W-:Y:S01]  /*f180*/  IMAD R8, R8, UR5, RZ ;  /* 0x0000000508087c24 */ /* 0x000fe2000f8e02ff */
[----:B------:R-:W-:Y:S02]  /*f190*/  SHF.R.S32.HI R6, RZ, 0x1f, R7 ;  /* 0x0000001fff067819 */ /* 0x000fe40000011407 */
[----:B------:R-:W-:Y:S01]  /*f1a0*/  IADD3.X R5, R5, UR7, R10, P0, !PT ;  /* 0x0000000705057c10 */ /* 0x000fe200087fe40a */
[----:B------:R-:W-:Y:S02]  /*f1b0*/  ULDC.64 UR6, c[0x0][0xb88] ;  /* 0x0002e20000067ab9 */ /* 0x000fe40000000a00 */
[----:B------:R-:W-:-:S02]  /*f1c0*/  IMAD R6, R6, UR6, RZ ;  /* 0x0000000606067c24 */ /* 0x000fc4000f8e02ff */
[----:B------:R-:W-:-:S04]  /*f1d0*/  IMAD.WIDE.U32 R4, R7, UR6, R4 ;  /* 0x0000000607047c25 */ /* 0x000fc8000f8e0004 */
[----:B------:R-:W-:Y:S01]  /*f1e0*/  IMAD R7, R7, UR7, R6 ;  /* 0x0000000707077c24 */ /* 0x000fe2000f8e0206 */
[----:B------:R-:W-:Y:S02]  /*f1f0*/  ULDC.64 UR6, c[0x0][0xb50] ;  /* 0x0002d40000067ab9 */ /* 0x000fe40000000a00 */
[----:B------:R-:W-:Y:S01]  /*f200*/  LEA R10, P0, R4, UR6, 0x2 ;  /* 0x00000006040a7c11 */ /* 0x000fe2000f8010ff */
[----:B------:R-:W-:-:S04]  /*f210*/  IMAD.IADD R5, R5, 0x1, R7 ;  /* 0x0000000105057824 */ /* 0x000fc800078e0207 */
[----:B------:R-:W-:Y:S01]  /*f220*/  SHFL.IDX PT, R6, R10, 0x1, 0x1c1f ;  /* 0x003c1f000a067f89 */ /* 0x000fe200000e0000 */
[----:B------:R-:W-:Y:S02]  /*f230*/  LEA.HI.X R11, R4, UR7, R5, 0x2, P0 ;  /* 0x00000007040b7c11 */ /* 0x000fe400080f1405 */
[----:B------:R-:W-:Y:S01]  /*f240*/  ISETP.NE.AND P0, PT, R2, R9, PT ;  /* 0x000000090200720c */ /* 0x000fe20003f05270 */
[----:B------:R-:W-:Y:S01]  /*f250*/  SHFL.IDX PT, R4, R10, RZ, 0x1c1f ;  /* 0x001c1fff0a047589 */ /* 0x000fe200000e0000 */
[C---:B------:R-:W-:Y:S02]  /*f260*/  VIADD R9, R13.reuse, 0x8 ;  /* 0x000000080d097836 */ /* 0x040fe40000000000 */
[-C--:B------:R-:W-:Y:S01]  /*f270*/  ISETP.GE.OR P1, PT, R13, R8.reuse, P0 ;  /* 0x000000080d00720c */ /* 0x080fe20000726670 */
[----:B------:R-:W0:Y:S02]  /*f280*/  SHFL.IDX PT, R5, R11, RZ, 0x1c1f ;  /* 0x001c1fff0b057589 */ /* 0x000e2400000e0000 */
[----:B------:R-:W-:-:S02]  /*f290*/  ISETP.GE.OR P0, PT, R9, R8, P0 ;  /* 0x000000080900720c */ /* 0x000fc40000706670 */
[----:B------:R-:W1:Y:S08]  /*f2a0*/  SHFL.IDX PT, R7, R11, 0x1, 0x1c1f ;  /* 0x003c1f000b077f89 */ /* 0x000e7000000e0000 */
[----:B0-----:R0:W-:Y:S04]  /*f2b0*/  @!P1 ST.E desc[UR52][R4.64], R3 ;  /* 0x0000000304009985 */ /* 0x0011e8000c101934 */
[----:B-1----:R0:W-:Y:S02]  /*f2c0*/  @!P0 ST.E desc[UR52][R6.64], R0 ;  /* 0x0000000006008985 */ /* 0x0021e4000c101934 */
.L_x_1746:
[----:B------:R-:W1:Y:S01]  /*f2d0*/  LDC R15, c[0x0][0xbe8] ;  /* 0x0002fa00ff0f7b82 */ /* 0x000e620000000800 */
[----:B------:R-:W-:Y:S01]  /*f2e0*/  ULDC UR10, c[0x0][0xac8] ;  /* 0x0002b200000a7ab9 */ /* 0x000fe20000000800 */
[----:B------:R-:W-:Y:S01]  /*f2f0*/  ULDC.64 UR8, c[0x0][0xae8] ;  /* 0x0002ba0000087ab9 */ /* 0x000fe20000000a00 */
[----:B------:R-:W-:Y:S01]  /*f300*/  ISETP.GE.AND P0, PT, R190, UR10, PT ;  /* 0x0000000abe007c0c */ /* 0x000fe2000bf06270 */
[----:B------:R-:W5:Y:S01]  /*f310*/  LD.E.128 R96, desc[UR52][R96.64] ;  /* 0x0000003460607980 */ /* 0x000f62000c101d00 */
[----:B------:R-:W-:Y:S02]  /*f320*/  ISETP.GE.AND P1, PT, R184, UR10, PT ;  /* 0x0000000ab8007c0c */ /* 0x000fe4000bf26270 */
[----:B0-----:R-:W-:Y:S01]  /*f330*/  SEL R3, RZ, 0xffffffff, P0 ;  /* 0xffffffffff037807 */ /* 0x001fe20000000000 */
[----:B------:R0:W5:Y:S01]  /*f340*/  LD.E.128 R4, desc[UR52][R20.64] ;  /* 0x0000003414047980 */ /* 0x000162000c101d00 */
[----:B------:R-:W-:Y:S02]  /*f350*/  ISETP.GE.AND P0, PT, R189, UR10, PT ;  /* 0x0000000abd007c0c */ /* 0x000fe4000bf06270 */
[----:B------:R-:W-:Y:S01]  /*f360*/  SEL R0, RZ, 0x1, P1 ;  /* 0x00000001ff007807 */ /* 0x000fe20000800000 */
[----:B------:R-:W-:Y:S01]  /*f370*/  IMAD.SHL.U32 R11, R3, 0x2, RZ ;  /* 0x00000002030b7824 */ /* 0x000fe200078e00ff */
[----:B------:R-:W5:Y:S04]  /*f380*/  LD.E.128 R32, desc[UR52][R32.64] ;  /* 0x0000003420207980 */ /* 0x000f68000c101d00 */
[----:B------:R-:W5:Y:S04]  /*f390*/  LD.E.128 R36, desc[UR52][R36.64] ;  /* 0x0000003424247980 */ /* 0x000f68000c101d00 */
[----:B------:R-:W5:Y:S01]  /*f3a0*/  LD.E.128 R40, desc[UR52][R40.64] ;  /* 0x0000003428287980 */ /* 0x000f62000c101d00 */
[----:B-1----:R-:W-:-:S03]  /*f3b0*/  ISETP.NE.AND P2, PT, R15, 0x1, PT ;  /* 0x000000010f00780c */ /* 0x002fc60003f45270 */
[----:B------:R-:W5:Y:S01]  /*f3c0*/  LD.E.128 R44, desc[UR52][R44.64] ;  /* 0x000000342c2c7980 */ /* 0x000f62000c101d00 */
[----:B------:R-:W-:Y:S02]  /*f3d0*/  SEL R3, RZ, 0xffffffff, P0 ;  /* 0xffffffffff037807 */ /* 0x000fe40000000000 */
[----:B------:R-:W-:Y:S01]  /*f3e0*/  LOP3.LUT R0, R11, 0x2, R0, 0xe2, !PT ;  /* 0x000000020b007812 */ /* 0x000fe200078ee200 */
[----:B------:R-:W5:Y:S02]  /*f3f0*/  LD.E.128 R52, desc[UR52][R52.64] ;  /* 0x0000003434347980 */ /* 0x000f64000c101d00 */
[----:B------:R-:W-:Y:S02]  /*f400*/  IMAD.SHL.U32 R3, R3, 0x4, RZ ;  /* 0x0000000403037824 */ /* 0x000fe400078e00ff */
[----:B------:R-:W5:Y:S02]  /*f410*/  LD.E.128 R56, desc[UR52][R56.64] ;  /* 0x0000003438387980 */ /* 0x000f64000c101d00 */
[----:B------:R-:W1:Y:S01]  /*f420*/  @P2 LDC R9, c[0x0][0xbec] ;  /* 0x0002fb00ff092b82 */ /* 0x000e620000000800 */
[----:B------:R-:W-:Y:S01]  /*f430*/  ISETP.GE.AND P0, PT, R188, UR10, PT ;  /* 0x0000000abc007c0c */ /* 0x000fe2000bf06270 */
[----:B------:R-:W5:Y:S04]  /*f440*/  LD.E.128 R60, desc[UR52][R60.64] ;  /* 0x000000343c3c7980 */ /* 0x000f68000c101d00 */
[----:B------:R-:W5:Y:S02]  /*f450*/  LD.E.128 R68, desc[UR52][R68.64] ;  /* 0x0000003444447980 */ /* 0x000f64000c101d00 */
[----:B------:R-:W2:Y:S01]  /*f460*/  @P2 LDC R11, c[0x0][0xbf0] ;  /* 0x0002fc00ff0b2b82 */ /* 0x000ea20000000800 */
[----:B------:R-:W-:Y:S01]  /*f470*/  LOP3.LUT R3, R3, 0x4, R0, 0xe2, !PT ;  /* 0x0000000403037812 */ /* 0x000fe200078ee200 */
[----:B------:R-:W-:Y:S01]  /*f480*/  IMAD R0, R211, 0x20, R212 ;  /* 0x00000020d3007824 */ /* 0x000fe200078e02d4 */
[----:B------:R-:W-:Y:S01]  /*f490*/  SEL R8, RZ, 0xffffffff, P0 ;  /* 0xffffffffff087807 */ /* 0x000fe20000000000 */
[----:B------:R-:W5:Y:S01]  /*f4a0*/  LD.E.128 R72, desc[UR52][R72.64] ;  /* 0x0000003448487980 */ /* 0x000f62000c101d00 */
[----:B------:R-:W-:Y:S01]  /*f4b0*/  ISETP.GE.AND P0, PT, R187, UR10, PT ;  /* 0x0000000abb007c0c */ /* 0x000fe2000bf06270 */
[----:B------:R-:W-:Y:S01]  /*f4c0*/  UIMAD UR5, UR12, UR8, URZ ;  /* 0x000000080c0572a4 */ /* 0x000fe2000f8e023f */
[----:B------:R-:W-:Y:S01]  /*f4d0*/  IADD3 R14, R0, UR44, RZ ;  /* 0x0000002c000e7c10 */ /* 0x000fe2000fffe0ff */
[----:B------:R-:W5:Y:S01]  /*f4e0*/  LD.E.128 R76, desc[UR52][R76.64] ;  /* 0x000000344c4c7980 */ /* 0x000f62000c101d00 */
[----:B------:R-:W-:Y:S01]  /*f4f0*/  SEL R0, RZ, 0xffffffff, P0 ;  /* 0xffffffffff007807 */ /* 0x000fe20000000000 */
[----:B------:R-:W-:Y:S01]  /*f500*/  UIMAD.WIDE.U32 UR6, UR45, UR8, URZ ;  /* 0x000000082d0672a5 */ /* 0x000fe2000f8e003f */
[----:B------:R-:W-:Y:S01]  /*f510*/  IMAD.SHL.U32 R8, R8, 0x8, RZ ;  /* 0x0000000808087824 */ /* 0x000fe200078e00ff */
[----:B------:R-:W-:Y:S01]  /*f520*/  UIMAD UR5, UR45, UR9, UR5 ;  /* 0x000000092d0572a4 */ /* 0x000fe2000f8e0205 */
[----:B------:R-:W5:Y:S01]  /*f530*/  LD.E.128 R80, desc[UR52][R80.64] ;  /* 0x0000003450507980 */ /* 0x000f62000c101d00 */
[----:B------:R-:W-:Y:S01]  /*f540*/  IMAD.SHL.U32 R13, R0, 0x10, RZ ;  /* 0x00000010000d7824 */ /* 0x000fe200078e00ff */
[----:B------:R-:W-:Y:S01]  /*f550*/  ULDC.64 UR8, c[0x0][0xaf0] ;  /* 0x0002bc0000087ab9 */ /* 0x000fe20000000a00 */
[----:B-1----:R-:W-:Y:S01]  /*f560*/  @P2 IMAD.HI.U32 R0, R14, R9, RZ ;  /* 0x000000090e002227 */ /* 0x002fe200078e00ff */
[----:B------:R-:W-:Y:S01]  /*f570*/  UIADD3 UR7, UR7, UR5, URZ ;  /* 0x0000000507077290 */ /* 0x000fe2000fffe03f */
[----:B------:R-:W-:Y:S01]  /*f580*/  LOP3.LUT R8, R8, 0x8, R3, 0xe2, !PT ;  /* 0x0000000808087812 */ /* 0x000fe200078ee203 */
[----:B------:R-:W-:Y:S01]  /*f590*/  UIMAD UR5, UR13, UR8, URZ ;  /* 0x000000080d0572a4 */ /* 0x000fe2000f8e023f */
[----:B------:R-:W-:Y:S01]  /*f5a0*/  IMAD.MOV.U32 R3, RZ, RZ, R14 ;  /* 0x000000ffff037224 */ /* 0x000fe200078e000e */
[----:B------:R-:W-:Y:S01]  /*f5b0*/  UIMAD.WIDE.U32 UR6, UR43, UR8, UR6 ;  /* 0x000000082b0672a5 */ /* 0x000fe2000f8e0006 */
[----:B------:R-:W5:Y:S01]  /*f5c0*/  LD.E.128 R84, desc[UR52][R84.64] ;  /* 0x0000003454547980 */ /* 0x000f62000c101d00 */
[----:B--2---:R-:W-:Y:S01]  /*f5d0*/  @P2 SHF.R.U32.HI R3, RZ, R11, R0 ;  /* 0x0000000bff032219 */ /* 0x004fe20000011600 */
[----:B------:R-:W-:Y:S01]  /*f5e0*/  UIMAD UR5, UR43, UR9, UR5 ;  /* 0x000000092b0572a4 */ /* 0x000fe2000f8e0205 */
[----:B------:R-:W-:Y:S01]  /*f5f0*/  LOP3.LUT R10, R13, 0x10, R8, 0xe2, !PT ;  /* 0x000000100d0a7812 */ /* 0x000fe200078ee208 */
[----:B------:R-:W5:Y:S01]  /*f600*/  LD.E.128 R88, desc[UR52][R88.64] ;  /* 0x0000003458587980 */ /* 0x000f62000c101d00 */
[----:B------:R-:W-:Y:S01]  /*f610*/  SHF.R.S32.HI R11, RZ, 0x1f, R3 ;  /* 0x0000001fff0b7819 */ /* 0x000fe20000011403 */
[----:B------:R-:W-:Y:S01]  /*f620*/  UIADD3 UR5, UR7, UR5, URZ ;  /* 0x0000000507057290 */ /* 0x000fe2000fffe03f */
[----:B------:R-:W-:Y:S01]  /*f630*/  ISETP.GE.AND P0, PT, R186, UR10, PT ;  /* 0x0000000aba007c0c */ /* 0x000fe2000bf06270 */
[----:B------:R-:W-:Y:S01]  /*f640*/  IMAD.U32 R8, RZ, RZ, UR6 ;  /* 0x00000006ff087e24 */ /* 0x000fe2000f8e00ff */
[----:B------:R-:W-:Y:S01]  /*f650*/  IADD3 R13, -R3, RZ, RZ ;  /* 0x000000ff030d7210 */ /* 0x000fe20007ffe1ff */
[----:B------:R-:W-:Y:S01]  /*f660*/  IMAD.U32 R9, RZ, RZ, UR7 ;  /* 0x00000007ff097e24 */ /* 0x000fe2000f8e00ff */
[----:B------:R-:W-:Y:S01]  /*f670*/  ULDC.64 UR6, c[0x0][0xae0] ;  /* 0x0002b80000067ab9 */ /* 0x000fe20000000a00 */
[----:B------:R-:W-:Y:S01]  /*f680*/  SEL R0, RZ, 0xffffffff, P0 ;  /* 0xffffffffff007807 */ /* 0x000fe20000000000 */
[----:B------:R-:W-:Y:S01]  /*f690*/  IMAD R12, R11, UR6, RZ ;  /* 0x000000060b0c7c24 */ /* 0x000fe2000f8e02ff */
[----:B------:R-:W5:Y:S01]  /*f6a0*/  LD.E.128 R92, desc[UR52][R92.64] ;  /* 0x000000345c5c7980 */ /* 0x000f62000c101d00 */
[----:B------:R-:W-:Y:S01]  /*f6b0*/  IMAD R11, R15, R13, R14 ;  /* 0x0000000d0f0b7224 */ /* 0x000fe200078e020e */
[----:B------:R-:W-:Y:S01]  /*f6c0*/  ISETP.GE.AND P0, PT, R215, UR10, PT ;  /* 0x0000000ad7007c0c */ /* 0x000fe2000bf06270 */
[----:B------:R-:W-:Y:S01]  /*f6d0*/  IMAD.U32 R9, RZ, RZ, UR5 ;  /* 0x00000005ff097e24 */ /* 0x000fe2000f8e00ff */
[----:B------:R-:W-:Y:S01]  /*f6e0*/  @!PT LDS RZ, [RZ] ;  /* 0x00000000fffff984 */ /* 0x000fe20000000800 */
[----:B------:R-:W-:Y:S01]  /*f6f0*/  @!PT LDS RZ, [RZ] ;  /* 0x00000000fffff984 */ /* 0x000fe20000000800 */
[----:B------:R-:W-:Y:S01]  /*f700*/  @!PT LDS RZ, [RZ] ;  /* 0x00000000fffff984 */ /* 0x000fe20000000800 */
[----:B------:R-:W-:Y:S01]  /*f710*/  @!PT LDS RZ, [RZ] ;  /* 0x00000000fffff984 */ /* 0x000fe20000000800 */
[----:B------:R1:W-:Y:S06]  /*f720*/  MEMBAR.ALL.CTA ;  /* 0x0000000000007992 */ /* 0x0003ec0000008000 */
[----:B-1----:R-:W1:Y:S01]  /*f730*/  FENCE.VIEW.ASYNC.S ;  /* 0x00000000000073c6 */ /* 0x002e620000000000 */
[----:B0-----:R-:W-:Y:S01]  /*f740*/  IMAD.SHL.U32 R21, R0, 0x20, RZ ;  /* 0x0000002000157824 */ /* 0x001fe200078e00ff */
[----:B------:R-:W-:Y:S01]  /*f750*/  SHF.R.S32.HI R0, RZ, 0x1f, R11 ;  /* 0x0000001fff007819 */ /* 0x000fe2000001140b */
[C---:B------:R-:W-:Y:S01]  /*f760*/  IMAD R13, R3.reuse, UR7, R12 ;  /* 0x00000007030d7c24 */ /* 0x040fe2000f8e020c */
[----:B------:R-:W-:Y:S01]  /*f770*/  ULDC UR8, c[0x0][0xa88] ;  /* 0x0002a20000087ab9 */ /* 0x000fe20000000800 */
[----:B------:R-:W-:Y:S01]  /*f780*/  IMAD.WIDE.U32 R8, R3, UR6, R8 ;  /* 0x0000000603087c25 */ /* 0x000fe2000f8e0008 */
[----:B------:R-:W-:Y:S01]  /*f790*/  ULDC.64 UR6, c[0x0][0xad8] ;  /* 0x0002b60000067ab9 */ /* 0x000fe20000000a00 */
[----:B------:R-:W-:Y:S01]  /*f7a0*/  SEL R3, RZ, 0x40, P0 ;  /* 0x00000040ff037807 */ /* 0x000fe20000000000 */
[----:B------:R-:W-:Y:S01]  /*f7b0*/  UIADD3 UR5, UR42, 0x28c20, URZ ;  /* 0x00028c202a057890 */ /* 0x000fe2000fffe03f */
[----:B------:R-:W-:Y:S01]  /*f7c0*/  IMAD.IADD R9, R9, 0x1, R13 ;  /* 0x0000000109097824 */ /* 0x000fe200078e020d */
[----:B------:R-:W-:Y:S01]  /*f7d0*/  ISETP.GE.AND P0, PT, R214, UR10, PT ;  /* 0x0000000ad6007c0c */ /* 0x000fe2000bf06270 */
[----:B------:R-:W-:Y:S01]  /*f7e0*/  IMAD R0, R0, UR6, RZ ;  /* 0x0000000600007c24 */ /* 0x000fe2000f8e02ff */
[----:B------:R-:W-:Y:S01]  /*f7f0*/  UPRMT UR5, URZ, 0x654, UR5 ;  /* 0x000006543f057896 */ /* 0x000fe20008000005 */
[----:B------:R-:W-:Y:S01]  /*f800*/  VIADD R28, R212, UR44 ;  /* 0x0000002cd41c7c36 */ /* 0x000fe20008000000 */
[----:B------:R-:W-:Y:S01]  /*f810*/  LOP3.LUT R10, R21, 0x20, R10, 0xe2, !PT ;  /* 0x00000020150a7812 */ /* 0x000fe200078ee20a */
[----:B------:R-:W-:Y:S01]  /*f820*/  IMAD R29, R15, UR8, RZ ;  /* 0x000000080f1d7c24 */ /* 0x000fe2000f8e02ff */
[----:B------:R-:W-:Y:S01]  /*f830*/  BSSY B1, `(.L_x_1747) ;  /* 0x000002e000017945 */ /* 0x000fe20003800000 */
[C---:B------:R-:W-:Y:S01]  /*f840*/  IMAD R13, R11.reuse, UR7, R0 ;  /* 0x000000070b0d7c24 */ /* 0x040fe2000f8e0200 */
[----:B------:R-:W-:Y:S01]  /*f850*/  SEL R0, RZ, 0x80, P0 ;  /* 0x00000080ff007807 */ /* 0x000fe20000000000 */
[----:B------:R-:W-:Y:S01]  /*f860*/  IMAD.WIDE.U32 R8, R11, UR6, R8 ;  /* 0x000000060b087c25 */ /* 0x000fe2000f8e0008 */
[----:B------:R-:W-:Y:S01]  /*f870*/  ISETP.GE.AND P0, PT, R28, R29, PT ;  /* 0x0000001d1c00720c */ /* 0x000fe20003f06270 */
[----:B------:R-:W-:Y:S01]  /*f880*/  ULDC.64 UR6, c[0x0][0xa80] ;  /* 0x0002a00000067ab9 */ /* 0x000fe20000000a00 */
[----:B------:R-:W-:Y:S01]  /*f890*/  LOP3.LUT R3, R10, R3, RZ, 0xfc, !PT ;  /* 0x000000030a037212 */ /* 0x000fe200078efcff */
        /* <DEDUP_REMOVED lines=39> */
.L_x_1748:
[----:B------:R-:W-:Y:S05]  /*fb10*/  BSYNC B1 ;  /* 0x0000000000017941 */ /* 0x000fea0003800000 */
.L_x_1747:
[----:B---3--:R-:W-:Y:S01]  /*fb20*/  VIADD R8, R28, 0x20 ;  /* 0x000000201c087836 */ /* 0x008fe20000000000 */
[----:B--2---:R4:W2:Y:S04]  /*fb30*/  SHFL.IDX PT, R11, R27, 0x1, 0x181f ;  /* 0x00381f001b0b7f89 */ /* 0x0048a800000e0000 */
[----:B------:R-:W-:Y:S01]  /*fb40*/  ISETP.GE.AND P0, PT, R8, R29, PT ;  /* 0x0000001d0800720c */ /* 0x000fe20003f06270 */
[----:B-1----:R4:W1:-:S12]  /*fb50*/  SHFL.IDX PT, R10, R26, 0x1, 0x181f ;  /* 0x00381f001a0a7f89 */ /* 0x00285800000e0000 */
[----:B----4-:R-:W-:Y:S05]  /*fb60*/  @P0 BRA `(.L_x_1749) ;  /* 0x0000000c00800947 */ /* 0x010fea0003800000 */
[----:B------:R-:W-:Y:S02]  /*fb70*/  ISETP.GE.AND P0, PT, R184, UR10, PT ;  /* 0x0000000ab8007c0c */ /* 0x000fe4000bf06270 */
[----:B------:R-:W-:Y:S02]  /*fb80*/  ISETP.GE.AND P5, PT, R190, UR10, PT ;  /* 0x0000000abe007c0c */ /* 0x000fe4000bfa6270 */
[----:B------:R-:W-:Y:S02]  /*fb90*/  ISETP.GE.AND P3, PT, R189, UR10, PT ;  /* 0x0000000abd007c0c */ /* 0x000fe4000bf66270 */
[----:B------:R-:W-:Y:S02]  /*fba0*/  ISETP.GE.AND P2, PT, R188, UR10, PT ;  /* 0x0000000abc007c0c */ /* 0x000fe4000bf46270 */
[----:B------:R-:W-:-:S05]  /*fbb0*/  ISETP.GE.AND P1, PT, R187, UR10, PT ;  /* 0x0000000abb007c0c */ /* 0x000fca000bf26270 */
[----:B-12---:R-:W-:Y:S02]  /*fbc0*/  @!P0 IMAD.WIDE R8, R184, 0x2, R10 ;  /* 0x00000002b8088825 */ /* 0x006fe400078e020a */
[-C--:B------:R-:W-:Y:S02]  /*fbd0*/  @!P5 LEA R12, P4, R190, R10.reuse, 0x1 ;  /* 0x0000000abe0cd211 */ /* 0x080fe400078808ff */
[----:B------:R-:W-:Y:S01]  /*fbe0*/  @!P3 LEA R14, P6, R189, R10, 0x1 ;  /* 0x0000000abd0eb211 */ /* 0x000fe200078c08ff */
[----:B-----5:R1:W-:Y:S01]  /*fbf0*/  @!P0 ST.E.128 desc[UR52][R8.64], R4 ;  /* 0x0000000408008985 */ /* 0x0203e2000c101d34 */
        /* <DEDUP_REMOVED lines=8> */
[----:B-1----:R-:W-:-:S03]  /*fc80*/  @!P1 LEA R4, P6, R187, R10, 0x1 ;  /* 0x0000000abb049211 */ /* 0x002fc600078c08ff */
        /* <DEDUP_REMOVED lines=15> */
.L_x_1745:
[----:B------:R-:W0:Y:S01]  /*fd80*/  LDC R10, c[0x0][0xbe8] ;  /* 0x0002fa00ff0a7b82 */ /* 0x000e220000000800 */
[----:B------:R-:W1:Y:S01]  /*fd90*/  S2R R6, SR_TID.X ;  /* 0x0000000000067919 */ /* 0x000e620000002100 */
[----:B------:R-:W-:Y:S01]  /*fda0*/  ULDC UR12, c[0x0][0xac8] ;  /* 0x0002b200000c7ab9 */ /* 0x000fe20000000800 */
[----:B------:R-:W-:Y:S01]  /*fdb0*/  USHF.R.S32.HI UR8, URZ, 0x1f, UR45 ;  /* 0x0000001f3f087899 */ /* 0x000fe2000801142d */
[----:B------:R-:W-:Y:S01]  /*fdc0*/  BSSY B1, `(.L_x_1750) ;  /* 0x0000031000017945 */ /* 0x000fe20003800000 */
[----:B------:R-:W-:Y:S01]  /*fdd0*/  USHF.R.S32.HI UR9, URZ, 0x1f, UR43 ;  /* 0x0000001f3f097899 */ /* 0x000fe2000801142b */
[----:B------:R-:W-:Y:S01]  /*fde0*/  ISETP.GE.AND P1, PT, R190, UR12, PT ;  /* 0x0000000cbe007c0c */ /* 0x000fe2000bf26270 */
[----:B------:R-:W-:Y:S01]  /*fdf0*/  IMAD R8, R211, 0x20, R212 ;  /* 0x00000020d3087824 */ /* 0x000fe200078e02d4 */
[----:B0-----:R-:W-:Y:S02]  /*fe00*/  ISETP.NE.AND P0, PT, R10, 0x1, PT ;  /* 0x000000010a00780c */ /* 0x001fe40003f05270 */
[----:B-1----:R-:W-:-:S11]  /*fe10*/  IADD3 R0, R6, -0x80, RZ ;  /* 0xffffff8006007810 */ /* 0x002fd60007ffe0ff */
[----:B------:R-:W0:Y:S01]  /*fe20*/  @P0 LDC R9, c[0x0][0xbec] ;  /* 0x0002fb00ff090b82 */ /* 0x000e220000000800 */
[----:B------:R-:W-:-:S07]  /*fe30*/  ISETP.GE.AND P2, PT, R0, 0x40, PT ;  /* 0x000000400000780c */ /* 0x000fce0003f46270 */
[----:B------:R-:W1:Y:S06]  /*fe40*/  @P0 LDC R11, c[0x0][0xbf0] ;  /* 0x0002fc00ff0b0b82 */ /* 0x000e6c0000000800 */
[----:B------:R-:W-:Y:S05]  /*fe50*/  @P2 BRA `(.L_x_1751) ;  /* 0x00000000009c2947 */ /* 0x000fea0003800000 */
[----:B------:R-:W2:Y:S01]  /*fe60*/  LDC R5, c[0x0][0xbe8] ;  /* 0x0002fa00ff057b82 */ /* 0x000ea20000000800 */
[----:B------:R-:W-:Y:S01]  /*fe70*/  IMAD.U32 R7, RZ, RZ, UR44 ;  /* 0x0000002cff077e24 */ /* 0x000fe2000f8e00ff */
[----:B------:R-:W-:-:S04]  /*fe80*/  ULDC UR5, c[0x0][0xa88] ;  /* 0x0002a20000057ab9 */ /* 0x000fc80000000800 */
[----:B------:R-:W-:Y:S01]  /*fe90*/  IADD3 R6, R7, -0x80, R6 ;  /* 0xffffff8007067810 */ /* 0x000fe20007ffe006 */
[----:B--2---:R-:W-:-:S05]  /*fea0*/  IMAD R3, R5, UR5, RZ ;  /* 0x0000000505037c24 */ /* 0x004fca000f8e02ff */
[----:B------:R-:W-:-:S13]  /*feb0*/  ISETP.GE.AND P2, PT, R6, R3, PT ;  /* 0x000000030600720c */ /* 0x000fda0003f46270 */
[----:B------:R-:W-:Y:S05]  /*fec0*/  @P2 BRA `(.L_x_1751) ;  /* 0x0000000000802947 */ /* 0x000fea0003800000 */
[----:B------:R-:W-:Y:S01]  /*fed0*/  ISETP.NE.AND P2, PT, R5, 0x1, PT ;  /* 0x000000010500780c */ /* 0x000fe20003f45270 */
[----:B------:R-:W-:Y:S01]  /*fee0*/  ULDC.64 UR10, c[0x0][0xb90] ;  /* 0x0002e400000a7ab9 */ /* 0x000fe20000000a00 */
[----:B------:R-:W-:Y:S01]  /*fef0*/  IMAD.MOV.U32 R4, RZ, RZ, R6 ;  /* 0x000000ffff047224 */ /* 0x000fe200078e0006 */
[----:B------:R-:W-:Y:S02]  /*ff00*/  UIMAD UR5, UR8, UR10, URZ ;  /* 0x0000000a080572a4 */ /* 0x000fe4000f8e023f */
[----:B------:R-:W-:Y:S02]  /*ff10*/  UIMAD.WIDE.U32 UR6, UR45, UR10, URZ ;  /* 0x0000000a2d0672a5 */ /* 0x000fe4000f8e003f */
[----:B------:R-:W-:-:S03]  /*ff20*/  UIMAD UR5, UR45, UR11, UR5 ;  /* 0x0000000b2d0572a4 */ /* 0x000fc6000f8e0205 */
[----:B------:R-:W-:Y:S01]  /*ff30*/  ULDC.64 UR10, c[0x0][0xb98] ;  /* 0x0002e600000a7ab9 */ /* 0x000fe20000000a00 */
[----:B------:R-:W-:Y:S02]  /*ff40*/  UIADD3 UR7, UR7, UR5, URZ ;  /* 0x0000000507077290 */ /* 0x000fe4000fffe03f */
[----:B------:R-:W2:Y:S01]  /*ff50*/  @P2 LDC R3, c[0x0][0xbec] ;  /* 0x0002fb00ff032b82 */ /* 0x000ea20000000800 */
[----:B------:R-:W-:Y:S02]  /*ff60*/  UIMAD UR5, UR9, UR10, URZ ;  /* 0x0000000a090572a4 */ /* 0x000fe4000f8e023f */
[----:B------:R-:W-:Y:S02]  /*ff70*/  UIMAD.WIDE.U32 UR6, UR43, UR10, UR6 ;  /* 0x0000000a2b0672a5 */ /* 0x000fe4000f8e0006 */
[----:B------:R-:W-:-:S03]  /*ff80*/  UIMAD UR5, UR43, UR11, UR5 ;  /* 0x0000000b2b0572a4 */ /* 0x000fc6000f8e0205 */
[----:B------:R-:W3:Y:S01]  /*ff90*/  @P2 LDC R7, c[0x0][0xbf0] ;  /* 0x0002fc00ff072b82 */ /* 0x000ee20000000800 */
[----:B------:R-:W-:Y:S01]  /*ffa0*/  ULDC.64 UR10, c[0x0][0xb88] ;  /* 0x0002e200000a7ab9 */ /* 0x000fe20000000a00 */
[----:B--2---:R-:W-:-:S05]  /*ffb0*/  @P2 IMAD.HI.U32 R0, R6, R3, RZ ;  /* 0x0000000306002227 */ /* 0x004fca00078e00ff */
[----:B---3--:R-:W-:-:S05]  /*ffc0*/  @P2 SHF.R.U32.HI R4, RZ, R7, R0 ;  /* 0x00000007ff042219 */ /* 0x008fca0000011600 */
[----:B------:R-:W-:-:S04]  /*ffd0*/  IMAD.MOV R3, RZ, RZ, -R4 ;  /* 0x000000ffff037224 */ /* 0x000fc800078e0a04 */
[----:B------:R-:W-:Y:S01]  /*ffe0*/  IMAD R3, R5, R3, R6 ;  /* 0x0000000305037224 */ /* 0x000fe200078e0206 */
[----:B------:R-:W-:Y:S01]  /*fff0*/  SHF.R.S32.HI R5, RZ, 0x1f, R4 ;  /* 0x0000001fff057819 */ /* 0x000fe20000011404 */
[----:B------:R-:W-:Y:S01]  /*10000*/  IMAD.U32 R6, RZ, RZ, UR5 ;  /* 0x00000005ff067e24 */ /* 0x000fe2000f8e00ff */
[----:B------:R-:W-:Y:S02]  /*10010*/  IADD3 R4, P2, R4, UR6, RZ ;  /* 0x0000000604047c10 */ /* 0x000fe4000ff5e0ff */
[----:B------:R-:W-:Y:S02]  /*10020*/  SHF.R.S32.HI R0, RZ, 0x1f, R3 ;  /* 0x0000001fff007819 */ /* 0x000fe40000011403 */
[----:B------:R-:W-:Y:S01]  /*10030*/  IADD3.X R5, R5, UR7, R6, P2, !PT ;  /* 0x0000000705057c10 */ /* 0x000fe200097fe406 */
[----:B------:R-:W-:Y:S02]  /*10040*/  ULDC.64 UR6, c[0x0][0xb50] ;  /* 0x0002d40000067ab9 */ /* 0x000fe40000000a00 */
[----:B------:R-:W-:-:S02]  /*10050*/  IMAD R0, R0, UR10, RZ ;  /* 0x0000000a00007c24 */ /* 0x000fc4000f8e02ff */
[----:B------:R-:W-:-:S04]  /*10060*/  IMAD.WIDE.U32 R4, R3, UR10, R4 ;  /* 0x0000000a03047c25 */ /* 0x000fc8000f8e0004 */
[----:B------:R-:W-:Y:S01]  /*10070*/  IMAD R7, R3, UR11, R0 ;  /* 0x0000000b03077c24 */ /* 0x000fe2000f8e0200 */
[----:B------:R-:W-:-:S04]  /*10080*/  LEA R6, P2, R4, UR6, 0x2 ;  /* 0x0000000604067c11 */ /* 0x000fc8000f8410ff */
[----:B------:R-:W-:-:S04]  /*10090*/  IADD3 R3, R5, R7, RZ ;  /* 0x0000000705037210 */ /* 0x000fc80007ffe0ff */
[----:B------:R-:W-:Y:S01]  /*100a0*/  LEA.HI.X R7, R4, UR7, R3, 0x2, P2 ;  /* 0x0000000704077c11 */ /* 0x000fe200090f1403 */
[----:B------:R-:W-:-:S05]  /*100b0*/  IMAD.MOV.U32 R3, RZ, RZ, -0x800000 ;  /* 0xff800000ff037424 */ /* 0x000fca00078e00ff */
[----:B------:R2:W-:Y:S02]  /*100c0*/  STG.E desc[UR52][R6.64], R3 ;  /* 0x0000000306007986 */ /* 0x0005e4000c101934 */
.L_x_1751:
[----:B------:R-:W-:Y:S05]  /*100d0*/  BSYNC B1 ;  /* 0x0000000000017941 */ /* 0x000fea0003800000 */
.L_x_1750:
[----:B--2---:R-:W-:Y:S01]  /*100e0*/  SEL R3, RZ, 0xffffffff, P1 ;  /* 0xffffffffff037807 */ /* 0x004fe20000800000 */
[----:B------:R-:W-:Y:S01]  /*100f0*/  ULDC.64 UR10, c[0x0][0xae8] ;  /* 0x0002ba00000a7ab9 */ /* 0x000fe20000000a00 */
[----:B------:R-:W-:Y:S01]  /*10100*/  ISETP.GE.AND P2, PT, R184, UR12, PT ;  /* 0x0000000cb8007c0c */ /* 0x000fe2000bf46270 */
[----:B------:R-:W-:Y:S01]  /*10110*/  UIMAD UR5, UR8, UR10, URZ ;  /* 0x0000000a080572a4 */ /* 0x000fe2000f8e023f */
[----:B------:R-:W-:Y:S01]  /*10120*/  VIADD R8, R8, UR44 ;  /* 0x0000002c08087c36 */ /* 0x000fe20008000000 */
[----:B------:R-:W-:Y:S01]  /*10130*/  ISETP.GE.AND P1, PT, R189, UR12, PT ;  /* 0x0000000cbd007c0c */ /* 0x000fe2000bf26270 */
[----:B------:R-:W-:Y:S01]  /*10140*/  IMAD.SHL.U32 R3, R3, 0x2, RZ ;  /* 0x0000000203037824 */ /* 0x000fe200078e00ff */
[----:B------:R-:W-:Y:S01]  /*10150*/  SEL R0, RZ, 0x1, P2 ;  /* 0x00000001ff007807 */ /* 0x000fe20001000000 */
[----:B------:R-:W-:Y:S01]  /*10160*/  UIMAD.WIDE.U32 UR6, UR45, UR10, URZ ;  /* 0x0000000a2d0672a5 */ /* 0x000fe2000f8e003f */
[----:B------:R-:W-:Y:S01]  /*10170*/  SEL R5, RZ, 0xffffffff, P1 ;  /* 0xffffffffff057807 */ /* 0x000fe20000800000 */
[----:B------:R-:W-:Y:S01]  /*10180*/  UIMAD UR5, UR45, UR11, UR5 ;  /* 0x0000000b2d0572a4 */ /* 0x000fe2000f8e0205 */
[----:B------:R-:W-:Y:S01]  /*10190*/  LOP3.LUT R4, R3, 0x2, R0, 0xe2, !PT ;  /* 0x0000000203047812 */ /* 0x000fe200078ee200 */
[----:B0-----:R-:W-:Y:S01]  /*101a0*/  @P0 IMAD.HI.U32 R0, R8, R9, RZ ;  /* 0x0000000908000227 */ /* 0x001fe200078e00ff */
[----:B------:R-:W-:Y:S01]  /*101b0*/  ULDC.64 UR10, c[0x0][0xaf0] ;  /* 0x0002bc00000a7ab9 */ /* 0x000fe20000000a00 */
[----:B------:R-:W-:Y:S01]  /*101c0*/  ISETP.GE.AND P1, PT, R188, UR12, PT ;  /* 0x0000000cbc007c0c */ /* 0x000fe2000bf26270 */
[----:B------:R-:W-:Y:S01]  /*101d0*/  UIADD3 UR7, UR7, UR5, URZ ;  /* 0x0000000507077290 */ /* 0x000fe2000fffe03f */
[----:B------:R-:W-:Y:S01]  /*101e0*/  IMAD.MOV.U32 R3, RZ, RZ, R8 ;  /* 0x000000ffff037224 */ /* 0x000fe200078e0008 */
[----:B------:R-:W-:Y:S01]  /*101f0*/  UIMAD UR5, UR9, UR10, URZ ;  /* 0x0000000a090572a4 */ /* 0x000fe2000f8e023f */
[----:B------:R-:W-:Y:S01]  /*10200*/  IMAD.SHL.U32 R5, R5, 0x4, RZ ;  /* 0x0000000405057824 */ /* 0x000fe200078e00ff */
[----:B-1----:R-:W-:Y:S01]  /*10210*/  @P0 SHF.R.U32.HI R3, RZ, R11, R0 ;  /* 0x0000000bff030219 */ /* 0x002fe20000011600 */
[----:B------:R-:W-:Y:S01]  /*10220*/  UIMAD.WIDE.U32 UR6, UR43, UR10, UR6 ;  /* 0x0000000a2b0672a5 */ /* 0x000fe2000f8e0006 */
[----:B------:R-:W-:Y:S01]  /*10230*/  SEL R0, RZ, 0xffffffff, P1 ;  /* 0xffffffffff007807 */ /* 0x000fe20000800000 */
[----:B------:R-:W-:Y:S01]  /*10240*/  UIMAD UR5, UR43, UR11, UR5 ;  /* 0x0000000b2b0572a4 */ /* 0x000fe2000f8e0205 */
[----:B------:R-:W-:Y:S01]  /*10250*/  LOP3.LUT R4, R5, 0x4, R4, 0xe2, !PT ;  /* 0x0000000405047812 */ /* 0x000fe200078ee204 */
[--C-:B------:R-:W-:Y:S01]  /*10260*/  IMAD.MOV R7, RZ, RZ, -R3.reuse ;  /* 0x000000ffff077224 */ /* 0x100fe200078e0a03 */
[----:B------:R-:W-:Y:S01]  /*10270*/  SHF.L.U32 R11, R0, 0x3, RZ ;  /* 0x00000003000b7819 */ /* 0x000fe200000006ff */
[----:B------:R-:W-:Y:S01]  /*10280*/  UIADD3 UR5, UR7, UR5, URZ ;  /* 0x0000000507057290 */ /* 0x000fe2000fffe03f */
[----:B------:R-:W-:Y:S01]  /*10290*/  SHF.R.S32.HI R0, RZ, 0x1f, R3 ;  /* 0x0000001fff007819 */ /* 0x000fe20000011403 */
[----:B------:R-:W-:Y:S01]  /*102a0*/  IMAD.U32 R5, RZ, RZ, UR7 ;  /* 0x00000007ff057e24 */ /* 0x000fe2000f8e00ff */
[----:B------:R-:W-:Y:S01]  /*102b0*/  LOP3.LUT R11, R11, 0x8, R4, 0xe2, !PT ;  /* 0x000000080b0b7812 */ /* 0x000fe200078ee204 */
[----:B------:R-:W-:Y:S01]  /*102c0*/  IMAD.U32 R4, RZ, RZ, UR6 ;  /* 0x00000006ff047e24 */ /* 0x000fe2000f8e00ff */
[----:B------:R-:W-:Y:S01]  /*102d0*/  ULDC.64 UR6, c[0x0][0xae0] ;  /* 0x0002b80000067ab9 */ /* 0x000fe20000000a00 */
[----:B------:R-:W-:Y:S01]  /*102e0*/  IMAD R7, R10, R7, R8 ;  /* 0x000000070a077224 */ /* 0x000fe200078e0208 */
[----:B------:R-:W-:Y:S01]  /*102f0*/  ISETP.GE.AND P1, PT, R187, UR12, PT ;  /* 0x0000000cbb007c0c */ /* 0x000fe2000bf26270 */
[----:B------:R-:W-:Y:S01]  /*10300*/  IMAD.U32 R5, RZ, RZ, UR5 ;  /* 0x00000005ff057e24 */ /* 0x000fe2000f8e00ff */
[----:B------:R-:W-:Y:S01]  /*10310*/  ISETP.GE.AND P0, PT, R186, UR12, PT ;  /* 0x0000000cba007c0c */ /* 0x000fe2000bf06270 */
[----:B------:R-:W-:Y:S01]  /*10320*/  IMAD R6, R0, UR6, RZ ;  /* 0x0000000600067c24 */ /* 0x000fe2000f8e02ff */
[----:B------:R-:W-:Y:S01]  /*10330*/  SHF.R.S32.HI R0, RZ, 0x1f, R7 ;  /* 0x0000001fff007819 */ /* 0x000fe20000011407 */
[C---:B------:R-:W-:Y:S01]  /*10340*/  IMAD.WIDE.U32 R4, R3.reuse, UR6, R4 ;  /* 0x0000000603047c25 */ /* 0x040fe2000f8e0004 */
[----:B------:R-:W-:Y:S01]  /*10350*/  SEL R8, RZ, 0xffffffff, P1 ;  /* 0xffffffffff087807 */ /* 0x000fe20000800000 */
[----:B------:R-:W-:Y:S01]  /*10360*/  ULDC UR5, c[0x0][0xa88] ;  /* 0x0002a20000057ab9 */ /* 0x000fe20000000800 */
[----:B------:R-:W-:Y:S01]  /*10370*/  SEL R12, RZ, 0xffffffff, P0 ;  /* 0xffffffffff0c7807 */ /* 0x000fe20000000000 */
[----:B------:R-:W-:Y:S01]  /*10380*/  IMAD R9, R3, UR7, R6 ;  /* 0x0000000703097c24 */ /* 0x000fe2000f8e0206 */
[----:B------:R-:W-:Y:S01]  /*10390*/  ULDC.64 UR6, c[0x0][0xad8] ;  /* 0x0002b60000067ab9 */ /* 0x000fe20000000a00 */
[----:B------:R-:W-:Y:S01]  /*103a0*/  VIADD R26, R212, UR44 ;  /* 0x0000002cd41a7c36 */ /* 0x000fe20008000000 */
[----:B------:R-:W-:Y:S01]  /*103b0*/  ISETP.GE.AND P0, PT, R215, UR12, PT ;  /* 0x0000000cd7007c0c */ /* 0x000fe2000bf06270 */
[----:B------:R-:W-:Y:S01]  /*103c0*/  IMAD R0, R0, UR6, RZ ;  /* 0x0000000600007c24 */ /* 0x000fe2000f8e02ff */
[----:B------:R-:W-:Y:S01]  /*103d0*/  SHF.L.U32 R12, R12, 0x5, RZ ;  /* 0x000000050c0c7819 */ /* 0x000fe200000006ff */
[----:B------:R-:W-:Y:S01]  /*103e0*/  IMAD.IADD R5, R5, 0x1, R9 ;  /* 0x0000000105057824 */ /* 0x000fe200078e0209 */
[----:B------:R-:W-:Y:S01]  /*103f0*/  ISETP.GE.AND P2, PT, R214, UR12, PT ;  /* 0x0000000cd6007c0c */ /* 0x000fe2000bf46270 */
[----:B------:R-:W-:Y:S01]  /*10400*/  IMAD R25, R10, UR5, RZ ;  /* 0x000000050a197c24 */ /* 0x000fe2000f8e02ff */
[----:B------:R-:W-:Y:S01]  /*10410*/  BSSY B1, `(.L_x_1752) ;  /* 0x0000031000017945 */ /* 0x000fe20003800000 */
[----:B------:R-:W-:-:S02]  /*10420*/  IMAD.SHL.U32 R8, R8, 0x10, RZ ;  /* 0x0000001008087824 */ /* 0x000fc400078e00ff */
[C---:B------:R-:W-:Y:S01]  /*10430*/  IMAD R3, R7.reuse, UR7, R0 ;  /* 0x0000000707037c24 */ /* 0x040fe2000f8e0200 */
[----:B------:R-:W-:Y:S01]  /*10440*/  SEL R0, RZ, 0x40, P0 ;  /* 0x00000040ff007807 */ /* 0x000fe20000000000 */
[----:B------:R-:W-:Y:S01]  /*10450*/  IMAD.WIDE.U32 R4, R7, UR6, R4 ;  /* 0x0000000607047c25 */ /* 0x000fe2000f8e0004 */
[----:B------:R-:W-:Y:S01]  /*10460*/  ISETP.GE.AND P0, PT, R26, R25, PT ;  /* 0x000000191a00720c */ /* 0x000fe20003f06270 */
[----:B------:R-:W-:Y:S01]  /*10470*/  ULDC.64 UR6, c[0x0][0xa80] ;  /* 0x0002a00000067ab9 */ /* 0x000fe20000000a00 */
[----:B------:R-:W-:Y:S01]  /*10480*/  LOP3.LUT R11, R8, 0x10, R11, 0xe2, !PT ;  /* 0x00000010080b7812 */ /* 0x000fe200078ee20b */
[----:B------:R-:W-:Y:S01]  /*10490*/  IMAD.IADD R3, R5, 0x1, R3 ;  /* 0x0000000105037824 */ /* 0x000fe200078e0203 */
[----:B------:R-:W-:Y:S02]  /*104a0*/  LEA R20, P1, R4, UR6, 0x1 ;  /* 0x0000000604147c11 */ /* 0x000fe4000f8208ff */
[----:B------:R-:W-:Y:S02]  /*104b0*/  LOP3.LUT R11, R12, 0x20, R11, 0xe2, !PT ;  /* 0x000000200c0b7812 */ /* 0x000fe400078ee20b */
[----:B------:R-:W-:Y:S01]  /*104c0*/  LEA.HI.X R3, R4, UR7, R3, 0x1, P1 ;  /* 0x0000000704037c11 */ /* 0x000fe200088f0c03 */
[----:B------:R0:W1:Y:S01]  /*104d0*/  SHFL.IDX PT, R6, R20, RZ, 0x181f ;  /* 0x00181fff14067589 */ /* 0x00006200000e0000 */
[----:B------:R-:W-:-:S02]  /*104e0*/  LOP3.LUT R21, R11, R0, RZ, 0xfc, !PT ;  /* 0x000000000b157212 */ /* 0x000fc400078efcff */
[----:B------:R-:W-:Y:S01]  /*104f0*/  SEL R0, RZ, 0x80, P2 ;  /* 0x00000080ff007807 */ /* 0x000fe20001000000 */
[----:B------:R0:W2:Y:S03]  /*10500*/  SHFL.IDX PT, R7, R3, RZ, 0x181f ;  /* 0x00181fff03077589 */ /* 0x0000a600000e0000 */
        /* <DEDUP_REMOVED lines=33> */
.L_x_1753:
[----:B------:R-:W-:Y:S05]  /*10720*/  BSYNC B1 ;  /* 0x0000000000017941 */ /* 0x000fea0003800000 */
.L_x_1752:
        /* <DEDUP_REMOVED lines=36> */
.L_x_1749:
[----:B------:R-:W-:Y:S05]  /*10970*/  BSYNC B0 ;  /* 0x0000000000007941 */ /* 0x000fea0003800000 */
.L_x_1744:
[----:B------:R-:W-:Y:S02]  /*10980*/  ULDC UR5, c[0x0][0xc38] ;  /* 0x00030e0000057ab9 */ /* 0x000fe40000000800 */
[----:B------:R-:W-:-:S06]  /*10990*/  UISETP.GE.AND UP0, UPT, UR4, UR5, UPT ;  /* 0x000000050400728c */ /* 0x000fcc000bf06270 */
[----:B------:R-:W-:-:S13]  /*109a0*/  PLOP3.LUT P0, PT, PT, PT, UP0, 0x80, 0x0 ;  /* 0x000000000000781c */ /* 0x000fda0003f0f008 */
[----:B------:R-:W-:Y:S05]  /*109b0*/  @!P0 BRA `(.L_x_1754) ;  /* 0xffffff04005c8947 */ /* 0x000fea000383ffff */
[----:B------:R-:W-:Y:S05]  /*109c0*/  EXIT ;  /* 0x000000000000794d */ /* 0x000fea0003800000 */
.L_x_1638:
[----:B------:R-:W-:-:S08]  /*109d0*/  NOP ;  /* 0x0000000000007918 */ /* 0x000fd00000000000 */
[----:B------:R-:W0:-:S00]  /*109e0*/  USETMAXREG.DEALLOC.CTAPOOL 0x28 ;  /* 0x00000028000079c8 */ /* 0x000e0000080e0500 */
[----:B0-----:R-:W-:-:S06]  /*109f0*/  LOP3.LUT R2, R2, 0x3, RZ, 0xc0, !PT ;  /* 0x0000000302027812 */ /* 0x001fcc00078ec0ff */
[----:B------:R-:W0:Y:S01]  /*10a00*/  S2UR UR10, SR_CTAID.X ;  /* 0x00000000000a79c3 */ /* 0x000e220000002500 */
[----:B------:R-:W-:Y:S01]  /*10a10*/  LOP3.LUT R16, R16, 0xffffdfff, RZ, 0xc0, !PT ;  /* 0xffffdfff10107812 */ /* 0x000fe200078ec0ff */
[----:B------:R-:W-:Y:S01]  /*10a20*/  STL [R1+0x4], RZ ;  /* 0x000004ff01007387 */ /* 0x000fe20000100800 */
[----:B------:R-:W-:Y:S01]  /*10a30*/  IMAD.MOV.U32 R18, RZ, RZ, RZ ;  /* 0x000000ffff127224 */ /* 0x000fe200078e00ff */
[----:B------:R-:W-:Y:S02]  /*10a40*/  MOV R22, 0x1 ;  /* 0x0000000100167802 */ /* 0x000fe40000000f00 */
[----:B------:R1:W2:Y:S02]  /*10a50*/  SHFL.IDX PT, R3, R2, RZ, 0x1f ;  /* 0x00001fff02037589 */ /* 0x0002a400000e0000 */
[----:B-1----:R-:W0:Y:S01]  /*10a60*/  LDC R2, c[0x0][0xc38] ;  /* 0x00030e00ff027b82 */ /* 0x002e220000000800 */
[----:B--2---:R-:W-:-:S13]  /*10a70*/  ISETP.NE.AND P0, PT, R3, RZ, PT ;  /* 0x000000ff0300720c */ /* 0x004fda0003f05270 */
[----:B------:R-:W-:Y:S01]  /*10a80*/  @P0 LOP3.LUT R16, R16, 0x2000, RZ, 0xfc, !PT ;  /* 0x0000200010100812 */ /* 0x000fe200078efcff */
[----:B------:R-:W-:Y:S06]  /*10a90*/  @P0 BAR.ARV 0x4, 0x180 ;  /* 0x0106000000000b1d */ /* 0x000fec0000002000 */
[----:B0-----:R-:W-:-:S13]  /*10aa0*/  ISETP.LE.AND P0, PT, R2, UR10, PT ;  /* 0x0000000a02007c0c */ /* 0x001fda000bf03270 */
[----:B------:R-:W-:Y:S05]  /*10ab0*/  @P0 BRA `(.L_x_1755) ;  /* 0x0000003c009c0947 */ /* 0x000fea0003800000 */
[----:B------:R-:W-:Y:S01]  /*10ac0*/  IMAD.SHL.U32 R31, R0, 0x8, RZ ;  /* 0x00000008001f7824 */ /* 0x000fe200078e00ff */
[----:B------:R-:W-:Y:S01]  /*10ad0*/  ULDC UR4, c[0x0][0x320] ;  /* 0x0000c80000047ab9 */ /* 0x000fe20000000800 */
[----:B------:R-:W-:Y:S01]  /*10ae0*/  LOP3.LUT R16, R16, 0xffffffbf, RZ, 0xc0, !PT ;  /* 0xffffffbf10107812 */ /* 0x000fe200078ec0ff */
[----:B------:R-:W0:Y:S01]  /*10af0*/  S2UR UR8, SR_CgaCtaId ;  /* 0x00000000000879c3 */ /* 0x000e220000008800 */
[----:B------:R-:W-:Y:S01]  /*10b00*/  LOP3.LUT R10, R0, 0x7f, RZ, 0xc0, !PT ;  /* 0x0000007f000a7812 */ /* 0x000fe200078ec0ff */
[----:B------:R-:W-:Y:S01]  /*10b10*/  ULDC.64 UR6, c[0x0][0x2f0] ;  /* 0x0000bc0000067ab9 */ /* 0x000fe20000000a00 */
[----:B------:R-:W-:Y:S01]  /*10b20*/  LOP3.LUT R8, R31, 0x38, RZ, 0xc0, !PT ;  /* 0x000000381f087812 */ /* 0x000fe200078ec0ff */
[----:B------:R1:W-:Y:S01]  /*10b30*/  STL [R1+0x4], RZ ;  /* 0x000004ff01007387 */ /* 0x0003e20000100800 */
[----:B------:R-:W-:Y:S01]  /*10b40*/  SHF.R.U32.HI R36, RZ, 0x3, R10 ;  /* 0x00000003ff247819 */ /* 0x000fe2000001160a */
[----:B------:R-:W-:Y:S01]  /*10b50*/  ULDC UR9, c[0x0][0x2b8] ;  /* 0x0000ae0000097ab9 */ /* 0x000fe20000000800 */
[C---:B------:R-:W-:Y:S01]  /*10b60*/  LOP3.LUT R2, R8.reuse, 0x40, RZ, 0xfc, !PT ;  /* 0x0000004008027812 */ /* 0x040fe200078efcff */
[----:B------:R-:W-:Y:S01]  /*10b70*/  ULDC UR38, c[0x0][0x288] ;  /* 0x0000a20000267ab9 */ /* 0x000fe20000000800 */
[----:B------:R-:W-:Y:S01]  /*10b80*/  ISETP.GE.AND P0, PT, R8, UR4, PT ;  /* 0x0000000408007c0c */ /* 0x000fe2000bf06270 */
[----:B------:R-:W-:Y:S01]  /*10b90*/  ULDC UR36, c[0x0][0x448] ;  /* 0x0001120000247ab9 */ /* 0x000fe20000000800 */
[----:B------:R-:W-:Y:S01]  /*10ba0*/  ISETP.GE.AND P1, PT, R2, UR4, PT ;  /* 0x0000000402007c0c */ /* 0x000fe2000bf26270 */
[----:B------:R-:W-:Y:S01]  /*10bb0*/  IMAD.U32 R33, RZ, RZ, UR10 ;  /* 0x0000000aff217e24 */ /* 0x000fe2000f8e00ff */
[C---:B------:R-:W-:Y:S01]  /*10bc0*/  LOP3.LUT R3, R8.reuse, 0x80, RZ, 0xfc, !PT ;  /* 0x0000008008037812 */ /* 0x040fe200078efcff */
[----:B------:R-:W-:Y:S01]  /*10bd0*/  IMAD.MOV.U32 R22, RZ, RZ, 0x1 ;  /* 0x00000001ff167424 */ /* 0x000fe200078e00ff */
[----:B------:R-:W-:Y:S01]  /*10be0*/  LOP3.LUT R4, R8, 0xc0, RZ, 0xfc, !PT ;  /* 0x000000c008047812 */ /* 0x000fe200078efcff */
[----:B------:R-:W-:Y:S01]  /*10bf0*/  UIMAD UR36, UR36, UR38, URZ ;  /* 0x00000026242472a4 */ /* 0x000fe2000f8e023f */
[----:B------:R-:W-:Y:S01]  /*10c00*/  ISETP.GE.AND P3, PT, R3, UR4, PT ;  /* 0x0000000403007c0c */ /* 0x000fe2000bf66270 */
[----:B------:R-:W-:Y:S01]  /*10c10*/  ULDC UR46, c[0x0][0xc] ;  /* 0x00000300002e7ab9 */ /* 0x000fe20000000800 */
[----:B------:R-:W-:Y:S01]  /*10c20*/  ISETP.GE.AND P2, PT, R4, UR4, PT ;  /* 0x0000000404007c0c */ /* 0x000fe2000bf46270 */
[----:B------:R-:W-:Y:S01]  /*10c30*/  ULOP3.LUT UR47, UR39, 0x2, URZ, 0xfc, !UPT ;  /* 0x00000002272f7892 */ /* 0x000fe2000f8efc3f */
[----:B------:R-:W-:-:S02]  /*10c40*/  SEL R3, RZ, 0xffffffff, P1 ;  /* 0xffffffffff037807 */ /* 0x000fc40000800000 */
[----:B------:R-:W-:Y:S02]  /*10c50*/  LOP3.LUT R5, R8, 0x180, RZ, 0xfc, !PT ;  /* 0x0000018008057812 */ /* 0x000fe400078efcff */
[----:B------:R-:W-:Y:S01]  /*10c60*/  @P1 LOP3.LUT R16, R16, 0x40, RZ, 0xfc, !PT ;  /* 0x0000004010101812 */ /* 0x000fe200078efcff */
[----:B------:R-:W-:Y:S01]  /*10c70*/  IMAD.SHL.U32 R3, R3, 0x2, RZ ;  /* 0x0000000203037824 */ /* 0x000fe200078e00ff */
[----:B------:R-:W-:Y:S02]  /*10c80*/  LOP3.LUT R6, R8, 0x1c0, RZ, 0xfc, !PT ;  /* 0x000001c008067812 */ /* 0x000fe400078efcff */
[----:B------:R-:W-:Y:S02]  /*10c90*/  LOP3.LUT R16, R16, 0xffffff7f, RZ, 0xc0, !PT ;  /* 0xffffff7f10107812 */ /* 0x000fe400078ec0ff */
[----:B------:R-:W-:Y:S02]  /*10ca0*/  SEL R2, RZ, 0x1, P0 ;  /* 0x00000001ff027807 */ /* 0x000fe40000000000 */
[----:B------:R-:W-:-:S02]  /*10cb0*/  @P0 LOP3.LUT R16, R16, 0x80, RZ, 0xfc, !PT ;  /* 0x0000008010100812 */ /* 0x000fc400078efcff */
[----:B------:R-:W-:Y:S02]  /*10cc0*/  ISETP.GE.AND P1, PT, R5, UR4, PT ;  /* 0x0000000405007c0c */ /* 0x000fe4000bf26270 */
[----:B------:R-:W-:Y:S02]  /*10cd0*/  LOP3.LUT R16, R16, 0xffffffdf, RZ, 0xc0, !PT ;  /* 0xffffffdf10107812 */ /* 0x000fe400078ec0ff */
[----:B------:R-:W-:Y:S02]  /*10ce0*/  ISETP.GE.AND P0, PT, R6, UR4, PT ;  /* 0x0000000406007c0c */ /* 0x000fe4000bf06270 */
[----:B------:R-:W-:Y:S02]  /*10cf0*/  @P3 LOP3.LUT R16, R16, 0x20, RZ, 0xfc, !PT ;  /* 0x0000002010103812 */ /* 0x000fe400078efcff */
[----:B------:R-:W-:Y:S02]  /*10d00*/  LOP3.LUT R5, R8, 0x100, RZ, 0xfc, !PT ;  /* 0x0000010008057812 */ /* 0x000fe400078efcff */
[----:B------:R-:W-:-:S02]  /*10d10*/  LOP3.LUT R16, R16, 0xffffffef, RZ, 0xc0, !PT ;  /* 0xffffffef10107812 */ /* 0x000fc400078ec0ff */
[----:B------:R-:W-:Y:S02]  /*10d20*/  LOP3.LUT R6, R8, 0x140, RZ, 0xfc, !PT ;  /* 0x0000014008067812 */ /* 0x000fe400078efcff */
[----:B------:R-:W-:Y:S02]  /*10d30*/  LOP3.LUT R2, R3, 0x2, R2, 0xe2, !PT ;  /* 0x0000000203027812 */ /* 0x000fe400078ee202 */
[----:B------:R-:W-:Y:S02]  /*10d40*/  @P2 LOP3.LUT R16, R16, 0x10, RZ, 0xfc, !PT ;  /* 0x0000001010102812 */ /* 0x000fe400078efcff */
[----:B------:R-:W-:Y:S02]  /*10d50*/  SEL R3, RZ, 0x4, P3 ;  /* 0x00000004ff037807 */ /* 0x000fe40001800000 */
[----:B------:R-:W-:Y:S02]  /*10d60*/  SEL R4, RZ, 0x8, P2 ;  /* 0x00000008ff047807 */ /* 0x000fe40001000000 */
[----:B------:R-:W-:-:S02]  /*10d70*/  ISETP.GE.AND P3, PT, R5, UR4, PT ;  /* 0x0000000405007c0c */ /* 0x000fc4000bf66270 */
[----:B------:R-:W-:Y:S01]  /*10d80*/  ISETP.GE.AND P2, PT, R6, UR4, PT ;  /* 0x0000000406007c0c */ /* 0x000fe2000bf46270 */
[----:B------:R-:W-:Y:S01]  /*10d90*/  ULDC.64 UR4, c[0x0][0x418] ;  /* 0x0001060000047ab9 */ /* 0x000fe20000000a00 */
[----:B------:R-:W-:Y:S01]  /*10da0*/  LOP3.LUT R4, R4, R2, R3, 0xfe, !PT ;  /* 0x0000000204047212 */ /* 0x000fe200078efe03 */
[----:B------:R-:W-:Y:S01]  /*10db0*/  UISETP.NE.U32.AND UP0, UPT, UR4, URZ, UPT ;  /* 0x0000003f0400728c */ /* 0x000fe2000bf05070 */
[----:B------:R-:W-:Y:S02]  /*10dc0*/  LOP3.LUT R3, R31, 0x1f8, RZ, 0xc0, !PT ;  /* 0x000001f81f037812 */ /* 0x000fe400078ec0ff */
[----:B------:R-:W-:Y:S01]  /*10dd0*/  LOP3.LUT R16, R16, 0xfffffff7, RZ, 0xc0, !PT ;  /* 0xfffffff710107812 */ /* 0x000fe200078ec0ff */
[----:B------:R-:W-:Y:S01]  /*10de0*/  UISETP.NE.AND.EX UP0, UPT, UR5, URZ, UPT, UP0 ;  /* 0x0000003f0500728c */ /* 0x000fe2000bf05300 */
[----:B------:R-:W-:Y:S01]  /*10df0*/  LOP3.LUT R2, R3, 0x38, R0, 0x78, !PT ;  /* 0x0000003803027812 */ /* 0x000fe200078e7800 */
[----:B------:R-:W-:Y:S01]  /*10e00*/  IMAD.SHL.U32 R3, R0, 0x10, RZ ;  /* 0x0000001000037824 */ /* 0x000fe200078e00ff */
[----:B------:R-:W-:Y:S01]  /*10e10*/  UMOV UR5, 0x400 ;  /* 0x0000040000057882 */ /* 0x000fe20000000000 */
[----:B------:R-:W-:Y:S01]  /*10e20*/  @P3 LOP3.LUT R16, R16, 0x8, RZ, 0xfc, !PT ;  /* 0x0000000810103812 */ /* 0x000fe200078efcff */
[----:B0-----:R-:W-:Y:S01]  /*10e30*/  ULEA UR8, UR8, UR5, 0x18 ;  /* 0x0000000508087291 */ /* 0x001fe2000f8ec03f */
[----:B------:R-:W-:Y:S01]  /*10e40*/  LOP3.LUT R31, R2, 0x200, R31, 0xf8, !PT ;  /* 0x00000200021f7812 */ /* 0x000fe200078ef81f */
[----:B------:R-:W-:Y:S01]  /*10e50*/  ULDC UR4, c[0x0][0x424] ;  /* 0x0001090000047ab9 */ /* 0x000fe20000000800 */
[----:B------:R-:W-:Y:S01]  /*10e60*/  LOP3.LUT R0, R36, 0x70, R3, 0xf8, !PT ;  /* 0x0000007024007812 */ /* 0x000fe200078ef803 */
[----:B------:R-:W-:Y:S01]  /*10e70*/  USEL UR4, UR4, 0x1, UP0 ;  /* 0x0000000104047887 */ /* 0x000fe20008000000 */
[----:B------:R-:W-:Y:S01]  /*10e80*/  SEL R7, RZ, 0x40, P1 ;  /* 0x00000040ff077807 */ /* 0x000fe20000800000 */
[----:B------:R-:W-:Y:S01]  /*10e90*/  IMAD.U32 R17, RZ, RZ, UR8 ;  /* 0x00000008ff117e24 */ /* 0x000fe2000f8e00ff */
[----:B------:R-:W-:Y:S01]  /*10ea0*/  ISETP.GE.AND P1, PT, R8, UR7, PT ;  /* 0x0000000708007c0c */ /* 0x000fe2000bf26270 */
[----:B------:R-:W-:Y:S01]  /*10eb0*/  UIMAD UR37, UR4, UR6, URZ ;  /* 0x00000006042572a4 */ /* 0x000fe2000f8e023f */
[----:B------:R-:W-:Y:S01]  /*10ec0*/  LOP3.LUT R16, R16, 0xfffffffb, RZ, 0xc0, !PT ;  /* 0xfffffffb10107812 */ /* 0x000fe200078ec0ff */
[----:B------:R-:W-:Y:S01]  /*10ed0*/  IMAD R0, R31, 0x2, R17 ;  /* 0x000000021f007824 */ /* 0x000fe200078e0211 */
[----:B------:R-:W-:Y:S01]  /*10ee0*/  SEL R5, RZ, 0x10, P3 ;  /* 0x00000010ff057807 */ /* 0x000fe20001800000 */
[----:B------:R-:W-:Y:S01]  /*10ef0*/  UIADD3 UR4, UR37, 0x3f, URZ ;  /* 0x0000003f25047890 */ /* 0x000fe2000fffe03f */
[----:B------:R-:W-:Y:S01]  /*10f00*/  SEL R6, RZ, 0x20, P2 ;  /* 0x00000020ff067807 */ /* 0x000fe20001000000 */
[----:B------:R-:W-:Y:S01]  /*10f10*/  UIADD3 UR48, UR37, 0x1, -UR38 ;  /* 0x0000000125307890 */ /* 0x000fe2000fffe826 */
[----:B------:R1:W-:Y:S01]  /*10f20*/  STL [R1+0x8], R0 ;  /* 0x0000080001007387 */ /* 0x0003e20000100800 */
[----:B------:R-:W-:Y:S01]  /*10f30*/  @P2 LOP3.LUT R16, R16, 0x4, RZ, 0xfc, !PT ;  /* 0x0000000410102812 */ /* 0x000fe200078efcff */
[----:B------:R-:W-:Y:S01]  /*10f40*/  USHF.R.S32.HI UR5, URZ, 0x1f, UR4 ;  /* 0x0000001f3f057899 */ /* 0x000fe20008011404 */
[----:B------:R-:W-:Y:S01]  /*10f50*/  LOP3.LUT R4, R6, R4, R5, 0xfe, !PT ;  /* 0x0000000406047212 */ /* 0x000fe200078efe05 */
[----:B------:R-:W-:Y:S01]  /*10f60*/  UIADD3 UR38, UR37, -UR38, URZ ;  /* 0x8000002625267290 */ /* 0x000fe2000fffe03f */
[----:B------:R-:W-:Y:S01]  /*10f70*/  SEL R9, RZ, 0x80, P0 ;  /* 0x00000080ff097807 */ /* 0x000fe20000000000 */
[----:B------:R-:W-:Y:S01]  /*10f80*/  ULEA.HI UR5, UR5, UR4, URZ, 0x6 ;  /* 0x0000000405057291 */ /* 0x000fe2000f8f303f */
[----:B------:R-:W-:-:S02]  /*10f90*/  ISETP.GE.AND P0, PT, R8, UR9, PT ;  /* 0x0000000908007c0c */ /* 0x000fc4000bf06270 */
[----:B------:R-:W-:Y:S01]  /*10fa0*/  LOP3.LUT R4, R4, R7, RZ, 0xfc, !PT ;  /* 0x0000000704047212 */ /* 0x000fe200078efcff */
[----:B------:R-:W-:Y:S01]  /*10fb0*/  USHF.R.S32.HI UR40, URZ, 0x6, UR5 ;  /* 0x000000063f287899 */ /* 0x000fe20008011405 */
[----:B------:R-:W-:Y:S02]  /*10fc0*/  LOP3.LUT R16, R16, 0xfffffffd, RZ, 0xc0, !PT ;  /* 0xfffffffd10107812 */ /* 0x000fe400078ec0ff */
[----:B------:R-:W-:Y:S02]  /*10fd0*/  LOP3.LUT R32, R4, R9, RZ, 0xfc, !PT ;  /* 0x0000000904207212 */ /* 0x000fe400078efcff */
[----:B------:R-:W-:Y:S02]  /*10fe0*/  @P1 LOP3.LUT R16, R16, 0x2, RZ, 0xfc, !PT ;  /* 0x0000000210101812 */ /* 0x000fe400078efcff */
[----:B------:R-:W-:Y:S02]  /*10ff0*/  LOP3.LUT R28, R4, 0x40, RZ, 0xc0, !PT ;  /* 0x00000040041c7812 */ /* 0x000fe400078ec0ff */
[----:B------:R-:W-:-:S02]  /*11000*/  LOP3.LUT R26, R32, 0x80, RZ, 0xc0, !PT ;  /* 0x00000080201a7812 */ /* 0x000fc400078ec0ff */
[----:B------:R-:W-:Y:S02]  /*11010*/  LOP3.LUT R16, R16, 0xffffefff, RZ, 0xc0, !PT ;  /* 0xffffefff10107812 */ /* 0x000fe400078ec0ff */
[----:B------:R-:W-:Y:S02]  /*11020*/  MOV R18, RZ ;  /* 0x000000ff00127202 */ /* 0x000fe40000000f00 */
[----:B------:R-:W-:Y:S02]  /*11030*/  SHF.R.U32.HI R28, RZ, 0x2, R28 ;  /* 0x00000002ff1c7819 */ /* 0x000fe4000001161c */
[----:B------:R-:W-:Y:S02]  /*11040*/  SHF.R.U32.HI R26, RZ, 0x3, R26 ;  /* 0x00000003ff1a7819 */ /* 0x000fe4000001161a */
[----:B-1----:R-:W-:-:S07]  /*11050*/  @P0 LOP3.LUT R16, R16, 0x1000, RZ, 0xfc, !PT ;  /* 0x0000100010100812 */ /* 0x002fce00078efcff */
.L_x_1810:
[----:B------:R-:W-:Y:S01]  /*11060*/  ULDC UR7, c[0x0][0xc60] ;  /* 0x0003180000077ab9 */ /* 0x000fe20000000800 */
[C---:B------:R-:W-:Y:S01]  /*11070*/  R2UR UR41, R33.reuse ;  /* 0x00000000212972ca */ /* 0x040fe200000e0000 */
[----:B------:R-:W-:Y:S01]  /*11080*/  UISETP.NE.AND UP0, UPT, UR7, 0x1, UPT ;  /* 0x000000010700788c */ /* 0x000fe2000bf05270 */
[----:B------:R-:W-:-:S10]  /*11090*/  R2UR UR6, R33 ;  /* 0x00000000210672ca */ /* 0x000fd400000e0000 */
        /* <DEDUP_REMOVED lines=9> */
[----:B012--5:R-:W-:Y:S05]  /*11130*/  @P0 BRA `(.L_x_1756) ;  /* 0x0000000000200947 */ /* 0x027fea0003800000 */
        /* <DEDUP_REMOVED lines=8> */
.L_x_1756:
[----:B------:R-:W-:Y:S01]  /*111c0*/  ULDC UR8, c[0x0][0xc54] ;  /* 0x0003150000087ab9 */ /* 0x000fe20000000800 */
[----:B------:R-:W-:Y:S01]  /*111d0*/  UMOV UR6, UR7 ;  /* 0x0000000700067c82 */ /* 0x000fe20008000000 */
[----:B------:R-:W-:-:S11]  /*111e0*/  UISETP.NE.AND UP0, UPT, UR8, 0x1, UPT ;  /* 0x000000010800788c */ /* 0x000fd6000bf05270 */
[----:B------:R-:W-:Y:S02]  /*111f0*/  @UP0 ULDC.64 UR10, c[0x0][0xc58] ;  /* 0x00031600000a0ab9 */ /* 0x000fe40000000a00 */
[----:B------:R-:W-:-:S04]  /*11200*/  UIMAD.WIDE.U32 UR4, UR7, UR10, URZ ;  /* 0x0000000a070472a5 */ /* 0x000fc8000f8e003f */
[----:B------:R-:W-:-:S04]  /*11210*/  @UP0 USHF.R.U32.HI UR6, URZ, UR11, UR5 ;  /* 0x0000000b3f060299 */ /* 0x000fc80008011605 */
[----:B------:R-:W-:-:S12]  /*11220*/  UIMAD UR4, UR6, UR8, URZ ;  /* 0x00000008060472a4 */ /* 0x000fd8000f8e023f */
.L_x_1757:
[----:B------:R-:W-:Y:S01]  /*11230*/  ULDC UR5, c[0x0][0xc48] ;  /* 0x0003120000057ab9 */ /* 0x000fe20000000800 */
[----:B------:R-:W-:Y:S01]  /*11240*/  ULDC.64 UR8, c[0x0][0xa28] ;  /* 0x00028a0000087ab9 */ /* 0x000fe20000000a00 */
[----:B------:R-:W-:Y:S01]  /*11250*/  UISETP.NE.AND UP1, UPT, UR5, 0x1, UPT ;  /* 0x000000010500788c */ /* 0x000fe2000bf25270 */
[----:B------:R-:W-:Y:S01]  /*11260*/  IMAD.MOV.U32 R30, RZ, RZ, RZ ;  /* 0x000000ffff1e7224 */ /* 0x000fe200078e00ff */
[----:B------:R-:W-:Y:S02]  /*11270*/  UIADD3 UR4, UR7, -UR4, URZ ;  /* 0x8000000407047290 */ /* 0x000fe4000fffe03f */
[----:B------:R-:W-:Y:S01]  /*11280*/  UISETP.NE.U32.AND UP0, UPT, UR8, URZ, UPT ;  /* 0x0000003f0800728c */ /* 0x000fe2000bf05070 */
[----:B------:R-:W-:Y:S02]  /*11290*/  ULDC UR5, c[0x0][0xc54] ;  /* 0x0003150000057ab9 */ /* 0x000fe40000000800 */
[----:B------:R-:W-:Y:S02]  /*112a0*/  UIMAD UR41, UR41, UR5, UR4 ;  /* 0x00000005292972a4 */ /* 0x000fe4000f8e0204 */
[----:B------:R-:W-:-:S02]  /*112b0*/  UISETP.NE.AND.EX UP0, UPT, UR9, URZ, UPT, UP0 ;  /* 0x0000003f0900728c */ /* 0x000fc4000bf05300 */
[----:B------:R-:W-:Y:S01]  /*112c0*/  @UP1 ULDC UR4, c[0x0][0xc4c] ;  /* 0x0003130000041ab9 */ /* 0x000fe20000000800 */
[----:B------:R-:W-:Y:S01]  /*112d0*/  @UP1 ULDC UR7, c[0x0][0xc50] ;  /* 0x0003140000071ab9 */ /* 0x000fe20000000800 */
[----:B------:R-:W-:Y:S02]  /*112e0*/  UIMAD.WIDE.U32 UR4, UR41, UR4, URZ ;  /* 0x00000004290472a5 */ /* 0x000fe4000f8e003f */
[----:B------:R-:W-:Y:S01]  /*112f0*/  UMOV UR42, UR41 ;  /* 0x00000029002a7c82 */ /* 0x000fe20008000000 */
[----:B------:R-:W-:Y:S01]  /*11300*/  ULOP3.LUT UR6, UR6, 0x3ffffff, URZ, 0x3c, !UPT ;  /* 0x03ffffff06067892 */ /* 0x000fe2000f8e3c3f */
[----:B------:R-:W-:Y:S01]  /*11310*/  PLOP3.LUT P0, PT, PT, PT, UP0, 0x80, 0x0 ;  /* 0x000000000000781c */ /* 0x000fe20003f0f008 */
[----:B------:R-:W-:-:S03]  /*11320*/  @UP1 USHF.R.U32.HI UR42, URZ, UR7, UR5 ;  /* 0x000000073f2a1299 */ /* 0x000fc60008011605 */
[----:B------:R-:W-:Y:S02]  /*11330*/  @UP0 ULDC.64 UR4, c[0x0][0xa28] ;  /* 0x00028a0000040ab9 */ /* 0x000fe40000000a00 */
[----:B------:R-:W-:-:S06]  /*11340*/  @UP0 UIMAD.WIDE UR4, UR42, 0x4, UR4 ;  /* 0x000000042a0408a5 */ /* 0x000fcc000f8e0204 */
[----:B------:R-:W-:Y:S01]  /*11350*/  IMAD.U32 R3, RZ, RZ, UR5 ;  /* 0x00000005ff037e24 */ /* 0x000fe2000f8e00ff */
[----:B------:R-:W-:Y:S01]  /*11360*/  ULDC UR5, c[0x0][0x448] ;  /* 0x0001120000057ab9 */ /* 0x000fe20000000800 */
[----:B------:R-:W-:Y:S01]  /*11370*/  IMAD.U32 R2, RZ, RZ, UR4 ;  /* 0x00000004ff027e24 */ /* 0x000fe2000f8e00ff */
[----:B------:R-:W-:Y:S01]  /*11380*/  ULDC UR4, c[0x0][0xc3c] ;  /* 0x00030f0000047ab9 */ /* 0x000fe20000000800 */
[----:B------:R-:W-:Y:S02]  /*11390*/  UISETP.NE.AND UP2, UPT, UR5, 0x1, UPT ;  /* 0x000000010500788c */ /* 0x000fe4000bf45270 */
[----:B------:R-:W-:Y:S01]  /*113a0*/  UIADD3 UR6, UR6, UR4, URZ ;  /* 0x0000000406067290 */ /* 0x000fe2000fffe03f */
[----:B------:R0:W5:Y:S01]  /*113b0*/  @P0 LDG.E R30, desc[UR52][R2.64] ;  /* 0x00000034021e0981 */ /* 0x000162000c1e1900 */
[----:B------:R-:W-:Y:S02]  /*113c0*/  UP2UR UR49, UPR, URZ, 0x4 ;  /* 0x000000043f317883 */ /* 0x000fe40008000000 */
[----:B------:R-:W-:-:S04]  /*113d0*/  USHF.L.U32 UR43, UR6, 0x6, URZ ;  /* 0x00000006062b7899 */ /* 0x000fc8000800063f */
[----:B------:R-:W-:Y:S01]  /*113e0*/  UIADD3 UR6, UR43, 0x3f, URZ ;  /* 0x0000003f2b067890 */ /* 0x000fe2000fffe03f */
[----:B------:R-:W-:Y:S01]  /*113f0*/  @UP2 ULDC UR4, c[0x0][0x44c] ;  /* 0x0001130000042ab9 */ /* 0x000fe20000000800 */
[----:B------:R-:W-:Y:S02]  /*11400*/  @UP2 ULDC UR7, c[0x0][0x450] ;  /* 0x0001140000072ab9 */ /* 0x000fe40000000800 */
[----:B------:R-:W-:-:S04]  /*11410*/  UIMAD.WIDE.U32 UR4, UR6, UR4, URZ ;  /* 0x00000004060472a5 */ /* 0x000fc8000f8e003f */
[----:B------:R-:W-:-:S03]  /*11420*/  @UP2 USHF.R.U32.HI UR6, URZ, UR7, UR5 ;  /* 0x000000073f062299 */ /* 0x000fc60008011605 */
[----:B------:R-:W-:Y:S01]  /*11430*/  ULDC.64 UR4, c[0x0][0x9e0] ;  /* 0x0002780000047ab9 */ /* 0x000fe20000000a00 */
[----:B------:R-:W-:Y:S02]  /*11440*/  UIADD3 UR6, UR48, UR6, URZ ;  /* 0x0000000630067290 */ /* 0x000fe4000fffe03f */
[----:B------:R-:W-:Y:S02]  /*11450*/  UISETP.GE.AND UP0, UPT, UR5, 0x1, UPT ;  /* 0x000000010500788c */ /* 0x000fe4000bf06270 */
[----:B------:R-:W-:-:S04]  /*11460*/  UIADD3 UR4, UR6, UR4, URZ ;  /* 0x0000000406047290 */ /* 0x000fc8000fffe03f */
[----:B------:R-:W-:-:S13]  /*11470*/  PLOP3.LUT P0, PT, PT, PT, UP0, 0x40, 0x0 ;  /* 0x000000000000781c */ /* 0x000fda0003f0e808 */
[----:B0-----:R-:W-:Y:S05]  /*11480*/  @P0 BRA `(.L_x_1758) ;  /* 0x0000000000440947 */ /* 0x001fea0003800000 */
        /* <DEDUP_REMOVED lines=10> */
.L_x_1759:
[----:B------:R-:W-:-:S11]  /*11530*/  UISETP.NE.AND UP1, UPT, UR5, 0x1, UPT ;  /* 0x000000010500788c */ /* 0x000fd6000bf25270 */
[----:B------:R-:W-:Y:S02]  /*11540*/  @UP1 ULDC.64 UR10, c[0x0][0x9e8] ;  /* 0x00027a00000a1ab9 */ /* 0x000fe40000000a00 */
[----:B------:R-:W-:-:S04]  /*11550*/  UIMAD.WIDE.U32 UR6, UR8, UR10, URZ ;  /* 0x0000000a080672a5 */ /* 0x000fc8000f8e003f */
[----:B------:R-:W-:-:S12]  /*11560*/  @UP1 USHF.R.U32.HI UR8, URZ, UR11, UR7 ;  /* 0x0000000b3f081299 */ /* 0x000fd80008011607 */
.L_x_1760:
[----:B------:R-:W-:-:S04]  /*11570*/  UIMAD UR8, UR8, UR5, UR5 ;  /* 0x00000005080872a4 */ /* 0x000fc8000f8e0205 */
[----:B------:R-:W-:-:S04]  /*11580*/  UISETP.LT.AND UP1, UPT, UR4, UR8, UPT ;  /* 0x000000080400728c */ /* 0x000fc8000bf21270 */
[----:B------:R-:W-:-:S12]  /*11590*/  USEL UR4, UR4, UR8, UP1 ;  /* 0x0000000804047287 */ /* 0x000fd80008800000 */
.L_x_1758:
[----:B------:R-:W-:Y:S01]  /*115a0*/  UISETP.NE.AND UP1, UPT, UR49, URZ, UPT ;  /* 0x0000003f3100728c */ /* 0x000fe2000bf25270 */
[----:B------:R-:W-:Y:S01]  /*115b0*/  PLOP3.LUT P0, PT, PT, PT, UP0, 0x40, 0x0 ;  /* 0x000000000000781c */ /* 0x000fe20003f0e808 */
[----:B------:R-:W-:-:S04]  /*115c0*/  UIADD3 UR4, UR4, 0x3f, URZ ;  /* 0x0000003f04047890 */ /* 0x000fc8000fffe03f */
[----:B------:R-:W-:-:S04]  /*115d0*/  USHF.R.S32.HI UR8, URZ, 0x1f, UR4 ;  /* 0x0000001f3f087899 */ /* 0x000fc80008011404 */
[----:B------:R-:W-:Y:S01]  /*115e0*/  ULEA.HI UR8, UR8, UR4, URZ, 0x6 ;  /* 0x0000000408087291 */ /* 0x000fe2000f8f303f */
[----:B------:R-:W-:Y:S01]  /*115f0*/  @UP1 ULDC UR6, c[0x0][0x44c] ;  /* 0x0001130000061ab9 */ /* 0x000fe20000000800 */
[----:B------:R-:W-:Y:S01]  /*11600*/  @UP1 ULDC UR9, c[0x0][0x450] ;  /* 0x0001140000091ab9 */ /* 0x000fe20000000800 */
[----:B------:R-:W-:Y:S02]  /*11610*/  UIMAD.WIDE.U32 UR6, UR43, UR6, URZ ;  /* 0x000000062b0672a5 */ /* 0x000fe4000f8e003f */
[----:B------:R-:W-:Y:S01]  /*11620*/  UMOV UR4, UR43 ;  /* 0x0000002b00047c82 */ /* 0x000fe20008000000 */
[----:B------:R-:W-:Y:S02]  /*11630*/  USHF.R.S32.HI UR8, URZ, 0x6, UR8 ;  /* 0x000000063f087899 */ /* 0x000fe40008011408 */
[----:B------:R-:W-:Y:S02]  /*11640*/  @UP1 USHF.R.U32.HI UR4, URZ, UR9, UR7 ;  /* 0x000000093f041299 */ /* 0x000fe40008011607 */
[----:B------:R-:W-:-:S02]  /*11650*/  UISETP.LT.AND UP1, UPT, UR40, UR8, UPT ;  /* 0x000000082800728c */ /* 0x000fc4000bf21270 */
[----:B------:R-:W-:Y:S01]  /*11660*/  UIADD3 UR4, UR38, UR4, URZ ;  /* 0x0000000426047290 */ /* 0x000fe2000fffe03f */
[----:B------:R-:W-:Y:S01]  /*11670*/  ULDC UR6, c[0x0][0x9dc] ;  /* 0x0002770000067ab9 */ /* 0x000fe20000000800 */
[----:B------:R-:W-:Y:S02]  /*11680*/  USEL UR44, UR40, UR8, UP1 ;  /* 0x00000008282c7287 */ /* 0x000fe40008800000 */
[----:B------:R-:W-:Y:S01]  /*11690*/  UIADD3 UR8, UR4, -UR6, URZ ;  /* 0x8000000604087290 */ /* 0x000fe2000fffe03f */
[----:B------:R-:W-:Y:S11]  /*116a0*/  @P0 BRA `(.L_x_1761) ;  /* 0x0000000000440947 */ /* 0x000ff60003800000 */
        /* <DEDUP_REMOVED lines=10> */
.L_x_1762:
[----:B------:R-:W-:-:S11]  /*11750*/  UISETP.NE.AND UP0, UPT, UR5, 0x1, UPT ;  /* 0x000000010500788c */ /* 0x000fd6000bf05270 */
[----:B------:R-:W-:Y:S02]  /*11760*/  @UP0 ULDC.64 UR10, c[0x0][0x9e8] ;  /* 0x00027a00000a0ab9 */ /* 0x000fe40000000a00 */
[----:B------:R-:W-:-:S04]  /*11770*/  UIMAD.WIDE.U32 UR6, UR4, UR10, URZ ;  /* 0x0000000a040672a5 */ /* 0x000fc8000f8e003f */
[----:B------:R-:W-:-:S12]  /*11780*/  @UP0 USHF.R.U32.HI UR4, URZ, UR11, UR7 ;  /* 0x0000000b3f040299 */ /* 0x000fd80008011607 */
.L_x_1763:
[----:B------:R-:W-:-:S04]  /*11790*/  UIMAD UR4, UR4, UR5, URZ ;  /* 0x00000005040472a4 */ /* 0x000fc8000f8e023f */
[----:B------:R-:W-:-:S04]  /*117a0*/  UISETP.LT.AND UP0, UPT, UR8, UR4, UPT ;  /* 0x000000040800728c */ /* 0x000fc8000bf01270 */
[----:B------:R-:W-:-:S12]  /*117b0*/  USEL UR8, UR8, UR4, !UP0 ;  /* 0x0000000408087287 */ /* 0x000fd8000c000000 */
.L_x_1761:
[----:B------:R-:W-:Y:S01]  /*117c0*/  USHF.R.S32.HI UR4, URZ, 0x1f, UR8 ;  /* 0x0000001f3f047899 */ /* 0x000fe20008011408 */
[----:B------:R-:W-:Y:S03]  /*117d0*/  BSSY B7, `(.L_x_1764) ;  /* 0x00002fc000077945 */ /* 0x000fe60003800000 */
[----:B------:R-:W-:-:S04]  /*117e0*/  ULEA.HI UR4, UR4, UR8, URZ, 0x6 ;  /* 0x0000000804047291 */ /* 0x000fc8000f8f303f */
[----:B------:R-:W-:-:S04]  /*117f0*/  USHF.R.S32.HI UR4, URZ, 0x6, UR4 ;  /* 0x000000063f047899 */ /* 0x000fc80008011404 */
[----:B------:R-:W-:-:S04]  /*11800*/  UISETP.LT.AND UP0, UPT, URZ, UR4, UPT ;  /* 0x000000043f00728c */ /* 0x000fc8000bf01270 */
[----:B------:R-:W-:-:S04]  /*11810*/  USEL UR45, URZ, UR4, !UP0 ;  /* 0x000000043f2d7287 */ /* 0x000fc8000c000000 */
[----:B------:R-:W-:-:S06]  /*11820*/  UISETP.GT.AND UP0, UPT, UR44, UR45, UPT ;  /* 0x0000002d2c00728c */ /* 0x000fcc000bf04270 */
[----:B------:R-:W-:-:S13]  /*11830*/  PLOP3.LUT P0, PT, PT, PT, UP0, 0x80, 0x0 ;  /* 0x000000000000781c */ /* 0x000fda0003f0f008 */
[----:B------:R-:W-:Y:S05]  /*11840*/  @P0 BRA `(.L_x_1765) ;  /* 0x0000000000440947 */ /* 0x000fea0003800000 */
[----:B------:R-:W0:Y:S02]  /*11850*/  S2R R0, SR_TID.X ;  /* 0x0000000000007919 */ /* 0x000e240000002100 */
[----:B0-----:R-:W-:-:S04]  /*11860*/  LOP3.LUT R0, R0, 0x7f, RZ, 0xc0, !PT ;  /* 0x0000007f00007812 */ /* 0x001fc800078ec0ff */
[----:B------:R-:W-:-:S13]  /*11870*/  ISETP.NE.AND P1, PT, R0, RZ, PT ;  /* 0x000000ff0000720c */ /* 0x000fda0003f25270 */
[----:B------:R-:W-:Y:S05]  /*11880*/  @P1 BRA `(.L_x_1766) ;  /* 0x0000002c00c01947 */ /* 0x000fea0003800000 */
[----:B------:R-:W0:Y:S01]  /*11890*/  S2R R7, SR_LANEID ;  /* 0x0000000000077919 */ /* 0x000e220000000000 */
[----:B------:R-:W-:Y:S01]  /*118a0*/  VOTEU.ANY UR4, UPT, PT ;  /* 0x0000000000047886 */ /* 0x000fe200038e0100 */
[----:B------:R-:W1:Y:S01]  /*118b0*/  LDC.64 R2, c[0x0][0xc80] ;  /* 0x00032000ff027b82 */ /* 0x000e620000000a00 */
[----:B------:R-:W0:Y:S08]  /*118c0*/  FLO.U32 R0, UR4 ;  /* 0x0000000400007d00 */ /* 0x000e3000080e0000 */
[----:B------:R-:W1:Y:S01]  /*118d0*/  POPC R5, UR4 ;  /* 0x0000000400057d09 */ /* 0x000e620008000000 */
[----:B0-----:R-:W-:-:S13]  /*118e0*/  ISETP.EQ.U32.AND P0, PT, R0, R7, PT ;  /* 0x000000070000720c */ /* 0x001fda0003f02070 */
[----:B-1----:R-:W2:Y:S01]  /*118f0*/  @P0 ATOMG.E.ADD.STRONG.GPU PT, R3, desc[UR52][R2.64], R5 ;  /* 0x00000005020309a8 */ /* 0x002ea200081ee1f4 */
[----:B------:R-:W0:Y:S02]  /*11900*/  S2R R4, SR_LTMASK ;  /* 0x0000000000047919 */ /* 0x000e240000003900 */
[----:B0-----:R-:W-:-:S04]  /*11910*/  LOP3.LUT R4, R4, UR4, RZ, 0xc0, !PT ;  /* 0x0000000404047c12 */ /* 0x001fc8000f8ec0ff */
[----:B------:R-:W0:Y:S01]  /*11920*/  POPC R33, R4 ;  /* 0x0000000400217309 */ /* 0x000e220000000000 */
[----:B--2---:R-:W0:Y:S02]  /*11930*/  SHFL.IDX PT, R0, R3, R0, 0x1f ;  /* 0x00001f0003007589 */ /* 0x004e2400000e0000 */
[----:B0-----:R-:W-:Y:S01]  /*11940*/  IADD3 R33, R0, UR46, R33 ;  /* 0x0000002e00217c10 */ /* 0x001fe2000fffe021 */
[----:B------:R-:W-:Y:S06]  /*11950*/  BRA `(.L_x_1766) ;  /* 0x0000002c008c7947 */ /* 0x000fec0003800000 */
.L_x_1765:
[----:B------:R-:W-:Y:S01]  /*11960*/  IADD3 R0, R17, 0x22400, RZ ;  /* 0x0002240011007810 */ /* 0x000fe20007ffe0ff */
[----:B------:R-:W-:Y:S03]  /*11970*/  BSSY B6, `(.L_x_1767) ;  /* 0x0000013000067945 */ /* 0x000fe60003800000 */
        /* <DEDUP_REMOVED lines=17> */
[----:B0----5:R-:W-:Y:S05]  /*11a90*/  CALL.ABS.NOINC R2 ;  /* 0x0000000002007343 */ /* 0x021fea0003c00000 */
.L_x_1768:
[----:B------:R-:W-:Y:S05]  /*11aa0*/  BSYNC B6 ;  /* 0x0000000000067941 */ /* 0x000fea0003800000 */
.L_x_1767:
        /* <DEDUP_REMOVED lines=20> */
.L_x_1771:
        /* <DEDUP_REMOVED lines=15> */
.L_x_1770:
[----:B------:R-:W-:Y:S05]  /*11ce0*/  BSYNC B6 ;  /* 0x0000000000067941 */ /* 0x000fea0003800000 */
.L_x_1769:
[----:B------:R-:W-:Y:S01]  /*11cf0*/  ULDC.64 UR4, c[0x0][0x9f8] ;  /* 0x00027e0000047ab9 */ /* 0x000fe20000000a00 */
[----:B------:R-:W-:Y:S01]  /*11d00*/  IMAD.U32 R24, RZ, RZ, UR42 ;  /* 0x0000002aff187e24 */ /* 0x000fe2000f8e00ff */
[----:B------:R-:W-:Y:S01]  /*11d10*/  UISETP.NE.U32.AND UP0, UPT, UR4, URZ, UPT ;  /* 0x0000003f0400728c */ /* 0x000fe2000bf05070 */
[----:B------:R-:W0:Y:S03]  /*11d20*/  LDC R10, c[0x0][0x430] ;  /* 0x00010c00ff0a7b82 */ /* 0x000e260000000800 */
[----:B------:R-:W-:-:S06]  /*11d30*/  UISETP.NE.AND.EX UP0, UPT, UR5, URZ, UPT, UP0 ;  /* 0x0000003f0500728c */ /* 0x000fcc000bf05300 */
[----:B------:R-:W-:-:S05]  /*11d40*/  PLOP3.LUT P0, PT, PT, PT, UP0, 0x80, 0x0 ;  /* 0x000000000000781c */ /* 0x000fca0003f0f008 */
[----:B------:R-:W-:Y:S02]  /*11d50*/  @UP0 ULDC.64 UR4, c[0x0][0x9f8] ;  /* 0x00027e0000040ab9 */ /* 0x000fe40000000a00 */
[----:B------:R-:W-:-:S06]  /*11d60*/  @UP0 UIMAD.WIDE UR4, UR42, 0x4, UR4 ;  /* 0x000000042a0408a5 */ /* 0x000fcc000f8e0204 */
[----:B------:R-:W-:Y:S01]  /*11d70*/  MOV R2, UR4 ;  /* 0x0000000400027c02 */ /* 0x000fe20008000f00 */
[----:B------:R-:W-:Y:S01]  /*11d80*/  IMAD.U32 R3, RZ, RZ, UR5 ;  /* 0x00000005ff037e24 */ /* 0x000fe2000f8e00ff */
[----:B------:R-:W-:-:S04]  /*11d90*/  ULDC UR4, c[0x0][0xc48] ;  /* 0x0003120000047ab9 */ /* 0x000fc80000000800 */
[----:B------:R1:W5:Y:S01]  /*11da0*/  @P0 LDG.E R24, desc[UR52][R2.64] ;  /* 0x0000003402180981 */ /* 0x000362000c1e1900 */
[----:B------:R-:W-:Y:S01]  /*11db0*/  IMAD.U32 R27, RZ, RZ, UR44 ;  /* 0x0000002cff1b7e24 */ /* 0x000fe2000f8e00ff */
[----:B------:R-:W-:Y:S01]  /*11dc0*/  UMOV UR5, 0xffffffff ;  /* 0xffffffff00057882 */ /* 0x000fe20000000000 */
[----:B------:R-:W-:-:S03]  /*11dd0*/  IMAD.U32 R19, RZ, RZ, UR4 ;  /* 0x00000004ff137e24 */ /* 0x000fc6000f8e00ff */
[----:B------:R-:W-:Y:S01]  /*11de0*/  LEA R27, R27, 0xffffffc0, 0x6 ;  /* 0xffffffc01b1b7811 */ /* 0x000fe200078e30ff */
[----:B------:R-:W-:Y:S06]  /*11df0*/  BRA.DIV UR5, `(.L_x_1772) ;  /* 0x0000003205b47947 */ /* 0x000fec000b800000 */
.L_x_1827:
[----:B------:R-:W2:Y:S01]  /*11e00*/  S2R R8, SR_TID.X ;  /* 0x0000000000087919 */ /* 0x000ea20000002100 */
[----:B0-----:R-:W-:Y:S01]  /*11e10*/  ISETP.NE.AND P1, PT, R10, 0x1, PT ;  /* 0x000000010a00780c */ /* 0x001fe20003f25270 */
[----:B------:R-:W-:Y:S01]  /*11e20*/  IMAD.MOV.U32 R34, RZ, RZ, RZ ;  /* 0x000000ffff227224 */ /* 0x000fe200078e00ff */
[----:B-----5:R-:W-:Y:S02]  /*11e30*/  SHF.R.S32.HI R29, RZ, 0x1f, R24 ;  /* 0x0000001fff1d7819 */ /* 0x020fe40000011418 */
[----:B------:R-:W-:-:S09]  /*11e40*/  LOP3.LUT R16, R16, 0xfffffbff, RZ, 0xc0, !PT ;  /* 0xfffffbff10107812 */ /* 0x000fd200078ec0ff */
[----:B------:R-:W0:Y:S01]  /*11e50*/  @P1 LDC R0, c[0x0][0x434] ;  /* 0x00010d00ff001b82 */ /* 0x000e220000000800 */
[----:B------:R-:W-:-:S07]  /*11e60*/  @P1 LOP3.LUT R16, R16, 0x400, RZ, 0xfc, !PT ;  /* 0x0000040010101812 */ /* 0x000fce00078efcff */
[----:B-1----:R-:W1:Y:S01]  /*11e70*/  @P1 LDC R3, c[0x0][0x438] ;  /* 0x00010e00ff031b82 */ /* 0x002e620000000800 */
[----:B--2---:R-:W-:-:S05]  /*11e80*/  IMAD.SHL.U32 R8, R8, 0x10, RZ ;  /* 0x0000001008087824 */ /* 0x004fca00078e00ff */
[----:B------:R-:W-:-:S05]  /*11e90*/  LOP3.LUT R8, R36, 0x70, R8, 0xf8, !PT ;  /* 0x0000007024087812 */ /* 0x000fca00078ef808 */
[----:B------:R-:W-:-:S05]  /*11ea0*/  IMAD.IADD R35, R8, 0x1, R27 ;  /* 0x0000000108237824 */ /* 0x000fca00078e021b */
[C---:B------:R-:W-:Y:S02]  /*11eb0*/  ISETP.GE.AND P0, PT, R35.reuse, UR37, PT ;  /* 0x0000002523007c0c */ /* 0x040fe4000bf06270 */
[----:B------:R-:W-:Y:S02]  /*11ec0*/  IADD3 R35, R35, R30, RZ ;  /* 0x0000001e23237210 */ /* 0x000fe40007ffe0ff */
[----:B------:R-:W-:-:S03]  /*11ed0*/  ISETP.GT.U32.OR P0, PT, R8, 0x3f, P0 ;  /* 0x0000003f0800780c */ /* 0x000fc60000704470 */
[----:B0-----:R-:W-:-:S04]  /*11ee0*/  @P1 IMAD.HI.U32 R0, R35, R0, RZ ;  /* 0x0000000023001227 */ /* 0x001fc800078e00ff */
[----:B------:R-:W-:Y:S01]  /*11ef0*/  IMAD.MOV.U32 R9, RZ, RZ, R35 ;  /* 0x000000ffff097224 */ /* 0x000fe200078e0023 */
[----:B-1----:R-:W-:-:S05]  /*11f00*/  @P1 SHF.R.U32.HI R9, RZ, R3, R0 ;  /* 0x00000003ff091219 */ /* 0x002fca0000011600 */
[----:B------:R-:W0:Y:S01]  /*11f10*/  @!P0 LDC.64 R6, c[0x0][0x428] ;  /* 0x00010a00ff068b82 */ /* 0x000e220000000a00 */
[--C-:B------:R-:W-:Y:S01]  /*11f20*/  @!P0 SHF.R.S32.HI R3, RZ, 0x1f, R9.reuse ;  /* 0x0000001fff038819 */ /* 0x100fe20000011409 */
[----:B------:R-:W-:-:S06]  /*11f30*/  @!P0 IMAD.MOV.U32 R2, RZ, RZ, R9 ;  /* 0x000000ffff028224 */ /* 0x000fcc00078e0009 */
[----:B------:R-:W1:Y:S01]  /*11f40*/  @!P0 LDC.64 R4, c[0x0][0x418] ;  /* 0x00010600ff048b82 */ /* 0x000e620000000a00 */
[-C--:B0-----:R-:W-:Y:S02]  /*11f50*/  @!P0 IMAD R0, R29, R6.reuse, RZ ;  /* 0x000000061d008224 */ /* 0x081fe400078e02ff */
[----:B------:R-:W-:-:S04]  /*11f60*/  @!P0 IMAD.WIDE.U32 R2, R24, R6, R2 ;  /* 0x0000000618028225 */ /* 0x000fc800078e0002 */
[----:B------:R-:W-:Y:S01]  /*11f70*/  @!P0 IMAD R7, R24, R7, R0 ;  /* 0x0000000718078224 */ /* 0x000fe200078e0200 */
[----:B-1----:R-:W-:-:S03]  /*11f80*/  @!P0 LEA R4, P1, R2, R4, 0x2 ;  /* 0x0000000402048211 */ /* 0x002fc600078210ff */
[----:B------:R-:W-:-:S05]  /*11f90*/  @!P0 IMAD.IADD R0, R3, 0x1, R7 ;  /* 0x0000000103008824 */ /* 0x000fca00078e0207 */
[----:B------:R-:W-:Y:S01]  /*11fa0*/  @!P0 LEA.HI.X R5, R2, R5, R0, 0x2, P1 ;  /* 0x0000000502058211 */ /* 0x000fe200008f1400 */
[----:B------:R-:W-:Y:S02]  /*11fb0*/  IMAD.U32 R2, RZ, RZ, UR47 ;  /* 0x0000002fff027e24 */ /* 0x000fe4000f8e00ff */
[----:B------:R-:W-:Y:S02]  /*11fc0*/  IMAD.MOV R0, RZ, RZ, -R9 ;  /* 0x000000ffff007224 */ /* 0x000fe400078e0a09 */
[----:B------:R0:W5:Y:S01]  /*11fd0*/  @!P0 LDG.E R34, desc[UR52][R4.64] ;  /* 0x0000003404228981 */ /* 0x000162000c1e1900 */
[----:B------:R-:W-:Y:S01]  /*11fe0*/  ISETP.NE.AND P2, PT, R2, 0x3, PT ;  /* 0x000000030200780c */ /* 0x000fe20003f45270 */
[----:B------:R-:W-:Y:S01]  /*11ff0*/  IMAD R35, R10, R0, R35 ;  /* 0x000000000a237224 */ /* 0x000fe200078e0223 */
[----:B------:R-:W-:Y:S02]  /*12000*/  ISETP.GT.U32.AND P0, PT, R8, 0x3f, PT ;  /* 0x0000003f0800780c */ /* 0x000fe40003f04070 */
[----:B------:R-:W-:-:S02]  /*12010*/  LOP3.LUT R16, R16, 0xfffffeff, RZ, 0xc0, !PT ;  /* 0xfffffeff10107812 */ /* 0x000fc400078ec0ff */
[----:B------:R-:W-:-:S05]  /*12020*/  IADD3 R0, RZ, -UR42, RZ ;  /* 0x8000002aff007c10 */ /* 0x000fca000fffe0ff */
[----:B------:R-:W-:Y:S02]  /*12030*/  IMAD R19, R19, R0, UR41 ;  /* 0x0000002913137e24 */ /* 0x000fe4000f8e0200 */
[----:B------:R-:W-:-:S03]  /*12040*/  @P2 LOP3.LUT R16, R16, 0x100, RZ, 0xfc, !PT ;  /* 0x0000010010102812 */ /* 0x000fc600078efcff */
[----:B------:R-:W-:Y:S02]  /*12050*/  SHF.R.S32.HI R23, RZ, 0x1f, R19 ;  /* 0x0000001fff177819 */ /* 0x000fe40000011413 */
[----:B------:R-:W-:-:S04]  /*12060*/  LOP3.LUT R16, R16, 0xfffffffe, RZ, 0xc0, !PT ;  /* 0xfffffffe10107812 */ /* 0x000fc800078ec0ff */
[----:B------:R-:W-:Y:S01]  /*12070*/  @P0 LOP3.LUT R16, R16, 0x1, RZ, 0xfc, !PT ;  /* 0x0000000110100812 */ /* 0x000fe200078efcff */
[----:B0-----:R-:W-:Y:S06]  /*12080*/  @!P2 BRA `(.L_x_1773) ;  /* 0x000000000004a947 */ /* 0x001fec0003800000 */
[----:B------:R-:W-:Y:S01]  /*12090*/  BPT.TRAP 0x1 ;  /* 0x000000040000795c */ /* 0x000fe20000300000 */
.L_x_1773:
[----:B------:R-:W-:Y:S01]  /*120a0*/  IMAD R25, R18, 0x8, R17 ;  /* 0x0000000812197824 */ /* 0x000fe200078e0211 */
[----:B------:R-:W-:Y:S01]  /*120b0*/  SHF.L.U32 R0, R22, 0x1f, RZ ;  /* 0x0000001f16007819 */ /* 0x000fe200000006ff */
[----:B------:R-:W-:Y:S03]  /*120c0*/  BSSY B0, `(.L_x_1774) ;  /* 0x0000003000007945 */ /* 0x000fe60003800000 */
[----:B------:R-:W0:Y:S02]  /*120d0*/  SYNCS.PHASECHK.TRANS64.TRYWAIT P0, [R25+URZ+0x28c40], R0 ;  /* 0x028c4000190075a7 */ /* 0x000e24000800017f */
[----:B0-----:R-:W-:Y:S05]  /*120e0*/  @!P0 BRA `(.L_x_1775) ;  /* 0x0000003000248947 */ /* 0x001fea0003800000 */
.L_x_1828:
[----:B------:R-:W-:Y:S05]  /*120f0*/  BSYNC B0 ;  /* 0x0000000000007941 */ /* 0x000fea0003800000 */
.L_x_1774:
[----:B------:R-:W-:Y:S01]  /*12100*/  SHF.R.S32.HI R37, RZ, 0x1f, R35 ;  /* 0x0000001fff257819 */ /* 0x000fe20000011423 */
[----:B------:R-:W1:Y:S01]  /*12110*/  S2R R6, SR_TID.X ;  /* 0x0000000000067919 */ /* 0x000e620000002100 */
[----:B------:R-:W-:Y:S01]  /*12120*/  ULDC.64 UR4, c[0x0][0x300] ;  /* 0x0000c00000047ab9 */ /* 0x000fe20000000a00 */
[----:B-----5:R-:W-:Y:S01]  /*12130*/  SHF.R.S32.HI R4, RZ, 0x1f, R34 ;  /* 0x0000001fff047819 */ /* 0x020fe20000011422 */
[----:B------:R-:W-:Y:S01]  /*12140*/  IMAD.WIDE.U32 R2, R35, UR4, RZ ;  /* 0x0000000423027c25 */ /* 0x000fe2000f8e00ff */
[----:B------:R-:W-:Y:S02]  /*12150*/  IADD3 R27, -R36, UR37, -R27 ;  /* 0x00000025241b7c10 */ /* 0x000fe4000fffe91b */
[----:B------:R-:W-:Y:S01]  /*12160*/  LOP3.LUT P2, RZ, R16, 0x2, RZ, 0xc0, !PT ;  /* 0x0000000210ff7812 */ /* 0x000fe2000784c0ff */
[----:B0-----:R-:W-:Y:S01]  /*12170*/  IMAD R0, R37, UR4, RZ ;  /* 0x0000000425007c24 */ /* 0x001fe2000f8e02ff */
[----:B------:R0:W-:Y:S03]  /*12180*/  STL [R1], R4 ;  /* 0x0000000401007387 */ /* 0x0001e60000100800 */
[----:B------:R-:W-:Y:S01]  /*12190*/  IMAD R5, R35, UR5, R0 ;  /* 0x0000000523057c24 */ /* 0x000fe2000f8e0200 */
[----:B------:R-:W-:-:S03]  /*121a0*/  ULDC.64 UR4, c[0x0][0x310] ;  /* 0x0000c40000047ab9 */ /* 0x000fc60000000a00 */
[----:B------:R-:W-:Y:S02]  /*121b0*/  IMAD.IADD R3, R3, 0x1, R5 ;  /* 0x0000000103037824 */ /* 0x000fe400078e0205 */
[----:B------:R-:W-:Y:S01]  /*121c0*/  IMAD R5, R4, UR4, RZ ;  /* 0x0000000404057c24 */ /* 0x000fe2000f8e02ff */
[----:B0-----:R-:W-:Y:S01]  /*121d0*/  LEA R4, R18, R31, 0xc ;  /* 0x0000001f12047211 */ /* 0x001fe200078e60ff */
        /* <DEDUP_REMOVED lines=10> */
[----:B------:R-:W-:Y:S01]  /*12280*/  UMOV UR4, 0xffffffff ;  /* 0xffffffff00047882 */ /* 0x000fe20000000000 */
[----:B-1----:R-:W-:Y:S02]  /*12290*/  IMAD.SHL.U32 R6, R6, 0x8, RZ ;  /* 0x0000000806067824 */ /* 0x002fe400078e00ff */
[----:B------:R-:W-:Y:S02]  /*122a0*/  LEA.HI.X R5, R2, UR5, R5, 0x1, P0 ;  /* 0x0000000502057c11 */ /* 0x000fe400080f0c05 */
[----:B------:R-:W-:Y:S02]  /*122b0*/  ISETP.GE.AND P0, PT, R27, 0x1, PT ;  /* 0x000000011b00780c */ /* 0x000fe40003f06270 */
[----:B------:R-:W-:Y:S01]  /*122c0*/  LOP3.LUT R6, R6, 0x38, RZ, 0xc0, !PT ;  /* 0x0000003806067812 */ /* 0x000fe200078ec0ff */
[----:B------:R-:W-:Y:S10]  /*122d0*/  BRA.DIV UR4, `(.L_x_1776) ;  /* 0x0000002e04bc7947 */ /* 0x000ff4000b800000 */
[----:B------:R-:W0:Y:S01]  /*122e0*/  SHFL.IDX PT, R14, R0, RZ, 0x181f ;  /* 0x00181fff000e7589 */ /* 0x000e2200000e0000 */
[----:B------:R-:W-:-:S03]  /*122f0*/  @P0 IMAD R7, R4, 0x2, R17 ;  /* 0x0000000204070824 */ /* 0x000fc600078e0211 */
[----:B------:R-:W1:Y:S01]  /*12300*/  SHFL.IDX PT, R2, R5, RZ, 0x181f ;  /* 0x00181fff05027589 */ /* 0x000e6200000e0000 */
[----:B0-----:R-:W-:-:S05]  /*12310*/  @P0 LEA R14, P1, R6, R14, 0x1 ;  /* 0x0000000e060e0211 */ /* 0x001fca00078208ff */
[----:B-1----:R-:W-:Y:S02]  /*12320*/  @P0 IMAD.X R3, RZ, RZ, R2, P1 ;  /* 0x000000ffff030224 */ /* 0x002fe400008e0602 */
[----:B------:R-:W-:Y:S02]  /*12330*/  @P0 IMAD.MOV.U32 R2, RZ, RZ, R14 ;  /* 0x000000ffff020224 */ /* 0x000fe400078e000e */
[----:B------:R-:W0:Y:S04]  /*12340*/  SHFL.IDX PT, R14, R0, 0x1, 0x181f ;  /* 0x00381f00000e7f89 */ /* 0x000e2800000e0000 */
[----:B------:R1:W-:Y:S01]  /*12350*/  @P0 LDGSTS.E.BYPASS.LTC128B.128 [R7+0x22400], desc[UR52][R2.64], !P2 ;  /* 0x2240000002070fae */ /* 0x0003e2000d101d74 */
[----:B------:R-:W-:-:S03]  /*12360*/  ISETP.GE.AND P0, PT, R27, 0x11, PT ;  /* 0x000000111b00780c */ /* 0x000fc60003f06270 */
[----:B-1----:R-:W1:Y:S10]  /*12370*/  SHFL.IDX PT, R2, R5, 0x1, 0x181f ;  /* 0x00381f0005027f89 */ /* 0x002e7400000e0000 */
[----:B------:R-:W-:-:S02]  /*12380*/  @P0 LEA R9, R4, R17, 0x1 ;  /* 0x0000001104090211 */ /* 0x000fc400078e08ff */
[----:B0-----:R-:W-:-:S05]  /*12390*/  @P0 LEA R14, P1, R6, R14, 0x1 ;  /* 0x0000000e060e0211 */ /* 0x001fca00078208ff */
[----:B-1----:R-:W-:Y:S02]  /*123a0*/  @P0 IMAD.X R3, RZ, RZ, R2, P1 ;  /* 0x000000ffff030224 */ /* 0x002fe400008e0602 */
[----:B------:R-:W-:Y:S02]  /*123b0*/  @P0 IMAD.MOV.U32 R2, RZ, RZ, R14 ;  /* 0x000000ffff020224 */ /* 0x000fe400078e000e */
[----:B------:R-:W0:Y:S04]  /*123c0*/  SHFL.IDX PT, R14, R0, 0x2, 0x181f ;  /* 0x00581f00000e7f89 */ /* 0x000e2800000e0000 */
[----:B------:R1:W-:Y:S01]  /*123d0*/  @P0 LDGSTS.E.BYPASS.LTC128B.128 [R9+0x22c00], desc[UR52][R2.64], !P2 ;  /* 0x22c0000002090fae */ /* 0x0003e2000d101d74 */
[----:B------:R-:W-:-:S03]  /*123e0*/  ISETP.GE.AND P0, PT, R27, 0x21, PT ;  /* 0x000000211b00780c */ /* 0x000fc60003f06270 */
[----:B-1----:R-:W1:Y:S10]  /*123f0*/  SHFL.IDX PT, R2, R5, 0x2, 0x181f ;  /* 0x00581f0005027f89 */ /* 0x002e7400000e0000 */
[----:B------:R-:W-:Y:S01]  /*12400*/  @P0 IMAD R7, R4, 0x2, R17 ;  /* 0x0000000204070824 */ /* 0x000fe200078e0211 */
[----:B------:R-:W2:Y:S01]  /*12410*/  SHFL.IDX PT, R5, R5, 0x3, 0x181f ;  /* 0x00781f0005057f89 */ /* 0x000ea200000e0000 */
[----:B0-----:R-:W-:-:S05]  /*12420*/  @P0 LEA R14, P1, R6, R14, 0x1 ;  /* 0x0000000e060e0211 */ /* 0x001fca00078208ff */
[----:B-1----:R-:W-:Y:S02]  /*12430*/  @P0 IMAD.X R3, RZ, RZ, R2, P1 ;  /* 0x000000ffff030224 */ /* 0x002fe400008e0602 */
[----:B------:R-:W-:Y:S02]  /*12440*/  @P0 IMAD.MOV.U32 R2, RZ, RZ, R14 ;  /* 0x000000ffff020224 */ /* 0x000fe400078e000e */
[----:B------:R0:W1:Y:S04]  /*12450*/  SHFL.IDX PT, R14, R0, 0x3, 0x181f ;  /* 0x00781f00000e7f89 */ /* 0x00006800000e0000 */
[----:B--2---:R0:W-:Y:S02]  /*12460*/  @P0 LDGSTS.E.BYPASS.LTC128B.128 [R7+0x23400], desc[UR52][R2.64], !P2 ;  /* 0x2340000002070fae */ /* 0x0041e4000d101d74 */
.L_x_1838:
[----:B------:R-:W-:-:S13]  /*12470*/  ISETP.GE.AND P0, PT, R27, 0x31, PT ;  /* 0x000000311b00780c */ /* 0x000fda0003f06270 */
[----:B01----:R-:W-:-:S05]  /*12480*/  @P0 LEA R2, P1, R6, R14, 0x1 ;  /* 0x0000000e06020211 */ /* 0x003fca00078208ff */
[----:B------:R-:W-:Y:S01]  /*12490*/  @P0 IMAD.X R3, RZ, RZ, R5, P1 ;  /* 0x000000ffff030224 */ /* 0x000fe200008e0605 */
[----:B------:R-:W-:-:S05]  /*124a0*/  @P0 LEA R5, R4, R17, 0x1 ;  /* 0x0000001104050211 */ /* 0x000fca00078e08ff */
[----:B------:R-:W-:Y:S01]  /*124b0*/  @!PT LDS RZ, [RZ] ;  /* 0x00000000fffff984 */ /* 0x000fe20000000800 */
[----:B------:R-:W-:Y:S01]  /*124c0*/  @!PT LDS RZ, [RZ] ;  /* 0x00000000fffff984 */ /* 0x000fe20000000800 */
[----:B------:R-:W-:Y:S01]  /*124d0*/  @!PT LDS RZ, [RZ] ;  /* 0x00000000fffff984 */ /* 0x000fe20000000800 */
[----:B------:R0:W-:Y:S01]  /*124e0*/  @P0 LDGSTS.E.BYPASS.LTC128B.128 [R5+0x23c00], desc[UR52][R2.64], !P2 ;  /* 0x23c0000002050fae */ /* 0x0001e2000d101d74 */
[----:B------:R-:W-:Y:S01]  /*124f0*/  PLOP3.LUT P0, PT, PT, PT, PT, 0x80, 0x0 ;  /* 0x000000000000781c */ /* 0x000fe20003f0f070 */
[----:B------:R-:W-:-:S12]  /*12500*/  NOP ;  /* 0x0000000000007918 */ /* 0x000fd80000000000 */
.L_x_1777:
        /* <DEDUP_REMOVED lines=11> */
.L_x_1778:
[----:B------:R-:W-:Y:S01]  /*125c0*/  VIADD R0, R17, 0x20400 ;  /* 0x0002040011007836 */ /* 0x000fe20000000000 */
[----:B------:R1:W-:Y:S06]  /*125d0*/  SYNCS.ARRIVE.TRANS64.A1T0 RZ, [R25+URZ+0x28c30], RZ ;  /* 0x028c30ff19ff79a7 */ /* 0x0003ec000810003f */
[----:B------:R-:W-:Y:S05]  /*125e0*/  WARPSYNC.ALL ;  /* 0x0000000000007948 */ /* 0x000fea0003800000 */
[----:B------:R-:W-:Y:S01]  /*125f0*/  BAR.SYNC.DEFER_BLOCKING 0x8, 0x100 ;  /* 0x0204000000007b1d */ /* 0x000fe20000010000 */
[----:B------:R-:W-:-:S05]  /*12600*/  LOP3.LUT P0, RZ, R0, 0x3ff, RZ, 0xc0, !PT ;  /* 0x000003ff00ff7812 */ /* 0x000fca000780c0ff */
[----:B------:R-:W-:Y:S08]  /*12610*/  BSSY B6, `(.L_x_1779) ;  /* 0x0000012000067945 */ /* 0x000ff00003800000 */
        /* <DEDUP_REMOVED lines=17> */
.L_x_1780:
[----:B------:R-:W-:Y:S05]  /*12730*/  BSYNC B6 ;  /* 0x0000000000067941 */ /* 0x000fea0003800000 */
.L_x_1779:
[----:B------:R2:W5:Y:S01]  /*12740*/  LDL R8, [R1+0x8] ;  /* 0x0000080001087983 */ /* 0x0005620000100800 */
[----:B------:R-:W-:Y:S01]  /*12750*/  UISETP.NE.AND UP0, UPT, UR49, URZ, UPT ;  /* 0x0000003f3100728c */ /* 0x000fe2000bf05270 */
[----:B0-----:R-:W0:Y:S01]  /*12760*/  S2R R2, SR_TID.X ;  /* 0x0000000000027919 */ /* 0x001e220000002100 */
[----:B------:R-:W-:Y:S01]  /*12770*/  R2UR UR6, R23 ;  /* 0x00000000170672ca */ /* 0x000fe200000e0000 */
[----:B------:R-:W-:-:S03]  /*12780*/  ULDC.64 UR8, c[0x0][0x2d8] ;  /* 0x0000b60000087ab9 */ /* 0x000fc60000000a00 */
[----:B------:R-:W-:Y:S02]  /*12790*/  PLOP3.LUT P0, PT, PT, PT, UP0, 0x80, 0x0 ;  /* 0x000000000000781c */ /* 0x000fe40003f0f008 */
[----:B------:R-:W-:-:S03]  /*127a0*/  LOP3.LUT P5, RZ, R16, 0x1000, RZ, 0xc0, !PT ;  /* 0x0000100010ff7812 */ /* 0x000fc600078ac0ff */
[----:B------:R-:W-:Y:S01]  /*127b0*/  @UP0 ULDC UR4, c[0x0][0x44c] ;  /* 0x0001130000040ab9 */ /* 0x000fe20000000800 */
[----:B0-----:R-:W-:-:S04]  /*127c0*/  SHF.L.U32 R2, R2, 0x4, RZ ;  /* 0x0000000402027819 */ /* 0x001fc800000006ff */
[----:B------:R-:W-:-:S05]  /*127d0*/  LOP3.LUT R2, R36, 0x70, R2, 0xf8, !PT ;  /* 0x0000007024027812 */ /* 0x000fca00078ef802 */
[----:B------:R-:W-:-:S04]  /*127e0*/  VIADD R0, R2, UR43 ;  /* 0x0000002b02007c36 */ /* 0x000fc80008000000 */
[----:B------:R-:W-:Y:S01]  /*127f0*/  @P0 IMAD.HI.U32 R3, R0, UR4, RZ ;  /* 0x0000000400030c27 */ /* 0x000fe2000f8e00ff */
[----:B------:R-:W-:Y:S01]  /*12800*/  PLOP3.LUT P0, PT, PT, PT, UP0, 0x80, 0x0 ;  /* 0x000000000000781c */ /* 0x000fe20003f0f008 */
[----:B------:R-:W-:Y:S01]  /*12810*/  @UP0 ULDC UR4, c[0x0][0x450] ;  /* 0x0001140000040ab9 */ /* 0x000fe20000000800 */
[----:B------:R-:W-:Y:S01]  /*12820*/  R2UR UR7, R19 ;  /* 0x00000000130772ca */ /* 0x000fe200000e0000 */
[----:B------:R-:W-:Y:S01]  /*12830*/  IMAD.MOV.U32 R2, RZ, RZ, R0 ;  /* 0x000000ffff027224 */ /* 0x000fe200078e0000 */
[----:B------:R-:W-:-:S09]  /*12840*/  UIMAD UR6, UR6, UR8, URZ ;  /* 0x00000008060672a4 */ /* 0x000fd2000f8e023f */
[----:B------:R-:W-:Y:S02]  /*12850*/  @P0 SHF.R.U32.HI R2, RZ, UR4, R3 ;  /* 0x00000004ff020c19 */ /* 0x000fe40008011603 */
[----:B------:R-:W-:Y:S01]  /*12860*/  R2UR UR4, R19 ;  /* 0x00000000130472ca */ /* 0x000fe200000e0000 */
[----:B------:R-:W-:Y:S01]  /*12870*/  UIMAD UR7, UR7, UR9, UR6 ;  /* 0x00000009070772a4 */ /* 0x000fe2000f8e0206 */
[----:B------:R-:W0:Y:S01]  /*12880*/  S2R R10, SR_TID.X ;  /* 0x00000000000a7919 */ /* 0x000e220000002100 */
[----:B------:R-:W-:Y:S01]  /*12890*/  USHF.R.S32.HI UR6, URZ, 0x1f, UR42 ;  /* 0x0000001f3f067899 */ /* 0x000fe2000801142a */
[----:B------:R-:W-:-:S09]  /*128a0*/  IMAD.MOV R5, RZ, RZ, -R2 ;  /* 0x000000ffff057224 */ /* 0x000fd200078e0a02 */
[----:B------:R-:W-:-:S03]  /*128b0*/  UIMAD.WIDE.U32 UR4, UR4, UR8, URZ ;  /* 0x00000008040472a5 */ /* 0x000fc6000f8e003f */
[----:B------:R-:W-:Y:S01]  /*128c0*/  ULDC.64 UR8, c[0x0][0x2e0] ;  /* 0x0000b80000087ab9 */ /* 0x000fe20000000a00 */
[----:B------:R-:W-:Y:S02]  /*128d0*/  UIADD3 UR5, UR5, UR7, URZ ;  /* 0x0000000705057290 */ /* 0x000fe4000fffe03f */
[----:B------:R-:W-:Y:S01]  /*128e0*/  UIMAD UR6, UR6, UR8, URZ ;  /* 0x00000008060672a4 */ /* 0x000fe2000f8e023f */
[----:B------:R-:W-:Y:S01]  /*128f0*/  ULDC UR7, c[0x0][0x448] ;  /* 0x0001120000077ab9 */ /* 0x000fe20000000800 */
[----:B------:R-:W-:Y:S01]  /*12900*/  UIMAD.WIDE.U32 UR4, UR42, UR8, UR4 ;  /* 0x000000082a0472a5 */ /* 0x000fe2000f8e0004 */
[----:B------:R-:W-:Y:S01]  /*12910*/  IMAD R5, R5, UR7, R0 ;  /* 0x0000000705057c24 */ /* 0x000fe2000f8e0200 */
[----:B------:R-:W-:Y:S01]  /*12920*/  UIMAD UR6, UR42, UR9, UR6 ;  /* 0x000000092a0672a4 */ /* 0x000fe2000f8e0206 */
[----:B------:R-:W-:Y:S02]  /*12930*/  SHF.R.S32.HI R0, RZ, 0x1f, R2 ;  /* 0x0000001fff007819 */ /* 0x000fe40000011402 */
[----:B------:R-:W-:Y:S01]  /*12940*/  ULDC.64 UR8, c[0x0][0x2d0] ;  /* 0x0000b40000087ab9 */ /* 0x000fe20000000a00 */
[----:B------:R-:W-:Y:S01]  /*12950*/  UIADD3 UR5, UR5, UR6, URZ ;  /* 0x0000000605057290 */ /* 0x000fe2000fffe03f */
[----:B------:R-:W-:-:S02]  /*12960*/  IMAD.U32 R9, RZ, RZ, UR8 ;  /* 0x00000008ff097e24 */ /* 0x000fc4000f8e00ff */
[----:B------:R-:W-:Y:S01]  /*12970*/  IMAD R3, R0, UR8, RZ ;  /* 0x0000000800037c24 */ /* 0x000fe2000f8e02ff */
[----:B------:R-:W-:-:S03]  /*12980*/  SHF.R.S32.HI R0, RZ, 0x1f, R5 ;  /* 0x0000001fff007819 */ /* 0x000fc60000011405 */
[C---:B------:R-:W-:Y:S02]  /*12990*/  IMAD R7, R2.reuse, UR9, R3 ;  /* 0x0000000902077c24 */ /* 0x040fe4000f8e0203 */
[----:B------:R-:W-:Y:S01]  /*129a0*/  IMAD.WIDE.U32 R2, R2, R9, UR4 ;  /* 0x0000000402027e25 */ /* 0x000fe2000f8e0009 */
[----:B------:R-:W-:-:S03]  /*129b0*/  ULDC.64 UR4, c[0x0][0x2c8] ;  /* 0x0000b20000047ab9 */ /* 0x000fc60000000a00 */
[----:B------:R-:W-:Y:S02]  /*129c0*/  IMAD.IADD R3, R3, 0x1, R7 ;  /* 0x0000000103037824 */ /* 0x000fe400078e0207 */
[----:B------:R-:W-:Y:S02]  /*129d0*/  IMAD R0, R0, UR4, RZ ;  /* 0x0000000400007c24 */ /* 0x000fe4000f8e02ff */
[----:B------:R-:W-:-:S04]  /*129e0*/  IMAD.WIDE.U32 R2, R5, UR4, R2 ;  /* 0x0000000405027c25 */ /* 0x000fc8000f8e0002 */
[----:B------:R-:W-:Y:S01]  /*129f0*/  IMAD R7, R5, UR5, R0 ;  /* 0x0000000505077c24 */ /* 0x000fe2000f8e0200 */
[----:B------:R-:W-:Y:S02]  /*12a00*/  ULDC.64 UR4, c[0x0][0x280] ;  /* 0x0000a00000047ab9 */ /* 0x000fe40000000a00 */
[----:B------:R-:W-:Y:S02]  /*12a10*/  LEA R0, P0, R2, UR4, 0x1 ;  /* 0x0000000402007c11 */ /* 0x000fe4000f8008ff */
[----:B------:R-:W-:Y:S01]  /*12a20*/  IADD3 R5, R3, R7, RZ ;  /* 0x0000000703057210 */ /* 0x000fe20007ffe0ff */
[----:B0-----:R-:W-:Y:S01]  /*12a30*/  IMAD.SHL.U32 R10, R10, 0x8, RZ ;  /* 0x000000080a0a7824 */ /* 0x001fe200078e00ff */
[----:B------:R-:W-:Y:S02]  /*12a40*/  UMOV UR4, 0xffffffff ;  /* 0xffffffff00047882 */ /* 0x000fe40000000000 */
[----:B------:R-:W-:Y:S02]  /*12a50*/  LEA.HI.X R5, R2, UR5, R5, 0x1, P0 ;  /* 0x0000000502057c11 */ /* 0x000fe400080f0c05 */
[----:B------:R-:W-:Y:S01]  /*12a60*/  LOP3.LUT R10, R10, 0x38, RZ, 0xc0, !PT ;  /* 0x000000380a0a7812 */ /* 0x000fe200078ec0ff */
[----:B--2---:R-:W-:Y:S06]  /*12a70*/  BRA.DIV UR4, `(.L_x_1781) ;  /* 0x0000002a04fc7947 */ /* 0x004fec000b800000 */
[----:B------:R-:W0:Y:S01]  /*12a80*/  SHFL.IDX PT, R14, R0, RZ, 0x181f ;  /* 0x00181fff000e7589 */ /* 0x000e2200000e0000 */
[----:B------:R-:W-:-:S03]  /*12a90*/  VIADD R4, R36, UR43 ;  /* 0x0000002b24047c36 */ /* 0x000fc60008000000 */
[----:B------:R-:W2:Y:S01]  /*12aa0*/  SHFL.IDX PT, R2, R5, RZ, 0x181f ;  /* 0x00181fff05027589 */ /* 0x000ea200000e0000 */
[C---:B------:R-:W-:Y:S01]  /*12ab0*/  VIADD R6, R4.reuse, 0x10 ;  /* 0x0000001004067836 */ /* 0x040fe20000000000 */
[----:B------:R-:W-:-:S13]  /*12ac0*/  ISETP.GE.AND P0, PT, R4, UR36, PT ;  /* 0x0000002404007c0c */ /* 0x000fda000bf06270 */
[----:B0-----:R-:W-:-:S05]  /*12ad0*/  @!P0 LEA R14, P1, R10, R14, 0x1 ;  /* 0x0000000e0a0e8211 */ /* 0x001fca00078208ff */
[----:B--2---:R-:W-:Y:S02]  /*12ae0*/  @!P0 IMAD.X R3, RZ, RZ, R2, P1 ;  /* 0x000000ffff038224 */ /* 0x004fe400008e0602 */
[----:B------:R-:W-:Y:S02]  /*12af0*/  @!P0 IMAD.MOV.U32 R2, RZ, RZ, R14 ;  /* 0x000000ffff028224 */ /* 0x000fe400078e000e */
[----:B------:R-:W0:Y:S04]  /*12b00*/  SHFL.IDX PT, R14, R0, 0x1, 0x181f ;  /* 0x00381f00000e7f89 */ /* 0x000e2800000e0000 */
[----:B-----5:R2:W-:Y:S01]  /*12b10*/  @!P0 LDGSTS.E.BYPASS.LTC128B.128 [R8+0x20400], desc[UR52][R2.64], !P5 ;  /* 0x2040000002088fae */ /* 0x0205e2000e901d74 */
[----:B------:R-:W-:Y:S01]  /*12b20*/  ISETP.GE.AND P0, PT, R6, UR36, PT ;  /* 0x0000002406007c0c */ /* 0x000fe2000bf06270 */
[----:B------:R-:W-:-:S02]  /*12b30*/  VIADD R6, R4, 0x20 ;  /* 0x0000002004067836 */ /* 0x000fc40000000000 */
[----:B--2---:R-:W2:Y:S10]  /*12b40*/  SHFL.IDX PT, R2, R5, 0x1, 0x181f ;  /* 0x00381f0005027f89 */ /* 0x004eb400000e0000 */
[----:B0-----:R-:W-:-:S04]  /*12b50*/  @!P0 LEA R14, P1, R10, R14, 0x1 ;  /* 0x0000000e0a0e8211 */ /* 0x001fc800078208ff */
[----:B--2---:R-:W-:Y:S01]  /*12b60*/  @!P0 IADD3.X R3, RZ, R2, RZ, P1, !PT ;  /* 0x00000002ff038210 */ /* 0x004fe20000ffe4ff */
[----:B------:R-:W-:Y:S02]  /*12b70*/  @!P0 IMAD.MOV.U32 R2, RZ, RZ, R14 ;  /* 0x000000ffff028224 */ /* 0x000fe400078e000e */
[----:B------:R-:W0:Y:S04]  /*12b80*/  SHFL.IDX PT, R14, R0, 0x2, 0x181f ;  /* 0x00581f00000e7f89 */ /* 0x000e2800000e0000 */
[----:B------:R2:W-:Y:S01]  /*12b90*/  @!P0 LDGSTS.E.BYPASS.LTC128B.128 [R8+0x20c00], desc[UR52][R2.64], !P5 ;  /* 0x20c0000002088fae */ /* 0x0005e2000e901d74 */
[----:B------:R-:W-:-:S03]  /*12ba0*/  ISETP.GE.AND P0, PT, R6, UR36, PT ;  /* 0x0000002406007c0c */ /* 0x000fc6000bf06270 */
[----:B--2---:R-:W2:Y:S04]  /*12bb0*/  SHFL.IDX PT, R2, R5, 0x2, 0x181f ;  /* 0x00581f0005027f89 */ /* 0x004ea800000e0000 */
[----:B------:R-:W3:Y:S06]  /*12bc0*/  SHFL.IDX PT, R5, R5, 0x3, 0x181f ;  /* 0x00781f0005057f89 */ /* 0x000eec00000e0000 */
[----:B0-----:R-:W-:-:S05]  /*12bd0*/  @!P0 LEA R14, P1, R10, R14, 0x1 ;  /* 0x0000000e0a0e8211 */ /* 0x001fca00078208ff */
[----:B--2---:R-:W-:Y:S02]  /*12be0*/  @!P0 IMAD.X R3, RZ, RZ, R2, P1 ;  /* 0x000000ffff038224 */ /* 0x004fe400008e0602 */
[----:B------:R-:W-:Y:S02]  /*12bf0*/  @!P0 IMAD.MOV.U32 R2, RZ, RZ, R14 ;  /* 0x000000ffff028224 */ /* 0x000fe400078e000e */
[----:B------:R0:W2:Y:S04]  /*12c00*/  SHFL.IDX PT, R14, R0, 0x3, 0x181f ;  /* 0x00781f00000e7f89 */ /* 0x0000a800000e0000 */
[----:B---3--:R0:W-:Y:S02]  /*12c10*/  @!P0 LDGSTS.E.BYPASS.LTC128B.128 [R8+0x21400], desc[UR52][R2.64], !P5 ;  /* 0x2140000002088fae */ /* 0x0081e4000e901d74 */
.L_x_1847:
[----:B------:R-:W-:-:S05]  /*12c20*/  VIADD R4, R4, 0x30 ;  /* 0x0000003004047836 */ /* 0x000fca0000000000 */
[----:B------:R-:W-:-:S13]  /*12c30*/  ISETP.GE.AND P0, PT, R4, UR36, PT ;  /* 0x0000002404007c0c */ /* 0x000fda000bf06270 */
[----:B0-2---:R-:W-:-:S04]  /*12c40*/  @!P0 LEA R2, P1, R10, R14, 0x1 ;  /* 0x0000000e0a028211 */ /* 0x005fc800078208ff */
[----:B------:R-:W-:-:S05]  /*12c50*/  @!P0 IADD3.X R3, RZ, R5, RZ, P1, !PT ;  /* 0x00000005ff038210 */ /* 0x000fca0000ffe4ff */
[----:B------:R-:W-:Y:S01]  /*12c60*/  @!PT LDS RZ, [RZ] ;  /* 0x00000000fffff984 */ /* 0x000fe20000000800 */
[----:B------:R-:W-:Y:S01]  /*12c70*/  @!PT LDS RZ, [RZ] ;  /* 0x00000000fffff984 */ /* 0x000fe20000000800 */
[----:B------:R-:W-:Y:S01]  /*12c80*/  @!PT LDS RZ, [RZ] ;  /* 0x00000000fffff984 */ /* 0x000fe20000000800 */
[----:B------:R0:W-:Y:S01]  /*12c90*/  @!P0 LDGSTS.E.BYPASS.LTC128B.128 [R8+0x21c00], desc[UR52][R2.64], !P5 ;  /* 0x21c0000002088fae */ /* 0x0001e2000e901d74 */
[----:B------:R-:W-:Y:S01]  /*12ca0*/  PLOP3.LUT P0, PT, PT, PT, PT, 0x80, 0x0 ;  /* 0x000000000000781c */ /* 0x000fe20003f0f070 */
[----:B------:R-:W-:-:S12]  /*12cb0*/  NOP ;  /* 0x0000000000007918 */ /* 0x000fd80000000000 */
.L_x_1782:
        /* <DEDUP_REMOVED lines=17> */
[----:B0-2---:R-:W-:Y:S05]  /*12dd0*/  @!P0 BRA `(.L_x_1784) ;  /* 0x0000002c003c8947 */ /* 0x005fea0003800000 */
.L_x_1848:
[----:B------:R-:W-:Y:S05]  /*12de0*/  BSYNC B0 ;  /* 0x0000000000007941 */ /* 0x000fea0003800000 */
.L_x_1783:
[----:B------:R-:W-:-:S05]  /*12df0*/  IMAD.U32 R2, RZ, RZ, UR47 ;  /* 0x0000002fff027e24 */ /* 0x000fca000f8e00ff */
[----:B------:R-:W-:-:S13]  /*12e00*/  ISETP.NE.AND P0, PT, R2, 0x3, PT ;  /* 0x000000030200780c */ /* 0x000fda0003f05270 */
[----:B------:R-:W-:Y:S05]  /*12e10*/  @!P0 BRA `(.L_x_1785) ;  /* 0x0000000000048947 */ /* 0x000fea0003800000 */
[----:B------:R-:W-:Y:S01]  /*12e20*/  BPT.TRAP 0x1 ;  /* 0x000000040000795c */ /* 0x000fe20000300000 */
.L_x_1785:
[----:B0-----:R-:W-:Y:S01]  /*12e30*/  SHF.L.U32 R0, R22, 0x1f, RZ ;  /* 0x0000001f16007819 */ /* 0x001fe200000006ff */
[----:B------:R-:W-:Y:S03]  /*12e40*/  BSSY B0, `(.L_x_1786) ;  /* 0x0000003000007945 */ /* 0x000fe60003800000 */
[----:B------:R-:W0:Y:S02]  /*12e50*/  SYNCS.PHASECHK.TRANS64.TRYWAIT P0, [R25+URZ+0x28c60], R0 ;  /* 0x028c6000190075a7 */ /* 0x000e24000800017f */
[----:B0-----:R-:W-:Y:S05]  /*12e60*/  @!P0 BRA `(.L_x_1787) ;  /* 0x0000002c002c8947 */ /* 0x001fea0003800000 */
.L_x_1849:
[----:B------:R-:W-:Y:S05]  /*12e70*/  BSYNC B0 ;  /* 0x0000000000007941 */ /* 0x000fea0003800000 */
.L_x_1786:
[----:B------:R-:W2:Y:S01]  /*12e80*/  LDL.LU R4, [R1] ;  /* 0x0000000001047983 */ /* 0x000ea20000300800 */
[----:B------:R-:W-:Y:S01]  /*12e90*/  ULDC.64 UR4, c[0x0][0x328] ;  /* 0x0000ca0000047ab9 */ /* 0x000fe20000000a00 */
[----:B------:R-:W-:Y:S01]  /*12ea0*/  LOP3.LUT R16, R16, 0xfffff7ff, RZ, 0xc0, !PT ;  /* 0xfffff7ff10107812 */ /* 0x000fe200078ec0ff */
[----:B0-----:R-:W-:Y:S02]  /*12eb0*/  IMAD R0, R37, UR4, RZ ;  /* 0x0000000425007c24 */ /* 0x001fe4000f8e02ff */
[----:B------:R-:W-:-:S04]  /*12ec0*/  IMAD.WIDE.U32 R2, R35, UR4, RZ ;  /* 0x0000000423027c25 */ /* 0x000fc8000f8e00ff */
[----:B------:R-:W-:Y:S01]  /*12ed0*/  IMAD R5, R35, UR5, R0 ;  /* 0x0000000523057c24 */ /* 0x000fe2000f8e0200 */
[----:B------:R-:W-:-:S03]  /*12ee0*/  ULDC.64 UR4, c[0x0][0x338] ;  /* 0x0000ce0000047ab9 */ /* 0x000fc60000000a00 */
[----:B------:R-:W-:Y:S02]  /*12ef0*/  IMAD.IADD R3, R3, 0x1, R5 ;  /* 0x0000000103037824 */ /* 0x000fe400078e0205 */
[----:B------:R-:W-:-:S04]  /*12f00*/  IMAD.WIDE.U32 R2, R34, UR4, R2 ;  /* 0x0000000422027c25 */ /* 0x000fc8000f8e0002 */
[----:B--2---:R-:W-:Y:S01]  /*12f10*/  IMAD R5, R4, UR4, RZ ;  /* 0x0000000404057c24 */ /* 0x004fe2000f8e02ff */
[----:B------:R-:W-:-:S03]  /*12f20*/  PRMT R4, R32, 0x8880, RZ ;  /* 0x0000888020047816 */ /* 0x000fc600000000ff */
[----:B------:R-:W-:Y:S01]  /*12f30*/  IMAD R5, R34, UR5, R5 ;  /* 0x0000000522057c24 */ /* 0x000fe2000f8e0205 */
[----:B------:R-:W-:Y:S02]  /*12f40*/  ULDC.64 UR4, c[0x0][0x330] ;  /* 0x0000cc0000047ab9 */ /* 0x000fe40000000a00 */
[----:B------:R-:W-:Y:S02]  /*12f50*/  IMAD R0, R23, UR4, RZ ;  /* 0x0000000417007c24 */ /* 0x000fe4000f8e02ff */
[----:B------:R-:W-:Y:S02]  /*12f60*/  IMAD.IADD R3, R3, 0x1, R5 ;  /* 0x0000000103037824 */ /* 0x000fe400078e0205 */
[C---:B------:R-:W-:Y:S02]  /*12f70*/  IMAD R7, R19.reuse, UR5, R0 ;  /* 0x0000000513077c24 */ /* 0x040fe4000f8e0200 */
[----:B------:R-:W-:Y:S01]  /*12f80*/  IMAD.WIDE.U32 R2, R19, UR4, R2 ;  /* 0x0000000413027c25 */ /* 0x000fe2000f8e0002 */
[----:B------:R-:W-:-:S03]  /*12f90*/  ULDC.64 UR4, c[0x0][0x318] ;  /* 0x0000c60000047ab9 */ /* 0x000fc60000000a00 */
[----:B------:R-:W-:Y:S01]  /*12fa0*/  IMAD R5, R18, 0x8000, R31 ;  /* 0x0000800012057824 */ /* 0x000fe200078e021f */
[----:B------:R-:W-:Y:S02]  /*12fb0*/  IADD3 R7, R3, R7, RZ ;  /* 0x0000000703077210 */ /* 0x000fe40007ffe0ff */
[----:B------:R-:W-:Y:S01]  /*12fc0*/  LEA R6, P0, R2, UR4, 0x1 ;  /* 0x0000000402067c11 */ /* 0x000fe2000f8008ff */
[----:B------:R-:W-:-:S03]  /*12fd0*/  UMOV UR4, 0xffffffff ;  /* 0xffffffff00047882 */ /* 0x000fc60000000000 */
[----:B------:R-:W-:Y:S02]  /*12fe0*/  LEA.HI.X R7, R2, UR5, R7, 0x1, P0 ;  /* 0x0000000502077c11 */ /* 0x000fe400080f0c07 */
[----:B------:R-:W-:-:S13]  /*12ff0*/  ISETP.GT.AND P0, PT, R4, -0x1, PT ;  /* 0xffffffff0400780c */ /* 0x000fda0003f04270 */
[----:B------:R-:W-:Y:S01]  /*13000*/  @P0 LOP3.LUT R16, R16, 0x800, RZ, 0xfc, !PT ;  /* 0x0000080010100812 */ /* 0x000fe200078efcff */
[----:B------:R-:W-:Y:S06]  /*13010*/  BRA.DIV UR4, `(.L_x_1788) ;  /* 0x0000002a04d47947 */ /* 0x000fec000b800000 */
[----:B------:R-:W0:Y:S01]  /*13020*/  S2R R2, SR_TID.X ;  /* 0x0000000000027919 */ /* 0x000e220000002100 */
[C---:B------:R-:W-:Y:S01]  /*13030*/  LOP3.LUT P1, RZ, R32.reuse, 0x1, RZ, 0xc0, !PT ;  /* 0x0000000120ff7812 */ /* 0x040fe2000782c0ff */
[----:B------:R-:W-:Y:S01]  /*13040*/  IMAD R5, R5, 0x2, R17 ;  /* 0x0000000205057824 */ /* 0x000fe200078e0211 */
[C---:B------:R-:W-:Y:S01]  /*13050*/  LOP3.LUT P5, RZ, R32.reuse, 0x2, RZ, 0xc0, !PT ;  /* 0x0000000220ff7812 */ /* 0x040fe200078ac0ff */
[----:B------:R-:W2:Y:S01]  /*13060*/  SHFL.IDX PT, R14, R6, RZ, 0x181f ;  /* 0x00181fff060e7589 */ /* 0x000ea200000e0000 */
[C---:B------:R-:W-:Y:S02]  /*13070*/  LOP3.LUT P4, RZ, R32.reuse, 0x4, RZ, 0xc0, !PT ;  /* 0x0000000420ff7812 */ /* 0x040fe4000788c0ff */
[C---:B------:R-:W-:Y:S01]  /*13080*/  LOP3.LUT P3, RZ, R32.reuse, 0x8, RZ, 0xc0, !PT ;  /* 0x0000000820ff7812 */ /* 0x040fe2000786c0ff */
[----:B------:R-:W3:Y:S01]  /*13090*/  SHFL.IDX PT, R3, R7, RZ, 0x181f ;  /* 0x00181fff07037589 */ /* 0x000ee200000e0000 */
[----:B------:R-:W-:Y:S02]  /*130a0*/  LOP3.LUT P2, RZ, R32, 0x10, RZ, 0xc0, !PT ;  /* 0x0000001020ff7812 */ /* 0x000fe4000784c0ff */
[----:B------:R-:W-:Y:S01]  /*130b0*/  LOP3.LUT R16, R16, 0xfffffdff, RZ, 0xc0, !PT ;  /* 0xfffffdff10107812 */ /* 0x000fe200078ec0ff */
[----:B------:R-:W-:Y:S03]  /*130c0*/  SHFL.IDX PT, R8, R7, 0x2, 0x181f ;  /* 0x00581f0007087f89 */ /* 0x000fe600000e0000 */
[----:B------:R-:W-:Y:S01]  /*130d0*/  @P1 LOP3.LUT R16, R16, 0x200, RZ, 0xfc, !PT ;  /* 0x0000020010101812 */ /* 0x000fe200078efcff */
[----:B0-----:R-:W-:-:S05]  /*130e0*/  IMAD.SHL.U32 R2, R2, 0x8, RZ ;  /* 0x0000000802027824 */ /* 0x001fca00078e00ff */
[----:B------:R-:W-:-:S05]  /*130f0*/  LOP3.LUT R2, R2, 0x38, RZ, 0xc0, !PT ;  /* 0x0000003802027812 */ /* 0x000fca00078ec0ff */
[----:B------:R-:W-:-:S05]  /*13100*/  IMAD.SHL.U32 R0, R2, 0x2, RZ ;  /* 0x0000000202007824 */ /* 0x000fca00078e00ff */
[----:B--2---:R-:W-:Y:S02]  /*13110*/  IADD3 R2, P0, R14, R0, RZ ;  /* 0x000000000e027210 */ /* 0x004fe40007f1e0ff */
[----:B------:R-:W0:Y:S03]  /*13120*/  SHFL.IDX PT, R14, R6, 0x1, 0x181f ;  /* 0x00381f00060e7f89 */ /* 0x000e2600000e0000 */
[----:B---3--:R-:W-:Y:S01]  /*13130*/  IMAD.X R3, RZ, RZ, R3, P0 ;  /* 0x000000ffff037224 */ /* 0x008fe200000e0603 */
[----:B------:R-:W-:Y:S02]  /*13140*/  ISETP.LT.OR P0, PT, R27, 0x1, !P1 ;  /* 0x000000011b00780c */ /* 0x000fe40004f01670 */
[----:B------:R-:W-:-:S11]  /*13150*/  LOP3.LUT P1, RZ, R32, 0x20, RZ, 0xc0, !PT ;  /* 0x0000002020ff7812 */ /* 0x000fd6000782c0ff */
        /* <DEDUP_REMOVED lines=14> */
[----:B------:R-:W-:-:S04]  /*13240*/  ISETP.GT.AND P6, PT, R4, -0x1, PT ;  /* 0xffffffff0400780c */ /* 0x000fc80003fc4270 */
[----:B------:R-:W-:-:S13]  /*13250*/  ISETP.LT.OR P6, PT, R27, 0x1, P6 ;  /* 0x000000011b00780c */ /* 0x000fda00037c1670 */
[----:B------:R2:W-:Y:S04]  /*13260*/  LDGSTS.E.BYPASS.LTC128B.128 [R5+0xe400], desc[UR52][R2.64+0x380], !P6 ;  /* 0x0e40038002057fae */ /* 0x0005e8000f101d74 */
[----:B--2---:R-:W2:Y:S01]  /*13270*/  SHFL.IDX PT, R3, R7, 0x1, 0x181f ;  /* 0x00381f0007037f89 */ /* 0x004ea200000e0000 */
[----:B0-----:R-:W-:-:S03]  /*13280*/  IADD3 R2, P6, R14, R0, RZ ;  /* 0x000000000e027210 */ /* 0x001fc60007fde0ff */
[----:B------:R-:W0:Y:S04]  /*13290*/  SHFL.IDX PT, R14, R6, 0x2, 0x181f ;  /* 0x00581f00060e7f89 */ /* 0x000e2800000e0000 */
[----:B------:R-:W3:Y:S01]  /*132a0*/  SHFL.IDX PT, R7, R7, 0x3, 0x181f ;  /* 0x00781f0007077f89 */ /* 0x000ee200000e0000 */
[----:B--2---:R-:W-:Y:S02]  /*132b0*/  IADD3.X R3, RZ, R3, RZ, P6, !PT ;  /* 0x00000003ff037210 */ /* 0x004fe400037fe4ff */
[----:B------:R-:W-:-:S04]  /*132c0*/  LOP3.LUT P6, RZ, R16, 0x200, RZ, 0xc0, !PT ;  /* 0x0000020010ff7812 */ /* 0x000fc800078cc0ff */
        /* <DEDUP_REMOVED lines=14> */
[----:B------:R-:W-:-:S04]  /*133b0*/  ISETP.GT.AND P6, PT, R4, -0x1, PT ;  /* 0xffffffff0400780c */ /* 0x000fc80003fc4270 */
[----:B------:R-:W-:-:S13]  /*133c0*/  ISETP.LT.OR P6, PT, R27, 0x11, P6 ;  /* 0x000000111b00780c */ /* 0x000fda00037c1670 */
[----:B------:R0:W-:Y:S02]  /*133d0*/  LDGSTS.E.BYPASS.LTC128B.128 [R5+0xec00], desc[UR52][R2.64+0x380], !P6 ;  /* 0x0ec0038002057fae */ /* 0x0001e4000f101d74 */
[----:B0-----:R-:W-:Y:S02]  /*133e0*/  IADD3 R2, P6, R14, R0, RZ ;  /* 0x000000000e027210 */ /* 0x001fe40007fde0ff */
[----:B------:R0:W2:Y:S03]  /*133f0*/  SHFL.IDX PT, R14, R6, 0x3, 0x181f ;  /* 0x00781f00060e7f89 */ /* 0x0000a600000e0000 */
[----:B------:R-:W-:Y:S01]  /*13400*/  IMAD.X R3, RZ, RZ, R8, P6 ;  /* 0x000000ffff037224 */ /* 0x000fe200030e0608 */
[----:B------:R-:W-:-:S04]  /*13410*/  LOP3.LUT P6, RZ, R16, 0x200, RZ, 0xc0, !PT ;  /* 0x0000020010ff7812 */ /* 0x000fc800078cc0ff */
        /* <DEDUP_REMOVED lines=14> */
[----:B------:R-:W-:-:S04]  /*13500*/  ISETP.GT.AND P6, PT, R4, -0x1, PT ;  /* 0xffffffff0400780c */ /* 0x000fc80003fc4270 */
[----:B------:R-:W-:-:S13]  /*13510*/  ISETP.LT.OR P6, PT, R27, 0x21, P6 ;  /* 0x000000211b00780c */ /* 0x000fda00037c1670 */
[----:B--23--:R0:W-:Y:S02]  /*13520*/  LDGSTS.E.BYPASS.LTC128B.128 [R5+0xf400], desc[UR52][R2.64+0x380], !P6 ;  /* 0x0f40038002057fae */ /* 0x00c1e4000f101d74 */
.L_x_1859:
[----:B0-----:R-:W-:Y:S02]  /*13530*/  IADD3 R2, P6, R14, R0, RZ ;  /* 0x000000000e027210 */ /* 0x001fe40007fde0ff */
[C---:B------:R-:W-:Y:S02]  /*13540*/  ISETP.LT.OR P5, PT, R27.reuse, 0x31, !P5 ;  /* 0x000000311b00780c */ /* 0x040fe40006fa1670 */
[C---:B------:R-:W-:Y:S01]  /*13550*/  ISETP.LT.OR P4, PT, R27.reuse, 0x31, !P4 ;  /* 0x000000311b00780c */ /* 0x040fe20006781670 */
[----:B------:R-:W-:Y:S01]  /*13560*/  IMAD.X R3, RZ, RZ, R7, P6 ;  /* 0x000000ffff037224 */ /* 0x000fe200030e0607 */
[----:B------:R-:W-:Y:S02]  /*13570*/  LOP3.LUT P6, RZ, R16, 0x200, RZ, 0xc0, !PT ;  /* 0x0000020010ff7812 */ /* 0x000fe400078cc0ff */
[C---:B------:R-:W-:Y:S02]  /*13580*/  ISETP.LT.OR P3, PT, R27.reuse, 0x31, !P3 ;  /* 0x000000311b00780c */ /* 0x040fe40005f61670 */
[----:B------:R-:W-:-:S02]  /*13590*/  ISETP.LT.OR P6, PT, R27, 0x31, !P6 ;  /* 0x000000311b00780c */ /* 0x000fc400077c1670 */
[C---:B------:R-:W-:Y:S02]  /*135a0*/  ISETP.LT.OR P2, PT, R27.reuse, 0x31, !P2 ;  /* 0x000000311b00780c */ /* 0x040fe40005741670 */
[C---:B------:R-:W-:Y:S02]  /*135b0*/  ISETP.LT.OR P1, PT, R27.reuse, 0x31, !P1 ;  /* 0x000000311b00780c */ /* 0x040fe40004f21670 */
[----:B------:R-:W-:-:S07]  /*135c0*/  ISETP.LT.OR P0, PT, R27, 0x31, !P0 ;  /* 0x000000311b00780c */ /* 0x000fce0004701670 */
[----:B------:R-:W-:Y:S01]  /*135d0*/  @!PT LDS RZ, [RZ] ;  /* 0x00000000fffff984 */ /* 0x000fe20000000800 */
[----:B------:R-:W-:Y:S01]  /*135e0*/  @!PT LDS RZ, [RZ] ;  /* 0x00000000fffff984 */ /* 0x000fe20000000800 */
[----:B------:R-:W-:Y:S01]  /*135f0*/  @!PT LDS RZ, [RZ] ;  /* 0x00000000fffff984 */ /* 0x000fe20000000800 */
[----:B------:R0:W-:Y:S01]  /*13600*/  LDGSTS.E.BYPASS.LTC128B.128 [R5+0x1c00], desc[UR52][R2.64], !P6 ;  /* 0x01c0000002057fae */ /* 0x0001e2000f101d74 */
[----:B------:R-:W-:-:S03]  /*13610*/  ISETP.GT.AND P6, PT, R4, -0x1, PT ;  /* 0xffffffff0400780c */ /* 0x000fc60003fc4270 */
[----:B------:R0:W-:Y:S04]  /*13620*/  LDGSTS.E.BYPASS.LTC128B.128 [R5+0x3c00], desc[UR52][R2.64+0x80], !P5 ;  /* 0x03c0008002057fae */ /* 0x0001e8000e901d74 */
[----:B------:R0:W-:Y:S04]  /*13630*/  LDGSTS.E.BYPASS.LTC128B.128 [R5+0x5c00], desc[UR52][R2.64+0x100], !P4 ;  /* 0x05c0010002057fae */ /* 0x0001e8000e101d74 */
[----:B------:R0:W-:Y:S04]  /*13640*/  LDGSTS.E.BYPASS.LTC128B.128 [R5+0x7c00], desc[UR52][R2.64+0x180], !P3 ;  /* 0x07c0018002057fae */ /* 0x0001e8000d901d74 */
[----:B------:R0:W-:Y:S04]  /*13650*/  LDGSTS.E.BYPASS.LTC128B.128 [R5+0x9c00], desc[UR52][R2.64+0x200], !P2 ;  /* 0x09c0020002057fae */ /* 0x0001e8000d101d74 */
[----:B------:R0:W-:Y:S04]  /*13660*/  LDGSTS.E.BYPASS.LTC128B.128 [R5+0xbc00], desc[UR52][R2.64+0x280], !P1 ;  /* 0x0bc0028002057fae */ /* 0x0001e8000c901d74 */
[----:B------:R0:W-:Y:S01]  /*13670*/  LDGSTS.E.BYPASS.LTC128B.128 [R5+0xdc00], desc[UR52][R2.64+0x300], !P0 ;  /* 0x0dc0030002057fae */ /* 0x0001e2000c101d74 */
[----:B------:R-:W-:-:S13]  /*13680*/  ISETP.LT.OR P0, PT, R27, 0x31, P6 ;  /* 0x000000311b00780c */ /* 0x000fda0003701670 */
[----:B------:R0:W-:Y:S01]  /*13690*/  LDGSTS.E.BYPASS.LTC128B.128 [R5+0xfc00], desc[UR52][R2.64+0x380], !P0 ;  /* 0x0fc0038002057fae */ /* 0x0001e2000c101d74 */
[----:B------:R-:W-:Y:S01]  /*136a0*/  PLOP3.LUT P0, PT, PT, PT, PT, 0x80, 0x0 ;  /* 0x000000000000781c */ /* 0x000fe20003f0f070 */
[----:B------:R-:W-:-:S12]  /*136b0*/  NOP ;  /* 0x0000000000007918 */ /* 0x000fd80000000000 */
.L_x_1789:
        /* <DEDUP_REMOVED lines=11> */
.L_x_1790:
[----:B------:R-:W-:Y:S01]  /*13770*/  UIADD3 UR4, UR44, -0x2, URZ ;  /* 0xfffffffe2c047890 */ /* 0x000fe2000fffe03f */
[----:B------:R0:W-:Y:S03]  /*13780*/  SYNCS.ARRIVE.TRANS64.A1T0 RZ, [R25+URZ+0x28c50], RZ ;  /* 0x028c50ff19ff79a7 */ /* 0x0001e6000810003f */
[----:B------:R-:W-:-:S06]  /*13790*/  UISETP.GE.AND UP0, UPT, UR4, UR45, UPT ;  /* 0x0000002d0400728c */ /* 0x000fcc000bf06270 */
[----:B------:R-:W-:-:S13]  /*137a0*/  PLOP3.LUT P0, PT, PT, PT, UP0, 0x40, 0x0 ;  /* 0x000000000000781c */ /* 0x000fda0003f0e808 */
[----:B0-----:R-:W-:Y:S05]  /*137b0*/  @P0 BRA `(.L_x_1791) ;  /* 0x0000000c00980947 */ /* 0x001fea0003800000 */
[----:B------:R-:W-:Y:S01]  /*137c0*/  BSSY B0, `(.L_x_1791) ;  /* 0x00000e5000007945 */ /* 0x000fe20003800000 */
[----:B------:R-:W-:-:S07]  /*137d0*/  IMAD.U32 R9, RZ, RZ, UR4 ;  /* 0x00000004ff097e24 */ /* 0x000fce000f8e00ff */
.L_x_1804:
[----:B0-----:R-:W0:Y:S01]  /*137e0*/  S2R R2, SR_TID.X ;  /* 0x0000000000027919 */ /* 0x001e220000002100 */
[----:B------:R-:W2:Y:S01]  /*137f0*/  LDC R3, c[0x0][0x430] ;  /* 0x00010c00ff037b82 */ /* 0x000ea20000000800 */
[----:B-1----:R-:W-:Y:S01]  /*13800*/  LEA R8, R9, R30, 0x6 ;  /* 0x0000001e09087211 */ /* 0x002fe200078e30ff */
[----:B------:R-:W-:Y:S01]  /*13810*/  VIADD R18, R18, 0x1 ;  /* 0x0000000112127836 */ /* 0x000fe20000000000 */
[----:B--2---:R-:W-:Y:S01]  /*13820*/  ISETP.NE.AND P0, PT, R3, 0x1, PT ;  /* 0x000000010300780c */ /* 0x004fe20003f05270 */
[----:B0-----:R-:W-:-:S05]  /*13830*/  IMAD.SHL.U32 R2, R2, 0x10, RZ ;  /* 0x0000001002027824 */ /* 0x001fca00078e00ff */
[----:B------:R-:W-:-:S07]  /*13840*/  LOP3.LUT R2, R36, 0x70, R2, 0xf8, !PT ;  /* 0x0000007024027812 */ /* 0x000fce00078ef802 */
[----:B------:R-:W0:Y:S01]  /*13850*/  @P0 LDC R3, c[0x0][0x434] ;  /* 0x00010d00ff030b82 */ /* 0x000e220000000800 */
[C---:B------:R-:W-:Y:S01]  /*13860*/  ISETP.GT.U32.AND P1, PT, R2.reuse, 0x3f, PT ;  /* 0x0000003f0200780c */ /* 0x040fe20003f24070 */
[----:B------:R-:W-:-:S06]  /*13870*/  IMAD.IADD R8, R2, 0x1, R8 ;  /* 0x0000000102087824 */ /* 0x000fcc00078e0208 */
[----:B------:R-:W2:Y:S01]  /*13880*/  @P0 LDC R7, c[0x0][0x438] ;  /* 0x00010e00ff070b82 */ /* 0x000ea20000000800 */
[----:B------:R-:W-:-:S07]  /*13890*/  IMAD.MOV.U32 R10, RZ, RZ, R8 ;  /* 0x000000ffff0a7224 */ /* 0x000fce00078e0008 */
[----:B------:R-:W3:Y:S01]  /*138a0*/  @!P1 LDC.64 R4, c[0x0][0x428] ;  /* 0x00010a00ff049b82 */ /* 0x000ee20000000a00 */
[----:B0-----:R-:W-:-:S05]  /*138b0*/  @P0 IMAD.HI.U32 R2, R8, R3, RZ ;  /* 0x0000000308020227 */ /* 0x001fca00078e00ff */
[----:B--2---:R-:W-:Y:S02]  /*138c0*/  @P0 SHF.R.U32.HI R10, RZ, R7, R2 ;  /* 0x00000007ff0a0219 */ /* 0x004fe40000011602 */
[----:B------:R-:W0:Y:S02]  /*138d0*/  @!P1 LDC.64 R6, c[0x0][0x418] ;  /* 0x00010600ff069b82 */ /* 0x000e240000000a00 */
[----:B------:R-:W-:Y:S01]  /*138e0*/  @!P1 SHF.R.S32.HI R3, RZ, 0x1f, R10 ;  /* 0x0000001fff039819 */ /* 0x000fe2000001140a */
[----:B---3--:R-:W-:-:S04]  /*138f0*/  @!P1 IMAD R2, R29, R4, RZ ;  /* 0x000000041d029224 */ /* 0x008fc800078e02ff */
[----:B------:R-:W-:Y:S02]  /*13900*/  @!P1 IMAD R5, R24, R5, R2 ;  /* 0x0000000518059224 */ /* 0x000fe400078e0202 */
[----:B------:R-:W-:-:S04]  /*13910*/  @!P1 IMAD.MOV.U32 R2, RZ, RZ, R10 ;  /* 0x000000ffff029224 */ /* 0x000fc800078e000a */
[----:B------:R-:W-:Y:S01]  /*13920*/  @!P1 IMAD.WIDE.U32 R2, R24, R4, R2 ;  /* 0x0000000418029225 */ /* 0x000fe200078e0002 */
[----:B------:R-:W-:-:S03]  /*13930*/  MOV R4, RZ ;  /* 0x000000ff00047202 */ /* 0x000fc60000000f00 */
[----:B------:R-:W-:Y:S01]  /*13940*/  @!P1 IMAD.IADD R3, R5, 0x1, R3 ;  /* 0x0000000105039824 */ /* 0x000fe200078e0203 */
[----:B0-----:R-:W-:Y:S01]  /*13950*/  @!P1 LEA R6, P0, R2, R6, 0x2 ;  /* 0x0000000602069211 */ /* 0x001fe200078010ff */
[----:B------:R-:W-:-:S03]  /*13960*/  IMAD.U32 R11, RZ, RZ, UR47 ;  /* 0x0000002fff0b7e24 */ /* 0x000fc6000f8e00ff */
[----:B------:R-:W-:Y:S01]  /*13970*/  @!P1 LEA.HI.X R7, R2, R7, R3, 0x2, P0 ;  /* 0x0000000702079211 */ /* 0x000fe200000f1403 */
[----:B------:R-:W-:Y:S01]  /*13980*/  IMAD.MOV R5, RZ, RZ, -R10 ;  /* 0x000000ffff057224 */ /* 0x000fe200078e0a0a */
[----:B------:R-:W-:-:S03]  /*13990*/  ISETP.NE.AND P0, PT, R18, 0x2, PT ;  /* 0x000000021200780c */ /* 0x000fc60003f05270 */
[----:B------:R0:W5:Y:S01]  /*139a0*/  @!P1 LDG.E R4, desc[UR52][R6.64] ;  /* 0x0000003406049981 */ /* 0x000162000c1e1900 */
[----:B------:R-:W-:Y:S01]  /*139b0*/  ISETP.NE.AND P1, PT, R11, 0x3, PT ;  /* 0x000000030b00780c */ /* 0x000fe20003f25270 */
[----:B------:R-:W-:Y:S05]  /*139c0*/  YIELD ;  /* 0x0000000000007946 */ /* 0x000fea0003800000 */
[----:B------:R-:W-:Y:S01]  /*139d0*/  ULDC UR4, c[0x0][0x430] ;  /* 0x00010c0000047ab9 */ /* 0x000fe20000000800 */
[----:B------:R-:W-:Y:S01]  /*139e0*/  IMAD.MOV.U32 R2, RZ, RZ, R9 ;  /* 0x000000ffff027224 */ /* 0x000fe200078e0009 */
[----:B------:R-:W-:Y:S01]  /*139f0*/  SEL R3, RZ, 0x1, P0 ;  /* 0x00000001ff037807 */ /* 0x000fe20000000000 */
[----:B------:R-:W-:Y:S01]  /*13a00*/  IMAD R5, R5, UR4, R8 ;  /* 0x0000000405057c24 */ /* 0x000fe2000f8e0208 */
[----:B------:R-:W-:Y:S01]  /*13a10*/  SEL R18, R18, RZ, P0 ;  /* 0x000000ff12127207 */ /* 0x000fe20000000000 */
[----:B------:R-:W-:Y:S01]  /*13a20*/  VIADD R9, R9, 0xffffffff ;  /* 0xffffffff09097836 */ /* 0x000fe20000000000 */
[----:B------:R-:W-:-:S02]  /*13a30*/  LOP3.LUT R22, R22, R3, RZ, 0x3c, !PT ;  /* 0x0000000316167212 */ /* 0x000fc400078e3cff */
[----:B------:R-:W-:Y:S01]  /*13a40*/  ISETP.GT.AND P3, PT, R2, UR45, PT ;  /* 0x0000002d02007c0c */ /* 0x000fe2000bf64270 */
[----:B0-----:R-:W-:-:S12]  /*13a50*/  @!P1 BRA `(.L_x_1792) ;  /* 0x0000000000049947 */ /* 0x001fd80003800000 */
[----:B------:R-:W-:Y:S01]  /*13a60*/  BPT.TRAP 0x1 ;  /* 0x000000040000795c */ /* 0x000fe20000300000 */
.L_x_1792:
[----:B------:R-:W-:Y:S01]  /*13a70*/  IMAD R8, R18, 0x8, R17 ;  /* 0x0000000812087824 */ /* 0x000fe200078e0211 */
[----:B------:R-:W-:Y:S01]  /*13a80*/  SHF.L.U32 R20, R22, 0x1f, RZ ;  /* 0x0000001f16147819 */ /* 0x000fe200000006ff */
[----:B------:R-:W-:Y:S01]  /*13a90*/  BSSY B1, `(.L_x_1793) ;  /* 0x0000004000017945 */ /* 0x000fe20003800000 */
[----:B------:R-:W-:Y:S02]  /*13aa0*/  SHF.R.S32.HI R7, RZ, 0x1f, R5 ;  /* 0x0000001fff077819 */ /* 0x000fe40000011405 */
[----:B------:R-:W0:Y:S02]  /*13ab0*/  SYNCS.PHASECHK.TRANS64.TRYWAIT P0, [R8+URZ+0x28c40], R20 ;  /* 0x028c4014080075a7 */ /* 0x000e24000800017f */
[----:B0-----:R-:W-:Y:S05]  /*13ac0*/  @!P0 BRA `(.L_x_1794) ;  /* 0x0000002800308947 */ /* 0x001fea0003800000 */
.L_x_1860:
[----:B------:R-:W-:Y:S05]  /*13ad0*/  BSYNC B1 ;  /* 0x0000000000017941 */ /* 0x000fea0003800000 */
.L_x_1793:
[----:B------:R-:W-:Y:S01]  /*13ae0*/  ULDC.64 UR4, c[0x0][0x300] ;  /* 0x0000c00000047ab9 */ /* 0x000fe20000000a00 */
[----:B-----5:R-:W-:Y:S01]  /*13af0*/  SHF.R.S32.HI R10, RZ, 0x1f, R4 ;  /* 0x0000001fff0a7819 */ /* 0x020fe20000011404 */
[----:B------:R-:W-:Y:S01]  /*13b00*/  IMAD R2, R7, UR4, RZ ;  /* 0x0000000407027c24 */ /* 0x000fe2000f8e02ff */
[----:B------:R-:W-:-:S03]  /*13b10*/  LOP3.LUT P1, RZ, R16, 0x2, RZ, 0xc0, !PT ;  /* 0x0000000210ff7812 */ /* 0x000fc6000782c0ff */
[C---:B------:R-:W-:Y:S02]  /*13b20*/  IMAD R11, R5.reuse, UR5, R2 ;  /* 0x00000005050b7c24 */ /* 0x040fe4000f8e0202 */
[----:B------:R-:W-:Y:S01]  /*13b30*/  IMAD.WIDE.U32 R2, R5, UR4, RZ ;  /* 0x0000000405027c25 */ /* 0x000fe2000f8e00ff */
        /* <DEDUP_REMOVED lines=10> */
[----:B------:R-:W-:Y:S01]  /*13be0*/  ULDC.64 UR4, c[0x0][0x2e8] ;  /* 0x0000ba0000047ab9 */ /* 0x000fe20000000a00 */
[----:B------:R-:W-:Y:S01]  /*13bf0*/  IMAD R6, R18, 0x1000, R31 ;  /* 0x0000100012067824 */ /* 0x000fe200078e021f */
[----:B------:R-:W-:Y:S01]  /*13c00*/  LEA R21, P0, R2, UR4, 0x1 ;  /* 0x0000000402157c11 */ /* 0x000fe2000f8008ff */
[----:B------:R-:W-:Y:S01]  /*13c10*/  IMAD.IADD R27, R27, 0x1, R3 ;  /* 0x000000011b1b7824 */ /* 0x000fe200078e0203 */
[----:B------:R-:W-:-:S04]  /*13c20*/  UMOV UR4, 0xffffffff ;  /* 0xffffffff00047882 */ /* 0x000fc80000000000 */
[----:B------:R-:W-:Y:S01]  /*13c30*/  LEA.HI.X R27, R2, UR5, R27, 0x1, P0 ;  /* 0x00000005021b7c11 */ /* 0x000fe200080f0c1b */
[----:B------:R-:W-:Y:S06]  /*13c40*/  BRA.DIV UR4, `(.L_x_1795) ;  /* 0x0000002604e47947 */ /* 0x000fec000b800000 */
[----:B------:R-:W2:Y:S01]  /*13c50*/  SHFL.IDX PT, R14, R21, RZ, 0x181f ;  /* 0x00181fff150e7589 */ /* 0x000ea200000e0000 */
[----:B-1----:R-:W-:-:S03]  /*13c60*/  IMAD R25, R6, 0x2, R17 ;  /* 0x0000000206197824 */ /* 0x002fc600078e0211 */
[----:B------:R-:W1:Y:S01]  /*13c70*/  SHFL.IDX PT, R3, R27, RZ, 0x181f ;  /* 0x00181fff1b037589 */ /* 0x000e6200000e0000 */
[----:B--2---:R-:W-:-:S03]  /*13c80*/  IADD3 R2, P0, R14, R0, RZ ;  /* 0x000000000e027210 */ /* 0x004fc60007f1e0ff */
[----:B------:R-:W2:Y:S02]  /*13c90*/  SHFL.IDX PT, R14, R21, 0x1, 0x181f ;  /* 0x00381f00150e7f89 */ /* 0x000ea400000e0000 */
[----:B-1----:R-:W-:-:S05]  /*13ca0*/  IMAD.X R3, RZ, RZ, R3, P0 ;  /* 0x000000ffff037224 */ /* 0x002fca00000e0603 */
[----:B------:R1:W-:Y:S04]  /*13cb0*/  LDGSTS.E.BYPASS.LTC128B.128 [R25+0x22400], desc[UR52][R2.64], !P1 ;  /* 0x2240000002197fae */ /* 0x0003e8000c901d74 */
[----:B-1----:R-:W1:Y:S01]  /*13cc0*/  SHFL.IDX PT, R3, R27, 0x1, 0x181f ;  /* 0x00381f001b037f89 */ /* 0x002e6200000e0000 */
[----:B--2---:R-:W-:-:S03]  /*13cd0*/  IADD3 R2, P0, R14, R0, RZ ;  /* 0x000000000e027210 */ /* 0x004fc60007f1e0ff */
[----:B------:R-:W2:Y:S01]  /*13ce0*/  SHFL.IDX PT, R14, R21, 0x2, 0x181f ;  /* 0x00581f00150e7f89 */ /* 0x000ea200000e0000 */
[----:B-1----:R-:W-:-:S05]  /*13cf0*/  IADD3.X R3, RZ, R3, RZ, P0, !PT ;  /* 0x00000003ff037210 */ /* 0x002fca00007fe4ff */
[----:B------:R1:W-:Y:S04]  /*13d00*/  LDGSTS.E.BYPASS.LTC128B.128 [R25+0x22c00], desc[UR52][R2.64], !P1 ;  /* 0x22c0000002197fae */ /* 0x0003e8000c901d74 */
[----:B-1----:R-:W1:Y:S01]  /*13d10*/  SHFL.IDX PT, R3, R27, 0x2, 0x181f ;  /* 0x00581f001b037f89 */ /* 0x002e6200000e0000 */
[----:B--2---:R-:W-:-:S03]  /*13d20*/  IADD3 R2, P0, R14, R0, RZ ;  /* 0x000000000e027210 */ /* 0x004fc60007f1e0ff */
[----:B------:R2:W3:Y:S04]  /*13d30*/  SHFL.IDX PT, R14, R21, 0x3, 0x181f ;  /* 0x00781f00150e7f89 */ /* 0x0004e800000e0000 */
[----:B------:R-:W4:Y:S01]  /*13d40*/  SHFL.IDX PT, R27, R27, 0x3, 0x181f ;  /* 0x00781f001b1b7f89 */ /* 0x000f2200000e0000 */
[----:B-1----:R-:W-:-:S05]  /*13d50*/  IMAD.X R3, RZ, RZ, R3, P0 ;  /* 0x000000ffff037224 */ /* 0x002fca00000e0603 */
[----:B---3--:R2:W-:Y:S02]  /*13d60*/  LDGSTS.E.BYPASS.LTC128B.128 [R25+0x23400], desc[UR52][R2.64], !P1 ;  /* 0x2340000002197fae */ /* 0x0085e4000c901d74 */
.L_x_1870:
[----:B--2---:R-:W-:-:S05]  /*13d70*/  IADD3 R2, P0, R14, R0, RZ ;  /* 0x000000000e027210 */ /* 0x004fca0007f1e0ff */
[----:B----4-:R-:W-:Y:S01]  /*13d80*/  IMAD.X R3, RZ, RZ, R27, P0 ;  /* 0x000000ffff037224 */ /* 0x010fe200000e061b */
[----:B------:R-:W-:-:S04]  /*13d90*/  PLOP3.LUT P0, PT, PT, PT, PT, 0x80, 0x0 ;  /* 0x000000000000781c */ /* 0x000fc80003f0f070 */
[----:B------:R-:W-:Y:S01]  /*13da0*/  @!PT LDS RZ, [RZ] ;  /* 0x00000000fffff984 */ /* 0x000fe20000000800 */
[----:B------:R-:W-:Y:S01]  /*13db0*/  @!PT LDS RZ, [RZ] ;  /* 0x00000000fffff984 */ /* 0x000fe20000000800 */
[----:B------:R-:W-:Y:S01]  /*13dc0*/  @!PT LDS RZ, [RZ] ;  /* 0x00000000fffff984 */ /* 0x000fe20000000800 */
[----:B------:R1:W-:Y:S01]  /*13dd0*/  LDGSTS.E.BYPASS.LTC128B.128 [R25+0x23c00], desc[UR52][R2.64], !P1 ;  /* 0x23c0000002197fae */ /* 0x0003e2000c901d74 */
[----:B------:R-:W-:-:S08]  /*13de0*/  NOP ;  /* 0x0000000000007918 */ /* 0x000fd00000000000 */
.L_x_1796:
        /* <DEDUP_REMOVED lines=11> */
.L_x_1797:
[----:B------:R1:W-:Y:S01]  /*13ea0*/  SYNCS.ARRIVE.TRANS64.A1T0 RZ, [R8+URZ+0x28c30], RZ ;  /* 0x028c30ff08ff79a7 */ /* 0x0003e2000810003f */
[----:B------:R-:W-:Y:S05]  /*13eb0*/  @!P2 BRA `(.L_x_1798) ;  /* 0x000000000004a947 */ /* 0x000fea0003800000 */
[----:B------:R-:W-:Y:S01]  /*13ec0*/  BPT.TRAP 0x1 ;  /* 0x000000040000795c */ /* 0x000fe20000300000 */
.L_x_1798:
[----:B------:R-:W2:Y:S01]  /*13ed0*/  SYNCS.PHASECHK.TRANS64.TRYWAIT P0, [R8+URZ+0x28c60], R20 ;  /* 0x028c6014080075a7 */ /* 0x000ea2000800017f */
[----:B------:R-:W-:Y:S04]  /*13ee0*/  BSSY B1, `(.L_x_1799) ;  /* 0x0000002000017945 */ /* 0x000fe80003800000 */
[----:B--2---:R-:W-:Y:S05]  /*13ef0*/  @!P0 BRA `(.L_x_1800) ;  /* 0x0000002800448947 */ /* 0x004fea0003800000 */
.L_x_1871:
[----:B------:R-:W-:Y:S05]  /*13f00*/  BSYNC B1 ;  /* 0x0000000000017941 */ /* 0x000fea0003800000 */
.L_x_1799:
[----:B------:R-:W-:Y:S01]  /*13f10*/  ULDC.64 UR4, c[0x0][0x328] ;  /* 0x0000ca0000047ab9 */ /* 0x000fe20000000a00 */
[C---:B------:R-:W-:Y:S01]  /*13f20*/  LOP3.LUT P5, RZ, R16.reuse, 0x8, RZ, 0xc0, !PT ;  /* 0x0000000810ff7812 */ /* 0x040fe200078ac0ff */
        /* <DEDUP_REMOVED lines=19> */
[----:B0-2---:R-:W-:Y:S01]  /*14060*/  LEA.HI.X R20, R2, UR5, R3, 0x1, P0 ;  /* 0x0000000502147c11 */ /* 0x005fe200080f0c03 */
[----:B------:R-:W-:Y:S08]  /*14070*/  BRA.DIV UR4, `(.L_x_1801) ;  /* 0x0000002604f87947 */ /* 0x000ff0000b800000 */
[----:B------:R-:W0:Y:S01]  /*14080*/  SHFL.IDX PT, R14, R10, RZ, 0x181f ;  /* 0x00181fff0a0e7589 */ /* 0x000e2200000e0000 */
[C---:B------:R-:W-:Y:S01]  /*14090*/  LOP3.LUT P1, RZ, R16.reuse, 0x80, RZ, 0xc0, !PT ;  /* 0x0000008010ff7812 */ /* 0x040fe2000782c0ff */
[----:B------:R-:W-:Y:S01]  /*140a0*/  IMAD R21, R21, 0x2, R17 ;  /* 0x0000000215157824 */ /* 0x000fe200078e0211 */
[----:B------:R-:W-:Y:S01]  /*140b0*/  P2R R11, PR, RZ, 0x8 ;  /* 0x00000008ff0b7803 */ /* 0x000fe20000000000 */
[----:B------:R-:W2:Y:S01]  /*140c0*/  SHFL.IDX PT, R3, R20, RZ, 0x181f ;  /* 0x00181fff14037589 */ /* 0x000ea200000e0000 */
[C---:B------:R-:W-:Y:S02]  /*140d0*/  LOP3.LUT P3, RZ, R16.reuse, 0x40, RZ, 0xc0, !PT ;  /* 0x0000004010ff7812 */ /* 0x040fe4000786c0ff */
[C---:B------:R-:W-:Y:S01]  /*140e0*/  LOP3.LUT P6, RZ, R16.reuse, 0x20, RZ, 0xc0, !PT ;  /* 0x0000002010ff7812 */ /* 0x040fe200078cc0ff */
[----:B------:R-:W-:Y:S01]  /*140f0*/  SHFL.IDX PT, R2, R10, 0x2, 0x181f ;  /* 0x00581f000a027f89 */ /* 0x000fe200000e0000 */
[----:B------:R-:W-:Y:S02]  /*14100*/  LOP3.LUT P2, RZ, R16, 0x10, RZ, 0xc0, !PT ;  /* 0x0000001010ff7812 */ /* 0x000fe4000784c0ff */
[----:B------:R-:W-:-:S02]  /*14110*/  P2R R12, PR, RZ, 0x8 ;  /* 0x00000008ff0c7803 */ /* 0x000fc40000000000 */
[----:B0-----:R-:W-:Y:S02]  /*14120*/  IADD3 R6, P0, R14, R0, RZ ;  /* 0x000000000e067210 */ /* 0x001fe40007f1e0ff */
        /* <DEDUP_REMOVED lines=10> */
[----:B------:R-:W-:Y:S02]  /*141d0*/  LDGSTS.E.BYPASS.LTC128B.128 [R21+0x8400], desc[UR52][R6.64+0x200], !P5 ;  /* 0x0840020006157fae */ /* 0x000fe4000e901d74 */
[----:B--2---:R-:W-:Y:S01]  /*141e0*/  IMAD.X R5, RZ, RZ, R3, P0 ;  /* 0x000000ffff057224 */ /* 0x004fe200000e0603 */
[----:B------:R-:W-:Y:S01]  /*141f0*/  IADD3 R2, P0, R2, R0, RZ ;  /* 0x0000000002027210 */ /* 0x000fe20007f1e0ff */
[----:B------:R-:W0:Y:S04]  /*14200*/  SHFL.IDX PT, R3, R20, 0x2, 0x181f ;  /* 0x00581f0014037f89 */ /* 0x000e2800000e0000 */
[----:B------:R-:W-:Y:S04]  /*14210*/  LDGSTS.E.BYPASS.LTC128B.128 [R21+0xa400], desc[UR52][R6.64+0x280], !P4 ;  /* 0x0a40028006157fae */ /* 0x000fe8000e101d74 */
[----:B------:R2:W3:Y:S04]  /*14220*/  SHFL.IDX PT, R14, R10, 0x3, 0x181f ;  /* 0x00781f000a0e7f89 */ /* 0x0004e800000e0000 */
[----:B------:R-:W4:Y:S01]  /*14230*/  SHFL.IDX PT, R20, R20, 0x3, 0x181f ;  /* 0x00781f0014147f89 */ /* 0x000f2200000e0000 */
[----:B0-----:R-:W-:Y:S01]  /*14240*/  IMAD.X R3, RZ, RZ, R3, P0 ;  /* 0x000000ffff037224 */ /* 0x001fe200000e0603 */
[----:B------:R-:W-:-:S13]  /*14250*/  ISETP.NE.U32.AND P0, PT, R28, RZ, PT ;  /* 0x000000ff1c00720c */ /* 0x000fda0003f05070 */
[----:B------:R-:W-:Y:S04]  /*14260*/  LDGSTS.E.BYPASS.LTC128B.128 [R21+0xc400], desc[UR52][R6.64+0x300], P0 ;  /* 0x0c40030006157fae */ /* 0x000fe80008101d74 */
[----:B------:R0:W-:Y:S04]  /*14270*/  LDGSTS.E.BYPASS.LTC128B.128 [R21+0xe400], desc[UR52][R6.64+0x380], P1 ;  /* 0x0e40038006157fae */ /* 0x0001e80008901d74 */
[----:B------:R2:W-:Y:S01]  /*14280*/  LDGSTS.E.BYPASS.LTC128B.128 [R21+0xc00], desc[UR52][R4.64], !P3 ;  /* 0x00c0000004157fae */ /* 0x0005e2000d901d74 */
[----:B------:R-:W-:-:S04]  /*14290*/  ISETP.NE.AND P3, PT, R12, RZ, PT ;  /* 0x000000ff0c00720c */ /* 0x000fc80003f65270 */
[----:B0-----:R-:W-:-:S09]  /*142a0*/  P2R R6, PR, RZ, 0x8 ;  /* 0x00000008ff067803 */ /* 0x001fd20000000000 */
        /* <DEDUP_REMOVED lines=10> */
[----:B------:R2:W-:Y:S01]  /*14350*/  LDGSTS.E.BYPASS.LTC128B.128 [R21+0x3400], desc[UR52][R2.64+0x80], !P3 ;  /* 0x0340008002157fae */ /* 0x0005e2000d901d74 */
[----:B------:R-:W-:-:S03]  /*14360*/  ISETP.NE.AND P3, PT, R11, RZ, PT ;  /* 0x000000ff0b00720c */ /* 0x000fc60003f65270 */
[----:B------:R2:W-:Y:S04]  /*14370*/  LDGSTS.E.BYPASS.LTC128B.128 [R21+0x5400], desc[UR52][R2.64+0x100], !P6 ;  /* 0x0540010002157fae */ /* 0x0005e8000f101d74 */
[----:B------:R2:W-:Y:S04]  /*14380*/  LDGSTS.E.BYPASS.LTC128B.128 [R21+0x7400], desc[UR52][R2.64+0x180], !P2 ;  /* 0x0740018002157fae */ /* 0x0005e8000d101d74 */
[----:B------:R2:W-:Y:S04]  /*14390*/  LDGSTS.E.BYPASS.LTC128B.128 [R21+0x9400], desc[UR52][R2.64+0x200], !P5 ;  /* 0x0940020002157fae */ /* 0x0005e8000e901d74 */
[----:B------:R2:W-:Y:S04]  /*143a0*/  LDGSTS.E.BYPASS.LTC128B.128 [R21+0xb400], desc[UR52][R2.64+0x280], !P4 ;  /* 0x0b40028002157fae */ /* 0x0005e8000e101d74 */
[----:B------:R2:W-:Y:S04]  /*143b0*/  LDGSTS.E.BYPASS.LTC128B.128 [R21+0xd400], desc[UR52][R2.64+0x300], P0 ;  /* 0x0d40030002157fae */ /* 0x0005e80008101d74 */
[----:B---34-:R2:W-:Y:S02]  /*143c0*/  LDGSTS.E.BYPASS.LTC128B.128 [R21+0xf400], desc[UR52][R2.64+0x380], P1 ;  /* 0x0f40038002157fae */ /* 0x0185e40008901d74 */
.L_x_1881:
[----:B--2---:R-:W-:Y:S02]  /*143d0*/  P2R R4, PR, RZ, 0x2 ;  /* 0x00000002ff047803 */ /* 0x004fe40000000000 */
[----:B------:R-:W-:Y:S02]  /*143e0*/  LOP3.LUT P1, RZ, R16, 0x80, RZ, 0xc0, !PT ;  /* 0x0000008010ff7812 */ /* 0x000fe4000782c0ff */
[----:B------:R-:W-:Y:S02]  /*143f0*/  IADD3 R2, P2, R14, R0, RZ ;  /* 0x000000000e027210 */ /* 0x000fe40007f5e0ff */
[----:B------:R-:W-:Y:S02]  /*14400*/  P2R R5, PR, RZ, 0x8 ;  /* 0x00000008ff057803 */ /* 0x000fe40000000000 */
[C---:B------:R-:W-:Y:S01]  /*14410*/  LOP3.LUT P3, RZ, R16.reuse, 0x40, RZ, 0xc0, !PT ;  /* 0x0000004010ff7812 */ /* 0x040fe2000786c0ff */
[----:B------:R-:W-:Y:S01]  /*14420*/  IMAD.X R3, RZ, RZ, R20, P2 ;  /* 0x000000ffff037224 */ /* 0x000fe200010e0614 */
[----:B------:R-:W-:-:S02]  /*14430*/  LOP3.LUT P2, RZ, R16, 0x20, RZ, 0xc0, !PT ;  /* 0x0000002010ff7812 */ /* 0x000fc4000784c0ff */
[----:B------:R-:W-:-:S03]  /*14440*/  LOP3.LUT P6, RZ, R16, 0x10, RZ, 0xc0, !PT ;  /* 0x0000001010ff7812 */ /* 0x000fc600078cc0ff */
[----:B------:R-:W-:Y:S01]  /*14450*/  @!PT LDS RZ, [RZ] ;  /* 0x00000000fffff984 */ /* 0x000fe20000000800 */
[----:B------:R-:W-:Y:S01]  /*14460*/  @!PT LDS RZ, [RZ] ;  /* 0x00000000fffff984 */ /* 0x000fe20000000800 */
[----:B------:R-:W-:Y:S01]  /*14470*/  @!PT LDS RZ, [RZ] ;  /* 0x00000000fffff984 */ /* 0x000fe20000000800 */
[----:B------:R0:W-:Y:S01]  /*14480*/  LDGSTS.E.BYPASS.LTC128B.128 [R21+0x1c00], desc[UR52][R2.64], !P1 ;  /* 0x01c0000002157fae */ /* 0x0001e2000c901d74 */
[----:B------:R-:W-:-:S05]  /*14490*/  ISETP.NE.AND P1, PT, R4, RZ, PT ;  /* 0x000000ff0400720c */ /* 0x000fca0003f25270 */
[----:B------:R0:W-:Y:S01]  /*144a0*/  LDGSTS.E.BYPASS.LTC128B.128 [R21+0x3c00], desc[UR52][R2.64+0x80], !P3 ;  /* 0x03c0008002157fae */ /* 0x0001e2000d901d74 */
[----:B------:R-:W-:-:S03]  /*144b0*/  ISETP.NE.AND P3, PT, R5, RZ, PT ;  /* 0x000000ff0500720c */ /* 0x000fc60003f65270 */
        /* <DEDUP_REMOVED lines=8> */
.L_x_1802:
        /* <DEDUP_REMOVED lines=11> */
.L_x_1803:
[----:B------:R0:W-:Y:S01]  /*145f0*/  SYNCS.ARRIVE.TRANS64.A1T0 RZ, [R8+URZ+0x28c50], RZ ;  /* 0x028c50ff08ff79a7 */ /* 0x0001e2000810003f */
[----:B------:R-:W-:Y:S05]  /*14600*/  @P3 BRA `(.L_x_1804) ;  /* 0xfffffff000743947 */ /* 0x000fea000383ffff */
[----:B------:R-:W-:Y:S05]  /*14610*/  BSYNC B0 ;  /* 0x0000000000007941 */ /* 0x000fea0003800000 */
.L_x_1791:
[----:B------:R-:W2:Y:S01]  /*14620*/  S2R R0, SR_TID.X ;  /* 0x0000000000007919 */ /* 0x000ea20000002100 */
[----:B------:R-:W-:Y:S01]  /*14630*/  VIADD R18, R18, 0x1 ;  /* 0x0000000112127836 */ /* 0x000fe20000000000 */
[----:B------:R-:W-:Y:S04]  /*14640*/  BSSY B0, `(.L_x_1805) ;  /* 0x0000013000007945 */ /* 0x000fe80003800000 */
[----:B------:R-:W-:-:S04]  /*14650*/  ISETP.NE.AND P0, PT, R18, 0x2, PT ;  /* 0x000000021200780c */ /* 0x000fc80003f05270 */
[----:B------:R-:W-:Y:S02]  /*14660*/  SEL R18, R18, RZ, P0 ;  /* 0x000000ff12127207 */ /* 0x000fe40000000000 */
[----:B------:R-:W-:Y:S02]  /*14670*/  SEL R5, RZ, 0x1, P0 ;  /* 0x00000001ff057807 */ /* 0x000fe40000000000 */
[----:B--2---:R-:W-:-:S04]  /*14680*/  LOP3.LUT R0, R0, 0x7f, RZ, 0xc0, !PT ;  /* 0x0000007f00007812 */ /* 0x004fc800078ec0ff */
[----:B------:R-:W-:-:S13]  /*14690*/  ISETP.NE.AND P1, PT, R0, RZ, PT ;  /* 0x000000ff0000720c */ /* 0x000fda0003f25270 */
[----:B------:R-:W-:Y:S05]  /*146a0*/  @P1 BRA `(.L_x_1806) ;  /* 0x0000000000301947 */ /* 0x000fea0003800000 */
[----:B------:R-:W2:Y:S01]  /*146b0*/  S2R R9, SR_LANEID ;  /* 0x0000000000097919 */ /* 0x000ea20000000000 */
[----:B------:R-:W-:Y:S01]  /*146c0*/  VOTEU.ANY UR4, UPT, PT ;  /* 0x0000000000047886 */ /* 0x000fe200038e0100 */
[----:B------:R-:W3:Y:S01]  /*146d0*/  LDC.64 R2, c[0x0][0xc80] ;  /* 0x00032000ff027b82 */ /* 0x000ee20000000a00 */
[----:B------:R-:W2:Y:S08]  /*146e0*/  FLO.U32 R0, UR4 ;  /* 0x0000000400007d00 */ /* 0x000eb000080e0000 */
[----:B------:R-:W3:Y:S01]  /*146f0*/  POPC R7, UR4 ;  /* 0x0000000400077d09 */ /* 0x000ee20008000000 */
[----:B--2---:R-:W-:-:S13]  /*14700*/  ISETP.EQ.U32.AND P0, PT, R0, R9, PT ;  /* 0x000000090000720c */ /* 0x004fda0003f02070 */
[----:B---3--:R-:W2:Y:S01]  /*14710*/  @P0 ATOMG.E.ADD.STRONG.GPU PT, R3, desc[UR52][R2.64], R7 ;  /* 0x00000007020309a8 */ /* 0x008ea200081ee1f4 */
[----:B------:R-:W3:Y:S02]  /*14720*/  S2R R4, SR_LTMASK ;  /* 0x0000000000047919 */ /* 0x000ee40000003900 */
[----:B---3--:R-:W-:-:S04]  /*14730*/  LOP3.LUT R4, R4, UR4, RZ, 0xc0, !PT ;  /* 0x0000000404047c12 */ /* 0x008fc8000f8ec0ff */
[----:B------:R-:W3:Y:S01]  /*14740*/  POPC R33, R4 ;  /* 0x0000000400217309 */ /* 0x000ee20000000000 */
[----:B--2---:R-:W3:Y:S02]  /*14750*/  SHFL.IDX PT, R0, R3, R0, 0x1f ;  /* 0x00001f0003007589 */ /* 0x004ee400000e0000 */
[----:B---3--:R-:W-:-:S07]  /*14760*/  IADD3 R33, R0, UR46, R33 ;  /* 0x0000002e00217c10 */ /* 0x008fce000fffe021 */
.L_x_1806:
[----:B------:R-:W-:Y:S05]  /*14770*/  BSYNC B0 ;  /* 0x0000000000007941 */ /* 0x000fea0003800000 */
.L_x_1805:
[----:B------:R-:W-:-:S07]  /*14780*/  LOP3.LUT R22, R22, R5, RZ, 0x3c, !PT ;  /* 0x0000000516167212 */ /* 0x000fce00078e3cff */
.L_x_1766:
[----:B------:R-:W-:Y:S05]  /*14790*/  BSYNC B7 ;  /* 0x0000000000077941 */ /* 0x000fea0003800000 */
.L_x_1764:
[----:B------:R-:W-:-:S13]  /*147a0*/  LOP3.LUT P0, RZ, R16, 0x2000, RZ, 0xc0, !PT ;  /* 0x0000200010ff7812 */ /* 0x000fda000780c0ff */
[----:B------:R-:W-:Y:S05]  /*147b0*/  @!P0 BRA `(.L_x_1807) ;  /* 0x0000000000248947 */ /* 0x000fea0003800000 */
[----:B------:R-:W-:Y:S05]  /*147c0*/  WARPSYNC.ALL ;  /* 0x0000000000007948 */ /* 0x000fea0003800000 */
[----:B------:R-:W2:Y:S08]  /*147d0*/  S2UR UR5, SR_CgaCtaId ;  /* 0x00000000000579c3 */ /* 0x000eb00000008800 */
[----:B------:R-:W-:Y:S06]  /*147e0*/  BAR.SYNC.DEFER_BLOCKING 0x5, 0x180 ;  /* 0x0146000000007b1d */ /* 0x000fec0000010000 */
[----:B------:R-:W-:-:S02]  /*147f0*/  UMOV UR4, 0x400 ;  /* 0x0000040000047882 */ /* 0x000fc40000000000 */
[----:B--2---:R-:W-:-:S06]  /*14800*/  ULEA UR4, UR5, UR4, 0x18 ;  /* 0x0000000405047291 */ /* 0x004fcc000f8ec03f */
[----:B------:R-:W-:-:S05]  /*14810*/  IMAD.U32 R17, RZ, RZ, UR4 ;  /* 0x00000004ff117e24 */ /* 0x000fca000f8e00ff */
[----:B------:R2:W3:Y:S01]  /*14820*/  LDS R33, [R17+0x28cd0] ;  /* 0x028cd00011217984 */ /* 0x0004e20000000800 */
[----:B------:R-:W-:Y:S06]  /*14830*/  BAR.ARV 0x4, 0x180 ;  /* 0x0106000000007b1d */ /* 0x000fec0000002000 */
[----:B------:R-:W-:Y:S05]  /*14840*/  BRA `(.L_x_1808) ;  /* 0x00000000002c7947 */ /* 0x000fea0003800000 */
.L_x_1807:
[----:B------:R-:W-:-:S03]  /*14850*/  UMOV UR4, 0xffffffff ;  /* 0xffffffff00047882 */ /* 0x000fc60000000000 */
[----:B------:R-:W-:Y:S05]  /*14860*/  BRA.DIV UR4, `(.L_x_1809) ;  /* 0x0000002604cc7947 */ /* 0x000fea000b800000 */
[----:B------:R2:W3:Y:S02]  /*14870*/  SHFL.IDX PT, R14, R33, RZ, 0x1f ;  /* 0x00001fff210e7589 */ /* 0x0004e400000e0000 */
.L_x_1884:
[----:B------:R-:W4:Y:S01]  /*14880*/  @!P1 S2R R3, SR_CgaCtaId ;  /* 0x0000000000039919 */ /* 0x000f220000008800 */
[----:B------:R-:W-:Y:S05]  /*14890*/  WARPSYNC.ALL ;  /* 0x0000000000007948 */ /* 0x000fea0003800000 */
[----:B------:R-:W-:Y:S01]  /*148a0*/  BAR.SYNC.DEFER_BLOCKING 0x4, 0x180 ;  /* 0x0106000000007b1d */ /* 0x000fe20000010000 */
[----:B------:R-:W-:-:S04]  /*148b0*/  @!P1 MOV R0, 0x400 ;  /* 0x0000040000009802 */ /* 0x000fc80000000f00 */
[----:B----4-:R-:W-:-:S05]  /*148c0*/  @!P1 LEA R17, R3, R0, 0x18 ;  /* 0x0000000003119211 */ /* 0x010fca00078ec0ff */
[----:B------:R2:W-:Y:S02]  /*148d0*/  @!P1 STS [R17+0x28cd0], R33 ;  /* 0x028cd02111009388 */ /* 0x0005e40000000800 */
[----:B--23--:R-:W-:Y:S01]  /*148e0*/  IMAD.MOV.U32 R33, RZ, RZ, R14 ;  /* 0x000000ffff217224 */ /* 0x00cfe200078e000e */
[----:B------:R-:W-:Y:S06]  /*148f0*/  BAR.ARV 0x5, 0x180 ;  /* 0x0146000000007b1d */ /* 0x000fec0000002000 */
.L_x_1808:
[----:B------:R-:W-:Y:S02]  /*14900*/  ULDC UR4, c[0x0][0xc38] ;  /* 0x00030e0000047ab9 */ /* 0x000fe40000000800 */
[----:B---3--:R-:W-:-:S13]  /*14910*/  ISETP.GE.AND P0, PT, R33, UR4, PT ;  /* 0x0000000421007c0c */ /* 0x008fda000bf06270 */
[----:B------:R-:W-:Y:S05]  /*14920*/  @!P0 BRA `(.L_x_1810) ;  /* 0xffffffc400cc8947 */ /* 0x000fea000383ffff */
.L_x_1755:
[----:B------:R-:W3:Y:S01]  /*14930*/  LDL.LU R0, [R1+0x4] ;  /* 0x0000040001007983 */ /* 0x000ee20000300800 */
[----:B------:R-:W-:Y:S01]  /*14940*/  BSSY B0, `(.L_x_1811) ;  /* 0x000000b000007945 */ /* 0x000fe20003800000 */
[----:B------:R-:W4:Y:S01]  /*14950*/  S2R R5, SR_CgaCtaId ;  /* 0x0000000000057919 */ /* 0x000f220000008800 */
[----:B---3--:R-:W-:-:S05]  /*14960*/  VIADD R0, R0, 0x1 ;  /* 0x0000000100007836 */ /* 0x008fca0000000000 */
[----:B------:R-:W-:-:S04]  /*14970*/  LEA.HI R2, R0, R0, RZ, 0x1 ;  /* 0x0000000000027211 */ /* 0x000fc800078f08ff */
[----:B------:R-:W-:Y:S02]  /*14980*/  LOP3.LUT R3, R2, 0xfffffffe, RZ, 0xc0, !PT ;  /* 0xfffffffe02037812 */ /* 0x000fe400078ec0ff */
[----:B------:R-:W-:-:S03]  /*14990*/  MOV R2, 0x400 ;  /* 0x0000040000027802 */ /* 0x000fc60000000f00 */
[----:B------:R-:W-:Y:S01]  /*149a0*/  IMAD.IADD R0, R0, 0x1, -R3 ;  /* 0x0000000100007824 */ /* 0x000fe200078e0a03 */
[----:B----4-:R-:W-:-:S04]  /*149b0*/  LEA R7, R5, R2, 0x18 ;  /* 0x0000000205077211 */ /* 0x010fc800078ec0ff */
[----:B------:R-:W-:-:S04]  /*149c0*/  SHF.L.U32 R0, R0, 0x1f, RZ ;  /* 0x0000001f00007819 */ /* 0x000fc800000006ff */
[----:B------:R-:W3:Y:S02]  /*149d0*/  SYNCS.PHASECHK.TRANS64.TRYWAIT P0, [R7+URZ+0x28c20], R0 ;  /* 0x028c2000070075a7 */ /* 0x000ee4000800017f */
[----:B---3--:R-:W-:Y:S05]  /*149e0*/  @!P0 BRA `(.L_x_1812) ;  /* 0x0000002400948947 */ /* 0x008fea0003800000 */
.L_x_1885:
[----:B------:R-:W-:Y:S05]  /*149f0*/  BSYNC B0 ;  /* 0x0000000000007941 */ /* 0x000fea0003800000 */
.L_x_1811:
[----:B------:R-:W-:-:S03]  /*14a00*/  UMOV UR4, 0xffffffff ;  /* 0xffffffff00047882 */ /* 0x000fc60000000000 */
[----:B------:R-:W-:Y:S05]  /*14a10*/  BRA.DIV UR4, `(.L_x_1813) ;  /* 0x00000026049c7947 */ /* 0x000fea000b800000 */
[----:B---3--:R-:W3:Y:S02]  /*14a20*/  S2R R0, SR_TID.X ;  /* 0x0000000000007919 */ /* 0x008ee40000002100 */
[----:B---3--:R-:W-:-:S04]  /*14a30*/  SHF.R.U32.HI R0, RZ, 0x5, R0 ;  /* 0x00000005ff007819 */ /* 0x008fc80000011600 */
[----:B------:R-:W-:-:S05]  /*14a40*/  LOP3.LUT R0, R0, 0x3, RZ, 0xc0, !PT ;  /* 0x0000000300007812 */ /* 0x000fca00078ec0ff */
[----:B------:R3:W4:Y:S02]  /*14a50*/  SHFL.IDX PT, R14, R0, RZ, 0x1f ;  /* 0x00001fff000e7589 */ /* 0x00072400000e0000 */
.L_x_1888:
[----:B----4-:R-:W-:Y:S01]  /*14a60*/  ISETP.NE.AND P0, PT, R14, RZ, PT ;  /* 0x000000ff0e00720c */ /* 0x010fe20003f05270 */
[----:B------:R-:W-:-:S12]  /*14a70*/  BSSY B0, `(.L_x_1814) ;  /* 0x0000024000007945 */ /* 0x000fd80003800000 */
[----:B------:R-:W-:Y:S05]  /*14a80*/  @P0 BRA `(.L_x_1815) ;  /* 0x0000000000880947 */ /* 0x000fea0003800000 */
[----:B------:R-:W-:-:S03]  /*14a90*/  UMOV UR4, 0xffffffff ;  /* 0xffffffff00047882 */ /* 0x000fc60000000000 */
[----:B------:R-:W-:Y:S05]  /*14aa0*/  BRA.DIV UR4, `(.L_x_1816) ;  /* 0x0000002604ac7947 */ /* 0x000fea000b800000 */
[----:B------:R-:W-:-:S13]  /*14ab0*/  ELECT P6, URZ, PT ;  /* 0x00000000003f782f */ /* 0x000fda00038c0000 */
.L_x_1891:
[----:B------:R-:W-:Y:S05]  /*14ac0*/  @!P6 BRA `(.L_x_1815) ;  /* 0x000000000078e947 */ /* 0x000fea0003800000 */
[----:B------:R-:W-:-:S06]  /*14ad0*/  ULOP3.LUT UR4, UR39, 0x2, URZ, 0xfc, !UPT ;  /* 0x0000000227047892 */ /* 0x000fcc000f8efc3f */
[----:B---3--:R-:W-:-:S04]  /*14ae0*/  MOV R0, UR4 ;  /* 0x0000000400007c02 */ /* 0x008fc80008000f00 */
[----:B------:R-:W-:-:S13]  /*14af0*/  ISETP.NE.AND P0, PT, R0, 0x3, PT ;  /* 0x000000030000780c */ /* 0x000fda0003f05270 */
[----:B------:R-:W-:Y:S05]  /*14b00*/  @!P0 BRA `(.L_x_1817) ;  /* 0x0000000000048947 */ /* 0x000fea0003800000 */
[----:B------:R-:W-:Y:S01]  /*14b10*/  BPT.TRAP 0x1 ;  /* 0x000000040000795c */ /* 0x000fe20000300000 */
.L_x_1817:
[----:B------:R-:W-:Y:S01]  /*14b20*/  IMAD R5, R18, 0x8, R7 ;  /* 0x0000000812057824 */ /* 0x000fe200078e0207 */
[----:B------:R-:W-:Y:S01]  /*14b30*/  SHF.L.U32 R0, R22, 0x1f, RZ ;  /* 0x0000001f16007819 */ /* 0x000fe200000006ff */
[----:B------:R-:W-:-:S03]  /*14b40*/  VIADD R18, R18, 0x1 ;  /* 0x0000000112127836 */ /* 0x000fc60000000000 */
[----:B------:R-:W3:Y:S02]  /*14b50*/  SYNCS.PHASECHK.TRANS64.TRYWAIT P1, [R5+URZ+0x28c40], R0 ;  /* 0x028c4000050075a7 */ /* 0x000ee4000802017f */
[----:B------:R-:W-:-:S04]  /*14b60*/  ISETP.NE.AND P2, PT, R18, 0x2, PT ;  /* 0x000000021200780c */ /* 0x000fc80003f45270 */
[----:B------:R-:W-:Y:S01]  /*14b70*/  SEL R3, RZ, 0x1, P2 ;  /* 0x00000001ff037807 */ /* 0x000fe20001000000 */
[----:B---3--:R-:W-:Y:S08]  /*14b80*/  @!P1 BRA `(.L_x_1818) ;  /* 0x0000002400949947 */ /* 0x008ff00003800000 */
.L_x_1892:
[----:B------:R-:W-:Y:S02]  /*14b90*/  SEL R18, R18, RZ, P2 ;  /* 0x000000ff12127207 */ /* 0x000fe40001000000 */
[----:B------:R-:W-:Y:S01]  /*14ba0*/  LOP3.LUT R2, R22, R3, RZ, 0x3c, !PT ;  /* 0x0000000316027212 */ /* 0x000fe200078e3cff */
[----:B------:R-:W-:Y:S06]  /*14bb0*/  @!P0 BRA `(.L_x_1819) ;  /* 0x0000000000048947 */ /* 0x000fec0003800000 */
[----:B------:R-:W-:Y:S01]  /*14bc0*/  BPT.TRAP 0x1 ;  /* 0x000000040000795c */ /* 0x000fe20000300000 */
.L_x_1819:
[----:B------:R-:W-:Y:S01]  /*14bd0*/  IMAD R3, R18, 0x8, R7 ;  /* 0x0000000812037824 */ /* 0x000fe200078e0207 */
[----:B------:R-:W-:-:S04]  /*14be0*/  SHF.L.U32 R2, R2, 0x1f, RZ ;  /* 0x0000001f02027819 */ /* 0x000fc800000006ff */
[----:B------:R-:W4:Y:S02]  /*14bf0*/  SYNCS.PHASECHK.TRANS64.TRYWAIT P1, [R3+URZ+0x28c40], R2 ;  /* 0x028c4002030075a7 */ /* 0x000f24000802017f */
[----:B----4-:R-:W-:Y:S05]  /*14c00*/  @!P1 BRA `(.L_x_1820) ;  /* 0x0000002400889947 */ /* 0x010fea0003800000 */
.L_x_1893:
[----:B------:R-:W-:Y:S05]  /*14c10*/  @!P0 BRA `(.L_x_1821) ;  /* 0x0000000000048947 */ /* 0x000fea0003800000 */
[----:B------:R-:W-:Y:S01]  /*14c20*/  BPT.TRAP 0x1 ;  /* 0x000000040000795c */ /* 0x000fe20000300000 */
.L_x_1821:
[----:B------:R-:W0:Y:S02]  /*14c30*/  SYNCS.PHASECHK.TRANS64.TRYWAIT P1, [R5+URZ+0x28c60], R0 ;  /* 0x028c6000050075a7 */ /* 0x000e24000802017f */
[----:B0-----:R-:W-:Y:S05]  /*14c40*/  @!P1 BRA `(.L_x_1822) ;  /* 0x00000024008c9947 */ /* 0x001fea0003800000 */
.L_x_1894:
[----:B------:R-:W-:Y:S05]  /*14c50*/  @!P0 BRA `(.L_x_1823) ;  /* 0x0000000000048947 */ /* 0x000fea0003800000 */
[----:B------:R-:W-:Y:S01]  /*14c60*/  BPT.TRAP 0x1 ;  /* 0x000000040000795c */ /* 0x000fe20000300000 */
.L_x_1823:
[----:B------:R0:W0:Y:S02]  /*14c70*/  SYNCS.PHASECHK.TRANS64.TRYWAIT P0, [R3+URZ+0x28c60], R2 ;  /* 0x028c6002030075a7 */ /* 0x000024000800017f */
[----:B0-----:R-:W-:Y:S05]  /*14c80*/  @!P0 NANOSLEEP.SYNCS 0x989680 ;  /* 0x009896800000895d */ /* 0x001fea0003900000 */
[----:B------:R-:W0:Y:S02]  /*14c90*/  @!P0 SYNCS.PHASECHK.TRANS64 P0, [R3+URZ+0x28c60], R2 ;  /* 0x028c6002030085a7 */ /* 0x000e24000800007f */
[----:B0-----:R-:W-:Y:S05]  /*14ca0*/  @!P0 BRA `(.L_x_1823) ;  /* 0xfffffffc00f08947 */ /* 0x001fea000383ffff */
.L_x_1815:
[----:B------:R-:W-:Y:S05]  /*14cb0*/  BSYNC B0 ;  /* 0x0000000000007941 */ /* 0x000fea0003800000 */
.L_x_1814:
[----:B------:R-:W-:Y:S05]  /*14cc0*/  EXIT ;  /* 0x000000000000794d */ /* 0x000fea0003800000 */
.L_x_1651:
[----:B0-----:R-:W-:-:S04]  /*14cd0*/  IMAD.U32 R3, RZ, RZ, UR21 ;  /* 0x00000015ff037e24 */ /* 0x001fc8000f8e00ff */
[----:B------:R0:W1:Y:S03]  /*14ce0*/  SYNCS.PHASECHK.TRANS64.TRYWAIT P1, [R3+URZ+0x28c50], R0 ;  /* 0x028c5000030075a7 */ /* 0x000066000802017f */
[----:B-1----:R-:W-:Y:S05]  /*14cf0*/  @!P1 NANOSLEEP.SYNCS 0x989680 ;  /* 0x009896800000995d */ /* 0x002fea0003900000 */
[----:B------:R-:W1:Y:S02]  /*14d00*/  @!P1 SYNCS.PHASECHK.TRANS64 P1, [R3+URZ+0x28c50], R0 ;  /* 0x028c5000030095a7 */ /* 0x000e64000802007f */
[----:B-1----:R-:W-:Y:S05]  /*14d10*/  @!P1 BRA `(.L_x_1651) ;  /* 0xfffffffc00ec9947 */ /* 0x002fea000383ffff */
[----:B------:R-:W-:Y:S05]  /*14d20*/  BRA `(.L_x_1824) ;  /* 0xfffffecc00d47947 */ /* 0x000fea000383ffff */
.L_x_1657:
[----:B-1----:R-:W-:-:S04]  /*14d30*/  IMAD.U32 R3, RZ, RZ, UR21 ;  /* 0x00000015ff037e24 */ /* 0x002fc8000f8e00ff */
[----:B------:R1:W2:Y:S03]  /*14d40*/  SYNCS.PHASECHK.TRANS64.TRYWAIT P1, [R3+URZ+0x28c50], R0 ;  /* 0x028c5000030075a7 */ /* 0x0002a6000802017f */
[----:B--2---:R-:W-:Y:S05]  /*14d50*/  @!P1 NANOSLEEP.SYNCS 0x989680 ;  /* 0x009896800000995d */ /* 0x004fea0003900000 */
[----:B------:R-:W2:Y:S02]  /*14d60*/  @!P1 SYNCS.PHASECHK.TRANS64 P1, [R3+URZ+0x28c50], R0 ;  /* 0x028c5000030095a7 */ /* 0x000ea4000802007f */
[----:B--2---:R-:W-:Y:S05]  /*14d70*/  @!P1 BRA `(.L_x_1657) ;  /* 0xfffffffc00ec9947 */ /* 0x004fea000383ffff */
[----:B------:R-:W-:Y:S05]  /*14d80*/  BRA `(.L_x_1656) ;  /* 0xfffffed800cc7947 */ /* 0x000fea000383ffff */
.L_x_1667:
[----:B0-----:R-:W-:-:S04]  /*14d90*/  MOV R3, UR42 ;  /* 0x0000002a00037c02 */ /* 0x001fc80008000f00 */
[----:B------:R0:W1:Y:S03]  /*14da0*/  SYNCS.PHASECHK.TRANS64.TRYWAIT P1, [R3+URZ+0x28c00], R0 ;  /* 0x028c0000030075a7 */ /* 0x000066000802017f */
[----:B-1----:R-:W-:Y:S05]  /*14db0*/  @!P1 NANOSLEEP.SYNCS 0x989680 ;  /* 0x009896800000995d */ /* 0x002fea0003900000 */
[----:B------:R-:W1:Y:S02]  /*14dc0*/  @!P1 SYNCS.PHASECHK.TRANS64 P1, [R3+URZ+0x28c00], R0 ;  /* 0x028c0000030095a7 */ /* 0x000e64000802007f */
[----:B-1----:R-:W-:Y:S05]  /*14dd0*/  @!P1 BRA `(.L_x_1667) ;  /* 0xfffffffc00ec9947 */ /* 0x002fea000383ffff */
[----:B------:R-:W-:Y:S05]  /*14de0*/  BRA `(.L_x_1825) ;  /* 0xfffffef000507947 */ /* 0x000fea000383ffff */
.L_x_1671:
[----:B--2---:R2:W3:Y:S02]  /*14df0*/  SYNCS.PHASECHK.TRANS64.TRYWAIT P1, [R7+URZ+0x28c30], R8 ;  /* 0x028c3008070075a7 */ /* 0x0044e4000802017f */
[----:B---3--:R-:W-:Y:S05]  /*14e00*/  @!P1 NANOSLEEP.SYNCS 0x989680 ;  /* 0x009896800000995d */ /* 0x008fea0003900000 */
[----:B------:R-:W3:Y:S02]  /*14e10*/  @!P1 SYNCS.PHASECHK.TRANS64 P1, [R7+URZ+0x28c30], R8 ;  /* 0x028c3008070095a7 */ /* 0x000ee4000802007f */
[----:B---3--:R-:W-:Y:S05]  /*14e20*/  @!P1 BRA `(.L_x_1671) ;  /* 0xfffffffc00f09947 */ /* 0x008fea000383ffff */
[----:B------:R-:W-:Y:S05]  /*14e30*/  BRA `(.L_x_1670) ;  /* 0xfffffef0006c7947 */ /* 0x000fea000383ffff */
.L_x_1684:
[----:B--2---:R2:W3:Y:S02]  /*14e40*/  SYNCS.PHASECHK.TRANS64.TRYWAIT P1, [R7+URZ+0x28c50], R8 ;  /* 0x028c5008070075a7 */ /* 0x0044e4000802017f */
[----:B---3--:R-:W-:Y:S05]  /*14e50*/  @!P1 NANOSLEEP.SYNCS 0x989680 ;  /* 0x009896800000995d */ /* 0x008fea0003900000 */
[----:B------:R-:W3:Y:S02]  /*14e60*/  @!P1 SYNCS.PHASECHK.TRANS64 P1, [R7+URZ+0x28c50], R8 ;  /* 0x028c5008070095a7 */ /* 0x000ee4000802007f */
[----:B---3--:R-:W-:Y:S05]  /*14e70*/  @!P1 BRA `(.L_x_1684) ;  /* 0xfffffffc00f09947 */ /* 0x008fea000383ffff */
[----:B------:R-:W-:Y:S05]  /*14e80*/  BRA `(.L_x_1683) ;  /* 0xffffff10001c7947 */ /* 0x000fea000383ffff */
.L_x_1693:
[----:B--2---:R-:W-:-:S04]  /*14e90*/  IMAD.U32 R6, RZ, RZ, UR21 ;  /* 0x00000015ff067e24 */ /* 0x004fc8000f8e00ff */
[----:B------:R2:W3:Y:S03]  /*14ea0*/  SYNCS.PHASECHK.TRANS64.TRYWAIT P1, [R6+URZ+0x28c30], R7 ;  /* 0x028c3007060075a7 */ /* 0x0004e6000802017f */
[----:B---3--:R-:W-:Y:S05]  /*14eb0*/  @!P1 NANOSLEEP.SYNCS 0x989680 ;  /* 0x009896800000995d */ /* 0x008fea0003900000 */
[----:B------:R-:W3:Y:S02]  /*14ec0*/  @!P1 SYNCS.PHASECHK.TRANS64 P1, [R6+URZ+0x28c30], R7 ;  /* 0x028c3007060095a7 */ /* 0x000ee4000802007f */
[----:B---3--:R-:W-:Y:S05]  /*14ed0*/  @!P1 BRA `(.L_x_1693) ;  /* 0xfffffffc00ec9947 */ /* 0x008fea000383ffff */
[----:B------:R-:W-:Y:S05]  /*14ee0*/  BRA `(.L_x_1692) ;  /* 0xffffff1400a47947 */ /* 0x000fea000383ffff */
.L_x_1706:
[----:B--2---:R-:W-:-:S04]  /*14ef0*/  IMAD.U32 R10, RZ, RZ, UR21 ;  /* 0x00000015ff0a7e24 */ /* 0x004fc8000f8e00ff */
[----:B------:R2:W3:Y:S03]  /*14f00*/  SYNCS.PHASECHK.TRANS64.TRYWAIT P1, [R10+URZ+0x28c50], R7 ;  /* 0x028c50070a0075a7 */ /* 0x0004e6000802017f */
[----:B---3--:R-:W-:Y:S05]  /*14f10*/  @!P1 NANOSLEEP.SYNCS 0x989680 ;  /* 0x009896800000995d */ /* 0x008fea0003900000 */
[----:B------:R-:W3:Y:S02]  /*14f20*/  @!P1 SYNCS.PHASECHK.TRANS64 P1, [R10+URZ+0x28c50], R7 ;  /* 0x028c50070a0095a7 */ /* 0x000ee4000802007f */
[----:B---3--:R-:W-:Y:S05]  /*14f30*/  @!P1 BRA `(.L_x_1706) ;  /* 0xfffffffc00ec9947 */ /* 0x008fea000383ffff */
[----:B------:R-:W-:Y:S05]  /*14f40*/  BRA `(.L_x_1705) ;  /* 0xffffff3800907947 */ /* 0x000fea000383ffff */
.L_x_1716:
[----:B--2---:R-:W-:-:S04]  /*14f50*/  IMAD.U32 R5, RZ, RZ, UR21 ;  /* 0x00000015ff057e24 */ /* 0x004fc8000f8e00ff */
[----:B------:R2:W3:Y:S03]  /*14f60*/  SYNCS.PHASECHK.TRANS64.TRYWAIT P2, [R5+URZ+0x28c30], R8 ;  /* 0x028c3008050075a7 */ /* 0x0004e6000804017f */
[----:B---3--:R-:W-:Y:S05]  /*14f70*/  @!P2 NANOSLEEP.SYNCS 0x989680 ;  /* 0x009896800000a95d */ /* 0x008fea0003900000 */
[----:B------:R-:W3:Y:S02]  /*14f80*/  @!P2 SYNCS.PHASECHK.TRANS64 P2, [R5+URZ+0x28c30], R8 ;  /* 0x028c30080500a5a7 */ /* 0x000ee4000804007f */
[----:B---3--:R-:W-:Y:S05]  /*14f90*/  @!P2 BRA `(.L_x_1716) ;  /* 0xfffffffc00eca947 */ /* 0x008fea000383ffff */
[----:B------:R-:W-:Y:S05]  /*14fa0*/  BRA `(.L_x_1715) ;  /* 0xffffff4000187947 */ /* 0x000fea000383ffff */
.L_x_1721:
[----:B---3--:R-:W-:-:S04]  /*14fb0*/  IMAD.U32 R11, RZ, RZ, UR21 ;  /* 0x00000015ff0b7e24 */ /* 0x008fc8000f8e00ff */
[----:B------:R3:W4:Y:S03]  /*14fc0*/  SYNCS.PHASECHK.TRANS64.TRYWAIT P2, [R11+URZ+0x28c50], R8 ;  /* 0x028c50080b0075a7 */ /* 0x000726000804017f */
[----:B----4-:R-:W-:Y:S05]  /*14fd0*/  @!P2 NANOSLEEP.SYNCS 0x989680 ;  /* 0x009896800000a95d */ /* 0x010fea0003900000 */
[----:B------:R-:W4:Y:S02]  /*14fe0*/  @!P2 SYNCS.PHASECHK.TRANS64 P2, [R11+URZ+0x28c50], R8 ;  /* 0x028c50080b00a5a7 */ /* 0x000f24000804007f */
[----:B----4-:R-:W-:Y:S05]  /*14ff0*/  @!P2 BRA `(.L_x_1721) ;  /* 0xfffffffc00eca947 */ /* 0x010fea000383ffff */
[----:B------:R-:W-:Y:S05]  /*15000*/  BRA `(.L_x_1720) ;  /* 0xffffff58003c7947 */ /* 0x000fea000383ffff */
.L_x_1728:
[----:B---3--:R-:W-:-:S04]  /*15010*/  IMAD.U32 R6, RZ, RZ, UR20 ;  /* 0x00000014ff067e24 */ /* 0x008fc8000f8e00ff */
[----:B------:R3:W4:Y:S03]  /*15020*/  SYNCS.PHASECHK.TRANS64.TRYWAIT P1, [R6+URZ+0x28c30], R7 ;  /* 0x028c3007060075a7 */ /* 0x000726000802017f */
[----:B----4-:R-:W-:Y:S05]  /*15030*/  @!P1 NANOSLEEP.SYNCS 0x989680 ;  /* 0x009896800000995d */ /* 0x010fea0003900000 */
[----:B------:R-:W4:Y:S02]  /*15040*/  @!P1 SYNCS.PHASECHK.TRANS64 P1, [R6+URZ+0x28c30], R7 ;  /* 0x028c3007060095a7 */ /* 0x000f24000802007f */
[----:B----4-:R-:W-:Y:S05]  /*15050*/  @!P1 BRA `(.L_x_1728) ;  /* 0xfffffffc00ec9947 */ /* 0x010fea000383ffff */
[----:B------:R-:W-:Y:S05]  /*15060*/  BRA `(.L_x_1727) ;  /* 0xffffff5c00387947 */ /* 0x000fea000383ffff */
.L_x_1741:
[----:B--2---:R-:W-:-:S04]  /*15070*/  MOV R10, UR20 ;  /* 0x00000014000a7c02 */ /* 0x004fc80008000f00 */
[----:B------:R2:W3:Y:S03]  /*15080*/  SYNCS.PHASECHK.TRANS64.TRYWAIT P1, [R10+URZ+0x28c50], R7 ;  /* 0x028c50070a0075a7 */ /* 0x0004e6000802017f */
[----:B---3--:R-:W-:Y:S05]  /*15090*/  @!P1 NANOSLEEP.SYNCS 0x989680 ;  /* 0x009896800000995d */ /* 0x008fea0003900000 */
[----:B------:R-:W3:Y:S02]  /*150a0*/  @!P1 SYNCS.PHASECHK.TRANS64 P1, [R10+URZ+0x28c50], R7 ;  /* 0x028c50070a0095a7 */ /* 0x000ee4000802007f */
[----:B---3--:R-:W-:Y:S05]  /*150b0*/  @!P1 BRA `(.L_x_1741) ;  /* 0xfffffffc00ec9947 */ /* 0x008fea000383ffff */
[----:B------:R-:W-:Y:S05]  /*150c0*/  BRA `(.L_x_1740) ;  /* 0xffffff8000207947 */ /* 0x000fea000383ffff */
.L_x_1772:
[----:B------:R-:W2:Y:S01]  /*150d0*/  S2R R20, SR_TID.X ;  /* 0x0000000000147919 */ /* 0x000ea20000002100 */
[----:B------:R-:W-:Y:S02]  /*150e0*/  IMAD.MOV.U32 R12, RZ, RZ, RZ ;  /* 0x000000ffff0c7224 */ /* 0x000fe400078e00ff */
[----:B------:R-:W-:Y:S02]  /*150f0*/  IMAD.MOV.U32 R11, RZ, RZ, 0x1f ;  /* 0x0000001fff0b7424 */ /* 0x000fe400078e00ff */
[----:B------:R-:W-:Y:S01]  /*15100*/  IMAD.MOV.U32 R15, RZ, RZ, -0x1 ;  /* 0xffffffffff0f7424 */ /* 0x000fe200078e00ff */
[----:B--2---:R-:W-:-:S04]  /*15110*/  SHF.R.U32.HI R20, RZ, 0x5, R20 ;  /* 0x00000005ff147819 */ /* 0x004fc80000011614 */
[----:B------:R-:W-:-:S05]  /*15120*/  LOP3.LUT R20, R20, 0x3, RZ, 0xc0, !PT ;  /* 0x0000000314147812 */ /* 0x000fca00078ec0ff */
[----:B------:R-:W-:-:S07]  /*15130*/  IMAD.MOV.U32 R13, RZ, RZ, R20 ;  /* 0x000000ffff0d7224 */ /* 0x000fce00078e0014 */
[----:B01---5:R-:W-:Y:S05]  /*15140*/  WARPSYNC.COLLECTIVE R15, `(.L_x_1826) ;  /* 0x000000000f087348 */ /* 0x023fea0003c00000 */
[----:B------:R2:W3:Y:S02]  /*15150*/  SHFL.IDX P6, R14, R13, R12, R11 ;  /* 0x0000000c0d0e7389 */ /* 0x0004e400000c000b */
[----:B0123-5:R-:W-:Y:S01]  /*15160*/  ENDCOLLECTIVE ;  /* 0x000000000000791b */ /* 0x02ffe20003800000 */
.L_x_1826:
[----:B------:R-:W-:Y:S05]  /*15170*/  BRA `(.L_x_1827) ;  /* 0xffffffcc00207947 */ /* 0x000fea000383ffff */
.L_x_1775:
[----:B0-----:R0:W1:Y:S02]  /*15180*/  SYNCS.PHASECHK.TRANS64.TRYWAIT P0, [R25+URZ+0x28c40], R0 ;  /* 0x028c4000190075a7 */ /* 0x001064000800017f */
[----:B-1----:R-:W-:Y:S05]  /*15190*/  @!P0 NANOSLEEP.SYNCS 0x989680 ;  /* 0x009896800000895d */ /* 0x002fea0003900000 */
[----:B------:R-:W1:Y:S02]  /*151a0*/  @!P0 SYNCS.PHASECHK.TRANS64 P0, [R25+URZ+0x28c40], R0 ;  /* 0x028c4000190085a7 */ /* 0x000e64000800007f */
[----:B-1----:R-:W-:Y:S05]  /*151b0*/  @!P0 BRA `(.L_x_1775) ;  /* 0xfffffffc00f08947 */ /* 0x002fea000383ffff */
[----:B------:R-:W-:Y:S05]  /*151c0*/  BRA `(.L_x_1828) ;  /* 0xffffffcc00c87947 */ /* 0x000fea000383ffff */
.L_x_1776:
        /* <DEDUP_REMOVED lines=8> */
.L_x_1830:
[----:B------:R-:W-:Y:S05]  /*15250*/  BSYNC B0 ;  /* 0x0000000000007941 */ /* 0x000fea0003800000 */
.L_x_1829:
[----:B------:R-:W-:Y:S01]  /*15260*/  MOV R13, R0 ;  /* 0x00000000000d7202 */ /* 0x000fe20000000f00 */
[----:B------:R-:W-:Y:S01]  /*15270*/  IMAD.MOV.U32 R12, RZ, RZ, RZ ;  /* 0x000000ffff0c7224 */ /* 0x000fe200078e00ff */
[----:B------:R-:W-:Y:S01]  /*15280*/  @P0 LEA R7, R4, R17, 0x1 ;  /* 0x0000001104070211 */ /* 0x000fe200078e08ff */
[----:B------:R-:W-:Y:S02]  /*15290*/  IMAD.MOV.U32 R11, RZ, RZ, 0x181f ;  /* 0x0000181fff0b7424 */ /* 0x000fe400078e00ff */
[----:B------:R-:W-:Y:S02]  /*152a0*/  IMAD.MOV.U32 R15, RZ, RZ, -0x1 ;  /* 0xffffffffff0f7424 */ /* 0x000fe400078e00ff */
[----:B------:R-:W-:-:S07]  /*152b0*/  IMAD.MOV.U32 R2, RZ, RZ, R14 ;  /* 0x000000ffff027224 */ /* 0x000fce00078e000e */
[----:B------:R-:W-:Y:S05]  /*152c0*/  WARPSYNC.COLLECTIVE R15, `(.L_x_1831) ;  /* 0x000000000f087348 */ /* 0x000fea0003c00000 */
[----:B------:R0:W1:Y:S02]  /*152d0*/  SHFL.IDX P6, R14, R13, R12, R11 ;  /* 0x0000000c0d0e7389 */ /* 0x00006400000c000b */
[----:B01----:R-:W-:Y:S01]  /*152e0*/  ENDCOLLECTIVE ;  /* 0x000000000000791b */ /* 0x003fe20003800000 */
.L_x_1831:
[----:B------:R-:W-:Y:S02]  /*152f0*/  IMAD.MOV.U32 R13, RZ, RZ, R5 ;  /* 0x000000ffff0d7224 */ /* 0x000fe400078e0005 */
[----:B------:R-:W-:Y:S01]  /*15300*/  IMAD.MOV.U32 R12, RZ, RZ, 0x1 ;  /* 0x00000001ff0c7424 */ /* 0x000fe200078e00ff */
[----:B------:R-:W-:-:S05]  /*15310*/  @P0 LEA R14, P1, R6, R14, 0x1 ;  /* 0x0000000e060e0211 */ /* 0x000fca00078208ff */
[----:B------:R-:W-:Y:S02]  /*15320*/  @P0 IMAD.X R3, RZ, RZ, R2, P1 ;  /* 0x000000ffff030224 */ /* 0x000fe400008e0602 */
[----:B------:R-:W-:-:S07]  /*15330*/  @P0 IMAD.MOV.U32 R2, RZ, RZ, R14 ;  /* 0x000000ffff020224 */ /* 0x000fce00078e000e */
[----:B------:R-:W-:Y:S05]  /*15340*/  WARPSYNC.COLLECTIVE R15, `(.L_x_1832) ;  /* 0x000000000f087348 */ /* 0x000fea0003c00000 */
[----:B------:R0:W1:Y:S02]  /*15350*/  SHFL.IDX P6, R14, R13, R12, R11 ;  /* 0x0000000c0d0e7389 */ /* 0x00006400000c000b */
[----:B01----:R-:W-:Y:S01]  /*15360*/  ENDCOLLECTIVE ;  /* 0x000000000000791b */ /* 0x003fe20003800000 */
.L_x_1832:
[----:B------:R-:W-:Y:S01]  /*15370*/  @!PT LDS RZ, [RZ] ;  /* 0x00000000fffff984 */ /* 0x000fe20000000800 */
[----:B------:R-:W-:Y:S01]  /*15380*/  @!PT LDS RZ, [RZ] ;  /* 0x00000000fffff984 */ /* 0x000fe20000000800 */
[----:B------:R-:W-:Y:S01]  /*15390*/  @!PT LDS RZ, [RZ] ;  /* 0x00000000fffff984 */ /* 0x000fe20000000800 */
[----:B------:R0:W-:Y:S01]  /*153a0*/  @P0 LDGSTS.E.BYPASS.LTC128B.128 [R7+0x22400], desc[UR52][R2.64], !P2 ;  /* 0x2240000002070fae */ /* 0x0001e2000d101d74 */
[----:B------:R-:W-:Y:S02]  /*153b0*/  ISETP.GE.AND P0, PT, R27, 0x11, PT ;  /* 0x000000111b00780c */ /* 0x000fe40003f06270 */
[----:B------:R-:W-:-:S11]  /*153c0*/  MOV R13, R0 ;  /* 0x00000000000d7202 */ /* 0x000fd60000000f00 */
[----:B------:R-:W-:Y:S02]  /*153d0*/  @P0 IMAD R9, R4, 0x2, R17 ;  /* 0x0000000204090824 */ /* 0x000fe400078e0211 */
[----:B0-----:R-:W-:-:S07]  /*153e0*/  IMAD.MOV.U32 R2, RZ, RZ, R14 ;  /* 0x000000ffff027224 */ /* 0x001fce00078e000e */
[----:B------:R-:W-:Y:S05]  /*153f0*/  WARPSYNC.COLLECTIVE R15, `(.L_x_1833) ;  /* 0x000000000f087348 */ /* 0x000fea0003c00000 */
[----:B------:R0:W1:Y:S02]  /*15400*/  SHFL.IDX P6, R14, R13, R12, R11 ;  /* 0x0000000c0d0e7389 */ /* 0x00006400000c000b */
[----:B01----:R-:W-:Y:S01]  /*15410*/  ENDCOLLECTIVE ;  /* 0x000000000000791b */ /* 0x003fe20003800000 */
.L_x_1833:
[----:B------:R-:W-:Y:S01]  /*15420*/  IMAD.MOV.U32 R13, RZ, RZ, R5 ;  /* 0x000000ffff0d7224 */ /* 0x000fe200078e0005 */
[----:B------:R-:W-:Y:S02]  /*15430*/  MOV R12, 0x2 ;  /* 0x00000002000c7802 */ /* 0x000fe40000000f00 */
[----:B------:R-:W-:-:S05]  /*15440*/  @P0 LEA R14, P1, R6, R14, 0x1 ;  /* 0x0000000e060e0211 */ /* 0x000fca00078208ff */
[----:B------:R-:W-:Y:S02]  /*15450*/  @P0 IMAD.X R3, RZ, RZ, R2, P1 ;  /* 0x000000ffff030224 */ /* 0x000fe400008e0602 */
[----:B------:R-:W-:-:S07]  /*15460*/  @P0 IMAD.MOV.U32 R2, RZ, RZ, R14 ;  /* 0x000000ffff020224 */ /* 0x000fce00078e000e */
[----:B------:R-:W-:Y:S05]  /*15470*/  WARPSYNC.COLLECTIVE R15, `(.L_x_1834) ;  /* 0x000000000f087348 */ /* 0x000fea0003c00000 */
[----:B------:R0:W1:Y:S02]  /*15480*/  SHFL.IDX P6, R14, R13, R12, R11 ;  /* 0x0000000c0d0e7389 */ /* 0x00006400000c000b */
[----:B01----:R-:W-:Y:S01]  /*15490*/  ENDCOLLECTIVE ;  /* 0x000000000000791b */ /* 0x003fe20003800000 */
.L_x_1834:
[----:B------:R-:W-:Y:S01]  /*154a0*/  @!PT LDS RZ, [RZ] ;  /* 0x00000000fffff984 */ /* 0x000fe20000000800 */
[----:B------:R-:W-:Y:S01]  /*154b0*/  @!PT LDS RZ, [RZ] ;  /* 0x00000000fffff984 */ /* 0x000fe20000000800 */
[----:B------:R-:W-:Y:S01]  /*154c0*/  @!PT LDS RZ, [RZ] ;  /* 0x00000000fffff984 */ /* 0x000fe20000000800 */
[----:B------:R0:W-:Y:S01]  /*154d0*/  @P0 LDGSTS.E.BYPASS.LTC128B.128 [R9+0x22c00], desc[UR52][R2.64], !P2 ;  /* 0x22c0000002090fae */ /* 0x0001e2000d101d74 */
[----:B------:R-:W-:Y:S01]  /*154e0*/  ISETP.GE.AND P0, PT, R27, 0x21, PT ;  /* 0x000000211b00780c */ /* 0x000fe20003f06270 */
[----:B------:R-:W-:-:S12]  /*154f0*/  IMAD.MOV.U32 R13, RZ, RZ, R0 ;  /* 0x000000ffff0d7224 */ /* 0x000fd800078e0000 */
[----:B------:R-:W-:Y:S02]  /*15500*/  @P0 IMAD R7, R4, 0x2, R17 ;  /* 0x0000000204070824 */ /* 0x000fe400078e0211 */
[----:B0-----:R-:W-:-:S07]  /*15510*/  IMAD.MOV.U32 R2, RZ, RZ, R14 ;  /* 0x000000ffff027224 */ /* 0x001fce00078e000e */
[----:B------:R-:W-:Y:S05]  /*15520*/  WARPSYNC.COLLECTIVE R15, `(.L_x_1835) ;  /* 0x000000000f087348 */ /* 0x000fea0003c00000 */
[----:B------:R0:W1:Y:S02]  /*15530*/  SHFL.IDX P6, R14, R13, R12, R11 ;  /* 0x0000000c0d0e7389 */ /* 0x00006400000c000b */
[----:B01----:R-:W-:Y:S01]  /*15540*/  ENDCOLLECTIVE ;  /* 0x000000000000791b */ /* 0x003fe20003800000 */
.L_x_1835:
[----:B------:R-:W-:Y:S02]  /*15550*/  IMAD.MOV.U32 R13, RZ, RZ, R5 ;  /* 0x000000ffff0d7224 */ /* 0x000fe400078e0005 */
[----:B------:R-:W-:Y:S01]  /*15560*/  IMAD.MOV.U32 R12, RZ, RZ, 0x3 ;  /* 0x00000003ff0c7424 */ /* 0x000fe200078e00ff */
[----:B------:R-:W-:-:S05]  /*15570*/  @P0 LEA R14, P1, R6, R14, 0x1 ;  /* 0x0000000e060e0211 */ /* 0x000fca00078208ff */
[----:B------:R-:W-:Y:S01]  /*15580*/  @P0 IMAD.X R3, RZ, RZ, R2, P1 ;  /* 0x000000ffff030224 */ /* 0x000fe200008e0602 */
[----:B------:R-:W-:-:S07]  /*15590*/  @P0 MOV R2, R14 ;  /* 0x0000000e00020202 */ /* 0x000fce0000000f00 */
[----:B------:R-:W-:Y:S05]  /*155a0*/  WARPSYNC.COLLECTIVE R15, `(.L_x_1836) ;  /* 0x000000000f087348 */ /* 0x000fea0003c00000 */
[----:B------:R0:W1:Y:S02]  /*155b0*/  SHFL.IDX P6, R14, R13, R12, R11 ;  /* 0x0000000c0d0e7389 */ /* 0x00006400000c000b */
[----:B01----:R-:W-:Y:S01]  /*155c0*/  ENDCOLLECTIVE ;  /* 0x000000000000791b */ /* 0x003fe20003800000 */
.L_x_1836:
[----:B------:R-:W-:Y:S01]  /*155d0*/  @!PT LDS RZ, [RZ] ;  /* 0x00000000fffff984 */ /* 0x000fe20000000800 */
[----:B------:R-:W-:Y:S01]  /*155e0*/  @!PT LDS RZ, [RZ] ;  /* 0x00000000fffff984 */ /* 0x000fe20000000800 */
[----:B------:R-:W-:Y:S01]  /*155f0*/  @!PT LDS RZ, [RZ] ;  /* 0x00000000fffff984 */ /* 0x000fe20000000800 */
[----:B------:R0:W-:Y:S01]  /*15600*/  @P0 LDGSTS.E.BYPASS.LTC128B.128 [R7+0x23400], desc[UR52][R2.64], !P2 ;  /* 0x2340000002070fae */ /* 0x0001e2000d101d74 */
[----:B------:R-:W-:Y:S02]  /*15610*/  IMAD.MOV.U32 R13, RZ, RZ, R0 ;  /* 0x000000ffff0d7224 */ /* 0x000fe400078e0000 */
[----:B------:R-:W-:-:S07]  /*15620*/  IMAD.MOV.U32 R5, RZ, RZ, R14 ;  /* 0x000000ffff057224 */ /* 0x000fce00078e000e */
[----:B0-----:R-:W-:Y:S05]  /*15630*/  WARPSYNC.COLLECTIVE R15, `(.L_x_1837) ;  /* 0x000000000f087348 */ /* 0x001fea0003c00000 */
[----:B------:R1:W2:Y:S02]  /*15640*/  SHFL.IDX P6, R14, R13, R12, R11 ;  /* 0x0000000c0d0e7389 */ /* 0x0002a400000c000b */
[----:B012---:R-:W-:Y:S01]  /*15650*/  ENDCOLLECTIVE ;  /* 0x000000000000791b */ /* 0x007fe20003800000 */
.L_x_1837:
[----:B------:R-:W-:Y:S05]  /*15660*/  BRA `(.L_x_1838) ;  /* 0xffffffcc00807947 */ /* 0x000fea000383ffff */
.L_x_1781:
[----:B------:R-:W-:Y:S01]  /*15670*/  MOV R13, R5 ;  /* 0x00000005000d7202 */ /* 0x000fe20000000f00 */
[----:B------:R-:W-:Y:S02]  /*15680*/  IMAD.MOV.U32 R12, RZ, RZ, RZ ;  /* 0x000000ffff0c7224 */ /* 0x000fe400078e00ff */
[----:B------:R-:W-:Y:S02]  /*15690*/  IMAD.MOV.U32 R11, RZ, RZ, 0x181f ;  /* 0x0000181fff0b7424 */ /* 0x000fe400078e00ff */
[----:B------:R-:W-:Y:S02]  /*156a0*/  IMAD.MOV.U32 R15, RZ, RZ, -0x1 ;  /* 0xffffffffff0f7424 */ /* 0x000fe400078e00ff */
[----:B------:R-:W-:-:S07]  /*156b0*/  VIADD R4, R36, UR43 ;  /* 0x0000002b24047c36 */ /* 0x000fce0008000000 */
[----:B-1---5:R-:W-:Y:S05]  /*156c0*/  WARPSYNC.COLLECTIVE R15, `(.L_x_1839) ;  /* 0x000000000f087348 */ /* 0x022fea0003c00000 */
[----:B------:R0:W2:Y:S02]  /*156d0*/  SHFL.IDX P6, R14, R13, R12, R11 ;  /* 0x0000000c0d0e7389 */ /* 0x0000a400000c000b */
[----:B012--5:R-:W-:Y:S01]  /*156e0*/  ENDCOLLECTIVE ;  /* 0x000000000000791b */ /* 0x027fe20003800000 */
.L_x_1839:
[C---:B------:R-:W-:Y:S01]  /*156f0*/  VIADD R6, R4.reuse, 0x10 ;  /* 0x0000001004067836 */ /* 0x040fe20000000000 */
[----:B------:R-:W-:Y:S02]  /*15700*/  ISETP.GE.AND P0, PT, R4, UR36, PT ;  /* 0x0000002404007c0c */ /* 0x000fe4000bf06270 */
[----:B------:R-:W-:Y:S01]  /*15710*/  MOV R13, R0 ;  /* 0x00000000000d7202 */ /* 0x000fe20000000f00 */
[----:B------:R-:W-:-:S10]  /*15720*/  IMAD.MOV.U32 R2, RZ, RZ, R14 ;  /* 0x000000ffff027224 */ /* 0x000fd400078e000e */
[----:B------:R-:W-:Y:S05]  /*15730*/  WARPSYNC.COLLECTIVE R15, `(.L_x_1840) ;  /* 0x000000000f087348 */ /* 0x000fea0003c00000 */
[----:B------:R0:W1:Y:S02]  /*15740*/  SHFL.IDX P6, R14, R13, R12, R11 ;  /* 0x0000000c0d0e7389 */ /* 0x00006400000c000b */
[----:B01----:R-:W-:Y:S01]  /*15750*/  ENDCOLLECTIVE ;  /* 0x000000000000791b */ /* 0x003fe20003800000 */
.L_x_1840:
[----:B------:R-:W-:Y:S01]  /*15760*/  MOV R13, R5 ;  /* 0x00000005000d7202 */ /* 0x000fe20000000f00 */
[----:B------:R-:W-:Y:S01]  /*15770*/  IMAD.MOV.U32 R12, RZ, RZ, 0x1 ;  /* 0x00000001ff0c7424 */ /* 0x000fe200078e00ff */
[----:B------:R-:W-:-:S05]  /*15780*/  @!P0 LEA R14, P1, R10, R14, 0x1 ;  /* 0x0000000e0a0e8211 */ /* 0x000fca00078208ff */
[----:B------:R-:W-:Y:S02]  /*15790*/  @!P0 IMAD.X R3, RZ, RZ, R2, P1 ;  /* 0x000000ffff038224 */ /* 0x000fe400008e0602 */
[----:B------:R-:W-:-:S07]  /*157a0*/  @!P0 IMAD.MOV.U32 R2, RZ, RZ, R14 ;  /* 0x000000ffff028224 */ /* 0x000fce00078e000e */
[----:B------:R-:W-:Y:S05]  /*157b0*/  WARPSYNC.COLLECTIVE R15, `(.L_x_1841) ;  /* 0x000000000f087348 */ /* 0x000fea0003c00000 */
[----:B------:R0:W1:Y:S02]  /*157c0*/  SHFL.IDX P6, R14, R13, R12, R11 ;  /* 0x0000000c0d0e7389 */ /* 0x00006400000c000b */
[----:B01----:R-:W-:Y:S01]  /*157d0*/  ENDCOLLECTIVE ;  /* 0x000000000000791b */ /* 0x003fe20003800000 */
.L_x_1841:
[----:B------:R-:W-:Y:S01]  /*157e0*/  @!PT LDS RZ, [RZ] ;  /* 0x00000000fffff984 */ /* 0x000fe20000000800 */
[----:B------:R-:W-:Y:S01]  /*157f0*/  @!PT LDS RZ, [RZ] ;  /* 0x00000000fffff984 */ /* 0x000fe20000000800 */
[----:B------:R-:W-:Y:S01]  /*15800*/  @!PT LDS RZ, [RZ] ;  /* 0x00000000fffff984 */ /* 0x000fe20000000800 */
[----:B------:R0:W-:Y:S01]  /*15810*/  @!P0 LDGSTS.E.BYPASS.LTC128B.128 [R8+0x20400], desc[UR52][R2.64], !P5 ;  /* 0x2040000002088fae */ /* 0x0001e2000e901d74 */
[----:B------:R-:W-:Y:S01]  /*15820*/  ISETP.GE.AND P0, PT, R6, UR36, PT ;  /* 0x0000002406007c0c */ /* 0x000fe2000bf06270 */
[----:B------:R-:W-:Y:S02]  /*15830*/  VIADD R6, R4, 0x20 ;  /* 0x0000002004067836 */ /* 0x000fe40000000000 */
[----:B------:R-:W-:Y:S02]  /*15840*/  IMAD.MOV.U32 R13, RZ, RZ, R0 ;  /* 0x000000ffff0d7224 */ /* 0x000fe400078e0000 */
[----:B0-----:R-:W-:-:S08]  /*15850*/  IMAD.MOV.U32 R2, RZ, RZ, R14 ;  /* 0x000000ffff027224 */ /* 0x001fd000078e000e */
[----:B------:R-:W-:Y:S05]  /*15860*/  WARPSYNC.COLLECTIVE R15, `(.L_x_1842) ;  /* 0x000000000f087348 */ /* 0x000fea0003c00000 */
[----:B------:R0:W1:Y:S02]  /*15870*/  SHFL.IDX P6, R14, R13, R12, R11 ;  /* 0x0000000c0d0e7389 */ /* 0x00006400000c000b */
[----:B01----:R-:W-:Y:S01]  /*15880*/  ENDCOLLECTIVE ;  /* 0x000000000000791b */ /* 0x003fe20003800000 */
.L_x_1842:
[----:B------:R-:W-:Y:S02]  /*15890*/  IMAD.MOV.U32 R13, RZ, RZ, R5 ;  /* 0x000000ffff0d7224 */ /* 0x000fe400078e0005 */
[----:B------:R-:W-:Y:S01]  /*158a0*/  IMAD.MOV.U32 R12, RZ, RZ, 0x2 ;  /* 0x00000002ff0c7424 */ /* 0x000fe200078e00ff */
[----:B------:R-:W-:-:S05]  /*158b0*/  @!P0 LEA R14, P1, R10, R14, 0x1 ;  /* 0x0000000e0a0e8211 */ /* 0x000fca00078208ff */
[----:B------:R-:W-:Y:S01]  /*158c0*/  @!P0 IMAD.X R3, RZ, RZ, R2, P1 ;  /* 0x000000ffff038224 */ /* 0x000fe200008e0602 */
[----:B------:R-:W-:-:S07]  /*158d0*/  @!P0 MOV R2, R14 ;  /* 0x0000000e00028202 */ /* 0x000fce0000000f00 */
[----:B------:R-:W-:Y:S05]  /*158e0*/  WARPSYNC.COLLECTIVE R15, `(.L_x_1843) ;  /* 0x000000000f087348 */ /* 0x000fea0003c00000 */
[----:B------:R0:W1:Y:S02]  /*158f0*/  SHFL.IDX P6, R14, R13, R12, R11 ;  /* 0x0000000c0d0e7389 */ /* 0x00006400000c000b */
[----:B01----:R-:W-:Y:S01]  /*15900*/  ENDCOLLECTIVE ;  /* 0x000000000000791b */ /* 0x003fe20003800000 */
.L_x_1843:
[----:B------:R-:W-:Y:S01]  /*15910*/  @!PT LDS RZ, [RZ] ;  /* 0x00000000fffff984 */ /* 0x000fe20000000800 */
[----:B------:R-:W-:Y:S01]  /*15920*/  @!PT LDS RZ, [RZ] ;  /* 0x00000000fffff984 */ /* 0x000fe20000000800 */
[----:B------:R-:W-:Y:S01]  /*15930*/  @!PT LDS RZ, [RZ] ;  /* 0x00000000fffff984 */ /* 0x000fe20000000800 */
[----:B------:R0:W-:Y:S01]  /*15940*/  @!P0 LDGSTS.E.BYPASS.LTC128B.128 [R8+0x20c00], desc[UR52][R2.64], !P5 ;  /* 0x20c0000002088fae */ /* 0x0001e2000e901d74 */
[----:B------:R-:W-:Y:S02]  /*15950*/  ISETP.GE.AND P0, PT, R6, UR36, PT ;  /* 0x0000002406007c0c */ /* 0x000fe4000bf06270 */
[----:B------:R-:W-:Y:S01]  /*15960*/  MOV R13, R0 ;  /* 0x00000000000d7202 */ /* 0x000fe20000000f00 */
[----:B0-----:R-:W-:-:S10]  /*15970*/  IMAD.MOV.U32 R2, RZ, RZ, R14 ;  /* 0x000000ffff027224 */ /* 0x001fd400078e000e */
[----:B------:R-:W-:Y:S05]  /*15980*/  WARPSYNC.COLLECTIVE R15, `(.L_x_1844) ;  /* 0x000000000f087348 */ /* 0x000fea0003c00000 */
[----:B------:R0:W1:Y:S02]  /*15990*/  SHFL.IDX P6, R14, R13, R12, R11 ;  /* 0x0000000c0d0e7389 */ /* 0x00006400000c000b */
[----:B01----:R-:W-:Y:S01]  /*159a0*/  ENDCOLLECTIVE ;  /* 0x000000000000791b */ /* 0x003fe20003800000 */
.L_x_1844:
[----:B------:R-:W-:Y:S02]  /*159b0*/  IMAD.MOV.U32 R13, RZ, RZ, R5 ;  /* 0x000000ffff0d7224 */ /* 0x000fe400078e0005 */
[----:B------:R-:W-:Y:S01]  /*159c0*/  IMAD.MOV.U32 R12, RZ, RZ, 0x3 ;  /* 0x00000003ff0c7424 */ /* 0x000fe200078e00ff */
[----:B------:R-:W-:-:S05]  /*159d0*/  @!P0 LEA R14, P1, R10, R14, 0x1 ;  /* 0x0000000e0a0e8211 */ /* 0x000fca00078208ff */
[----:B------:R-:W-:Y:S02]  /*159e0*/  @!P0 IMAD.X R3, RZ, RZ, R2, P1 ;  /* 0x000000ffff038224 */ /* 0x000fe400008e0602 */
[----:B------:R-:W-:-:S07]  /*159f0*/  @!P0 IMAD.MOV.U32 R2, RZ, RZ, R14 ;  /* 0x000000ffff028224 */ /* 0x000fce00078e000e */
[----:B------:R-:W-:Y:S05]  /*15a00*/  WARPSYNC.COLLECTIVE R15, `(.L_x_1845) ;  /* 0x000000000f087348 */ /* 0x000fea0003c00000 */
[----:B------:R0:W1:Y:S02]  /*15a10*/  SHFL.IDX P6, R14, R13, R12, R11 ;  /* 0x0000000c0d0e7389 */ /* 0x00006400000c000b */
[----:B01----:R-:W-:Y:S01]  /*15a20*/  ENDCOLLECTIVE ;  /* 0x000000000000791b */ /* 0x003fe20003800000 */
.L_x_1845:
        /* <DEDUP_REMOVED lines=9> */
.L_x_1846:
[----:B------:R-:W-:Y:S05]  /*15ac0*/  BRA `(.L_x_1847) ;  /* 0xffffffd000547947 */ /* 0x000fea000383ffff */
.L_x_1784:
[----:B0-----:R0:W2:Y:S02]  /*15ad0*/  SYNCS.PHASECHK.TRANS64.TRYWAIT P0, [R17+URZ+0x28c20], R0 ;  /* 0x028c2000110075a7 */ /* 0x0010a4000800017f */
[----:B--2---:R-:W-:Y:S05]  /*15ae0*/  @!P0 NANOSLEEP.SYNCS 0x989680 ;  /* 0x009896800000895d */ /* 0x004fea0003900000 */
[----:B------:R-:W2:Y:S02]  /*15af0*/  @!P0 SYNCS.PHASECHK.TRANS64 P0, [R17+URZ+0x28c20], R0 ;  /* 0x028c2000110085a7 */ /* 0x000ea4000800007f */
[----:B--2---:R-:W-:Y:S05]  /*15b00*/  @!P0 BRA `(.L_x_1784) ;  /* 0xfffffffc00f08947 */ /* 0x004fea000383ffff */
[----:B------:R-:W-:Y:S05]  /*15b10*/  BRA `(.L_x_1848) ;  /* 0xffffffd000b07947 */ /* 0x000fea000383ffff */
.L_x_1787:
[----:B0-----:R0:W2:Y:S02]  /*15b20*/  SYNCS.PHASECHK.TRANS64.TRYWAIT P0, [R25+URZ+0x28c60], R0 ;  /* 0x028c6000190075a7 */ /* 0x0010a4000800017f */
[----:B--2---:R-:W-:Y:S05]  /*15b30*/  @!P0 NANOSLEEP.SYNCS 0x989680 ;  /* 0x009896800000895d */ /* 0x004fea0003900000 */
[----:B------:R-:W2:Y:S02]  /*15b40*/  @!P0 SYNCS.PHASECHK.TRANS64 P0, [R25+URZ+0x28c60], R0 ;  /* 0x028c6000190085a7 */ /* 0x000ea4000800007f */
[----:B--2---:R-:W-:Y:S05]  /*15b50*/  @!P0 BRA `(.L_x_1787) ;  /* 0xfffffffc00f08947 */ /* 0x004fea000383ffff */
[----:B------:R-:W-:Y:S05]  /*15b60*/  BRA `(.L_x_1849) ;  /* 0xffffffd000c07947 */ /* 0x000fea000383ffff */
.L_x_1788:
[----:B------:R-:W-:Y:S01]  /*15b70*/  BSSY B0, `(.L_x_1850) ;  /* 0x0000008000007945 */ /* 0x000fe20003800000 */
[----:B------:R-:W-:Y:S01]  /*15b80*/  IMAD.MOV.U32 R13, RZ, RZ, R7 ;  /* 0x000000ffff0d7224 */ /* 0x000fe200078e0007 */
[----:B------:R-:W-:Y:S01]  /*15b90*/  MOV R15, 0xffffffff ;  /* 0xffffffff000f7802 */ /* 0x000fe20000000f00 */
[----:B------:R-:W-:Y:S02]  /*15ba0*/  IMAD.MOV.U32 R12, RZ, RZ, RZ ;  /* 0x000000ffff0c7224 */ /* 0x000fe400078e00ff */
[----:B------:R-:W-:-:S07]  /*15bb0*/  IMAD.MOV.U32 R11, RZ, RZ, 0x181f ;  /* 0x0000181fff0b7424 */ /* 0x000fce00078e00ff */
[----:B-1----:R-:W-:Y:S05]  /*15bc0*/  WARPSYNC.COLLECTIVE R15, `(.L_x_1851) ;  /* 0x000000000f087348 */ /* 0x002fea0003c00000 */
[----:B------:R0:W2:Y:S02]  /*15bd0*/  SHFL.IDX P6, R14, R13, R12, R11 ;  /* 0x0000000c0d0e7389 */ /* 0x0000a400000c000b */
[----:B012---:R-:W-:Y:S01]  /*15be0*/  ENDCOLLECTIVE ;  /* 0x000000000000791b */ /* 0x007fe20003800000 */
.L_x_1851:
[----:B------:R-:W-:Y:S05]  /*15bf0*/  BSYNC B0 ;  /* 0x0000000000007941 */ /* 0x000fea0003800000 */
.L_x_1850:
        /* <DEDUP_REMOVED lines=8> */
[C---:B------:R-:W-:Y:S01]  /*15c80*/  LOP3.LUT P3, RZ, R32.reuse, 0x8, RZ, 0xc0, !PT ;  /* 0x0000000820ff7812 */ /* 0x040fe2000786c0ff */
[----:B------:R-:W-:Y:S01]  /*15c90*/  IMAD.MOV.U32 R3, RZ, RZ, R14 ;  /* 0x000000ffff037224 */ /* 0x000fe200078e000e */
[----:B------:R-:W-:Y:S01]  /*15ca0*/  LOP3.LUT P2, RZ, R32, 0x10, RZ, 0xc0, !PT ;  /* 0x0000001020ff7812 */ /* 0x000fe2000784c0ff */
[----:B------:R-:W-:-:S12]  /*15cb0*/  IMAD R5, R5, 0x2, R17 ;  /* 0x0000000205057824 */ /* 0x000fd800078e0211 */
[----:B0-----:R-:W-:Y:S05]  /*15cc0*/  WARPSYNC.COLLECTIVE R15, `(.L_x_1852) ;  /* 0x000000000f087348 */ /* 0x001fea0003c00000 */
[----:B------:R1:W2:Y:S02]  /*15cd0*/  SHFL.IDX P6, R14, R13, R12, R11 ;  /* 0x0000000c0d0e7389 */ /* 0x0002a400000c000b */
[----:B012---:R-:W-:Y:S01]  /*15ce0*/  ENDCOLLECTIVE ;  /* 0x000000000000791b */ /* 0x007fe20003800000 */
.L_x_1852:
[----:B------:R-:W-:-:S04]  /*15cf0*/  LOP3.LUT R16, R16, 0xfffffdff, RZ, 0xc0, !PT ;  /* 0xfffffdff10107812 */ /* 0x000fc800078ec0ff */
[----:B------:R-:W-:Y:S02]  /*15d00*/  @P1 LOP3.LUT R16, R16, 0x200, RZ, 0xfc, !PT ;  /* 0x0000020010101812 */ /* 0x000fe400078efcff */
[----:B------:R-:W-:Y:S01]  /*15d10*/  MOV R13, R7 ;  /* 0x00000007000d7202 */ /* 0x000fe20000000f00 */
[----:B------:R-:W-:Y:S01]  /*15d20*/  IMAD.MOV.U32 R12, RZ, RZ, 0x1 ;  /* 0x00000001ff0c7424 */ /* 0x000fe200078e00ff */
[----:B------:R-:W-:-:S04]  /*15d30*/  SHF.L.U32 R8, R8, 0x3, RZ ;  /* 0x0000000308087819 */ /* 0x000fc800000006ff */
[----:B------:R-:W-:-:S05]  /*15d40*/  LOP3.LUT R8, R8, 0x38, RZ, 0xc0, !PT ;  /* 0x0000003808087812 */ /* 0x000fca00078ec0ff */
[----:B------:R-:W-:-:S05]  /*15d50*/  IMAD.SHL.U32 R0, R8, 0x2, RZ ;  /* 0x0000000208007824 */ /* 0x000fca00078e00ff */
[----:B------:R-:W-:-:S05]  /*15d60*/  IADD3 R2, P0, R14, R0, RZ ;  /* 0x000000000e027210 */ /* 0x000fca0007f1e0ff */
[----:B------:R-:W-:Y:S01]  /*15d70*/  IMAD.X R3, RZ, RZ, R3, P0 ;  /* 0x000000ffff037224 */ /* 0x000fe200000e0603 */
[----:B------:R-:W-:Y:S02]  /*15d80*/  ISETP.LT.OR P0, PT, R27, 0x1, !P1 ;  /* 0x000000011b00780c */ /* 0x000fe40004f01670 */
[----:B------:R-:W-:-:S11]  /*15d90*/  LOP3.LUT P1, RZ, R32, 0x20, RZ, 0xc0, !PT ;  /* 0x0000002020ff7812 */ /* 0x000fd6000782c0ff */
        /* <DEDUP_REMOVED lines=17> */
[----:B------:R-:W-:-:S04]  /*15eb0*/  ISETP.GT.AND P6, PT, R4, -0x1, PT ;  /* 0xffffffff0400780c */ /* 0x000fc80003fc4270 */
[----:B------:R-:W-:-:S13]  /*15ec0*/  ISETP.LT.OR P6, PT, R27, 0x1, P6 ;  /* 0x000000011b00780c */ /* 0x000fda00037c1670 */
[----:B------:R0:W-:Y:S02]  /*15ed0*/  LDGSTS.E.BYPASS.LTC128B.128 [R5+0xe400], desc[UR52][R2.64+0x380], !P6 ;  /* 0x0e40038002057fae */ /* 0x0001e4000f101d74 */
[----:B0-----:R-:W-:Y:S05]  /*15ee0*/  WARPSYNC.COLLECTIVE R15, `(.L_x_1853) ;  /* 0x000000000f087348 */ /* 0x001fea0003c00000 */
[----:B------:R1:W2:Y:S02]  /*15ef0*/  SHFL.IDX P6, R14, R13, R12, R11 ;  /* 0x0000000c0d0e7389 */ /* 0x0002a400000c000b */
[----:B012---:R-:W-:Y:S01]  /*15f00*/  ENDCOLLECTIVE ;  /* 0x000000000000791b */ /* 0x007fe20003800000 */
.L_x_1853:
[----:B------:R-:W-:Y:S02]  /*15f10*/  IMAD.MOV.U32 R13, RZ, RZ, R6 ;  /* 0x000000ffff0d7224 */ /* 0x000fe400078e0006 */
[----:B------:R-:W-:-:S07]  /*15f20*/  IMAD.MOV.U32 R3, RZ, RZ, R14 ;  /* 0x000000ffff037224 */ /* 0x000fce00078e000e */
[----:B------:R-:W-:Y:S05]  /*15f30*/  WARPSYNC.COLLECTIVE R15, `(.L_x_1854) ;  /* 0x000000000f087348 */ /* 0x000fea0003c00000 */
[----:B------:R0:W1:Y:S02]  /*15f40*/  SHFL.IDX P6, R14, R13, R12, R11 ;  /* 0x0000000c0d0e7389 */ /* 0x00006400000c000b */
[----:B01----:R-:W-:Y:S01]  /*15f50*/  ENDCOLLECTIVE ;  /* 0x000000000000791b */ /* 0x003fe20003800000 */
.L_x_1854:
[----:B------:R-:W-:Y:S01]  /*15f60*/  MOV R13, R7 ;  /* 0x00000007000d7202 */ /* 0x000fe20000000f00 */
[----:B------:R-:W-:Y:S01]  /*15f70*/  IMAD.MOV.U32 R12, RZ, RZ, 0x2 ;  /* 0x00000002ff0c7424 */ /* 0x000fe200078e00ff */
[----:B------:R-:W-:-:S05]  /*15f80*/  IADD3 R2, P6, R14, R0, RZ ;  /* 0x000000000e027210 */ /* 0x000fca0007fde0ff */
[----:B------:R-:W-:Y:S01]  /*15f90*/  IMAD.X R3, RZ, RZ, R3, P6 ;  /* 0x000000ffff037224 */ /* 0x000fe200030e0603 */
[----:B------:R-:W-:-:S04]  /*15fa0*/  LOP3.LUT P6, RZ, R16, 0x200, RZ, 0xc0, !PT ;  /* 0x0000020010ff7812 */ /* 0x000fc800078cc0ff */
[----:B------:R-:W-:-:S13]  /*15fb0*/  ISETP.LT.OR P6, PT, R27, 0x11, !P6 ;  /* 0x000000111b00780c */ /* 0x000fda00077c1670 */
        /* <DEDUP_REMOVED lines=22> */
.L_x_1855:
[----:B------:R-:W-:Y:S02]  /*16120*/  IMAD.MOV.U32 R13, RZ, RZ, R6 ;  /* 0x000000ffff0d7224 */ /* 0x000fe400078e0006 */
[----:B------:R-:W-:-:S07]  /*16130*/  IMAD.MOV.U32 R8, RZ, RZ, R14 ;  /* 0x000000ffff087224 */ /* 0x000fce00078e000e */
[----:B------:R-:W-:Y:S05]  /*16140*/  WARPSYNC.COLLECTIVE R15, `(.L_x_1856) ;  /* 0x000000000f087348 */ /* 0x000fea0003c00000 */
[----:B------:R0:W1:Y:S02]  /*16150*/  SHFL.IDX P6, R14, R13, R12, R11 ;  /* 0x0000000c0d0e7389 */ /* 0x00006400000c000b */
[----:B01----:R-:W-:Y:S01]  /*16160*/  ENDCOLLECTIVE ;  /* 0x000000000000791b */ /* 0x003fe20003800000 */
.L_x_1856:
        /* <DEDUP_REMOVED lines=28> */
.L_x_1857:
[----:B------:R-:W-:Y:S02]  /*16330*/  IMAD.MOV.U32 R13, RZ, RZ, R6 ;  /* 0x000000ffff0d7224 */ /* 0x000fe400078e0006 */
[----:B------:R-:W-:-:S07]  /*16340*/  IMAD.MOV.U32 R7, RZ, RZ, R14 ;  /* 0x000000ffff077224 */ /* 0x000fce00078e000e */
[----:B------:R-:W-:Y:S05]  /*16350*/  WARPSYNC.COLLECTIVE R15, `(.L_x_1858) ;  /* 0x000000000f087348 */ /* 0x000fea0003c00000 */
[----:B------:R0:W1:Y:S02]  /*16360*/  SHFL.IDX P6, R14, R13, R12, R11 ;  /* 0x0000000c0d0e7389 */ /* 0x00006400000c000b */
[----:B01----:R-:W-:Y:S01]  /*16370*/  ENDCOLLECTIVE ;  /* 0x000000000000791b */ /* 0x003fe20003800000 */
.L_x_1858:
[----:B------:R-:W-:Y:S05]  /*16380*/  BRA `(.L_x_1859) ;  /* 0xffffffd000687947 */ /* 0x000fea000383ffff */
.L_x_1794:
[----:B0-----:R0:W2:Y:S02]  /*16390*/  SYNCS.PHASECHK.TRANS64.TRYWAIT P0, [R8+URZ+0x28c40], R20 ;  /* 0x028c4014080075a7 */ /* 0x0010a4000800017f */
[----:B--2---:R-:W-:Y:S05]  /*163a0*/  @!P0 NANOSLEEP.SYNCS 0x989680 ;  /* 0x009896800000895d */ /* 0x004fea0003900000 */
[----:B------:R-:W2:Y:S02]  /*163b0*/  @!P0 SYNCS.PHASECHK.TRANS64 P0, [R8+URZ+0x28c40], R20 ;  /* 0x028c4014080085a7 */ /* 0x000ea4000800007f */
[----:B--2---:R-:W-:Y:S05]  /*163c0*/  @!P0 BRA `(.L_x_1794) ;  /* 0xfffffffc00f08947 */ /* 0x004fea000383ffff */
[----:B------:R-:W-:Y:S05]  /*163d0*/  BRA `(.L_x_1860) ;  /* 0xffffffd400bc7947 */ /* 0x000fea000383ffff */
.L_x_1795:
        /* <DEDUP_REMOVED lines=8> */
.L_x_1862:
[----:B------:R-:W-:Y:S05]  /*16460*/  BSYNC B1 ;  /* 0x0000000000017941 */ /* 0x000fea0003800000 */
.L_x_1861:
[----:B------:R-:W-:Y:S01]  /*16470*/  IMAD.MOV.U32 R13, RZ, RZ, R21 ;  /* 0x000000ffff0d7224 */ /* 0x000fe200078e0015 */
[----:B------:R-:W-:Y:S01]  /*16480*/  MOV R12, RZ ;  /* 0x000000ff000c7202 */ /* 0x000fe20000000f00 */
[----:B------:R-:W-:Y:S02]  /*16490*/  IMAD.MOV.U32 R11, RZ, RZ, 0x181f ;  /* 0x0000181fff0b7424 */ /* 0x000fe400078e00ff */
[----:B------:R-:W-:Y:S02]  /*164a0*/  IMAD.MOV.U32 R15, RZ, RZ, -0x1 ;  /* 0xffffffffff0f7424 */ /* 0x000fe400078e00ff */
[----:B------:R-:W-:Y:S02]  /*164b0*/  IMAD.MOV.U32 R3, RZ, RZ, R14 ;  /* 0x000000ffff037224 */ /* 0x000fe400078e000e */
[----:B------:R-:W-:-:S07]  /*164c0*/  IMAD R25, R6, 0x2, R17 ;  /* 0x0000000206197824 */ /* 0x000fce00078e0211 */
[----:B------:R-:W-:Y:S05]  /*164d0*/  WARPSYNC.COLLECTIVE R15, `(.L_x_1863) ;  /* 0x000000000f087348 */ /* 0x000fea0003c00000 */
[----:B------:R0:W1:Y:S02]  /*164e0*/  SHFL.IDX P6, R14, R13, R12, R11 ;  /* 0x0000000c0d0e7389 */ /* 0x00006400000c000b */
[----:B01----:R-:W-:Y:S01]  /*164f0*/  ENDCOLLECTIVE ;  /* 0x000000000000791b */ /* 0x003fe20003800000 */
.L_x_1863:
[----:B------:R-:W-:Y:S01]  /*16500*/  MOV R13, R27 ;  /* 0x0000001b000d7202 */ /* 0x000fe20000000f00 */
[----:B------:R-:W-:Y:S01]  /*16510*/  IMAD.MOV.U32 R12, RZ, RZ, 0x1 ;  /* 0x00000001ff0c7424 */ /* 0x000fe200078e00ff */
[----:B------:R-:W-:-:S13]  /*16520*/  IADD3 R2, P0, R14, R0, RZ ;  /* 0x000000000e027210 */ /* 0x000fda0007f1e0ff */
[----:B------:R-:W-:Y:S05]  /*16530*/  WARPSYNC.COLLECTIVE R15, `(.L_x_1864) ;  /* 0x000000000f087348 */ /* 0x000fea0003c00000 */
[----:B------:R0:W1:Y:S02]  /*16540*/  SHFL.IDX P6, R14, R13, R12, R11 ;  /* 0x0000000c0d0e7389 */ /* 0x00006400000c000b */
[----:B01----:R-:W-:Y:S01]  /*16550*/  ENDCOLLECTIVE ;  /* 0x000000000000791b */ /* 0x003fe20003800000 */
.L_x_1864:
        /* <DEDUP_REMOVED lines=10> */
.L_x_1865:
[----:B------:R-:W-:Y:S01]  /*16600*/  MOV R13, R27 ;  /* 0x0000001b000d7202 */ /* 0x000fe20000000f00 */
[----:B------:R-:W-:Y:S01]  /*16610*/  IMAD.MOV.U32 R12, RZ, RZ, 0x2 ;  /* 0x00000002ff0c7424 */ /* 0x000fe200078e00ff */
[----:B------:R-:W-:-:S13]  /*16620*/  IADD3 R2, P0, R14, R0, RZ ;  /* 0x000000000e027210 */ /* 0x000fda0007f1e0ff */
[----:B------:R-:W-:Y:S05]  /*16630*/  WARPSYNC.COLLECTIVE R15, `(.L_x_1866) ;  /* 0x000000000f087348 */ /* 0x000fea0003c00000 */
[----:B------:R0:W1:Y:S02]  /*16640*/  SHFL.IDX P6, R14, R13, R12, R11 ;  /* 0x0000000c0d0e7389 */ /* 0x00006400000c000b */
[----:B01----:R-:W-:Y:S01]  /*16650*/  ENDCOLLECTIVE ;  /* 0x000000000000791b */ /* 0x003fe20003800000 */
.L_x_1866:
        /* <DEDUP_REMOVED lines=10> */
.L_x_1867:
[----:B------:R-:W-:Y:S01]  /*16700*/  MOV R13, R27 ;  /* 0x0000001b000d7202 */ /* 0x000fe20000000f00 */
[----:B------:R-:W-:Y:S01]  /*16710*/  IMAD.MOV.U32 R12, RZ, RZ, 0x3 ;  /* 0x00000003ff0c7424 */ /* 0x000fe200078e00ff */
[----:B------:R-:W-:-:S13]  /*16720*/  IADD3 R2, P0, R14, R0, RZ ;  /* 0x000000000e027210 */ /* 0x000fda0007f1e0ff */
[----:B------:R-:W-:Y:S05]  /*16730*/  WARPSYNC.COLLECTIVE R15, `(.L_x_1868) ;  /* 0x000000000f087348 */ /* 0x000fea0003c00000 */
[----:B------:R0:W1:Y:S02]  /*16740*/  SHFL.IDX P6, R14, R13, R12, R11 ;  /* 0x0000000c0d0e7389 */ /* 0x00006400000c000b */
[----:B01----:R-:W-:Y:S01]  /*16750*/  ENDCOLLECTIVE ;  /* 0x000000000000791b */ /* 0x003fe20003800000 */
.L_x_1868:
        /* <DEDUP_REMOVED lines=10> */
.L_x_1869:
[----:B------:R-:W-:Y:S05]  /*16800*/  BRA `(.L_x_1870) ;  /* 0xffffffd400587947 */ /* 0x000fea000383ffff */
.L_x_1800:
[----:B--2---:R2:W3:Y:S02]  /*16810*/  SYNCS.PHASECHK.TRANS64.TRYWAIT P0, [R8+URZ+0x28c60], R20 ;  /* 0x028c6014080075a7 */ /* 0x0044e4000800017f */
[----:B---3--:R-:W-:Y:S05]  /*16820*/  @!P0 NANOSLEEP.SYNCS 0x989680 ;  /* 0x009896800000895d */ /* 0x008fea0003900000 */
[----:B------:R-:W3:Y:S02]  /*16830*/  @!P0 SYNCS.PHASECHK.TRANS64 P0, [R8+URZ+0x28c60], R20 ;  /* 0x028c6014080085a7 */ /* 0x000ee4000800007f */
[----:B---3--:R-:W-:Y:S05]  /*16840*/  @!P0 BRA `(.L_x_1800) ;  /* 0xfffffffc00f08947 */ /* 0x008fea000383ffff */
[----:B------:R-:W-:Y:S05]  /*16850*/  BRA `(.L_x_1871) ;  /* 0xffffffd400a87947 */ /* 0x000fea000383ffff */
.L_x_1801:
[----:B------:R-:W-:Y:S01]  /*16860*/  BSSY B1, `(.L_x_1872) ;  /* 0x0000008000017945 */ /* 0x000fe20003800000 */
[----:B------:R-:W-:Y:S01]  /*16870*/  IMAD.MOV.U32 R13, RZ, RZ, R20 ;  /* 0x000000ffff0d7224 */ /* 0x000fe200078e0014 */
[----:B------:R-:W-:Y:S01]  /*16880*/  MOV R12, RZ ;  /* 0x000000ff000c7202 */ /* 0x000fe20000000f00 */
[----:B------:R-:W-:Y:S02]  /*16890*/  IMAD.MOV.U32 R11, RZ, RZ, 0x181f ;  /* 0x0000181fff0b7424 */ /* 0x000fe400078e00ff */
[----:B------:R-:W-:-:S07]  /*168a0*/  IMAD.MOV.U32 R15, RZ, RZ, -0x1 ;  /* 0xffffffffff0f7424 */ /* 0x000fce00078e00ff */
[----:B-1----:R-:W-:Y:S05]  /*168b0*/  WARPSYNC.COLLECTIVE R15, `(.L_x_1873) ;  /* 0x000000000f087348 */ /* 0x002fea0003c00000 */
[----:B------:R0:W2:Y:S02]  /*168c0*/  SHFL.IDX P6, R14, R13, R12, R11 ;  /* 0x0000000c0d0e7389 */ /* 0x0000a400000c000b */
[----:B012---:R-:W-:Y:S01]  /*168d0*/  ENDCOLLECTIVE ;  /* 0x000000000000791b */ /* 0x007fe20003800000 */
.L_x_1873:
[----:B------:R-:W-:Y:S05]  /*168e0*/  BSYNC B1 ;  /* 0x0000000000017941 */ /* 0x000fea0003800000 */
.L_x_1872:
[----:B------:R-:W-:Y:S01]  /*168f0*/  IMAD.MOV.U32 R13, RZ, RZ, R10 ;  /* 0x000000ffff0d7224 */ /* 0x000fe200078e000a */
[----:B------:R-:W-:Y:S01]  /*16900*/  MOV R12, RZ ;  /* 0x000000ff000c7202 */ /* 0x000fe20000000f00 */
[----:B------:R-:W-:Y:S01]  /*16910*/  IMAD.MOV.U32 R11, RZ, RZ, 0x181f ;  /* 0x0000181fff0b7424 */ /* 0x000fe200078e00ff */
[C---:B------:R-:W-:Y:S01]  /*16920*/  LOP3.LUT P2, RZ, R16.reuse, 0x40, RZ, 0xc0, !PT ;  /* 0x0000004010ff7812 */ /* 0x040fe2000784c0ff */
[----:B------:R-:W-:Y:S01]  /*16930*/  IMAD.MOV.U32 R15, RZ, RZ, -0x1 ;  /* 0xffffffffff0f7424 */ /* 0x000fe200078e00ff */
[----:B------:R-:W-:Y:S01]  /*16940*/  LOP3.LUT P1, RZ, R16, 0x20, RZ, 0xc0, !PT ;  /* 0x0000002010ff7812 */ /* 0x000fe2000782c0ff */
[----:B------:R-:W-:Y:S01]  /*16950*/  IMAD.MOV.U32 R3, RZ, RZ, R14 ;  /* 0x000000ffff037224 */ /* 0x000fe200078e000e */
[----:B------:R-:W-:Y:S01]  /*16960*/  P2R R4, PR, RZ, 0x8 ;  /* 0x00000008ff047803 */ /* 0x000fe20000000000 */
[----:B------:R-:W-:-:S10]  /*16970*/  IMAD R21, R21, 0x2, R17 ;  /* 0x0000000215157824 */ /* 0x000fd400078e0211 */
[----:B------:R-:W-:Y:S05]  /*16980*/  WARPSYNC.COLLECTIVE R15, `(.L_x_1874) ;  /* 0x000000000f087348 */ /* 0x000fea0003c00000 */
[----:B------:R0:W1:Y:S02]  /*16990*/  SHFL.IDX P6, R14, R13, R12, R11 ;  /* 0x0000000c0d0e7389 */ /* 0x00006400000c000b */
[----:B01----:R-:W-:Y:S01]  /*169a0*/  ENDCOLLECTIVE ;  /* 0x000000000000791b */ /* 0x003fe20003800000 */
.L_x_1874:
[----:B------:R-:W-:-:S04]  /*169b0*/  LOP3.LUT P3, RZ, R16, 0x10, RZ, 0xc0, !PT ;  /* 0x0000001010ff7812 */ /* 0x000fc8000786c0ff */
        /* <DEDUP_REMOVED lines=14> */
.L_x_1875:
        /* <DEDUP_REMOVED lines=17> */
.L_x_1876:
        /* <DEDUP_REMOVED lines=17> */
.L_x_1877:
        /* <DEDUP_REMOVED lines=14> */
.L_x_1878:
[----:B------:R-:W-:Y:S02]  /*16da0*/  IMAD.MOV.U32 R13, RZ, RZ, R20 ;  /* 0x000000ffff0d7224 */ /* 0x000fe400078e0014 */
[----:B------:R-:W-:Y:S02]  /*16db0*/  IMAD.MOV.U32 R12, RZ, RZ, 0x3 ;  /* 0x00000003ff0c7424 */ /* 0x000fe400078e00ff */
[----:B------:R-:W-:Y:S01]  /*16dc0*/  IMAD.MOV.U32 R2, RZ, RZ, R14 ;  /* 0x000000ffff027224 */ /* 0x000fe200078e000e */
[----:B------:R-:W-:-:S04]  /*16dd0*/  LOP3.LUT P6, RZ, R16, 0x20, RZ, 0xc0, !PT ;  /* 0x0000002010ff7812 */ /* 0x000fc800078cc0ff */
[----:B------:R-:W-:-:S04]  /*16de0*/  IADD3 R2, P2, R2, R0, RZ ;  /* 0x0000000002027210 */ /* 0x000fc80007f5e0ff */
        /* <DEDUP_REMOVED lines=12> */
.L_x_1879:
[----:B------:R-:W-:Y:S01]  /*16eb0*/  @!PT LDS RZ, [RZ] ;  /* 0x00000000fffff984 */ /* 0x000fe20000000800 */
[----:B------:R-:W-:Y:S01]  /*16ec0*/  @!PT LDS RZ, [RZ] ;  /* 0x00000000fffff984 */ /* 0x000fe20000000800 */
[----:B------:R-:W-:Y:S01]  /*16ed0*/  @!PT LDS RZ, [RZ] ;  /* 0x00000000fffff984 */ /* 0x000fe20000000800 */
[----:B------:R0:W-:Y:S01]  /*16ee0*/  LDGSTS.E.BYPASS.LTC128B.128 [R21+0x7400], desc[UR52][R2.64+0x180], !P3 ;  /* 0x0740018002157fae */ /* 0x0001e2000d901d74 */
[----:B------:R-:W-:-:S03]  /*16ef0*/  ISETP.NE.AND P3, PT, R4, RZ, PT ;  /* 0x000000ff0400720c */ /* 0x000fc60003f65270 */
        /* <DEDUP_REMOVED lines=9> */
.L_x_1880:
[----:B------:R-:W-:Y:S05]  /*16f90*/  BRA `(.L_x_1881) ;  /* 0xffffffd4000c7947 */ /* 0x000fea000383ffff */
.L_x_1809:
[----:B------:R-:W-:Y:S01]  /*16fa0*/  BSSY B0, `(.L_x_1882) ;  /* 0x0000008000007945 */ /* 0x000fe20003800000 */
[----:B------:R-:W-:Y:S01]  /*16fb0*/  MOV R13, R33 ;  /* 0x00000021000d7202 */ /* 0x000fe20000000f00 */
[----:B------:R-:W-:Y:S02]  /*16fc0*/  IMAD.MOV.U32 R12, RZ, RZ, RZ ;  /* 0x000000ffff0c7224 */ /* 0x000fe400078e00ff */
[----:B------:R-:W-:Y:S02]  /*16fd0*/  IMAD.MOV.U32 R11, RZ, RZ, 0x1f ;  /* 0x0000001fff0b7424 */ /* 0x000fe400078e00ff */
[----:B------:R-:W-:-:S07]  /*16fe0*/  IMAD.MOV.U32 R15, RZ, RZ, -0x1 ;  /* 0xffffffffff0f7424 */ /* 0x000fce00078e00ff */
[----:B01---5:R-:W-:Y:S05]  /*16ff0*/  WARPSYNC.COLLECTIVE R15, `(.L_x_1883) ;  /* 0x000000000f087348 */ /* 0x023fea0003c00000 */
[----:B------:R2:W3:Y:S02]  /*17000*/  SHFL.IDX P6, R14, R13, R12, R11 ;  /* 0x0000000c0d0e7389 */ /* 0x0004e400000c000b */
[----:B0123-5:R-:W-:Y:S01]  /*17010*/  ENDCOLLECTIVE ;  /* 0x000000000000791b */ /* 0x02ffe20003800000 */
.L_x_1883:
[----:B------:R-:W-:Y:S05]  /*17020*/  BSYNC B0 ;  /* 0x0000000000007941 */ /* 0x000fea0003800000 */
.L_x_1882:
[----:B------:R-:W-:Y:S05]  /*17030*/  BRA `(.L_x_1884) ;  /* 0xffffffd800107947 */ /* 0x000fea000383ffff */
.L_x_1812:
[----:B---3--:R3:W4:Y:S02]  /*17040*/  SYNCS.PHASECHK.TRANS64.TRYWAIT P0, [R7+URZ+0x28c20], R0 ;  /* 0x028c2000070075a7 */ /* 0x008724000800017f */
[----:B----4-:R-:W-:Y:S05]  /*17050*/  @!P0 NANOSLEEP.SYNCS 0x989680 ;  /* 0x009896800000895d */ /* 0x010fea0003900000 */
[----:B------:R-:W4:Y:S02]  /*17060*/  @!P0 SYNCS.PHASECHK.TRANS64 P0, [R7+URZ+0x28c20], R0 ;  /* 0x028c2000070085a7 */ /* 0x000f24000800007f */
[----:B----4-:R-:W-:Y:S05]  /*17070*/  @!P0 BRA `(.L_x_1812) ;  /* 0xfffffffc00f08947 */ /* 0x010fea000383ffff */
[----:B------:R-:W-:Y:S05]  /*17080*/  BRA `(.L_x_1885) ;  /* 0xffffffd800587947 */ /* 0x000fea000383ffff */
.L_x_1813:
[----:B------:R-:W4:Y:S01]  /*17090*/  S2R R2, SR_TID.X ;  /* 0x0000000000027919 */ /* 0x000f220000002100 */
[----:B------:R-:W-:Y:S01]  /*170a0*/  BSSY B0, `(.L_x_1886) ;  /* 0x000000a000007945 */ /* 0x000fe20003800000 */
[----:B------:R-:W-:Y:S01]  /*170b0*/  MOV R12, RZ ;  /* 0x000000ff000c7202 */ /* 0x000fe20000000f00 */
[----:B------:R-:W-:Y:S02]  /*170c0*/  IMAD.MOV.U32 R11, RZ, RZ, 0x1f ;  /* 0x0000001fff0b7424 */ /* 0x000fe400078e00ff */
[----:B------:R-:W-:Y:S01]  /*170d0*/  IMAD.MOV.U32 R15, RZ, RZ, -0x1 ;  /* 0xffffffffff0f7424 */ /* 0x000fe200078e00ff */
[----:B----4-:R-:W-:-:S04]  /*170e0*/  SHF.R.U32.HI R2, RZ, 0x5, R2 ;  /* 0x00000005ff027819 */ /* 0x010fc80000011602 */
[----:B------:R-:W-:-:S05]  /*170f0*/  LOP3.LUT R2, R2, 0x3, RZ, 0xc0, !PT ;  /* 0x0000000302027812 */ /* 0x000fca00078ec0ff */
[----:B------:R-:W-:-:S07]  /*17100*/  IMAD.MOV.U32 R13, RZ, RZ, R2 ;  /* 0x000000ffff0d7224 */ /* 0x000fce00078e0002 */
[----:B0123-5:R-:W-:Y:S05]  /*17110*/  WARPSYNC.COLLECTIVE R15, `(.L_x_1887) ;  /* 0x000000000f087348 */ /* 0x02ffea0003c00000 */
[----:B------:R4:W0:Y:S02]  /*17120*/  SHFL.IDX P6, R14, R13, R12, R11 ;  /* 0x0000000c0d0e7389 */ /* 0x00082400000c000b */
[----:B012345:R-:W-:Y:S01]  /*17130*/  ENDCOLLECTIVE ;  /* 0x000000000000791b */ /* 0x03ffe20003800000 */
.L_x_1887:
[----:B------:R-:W-:Y:S05]  /*17140*/  BSYNC B0 ;  /* 0x0000000000007941 */ /* 0x000fea0003800000 */
.L_x_1886:
[----:B------:R-:W-:Y:S05]  /*17150*/  BRA `(.L_x_1888) ;  /* 0xffffffd800407947 */ /* 0x000fea000383ffff */
.L_x_1816:
[----:B------:R-:W-:Y:S01]  /*17160*/  BSSY B1, `(.L_x_1889) ;  /* 0x0000006000017945 */ /* 0x000fe20003800000 */
[----:B------:R-:W-:-:S07]  /*17170*/  IMAD.MOV.U32 R15, RZ, RZ, -0x1 ;  /* 0xffffffffff0f7424 */ /* 0x000fce00078e00ff */
[----:B0123-5:R-:W-:Y:S05]  /*17180*/  WARPSYNC.COLLECTIVE R15, `(.L_x_1890) ;  /* 0x000000000f0c7348 */ /* 0x02ffea0003c00000 */
[----:B------:R-:W-:Y:S02]  /*17190*/  ELECT P6, UR62, PT ;  /* 0x00000000003e782f */ /* 0x000fe400038c0000 */
[----:B------:R-:W-:Y:S01]  /*171a0*/  MOV R14, UR62 ;  /* 0x0000003e000e7c02 */ /* 0x000fe20008000f00 */
[----:B0123-5:R-:W-:Y:S10]  /*171b0*/  ENDCOLLECTIVE ;  /* 0x000000000000791b */ /* 0x02fff40003800000 */
.L_x_1890:
[----:B------:R-:W-:Y:S05]  /*171c0*/  BSYNC B1 ;  /* 0x0000000000017941 */ /* 0x000fea0003800000 */
.L_x_1889:
[----:B------:R-:W-:Y:S05]  /*171d0*/  BRA `(.L_x_1891) ;  /* 0xffffffd800387947 */ /* 0x000fea000383ffff */
.L_x_1818:
[----:B---3--:R3:W4:Y:S02]  /*171e0*/  SYNCS.PHASECHK.TRANS64.TRYWAIT P1, [R5+URZ+0x28c40], R0 ;  /* 0x028c4000050075a7 */ /* 0x008724000802017f */
[----:B----4-:R-:W-:Y:S05]  /*171f0*/  @!P1 NANOSLEEP.SYNCS 0x989680 ;  /* 0x009896800000995d */ /* 0x010fea0003900000 */
[----:B------:R-:W4:Y:S02]  /*17200*/  @!P1 SYNCS.PHASECHK.TRANS64 P1, [R5+URZ+0x28c40], R0 ;  /* 0x028c4000050095a7 */ /* 0x000f24000802007f */
[----:B----4-:R-:W-:Y:S05]  /*17210*/  @!P1 BRA `(.L_x_1818) ;  /* 0xfffffffc00f09947 */ /* 0x010fea000383ffff */
[----:B------:R-:W-:Y:S05]  /*17220*/  BRA `(.L_x_1892) ;  /* 0xffffffd800587947 */ /* 0x000fea000383ffff */
.L_x_1820:
[----:B----4-:R4:W0:Y:S02]  /*17230*/  SYNCS.PHASECHK.TRANS64.TRYWAIT P1, [R3+URZ+0x28c40], R2 ;  /* 0x028c4002030075a7 */ /* 0x010824000802017f */
[----:B0-----:R-:W-:Y:S05]  /*17240*/  @!P1 NANOSLEEP.SYNCS 0x989680 ;  /* 0x009896800000995d */ /* 0x001fea0003900000 */
[----:B------:R-:W0:Y:S02]  /*17250*/  @!P1 SYNCS.PHASECHK.TRANS64 P1, [R3+URZ+0x28c40], R2 ;  /* 0x028c4002030095a7 */ /* 0x000e24000802007f */
[----:B0-----:R-:W-:Y:S05]  /*17260*/  @!P1 BRA `(.L_x_1820) ;  /* 0xfffffffc00f09947 */ /* 0x001fea000383ffff */
[----:B------:R-:W-:Y:S05]  /*17270*/  BRA `(.L_x_1893) ;  /* 0xffffffd800647947 */ /* 0x000fea000383ffff */
.L_x_1822:
[----:B------:R0:W0:Y:S02]  /*17280*/  SYNCS.PHASECHK.TRANS64.TRYWAIT P1, [R5+URZ+0x28c60], R0 ;  /* 0x028c6000050075a7 */ /* 0x000024000802017f */
[----:B0-----:R-:W-:Y:S05]  /*17290*/  @!P1 NANOSLEEP.SYNCS 0x989680 ;  /* 0x009896800000995d */ /* 0x001fea0003900000 */
[----:B------:R-:W0:Y:S02]  /*172a0*/  @!P1 SYNCS.PHASECHK.TRANS64 P1, [R5+URZ+0x28c60], R0 ;  /* 0x028c6000050095a7 */ /* 0x000e24000802007f */
[----:B0-----:R-:W-:Y:S05]  /*172b0*/  @!P1 BRA `(.L_x_1822) ;  /* 0xfffffffc00f09947 */ /* 0x001fea000383ffff */
[----:B------:R-:W-:Y:S05]  /*172c0*/  BRA `(.L_x_1894) ;  /* 0xffffffd800607947 */ /* 0x000fea000383ffff */
.L_x_1895:
        /* <DEDUP_REMOVED lines=11> */
.L_x_5809:


//--------------------- .text._ZN7cutlass13device_kernelIN5flash11enable_sm90INS1_16FlashAttnFwdSm90INS1_25CollectiveMainloopFwdSm90ILi2EN4cute5tupleIJNS5_1CILi1EEES8_S8_EEENS6_IJNS7_ILi64EEESA_SA_EEELi512ENS_10bfloat16_tEfNS_4arch4Sm90ELb0ELb1ELb1ELb0ELb1ELb0ELb1ELb0ELb0ELb1ELb0ELb0EEENS1_21CollectiveEpilogueFwdINS6_IJSA_NS7_ILi512EEESA_EEES9_SC_SE_Li256ELb0ELb1ELb0ELb0EEENS1_30DynamicPersistentTileSchedulerILi256ELi128ELb0ELb1ELb1EEEEEEEEEvNT_6ParamsE --------------------------
	.section	.text._ZN7cutlass13device_kernelIN5flash11enable_sm90INS1_16FlashAttnFwdSm90INS1_25CollectiveMainloopFwdSm90ILi2EN4cute5tupleIJNS5_1CILi1EEES8_S8_EEENS6_IJNS7_ILi64EEESA_SA_EEELi512ENS_10bfloat16_tEfNS_4arch4Sm90ELb0ELb1ELb1ELb0ELb1ELb0ELb1ELb0ELb0ELb1ELb0ELb0EEENS1_21CollectiveEpilogueFwdINS6_IJSA_NS7_ILi512EEESA_EEES9_SC_SE_Li256ELb0ELb1ELb0ELb0EEENS1_30DynamicPersistentTileSchedulerILi256ELi128ELb0ELb1ELb1EEEEEEEEEvNT_6ParamsE,"ax",@progbits
	.align	128
.text._ZN7cutlass13device_kernelIN5flash11enable_sm90INS1_16FlashAttnFwdSm90INS1_25CollectiveMainloopFwdSm90ILi2EN4cute5tupleIJNS5_1CILi1EEES8_S8_EEENS6_IJNS7_ILi64EEESA_SA_EEELi512ENS_10bfloat16_tEfNS_4arch4Sm90ELb0ELb1ELb1ELb0ELb1ELb0ELb1ELb0ELb0ELb1ELb0ELb0EEENS1_21CollectiveEpilogueFwdINS6_IJSA_NS7_ILi512EEESA_EEES9_SC_SE_Li256ELb0ELb1ELb0ELb0EEENS1_30DynamicPersistentTileSchedulerILi256ELi128ELb0ELb1ELb1EEEEEEEEEvNT_6ParamsE:
        .type           _ZN7cutlass13device_kernelIN5flash11enable_sm90INS1_16FlashAttnFwdSm90INS1_25CollectiveMainloopFwdSm90ILi2EN4cute5tupleIJNS5_1CILi1EEES8_S8_EEENS6_IJNS7_ILi64EEESA_SA_EEELi512ENS_10bfloat16_tEfNS_4arch4Sm90ELb0ELb1ELb1ELb0ELb1ELb0ELb1ELb0ELb0ELb1ELb0ELb0EEENS1_21CollectiveEpilogueFwdINS6_IJSA_NS7_ILi512EEESA_EEES9_SC_SE_Li256ELb0ELb1ELb0ELb0EEENS1_30DynamicPersistentTileSchedulerILi256ELi128ELb0ELb1ELb1EEEEEEEEEvNT_6ParamsE,@function
        .size           _ZN7cutlass13device_kernelIN5flash11enable_sm90INS1_16FlashAttnFwdSm90INS1_25CollectiveMainloopFwdSm90ILi2EN4cute5tupleIJNS5_1CILi1EEES8_S8_EEENS6_IJNS7_ILi64EEESA_SA_EEELi512ENS_10bfloat16_tEfNS_4arch4Sm90ELb0ELb1ELb1ELb0ELb1ELb0ELb1ELb0ELb0ELb1ELb0ELb0EEENS1_21CollectiveEpilogueFwdINS6_IJSA_NS7_ILi512EEESA_EEES9_SC_SE_Li256ELb0ELb1ELb0ELb0EEENS1_30DynamicPersistentTileSchedulerILi256ELi128ELb0ELb1ELb1EEEEEEEEEvNT_6ParamsE,(.L_x_5810 - _ZN7cutlass13device_kernelIN5flash11enable_sm90INS1_16FlashAttnFwdSm90INS1_25CollectiveMainloopFwdSm90ILi2EN4cute5tupleIJNS5_1CILi1EEES8_S8_EEENS6_IJNS7_ILi64EEESA_SA_EEELi512ENS_10bfloat16_tEfNS_4arch4Sm90ELb0ELb1ELb1ELb0ELb1ELb0ELb1ELb0ELb0ELb1ELb0ELb0EEENS1_21CollectiveEpilogueFwdINS6_IJSA_NS7_ILi512EEESA_EEES9_SC_SE_Li256ELb0ELb1ELb0ELb0EEENS1_30DynamicPersistentTileSchedulerILi256ELi128ELb0ELb1ELb1EEEEEEEEEvNT_6ParamsE)
        .other          _ZN7cutlass13device_kernelIN5flash11enable_sm90INS1_16FlashAttnFwdSm90INS1_25CollectiveMainloopFwdSm90ILi2EN4cute5tupleIJNS5_1CILi1EEES8_S8_EEENS6_IJNS7_ILi64EEESA_SA_EEELi512ENS_10bfloat16_tEfNS_4arch4Sm90ELb0ELb1ELb1ELb0ELb1ELb0ELb1ELb0ELb0ELb1ELb0ELb0EEENS1_21CollectiveEpilogueFwdINS6_IJSA_NS7_ILi512EEESA_EEES9_SC_SE_Li256ELb0ELb1ELb0ELb0EEENS1_30DynamicPersistentTileSchedulerILi256ELi128ELb0ELb1ELb1EEEEEEEEEvNT_6ParamsE,@"STO_CUDA_ENTRY STV_DEFAULT"
_ZN7cutlass13device_kernelIN5flash11enable_sm90INS1_16FlashAttnFwdSm90INS1_25CollectiveMainloopFwdSm90ILi2EN4cute5tupleIJNS5_1CILi1EEES8_S8_EEENS6_IJNS7_ILi64EEESA_SA_EEELi512ENS_10bfloat16_tEfNS_4arch4Sm90ELb0ELb1ELb1ELb0ELb1ELb0ELb1ELb0ELb0ELb1ELb0ELb0EEENS1_21CollectiveEpilogueFwdINS6_IJSA_NS7_ILi512EEESA_EEES9_SC_SE_Li256ELb0ELb1ELb0ELb0EEENS1_30DynamicPersistentTileSchedulerILi256ELi128ELb0ELb1ELb1EEEEEEEEEvNT_6ParamsE:
        /* <DEDUP_REMOVED lines=43> */
.L_x_1896:
        /* <DEDUP_REMOVED lines=22> */
.L_x_1897:
        /* <DEDUP_REMOVED lines=18> */
.L_x_1898:
        /* <DEDUP_REMOVED lines=22> */
.L_x_1899:
[----:B------:R-:W5:Y:S01]  /*0690*/  SHFL.IDX PT, R2, R0, RZ, 0x1f ;  /* 0x00001fff00027589 */ /* 0x000f6200000e0000 */
[----:B0-----:R-:W-:Y:S01]  /*06a0*/  R2UR UR4, R3 ;  /* 0x00000000030472ca */ /* 0x001fe200000e0000 */
[----:B------:R-:W-:-:S12]  /*06b0*/  NOP ;  /* 0x0000000000007918 */ /* 0x000fd80000000000 */
[----:B------:R-:W-:-:S05]  /*06c0*/  IMAD.U32 R4, RZ, RZ, UR4 ;  /* 0x00000004ff047e24 */ /* 0x000fca000f8e00ff */
[----:B------:R0:W-:Y:S01]  /*06d0*/  STL [R1+0x420], R4 ;  /* 0x0004200401007387 */ /* 0x0001e20000100800 */
[----:B-----5:R-:W-:-:S13]  /*06e0*/  ISETP.NE.AND P0, PT, R2, RZ, PT ;  /* 0x000000ff0200720c */ /* 0x020fda0003f05270 */
[----:B0-----:R-:W-:Y:S05]  /*06f0*/  @P0 BRA `(.L_x_1900) ;  /* 0x0000000000480947 */ /* 0x001fea0003800000 */
[----:B------:R-:W0:Y:S01]  /*0700*/  S2UR UR5, SR_CgaCtaId ;  /* 0x00000000000579c3 */ /* 0x000e220000008800 */
        /* <DEDUP_REMOVED lines=17> */
.L_x_1900:
[----:B0-----:R-:W-:Y:S01]  /*0820*/  R2UR UR4, R4 ;  /* 0x00000000040472ca */ /* 0x001fe200000e0000 */
[----:B------:R-:W-:Y:S01]  /*0830*/  UMOV UR61, 0x1 ;  /* 0x00000001003d7882 */ /* 0x000fe20000000000 */
[----:B------:R-:W-:Y:S01]  /*0840*/  NOP ;  /* 0x0000000000007918 */ /* 0x000fe20000000000 */
[----:B------:R-:W-:-:S10]  /*0850*/  ULDC.64 UR36, c[0x0][0x208] ;  /* 0x0000820000247ab9 */ /* 0x000fd40000000a00 */
[----:B------:R-:W-:-:S03]  /*0860*/  UISETP.NE.AND UP0, UPT, UR4, URZ, UPT ;  /* 0x0000003f0400728c */ /* 0x000fc6000bf05270 */
[----:B------:R-:W-:Y:S01]  /*0870*/  ULDC UR4, c[0x0][0x20] ;  /* 0x0000080000047ab9 */ /* 0x000fe20000000800 */
[----:B------:R-:W-:Y:S01]  /*0880*/  USEL UR61, UR61, 0x2, !UP0 ;  /* 0x000000023d3d7887 */ /* 0x000fe2000c000000 */
[----:B-1234-:R-:W-:Y:S01]  /*0890*/  BAR.SYNC.DEFER_BLOCKING 0x0 ;  /* 0x0000000000007b1d */ /* 0x01efe20000010000 */
[----:B------:R-:W-:Y:S02]  /*08a0*/  PLOP3.LUT P1, PT, PT, PT, UP0, 0x80, 0x0 ;  /* 0x000000000000781c */ /* 0x000fe40003f2f008 */
[----:B------:R-:W-:-:S03]  /*08b0*/  IADD3 R2, P0, R1, UR4, RZ ;  /* 0x0000000401027c10 */ /* 0x000fc6000ff1e0ff */
[----:B------:R-:W-:Y:S02]  /*08c0*/  ULDC UR4, c[0x0][0x24] ;  /* 0x0000090000047ab9 */ /* 0x000fe40000000800 */
[----:B------:R-:W-:-:S06]  /*08d0*/  IMAD.X R18, RZ, RZ, UR4, P0 ;  /* 0x00000004ff127e24 */ /* 0x000fcc00080e06ff */
[----:B------:R-:W-:Y:S05]  /*08e0*/  @!P1 BRA `(.L_x_1901) ;  /* 0x0000024400749947 */ /* 0x000fea0003800000 */
.L_x_1902:
[----:B------:R-:W-:-:S08]  /*08f0*/  NOP ;  /* 0x0000000000007918 */ /* 0x000fd00000000000 */
[----:B------:R-:W0:Y:S02]  /*0900*/  USETMAXREG.TRY_ALLOC.CTAPOOL UP0, 0xe8 ;  /* 0x000000e8000079c8 */ /* 0x000e240008000600 */
[----:B0-----:R-:W-:-:S13]  /*0910*/  PLOP3.LUT P0, PT, PT, PT, UP0, 0x80, 0x0 ;  /* 0x000000000000781c */ /* 0x001fda0003f0f008 */
[----:B------:R-:W-:Y:S05]  /*0920*/  @!P0 BRA `(.L_x_1902) ;  /* 0xfffffffc00f08947 */ /* 0x000fea000383ffff */
[----:B------:R-:W0:Y:S01]  /*0930*/  S2R R3, SR_TID.X ;  /* 0x0000000000037919 */ /* 0x000e220000002100 */
[----:B------:R-:W1:Y:S08]  /*0940*/  S2UR UR5, SR_CTAID.X ;  /* 0x00000000000579c3 */ /* 0x000e700000002500 */
[----:B------:R-:W-:Y:S06]  /*0950*/  BAR.ARV 0x4, 0x180 ;  /* 0x0106000000007b1d */ /* 0x000fec0000002000 */
[----:B------:R-:W-:-:S02]  /*0960*/  IADD3 R202, P1, R2, 0x1c8, RZ ;  /* 0x000001c802ca7810 */ /* 0x000fc40007f3e0ff */
[----:B------:R-:W-:Y:S01]  /*0970*/  IADD3 R204, P2, R2, 0x1d4, RZ ;  /* 0x000001d402cc7810 */ /* 0x000fe20007f5e0ff */
[----:B------:R2:W-:Y:S02]  /*0980*/  STL.64 [R1+0x1c8], RZ ;  /* 0x0001c8ff01007387 */ /* 0x0005e40000100a00 */
[--C-:B------:R-:W-:Y:S02]  /*0990*/  IMAD.X R203, RZ, RZ, R18.reuse, P1 ;  /* 0x000000ffffcb7224 */ /* 0x100fe400008e0612 */
[----:B------:R2:W-:Y:S01]  /*09a0*/  STL [R1+0x1d0], RZ ;  /* 0x0001d0ff01007387 */ /* 0x0005e20000100800 */
[----:B------:R-:W-:-:S03]  /*09b0*/  IMAD.X R199, RZ, RZ, R18, P2 ;  /* 0x000000ffffc77224 */ /* 0x000fc600010e0612 */
[----:B------:R2:W-:Y:S01]  /*09c0*/  STL [R1+0x1d4], RZ ;  /* 0x0001d4ff01007387 */ /* 0x0005e20000100800 */
[----:B0-----:R-:W-:-:S04]  /*09d0*/  LOP3.LUT R0, R3, 0xffffff80, RZ, 0xc0, !PT ;  /* 0xffffff8003007812 */ /* 0x001fc800078ec0ff */
[----:B------:R-:W-:Y:S02]  /*09e0*/  ISETP.NE.AND P0, PT, R0, 0x80, PT ;  /* 0x000000800000780c */ /* 0x000fe40003f05270 */
[----:B------:R-:W1:Y:S11]  /*09f0*/  LDC R0, c[0x0][0xd38] ;  /* 0x00034e00ff007b82 */ /* 0x000e760000000800 */
[----:B------:R-:W-:Y:S06]  /*0a00*/  @!P0 BAR.ARV 0x8, 0x100 ;  /* 0x0204000000008b1d */ /* 0x000fec0000002000 */
[----:B------:R-:W-:-:S13]  /*0a10*/  ISETP.GE.U32.AND P0, PT, R3, 0x100, PT ;  /* 0x000001000300780c */ /* 0x000fda0003f06070 */
[----:B------:R-:W-:Y:S06]  /*0a20*/  @P0 BAR.ARV 0xf, 0x100 ;  /* 0x03c4000000000b1d */ /* 0x000fec0000002000 */
[----:B-1----:R-:W-:-:S13]  /*0a30*/  ISETP.LE.AND P0, PT, R0, UR5, PT ;  /* 0x0000000500007c0c */ /* 0x002fda000bf03270 */
[----:B--2---:R-:W-:Y:S05]  /*0a40*/  @P0 EXIT ;  /* 0x000000000000094d */ /* 0x004fea0003800000 */
[----:B------:R-:W0:Y:S01]  /*0a50*/  S2R R7, SR_CgaCtaId ;  /* 0x0000000000077919 */ /* 0x000e220000008800 */
[----:B------:R-:W-:Y:S01]  /*0a60*/  VIADD R191, R3, 0xffffff80 ;  /* 0xffffff8003bf7836 */ /* 0x000fe20000000000 */
[----:B------:R-:W-:Y:S01]  /*0a70*/  MOV R4, 0x400 ;  /* 0x0000040000047802 */ /* 0x000fe20000000f00 */
[----:B------:R-:W1:Y:S01]  /*0a80*/  S2UR UR4, SR_SWINHI ;  /* 0x00000000000479c3 */ /* 0x000e620000002f00 */
[----:B------:R-:W-:Y:S02]  /*0a90*/  ULOP3.LUT UR6, UR61, 0x1, URZ, 0xfc, !UPT ;  /* 0x000000013d067892 */ /* 0x000fe4000f8efc3f */
[----:B------:R-:W-:-:S04]  /*0aa0*/  SHF.R.S32.HI R0, RZ, 0x1f, R191 ;  /* 0x0000001fff007819 */ /* 0x000fc800000114bf */
[CC--:B------:R-:W-:Y:S02]  /*0ab0*/  LEA.HI R5, R0.reuse, R191.reuse, RZ, 0x7 ;  /* 0x000000bf00057211 */ /* 0x0c0fe400078f38ff */
[----:B------:R-:W-:Y:S02]  /*0ac0*/  LEA.HI R3, R0, R191, RZ, 0x4 ;  /* 0x000000bf00037211 */ /* 0x000fe400078f20ff */
[----:B------:R-:W-:Y:S02]  /*0ad0*/  LOP3.LUT R6, R5, 0xffffff80, RZ, 0xc0, !PT ;  /* 0xffffff8005067812 */ /* 0x000fe400078ec0ff */
[----:B------:R-:W-:-:S03]  /*0ae0*/  SHF.R.S32.HI R194, RZ, 0x7, R5 ;  /* 0x00000007ffc27819 */ /* 0x000fc60000011405 */
[----:B------:R-:W-:Y:S01]  /*0af0*/  IMAD.IADD R8, R191, 0x1, -R6 ;  /* 0x00000001bf087824 */ /* 0x000fe200078e0a06 */
[----:B------:R-:W-:Y:S02]  /*0b00*/  LEA.HI R6, R0, R191, RZ, 0x2 ;  /* 0x000000bf00067211 */ /* 0x000fe400078f10ff */
[----:B------:R-:W-:Y:S02]  /*0b10*/  LEA.HI R5, R5, R194, RZ, 0x1 ;  /* 0x000000c205057211 */ /* 0x000fe400078f08ff */
[----:B------:R-:W-:Y:S02]  /*0b20*/  SHF.R.S32.HI R11, RZ, 0x1f, R8 ;  /* 0x0000001fff0b7819 */ /* 0x000fe40000011408 */
[----:B------:R-:W-:Y:S02]  /*0b30*/  LOP3.LUT R12, R6, 0xfffffffc, RZ, 0xc0, !PT ;  /* 0xfffffffc060c7812 */ /* 0x000fe400078ec0ff */
[----:B------:R-:W-:Y:S02]  /*0b40*/  SHF.R.S32.HI R6, RZ, 0x4, R3 ;  /* 0x00000004ff067819 */ /* 0x000fe40000011403 */
[----:B------:R-:W-:Y:S01]  /*0b50*/  LEA.HI R10, R11, R8, RZ, 0x2 ;  /* 0x000000080b0a7211 */ /* 0x000fe200078f10ff */
[----:B------:R-:W-:Y:S01]  /*0b60*/  IMAD.IADD R12, R191, 0x1, -R12 ;  /* 0x00000001bf0c7824 */ /* 0x000fe200078e0a0c */
[----:B0-----:R-:W-:-:S02]  /*0b70*/  LEA R4, R7, R4, 0x18 ;  /* 0x0000000407047211 */ /* 0x001fc400078ec0ff */
[----:B------:R-:W-:Y:S02]  /*0b80*/  SHF.R.S32.HI R13, RZ, 0x1f, R10 ;  /* 0x0000001fff0d7819 */ /* 0x000fe4000001140a */
[----:B------:R-:W-:Y:S02]  /*0b90*/  R2UR UR44, R4 ;  /* 0x00000000042c72ca */ /* 0x000fe400000e0000 */
[CC--:B------:R-:W-:Y:S02]  /*0ba0*/  LEA.HI R4, R0.reuse, R191.reuse, RZ, 0x5 ;  /* 0x000000bf00047211 */ /* 0x0c0fe400078f28ff */
[----:B------:R-:W-:Y:S02]  /*0bb0*/  LEA.HI R0, R0, R191, RZ, 0x3 ;  /* 0x000000bf00007211 */ /* 0x000fe400078f18ff */
[--C-:B------:R-:W-:Y:S02]  /*0bc0*/  SHF.R.S32.HI R206, RZ, 0x5, R4.reuse ;  /* 0x00000005ffce7819 */ /* 0x100fe40000011404 */
[----:B------:R-:W-:-:S02]  /*0bd0*/  SHF.R.S32.HI R9, RZ, 0x1f, R4 ;  /* 0x0000001fff097819 */ /* 0x000fc40000011404 */
[----:B------:R-:W-:Y:S02]  /*0be0*/  LOP3.LUT R4, R3, 0xfffffff0, RZ, 0xc0, !PT ;  /* 0xfffffff003047812 */ /* 0x000fe400078ec0ff */
[----:B------:R-:W-:Y:S01]  /*0bf0*/  LEA.HI R9, R9, R206, RZ, 0x2 ;  /* 0x000000ce09097211 */ /* 0x000fe200078f10ff */
[----:B------:R-:W-:Y:S01]  /*0c00*/  UMOV UR38, UR44 ;  /* 0x0000002c00267c82 */ /* 0x000fe20008000000 */
[----:B-1----:R-:W-:Y:S01]  /*0c10*/  UMOV UR39, UR4 ;  /* 0x0000000400277c82 */ /* 0x002fe20008000000 */
[----:B------:R-:W-:Y:S01]  /*0c20*/  LEA.HI R3, R3, R6, RZ, 0x1 ;  /* 0x0000000603037211 */ /* 0x000fe200078f08ff */
[----:B------:R-:W-:Y:S01]  /*0c30*/  IMAD.IADD R207, R191, 0x1, -R4 ;  /* 0x00000001bfcf7824 */ /* 0x000fe200078e0a04 */
[----:B------:R-:W-:Y:S01]  /*0c40*/  SHF.R.S32.HI R4, RZ, 0x2, R10 ;  /* 0x00000002ff047819 */ /* 0x000fe2000001140a */
[----:B------:R-:W-:Y:S01]  /*0c50*/  IMAD.U32 R200, RZ, RZ, UR38 ;  /* 0x00000026ffc87e24 */ /* 0x000fe2000f8e00ff */
[----:B------:R-:W-:Y:S01]  /*0c60*/  LOP3.LUT R9, R9, 0x3ffffc, RZ, 0xc0, !PT ;  /* 0x003ffffc09097812 */ /* 0x000fe200078ec0ff */
[----:B------:R-:W-:Y:S01]  /*0c70*/  IMAD R14, R194, 0x100, R207 ;  /* 0x00000100c20e7824 */ /* 0x000fe200078e02cf */
[----:B------:R-:W-:Y:S01]  /*0c80*/  LEA.HI R13, R13, R4, RZ, 0x3 ;  /* 0x000000040d0d7211 */ /* 0x000fe200078f18ff */
[----:B------:R-:W-:Y:S01]  /*0c90*/  IMAD.U32 R201, RZ, RZ, UR39 ;  /* 0x00000027ffc97e24 */ /* 0x000fe2000f8e00ff */
[----:B------:R-:W-:Y:S01]  /*0ca0*/  LOP3.LUT R3, R3, 0x1ffffffe, RZ, 0xc0, !PT ;  /* 0x1ffffffe03037812 */ /* 0x000fe200078ec0ff */
[----:B------:R-:W-:Y:S01]  /*0cb0*/  IMAD.IADD R9, R206, 0x1, -R9 ;  /* 0x00000001ce097824 */ /* 0x000fe200078e0a09 */
[----:B------:R-:W-:Y:S01]  /*0cc0*/  LOP3.LUT R198, R0, 0xfffffff8, RZ, 0xc0, !PT ;  /* 0xfffffff800c67812 */ /* 0x000fe200078ec0ff */
[----:B------:R-:W-:Y:S01]  /*0cd0*/  UMOV UR4, UR5 ;  /* 0x0000000500047c82 */ /* 0x000fe20008000000 */
[----:B------:R-:W-:Y:S01]  /*0ce0*/  LOP3.LUT R13, R13, 0xfffffff8, RZ, 0xc0, !PT ;  /* 0xfffffff80d0d7812 */ /* 0x000fe200078ec0ff */
[----:B------:R-:W-:Y:S01]  /*0cf0*/  IMAD.IADD R3, R6, 0x1, -R3 ;  /* 0x0000000106037824 */ /* 0x000fe200078e0a03 */
[----:B------:R-:W-:Y:S01]  /*0d00*/  LEA.HI R6, R12, R12, RZ, 0x1 ;  /* 0x0000000c0c067211 */ /* 0x000fe200078f08ff */
[----:B------:R-:W-:Y:S01]  /*0d10*/  IMAD R14, R9, 0x10, R14 ;  /* 0x00000010090e7824 */ /* 0x000fe200078e020e */
[----:B------:R-:W-:Y:S01]  /*0d20*/  LEA.HI R11, R11, R8, RZ, 0x5 ;  /* 0x000000080b0b7211 */ /* 0x000fe200078f28ff */
[----:B------:R-:W-:Y:S01]  /*0d30*/  IMAD.IADD R198, R191, 0x1, -R198 ;  /* 0x00000001bfc67824 */ /* 0x000fe200078e0ac6 */
[----:B------:R-:W-:Y:S01]  /*0d40*/  LOP3.LUT R9, R10, 0x7ffffffc, RZ, 0xc0, !PT ;  /* 0x7ffffffc0a097812 */ /* 0x000fe200078ec0ff */
[----:B------:R-:W-:Y:S01]  /*0d50*/  IMAD.IADD R22, R4, 0x1, -R13 ;  /* 0x0000000104167824 */ /* 0x000fe200078e0a0d */
[----:B------:R-:W-:Y:S01]  /*0d60*/  LOP3.LUT R5, R5, 0xfffffe, RZ, 0xc0, !PT ;  /* 0x00fffffe05057812 */ /* 0x000fe200078ec0ff */
[----:B------:R-:W-:Y:S01]  /*0d70*/  IMAD.SHL.U32 R156, R198, 0x8, RZ ;  /* 0x00000008c69c7824 */ /* 0x000fe200078e00ff */
[----:B------:R-:W-:Y:S01]  /*0d80*/  LOP3.LUT R13, R6, 0x1ffffffe, RZ, 0xc0, !PT ;  /* 0x1ffffffe060d7812 */ /* 0x000fe200078ec0ff */
[----:B------:R-:W-:Y:S01]  /*0d90*/  IMAD.IADD R9, R8, 0x1, -R9 ;  /* 0x0000000108097824 */ /* 0x000fe200078e0a09 */
[----:B------:R-:W-:Y:S01]  /*0da0*/  SHF.R.S32.HI R11, RZ, 0x5, R11 ;  /* 0x00000005ff0b7819 */ /* 0x000fe2000001140b */
[----:B------:R-:W-:Y:S01]  /*0db0*/  IMAD.IADD R5, R194, 0x1, -R5 ;  /* 0x00000001c2057824 */ /* 0x000fe200078e0a05 */
[----:B------:R-:W-:Y:S01]  /*0dc0*/  SHF.R.S32.HI R159, RZ, 0x3, R0 ;  /* 0x00000003ff9f7819 */ /* 0x000fe20000011400 */
[----:B------:R-:W-:-:S02]  /*0dd0*/  IMAD.SHL.U32 R227, R3, 0x8, RZ ;  /* 0x0000000803e37824 */ /* 0x000fc400078e00ff */
[C---:B------:R-:W-:Y:S02]  /*0de0*/  VIADD R154, R156.reuse, 0x40 ;  /* 0x000000409c9a7836 */ /* 0x040fe40000000000 */
[C---:B------:R-:W-:Y:S02]  /*0df0*/  VIADD R155, R156.reuse, 0x80 ;  /* 0x000000809c9b7836 */ /* 0x040fe40000000000 */
[C---:B------:R-:W-:Y:S01]  /*0e00*/  VIADD R153, R156.reuse, 0xc0 ;  /* 0x000000c09c997836 */ /* 0x040fe20000000000 */
[----:B------:R-:W-:Y:S01]  /*0e10*/  SHF.R.S32.HI R190, RZ, 0x1f, R154 ;  /* 0x0000001fffbe7819 */ /* 0x000fe2000001149a */
        /* <DEDUP_REMOVED lines=8> */
[----:B------:R-:W-:Y:S01]  /*0ea0*/  IMAD.IADD R13, R12, 0x1, -R13 ;  /* 0x000000010c0d7824 */ /* 0x000fe200078e0a0d */
[----:B------:R-:W-:Y:S01]  /*0eb0*/  SHF.R.S32.HI R185, RZ, 0x1f, R158 ;  /* 0x0000001fffb97819 */ /* 0x000fe2000001149e */
[----:B------:R-:W-:Y:S01]  /*0ec0*/  IMAD R22, R11, 0x10, R22 ;  /* 0x000000100b167824 */ /* 0x000fe200078e0216 */
[----:B------:R-:W-:Y:S01]  /*0ed0*/  SHF.R.S32.HI R176, RZ, 0x1f, R157 ;  /* 0x0000001fffb07819 */ /* 0x000fe2000001149d */
[----:B------:R-:W-:-:S02]  /*0ee0*/  IMAD.SHL.U32 R205, R5, 0x100, RZ ;  /* 0x0000010005cd7824 */ /* 0x000fc400078e00ff */
[----:B------:R-:W-:Y:S02]  /*0ef0*/  IMAD.U32 R17, R14, 0x40, R227 ;  /* 0x000000400e117824 */ /* 0x000fe400078e00e3 */
[----:B------:R-:W-:Y:S02]  /*0f00*/  IMAD.SHL.U32 R226, R9, 0x2, RZ ;  /* 0x0000000209e27824 */ /* 0x000fe400078e00ff */
[----:B------:R-:W-:-:S04]  /*0f10*/  IMAD.WIDE R16, R17, 0x2, R200 ;  /* 0x0000000211107825 */ /* 0x000fc800078e02c8 */
[----:B------:R-:W-:Y:S02]  /*0f20*/  IMAD.IADD R23, R226, 0x1, R205 ;  /* 0x00000001e2177824 */ /* 0x000fe400078e02cd */
[----:B------:R-:W-:-:S07]  /*0f30*/  IMAD R228, R13, 0x8, R22 ;  /* 0x000000080de47824 */ /* 0x000fce00078e0216 */
.L_x_2039:
        /* <DEDUP_REMOVED lines=12> */
[----:B01234-:R-:W-:Y:S05]  /*1000*/  @!P0 BRA `(.L_x_1903) ;  /* 0x0000000000208947 */ /* 0x01ffea0003800000 */
        /* <DEDUP_REMOVED lines=8> */
.L_x_1903:
[----:B------:R-:W-:Y:S01]  /*1090*/  ULDC UR7, c[0x0][0xd54] ;  /* 0x0003550000077ab9 */ /* 0x000fe20000000800 */
[----:B------:R-:W-:Y:S01]  /*10a0*/  UMOV UR6, UR9 ;  /* 0x0000000900067c82 */ /* 0x000fe20008000000 */
[----:B------:R-:W-:-:S11]  /*10b0*/  UISETP.NE.AND UP0, UPT, UR7, 0x1, UPT ;  /* 0x000000010700788c */ /* 0x000fd6000bf05270 */
[----:B------:R-:W-:Y:S02]  /*10c0*/  @UP0 ULDC.64 UR10, c[0x0][0xd58] ;  /* 0x00035600000a0ab9 */ /* 0x000fe40000000a00 */
[----:B------:R-:W-:-:S04]  /*10d0*/  UIMAD.WIDE.U32 UR4, UR9, UR10, URZ ;  /* 0x0000000a090472a5 */ /* 0x000fc8000f8e003f */
[----:B------:R-:W-:-:S04]  /*10e0*/  @UP0 USHF.R.U32.HI UR6, URZ, UR11, UR5 ;  /* 0x0000000b3f060299 */ /* 0x000fc80008011605 */
[----:B------:R-:W-:-:S12]  /*10f0*/  UIMAD UR4, UR6, UR7, URZ ;  /* 0x00000007060472a4 */ /* 0x000fd8000f8e023f */
.L_x_1904:
[----:B------:R-:W2:Y:S01]  /*1100*/  LDL R0, [R1+0x420] ;  /* 0x0004200001007983 */ /* 0x000ea20000100800 */
[----:B------:R-:W-:Y:S01]  /*1110*/  ULDC UR60, c[0x0][0xd48] ;  /* 0x00035200003c7ab9 */ /* 0x000fe20000000800 */
[----:B------:R-:W-:Y:S01]  /*1120*/  UIADD3 UR4, UR9, -UR4, URZ ;  /* 0x8000000409047290 */ /* 0x000fe2000fffe03f */
[----:B------:R-:W-:Y:S01]  /*1130*/  IADD3 R32, P0, R2, 0x3f0, RZ ;  /* 0x000003f002207810 */ /* 0x000fe20007f1e0ff */
[----:B------:R-:W-:Y:S01]  /*1140*/  UISETP.NE.AND UP1, UPT, UR60, 0x1, UPT ;  /* 0x000000013c00788c */ /* 0x000fe2000bf25270 */
[----:B------:R0:W-:Y:S01]  /*1150*/  STL.128 [R1+0x3f0], RZ ;  /* 0x0003f0ff01007387 */ /* 0x0001e20000100c00 */
[----:B------:R-:W-:Y:S01]  /*1160*/  ULDC UR5, c[0x0][0xd54] ;  /* 0x0003550000057ab9 */ /* 0x000fe20000000800 */
[----:B------:R-:W-:Y:S01]  /*1170*/  ULOP3.LUT UR59, URZ, UR6, URZ, 0x33, !UPT ;  /* 0x000000063f3b7292 */ /* 0x000fe2000f8e333f */
[----:B------:R-:W-:Y:S01]  /*1180*/  IMAD.X R41, RZ, RZ, R18, P0 ;  /* 0x000000ffff297224 */ /* 0x000fe200000e0612 */
[----:B------:R0:W-:Y:S01]  /*1190*/  STL.128 [R1+0x400], RZ ;  /* 0x000400ff01007387 */ /* 0x0001e20000100c00 */
[----:B------:R-:W-:Y:S01]  /*11a0*/  UIMAD UR8, UR8, UR5, UR4 ;  /* 0x00000005080872a4 */ /* 0x000fe2000f8e0204 */
[----:B------:R-:W-:-:S02]  /*11b0*/  ULDC.64 UR10, c[0x0][0x418] ;  /* 0x00010600000a7ab9 */ /* 0x000fc40000000a00 */
[----:B------:R0:W-:Y:S01]  /*11c0*/  STL.128 [R1+0x1e0], RZ ;  /* 0x0001e0ff01007387 */ /* 0x0001e20000100c00 */
[----:B------:R-:W-:Y:S01]  /*11d0*/  ULDC UR6, c[0x0][0xd3c] ;  /* 0x00034f0000067ab9 */ /* 0x000fe20000000800 */
[----:B------:R-:W-:Y:S01]  /*11e0*/  @UP1 ULDC UR4, c[0x0][0xd4c] ;  /* 0x0003530000041ab9 */ /* 0x000fe20000000800 */
[----:B------:R-:W-:Y:S01]  /*11f0*/  UISETP.NE.U32.AND UP0, UPT, UR10, URZ, UPT ;  /* 0x0000003f0a00728c */ /* 0x000fe2000bf05070 */
[----:B------:R0:W-:Y:S01]  /*1200*/  STL.128 [R1+0x1f0], RZ ;  /* 0x0001f0ff01007387 */ /* 0x0001e20000100c00 */
[----:B------:R-:W-:Y:S02]  /*1210*/  UIMAD.WIDE.U32 UR4, UR8, UR4, URZ ;  /* 0x00000004080472a5 */ /* 0x000fe4000f8e003f */
[----:B------:R-:W-:Y:S01]  /*1220*/  UIADD3 UR59, UR59, UR6, URZ ;  /* 0x000000063b3b7290 */ /* 0x000fe2000fffe03f */
[----:B------:R0:W-:Y:S01]  /*1230*/  STL.128 [R1+0x200], RZ ;  /* 0x000200ff01007387 */ /* 0x0001e20000100c00 */
[----:B------:R-:W-:Y:S01]  /*1240*/  UMOV UR58, UR8 ;  /* 0x00000008003a7c82 */ /* 0x000fe20008000000 */
[----:B------:R-:W-:Y:S01]  /*1250*/  @UP1 ULDC UR6, c[0x0][0xd50] ;  /* 0x0003540000061ab9 */ /* 0x000fe20000000800 */
[----:B------:R-:W-:Y:S01]  /*1260*/  UISETP.NE.AND.EX UP0, UPT, UR11, URZ, UPT, UP0 ;  /* 0x0000003f0b00728c */ /* 0x000fe2000bf05300 */
[----:B------:R0:W-:Y:S01]  /*1270*/  STL.128 [R1+0x210], RZ ;  /* 0x000210ff01007387 */ /* 0x0001e20000100c00 */
[----:B------:R-:W-:Y:S01]  /*1280*/  @UP1 USHF.R.U32.HI UR58, URZ, UR6, UR5 ;  /* 0x000000063f3a1299 */ /* 0x000fe20008011605 */
[----:B------:R-:W-:-:S02]  /*1290*/  ULDC UR47, c[0x0][0x424] ;  /* 0x00010900002f7ab9 */ /* 0x000fc40000000800 */
[----:B------:R0:W-:Y:S01]  /*12a0*/  STL.128 [R1+0x220], RZ ;  /* 0x000220ff01007387 */ /* 0x0001e20000100c00 */
[----:B------:R-:W-:Y:S02]  /*12b0*/  USEL UR47, UR47, 0x1, UP0 ;  /* 0x000000012f2f7887 */ /* 0x000fe40008000000 */
[----:B------:R-:W-:Y:S01]  /*12c0*/  UIADD3 UR4, -UR58, URZ, URZ ;  /* 0x0000003f3a047290 */ /* 0x000fe2000fffe13f */
[----:B------:R0:W-:Y:S01]  /*12d0*/  STL.128 [R1+0x230], RZ ;  /* 0x000230ff01007387 */ /* 0x0001e20000100c00 */
[----:B------:R-:W-:Y:S02]  /*12e0*/  ULDC UR7, c[0x0][0x2f0] ;  /* 0x0000bc0000077ab9 */ /* 0x000fe40000000800 */
[----:B------:R-:W-:Y:S01]  /*12f0*/  UIMAD UR47, UR47, UR7, URZ ;  /* 0x000000072f2f72a4 */ /* 0x000fe2000f8e023f */
[----:B------:R0:W-:Y:S01]  /*1300*/  STL.128 [R1+0x240], RZ ;  /* 0x000240ff01007387 */ /* 0x0001e20000100c00 */
[----:B------:R-:W-:-:S03]  /*1310*/  UIMAD UR60, UR60, UR4, UR8 ;  /* 0x000000043c3c72a4 */ /* 0x000fc6000f8e0208 */
[----:B------:R0:W-:Y:S04]  /*1320*/  STL.128 [R1+0x250], RZ ;  /* 0x000250ff01007387 */ /* 0x0001e80000100c00 */
        /* <DEDUP_REMOVED lines=23> */
[----:B------:R0:W-:Y:S01]  /*14a0*/  STL.128 [R1+0x3d0], RZ ;  /* 0x0003d0ff01007387 */ /* 0x0001e20000100c00 */
[----:B--2---:R-:W-:-:S02]  /*14b0*/  R2UR UR12, R0 ;  /* 0x00000000000c72ca */ /* 0x004fc400000e0000 */
[----:B------:R-:W1:Y:S11]  /*14c0*/  LDC R0, c[0x0][0xa80] ;  /* 0x0002a000ff007b82 */ /* 0x000e760000000800 */
[----:B------:R-:W-:-:S06]  /*14d0*/  UISETP.NE.AND UP2, UPT, UR12, 0x1, UPT ;  /* 0x000000010c00788c */ /* 0x000fcc000bf45270 */
[----:B------:R-:W-:Y:S01]  /*14e0*/  PLOP3.LUT P1, PT, PT, PT, UP2, 0x80, 0x0 ;  /* 0x000000000000781c */ /* 0x000fe20003f2f028 */
[----:B-1----:R0:W-:-:S12]  /*14f0*/  STL [R1+0x410], R0 ;  /* 0x0004100001007387 */ /* 0x0021d80000100800 */
[----:B------:R-:W-:Y:S05]  /*1500*/  @!P1 BRA `(.L_x_1905) ;  /* 0x0000007c00e09947 */ /* 0x000fea0003800000 */
[----:B------:R-:W1:Y:S01]  /*1510*/  LDC.64 R8, c[0x0][0xad8] ;  /* 0x0002b600ff087b82 */ /* 0x000e620000000a00 */
[----:B------:R-:W-:Y:S01]  /*1520*/  ULDC UR4, c[0x0][0x448] ;  /* 0x0001120000047ab9 */ /* 0x000fe20000000800 */
[----:B------:R-:W-:Y:S02]  /*1530*/  USHF.L.U32 UR6, UR59, 0x6, URZ ;  /* 0x000000063b067899 */ /* 0x000fe4000800063f */
[----:B------:R-:W-:Y:S01]  /*1540*/  UISETP.NE.AND UP0, UPT, UR4, 0x1, UPT ;  /* 0x000000010400788c */ /* 0x000fe2000bf05270 */
[----:B------:R-:W-:Y:S01]  /*1550*/  ULDC UR9, c[0x0][0x288] ;  /* 0x0000a20000097ab9 */ /* 0x000fe20000000800 */
[----:B------:R-:W-:Y:S02]  /*1560*/  UIADD3 UR7, UR6, 0x3f, URZ ;  /* 0x0000003f06077890 */ /* 0x000fe4000fffe03f */
[----:B------:R-:W-:-:S07]  /*1570*/  UIADD3 UR8, UR47, 0x1, -UR9 ;  /* 0x000000012f087890 */ /* 0x000fce000fffe809 */
[----:B------:R-:W-:Y:S01]  /*1580*/  @UP0 UIADD3 UR4, UR6, 0x3f, URZ ;  /* 0x0000003f06040890 */ /* 0x000fe2000fffe03f */
[----:B------:R-:W-:Y:S01]  /*1590*/  @UP0 ULDC UR5, c[0x0][0x44c] ;  /* 0x0001130000050ab9 */ /* 0x000fe20000000800 */
[----:B------:R-:W-:Y:S02]  /*15a0*/  @UP0 ULDC UR10, c[0x0][0x450] ;  /* 0x00011400000a0ab9 */ /* 0x000fe40000000800 */
[----:B------:R-:W-:-:S04]  /*15b0*/  UIMAD.WIDE.U32 UR4, UR4, UR5, URZ ;  /* 0x00000005040472a5 */ /* 0x000fc8000f8e003f */
[----:B------:R-:W-:Y:S01]  /*15c0*/  @UP0 USHF.R.U32.HI UR7, URZ, UR10, UR5 ;  /* 0x0000000a3f070299 */ /* 0x000fe20008011605 */
[----:B-1----:R-:W-:-:S03]  /*15d0*/  ISETP.GE.AND P1, PT, R9, 0x1, PT ;  /* 0x000000010900780c */ /* 0x002fc60003f26270 */
[----:B------:R-:W-:-:S06]  /*15e0*/  UIADD3 UR7, UR8, UR7, URZ ;  /* 0x0000000708077290 */ /* 0x000fcc000fffe03f */
[----:B0-----:R-:W-:-:S04]  /*15f0*/  VIADD R0, R8, UR7 ;  /* 0x0000000708007c36 */ /* 0x001fc80008000000 */
[----:B------:R-:W-:Y:S05]  /*1600*/  @!P1 BRA `(.L_x_1906) ;  /* 0x0000000000449947 */ /* 0x000fea0003800000 */
[----:B------:R-:W-:Y:S01]  /*1610*/  ISETP.LT.AND P0, PT, RZ, UR7, PT ;  /* 0x00000007ff007c0c */ /* 0x000fe2000bf01270 */
[----:B------:R-:W-:-:S06]  /*1620*/  UIADD3 UR4, UR7, -0x1, URZ ;  /* 0xffffffff07047890 */ /* 0x000fcc000fffe03f */
[----:B------:R-:W-:-:S06]  /*1630*/  IMAD.U32 R3, RZ, RZ, UR4 ;  /* 0x00000004ff037e24 */ /* 0x000fcc000f8e00ff */
[----:B------:R-:W-:Y:S05]  /*1640*/  @P0 BRA `(.L_x_1907) ;  /* 0x00000000001c0947 */ /* 0x000fea0003800000 */
[----:B------:R-:W-:Y:S01]  /*1650*/  ISETP.NE.AND P0, PT, R9, 0x1, PT ;  /* 0x000000010900780c */ /* 0x000fe20003f05270 */
[----:B------:R-:W-:-:S12]  /*1660*/  IMAD R3, RZ, RZ, -UR7 ;  /* 0x80000007ff037e24 */ /* 0x000fd8000f8e02ff */
[----:B------:R-:W0:Y:S02]  /*1670*/  @P0 LDC.64 R4, c[0x0][0xae0] ;  /* 0x0002b800ff040b82 */ /* 0x000e240000000a00 */
[----:B0-----:R-:W-:-:S05]  /*1680*/  @P0 IMAD.HI.U32 R4, R3, R4, RZ ;  /* 0x0000000403040227 */ /* 0x001fca00078e00ff */
[----:B------:R-:W-:-:S04]  /*1690*/  @P0 SHF.R.U32.HI R3, RZ, R5, R4 ;  /* 0x00000005ff030219 */ /* 0x000fc80000011604 */
[----:B------:R-:W-:Y:S01]  /*16a0*/  LOP3.LUT R3, RZ, R3, RZ, 0x33, !PT ;  /* 0x00000003ff037212 */ /* 0x000fe200078e33ff */
[----:B------:R-:W-:Y:S06]  /*16b0*/  BRA `(.L_x_1908) ;  /* 0x0000000000107947 */ /* 0x000fec0003800000 */
.L_x_1907:
[----:B------:R-:W-:-:S13]  /*16c0*/  ISETP.NE.AND P0, PT, R9, 0x1, PT ;  /* 0x000000010900780c */ /* 0x000fda0003f05270 */
[----:B------:R-:W0:Y:S02]  /*16d0*/  @P0 LDC.64 R4, c[0x0][0xae0] ;  /* 0x0002b800ff040b82 */ /* 0x000e240000000a00 */
[----:B0-----:R-:W-:-:S05]  /*16e0*/  @P0 IMAD.HI.U32 R4, R3, R4, RZ ;  /* 0x0000000403040227 */ /* 0x001fca00078e00ff */
[----:B------:R-:W-:-:S07]  /*16f0*/  @P0 SHF.R.U32.HI R3, RZ, R5, R4 ;  /* 0x00000005ff030219 */ /* 0x000fce0000011604 */
.L_x_1908:
[----:B------:R-:W-:-:S05]  /*1700*/  IMAD R3, R3, R9, R9 ;  /* 0x0000000903037224 */ /* 0x000fca00078e0209 */
[----:B------:R-:W-:-:S07]  /*1710*/  VIMNMX R0, R0, R3, PT ;  /* 0x0000000300007248 */ /* 0x000fce0003fe0100 */
.L_x_1906:
[----:B------:R-:W-:Y:S01]  /*1720*/  @UP0 ULDC UR4, c[0x0][0x44c] ;  /* 0x0001130000040ab9 */ /* 0x000fe20000000800 */
[----:B------:R-:W-:Y:S01]  /*1730*/  UIADD3 UR7, UR47, 0x3f, URZ ;  /* 0x0000003f2f077890 */ /* 0x000fe2000fffe03f */
[----:B------:R-:W-:Y:S01]  /*1740*/  VIADD R0, R0, 0x3f ;  /* 0x0000003f00007836 */ /* 0x000fe20000000000 */
[----:B------:R-:W-:Y:S01]  /*1750*/  UIMAD.WIDE.U32 UR4, UR6, UR4, URZ ;  /* 0x00000004060472a5 */ /* 0x000fe2000f8e003f */
[----:B------:R-:W-:Y:S01]  /*1760*/  @UP0 ULDC UR10, c[0x0][0x450] ;  /* 0x00011400000a0ab9 */ /* 0x000fe20000000800 */
[----:B------:R-:W-:Y:S02]  /*1770*/  USHF.R.S32.HI UR8, URZ, 0x1f, UR7 ;  /* 0x0000001f3f087899 */ /* 0x000fe40008011407 */
[----:B------:R-:W-:Y:S01]  /*1780*/  SHF.R.S32.HI R3, RZ, 0x1f, R0 ;  /* 0x0000001fff037819 */ /* 0x000fe20000011400 */
[----:B------:R-:W-:Y:S02]  /*1790*/  @UP0 USHF.R.U32.HI UR6, URZ, UR10, UR5 ;  /* 0x0000000a3f060299 */ /* 0x000fe40008011605 */
[----:B------:R-:W-:Y:S01]  /*17a0*/  ULEA.HI UR8, UR8, UR7, URZ, 0x6 ;  /* 0x0000000708087291 */ /* 0x000fe2000f8f303f */
[----:B------:R-:W-:Y:S01]  /*17b0*/  LEA.HI R3, R3, R0, RZ, 0x6 ;  /* 0x0000000003037211 */ /* 0x000fe200078f30ff */
[----:B------:R-:W-:Y:S01]  /*17c0*/  UIADD3 UR6, UR6, -UR9, UR47 ;  /* 0x8000000906067290 */ /* 0x000fe2000fffe02f */
[----:B------:R-:W-:Y:S01]  /*17d0*/  ULDC UR4, c[0x0][0xad4] ;  /* 0x0002b50000047ab9 */ /* 0x000fe20000000800 */
[----:B------:R-:W-:Y:S01]  /*17e0*/  USHF.R.S32.HI UR8, URZ, 0x6, UR8 ;  /* 0x000000063f087899 */ /* 0x000fe20008011408 */
[----:B------:R-:W-:Y:S01]  /*17f0*/  SHF.R.S32.HI R3, RZ, 0x6, R3 ;  /* 0x00000006ff037819 */ /* 0x000fe20000011403 */
[----:B------:R-:W-:-:S04]  /*1800*/  UIADD3 UR4, UR6, -UR4, URZ ;  /* 0x8000000406047290 */ /* 0x000fc8000fffe03f */
[----:B------:R-:W-:Y:S02]  /*1810*/  VIMNMX R219, R3, UR8, PT ;  /* 0x0000000803db7c48 */ /* 0x000fe4000bfe0100 */
[----:B------:R-:W-:Y:S01]  /*1820*/  IMAD.U32 R3, RZ, RZ, UR4 ;  /* 0x00000004ff037e24 */ /* 0x000fe2000f8e00ff */
[----:B------:R-:W-:Y:S06]  /*1830*/  @!P1 BRA `(.L_x_1909) ;  /* 0x0000000000409947 */ /* 0x000fec0003800000 */
[----:B------:R-:W-:-:S05]  /*1840*/  IMAD.U32 R0, RZ, RZ, UR6 ;  /* 0x00000006ff007e24 */ /* 0x000fca000f8e00ff */
        /* <DEDUP_REMOVED lines=9> */
.L_x_1910:
[----:B------:R-:W-:-:S13]  /*18e0*/  ISETP.NE.AND P0, PT, R9, 0x1, PT ;  /* 0x000000010900780c */ /* 0x000fda0003f05270 */
[----:B------:R-:W0:Y:S02]  /*18f0*/  @P0 LDC.64 R4, c[0x0][0xae0] ;  /* 0x0002b800ff040b82 */ /* 0x000e240000000a00 */
[----:B0-----:R-:W-:-:S05]  /*1900*/  @P0 IMAD.HI.U32 R4, R0, R4, RZ ;  /* 0x0000000400040227 */ /* 0x001fca00078e00ff */
[----:B------:R-:W-:-:S07]  /*1910*/  @P0 SHF.R.U32.HI R0, RZ, R5, R4 ;  /* 0x00000005ff000219 */ /* 0x000fce0000011604 */
.L_x_1911:
[----:B------:R-:W-:-:S05]  /*1920*/  IMAD R0, R0, R9, RZ ;  /* 0x0000000900007224 */ /* 0x000fca00078e02ff */
[----:B------:R-:W-:-:S07]  /*1930*/  VIMNMX R3, R3, R0, !PT ;  /* 0x0000000003037248 */ /* 0x000fce0007fe0100 */
.L_x_1909:
[----:B------:R-:W-:-:S04]  /*1940*/  SHF.R.S32.HI R0, RZ, 0x1f, R3 ;  /* 0x0000001fff007819 */ /* 0x000fc80000011403 */
[----:B------:R-:W-:Y:S02]  /*1950*/  LEA.HI R0, R0, R3, RZ, 0x6 ;  /* 0x0000000300007211 */ /* 0x000fe400078f30ff */
[----:B------:R-:W-:Y:S02]  /*1960*/  PRMT R3, RZ, 0x7610, R3 ;  /* 0x00007610ff037816 */ /* 0x000fe40000000003 */
[----:B------:R-:W-:-:S04]  /*1970*/  SHF.R.S32.HI R0, RZ, 0x6, R0 ;  /* 0x00000006ff007819 */ /* 0x000fc80000011400 */
[----:B------:R-:W-:-:S04]  /*1980*/  VIMNMX R0, RZ, R0, !PT ;  /* 0x00000000ff007248 */ /* 0x000fc80007fe0100 */
[----:B------:R-:W-:-:S13]  /*1990*/  ISETP.GT.AND P0, PT, R219, R0, PT ;  /* 0x00000000db00720c */ /* 0x000fda0003f04270 */
[----:B------:R-:W-:Y:S05]  /*19a0*/  @!P0 BRA `(.L_x_1912) ;  /* 0x0000020400e08947 */ /* 0x000fea0003800000 */
[----:B------:R-:W2:Y:S04]  /*19b0*/  LDL R24, [R1+0x1c8] ;  /* 0x0001c80001187983 */ /* 0x000ea80000100800 */
[----:B------:R-:W3:Y:S04]  /*19c0*/  LDL R26, [R1+0x1e0] ;  /* 0x0001e000011a7983 */ /* 0x000ee80000100800 */
[----:B------:R-:W4:Y:S04]  /*19d0*/  LDL R60, [R1+0x1e4] ;  /* 0x0001e400013c7983 */ /* 0x000f280000100800 */
        /* <DEDUP_REMOVED lines=126> */
[----:B------:R-:W0:Y:S02]  /*21c0*/  SHFL.IDX PT, R3, R194, RZ, 0x1f ;  /* 0x00001fffc2037589 */ /* 0x000e2400000e0000 */
[----:B0-----:R-:W-:-:S04]  /*21d0*/  LEA.HI R4, R3, R3, RZ, 0x1 ;  /* 0x0000000303047211 */ /* 0x001fc800078f08ff */
[----:B------:R-:W-:-:S05]  /*21e0*/  LOP3.LUT R4, R4, 0x1fffe, RZ, 0xc0, !PT ;  /* 0x0001fffe04047812 */ /* 0x000fca00078ec0ff */
[----:B------:R-:W-:-:S05]  /*21f0*/  IMAD.IADD R4, R3, 0x1, -R4 ;  /* 0x0000000103047824 */ /* 0x000fca00078e0a04 */
[----:B------:R-:W-:-:S05]  /*2200*/  LEA R4, R4, UR44, 0xf ;  /* 0x0000002c04047c11 */ /* 0x000fca000f8e78ff */
[----:B------:R-:W-:-:S05]  /*2210*/  VIADD R4, R4, 0x400 ;  /* 0x0000040004047836 */ /* 0x000fca0000000000 */
[----:B------:R-:W-:-:S04]  /*2220*/  SHF.R.U32.HI R4, RZ, 0x4, R4 ;  /* 0x00000004ff047819 */ /* 0x000fc80000011604 */
[----:B------:R-:W-:Y:S01]  /*2230*/  LOP3.LUT R3, R4, 0x3fff, RZ, 0xc0, !PT ;  /* 0x00003fff04037812 */ /* 0x000fe200078ec0ff */
[----:B------:R-:W-:-:S03]  /*2240*/  UIADD3 UR4, UR44, 0x36400, URZ ;  /* 0x000364002c047890 */ /* 0x000fc6000fffe03f */
[----:B------:R-:W-:Y:S01]  /*2250*/  LOP3.LUT R3, R3, 0x2000000, RZ, 0xfc, !PT ;  /* 0x0200000003037812 */ /* 0x000fe200078efcff */
[----:B------:R-:W-:Y:S01]  /*2260*/  IMAD.MOV.U32 R5, RZ, RZ, 0x40000040 ;  /* 0x40000040ff057424 */ /* 0x000fe200078e00ff */
[----:B------:R-:W-:-:S03]  /*2270*/  USHF.R.U32.HI UR4, URZ, 0x4, UR4 ;  /* 0x000000043f047899 */ /* 0x000fc60008011604 */
[----:B--2---:R-:W-:Y:S01]  /*2280*/  IMAD R4, R24, 0x1000, R3 ;  /* 0x0000100018047824 */ /* 0x004fe200078e0203 */
[----:B------:R-:W-:Y:S01]  /*2290*/  R2UR UR15, R5 ;  /* 0x00000000050f72ca */ /* 0x000fe200000e0000 */
[----:B------:R-:W-:-:S03]  /*22a0*/  ULOP3.LUT UR4, UR4, 0x3fff, URZ, 0xc0, !UPT ;  /* 0x00003fff04047892 */ /* 0x000fc6000f8ec03f */
[----:B------:R-:W-:Y:S01]  /*22b0*/  R2UR UR14, R4 ;  /* 0x00000000040e72ca */ /* 0x000fe200000e0000 */
[----:B------:R-:W-:Y:S01]  /*22c0*/  ULOP3.LUT UR12, UR4, 0x10000, URZ, 0xfc, !UPT ;  /* 0x00010000040c7892 */ /* 0x000fe2000f8efc3f */
[----:B---3--:R-:W-:Y:S04]  /*22d0*/  STL [R1+0x1e0], R26 ;  /* 0x0001e01a01007387 */ /* 0x008fe80000100800 */
[----:B----4-:R-:W-:Y:S04]  /*22e0*/  STL [R1+0x1e4], R60 ;  /* 0x0001e43c01007387 */ /* 0x010fe80000100800 */
[----:B------:R-:W-:Y:S04]  /*22f0*/  STL [R1+0x1e8], R62 ;  /* 0x0001e83e01007387 */ /* 0x000fe80000100800 */
        /* <DEDUP_REMOVED lines=66> */
[----:B------:R0:W-:Y:S01]  /*2720*/  STL [R1+0x304], R37 ;  /* 0x0003042501007387 */ /* 0x0001e20000100800 */
[----:B------:R-:W-:Y:S06]  /*2730*/  BAR.SYNC.DEFER_BLOCKING 0xe, 0x100 ;  /* 0x0384000000007b1d */ /* 0x000fec0000010000 */
[----:B------:R-:W-:Y:S01]  /*2740*/  UMOV UR13, 0x40000040 ;  /* 0x40000040000d7882 */ /* 0x000fe20000000000 */
[----:B0-----:R-:W-:-:S06]  /*2750*/  WARPGROUP.ARRIVE ;  /* 0x00000000000079c5 */ /* 0x001fcc0000000000 */
[----:B------:R-:W-:Y:S01]  /*2760*/  HGMMA.64x256x16.F32.BF16 R24, gdesc[UR12].tnspB, RZ, !UPT, gsb0 ;  /* 0x43e000000c1879f0 */ /* 0x000fe2000c0018ff */
[----:B------:R0:W-:Y:S04]  /*2770*/  STL [R1+0x30c], R8 ;  /* 0x00030c0801007387 */ /* 0x0001e80000100800 */
[----:B------:R1:W-:Y:S01]  /*2780*/  STL [R1+0x37c], R9 ;  /* 0x00037c0901007387 */ /* 0x0003e20000100800 */
[----:B0-----:R-:W-:Y:S02]  /*2790*/  VIADD R8, R4, 0x80 ;  /* 0x0000008004087836 */ /* 0x001fe40000000000 */
[----:B-1----:R-:W-:-:S03]  /*27a0*/  IMAD.MOV.U32 R9, RZ, RZ, 0x40000040 ;  /* 0x40000040ff097424 */ /* 0x002fc600078e00ff */
[----:B------:R-:W-:Y:S02]  /*27b0*/  R2UR UR18, R8 ;  /* 0x00000000081272ca */ /* 0x000fe400000e0000 */
[----:B------:R-:W-:Y:S01]  /*27c0*/  R2UR UR19, R9 ;  /* 0x00000000091372ca */ /* 0x000fe200000e0000 */
[----:B------:R-:W-:Y:S01]  /*27d0*/  UIADD3 UR16, UR12, 0x2, URZ ;  /* 0x000000020c107890 */ /* 0x000fe2000fffe03f */
        /* <DEDUP_REMOVED lines=55> */
[----:B------:R-:W-:Y:S01]  /*2b50*/  STL [R1+0x3dc], R215 ;  /* 0x0003dcd701007387 */ /* 0x000fe20000100800 */
[----:B------:R-:W-:Y:S01]  /*2b60*/  UMOV UR17, 0x40000040 ;  /* 0x4000004000117882 */ /* 0x000fe20000000000 */
[----:B------:R-:W-:-:S02]  /*2b70*/  WARPGROUP.DEPBAR.LE gsb0, 0x0 ;  /* 0x00008000000079c5 */ /* 0x000fc40000010000 */
[----:B------:R-:W-:Y:S04]  /*2b80*/  STL.128 [R1+0x1e0], R24 ;  /* 0x0001e01801007387 */ /* 0x000fe80000100c00 */
        /* <DEDUP_REMOVED lines=30> */
[----:B------:R0:W-:Y:S02]  /*2d70*/  STL.128 [R1+0x3d0], R148 ;  /* 0x0003d09401007387 */ /* 0x0001e40000100c00 */
[----:B0-----:R-:W-:-:S06]  /*2d80*/  WARPGROUP.ARRIVE ;  /* 0x00000000000079c5 */ /* 0x001fcc0000000000 */
[----:B------:R-:W-:Y:S01]  /*2d90*/  HGMMA.64x256x16.F32.BF16 R24, gdesc[UR16].tnspB, R24, gsb0 ;  /* 0x43e00000101879f0 */ /* 0x000fe20008001818 */
[----:B------:R-:W-:Y:S02]  /*2da0*/  VIADD R8, R4, 0x100 ;  /* 0x0000010004087836 */ /* 0x000fe40000000000 */
[----:B------:R-:W-:-:S03]  /*2db0*/  IMAD.MOV.U32 R9, RZ, RZ, 0x40000040 ;  /* 0x40000040ff097424 */ /* 0x000fc600078e00ff */
[----:B------:R-:W-:Y:S02]  /*2dc0*/  R2UR UR6, R8 ;  /* 0x00000000080672ca */ /* 0x000fe400000e0000 */
[----:B------:R-:W-:Y:S01]  /*2dd0*/  R2UR UR7, R9 ;  /* 0x00000000090772ca */ /* 0x000fe200000e0000 */
[----:B------:R-:W-:Y:S01]  /*2de0*/  UIADD3 UR4, UR12, 0x4, URZ ;  /* 0x000000040c047890 */ /* 0x000fe2000fffe03f */
[----:B------:R-:W-:Y:S01]  /*2df0*/  UMOV UR5, 0x40000040 ;  /* 0x4000004000057882 */ /* 0x000fe20000000000 */
[----:B------:R-:W-:Y:S02]  /*2e00*/  VIADD R4, R4, 0x180 ;  /* 0x0000018004047836 */ /* 0x000fe40000000000 */
[----:B------:R-:W-:-:S03]  /*2e10*/  IMAD.MOV.U32 R5, RZ, RZ, 0x40000040 ;  /* 0x40000040ff057424 */ /* 0x000fc600078e00ff */
[----:B------:R-:W-:Y:S02]  /*2e20*/  R2UR UR10, R4 ;  /* 0x00000000040a72ca */ /* 0x000fe400000e0000 */
[----:B------:R-:W-:Y:S01]  /*2e30*/  R2UR UR11, R5 ;  /* 0x00000000050b72ca */ /* 0x000fe200000e0000 */
[----:B------:R-:W-:Y:S01]  /*2e40*/  UIADD3 UR8, UR12, 0x6, URZ ;  /* 0x000000060c087890 */ /* 0x000fe2000fffe03f */
[----:B------:R0:W5:Y:S01]  /*2e50*/  LDL R5, [R1+0x1c8] ;  /* 0x0001c80001057983 */ /* 0x0001620000100800 */
[----:B------:R-:W-:Y:S01]  /*2e60*/  UMOV UR9, 0x40000040 ;  /* 0x4000004000097882 */ /* 0x000fe20000000000 */
[----:B------:R-:W-:Y:S02]  /*2e70*/  WARPGROUP.DEPBAR.LE gsb0, 0x0 ;  /* 0x00008000000079c5 */ /* 0x000fe40000010000 */
        /* <DEDUP_REMOVED lines=32> */
[----:B-1----:R-:W-:-:S06]  /*3080*/  WARPGROUP.ARRIVE ;  /* 0x00000000000079c5 */ /* 0x002fcc0000000000 */
[----:B------:R-:W-:Y:S03]  /*3090*/  HGMMA.64x256x16.F32.BF16 R24, gdesc[UR4].tnspB, R24, gsb0 ;  /* 0x43e00000041879f0 */ /* 0x000fe60008001818 */
        /* <DEDUP_REMOVED lines=48> */
[----:B------:R1:W-:Y:S04]  /*33a0*/  STL.128 [R1+0x2a0], R72 ;  /* 0x0002a04801007387 */ /* 0x0003e80000100c00 */
        /* <DEDUP_REMOVED lines=19> */
[----:B------:R-:W4:Y:S04]  /*34e0*/  LDL R4, [R1+0x1e0] ;  /* 0x0001e00001047983 */ /* 0x000f280000100800 */
[----:B-1----:R-:W4:Y:S04]  /*34f0*/  LDL R74, [R1+0x1e4] ;  /* 0x0001e400014a7983 */ /* 0x002f280000100800 */
[----:B--2---:R-:W2:Y:S04]  /*3500*/  LDL R76, [R1+0x1e8] ;  /* 0x0001e800014c7983 */ /* 0x004ea80000100800 */
[----:B------:R-:W2:Y:S04]  /*3510*/  LDL R78, [R1+0x1ec] ;  /* 0x0001ec00014e7983 */ /* 0x000ea80000100800 */
[----:B------:R-:W2:Y:S04]  /*3520*/  LDL R6, [R1+0x1f0] ;  /* 0x0001f00001067983 */ /* 0x000ea80000100800 */
[----:B---3--:R-:W3:Y:S04]  /*3530*/  LDL R80, [R1+0x1f4] ;  /* 0x0001f40001507983 */ /* 0x008ee80000100800 */
[----:B------:R-:W3:Y:S04]  /*3540*/  LDL R82, [R1+0x1f8] ;  /* 0x0001f80001527983 */ /* 0x000ee80000100800 */
[----:B----4-:R-:W4:Y:S04]  /*3550*/  LDL R84, [R1+0x1fc] ;  /* 0x0001fc0001547983 */ /* 0x010f280000100800 */
[----:B------:R-:W4:Y:S04]  /*3560*/  LDL R8, [R1+0x200] ;  /* 0x0002000001087983 */ /* 0x000f280000100800 */
[----:B------:R-:W4:Y:S04]  /*3570*/  LDL R86, [R1+0x204] ;  /* 0x0002040001567983 */ /* 0x000f280000100800 */
[----:B0-----:R-:W4:Y:S04]  /*3580*/  LDL R88, [R1+0x208] ;  /* 0x0002080001587983 */ /* 0x001f280000100800 */
        /* <DEDUP_REMOVED lines=116> */
[----:B------:R-:W4:Y:S01]  /*3cd0*/  LDL R81, [R1+0x3dc] ;  /* 0x0003dc0001517983 */ /* 0x000f220000100800 */
[----:B------:R-:W-:-:S03]  /*3ce0*/  ULOP3.LUT UR20, UR61, 0x1, URZ, 0xfc, !UPT ;  /* 0x000000013d147892 */ /* 0x000fc6000f8efc3f */
[----:B------:R0:W-:Y:S01]  /*3cf0*/  STL [R1+0x1e0], R4 ;  /* 0x0001e00401007387 */ /* 0x0001e20000100800 */
[----:B------:R-:W-:-:S03]  /*3d00*/  UISETP.NE.AND UP0, UPT, UR20, 0x3, UPT ;  /* 0x000000031400788c */ /* 0x000fc6000bf05270 */
[----:B------:R0:W-:Y:S04]  /*3d10*/  STL [R1+0x1e4], R74 ;  /* 0x0001e44a01007387 */ /* 0x0001e80000100800 */
[----:B--2---:R0:W-:Y:S04]  /*3d20*/  STL [R1+0x1e8], R76 ;  /* 0x0001e84c01007387 */ /* 0x0041e80000100800 */
[----:B------:R0:W-:Y:S04]  /*3d30*/  STL [R1+0x1ec], R78 ;  /* 0x0001ec4e01007387 */ /* 0x0001e80000100800 */
[----:B------:R0:W-:Y:S04]  /*3d40*/  STL [R1+0x1f0], R6 ;  /* 0x0001f00601007387 */ /* 0x0001e80000100800 */
[----:B---3--:R0:W-:Y:S04]  /*3d50*/  STL [R1+0x1f4], R80 ;  /* 0x0001f45001007387 */ /* 0x0081e80000100800 */
[----:B------:R0:W-:Y:S04]  /*3d60*/  STL [R1+0x1f8], R82 ;  /* 0x0001f85201007387 */ /* 0x0001e80000100800 */
[----:B----4-:R0:W-:Y:S04]  /*3d70*/  STL [R1+0x1fc], R84 ;  /* 0x0001fc5401007387 */ /* 0x0101e80000100800 */
[----:B------:R0:W-:Y:S04]  /*3d80*/  STL [R1+0x200], R8 ;  /* 0x0002000801007387 */ /* 0x0001e80000100800 */
        /* <DEDUP_REMOVED lines=118> */
[----:B------:R0:W-:Y:S01]  /*44f0*/  STL [R1+0x3dc], R81 ;  /* 0x0003dc5101007387 */ /* 0x0001e20000100800 */
[----:B------:R-:W-:Y:S06]  /*4500*/  BAR.ARV 0xf, 0x100 ;  /* 0x03c4000000007b1d */ /* 0x000fec0000002000 */
[----:B------:R-:W-:-:S13]  /*4510*/  PLOP3.LUT P1, PT, PT, PT, UP0, 0x80, 0x0 ;  /* 0x000000000000781c */ /* 0x000fda0003f2f008 */
[----:B0-----:R-:W-:Y:S05]  /*4520*/  @!P1 BRA `(.L_x_1913) ;  /* 0x0000000000049947 */ /* 0x001fea0003800000 */
[----:B------:R-:W-:Y:S01]  /*4530*/  BPT.TRAP 0x1 ;  /* 0x000000040000795c */ /* 0x000fe20000300000 */
.L_x_1913:
[----:B-----5:R-:W-:-:S05]  /*4540*/  LEA R5, R5, UR44, 0x3 ;  /* 0x0000002c05057c11 */ /* 0x020fca000f8e18ff */
[----:B------:R-:W-:-:S05]  /*4550*/  VIADD R4, R5, 0x38860 ;  /* 0x0003886005047836 */ /* 0x000fca0000000000 */
[----:B------:R-:W-:-:S04]  /*4560*/  PRMT R4, R7, 0x654, R4 ;  /* 0x0000065407047816 */ /* 0x000fc80000000004 */
[----:B------:R0:W-:Y:S02]  /*4570*/  SYNCS.ARRIVE.TRANS64.RED.A1T0 RZ, [R4+URZ], RZ ;  /* 0x000000ff04ff79a7 */ /* 0x0001e4000810043f */
[----:B0-----:R-:W-:-:S05]  /*4580*/  VIADD R4, R219, 0xfffffffe ;  /* 0xfffffffedb047836 */ /* 0x001fca0000000000 */
[----:B------:R-:W-:-:S13]  /*4590*/  ISETP.GE.AND P0, PT, R4, R0, PT ;  /* 0x000000000400720c */ /* 0x000fda0003f06270 */
[----:B------:R-:W-:Y:S05]  /*45a0*/  @!P0 BRA `(.L_x_1914) ;  /* 0x0000003c005c8947 */ /* 0x000fea0003800000 */
.L_x_1916:
[----:B------:R-:W2:Y:S04]  /*45b0*/  LDL R5, [R1+0x1c8] ;  /* 0x0001c80001057983 */ /* 0x000ea80000100800 */
[----:B------:R-:W3:Y:S04]  /*45c0*/  LDL.64 R122, [R1+0x280] ;  /* 0x00028000017a7983 */ /* 0x000ee80000100a00 */
[----:B------:R-:W4:Y:S04]  /*45d0*/  LDL.64 R104, [R1+0x2f0] ;  /* 0x0002f00001687983 */ /* 0x000f280000100a00 */
        /* <DEDUP_REMOVED lines=61> */
[----:B------:R-:W4:Y:S01]  /*49b0*/  LDL.64 R10, [R1+0x3d8] ;  /* 0x0003d800010a7983 */ /* 0x000f220000100a00 */
[----:B0-2---:R-:W-:-:S05]  /*49c0*/  IMAD R6, R5, 0x40, R22 ;  /* 0x0000004005067824 */ /* 0x005fca00078e0216 */
[----:B------:R-:W-:Y:S01]  /*49d0*/  LEA R128, R6, UR44, 0x2 ;  /* 0x0000002c06807c11 */ /* 0x000fe2000f8e10ff */
[----:B------:R-:W-:Y:S06]  /*49e0*/  BAR.SYNC.DEFER_BLOCKING 0xe, 0x100 ;  /* 0x0384000000007b1d */ /* 0x000fec0000010000 */
[----:B------:R-:W3:Y:S02]  /*49f0*/  LDS R6, [R128+0x38400] ;  /* 0x0384000080067984 */ /* 0x000ee40000000800 */
[C---:B---3--:R-:W-:Y:S01]  /*4a00*/  FMUL.FTZ R123, R6.reuse, R123 ;  /* 0x0000007b067b7220 */ /* 0x048fe20000410000 */
[----:B------:R-:W-:-:S05]  /*4a10*/  FMUL.FTZ R122, R6, R122 ;  /* 0x0000007a067a7220 */ /* 0x000fca0000410000 */
[----:B------:R4:W-:Y:S02]  /*4a20*/  STL.64 [R1+0x280], R122 ;  /* 0x0002807a01007387 */ /* 0x0009e40000100a00 */
[C---:B----4-:R-:W-:Y:S02]  /*4a30*/  FMUL.FTZ R122, R6.reuse, R104 ;  /* 0x00000068067a7220 */ /* 0x050fe40000410000 */
[----:B------:R-:W0:Y:S01]  /*4a40*/  LDS R104, [R128+0x38420] ;  /* 0x0384200080687984 */ /* 0x000e220000000800 */
[C---:B------:R-:W-:Y:S01]  /*4a50*/  FMUL.FTZ R131, R6.reuse, R131 ;  /* 0x0000008306837220 */ /* 0x040fe20000410000 */
        /* <DEDUP_REMOVED lines=55> */
[----:B------:R-:W-:Y:S01]  /*4dd0*/  FMUL.FTZ R100, R6, R100 ;  /* 0x0000006406647220 */ /* 0x000fe20000410000 */
[-C--:B------:R-:W-:Y:S01]  /*4de0*/  FMUL.FTZ R102, R102, R6.reuse ;  /* 0x0000000666667220 */ /* 0x080fe20000410000 */
[----:B------:R-:W-:Y:S01]  /*4df0*/  FMUL.FTZ R103, R103, R6 ;  /* 0x0000000667677220 */ /* 0x000fe20000410000 */
[C---:B------:R-:W-:Y:S01]  /*4e00*/  FMUL.FTZ R79, R6.reuse, R79 ;  /* 0x0000004f064f7220 */ /* 0x040fe20000410000 */
[----:B------:R-:W-:Y:S01]  /*4e10*/  FMUL.FTZ R78, R6, R78 ;  /* 0x0000004e064e7220 */ /* 0x000fe20000410000 */
[C---:B0-----:R-:W-:Y:S01]  /*4e20*/  FMUL.FTZ R77, R104.reuse, R77 ;  /* 0x0000004d684d7220 */ /* 0x041fe20000410000 */
        /* <DEDUP_REMOVED lines=63> */
[----:B------:R-:W-:Y:S04]  /*5220*/  STL.64 [R1+0x1f0], R130 ;  /* 0x0001f08201007387 */ /* 0x000fe80000100a00 */
        /* <DEDUP_REMOVED lines=31> */
[----:B------:R0:W-:Y:S04]  /*5420*/  STL.64 [R1+0x1f8], R74 ;  /* 0x0001f84a01007387 */ /* 0x0001e80000100a00 */
        /* <DEDUP_REMOVED lines=29> */
[----:B------:R2:W-:Y:S04]  /*5600*/  STL.64 [R1+0x3d8], R10 ;  /* 0x0003d80a01007387 */ /* 0x0005e80000100a00 */
[----:B0-----:R-:W3:Y:S04]  /*5610*/  LDL R74, [R1+0x1e4] ;  /* 0x0001e400014a7983 */ /* 0x001ee80000100800 */
[----:B------:R-:W4:Y:S04]  /*5620*/  LDL R76, [R1+0x1e8] ;  /* 0x0001e800014c7983 */ /* 0x000f280000100800 */
[----:B------:R-:W4:Y:S04]  /*5630*/  LDL R78, [R1+0x1ec] ;  /* 0x0001ec00014e7983 */ /* 0x000f280000100800 */
[----:B------:R-:W4:Y:S04]  /*5640*/  LDL R6, [R1+0x1f0] ;  /* 0x0001f00001067983 */ /* 0x000f280000100800 */
[----:B------:R-:W4:Y:S04]  /*5650*/  LDL R80, [R1+0x1f4] ;  /* 0x0001f40001507983 */ /* 0x000f280000100800 */
[----:B------:R-:W4:Y:S04]  /*5660*/  LDL R82, [R1+0x1f8] ;  /* 0x0001f80001527983 */ /* 0x000f280000100800 */
[----:B------:R-:W4:Y:S04]  /*5670*/  LDL R84, [R1+0x1fc] ;  /* 0x0001fc0001547983 */ /* 0x000f280000100800 */
[----:B-1----:R-:W4:Y:S04]  /*5680*/  LDL R8, [R1+0x200] ;  /* 0x0002000001087983 */ /* 0x002f280000100800 */
[----:B------:R-:W4:Y:S04]  /*5690*/  LDL R86, [R1+0x204] ;  /* 0x0002040001567983 */ /* 0x000f280000100800 */
[----:B------:R-:W4:Y:S04]  /*56a0*/  LDL R88, [R1+0x208] ;  /* 0x0002080001587983 */ /* 0x000f280000100800 */
[----:B------:R-:W4:Y:S04]  /*56b0*/  LDL R90, [R1+0x20c] ;  /* 0x00020c00015a7983 */ /* 0x000f280000100800 */
[----:B--2---:R-:W2:Y:S04]  /*56c0*/  LDL R10, [R1+0x210] ;  /* 0x00021000010a7983 */ /* 0x004ea80000100800 */
[----:B------:R-:W2:Y:S04]  /*56d0*/  LDL R92, [R1+0x214] ;  /* 0x00021400015c7983 */ /* 0x000ea80000100800 */
        /* <DEDUP_REMOVED lines=114> */
[----:B------:R-:W-:Y:S04]  /*5e00*/  STL [R1+0x1e0], R102 ;  /* 0x0001e06601007387 */ /* 0x000fe80000100800 */
        /* <DEDUP_REMOVED lines=11> */
[----:B--2---:R-:W-:Y:S04]  /*5ec0*/  STL [R1+0x210], R10 ;  /* 0x0002100a01007387 */ /* 0x004fe80000100800 */
        /* <DEDUP_REMOVED lines=77> */
[----:B------:R0:W-:Y:S04]  /*63a0*/  STL [R1+0x348], R27 ;  /* 0x0003481b01007387 */ /* 0x0001e80000100800 */
[----:B------:R-:W-:Y:S04]  /*63b0*/  STL [R1+0x34c], R29 ;  /* 0x00034c1d01007387 */ /* 0x000fe80000100800 */
[----:B------:R-:W-:Y:S04]  /*63c0*/  STL [R1+0x350], R56 ;  /* 0x0003503801007387 */ /* 0x000fe80000100800 */
[----:B------:R1:W-:Y:S04]  /*63d0*/  STL [R1+0x354], R31 ;  /* 0x0003541f01007387 */ /* 0x0003e80000100800 */
[----:B------:R-:W-:Y:S04]  /*63e0*/  STL [R1+0x358], R33 ;  /* 0x0003582101007387 */ /* 0x000fe80000100800 */
[----:B------:R2:W-:Y:S04]  /*63f0*/  STL [R1+0x35c], R35 ;  /* 0x00035c2301007387 */ /* 0x0005e80000100800 */
        /* <DEDUP_REMOVED lines=27> */
[----:B------:R-:W-:Y:S04]  /*65b0*/  STL [R1+0x3cc], R77 ;  /* 0x0003cc4d01007387 */ /* 0x000fe80000100800 */
[----:B------:R4:W-:Y:S04]  /*65c0*/  STL [R1+0x3d0], R72 ;  /* 0x0003d04801007387 */ /* 0x0009e80000100800 */
[----:B------:R4:W-:Y:S04]  /*65d0*/  STL [R1+0x3d4], R79 ;  /* 0x0003d44f01007387 */ /* 0x0009e80000100800 */
[----:B------:R-:W-:Y:S04]  /*65e0*/  STL [R1+0x3d8], R81 ;  /* 0x0003d85101007387 */ /* 0x000fe80000100800 */
[----:B------:R4:W-:Y:S04]  /*65f0*/  STL [R1+0x3dc], R83 ;  /* 0x0003dc5301007387 */ /* 0x0009e80000100800 */
[----:B0-----:R-:W4:Y:S04]  /*6600*/  LDL.128 R24, [R1+0x1e0] ;  /* 0x0001e00001187983 */ /* 0x001f280000100c00 */
[----:B-1----:R-:W4:Y:S04]  /*6610*/  LDL.128 R28, [R1+0x1f0] ;  /* 0x0001f000011c7983 */ /* 0x002f280000100c00 */
[----:B--2---:R-:W2:Y:S04]  /*6620*/  LDL.128 R32, [R1+0x200] ;  /* 0x0002000001207983 */ /* 0x004ea80000100c00 */
[----:B---3--:R-:W2:Y:S04]  /*6630*/  LDL.128 R36, [R1+0x210] ;  /* 0x0002100001247983 */ /* 0x008ea80000100c00 */
[----:B----4-:R-:W2:Y:S04]  /*6640*/  LDL.128 R40, [R1+0x220] ;  /* 0x0002200001287983 */ /* 0x010ea80000100c00 */
[----:B------:R-:W2:Y:S04]  /*6650*/  LDL.128 R44, [R1+0x230] ;  /* 0x00023000012c7983 */ /* 0x000ea80000100c00 */
        /* <DEDUP_REMOVED lines=25> */
[----:B------:R-:W2:Y:S01]  /*67f0*/  LDL.128 R148, [R1+0x3d0] ;  /* 0x0003d00001947983 */ /* 0x000ea20000100c00 */
[----:B------:R-:W-:-:S02]  /*6800*/  VIADD R6, R5, 0x1 ;  /* 0x0000000105067836 */ /* 0x000fc40000000000 */
[----:B------:R-:W-:Y:S01]  /*6810*/  IMAD.MOV.U32 R9, RZ, RZ, 0x40000040 ;  /* 0x40000040ff097424 */ /* 0x000fe200078e00ff */
[----:B------:R-:W3:Y:S02]  /*6820*/  LDL R5, [R1+0x1d0] ;  /* 0x0001d00001057983 */ /* 0x000ee40000100800 */
[----:B------:R-:W-:Y:S02]  /*6830*/  ISETP.NE.AND P0, PT, R6, 0x2, PT ;  /* 0x000000020600780c */ /* 0x000fe40003f05270 */
[----:B------:R0:W-:Y:S01]  /*6840*/  STL [R1+0x1c8], R6 ;  /* 0x0001c80601007387 */ /* 0x0001e20000100800 */
[----:B------:R-:W-:-:S10]  /*6850*/  R2UR UR15, R9 ;  /* 0x00000000090f72ca */ /* 0x000fd400000e0000 */
[----:B0-----:R-:W-:-:S04]  /*6860*/  @!P0 IMAD.MOV.U32 R6, RZ, RZ, RZ ;  /* 0x000000ffff068224 */ /* 0x001fc800078e00ff */
[----:B------:R-:W-:-:S05]  /*6870*/  IMAD R8, R6, 0x1000, R3 ;  /* 0x0000100006087824 */ /* 0x000fca00078e0203 */
[C---:B------:R-:W-:Y:S01]  /*6880*/  R2UR UR14, R8.reuse ;  /* 0x00000000080e72ca */ /* 0x040fe200000e0000 */
[----:B------:R-:W-:Y:S02]  /*6890*/  VIADD R10, R8, 0x80 ;  /* 0x00000080080a7836 */ /* 0x000fe40000000000 */
[----:B------:R-:W-:-:S03]  /*68a0*/  IMAD.MOV.U32 R11, RZ, RZ, 0x40000040 ;  /* 0x40000040ff0b7424 */ /* 0x000fc600078e00ff */
[----:B------:R-:W-:Y:S02]  /*68b0*/  R2UR UR18, R10 ;  /* 0x000000000a1272ca */ /* 0x000fe400000e0000 */
[----:B------:R-:W-:Y:S01]  /*68c0*/  R2UR UR19, R11 ;  /* 0x000000000b1372ca */ /* 0x000fe200000e0000 */
[----:B--2---:R-:W-:-:S06]  /*68d0*/  WARPGROUP.ARRIVE ;  /* 0x00000000000079c5 */ /* 0x004fcc0000000000 */
[----:B------:R-:W-:Y:S01]  /*68e0*/  HGMMA.64x256x16.F32.BF16 R24, gdesc[UR12].tnspB, R24, gsb0 ;  /* 0x43e000000c1879f0 */ /* 0x000fe20008001818 */
[----:B------:R-:W-:Y:S02]  /*68f0*/  VIADD R10, R8, 0x100 ;  /* 0x00000100080a7836 */ /* 0x000fe40000000000 */
[----:B------:R-:W-:-:S03]  /*6900*/  IMAD.MOV.U32 R11, RZ, RZ, 0x40000040 ;  /* 0x40000040ff0b7424 */ /* 0x000fc600078e00ff */
[----:B------:R-:W-:Y:S02]  /*6910*/  R2UR UR6, R10 ;  /* 0x000000000a0672ca */ /* 0x000fe400000e0000 */
[----:B------:R-:W-:Y:S01]  /*6920*/  R2UR UR7, R11 ;  /* 0x000000000b0772ca */ /* 0x000fe200000e0000 */
        /* <DEDUP_REMOVED lines=39> */
[----:B------:R-:W2:Y:S01]  /*6ba0*/  @!P0 LDL R8, [R1+0x1cc] ;  /* 0x0001cc0001088983 */ /* 0x000ea20000100800 */
[----:B------:R-:W-:-:S03]  /*6bb0*/  WARPGROUP.DEPBAR.LE gsb0, 0x0 ;  /* 0x00008000000079c5 */ /* 0x000fc60000010000 */
        /* <DEDUP_REMOVED lines=34> */
[----:B------:R-:W-:Y:S04]  /*6de0*/  @!P0 STL [R1+0x1c8], RZ ;  /* 0x0001c8ff01008387 */ /* 0x000fe80000100800 */
[----:B------:R0:W5:Y:S01]  /*6df0*/  LDL R9, [R1+0x1c8] ;  /* 0x0001c80001097983 */ /* 0x0001620000100800 */
        /* <DEDUP_REMOVED lines=68> */
[----:B------:R-:W2:Y:S04]  /*7240*/  LDL R10, [R1+0x1e0] ;  /* 0x0001e000010a7983 */ /* 0x000ea80000100800 */
[----:B-1----:R-:W2:Y:S04]  /*7250*/  LDL R80, [R1+0x1e4] ;  /* 0x0001e40001507983 */ /* 0x002ea80000100800 */
[----:B------:R-:W2:Y:S04]  /*7260*/  LDL R82, [R1+0x1e8] ;  /* 0x0001e80001527983 */ /* 0x000ea80000100800 */
[----:B----4-:R-:W4:Y:S04]  /*7270*/  LDL R84, [R1+0x1ec] ;  /* 0x0001ec0001547983 */ /* 0x010f280000100800 */
[----:B------:R-:W4:Y:S04]  /*7280*/  LDL R12, [R1+0x1f0] ;  /* 0x0001f000010c7983 */ /* 0x000f280000100800 */
[----:B------:R-:W4:Y:S04]  /*7290*/  LDL R86, [R1+0x1f4] ;  /* 0x0001f40001567983 */ /* 0x000f280000100800 */
[----:B---3--:R-:W3:Y:S04]  /*72a0*/  LDL R88, [R1+0x1f8] ;  /* 0x0001f80001587983 */ /* 0x008ee80000100800 */
[----:B------:R-:W3:Y:S04]  /*72b0*/  LDL R90, [R1+0x1fc] ;  /* 0x0001fc00015a7983 */ /* 0x000ee80000100800 */
[----:B------:R-:W3:Y:S04]  /*72c0*/  LDL R14, [R1+0x200] ;  /* 0x00020000010e7983 */ /* 0x000ee80000100800 */
[----:B0-----:R-:W3:Y:S04]  /*72d0*/  LDL R92, [R1+0x204] ;  /* 0x00020400015c7983 */ /* 0x001ee80000100800 */
[----:B------:R-:W3:Y:S04]  /*72e0*/  LDL R94, [R1+0x208] ;  /* 0x00020800015e7983 */ /* 0x000ee80000100800 */
        /* <DEDUP_REMOVED lines=116> */
[----:B------:R-:W2:Y:S01]  /*7a30*/  LDL R89, [R1+0x3dc] ;  /* 0x0003dc0001597983 */ /* 0x000ea20000100800 */
[----:B------:R-:W-:-:S03]  /*7a40*/  VIADD R6, R5, 0x1 ;  /* 0x0000000105067836 */ /* 0x000fc60000000000 */
[----:B------:R0:W-:Y:S04]  /*7a50*/  STL [R1+0x1e0], R10 ;  /* 0x0001e00a01007387 */ /* 0x0001e80000100800 */
[----:B------:R0:W-:Y:S04]  /*7a60*/  STL [R1+0x1d0], R6 ;  /* 0x0001d00601007387 */ /* 0x0001e80000100800 */
[----:B------:R0:W-:Y:S04]  /*7a70*/  STL [R1+0x1e4], R80 ;  /* 0x0001e45001007387 */ /* 0x0001e80000100800 */
[----:B------:R0:W-:Y:S04]  /*7a80*/  STL [R1+0x1e8], R82 ;  /* 0x0001e85201007387 */ /* 0x0001e80000100800 */
[----:B----4-:R0:W-:Y:S04]  /*7a90*/  STL [R1+0x1ec], R84 ;  /* 0x0001ec5401007387 */ /* 0x0101e80000100800 */
[----:B------:R0:W-:Y:S04]  /*7aa0*/  STL [R1+0x1f0], R12 ;  /* 0x0001f00c01007387 */ /* 0x0001e80000100800 */
[----:B------:R0:W-:Y:S04]  /*7ab0*/  STL [R1+0x1f4], R86 ;  /* 0x0001f45601007387 */ /* 0x0001e80000100800 */
[----:B---3--:R0:W-:Y:S04]  /*7ac0*/  STL [R1+0x1f8], R88 ;  /* 0x0001f85801007387 */ /* 0x0081e80000100800 */
[----:B------:R0:W-:Y:S04]  /*7ad0*/  STL [R1+0x1fc], R90 ;  /* 0x0001fc5a01007387 */ /* 0x0001e80000100800 */
[----:B------:R0:W-:Y:S04]  /*7ae0*/  STL [R1+0x200], R14 ;  /* 0x0002000e01007387 */ /* 0x0001e80000100800 */
[----:B------:R0:W-:Y:S04]  /*7af0*/  STL [R1+0x204], R92 ;  /* 0x0002045c01007387 */ /* 0x0001e80000100800 */
[----:B------:R0:W-:Y:S04]  /*7b00*/  STL [R1+0x208], R94 ;  /* 0x0002085e01007387 */ /* 0x0001e80000100800 */
[----:B--2---:R0:W-:Y:S04]  /*7b10*/  STL [R1+0x20c], R96 ;  /* 0x00020c6001007387 */ /* 0x0041e80000100800 */
        /* <DEDUP_REMOVED lines=116> */
[----:B------:R-:W-:-:S05]  /*8260*/  @!P0 LOP3.LUT R8, R8, 0x1, RZ, 0x3c, !PT ;  /* 0x0000000108088812 */ /* 0x000fca00078e3cff */
[----:B------:R0:W-:Y:S01]  /*8270*/  @!P0 STL [R1+0x1cc], R8 ;  /* 0x0001cc0801008387 */ /* 0x0001e20000100800 */
[----:B------:R-:W-:Y:S06]  /*8280*/  BAR.ARV 0xf, 0x100 ;  /* 0x03c4000000007b1d */ /* 0x000fec0000002000 */
[C---:B------:R-:W-:Y:S01]  /*8290*/  ISETP.GT.AND P0, PT, R4.reuse, R0, PT ;  /* 0x000000000400720c */ /* 0x040fe20003f04270 */
[----:B------:R-:W-:Y:S01]  /*82a0*/  VIADD R4, R4, 0xffffffff ;  /* 0xffffffff04047836 */ /* 0x000fe20000000000 */
[----:B------:R-:W-:Y:S11]  /*82b0*/  @!P1 BRA `(.L_x_1915) ;  /* 0x0000000000049947 */ /* 0x000ff60003800000 */
[----:B------:R-:W-:Y:S01]  /*82c0*/  BPT.TRAP 0x1 ;  /* 0x000000040000795c */ /* 0x000fe20000300000 */
.L_x_1915:
[----:B-----5:R-:W-:-:S05]  /*82d0*/  LEA R9, R9, UR44, 0x3 ;  /* 0x0000002c09097c11 */ /* 0x020fca000f8e18ff */
[----:B0-----:R-:W-:-:S05]  /*82e0*/  VIADD R6, R9, 0x38860 ;  /* 0x0003886009067836 */ /* 0x001fca0000000000 */
[----:B------:R-:W-:-:S04]  /*82f0*/  PRMT R6, R7, 0x654, R6 ;  /* 0x0000065407067816 */ /* 0x000fc80000000006 */
[----:B------:R0:W-:Y:S01]  /*8300*/  SYNCS.ARRIVE.TRANS64.RED.A1T0 RZ, [R6+URZ], RZ ;  /* 0x000000ff06ff79a7 */ /* 0x0001e2000810043f */
[----:B------:R-:W-:Y:S05]  /*8310*/  @P0 BRA `(.L_x_1916) ;  /* 0xffffffc000a40947 */ /* 0x000fea000383ffff */
.L_x_1914:
[----:B------:R-:W2:Y:S04]  /*8320*/  LDL R119, [R1+0x1c8] ;  /* 0x0001c80001777983 */ /* 0x000ea80000100800 */
[----:B------:R-:W3:Y:S04]  /*8330*/  LDL.64 R122, [R1+0x1e0] ;  /* 0x0001e000017a7983 */ /* 0x000ee80000100a00 */
[----:B------:R-:W4:Y:S04]  /*8340*/  LDL.64 R106, [R1+0x290] ;  /* 0x00029000016a7983 */ /* 0x000f280000100a00 */
[----:B------:R-:W5:Y:S04]  /*8350*/  LDL.64 R10, [R1+0x368] ;  /* 0x00036800010a7983 */ /* 0x000f680000100a00 */
        /* <DEDUP_REMOVED lines=60> */
[----:B0-----:R-:W5:Y:S04]  /*8720*/  LDL.64 R6, [R1+0x3d8] ;  /* 0x0003d80001067983 */ /* 0x001f680000100a00 */
[----:B------:R-:W5:Y:S04]  /*8730*/  LDL R3, [R1+0x1d0] ;  /* 0x0001d00001037983 */ /* 0x000f680000100800 */
[----:B------:R-:W5:Y:S01]  /*8740*/  LDL R0, [R1+0x1c8] ;  /* 0x0001c80001007983 */ /* 0x000f620000100800 */
[----:B--2---:R-:W-:-:S05]  /*8750*/  IMAD R118, R119, 0x40, R22 ;  /* 0x0000004077767824 */ /* 0x004fca00078e0216 */
        /* <DEDUP_REMOVED lines=8> */
[C---:B-----5:R-:W-:Y:S01]  /*87e0*/  FMUL.FTZ R125, R118.reuse, R125 ;  /* 0x0000007d767d7220 */ /* 0x060fe20000410000 */
        /* <DEDUP_REMOVED lines=33> */
[C---:B0-----:R-:W-:Y:S01]  /*8a00*/  FMUL.FTZ R11, R106.reuse, R11 ;  /* 0x0000000b6a0b7220 */ /* 0x041fe20000410000 */
[----:B------:R-:W-:Y:S01]  /*8a10*/  FMUL.FTZ R10, R106, R10 ;  /* 0x0000000a6a0a7220 */ /* 0x000fe20000410000 */
[C---:B------:R-:W-:Y:S01]  /*8a20*/  FMUL.FTZ R102, R118.reuse, R102 ;  /* 0x0000006676667220 */ /* 0x040fe20000410000 */
[C---:B------:R-:W-:Y:S01]  /*8a30*/  FMUL.FTZ R101, R118.reuse, R101 ;  /* 0x0000006576657220 */ /* 0x040fe20000410000 */
[C---:B------:R-:W-:Y:S01]  /*8a40*/  FMUL.FTZ R100, R118.reuse, R100 ;  /* 0x0000006476647220 */ /* 0x040fe20000410000 */
[C---:B------:R-:W-:Y:S01]  /*8a50*/  FMUL.FTZ R99, R118.reuse, R99 ;  /* 0x0000006376637220 */ /* 0x040fe20000410000 */
[----:B------:R0:W-:Y:S01]  /*8a60*/  STL.64 [R1+0x368], R10 ;  /* 0x0003680a01007387 */ /* 0x0001e20000100a00 */
        /* <DEDUP_REMOVED lines=85> */
[----:B0-----:R-:W-:-:S02]  /*8fc0*/  VIADD R10, R3, 0x1 ;  /* 0x00000001030a7836 */ /* 0x001fc40000000000 */
[----:B------:R-:W-:Y:S01]  /*8fd0*/  VIADD R0, R0, 0x1 ;  /* 0x0000000100007836 */ /* 0x000fe20000000000 */
[----:B------:R0:W-:Y:S04]  /*8fe0*/  STL.64 [R1+0x1f0], R124 ;  /* 0x0001f07c01007387 */ /* 0x0001e80000100a00 */
        /* <DEDUP_REMOVED lines=61> */
[----:B------:R0:W-:Y:S04]  /*93c0*/  STL [R1+0x1d0], R10 ;  /* 0x0001d00a01007387 */ /* 0x0001e80000100800 */
[----:B------:R0:W-:Y:S01]  /*93d0*/  STL [R1+0x1c8], R0 ;  /* 0x0001c80001007387 */ /* 0x0001e20000100800 */
[----:B------:R-:W-:Y:S06]  /*93e0*/  BAR.ARV 0xf, 0x100 ;  /* 0x03c4000000007b1d */ /* 0x000fec0000002000 */
[----:B------:R-:W-:Y:S01]  /*93f0*/  ISETP.NE.AND P0, PT, R0, 0x2, PT ;  /* 0x000000020000780c */ /* 0x000fe20003f05270 */
[----:B------:R-:W-:Y:S01]  /*9400*/  BSSY B0, `(.L_x_1917) ;  /* 0x0000007000007945 */ /* 0x000fe20003800000 */
[----:B------:R-:W-:-:S11]  /*9410*/  IMAD.MOV.U32 R3, RZ, RZ, 0x1 ;  /* 0x00000001ff037424 */ /* 0x000fd600078e00ff */
[----:B0-----:R-:W-:Y:S05]  /*9420*/  @P0 BRA `(.L_x_1918) ;  /* 0x0000000000100947 */ /* 0x001fea0003800000 */
[----:B------:R-:W2:Y:S04]  /*9430*/  LDL R0, [R1+0x1cc] ;  /* 0x0001cc0001007983 */ /* 0x000ea80000100800 */
[----:B------:R0:W-:Y:S01]  /*9440*/  STL [R1+0x1c8], RZ ;  /* 0x0001c8ff01007387 */ /* 0x0001e20000100800 */
[----:B--2---:R-:W-:-:S05]  /*9450*/  LOP3.LUT R0, R0, 0x1, RZ, 0x3c, !PT ;  /* 0x0000000100007812 */ /* 0x004fca00078e3cff */
[----:B------:R0:W-:Y:S02]  /*9460*/  STL [R1+0x1cc], R0 ;  /* 0x0001cc0001007387 */ /* 0x0001e40000100800 */
.L_x_1918:
[----:B------:R-:W-:Y:S05]  /*9470*/  BSYNC B0 ;  /* 0x0000000000007941 */ /* 0x000fea0003800000 */
.L_x_1917:
[----:B------:R-:W-:Y:S05]  /*9480*/  BRA `(.L_x_1912) ;  /* 0x0000018c00287947 */ /* 0x000fea0003800000 */
.L_x_1905:
[----:B------:R-:W-:Y:S01]  /*9490*/  UIADD3 UR4, UP3, UR38, 0x38860, URZ ;  /* 0x0003886026047890 */ /* 0x000fe2000ff7e03f */
[----:B------:R-:W-:Y:S01]  /*94a0*/  IMAD.MOV.U32 R9, RZ, RZ, R7 ;  /* 0x000000ffff097224 */ /* 0x000fe200078e0007 */
[----:B------:R-:W-:Y:S01]  /*94b0*/  UIADD3 UR7, UP2, UR38, 0x38850, URZ ;  /* 0x0003885026077890 */ /* 0x000fe2000ff5e03f */
[----:B------:R-:W-:Y:S01]  /*94c0*/  IMAD.MOV.U32 R8, RZ, RZ, 0x100 ;  /* 0x00000100ff087424 */ /* 0x000fe200078e00ff */
[----:B------:R-:W-:Y:S01]  /*94d0*/  UIADD3.X UR5, URZ, UR39, URZ, UP3, !UPT ;  /* 0x000000273f057290 */ /* 0x000fe20009ffe43f */
[----:B------:R-:W-:Y:S01]  /*94e0*/  IMAD.U32 R4, RZ, RZ, UR61 ;  /* 0x0000003dff047e24 */ /* 0x000fe2000f8e00ff */
[----:B------:R-:W-:Y:S01]  /*94f0*/  UIADD3 UR10, UP1, UR38, 0x38830, URZ ;  /* 0x00038830260a7890 */ /* 0x000fe2000ff3e03f */
[----:B------:R-:W-:Y:S01]  /*9500*/  IMAD.MOV.U32 R5, RZ, RZ, 0x80 ;  /* 0x00000080ff057424 */ /* 0x000fe200078e00ff */
[----:B------:R-:W-:Y:S01]  /*9510*/  UIADD3 UR9, UP0, UR38, 0x38840, URZ ;  /* 0x0003884026097890 */ /* 0x000fe2000ff1e03f */
[----:B------:R1:W-:Y:S01]  /*9520*/  STL.64 [R1+0x30], R8 ;  /* 0x0000300801007387 */ /* 0x0003e20000100a00 */
[----:B------:R-:W-:Y:S01]  /*9530*/  UIADD3.X UR8, URZ, UR39, URZ, UP2, !UPT ;  /* 0x000000273f087290 */ /* 0x000fe200097fe43f */
[----:B------:R-:W-:Y:S01]  /*9540*/  IMAD.MOV.U32 R6, RZ, RZ, 0x80 ;  /* 0x00000080ff067424 */ /* 0x000fe200078e00ff */
[----:B------:R-:W-:Y:S01]  /*9550*/  ULDC UR11, c[0x0][0x448] ;  /* 0x00011200000b7ab9 */ /* 0x000fe20000000800 */
[----:B0-----:R-:W-:Y:S01]  /*9560*/  IMAD.U32 R0, RZ, RZ, UR7 ;  /* 0x00000007ff007e24 */ /* 0x001fe2000f8e00ff */
[----:B------:R-:W-:Y:S01]  /*9570*/  UIADD3.X UR7, URZ, UR39, URZ, UP0, !UPT ;  /* 0x000000273f077290 */ /* 0x000fe200087fe43f */
[----:B------:R-:W-:Y:S01]  /*9580*/  IMAD.U32 R10, RZ, RZ, UR61 ;  /* 0x0000003dff0a7e24 */ /* 0x000fe2000f8e00ff */
[----:B------:R-:W-:Y:S01]  /*9590*/  UISETP.NE.AND UP4, UPT, UR11, 0x1, UPT ;  /* 0x000000010b00788c */ /* 0x000fe2000bf85270 */
[----:B------:R-:W-:Y:S01]  /*95a0*/  IMAD.MOV.U32 R11, RZ, RZ, 0x80 ;  /* 0x00000080ff0b7424 */ /* 0x000fe200078e00ff */
[----:B------:R0:W-:Y:S01]  /*95b0*/  STL.128 [R1], R4 ;  /* 0x0000000401007387 */ /* 0x0001e20000100c00 */
[----:B------:R-:W-:Y:S01]  /*95c0*/  IMAD.U32 R3, RZ, RZ, UR8 ;  /* 0x00000008ff037e24 */ /* 0x000fe2000f8e00ff */
[----:B------:R-:W-:Y:S01]  /*95d0*/  USHF.L.U32 UR6, UR59, 0x6, URZ ;  /* 0x000000063b067899 */ /* 0x000fe2000800063f */
[----:B-1----:R-:W-:Y:S01]  /*95e0*/  IMAD.U32 R8, RZ, RZ, UR4 ;  /* 0x00000004ff087e24 */ /* 0x002fe2000f8e00ff */
[----:B------:R-:W-:Y:S01]  /*95f0*/  UIADD3.X UR4, URZ, UR39, URZ, UP1, !UPT ;  /* 0x000000273f047290 */ /* 0x000fe20008ffe43f */
[----:B------:R-:W-:Y:S01]  /*9600*/  IMAD.U32 R9, RZ, RZ, UR5 ;  /* 0x00000005ff097e24 */ /* 0x000fe2000f8e00ff */
[----:B------:R1:W-:Y:S01]  /*9610*/  STL.64 [R1+0x28], R10 ;  /* 0x0000280a01007387 */ /* 0x0003e20000100a00 */
[----:B------:R-:W-:Y:S01]  /*9620*/  IMAD.U32 R12, RZ, RZ, UR59 ;  /* 0x0000003bff0c7e24 */ /* 0x000fe2000f8e00ff */
[----:B------:R-:W-:Y:S01]  /*9630*/  ULDC UR45, c[0x0][0x288] ;  /* 0x0000a200002d7ab9 */ /* 0x000fe20000000800 */
[----:B------:R-:W-:Y:S01]  /*9640*/  @UP4 UIADD3 UR8, UR6, 0x3f, URZ ;  /* 0x0000003f06084890 */ /* 0x000fe2000fffe03f */
[----:B------:R2:W-:Y:S01]  /*9650*/  STL [R1+0x10], RZ ;  /* 0x000010ff01007387 */ /* 0x0005e20000100800 */
[----:B------:R-:W-:Y:S01]  /*9660*/  UIADD3 UR40, UR47, 0x1, -UR45 ;  /* 0x000000012f287890 */ /* 0x000fe2000fffe82d */
[----:B------:R-:W-:Y:S01]  /*9670*/  IADD3 R48, P0, R2, 0x28, RZ ;  /* 0x0000002802307810 */ /* 0x000fe20007f1e0ff */
[----:B------:R-:W-:Y:S01]  /*9680*/  UP2UR UR41, UPR, URZ, 0x10 ;  /* 0x000000103f297883 */ /* 0x000fe20008000000 */
[----:B------:R2:W-:Y:S01]  /*9690*/  STL [R1+0x50], R12 ;  /* 0x0000500c01007387 */ /* 0x0005e20000100800 */
[----:B0-----:R-:W-:-:S02]  /*96a0*/  IMAD.MOV.U32 R6, RZ, RZ, R8 ;  /* 0x000000ffff067224 */ /* 0x001fc400078e0008 */
[----:B------:R-:W-:Y:S01]  /*96b0*/  IMAD.MOV.U32 R7, RZ, RZ, R9 ;  /* 0x000000ffff077224 */ /* 0x000fe200078e0009 */
[----:B------:R2:W-:Y:S01]  /*96c0*/  STL [R1+0x38], RZ ;  /* 0x000038ff01007387 */ /* 0x0005e20000100800 */
[----:B------:R-:W-:Y:S02]  /*96d0*/  IMAD.MOV.U32 R4, RZ, RZ, R0 ;  /* 0x000000ffff047224 */ /* 0x000fe400078e0000 */
[----:B------:R-:W-:Y:S02]  /*96e0*/  IMAD.MOV.U32 R5, RZ, RZ, R3 ;  /* 0x000000ffff057224 */ /* 0x000fe400078e0003 */
[----:B------:R-:W-:Y:S01]  /*96f0*/  IMAD.U32 R8, RZ, RZ, UR10 ;  /* 0x0000000aff087e24 */ /* 0x000fe2000f8e00ff */
[----:B------:R-:W-:Y:S01]  /*9700*/  @UP4 ULDC UR10, c[0x0][0x450] ;  /* 0x00011400000a4ab9 */ /* 0x000fe20000000800 */
[----:B------:R-:W-:Y:S01]  /*9710*/  IMAD.U32 R9, RZ, RZ, UR4 ;  /* 0x00000004ff097e24 */ /* 0x000fe2000f8e00ff */
[----:B------:R-:W-:Y:S01]  /*9720*/  ULDC.64 UR4, c[0x0][0xad8] ;  /* 0x0002b60000047ab9 */ /* 0x000fe20000000a00 */
[----:B-1----:R-:W-:Y:S01]  /*9730*/  IMAD.U32 R10, RZ, RZ, UR9 ;  /* 0x00000009ff0a7e24 */ /* 0x002fe2000f8e00ff */
[----:B------:R-:W-:Y:S01]  /*9740*/  UISETP.GE.AND UP0, UPT, UR5, 0x1, UPT ;  /* 0x000000010500788c */ /* 0x000fe2000bf06270 */
[----:B------:R-:W-:Y:S01]  /*9750*/  IMAD.U32 R11, RZ, RZ, UR7 ;  /* 0x00000007ff0b7e24 */ /* 0x000fe2000f8e00ff */
[----:B------:R2:W-:Y:S01]  /*9760*/  STL.128 [R1+0x40], R4 ;  /* 0x0000400401007387 */ /* 0x0005e20000100c00 */
[----:B------:R-:W-:Y:S01]  /*9770*/  @UP4 ULDC UR9, c[0x0][0x44c] ;  /* 0x0001130000094ab9 */ /* 0x000fe20000000800 */
[----:B------:R-:W-:Y:S01]  /*9780*/  UIADD3 UR7, UR6, 0x3f, URZ ;  /* 0x0000003f06077890 */ /* 0x000fe2000fffe03f */
[----:B------:R-:W-:Y:S01]  /*9790*/  IMAD.X R49, RZ, RZ, R18, P0 ;  /* 0x000000ffff317224 */ /* 0x000fe200000e0612 */
[----:B------:R2:W-:Y:S01]  /*97a0*/  STL.64 [R1+0x18], R8 ;  /* 0x0000180801007387 */ /* 0x0005e20000100a00 */
[----:B------:R-:W-:Y:S01]  /*97b0*/  UIMAD.WIDE.U32 UR8, UR8, UR9, URZ ;  /* 0x00000009080872a5 */ /* 0x000fe2000f8e003f */
[----:B------:R-:W-:Y:S01]  /*97c0*/  PLOP3.LUT P1, PT, PT, PT, UP0, 0x40, 0x0 ;  /* 0x000000000000781c */ /* 0x000fe20003f2e808 */
[----:B------:R-:W-:Y:S01]  /*97d0*/  UP2UR UR43, UPR, URZ, 0x1 ;  /* 0x000000013f2b7883 */ /* 0x000fe20008000000 */
[----:B------:R2:W-:Y:S01]  /*97e0*/  STL.64 [R1+0x20], R10 ;  /* 0x0000200a01007387 */ /* 0x0005e20000100a00 */
[----:B------:R-:W-:-:S04]  /*97f0*/  @UP4 USHF.R.U32.HI UR7, URZ, UR10, UR9 ;  /* 0x0000000a3f074299 */ /* 0x000fc80008011609 */
[----:B------:R-:W-:-:S04]  /*9800*/  UIADD3 UR8, UR40, UR7, URZ ;  /* 0x0000000728087290 */ /* 0x000fc8000fffe03f */
[----:B------:R-:W-:Y:S02]  /*9810*/  UIADD3 UR4, UR8, UR4, URZ ;  /* 0x0000000408047290 */ /* 0x000fe4000fffe03f */
[----:B------:R-:W-:Y:S10]  /*9820*/  @P1 BRA `(.L_x_1919) ;  /* 0x0000000000441947 */ /* 0x000ff40003800000 */
        /* <DEDUP_REMOVED lines=10> */
.L_x_1920:
[----:B------:R-:W-:-:S11]  /*98d0*/  UISETP.NE.AND UP0, UPT, UR5, 0x1, UPT ;  /* 0x000000010500788c */ /* 0x000fd6000bf05270 */
[----:B------:R-:W-:Y:S02]  /*98e0*/  @UP0 ULDC.64 UR10, c[0x0][0xae0] ;  /* 0x0002b800000a0ab9 */ /* 0x000fe40000000a00 */
[----:B------:R-:W-:-:S04]  /*98f0*/  UIMAD.WIDE.U32 UR8, UR7, UR10, URZ ;  /* 0x0000000a070872a5 */ /* 0x000fc8000f8e003f */
[----:B------:R-:W-:-:S12]  /*9900*/  @UP0 USHF.R.U32.HI UR7, URZ, UR11, UR9 ;  /* 0x0000000b3f070299 */ /* 0x000fd80008011609 */
.L_x_1921:
[----:B------:R-:W-:-:S04]  /*9910*/  UIMAD UR7, UR7, UR5, UR5 ;  /* 0x00000005070772a4 */ /* 0x000fc8000f8e0205 */
[----:B------:R-:W-:-:S04]  /*9920*/  UISETP.LT.AND UP0, UPT, UR4, UR7, UPT ;  /* 0x000000070400728c */ /* 0x000fc8000bf01270 */
[----:B------:R-:W-:-:S12]  /*9930*/  USEL UR4, UR4, UR7, UP0 ;  /* 0x0000000704047287 */ /* 0x000fd80008000000 */
.L_x_1919:
[----:B------:R-:W-:Y:S02]  /*9940*/  UISETP.NE.AND UP0, UPT, UR41, URZ, UPT ;  /* 0x0000003f2900728c */ /* 0x000fe4000bf05270 */
[----:B------:R-:W-:Y:S02]  /*9950*/  UIADD3 UR10, UR47, 0x3f, URZ ;  /* 0x0000003f2f0a7890 */ /* 0x000fe4000fffe03f */
[----:B------:R-:W-:Y:S02]  /*9960*/  UIADD3 UR4, UR4, 0x3f, URZ ;  /* 0x0000003f04047890 */ /* 0x000fe4000fffe03f */
[----:B------:R-:W-:Y:S02]  /*9970*/  UISETP.GE.AND UP1, UPT, UR5, 0x1, UPT ;  /* 0x000000010500788c */ /* 0x000fe4000bf26270 */
[----:B------:R-:W-:Y:S02]  /*9980*/  USHF.R.S32.HI UR11, URZ, 0x1f, UR10 ;  /* 0x0000001f3f0b7899 */ /* 0x000fe4000801140a */
[----:B------:R-:W-:Y:S01]  /*9990*/  USHF.R.S32.HI UR7, URZ, 0x1f, UR4 ;  /* 0x0000001f3f077899 */ /* 0x000fe20008011404 */
[----:B------:R-:W-:Y:S01]  /*99a0*/  @UP0 ULDC UR8, c[0x0][0x44c] ;  /* 0x0001130000080ab9 */ /* 0x000fe20000000800 */
[----:B------:R-:W-:Y:S01]  /*99b0*/  ULEA.HI UR11, UR11, UR10, URZ, 0x6 ;  /* 0x0000000a0b0b7291 */ /* 0x000fe2000f8f303f */
[----:B------:R-:W-:Y:S01]  /*99c0*/  PLOP3.LUT P0, PT, PT, PT, UP1, 0x40, 0x0 ;  /* 0x000000000000781c */ /* 0x000fe20003f0e818 */
[----:B------:R-:W-:-:S02]  /*99d0*/  UIMAD.WIDE.U32 UR8, UR6, UR8, URZ ;  /* 0x00000008060872a5 */ /* 0x000fc4000f8e003f */
[----:B------:R-:W-:Y:S01]  /*99e0*/  ULEA.HI UR7, UR7, UR4, URZ, 0x6 ;  /* 0x0000000407077291 */ /* 0x000fe2000f8f303f */
[----:B------:R-:W-:Y:S01]  /*99f0*/  @UP0 ULDC UR12, c[0x0][0x450] ;  /* 0x00011400000c0ab9 */ /* 0x000fe20000000800 */
[----:B------:R-:W-:Y:S02]  /*9a00*/  UIADD3 UR45, UR47, -UR45, URZ ;  /* 0x8000002d2f2d7290 */ /* 0x000fe4000fffe03f */
[----:B------:R-:W-:Y:S02]  /*9a10*/  USHF.R.S32.HI UR11, URZ, 0x6, UR11 ;  /* 0x000000063f0b7899 */ /* 0x000fe4000801140b */
        /* <DEDUP_REMOVED lines=8> */
[----:B------:R-:W-:Y:S02]  /*9aa0*/  UMOV UR4, UR6 ;  /* 0x0000000600047c82 */ /* 0x000fe40008000000 */
        /* <DEDUP_REMOVED lines=10> */
.L_x_1923:
[----:B------:R-:W-:-:S11]  /*9b50*/  UISETP.NE.AND UP0, UPT, UR5, 0x1, UPT ;  /* 0x000000010500788c */ /* 0x000fd6000bf05270 */
[----:B------:R-:W-:Y:S02]  /*9b60*/  @UP0 ULDC.64 UR10, c[0x0][0xae0] ;  /* 0x0002b800000a0ab9 */ /* 0x000fe40000000a00 */
[----:B------:R-:W-:-:S04]  /*9b70*/  UIMAD.WIDE.U32 UR6, UR4, UR10, URZ ;  /* 0x0000000a040672a5 */ /* 0x000fc8000f8e003f */
[----:B------:R-:W-:-:S12]  /*9b80*/  @UP0 USHF.R.U32.HI UR4, URZ, UR11, UR7 ;  /* 0x0000000b3f040299 */ /* 0x000fd80008011607 */
.L_x_1924:
[----:B------:R-:W-:-:S04]  /*9b90*/  UIMAD UR4, UR4, UR5, URZ ;  /* 0x00000005040472a4 */ /* 0x000fc8000f8e023f */
[----:B------:R-:W-:-:S04]  /*9ba0*/  UISETP.LT.AND UP0, UPT, UR8, UR4, UPT ;  /* 0x000000040800728c */ /* 0x000fc8000bf01270 */
[----:B------:R-:W-:-:S12]  /*9bb0*/  USEL UR8, UR8, UR4, !UP0 ;  /* 0x0000000408087287 */ /* 0x000fd8000c000000 */
.L_x_1922:
[----:B------:R-:W-:Y:S01]  /*9bc0*/  USHF.R.S32.HI UR4, URZ, 0x1f, UR8 ;  /* 0x0000001f3f047899 */ /* 0x000fe20008011408 */
[----:B------:R-:W-:-:S03]  /*9bd0*/  PRMT R3, RZ, 0x7610, R3 ;  /* 0x00007610ff037816 */ /* 0x000fc60000000003 */
[----:B------:R-:W-:-:S04]  /*9be0*/  ULEA.HI UR4, UR4, UR8, URZ, 0x6 ;  /* 0x0000000804047291 */ /* 0x000fc8000f8f303f */
[----:B------:R-:W-:-:S04]  /*9bf0*/  USHF.R.S32.HI UR4, URZ, 0x6, UR4 ;  /* 0x000000063f047899 */ /* 0x000fc80008011404 */
[----:B------:R-:W-:-:S04]  /*9c00*/  UISETP.LT.AND UP0, UPT, URZ, UR4, UPT ;  /* 0x000000043f00728c */ /* 0x000fc8000bf01270 */
[----:B------:R-:W-:-:S04]  /*9c10*/  USEL UR42, URZ, UR4, !UP0 ;  /* 0x000000043f2a7287 */ /* 0x000fc8000c000000 */
[----:B------:R-:W-:-:S06]  /*9c20*/  UISETP.GT.AND UP0, UPT, UR46, UR42, UPT ;  /* 0x0000002a2e00728c */ /* 0x000fcc000bf04270 */
[----:B------:R-:W-:-:S13]  /*9c30*/  PLOP3.LUT P0, PT, PT, PT, UP0, 0x80, 0x0 ;  /* 0x000000000000781c */ /* 0x000fda0003f0f008 */
[----:B------:R-:W-:Y:S05]  /*9c40*/  @!P0 BRA `(.L_x_1912) ;  /* 0x0000018400388947 */ /* 0x000fea0003800000 */
[----:B------:R-:W0:Y:S01]  /*9c50*/  SHFL.IDX PT, R0, R194, RZ, 0x1f ;  /* 0x00001fffc2007589 */ /* 0x000e2200000e0000 */
[----:B------:R-:W-:Y:S01]  /*9c60*/  UIADD3 UR6, UR44, 0x26400, URZ ;  /* 0x000264002c067890 */ /* 0x000fe2000fffe03f */
[----:B------:R-:W-:Y:S01]  /*9c70*/  IMAD.MOV.U32 R13, RZ, RZ, 0x40000040 ;  /* 0x40000040ff0d7424 */ /* 0x000fe200078e00ff */
[----:B------:R-:W-:Y:S01]  /*9c80*/  UIADD3 UR4, UR44, 0x20400, URZ ;  /* 0x000204002c047890 */ /* 0x000fe2000fffe03f */
[----:B------:R-:W1:Y:S01]  /*9c90*/  S2R R56, SR_TID.X ;  /* 0x0000000000387919 */ /* 0x000e620000002100 */
[----:B------:R-:W-:Y:S01]  /*9ca0*/  UIADD3 UR8, UR44, 0x400, URZ ;  /* 0x000004002c087890 */ /* 0x000fe2000fffe03f */
[----:B------:R-:W-:Y:S01]  /*9cb0*/  IMAD.MOV.U32 R15, RZ, RZ, 0x40000040 ;  /* 0x40000040ff0f7424 */ /* 0x000fe200078e00ff */
[----:B------:R-:W-:Y:S01]  /*9cc0*/  USHF.R.U32.HI UR6, URZ, 0x4, UR6 ;  /* 0x000000043f067899 */ /* 0x000fe20008011606 */
[----:B--2---:R-:W-:Y:S01]  /*9cd0*/  IMAD.MOV.U32 R7, RZ, RZ, 0x40000040 ;  /* 0x40000040ff077424 */ /* 0x004fe200078e00ff */
[----:B------:R-:W-:Y:S01]  /*9ce0*/  USHF.R.U32.HI UR4, URZ, 0x4, UR4 ;  /* 0x000000043f047899 */ /* 0x000fe20008011604 */
[C---:B------:R-:W-:Y:S01]  /*9cf0*/  IADD3 R42, P5, R2.reuse, 0x88, RZ ;  /* 0x00000088022a7810 */ /* 0x040fe20007fbe0ff */
[----:B------:R-:W-:Y:S01]  /*9d00*/  USHF.R.U32.HI UR7, URZ, 0x4, UR8 ;  /* 0x000000043f077899 */ /* 0x000fe20008011608 */
[----:B------:R-:W-:Y:S01]  /*9d10*/  IMAD.MOV.U32 R8, RZ, RZ, 0x1 ;  /* 0x00000001ff087424 */ /* 0x000fe200078e00ff */
[----:B------:R-:W-:Y:S01]  /*9d20*/  ULOP3.LUT UR6, UR6, 0x3fff, URZ, 0xc0, !UPT ;  /* 0x00003fff06067892 */ /* 0x000fe2000f8ec03f */
[----:B------:R-:W-:Y:S01]  /*9d30*/  IMAD.MOV.U32 R9, RZ, RZ, RZ ;  /* 0x000000ffff097224 */ /* 0x000fe200078e00ff */
[----:B------:R-:W-:Y:S01]  /*9d40*/  ULOP3.LUT UR4, UR4, 0x3fff, URZ, 0xc0, !UPT ;  /* 0x00003fff04047892 */ /* 0x000fe2000f8ec03f */
[----:B------:R-:W-:Y:S01]  /*9d50*/  IMAD.X R55, RZ, RZ, R18, P5 ;  /* 0x000000ffff377224 */ /* 0x000fe200028e0612 */
[----:B------:R-:W-:Y:S01]  /*9d60*/  UIADD3 UR9, UP0, UR38, 0x38400, URZ ;  /* 0x0003840026097890 */ /* 0x000fe2000ff1e03f */
[----:B------:R-:W-:Y:S01]  /*9d70*/  IMAD.MOV.U32 R10, RZ, RZ, 0x1 ;  /* 0x00000001ff0a7424 */ /* 0x000fe200078e00ff */
[----:B------:R-:W-:Y:S01]  /*9d80*/  ULOP3.LUT UR7, UR7, 0x3fff, URZ, 0xc0, !UPT ;  /* 0x00003fff07077892 */ /* 0x000fe2000f8ec03f */
[----:B------:R-:W-:Y:S01]  /*9d90*/  IMAD.MOV.U32 R11, RZ, RZ, RZ ;  /* 0x000000ffff0b7224 */ /* 0x000fe200078e00ff */
[----:B------:R-:W-:Y:S01]  /*9da0*/  ULOP3.LUT UR6, UR6, 0x10000, URZ, 0xfc, !UPT ;  /* 0x0001000006067892 */ /* 0x000fe2000f8efc3f */
[----:B------:R-:W-:Y:S01]  /*9db0*/  IADD3 R46, P1, R2, 0x98, RZ ;  /* 0x00000098022e7810 */ /* 0x000fe20007f3e0ff */
[----:B------:R-:W-:Y:S01]  /*9dc0*/  ULOP3.LUT UR4, UR4, 0x10000, URZ, 0xfc, !UPT ;  /* 0x0001000004047892 */ /* 0x000fe2000f8efc3f */
[C---:B0-----:R-:W-:Y:S01]  /*9dd0*/  LEA.HI R3, R0.reuse, R0, RZ, 0x1 ;  /* 0x0000000000037211 */ /* 0x041fe200078f08ff */
[----:B------:R-:W-:Y:S01]  /*9de0*/  UIADD3.X UR10, URZ, UR39, URZ, UP0, !UPT ;  /* 0x000000273f0a7290 */ /* 0x000fe200087fe43f */
[----:B------:R-:W-:Y:S01]  /*9df0*/  IMAD.U32 R4, RZ, RZ, UR9 ;  /* 0x00000009ff047e24 */ /* 0x000fe2000f8e00ff */
[----:B------:R-:W-:Y:S01]  /*9e00*/  ULOP3.LUT UR7, UR7, 0x10000, URZ, 0xfc, !UPT ;  /* 0x0001000007077892 */ /* 0x000fe2000f8efc3f */
[----:B------:R-:W-:Y:S01]  /*9e10*/  LOP3.LUT R3, R3, 0x6, RZ, 0xc0, !PT ;  /* 0x0000000603037812 */ /* 0x000fe200078ec0ff */
[----:B------:R-:W-:Y:S01]  /*9e20*/  IMAD.U32 R6, RZ, RZ, UR4 ;  /* 0x00000004ff067e24 */ /* 0x000fe2000f8e00ff */
[----:B------:R-:W-:Y:S01]  /*9e30*/  UIADD3 UR4, UR44, 0x36400, URZ ;  /* 0x000364002c047890 */ /* 0x000fe2000fffe03f */
[----:B------:R-:W-:Y:S01]  /*9e40*/  IMAD.U32 R5, RZ, RZ, UR10 ;  /* 0x0000000aff057e24 */ /* 0x000fe2000f8e00ff */
[----:B------:R-:W-:Y:S01]  /*9e50*/  UIADD3 UR5, UR44, 0x22400, URZ ;  /* 0x000224002c057890 */ /* 0x000fe2000fffe03f */
[----:B------:R-:W-:Y:S01]  /*9e60*/  IMAD.IADD R0, R0, 0x1, -R3 ;  /* 0x0000000100007824 */ /* 0x000fe200078e0a03 */
[----:B------:R-:W-:Y:S01]  /*9e70*/  ULOP3.LUT UP0, URZ, UR4, 0x3ff, URZ, 0xc0, !UPT ;  /* 0x000003ff043f7892 */ /* 0x000fe2000f80c03f */
[----:B------:R-:W-:Y:S01]  /*9e80*/  IMAD.U32 R3, RZ, RZ, UR6 ;  /* 0x00000006ff037e24 */ /* 0x000fe2000f8e00ff */
[----:B------:R-:W-:Y:S01]  /*9e90*/  USHF.R.U32.HI UR5, URZ, 0x4, UR5 ;  /* 0x000000043f057899 */ /* 0x000fe20008011605 */
[----:B-1----:R-:W-:Y:S01]  /*9ea0*/  VIADD R12, R56, 0xffffff80 ;  /* 0xffffff80380c7836 */ /* 0x002fe20000000000 */
[----:B------:R-:W-:Y:S01]  /*9eb0*/  LEA R0, R0, UR8, 0xf ;  /* 0x0000000800007c11 */ /* 0x000fe2000f8e78ff */
[----:B------:R-:W-:Y:S01]  /*9ec0*/  IMAD.U32 R14, RZ, RZ, UR7 ;  /* 0x00000007ff0e7e24 */ /* 0x000fe2000f8e00ff */
[----:B------:R-:W-:Y:S01]  /*9ed0*/  STL.64 [R1+0x58], R4 ;  /* 0x0000580401007387 */ /* 0x000fe20000100a00 */
[----:B------:R-:W-:Y:S01]  /*9ee0*/  ULOP3.LUT UR5, UR5, 0x3fff, URZ, 0xc0, !UPT ;  /* 0x00003fff05057892 */ /* 0x000fe2000f8ec03f */
[----:B------:R-:W-:Y:S01]  /*9ef0*/  SHF.R.U32.HI R0, RZ, 0x4, R0 ;  /* 0x00000004ff007819 */ /* 0x000fe20000011600 */
[----:B------:R-:W-:Y:S01]  /*9f00*/  IMAD.X R47, RZ, RZ, R18, P1 ;  /* 0x000000ffff2f7224 */ /* 0x000fe200008e0612 */
[----:B------:R0:W-:Y:S01]  /*9f10*/  STL [R1+0x74], R12 ;  /* 0x0000740c01007387 */ /* 0x0001e20000100800 */
[----:B------:R-:W-:Y:S01]  /*9f20*/  PLOP3.LUT P5, PT, PT, PT, UP0, 0x80, 0x0 ;  /* 0x000000000000781c */ /* 0x000fe20003faf008 */
[----:B------:R-:W-:Y:S01]  /*9f30*/  ULOP3.LUT UR5, UR5, 0x10000, URZ, 0xfc, !UPT ;  /* 0x0001000005057892 */ /* 0x000fe2000f8efc3f */
[----:B------:R-:W-:Y:S01]  /*9f40*/  LOP3.LUT R0, R0, 0x3fff, RZ, 0xc0, !PT ;  /* 0x00003fff00007812 */ /* 0x000fe200078ec0ff */
[----:B------:R-:W-:Y:S01]  /*9f50*/  STL.64 [R1+0x78], R6 ;  /* 0x0000780601007387 */ /* 0x000fe20000100a00 */
[----:B------:R-:W-:-:S02]  /*9f60*/  IADD3 R44, P6, R2, 0x90, RZ ;  /* 0x00000090022c7810 */ /* 0x000fc40007fde0ff */
[----:B------:R-:W-:Y:S01]  /*9f70*/  LOP3.LUT R0, R0, 0x2000000, RZ, 0xfc, !PT ;  /* 0x0200000000007812 */ /* 0x000fe200078efcff */
[----:B------:R1:W-:Y:S01]  /*9f80*/  STL.128 [R1+0x60], R8 ;  /* 0x0000600801007387 */ /* 0x0003e20000100c00 */
[C---:B------:R-:W-:Y:S01]  /*9f90*/  IADD3 R40, P0, R2.reuse, 0x80, RZ ;  /* 0x0000008002287810 */ /* 0x040fe20007f1e0ff */
[----:B0-----:R-:W-:Y:S01]  /*9fa0*/  IMAD.MOV.U32 R12, RZ, RZ, R3 ;  /* 0x000000ffff0c7224 */ /* 0x001fe200078e0003 */
[C---:B------:R-:W-:Y:S01]  /*9fb0*/  IADD3 R35, P4, R2.reuse, 0x78, RZ ;  /* 0x0000007802237810 */ /* 0x040fe20007f9e0ff */
[--C-:B------:R-:W-:Y:S01]  /*9fc0*/  IMAD.X R57, RZ, RZ, R18.reuse, P6 ;  /* 0x000000ffff397224 */ /* 0x100fe200030e0612 */
[C---:B------:R-:W-:Y:S01]  /*9fd0*/  IADD3 R28, P3, R2.reuse, 0x74, RZ ;  /* 0x00000074021c7810 */ /* 0x040fe20007f7e0ff */
[----:B------:R-:W-:Y:S01]  /*9fe0*/  IMAD.MOV.U32 R3, RZ, RZ, R207 ;  /* 0x000000ffff037224 */ /* 0x000fe200078e00cf */
[----:B------:R-:W-:Y:S01]  /*9ff0*/  STL.128 [R1+0x90], R12 ;  /* 0x0000900c01007387 */ /* 0x000fe20000100c00 */
[C---:B------:R-:W-:Y:S01]  /*a000*/  IADD3 R34, P2, R2.reuse, 0x68, RZ ;  /* 0x0000006802227810 */ /* 0x040fe20007f5e0ff */
[--C-:B------:R-:W-:Y:S01]  /*a010*/  IMAD.X R53, RZ, RZ, R18.reuse, P0 ;  /* 0x000000ffff357224 */ /* 0x100fe200000e0612 */
[C---:B------:R-:W-:Y:S01]  /*a020*/  IADD3 R33, P1, R2.reuse, 0x60, RZ ;  /* 0x0000006002217810 */ /* 0x040fe20007f3e0ff */
[--C-:B------:R-:W-:Y:S01]  /*a030*/  IMAD.X R54, RZ, RZ, R18.reuse, P4 ;  /* 0x000000ffff367224 */ /* 0x100fe200020e0612 */
[----:B------:R-:W-:Y:S01]  /*a040*/  IADD3 R24, P6, R2, 0x58, RZ ;  /* 0x0000005802187810 */ /* 0x000fe20007fde0ff */
[----:B------:R-:W-:-:S02]  /*a050*/  IMAD.X R29, RZ, RZ, R18, P3 ;  /* 0x000000ffff1d7224 */ /* 0x000fc400018e0612 */
[----:B------:R-:W-:Y:S02]  /*a060*/  IMAD.X R45, RZ, RZ, R18, P2 ;  /* 0x000000ffff2d7224 */ /* 0x000fe400010e0612 */
[----:B-1----:R-:W-:Y:S02]  /*a070*/  IMAD.U32 R8, RZ, RZ, UR5 ;  /* 0x00000005ff087e24 */ /* 0x002fe4000f8e00ff */
[----:B------:R-:W-:Y:S02]  /*a080*/  IMAD.MOV.U32 R9, RZ, RZ, 0x40000040 ;  /* 0x40000040ff097424 */ /* 0x000fe400078e00ff */
[----:B------:R-:W-:Y:S02]  /*a090*/  IMAD.MOV.U32 R10, RZ, RZ, R0 ;  /* 0x000000ffff0a7224 */ /* 0x000fe400078e0000 */
[----:B------:R-:W-:Y:S02]  /*a0a0*/  IMAD.MOV.U32 R11, RZ, RZ, 0x40000040 ;  /* 0x40000040ff0b7424 */ /* 0x000fe400078e00ff */
[----:B------:R-:W-:-:S02]  /*a0b0*/  IMAD.MOV.U32 R0, RZ, RZ, R206 ;  /* 0x000000ffff007224 */ /* 0x000fc400078e00ce */
[--C-:B------:R-:W-:Y:S01]  /*a0c0*/  IMAD.X R52, RZ, RZ, R18.reuse, P1 ;  /* 0x000000ffff347224 */ /* 0x100fe200008e0612 */
[----:B------:R0:W-:Y:S01]  /*a0d0*/  STL.128 [R1+0x80], R8 ;  /* 0x0000800801007387 */ /* 0x0001e20000100c00 */
[----:B------:R-:W-:Y:S02]  /*a0e0*/  IMAD.X R25, RZ, RZ, R18, P6 ;  /* 0x000000ffff197224 */ /* 0x000fe400030e0612 */
[----:B0-----:R-:W-:Y:S01]  /*a0f0*/  IMAD.MOV.U32 R10, RZ, RZ, R227 ;  /* 0x000000ffff0a7224 */ /* 0x001fe200078e00e3 */
        /* <DEDUP_REMOVED lines=17> */
.L_x_1926:
[----:B------:R-:W2:Y:S02]  /*a210*/  LDL R7, [R1+0x74] ;  /* 0x0000740001077983 */ /* 0x000ea40000100800 */
[----:B--2---:R-:W-:-:S04]  /*a220*/  SHF.R.S32.HI R0, RZ, 0x1f, R7 ;  /* 0x0000001fff007819 */ /* 0x004fc80000011407 */
[CC--:B------:R-:W-:Y:S02]  /*a230*/  LEA.HI R3, R0.reuse, R7.reuse, RZ, 0x4 ;  /* 0x0000000700037211 */ /* 0x0c0fe400078f20ff */
[----:B------:R-:W-:Y:S02]  /*a240*/  LEA.HI R0, R0, R7, RZ, 0x5 ;  /* 0x0000000700007211 */ /* 0x000fe400078f28ff */
[----:B------:R-:W-:Y:S02]  /*a250*/  SHF.R.S32.HI R4, RZ, 0x4, R3 ;  /* 0x00000004ff047819 */ /* 0x000fe40000011403 */
[----:B------:R-:W-:Y:S02]  /*a260*/  SHF.R.S32.HI R0, RZ, 0x5, R0 ;  /* 0x00000005ff007819 */ /* 0x000fe40000011400 */
[C---:B------:R-:W-:Y:S02]  /*a270*/  LEA.HI R5, R3.reuse, R4, RZ, 0x1 ;  /* 0x0000000403057211 */ /* 0x040fe400078f08ff */
[----:B------:R-:W-:-:S02]  /*a280*/  LOP3.LUT R3, R3, 0xfffffff0, RZ, 0xc0, !PT ;  /* 0xfffffff003037812 */ /* 0x000fc400078ec0ff */
[----:B------:R-:W-:-:S03]  /*a290*/  LOP3.LUT R5, R5, 0x1ffffffe, RZ, 0xc0, !PT ;  /* 0x1ffffffe05057812 */ /* 0x000fc600078ec0ff */
[----:B------:R-:W-:Y:S02]  /*a2a0*/  IMAD.IADD R3, R7, 0x1, -R3 ;  /* 0x0000000107037824 */ /* 0x000fe400078e0a03 */
[----:B------:R-:W-:-:S04]  /*a2b0*/  IMAD.IADD R5, R4, 0x1, -R5 ;  /* 0x0000000104057824 */ /* 0x000fc800078e0a05 */
[----:B------:R-:W-:-:S07]  /*a2c0*/  IMAD.SHL.U32 R10, R5, 0x8, RZ ;  /* 0x00000008050a7824 */ /* 0x000fce00078e00ff */
.L_x_1925:
[----:B------:R-:W2:Y:S01]  /*a2d0*/  LDL R43, [R1+0x1d4] ;  /* 0x0001d400012b7983 */ /* 0x000ea20000100800 */
[----:B------:R-:W-:Y:S01]  /*a2e0*/  SHF.R.S32.HI R4, RZ, 0x1f, R3 ;  /* 0x0000001fff047819 */ /* 0x000fe20000011403 */
[----:B------:R-:W0:Y:S01]  /*a2f0*/  LDC.64 R38, c[0x0][0xad0] ;  /* 0x0002b400ff267b82 */ /* 0x000e220000000a00 */
[----:B------:R-:W-:Y:S01]  /*a300*/  IADD3 R7, P0, R2, 0xfc, RZ ;  /* 0x000000fc02077810 */ /* 0x000fe20007f1e0ff */
[----:B------:R1:W-:Y:S01]  /*a310*/  STL.64 [R1+0xc0], R24 ;  /* 0x0000c01801007387 */ /* 0x0003e20000100a00 */
[----:B------:R-:W-:Y:S01]  /*a320*/  LEA.HI R4, R4, R3, RZ, 0x3 ;  /* 0x0000000304047211 */ /* 0x000fe200078f18ff */
[----:B------:R-:W-:Y:S01]  /*a330*/  IMAD.U32 R14, RZ, RZ, UR38 ;  /* 0x00000026ff0e7e24 */ /* 0x000fe2000f8e00ff */
[----:B------:R-:W-:Y:S01]  /*a340*/  IADD3 R30, P3, R2, 0xa0, RZ ;  /* 0x000000a0021e7810 */ /* 0x000fe20007f7e0ff */
[----:B------:R-:W-:Y:S01]  /*a350*/  IMAD.X R8, RZ, RZ, R18, P0 ;  /* 0x000000ffff087224 */ /* 0x000fe200000e0612 */
[C---:B------:R-:W-:Y:S01]  /*a360*/  LOP3.LUT R6, R4.reuse, 0xfffffff8, RZ, 0xc0, !PT ;  /* 0xfffffff804067812 */ /* 0x040fe200078ec0ff */
[----:B------:R-:W-:Y:S01]  /*a370*/  IMAD.SHL.U32 R4, R4, 0x40, RZ ;  /* 0x0000004004047824 */ /* 0x000fe200078e00ff */
[----:B------:R-:W-:Y:S01]  /*a380*/  IADD3 R50, P2, R2, 0xb0, RZ ;  /* 0x000000b002327810 */ /* 0x000fe20007f5e0ff */
[----:B------:R-:W-:Y:S01]  /*a390*/  IMAD.U32 R15, RZ, RZ, UR39 ;  /* 0x00000027ff0f7e24 */ /* 0x000fe2000f8e00ff */
[----:B------:R-:W-:Y:S01]  /*a3a0*/  STL.64 [R1+0xb0], R22 ;  /* 0x0000b01601007387 */ /* 0x000fe20000100a00 */
[----:B------:R-:W-:Y:S01]  /*a3b0*/  IMAD.IADD R3, R3, 0x1, -R6 ;  /* 0x0000000103037824 */ /* 0x000fe200078e0a06 */
[----:B------:R-:W-:Y:S01]  /*a3c0*/  LOP3.LUT R11, R4, 0xfffffe00, RZ, 0xc0, !PT ;  /* 0xfffffe00040b7812 */ /* 0x000fe200078ec0ff */
[----:B-1----:R-:W1:Y:S01]  /*a3d0*/  LDC R24, c[0x0][0x288] ;  /* 0x0000a200ff187b82 */ /* 0x002e620000000800 */
[----:B------:R-:W-:Y:S01]  /*a3e0*/  IADD3 R6, P1, R2, 0x70, RZ ;  /* 0x0000007002067810 */ /* 0x000fe20007f3e0ff */
[C---:B------:R-:W-:Y:S01]  /*a3f0*/  IMAD.SHL.U32 R5, R3.reuse, 0x40, RZ ;  /* 0x0000004003057824 */ /* 0x040fe200078e00ff */
[----:B------:R-:W-:Y:S01]  /*a400*/  LOP3.LUT P0, RZ, R3, 0x2, RZ, 0xc0, !PT ;  /* 0x0000000203ff7812 */ /* 0x000fe2000780c0ff */
[----:B------:R-:W-:Y:S01]  /*a410*/  IMAD R0, R0, 0x400, R11 ;  /* 0x0000040000007824 */ /* 0x000fe200078e020b */
[----:B------:R-:W-:Y:S01]  /*a420*/  STL.U8 [R1+0xc8], RZ ;  /* 0x0000c8ff01007387 */ /* 0x000fe20000100000 */
[----:B------:R-:W-:Y:S01]  /*a430*/  IMAD.X R13, RZ, RZ, R18, P1 ;  /* 0x000000ffff0d7224 */ /* 0x000fe200008e0612 */
[----:B------:R-:W-:Y:S01]  /*a440*/  LOP3.LUT R5, R5, 0x1c0, RZ, 0xc0, !PT ;  /* 0x000001c005057812 */ /* 0x000fe200078ec0ff */
[----:B------:R-:W-:Y:S01]  /*a450*/  IMAD.MOV.U32 R12, RZ, RZ, 0x10 ;  /* 0x00000010ff0c7424 */ /* 0x000fe200078e00ff */
[----:B------:R-:W-:Y:S01]  /*a460*/  LOP3.LUT P1, RZ, R3, 0x4, RZ, 0xc0, !PT ;  /* 0x0000000403ff7812 */ /* 0x000fe2000782c0ff */
[----:B0-----:R-:W-:Y:S01]  /*a470*/  IMAD.MOV.U32 R26, RZ, RZ, R39 ;  /* 0x000000ffff1a7224 */ /* 0x001fe200078e0027 */
[----:B------:R-:W-:Y:S01]  /*a480*/  LOP3.LUT R9, R5, 0x8, R10, 0xf8, !PT ;  /* 0x0000000805097812 */ /* 0x000fe200078ef80a */
[----:B------:R-:W-:Y:S01]  /*a490*/  IMAD.X R31, RZ, RZ, R18, P3 ;  /* 0x000000ffff1f7224 */ /* 0x000fe200018e0612 */
[----:B------:R-:W-:Y:S01]  /*a4a0*/  SHF.R.U32.HI R4, RZ, 0x3, R5 ;  /* 0x00000003ff047819 */ /* 0x000fe20000011605 */
[----:B------:R-:W-:Y:S01]  /*a4b0*/  IMAD.MOV.U32 R5, RZ, RZ, R8 ;  /* 0x000000ffff057224 */ /* 0x000fe200078e0008 */
[----:B------:R-:W0:Y:S01]  /*a4c0*/  LDC.64 R10, c[0x0][0xae0] ;  /* 0x0002b800ff0a7b82 */ /* 0x000e220000000a00 */
[----:B------:R-:W-:Y:S01]  /*a4d0*/  SEL R12, R12, 0xfffffff0, !P0 ;  /* 0xfffffff00c0c7807 */ /* 0x000fe20004000000 */
[----:B------:R-:W-:Y:S01]  /*a4e0*/  IMAD.X R51, RZ, RZ, R18, P2 ;  /* 0x000000ffff337224 */ /* 0x000fe200010e0612 */
[----:B------:R-:W-:Y:S01]  /*a4f0*/  LOP3.LUT R9, R9, R4, RZ, 0x3c, !PT ;  /* 0x0000000409097212 */ /* 0x000fe200078e3cff */
[----:B------:R-:W-:Y:S01]  /*a500*/  IMAD.MOV.U32 R4, RZ, RZ, R7 ;  /* 0x000000ffff047224 */ /* 0x000fe200078e0007 */
[----:B------:R-:W-:Y:S01]  /*a510*/  STL.128 [R1+0x110], R28 ;  /* 0x0001101c01007387 */ /* 0x000fe20000100c00 */
[----:B------:R-:W-:Y:S01]  /*a520*/  IMAD.MOV.U32 R7, RZ, RZ, R13 ;  /* 0x000000ffff077224 */ /* 0x000fe200078e000d */
[----:B------:R-:W-:Y:S01]  /*a530*/  BSSY B0, `(.L_x_1927) ;  /* 0x0000021000007945 */ /* 0x000fe20003800000 */
[----:B------:R-:W-:Y:S01]  /*a540*/  IMAD.IADD R3, R0, 0x1, R9 ;  /* 0x0000000100037824 */ /* 0x000fe200078e0209 */
[----:B------:R-:W-:Y:S01]  /*a550*/  STL.64 [R1+0xb8], R50 ;  /* 0x0000b83201007387 */ /* 0x000fe20000100a00 */
[----:B------:R-:W3:Y:S01]  /*a560*/  LDC.64 R8, c[0x0][0xad8] ;  /* 0x0002b600ff087b82 */ /* 0x000ee20000000a00 */
[----:B------:R-:W-:-:S02]  /*a570*/  IMAD.MOV.U32 R13, RZ, RZ, 0x20 ;  /* 0x00000020ff0d7424 */ /* 0x000fc400078e00ff */
[----:B------:R4:W-:Y:S01]  /*a580*/  STL.128 [R1+0x100], R4 ;  /* 0x0001000401007387 */ /* 0x0009e20000100c00 */
[----:B------:R-:W-:Y:S02]  /*a590*/  IMAD.WIDE.U32 R20, R3, 0x2, R14 ;  /* 0x0000000203147825 */ /* 0x000fe400078e000e */
[----:B------:R-:W-:Y:S01]  /*a5a0*/  SEL R13, R13, 0xffffffe0, !P1 ;  /* 0xffffffe00d0d7807 */ /* 0x000fe20004800000 */
[----:B------:R0:W-:Y:S01]  /*a5b0*/  STL.U8 [R1+0x120], RZ ;  /* 0x000120ff01007387 */ /* 0x0001e20000100000 */
[----:B------:R-:W-:Y:S01]  /*a5c0*/  IMAD.U32 R25, RZ, RZ, UR47 ;  /* 0x0000002fff197e24 */ /* 0x000fe2000f8e00ff */
[----:B------:R-:W-:Y:S01]  /*a5d0*/  IADD3 R20, P0, R20, 0x36400, RZ ;  /* 0x0003640014147810 */ /* 0x000fe20007f1e0ff */
[----:B------:R-:W-:Y:S01]  /*a5e0*/  IMAD.MOV.U32 R36, RZ, RZ, RZ ;  /* 0x000000ffff247224 */ /* 0x000fe200078e00ff */
[----:B------:R0:W-:Y:S01]  /*a5f0*/  STL.64 [R1+0xa0], R12 ;  /* 0x0000a00c01007387 */ /* 0x0001e20000100a00 */
[----:B------:R-:W-:Y:S02]  /*a600*/  VIADD R191, R56, 0xffffff80 ;  /* 0xffffff8038bf7836 */ /* 0x000fe40000000000 */
[----:B------:R-:W-:-:S02]  /*a610*/  IMAD.X R21, RZ, RZ, R21, P0 ;  /* 0x000000ffff157224 */ /* 0x000fc400000e0615 */
[----:B0-----:R-:W-:Y:S01]  /*a620*/  IMAD.MOV.U32 R39, RZ, RZ, R11 ;  /* 0x000000ffff277224 */ /* 0x001fe200078e000b */
[----:B------:R0:W-:Y:S01]  /*a630*/  STL [R1+0xcc], R191 ;  /* 0x0000ccbf01007387 */ /* 0x0001e20000100800 */
[----:B----4-:R-:W4:Y:S01]  /*a640*/  LDC R6, c[0x0][0x450] ;  /* 0x00011400ff067b82 */ /* 0x010f220000000800 */
[----:B------:R-:W-:Y:S02]  /*a650*/  IMAD.MOV.U32 R7, RZ, RZ, R38 ;  /* 0x000000ffff077224 */ /* 0x000fe400078e0026 */
[----:B------:R0:W-:Y:S01]  /*a660*/  STL.64 [R1+0xa8], R20 ;  /* 0x0000a81401007387 */ /* 0x0001e20000100a00 */
[----:B------:R-:W-:Y:S02]  /*a670*/  IMAD.MOV.U32 R38, RZ, RZ, R10 ;  /* 0x000000ffff267224 */ /* 0x000fe400078e000a */
[----:B---3--:R-:W-:Y:S02]  /*a680*/  IMAD.MOV.U32 R27, RZ, RZ, R8 ;  /* 0x000000ffff1b7224 */ /* 0x008fe400078e0008 */
[----:B------:R-:W-:Y:S01]  /*a690*/  IMAD.MOV.U32 R37, RZ, RZ, R9 ;  /* 0x000000ffff257224 */ /* 0x000fe200078e0009 */
[----:B------:R-:W4:Y:S02]  /*a6a0*/  LDC.64 R4, c[0x0][0x448] ;  /* 0x00011200ff047b82 */ /* 0x000f240000000a00 */
[----:B-1----:R0:W-:Y:S04]  /*a6b0*/  STL.128 [R1+0xd0], R24 ;  /* 0x0000d01801007387 */ /* 0x0021e80000100c00 */
[----:B------:R0:W-:Y:S04]  /*a6c0*/  STL.128 [R1+0xe0], R36 ;  /* 0x0000e02401007387 */ /* 0x0001e80000100c00 */
[----:B----4-:R0:W-:Y:S01]  /*a6d0*/  STL.128 [R1+0xf0], R4 ;  /* 0x0000f00401007387 */ /* 0x0101e20000100c00 */
[----:B--2---:R-:W-:-:S04]  /*a6e0*/  LEA.HI R0, R43, R43, RZ, 0x1 ;  /* 0x0000002b2b007211 */ /* 0x004fc800078f08ff */
[----:B------:R-:W-:-:S05]  /*a6f0*/  LOP3.LUT R0, R0, 0xfffffffe, RZ, 0xc0, !PT ;  /* 0xfffffffe00007812 */ /* 0x000fca00078ec0ff */
[----:B------:R-:W-:-:S05]  /*a700*/  IMAD.IADD R0, R43, 0x1, -R0 ;  /* 0x000000012b007824 */ /* 0x000fca00078e0a00 */
[----:B------:R-:W-:-:S04]  /*a710*/  SHF.L.U32 R0, R0, 0x1f, RZ ;  /* 0x0000001f00007819 */ /* 0x000fc800000006ff */
[----:B------:R-:W1:Y:S02]  /*a720*/  SYNCS.PHASECHK.TRANS64.TRYWAIT P0, [UR44+0x38800], R0 ;  /* 0x03880000ff0075a7 */ /* 0x000e64000800016c */
[----:B01----:R-:W-:Y:S05]  /*a730*/  @!P0 BRA `(.L_x_1928) ;  /* 0x000001f800248947 */ /* 0x003fea0003800000 */
.L_x_2113:
[----:B------:R-:W-:Y:S05]  /*a740*/  BSYNC B0 ;  /* 0x0000000000007941 */ /* 0x000fea0003800000 */
.L_x_1927:
[----:B------:R-:W2:Y:S04]  /*a750*/  LDL R30, [R1] ;  /* 0x00000000011e7983 */ /* 0x000ea80000100800 */
[----:B------:R1:W5:Y:S01]  /*a760*/  LDL.64 R20, [R1+0x1c8] ;  /* 0x0001c80001147983 */ /* 0x0003620000100a00 */
[C---:B------:R-:W-:Y:S01]  /*a770*/  IADD3 R26, P0, R2.reuse, 0xc8, RZ ;  /* 0x000000c8021a7810 */ /* 0x040fe20007f1e0ff */
[----:B------:R-:W-:Y:S01]  /*a780*/  IMAD.MOV.U32 R24, RZ, RZ, R33 ;  /* 0x000000ffff187224 */ /* 0x000fe200078e0021 */
[C---:B------:R-:W-:Y:S01]  /*a790*/  IADD3 R4, P1, R2.reuse, 0x100, RZ ;  /* 0x0000010002047810 */ /* 0x040fe20007f3e0ff */
[----:B------:R-:W-:Y:S01]  /*a7a0*/  IMAD.MOV.U32 R25, RZ, RZ, R52 ;  /* 0x000000ffff197224 */ /* 0x000fe200078e0034 */
[----:B------:R-:W-:Y:S01]  /*a7b0*/  STL.64 [R1+0x128], R202 ;  /* 0x000128ca01007387 */ /* 0x000fe20000100a00 */
[----:B------:R-:W-:Y:S01]  /*a7c0*/  IMAD.X R27, RZ, RZ, R18, P0 ;  /* 0x000000ffff1b7224 */ /* 0x000fe200000e0612 */
[----:B0-----:R-:W-:Y:S01]  /*a7d0*/  IADD3 R0, P0, R2, 0x3e0, RZ ;  /* 0x000003e002007810 */ /* 0x001fe20007f1e0ff */
[----:B------:R-:W-:Y:S01]  /*a7e0*/  IMAD.MOV.U32 R12, RZ, RZ, R40 ;  /* 0x000000ffff0c7224 */ /* 0x000fe200078e0028 */
[----:B------:R-:W-:Y:S01]  /*a7f0*/  BSSY B0, `(.L_x_1929) ;  /* 0x0000035000007945 */ /* 0x000fe20003800000 */
[----:B------:R-:W-:Y:S01]  /*a800*/  IMAD.MOV.U32 R13, RZ, RZ, R53 ;  /* 0x000000ffff0d7224 */ /* 0x000fe200078e0035 */
[----:B------:R0:W-:Y:S01]  /*a810*/  STL.128 [R1+0x130], R24 ;  /* 0x0001301801007387 */ /* 0x0001e20000100c00 */
[----:B------:R-:W-:-:S02]  /*a820*/  IMAD.X R3, RZ, RZ, R18, P0 ;  /* 0x000000ffff037224 */ /* 0x000fc400000e0612 */
[----:B------:R-:W-:Y:S01]  /*a830*/  IMAD.X R7, RZ, RZ, R18, P1 ;  /* 0x000000ffff077224 */ /* 0x000fe200008e0612 */
[----:B------:R3:W-:Y:S01]  /*a840*/  STL.128 [R1+0x150], R12 ;  /* 0x0001500c01007387 */ /* 0x0007e20000100c00 */
[----:B------:R-:W-:Y:S01]  /*a850*/  IADD3 R28, P1, R2, 0x120, RZ ;  /* 0x00000120021c7810 */ /* 0x000fe20007f3e0ff */
[----:B------:R-:W-:-:S04]  /*a860*/  IMAD.MOV.U32 R43, RZ, RZ, R55 ;  /* 0x000000ffff2b7224 */ /* 0x000fc800078e0037 */
[----:B------:R-:W-:-:S05]  /*a870*/  IMAD.X R29, RZ, RZ, R18, P1 ;  /* 0x000000ffff1d7224 */ /* 0x000fca00008e0612 */
[----:B------:R-:W-:Y:S01]  /*a880*/  STL.64 [R1+0x1c0], R28 ;  /* 0x0001c01c01007387 */ /* 0x000fe20000100a00 */
[----:B0-----:R-:W-:Y:S02]  /*a890*/  IMAD.MOV.U32 R26, RZ, RZ, R35 ;  /* 0x000000ffff1a7224 */ /* 0x001fe400078e0023 */
[----:B------:R-:W-:Y:S02]  /*a8a0*/  IMAD.MOV.U32 R27, RZ, RZ, R54 ;  /* 0x000000ffff1b7224 */ /* 0x000fe400078e0036 */
[----:B------:R-:W-:Y:S01]  /*a8b0*/  IMAD.MOV.U32 R24, RZ, RZ, R2 ;  /* 0x000000ffff187224 */ /* 0x000fe200078e0002 */
[C---:B---3--:R-:W-:Y:S01]  /*a8c0*/  IADD3 R14, P0, R2.reuse, 0x1e0, RZ ;  /* 0x000001e0020e7810 */ /* 0x048fe20007f1e0ff */
[----:B------:R-:W-:Y:S01]  /*a8d0*/  IMAD.MOV.U32 R25, RZ, RZ, R18 ;  /* 0x000000ffff197224 */ /* 0x000fe200078e0012 */
[----:B------:R-:W-:-:S03]  /*a8e0*/  IADD3 R12, P2, R2, 0x108, RZ ;  /* 0x00000108020c7810 */ /* 0x000fc60007f5e0ff */
[--C-:B------:R-:W-:Y:S01]  /*a8f0*/  IMAD.X R15, RZ, RZ, R18.reuse, P0 ;  /* 0x000000ffff0f7224 */ /* 0x100fe200000e0612 */
[----:B------:R0:W-:Y:S01]  /*a900*/  STL.128 [R1+0x140], R24 ;  /* 0x0001401801007387 */ /* 0x0001e20000100c00 */
[----:B------:R-:W-:Y:S02]  /*a910*/  IMAD.X R13, RZ, RZ, R18, P2 ;  /* 0x000000ffff0d7224 */ /* 0x000fe400010e0612 */
[----:B------:R-:W-:Y:S02]  /*a920*/  IMAD.MOV.U32 R40, RZ, RZ, R14 ;  /* 0x000000ffff287224 */ /* 0x000fe400078e000e */
[----:B0-----:R-:W-:Y:S02]  /*a930*/  IMAD.MOV.U32 R26, RZ, RZ, R48 ;  /* 0x000000ffff1a7224 */ /* 0x001fe400078e0030 */
[----:B------:R-:W-:Y:S02]  /*a940*/  IMAD.MOV.U32 R27, RZ, RZ, R49 ;  /* 0x000000ffff1b7224 */ /* 0x000fe400078e0031 */
[----:B------:R-:W-:-:S02]  /*a950*/  IMAD.MOV.U32 R24, RZ, RZ, R204 ;  /* 0x000000ffff187224 */ /* 0x000fc400078e00cc */
[----:B------:R-:W-:-:S05]  /*a960*/  IMAD.MOV.U32 R25, RZ, RZ, R199 ;  /* 0x000000ffff197224 */ /* 0x000fca00078e00c7 */
[----:B------:R0:W-:Y:S02]  /*a970*/  STL.128 [R1+0x160], R24 ;  /* 0x0001601801007387 */ /* 0x0001e40000100c00 */
[----:B0-----:R-:W-:Y:S02]  /*a980*/  IMAD.MOV.U32 R24, RZ, RZ, R34 ;  /* 0x000000ffff187224 */ /* 0x001fe400078e0022 */
[----:B------:R-:W-:Y:S02]  /*a990*/  IMAD.MOV.U32 R25, RZ, RZ, R45 ;  /* 0x000000ffff197224 */ /* 0x000fe400078e002d */
[----:B------:R-:W-:Y:S02]  /*a9a0*/  IMAD.MOV.U32 R26, RZ, RZ, R44 ;  /* 0x000000ffff1a7224 */ /* 0x000fe400078e002c */
[----:B------:R-:W-:-:S05]  /*a9b0*/  IMAD.MOV.U32 R27, RZ, RZ, R57 ;  /* 0x000000ffff1b7224 */ /* 0x000fca00078e0039 */
[----:B------:R0:W-:Y:S02]  /*a9c0*/  STL.128 [R1+0x170], R24 ;  /* 0x0001701801007387 */ /* 0x0001e40000100c00 */
[----:B0-----:R-:W-:Y:S02]  /*a9d0*/  IMAD.MOV.U32 R24, RZ, RZ, R46 ;  /* 0x000000ffff187224 */ /* 0x001fe400078e002e */
[----:B------:R-:W-:Y:S02]  /*a9e0*/  IMAD.MOV.U32 R25, RZ, RZ, R47 ;  /* 0x000000ffff197224 */ /* 0x000fe400078e002f */
[----:B------:R-:W-:Y:S01]  /*a9f0*/  IMAD.MOV.U32 R26, RZ, RZ, R0 ;  /* 0x000000ffff1a7224 */ /* 0x000fe200078e0000 */
[----:B------:R-:W-:Y:S01]  /*aa00*/  IADD3 R0, P3, R2, 0xb8, RZ ;  /* 0x000000b802007810 */ /* 0x000fe20007f7e0ff */
[----:B------:R-:W-:-:S04]  /*aa10*/  IMAD.MOV.U32 R27, RZ, RZ, R3 ;  /* 0x000000ffff1b7224 */ /* 0x000fc800078e0003 */
[----:B------:R-:W-:Y:S01]  /*aa20*/  IMAD.X R3, RZ, RZ, R18, P3 ;  /* 0x000000ffff037224 */ /* 0x000fe200018e0612 */
[----:B------:R0:W-:Y:S02]  /*aa30*/  STL.128 [R1+0x180], R24 ;  /* 0x0001801801007387 */ /* 0x0001e40000100c00 */
[----:B0-----:R-:W-:Y:S02]  /*aa40*/  IMAD.MOV.U32 R26, RZ, RZ, R32 ;  /* 0x000000ffff1a7224 */ /* 0x001fe400078e0020 */
[----:B------:R-:W-:Y:S02]  /*aa50*/  IMAD.MOV.U32 R27, RZ, RZ, R41 ;  /* 0x000000ffff1b7224 */ /* 0x000fe400078e0029 */
[----:B------:R-:W-:Y:S02]  /*aa60*/  IMAD.MOV.U32 R24, RZ, RZ, R4 ;  /* 0x000000ffff187224 */ /* 0x000fe400078e0004 */
[----:B------:R-:W-:Y:S02]  /*aa70*/  IMAD.MOV.U32 R25, RZ, RZ, R7 ;  /* 0x000000ffff197224 */ /* 0x000fe400078e0007 */
[----:B------:R-:W-:-:S03]  /*aa80*/  IMAD.MOV.U32 R41, RZ, RZ, R15 ;  /* 0x000000ffff297224 */ /* 0x000fc600078e000f */
[----:B------:R0:W-:Y:S04]  /*aa90*/  STL.128 [R1+0x190], R24 ;  /* 0x0001901801007387 */ /* 0x0001e80000100c00 */
[----:B------:R1:W-:Y:S01]  /*aaa0*/  STL.128 [R1+0x1b0], R40 ;  /* 0x0001b02801007387 */ /* 0x0003e20000100c00 */
[----:B0-----:R-:W-:Y:S02]  /*aab0*/  IMAD.MOV.U32 R24, RZ, RZ, R0 ;  /* 0x000000ffff187224 */ /* 0x001fe400078e0000 */
[----:B------:R-:W-:Y:S02]  /*aac0*/  IMAD.MOV.U32 R25, RZ, RZ, R3 ;  /* 0x000000ffff197224 */ /* 0x000fe400078e0003 */
[----:B------:R-:W-:Y:S02]  /*aad0*/  IMAD.MOV.U32 R26, RZ, RZ, R12 ;  /* 0x000000ffff1a7224 */ /* 0x000fe400078e000c */
[----:B------:R-:W-:-:S05]  /*aae0*/  IMAD.MOV.U32 R27, RZ, RZ, R13 ;  /* 0x000000ffff1b7224 */ /* 0x000fca00078e000d */
[----:B------:R1:W-:Y:S01]  /*aaf0*/  STL.128 [R1+0x1a0], R24 ;  /* 0x0001a01801007387 */ /* 0x0003e20000100c00 */
[----:B--2---:R-:W-:-:S04]  /*ab00*/  LOP3.LUT R0, R30, 0x1, RZ, 0xfc, !PT ;  /* 0x000000011e007812 */ /* 0x004fc800078efcff */
[----:B------:R-:W-:-:S13]  /*ab10*/  ISETP.NE.AND P1, PT, R0, 0x3, PT ;  /* 0x000000030000780c */ /* 0x000fda0003f25270 */
[----:B-1----:R-:W-:Y:S05]  /*ab20*/  @!P1 BRA `(.L_x_1930) ;  /* 0x0000000000049947 */ /* 0x002fea0003800000 */
[----:B------:R-:W-:Y:S01]  /*ab30*/  BPT.TRAP 0x1 ;  /* 0x000000040000795c */ /* 0x000fe20000300000 */
.L_x_1930:
[----:B------:R-:W-:Y:S05]  /*ab40*/  BSYNC B0 ;  /* 0x0000000000007941 */ /* 0x000fea0003800000 */
.L_x_1929:
[----:B------:R-:W2:Y:S01]  /*ab50*/  LDL.64 R12, [R1+0x18] ;  /* 0x00001800010c7983 */ /* 0x000ea20000100a00 */
[----:B-----5:R-:W-:Y:S01]  /*ab60*/  SHF.L.U32 R21, R21, 0x1f, RZ ;  /* 0x0000001f15157819 */ /* 0x020fe200000006ff */
[----:B------:R-:W-:Y:S01]  /*ab70*/  BSSY B0, `(.L_x_1931) ;  /* 0x0000006000007945 */ /* 0x000fe20003800000 */
[----:B--2---:R-:W-:-:S05]  /*ab80*/  MOV R3, R12 ;  /* 0x0000000c00037202 */ /* 0x004fca0000000f00 */
[----:B------:R-:W-:-:S04]  /*ab90*/  IMAD R20, R20, 0x8, R3 ;  /* 0x0000000814147824 */ /* 0x000fc800078e0203 */
[----:B------:R0:W1:Y:S01]  /*aba0*/  SYNCS.PHASECHK.TRANS64.TRYWAIT P0, [R20+URZ], R21 ;  /* 0x00000015140075a7 */ /* 0x000062000800017f */
[----:B------:R-:W-:Y:S05]  /*abb0*/  @!P1 BRA `(.L_x_1932) ;  /* 0x0000000000049947 */ /* 0x000fea0003800000 */
[----:B------:R-:W-:Y:S01]  /*abc0*/  BPT.TRAP 0x1 ;  /* 0x000000040000795c */ /* 0x000fe20000300000 */
.L_x_1932:
[----:B------:R-:W-:Y:S05]  /*abd0*/  BSYNC B0 ;  /* 0x0000000000007941 */ /* 0x000fea0003800000 */
.L_x_1931:
[----:B------:R-:W-:Y:S04]  /*abe0*/  BSSY B0, `(.L_x_1933) ;  /* 0x0000004000007945 */ /* 0x000fe80003800000 */
[----:B-1----:R-:W-:Y:S05]  /*abf0*/  @P0 BRA `(.L_x_1934) ;  /* 0x0000000000080947 */ /* 0x002fea0003800000 */
[----:B------:R-:W1:Y:S02]  /*ac00*/  SYNCS.PHASECHK.TRANS64.TRYWAIT P0, [R20+URZ], R21 ;  /* 0x00000015140075a7 */ /* 0x000e64000800017f */
[----:B-1----:R-:W-:Y:S05]  /*ac10*/  @!P0 BRA `(.L_x_1935) ;  /* 0x000001f400048947 */ /* 0x002fea0003800000 */
.L_x_1934:
[----:B------:R-:W-:Y:S05]  /*ac20*/  BSYNC B0 ;  /* 0x0000000000007941 */ /* 0x000fea0003800000 */
.L_x_1933:
[----:B------:R-:W2:Y:S04]  /*ac30*/  LDL R7, [R1+0x1c8] ;  /* 0x0001c80001077983 */ /* 0x000ea80000100800 */
[----:B------:R-:W2:Y:S01]  /*ac40*/  LDL.64 R12, [R1+0x80] ;  /* 0x00008000010c7983 */ /* 0x000ea20000100a00 */
[----:B------:R-:W-:Y:S05]  /*ac50*/  WARPSYNC.ALL ;  /* 0x0000000000007948 */ /* 0x000fea0003800000 */
[----:B01----:R-:W3:Y:S04]  /*ac60*/  LDL.64 R20, [R1+0x78] ;  /* 0x0000780001147983 */ /* 0x003ee80000100a00 */
[----:B------:R-:W4:Y:S04]  /*ac70*/  LDL.64 R14, [R1+0x78] ;  /* 0x00007800010e7983 */ /* 0x000f280000100a00 */
[----:B------:R-:W5:Y:S04]  /*ac80*/  LDL.64 R56, [R1+0x78] ;  /* 0x0000780001387983 */ /* 0x000f680000100a00 */
[----:B------:R-:W5:Y:S01]  /*ac90*/  LDL.64 R58, [R1+0x78] ;  /* 0x00007800013a7983 */ /* 0x000f620000100a00 */
[----:B--2---:R-:W-:Y:S01]  /*aca0*/  IMAD R12, R7, 0x200, R12 ;  /* 0x00000200070c7824 */ /* 0x004fe200078e020c */
[----:B------:R-:W-:-:S02]  /*acb0*/  R2UR UR7, R13 ;  /* 0x000000000d0772ca */ /* 0x000fc400000e0000 */
[----:B------:R-:W2:Y:S01]  /*acc0*/  LDL R3, [R1+0x1d4] ;  /* 0x0001d40001037983 */ /* 0x000ea20000100800 */
[----:B------:R-:W-:Y:S01]  /*acd0*/  WARPGROUP.ARRIVE ;  /* 0x00000000000079c5 */ /* 0x000fe20000000000 */
[----:B------:R-:W-:Y:S01]  /*ace0*/  R2UR UR6, R12 ;  /* 0x000000000c0672ca */ /* 0x000fe200000e0000 */
[----:B------:R-:W-:Y:S01]  /*acf0*/  BSSY B0, `(.L_x_1936) ;  /* 0x000002e000007945 */ /* 0x000fe20003800000 */
[----:B------:R0:W-:Y:S01]  /*ad00*/  STL [R1+0x60], RZ ;  /* 0x000060ff01007387 */ /* 0x0001e20000100800 */
[----:B---3--:R-:W-:Y:S01]  /*ad10*/  R2UR UR4, R20 ;  /* 0x00000000140472ca */ /* 0x008fe200000e0000 */
[----:B------:R-:W-:Y:S01]  /*ad20*/  VIADD R20, R12, 0x2 ;  /* 0x000000020c147836 */ /* 0x000fe20000000000 */
[----:B------:R-:W-:Y:S01]  /*ad30*/  R2UR UR5, R21 ;  /* 0x00000000150572ca */ /* 0x000fe200000e0000 */
[----:B------:R-:W-:Y:S02]  /*ad40*/  IMAD.MOV.U32 R21, RZ, RZ, R13 ;  /* 0x000000ffff157224 */ /* 0x000fe400078e000d */
[----:B----4-:R-:W-:-:S02]  /*ad50*/  VIADD R14, R14, 0x2 ;  /* 0x000000020e0e7836 */ /* 0x010fc40000000000 */
[----:B-----5:R-:W-:Y:S02]  /*ad60*/  VIADD R56, R56, 0x4 ;  /* 0x0000000438387836 */ /* 0x020fe40000000000 */
[----:B------:R-:W-:-:S06]  /*ad70*/  VIADD R58, R58, 0x6 ;  /* 0x000000063a3a7836 */ /* 0x000fcc0000000000 */
[----:B------:R-:W-:Y:S01]  /*ad80*/  HGMMA.64x64x16.F32.BF16 R24, gdesc[UR4], RZ, !UPT, gsb0 ;  /* 0x00e00000041879f0 */ /* 0x000fe2000c0018ff */
[----:B------:R-:W-:Y:S02]  /*ad90*/  R2UR UR6, R20 ;  /* 0x00000000140672ca */ /* 0x000fe400000e0000 */
[----:B------:R-:W-:Y:S02]  /*ada0*/  R2UR UR7, R21 ;  /* 0x00000000150772ca */ /* 0x000fe400000e0000 */
[----:B------:R-:W-:Y:S01]  /*adb0*/  R2UR UR4, R14 ;  /* 0x000000000e0472ca */ /* 0x000fe200000e0000 */
[C---:B------:R-:W-:Y:S01]  /*adc0*/  VIADD R14, R12.reuse, 0x4 ;  /* 0x000000040c0e7836 */ /* 0x040fe20000000000 */
[----:B------:R-:W-:Y:S01]  /*add0*/  R2UR UR5, R15 ;  /* 0x000000000f0572ca */ /* 0x000fe200000e0000 */
[----:B------:R-:W-:Y:S01]  /*ade0*/  IMAD.MOV.U32 R15, RZ, RZ, R13 ;  /* 0x000000ffff0f7224 */ /* 0x000fe200078e000d */
[----:B--2---:R-:W-:Y:S01]  /*adf0*/  LEA.HI R0, R3, R3, RZ, 0x1 ;  /* 0x0000000303007211 */ /* 0x004fe200078f08ff */
[----:B------:R-:W-:-:S03]  /*ae00*/  VIADD R12, R12, 0x6 ;  /* 0x000000060c0c7836 */ /* 0x000fc60000000000 */
[----:B------:R-:W-:Y:S01]  /*ae10*/  LOP3.LUT R4, R0, 0xfffffffe, RZ, 0xc0, !PT ;  /* 0xfffffffe00047812 */ /* 0x000fe200078ec0ff */
[----:B------:R-:W-:-:S04]  /*ae20*/  IMAD.MOV.U32 R0, RZ, RZ, 0x1 ;  /* 0x00000001ff007424 */ /* 0x000fc800078e00ff */
[----:B------:R-:W-:Y:S01]  /*ae30*/  IMAD.IADD R3, R3, 0x1, -R4 ;  /* 0x0000000103037824 */ /* 0x000fe200078e0a04 */
[----:B------:R0:W-:Y:S04]  /*ae40*/  STL [R1+0x60], R0 ;  /* 0x0000600001007387 */ /* 0x0001e80000100800 */
[----:B------:R-:W-:Y:S01]  /*ae50*/  SHF.L.U32 R3, R3, 0x1f, RZ ;  /* 0x0000001f03037819 */ /* 0x000fe200000006ff */
[----:B------:R0:W-:Y:S04]  /*ae60*/  STL [R1+0x60], R0 ;  /* 0x0000600001007387 */ /* 0x0001e80000100800 */
[----:B------:R0:W-:Y:S04]  /*ae70*/  STL [R1+0x60], R0 ;  /* 0x0000600001007387 */ /* 0x0001e80000100800 */
[----:B------:R0:W-:Y:S01]  /*ae80*/  STL [R1+0x60], R0 ;  /* 0x0000600001007387 */ /* 0x0001e20000100800 */
[----:B------:R-:W-:-:S02]  /*ae90*/  WARPGROUP.DEPBAR.LE gsb0, 0x0 ;  /* 0x00008000000079c5 */ /* 0x000fc40000010000 */
[----:B------:R-:W-:-:S06]  /*aea0*/  WARPGROUP.ARRIVE ;  /* 0x00000000000079c5 */ /* 0x000fcc0000000000 */
        /* <DEDUP_REMOVED lines=16> */
[----:B------:R-:W1:Y:S02]  /*afb0*/  SYNCS.PHASECHK.TRANS64.TRYWAIT P0, [UR44+0x38810], R3 ;  /* 0x03881003ff0075a7 */ /* 0x000e64000800016c */
[----:B01----:R-:W-:Y:S05]  /*afc0*/  @!P0 BRA `(.L_x_1937) ;  /* 0x000001f0002c8947 */ /* 0x003fea0003800000 */
.L_x_2114:
[----:B------:R-:W-:Y:S05]  /*afd0*/  BSYNC B0 ;  /* 0x0000000000007941 */ /* 0x000fea0003800000 */
.L_x_1936:
[----:B0-----:R-:W2:Y:S04]  /*afe0*/  LDL R3, [R1+0x28] ;  /* 0x0000280001037983 */ /* 0x001ea80000100800 */
[----:B------:R0:W5:Y:S01]  /*aff0*/  LDL.64 R12, [R1+0x1c8] ;  /* 0x0001c800010c7983 */ /* 0x0001620000100a00 */
[----:B------:R-:W-:Y:S01]  /*b000*/  BSSY B0, `(.L_x_1938) ;  /* 0x0000005000007945 */ /* 0x000fe20003800000 */
[----:B--2---:R-:W-:-:S04]  /*b010*/  LOP3.LUT R3, R3, 0x1, RZ, 0xfc, !PT ;  /* 0x0000000103037812 */ /* 0x004fc800078efcff */
[----:B------:R-:W-:-:S13]  /*b020*/  ISETP.NE.AND P1, PT, R3, 0x3, PT ;  /* 0x000000030300780c */ /* 0x000fda0003f25270 */
[----:B0-----:R-:W-:Y:S05]  /*b030*/  @!P1 BRA `(.L_x_1939) ;  /* 0x0000000000049947 */ /* 0x001fea0003800000 */
[----:B------:R-:W-:Y:S01]  /*b040*/  BPT.TRAP 0x1 ;  /* 0x000000040000795c */ /* 0x000fe20000300000 */
.L_x_1939:
[----:B------:R-:W-:Y:S05]  /*b050*/  BSYNC B0 ;  /* 0x0000000000007941 */ /* 0x000fea0003800000 */
.L_x_1938:
        /* <DEDUP_REMOVED lines=8> */
.L_x_1941:
[----:B------:R-:W-:Y:S05]  /*b0e0*/  BSYNC B0 ;  /* 0x0000000000007941 */ /* 0x000fea0003800000 */
.L_x_1940:
[----:B------:R-:W-:Y:S04]  /*b0f0*/  BSSY B0, `(.L_x_1942) ;  /* 0x0000004000007945 */ /* 0x000fe80003800000 */
[----:B-1----:R-:W-:Y:S05]  /*b100*/  @P0 BRA `(.L_x_1943) ;  /* 0x0000000000080947 */ /* 0x002fea0003800000 */
[----:B------:R-:W1:Y:S02]  /*b110*/  SYNCS.PHASECHK.TRANS64.TRYWAIT P0, [R12+URZ], R13 ;  /* 0x0000000d0c0075a7 */ /* 0x000e64000800017f */
[----:B-1----:R-:W-:Y:S05]  /*b120*/  @!P0 BRA `(.L_x_1944) ;  /* 0x000001ec00ec8947 */ /* 0x002fea0003800000 */
.L_x_1943:
[----:B------:R-:W-:Y:S05]  /*b130*/  BSYNC B0 ;  /* 0x0000000000007941 */ /* 0x000fea0003800000 */
.L_x_1942:
[----:B------:R-:W2:Y:S04]  /*b140*/  LDL R4, [R1+0x68] ;  /* 0x0000680001047983 */ /* 0x000ea80000100800 */
[----:B------:R-:W3:Y:S04]  /*b150*/  LDL R3, [R1+0x1c8] ;  /* 0x0001c80001037983 */ /* 0x000ee80000100800 */
[----:B01----:R-:W3:Y:S04]  /*b160*/  LDL.64 R12, [R1+0x98] ;  /* 0x00009800010c7983 */ /* 0x003ee80000100a00 */
[----:B------:R-:W4:Y:S04]  /*b170*/  LDL.64 R14, [R1+0x90] ;  /* 0x00009000010e7983 */ /* 0x000f280000100a00 */
[----:B------:R-:W4:Y:S04]  /*b180*/  LDL.64 R20, [R1+0x90] ;  /* 0x0000900001147983 */ /* 0x000f280000100a00 */
[----:B------:R-:W4:Y:S04]  /*b190*/  LDL.64 R56, [R1+0x90] ;  /* 0x0000900001387983 */ /* 0x000f280000100a00 */
[----:B------:R-:W4:Y:S01]  /*b1a0*/  LDL.64 R58, [R1+0x90] ;  /* 0x00009000013a7983 */ /* 0x000f220000100a00 */
[----:B------:R-:W-:Y:S05]  /*b1b0*/  WARPSYNC.ALL ;  /* 0x0000000000007948 */ /* 0x000fea0003800000 */
[----:B------:R-:W-:Y:S01]  /*b1c0*/  WARPGROUP.ARRIVE ;  /* 0x00000000000079c5 */ /* 0x000fe20000000000 */
[----:B------:R-:W4:Y:S04]  /*b1d0*/  LDL.64 R60, [R1+0x90] ;  /* 0x00009000013c7983 */ /* 0x000f280000100a00 */
[----:B------:R-:W4:Y:S01]  /*b1e0*/  LDL.64 R62, [R1+0x90] ;  /* 0x00009000013e7983 */ /* 0x000f220000100a00 */
[----:B------:R-:W0:Y:S03]  /*b1f0*/  S2R R7, SR_TID.X ;  /* 0x0000000000077919 */ /* 0x000e260000002100 */
[----:B------:R-:W4:Y:S04]  /*b200*/  LDL.64 R64, [R1+0x90] ;  /* 0x0000900001407983 */ /* 0x000f280000100a00 */
[----:B------:R-:W4:Y:S04]  /*b210*/  LDL.64 R66, [R1+0x90] ;  /* 0x0000900001427983 */ /* 0x000f280000100a00 */
[----:B------:R-:W4:Y:S01]  /*b220*/  LDL.64 R68, [R1+0x90] ;  /* 0x0000900001447983 */ /* 0x000f220000100a00 */
[----:B--2---:R-:W-:Y:S01]  /*b230*/  ISETP.NE.U32.AND P0, PT, R4, RZ, PT ;  /* 0x000000ff0400720c */ /* 0x004fe20003f05070 */
[----:B---3--:R-:W-:Y:S01]  /*b240*/  IMAD R12, R3, 0x1000, R12 ;  /* 0x00001000030c7824 */ /* 0x008fe200078e020c */
[----:B------:R-:W-:-:S02]  /*b250*/  R2UR UR7, R13 ;  /* 0x000000000d0772ca */ /* 0x000fc400000e0000 */
[----:B----4-:R-:W-:Y:S02]  /*b260*/  R2UR UR4, R14 ;  /* 0x000000000e0472ca */ /* 0x010fe400000e0000 */
[----:B------:R-:W-:Y:S02]  /*b270*/  R2UR UR6, R12 ;  /* 0x000000000c0672ca */ /* 0x000fe400000e0000 */
[----:B------:R-:W-:-:S05]  /*b280*/  R2UR UR5, R15 ;  /* 0x000000000f0572ca */ /* 0x000fca00000e0000 */
[----:B------:R-:W-:-:S08]  /*b290*/  VOTEU.ANY UP0, P0 ;  /* 0x00000000003f7886 */ /* 0x000fd00000000100 */
[----:B------:R-:W-:Y:S01]  /*b2a0*/  HGMMA.64x64x16.F32.BF16 R24, gdesc[UR4], R24, UP0, gsb0 ;  /* 0x00e00000041879f0 */ /* 0x000fe2000b801818 */
[----:B------:R-:W-:Y:S02]  /*b2b0*/  VIADD R20, R20, 0x2 ;  /* 0x0000000214147836 */ /* 0x000fe40000000000 */
[----:B------:R-:W-:Y:S02]  /*b2c0*/  VIADD R14, R12, 0x2 ;  /* 0x000000020c0e7836 */ /* 0x000fe40000000000 */
[----:B------:R-:W-:Y:S01]  /*b2d0*/  IMAD.MOV.U32 R15, RZ, RZ, R13 ;  /* 0x000000ffff0f7224 */ /* 0x000fe200078e000d */
[----:B------:R-:W-:Y:S02]  /*b2e0*/  R2UR UR4, R20 ;  /* 0x00000000140472ca */ /* 0x000fe400000e0000 */
[----:B------:R-:W-:Y:S02]  /*b2f0*/  R2UR UR6, R14 ;  /* 0x000000000e0672ca */ /* 0x000fe400000e0000 */
[----:B------:R-:W-:-:S02]  /*b300*/  R2UR UR7, R15 ;  /* 0x000000000f0772ca */ /* 0x000fc400000e0000 */
[----:B------:R-:W-:Y:S01]  /*b310*/  R2UR UR5, R21 ;  /* 0x00000000150572ca */ /* 0x000fe200000e0000 */
[----:B------:R-:W-:Y:S02]  /*b320*/  WARPGROUP.DEPBAR.LE gsb0, 0x0 ;  /* 0x00008000000079c5 */ /* 0x000fe40000010000 */
[----:B------:R-:W-:Y:S01]  /*b330*/  WARPGROUP.ARRIVE ;  /* 0x00000000000079c5 */ /* 0x000fe20000000000 */
[----:B------:R-:W-:Y:S01]  /*b340*/  VIADD R56, R56, 0x4 ;  /* 0x0000000438387836 */ /* 0x000fe20000000000 */
[----:B------:R-:W2:Y:S08]  /*b350*/  LDL.64 R20, [R1+0x90] ;  /* 0x0000900001147983 */ /* 0x000eb00000100a00 */
[----:B------:R-:W-:Y:S01]  /*b360*/  HGMMA.64x64x16.F32.BF16 R24, gdesc[UR4], R24, gsb0 ;  /* 0x00e00000041879f0 */ /* 0x000fe20008001818 */
[----:B------:R-:W-:-:S02]  /*b370*/  VIADD R14, R12, 0x4 ;  /* 0x000000040c0e7836 */ /* 0x000fc40000000000 */
[----:B------:R-:W-:Y:S01]  /*b380*/  IMAD.MOV.U32 R15, RZ, RZ, R13 ;  /* 0x000000ffff0f7224 */ /* 0x000fe200078e000d */
[----:B------:R-:W-:Y:S02]  /*b390*/  R2UR UR4, R56 ;  /* 0x00000000380472ca */ /* 0x000fe400000e0000 */
[----:B------:R-:W-:Y:S02]  /*b3a0*/  R2UR UR6, R14 ;  /* 0x000000000e0672ca */ /* 0x000fe400000e0000 */
[----:B------:R-:W-:Y:S02]  /*b3b0*/  R2UR UR7, R15 ;  /* 0x000000000f0772ca */ /* 0x000fe400000e0000 */
[----:B------:R-:W-:Y:S01]  /*b3c0*/  R2UR UR5, R57 ;  /* 0x00000000390572ca */ /* 0x000fe200000e0000 */
[----:B------:R-:W-:Y:S02]  /*b3d0*/  WARPGROUP.DEPBAR.LE gsb0, 0x0 ;  /* 0x00008000000079c5 */ /* 0x000fe40000010000 */
[----:B------:R-:W-:Y:S01]  /*b3e0*/  WARPGROUP.ARRIVE ;  /* 0x00000000000079c5 */ /* 0x000fe20000000000 */
[----:B------:R-:W-:Y:S01]  /*b3f0*/  VIADD R58, R58, 0x6 ;  /* 0x000000063a3a7836 */ /* 0x000fe20000000000 */
[----:B------:R-:W3:Y:S08]  /*b400*/  LDL.64 R56, [R1+0x90] ;  /* 0x0000900001387983 */ /* 0x000ef00000100a00 */
        /* <DEDUP_REMOVED lines=10> */
[----:B------:R-:W4:Y:S08]  /*b4b0*/  LDL.64 R58, [R1+0x90] ;  /* 0x00009000013a7983 */ /* 0x000f300000100a00 */
        /* <DEDUP_REMOVED lines=20> */
[----:B--2---:R-:W-:Y:S01]  /*b600*/  VIADD R20, R20, 0x204 ;  /* 0x0000020414147836 */ /* 0x004fe20000000000 */
        /* <DEDUP_REMOVED lines=10> */
[----:B---3--:R-:W-:Y:S01]  /*b6b0*/  VIADD R56, R56, 0x206 ;  /* 0x0000020638387836 */ /* 0x008fe20000000000 */
        /* <DEDUP_REMOVED lines=10> */
[----:B----4-:R-:W-:Y:S01]  /*b760*/  VIADD R58, R58, 0x400 ;  /* 0x000004003a3a7836 */ /* 0x010fe20000000000 */
        /* <DEDUP_REMOVED lines=84> */
[----:B------:R-:W-:Y:S02]  /*bcb0*/  R2UR UR5, R63 ;  /* 0x000000003f0572ca */ /* 0x000fe400000e0000 */
[----:B0-----:R-:W-:Y:S01]  /*bcc0*/  SHF.R.U32.HI R7, RZ, 0x7, R7 ;  /* 0x00000007ff077819 */ /* 0x001fe20000011607 */
[----:B------:R-:W-:-:S02]  /*bcd0*/  WARPGROUP.DEPBAR.LE gsb0, 0x0 ;  /* 0x00008000000079c5 */ /* 0x000fc40000010000 */
[----:B------:R-:W-:Y:S01]  /*bce0*/  WARPGROUP.ARRIVE ;  /* 0x00000000000079c5 */ /* 0x000fe20000000000 */
[----:B------:R-:W-:Y:S01]  /*bcf0*/  VIADD R4, R12, 0x800 ;  /* 0x000008000c047836 */ /* 0x000fe20000000000 */
[----:B------:R-:W-:Y:S01]  /*bd00*/  UMOV UR8, 0x1 ;  /* 0x0000000100087882 */ /* 0x000fe20000000000 */
[----:B------:R-:W-:Y:S01]  /*bd10*/  IMAD.MOV.U32 R15, RZ, RZ, R13 ;  /* 0x000000ffff0f7224 */ /* 0x000fe200078e000d */
[----:B------:R-:W3:Y:S04]  /*bd20*/  LDL.64 R62, [R1+0x90] ;  /* 0x00009000013e7983 */ /* 0x000ee80000100a00 */
[----:B------:R-:W-:Y:S01]  /*bd30*/  HGMMA.64x64x16.F32.BF16 R24, gdesc[UR4], R24, gsb0 ;  /* 0x00e00000041879f0 */ /* 0x000fe20008001818 */
[----:B------:R-:W0:Y:S01]  /*bd40*/  SHFL.IDX PT, R3, R7, RZ, 0x1f ;  /* 0x00001fff07037589 */ /* 0x000e2200000e0000 */
[----:B------:R-:W-:-:S02]  /*bd50*/  R2UR UR7, R15 ;  /* 0x000000000f0772ca */ /* 0x000fc400000e0000 */
[----:B----4-:R-:W-:Y:S01]  /*bd60*/  R2UR UR5, R21 ;  /* 0x00000000150572ca */ /* 0x010fe200000e0000 */
[----:B------:R-:W-:Y:S01]  /*bd70*/  UISETP.NE.U32.AND UP0, UPT, UR8, URZ, UPT ;  /* 0x0000003f0800728c */ /* 0x000fe2000bf05070 */
[----:B0-----:R-:W-:-:S04]  /*bd80*/  ISETP.GT.AND P0, PT, R3, 0x7f, PT ;  /* 0x0000007f0300780c */ /* 0x001fc80003f04270 */
[----:B------:R-:W-:-:S04]  /*bd90*/  SEL R3, RZ, 0x2, !P0 ;  /* 0x00000002ff037807 */ /* 0x000fc80004000000 */
[----:B------:R-:W-:Y:S01]  /*bda0*/  IADD3 R20, R20, 0x800, R3 ;  /* 0x0000080014147810 */ /* 0x000fe20007ffe003 */
[----:B------:R-:W-:-:S03]  /*bdb0*/  IMAD.IADD R14, R3, 0x1, R4 ;  /* 0x00000001030e7824 */ /* 0x000fc600078e0204 */
[----:B------:R-:W-:Y:S02]  /*bdc0*/  R2UR UR4, R20 ;  /* 0x00000000140472ca */ /* 0x000fe400000e0000 */
[----:B------:R-:W-:Y:S01]  /*bdd0*/  R2UR UR6, R14 ;  /* 0x000000000e0672ca */ /* 0x000fe200000e0000 */
[----:B------:R-:W-:Y:S02]  /*bde0*/  WARPGROUP.DEPBAR.LE gsb0, 0x0 ;  /* 0x00008000000079c5 */ /* 0x000fe40000010000 */
[----:B------:R-:W-:-:S10]  /*bdf0*/  WARPGROUP.ARRIVE ;  /* 0x00000000000079c5 */ /* 0x000fd40000000000 */
[----:B------:R-:W-:Y:S01]  /*be00*/  HGMMA.64x64x16.F32.BF16 R24, gdesc[UR4], R24, UP0, gsb0 ;  /* 0x00e00000041879f0 */ /* 0x000fe2000b801818 */
[----:B------:R-:W-:-:S05]  /*be10*/  IMAD.MOV.U32 R20, RZ, RZ, 0x4 ;  /* 0x00000004ff147424 */ /* 0x000fca00078e00ff */
[----:B------:R-:W-:Y:S01]  /*be20*/  SEL R7, R20, 0x2, P0 ;  /* 0x0000000214077807 */ /* 0x000fe20000000000 */
[----:B------:R-:W-:-:S03]  /*be30*/  IMAD.MOV.U32 R15, RZ, RZ, R13 ;  /* 0x000000ffff0f7224 */ /* 0x000fc600078e000d */
[----:B------:R-:W-:Y:S01]  /*be40*/  IADD3 R56, R7, 0x800, R56 ;  /* 0x0000080007387810 */ /* 0x000fe20007ffe038 */
[----:B------:R-:W-:Y:S01]  /*be50*/  IMAD.IADD R14, R4, 0x1, R7 ;  /* 0x00000001040e7824 */ /* 0x000fe200078e0207 */
[----:B------:R-:W-:Y:S02]  /*be60*/  R2UR UR7, R15 ;  /* 0x000000000f0772ca */ /* 0x000fe400000e0000 */
[----:B------:R-:W-:Y:S02]  /*be70*/  R2UR UR4, R56 ;  /* 0x00000000380472ca */ /* 0x000fe400000e0000 */
[----:B------:R-:W-:Y:S02]  /*be80*/  R2UR UR6, R14 ;  /* 0x000000000e0672ca */ /* 0x000fe400000e0000 */
[----:B------:R-:W-:Y:S01]  /*be90*/  R2UR UR5, R57 ;  /* 0x00000000390572ca */ /* 0x000fe200000e0000 */
[----:B------:R-:W-:Y:S02]  /*bea0*/  WARPGROUP.DEPBAR.LE gsb0, 0x0 ;  /* 0x00008000000079c5 */ /* 0x000fe40000010000 */
[----:B------:R-:W-:-:S10]  /*beb0*/  WARPGROUP.ARRIVE ;  /* 0x00000000000079c5 */ /* 0x000fd40000000000 */
[----:B------:R-:W-:Y:S01]  /*bec0*/  HGMMA.64x64x16.F32.BF16 R24, gdesc[UR4], R24, gsb0 ;  /* 0x00e00000041879f0 */ /* 0x000fe20008001818 */
[----:B------:R-:W-:Y:S01]  /*bed0*/  SEL R15, R20, 0x6, !P0 ;  /* 0x00000006140f7807 */ /* 0x000fe20004000000 */
[----:B------:R-:W-:-:S03]  /*bee0*/  IMAD.MOV.U32 R21, RZ, RZ, R13 ;  /* 0x000000ffff157224 */ /* 0x000fc600078e000d */
[----:B--2---:R-:W-:Y:S01]  /*bef0*/  IADD3 R58, R15, 0x800, R58 ;  /* 0x000008000f3a7810 */ /* 0x004fe20007ffe03a */
[----:B------:R-:W-:Y:S01]  /*bf00*/  IMAD.IADD R20, R4, 0x1, R15 ;  /* 0x0000000104147824 */ /* 0x000fe200078e020f */
[----:B------:R-:W-:Y:S02]  /*bf10*/  R2UR UR7, R21 ;  /* 0x00000000150772ca */ /* 0x000fe400000e0000 */
[----:B------:R-:W-:Y:S02]  /*bf20*/  R2UR UR4, R58 ;  /* 0x000000003a0472ca */ /* 0x000fe400000e0000 */
[----:B------:R-:W-:Y:S02]  /*bf30*/  R2UR UR6, R20 ;  /* 0x00000000140672ca */ /* 0x000fe400000e0000 */
[----:B------:R-:W-:Y:S01]  /*bf40*/  R2UR UR5, R59 ;  /* 0x000000003b0572ca */ /* 0x000fe200000e0000 */
[----:B------:R-:W-:Y:S01]  /*bf50*/  IMAD.MOV.U32 R4, RZ, RZ, 0x28 ;  /* 0x00000028ff047424 */ /* 0x000fe200078e00ff */
[----:B------:R-:W2:Y:S01]  /*bf60*/  LDL.64 R58, [R1+0x90] ;  /* 0x00009000013a7983 */ /* 0x000ea20000100a00 */
[----:B------:R-:W-:-:S03]  /*bf70*/  IMAD.MOV.U32 R21, RZ, RZ, 0xa00 ;  /* 0x00000a00ff157424 */ /* 0x000fc600078e00ff */
[----:B------:R-:W-:Y:S01]  /*bf80*/  SEL R4, R4, 0x26, P0 ;  /* 0x0000002604047807 */ /* 0x000fe20000000000 */
[----:B------:R-:W-:Y:S02]  /*bf90*/  WARPGROUP.DEPBAR.LE gsb0, 0x0 ;  /* 0x00008000000079c5 */ /* 0x000fe40000010000 */
[----:B------:R-:W-:-:S06]  /*bfa0*/  WARPGROUP.ARRIVE ;  /* 0x00000000000079c5 */ /* 0x000fcc0000000000 */
[----:B------:R-:W-:Y:S01]  /*bfb0*/  HGMMA.64x64x16.F32.BF16 R24, gdesc[UR4], R24, gsb0 ;  /* 0x00e00000041879f0 */ /* 0x000fe20008001818 */
[----:B------:R-:W-:-:S05]  /*bfc0*/  SEL R21, R21, 0x980, P0 ;  /* 0x0000098015157807 */ /* 0x000fca0000000000 */
[----:B------:R-:W-:-:S05]  /*bfd0*/  IMAD.IADD R4, R4, 0x1, R21 ;  /* 0x0000000104047824 */ /* 0x000fca00078e0215 */
[----:B------:R-:W-:-:S05]  /*bfe0*/  LOP3.LUT R21, R4, 0xa06, RZ, 0xc0, !PT ;  /* 0x00000a0604157812 */ /* 0x000fca00078ec0ff */
[----:B---3--:R-:W-:Y:S02]  /*bff0*/  IMAD.IADD R60, R21, 0x1, R60 ;  /* 0x00000001153c7824 */ /* 0x008fe400078e023c */
[----:B------:R-:W-:Y:S02]  /*c000*/  IMAD.IADD R20, R12, 0x1, R21 ;  /* 0x000000010c147824 */ /* 0x000fe400078e0215 */
[----:B------:R-:W-:Y:S01]  /*c010*/  IMAD.MOV.U32 R21, RZ, RZ, R13 ;  /* 0x000000ffff157224 */ /* 0x000fe200078e000d */
[----:B------:R-:W-:Y:S02]  /*c020*/  R2UR UR4, R60 ;  /* 0x000000003c0472ca */ /* 0x000fe400000e0000 */
[----:B------:R-:W-:Y:S02]  /*c030*/  R2UR UR6, R20 ;  /* 0x00000000140672ca */ /* 0x000fe400000e0000 */
[----:B------:R-:W-:Y:S02]  /*c040*/  R2UR UR7, R21 ;  /* 0x00000000150772ca */ /* 0x000fe400000e0000 */
[----:B------:R-:W-:Y:S01]  /*c050*/  R2UR UR5, R61 ;  /* 0x000000003d0572ca */ /* 0x000fe200000e0000 */
[----:B------:R-:W-:-:S02]  /*c060*/  WARPGROUP.DEPBAR.LE gsb0, 0x0 ;  /* 0x00008000000079c5 */ /* 0x000fc40000010000 */
[----:B------:R-:W-:Y:S01]  /*c070*/  WARPGROUP.ARRIVE ;  /* 0x00000000000079c5 */ /* 0x000fe20000000000 */
[----:B------:R-:W-:Y:S01]  /*c080*/  VIADD R4, R12, 0xa00 ;  /* 0x00000a000c047836 */ /* 0x000fe20000000000 */
[C---:B------:R-:W-:Y:S01]  /*c090*/  IADD3 R20, R3.reuse, 0xa00, R64 ;  /* 0x00000a0003147810 */ /* 0x040fe20007ffe040 */
[----:B------:R-:W-:Y:S01]  /*c0a0*/  IMAD.MOV.U32 R21, RZ, RZ, R65 ;  /* 0x000000ffff157224 */ /* 0x000fe200078e0041 */
[----:B------:R-:W3:Y:S06]  /*c0b0*/  LDL.64 R60, [R1+0x90] ;  /* 0x00009000013c7983 */ /* 0x000eec0000100a00 */
[----:B------:R-:W-:Y:S01]  /*c0c0*/  HGMMA.64x64x16.F32.BF16 R24, gdesc[UR4], R24, gsb0 ;  /* 0x00e00000041879f0 */ /* 0x000fe20008001818 */
[----:B------:R-:W-:-:S02]  /*c0d0*/  IMAD.IADD R56, R3, 0x1, R4 ;  /* 0x0000000103387824 */ /* 0x000fc400078e0204 */
[----:B------:R-:W-:Y:S01]  /*c0e0*/  IMAD.MOV.U32 R57, RZ, RZ, R13 ;  /* 0x000000ffff397224 */ /* 0x000fe200078e000d */
[----:B------:R-:W-:Y:S01]  /*c0f0*/  R2UR UR4, R20 ;  /* 0x00000000140472ca */ /* 0x000fe200000e0000 */
[----:B------:R-:W4:Y:S01]  /*c100*/  LDL.64 R64, [R1+0x90] ;  /* 0x0000900001407983 */ /* 0x000f220000100a00 */
[----:B------:R-:W-:Y:S02]  /*c110*/  R2UR UR6, R56 ;  /* 0x00000000380672ca */ /* 0x000fe400000e0000 */
[----:B------:R-:W-:Y:S02]  /*c120*/  R2UR UR7, R57 ;  /* 0x00000000390772ca */ /* 0x000fe400000e0000 */
[----:B------:R-:W-:Y:S01]  /*c130*/  R2UR UR5, R21 ;  /* 0x00000000150572ca */ /* 0x000fe200000e0000 */
[----:B------:R-:W-:Y:S02]  /*c140*/  WARPGROUP.DEPBAR.LE gsb0, 0x0 ;  /* 0x00008000000079c5 */ /* 0x000fe40000010000 */
[----:B------:R-:W-:-:S10]  /*c150*/  WARPGROUP.ARRIVE ;  /* 0x00000000000079c5 */ /* 0x000fd40000000000 */
[----:B------:R-:W-:Y:S01]  /*c160*/  HGMMA.64x64x16.F32.BF16 R24, gdesc[UR4], R24, gsb0 ;  /* 0x00e00000041879f0 */ /* 0x000fe20008001818 */
[C---:B------:R-:W-:Y:S01]  /*c170*/  IMAD.IADD R56, R7.reuse, 0x1, R4 ;  /* 0x0000000107387824 */ /* 0x040fe200078e0204 */
[----:B------:R-:W-:Y:S01]  /*c180*/  IADD3 R20, R7, 0xa00, R66 ;  /* 0x00000a0007147810 */ /* 0x000fe20007ffe042 */
[----:B------:R-:W-:Y:S02]  /*c190*/  IMAD.MOV.U32 R21, RZ, RZ, R67 ;  /* 0x000000ffff157224 */ /* 0x000fe400078e0043 */
[----:B------:R-:W-:Y:S01]  /*c1a0*/  IMAD.MOV.U32 R57, RZ, RZ, R13 ;  /* 0x000000ffff397224 */ /* 0x000fe200078e000d */
[----:B------:R-:W-:Y:S02]  /*c1b0*/  R2UR UR6, R56 ;  /* 0x00000000380672ca */ /* 0x000fe400000e0000 */
[----:B------:R-:W-:Y:S02]  /*c1c0*/  R2UR UR4, R20 ;  /* 0x00000000140472ca */ /* 0x000fe400000e0000 */
[----:B------:R-:W-:-:S02]  /*c1d0*/  R2UR UR7, R57 ;  /* 0x00000000390772ca */ /* 0x000fc400000e0000 */
[----:B------:R-:W-:Y:S01]  /*c1e0*/  R2UR UR5, R21 ;  /* 0x00000000150572ca */ /* 0x000fe200000e0000 */
[----:B------:R-:W-:Y:S02]  /*c1f0*/  WARPGROUP.DEPBAR.LE gsb0, 0x0 ;  /* 0x00008000000079c5 */ /* 0x000fe40000010000 */
[----:B------:R-:W-:Y:S01]  /*c200*/  WARPGROUP.ARRIVE ;  /* 0x00000000000079c5 */ /* 0x000fe20000000000 */
[C---:B------:R-:W-:Y:S01]  /*c210*/  IMAD.IADD R20, R15.reuse, 0x1, R4 ;  /* 0x000000010f147824 */ /* 0x040fe200078e0204 */
[----:B------:R-:W-:Y:S01]  /*c220*/  IADD3 R62, R15, 0xa00, R62 ;  /* 0x00000a000f3e7810 */ /* 0x000fe20007ffe03e */
[----:B------:R-:W4:Y:S07]  /*c230*/  LDL.64 R56, [R1+0x90] ;  /* 0x0000900001387983 */ /* 0x000f2e0000100a00 */
[----:B------:R-:W-:Y:S01]  /*c240*/  HGMMA.64x64x16.F32.BF16 R24, gdesc[UR4], R24, gsb0 ;  /* 0x00e00000041879f0 */ /* 0x000fe20008001818 */
[----:B------:R-:W-:Y:S01]  /*c250*/  IMAD.MOV.U32 R21, RZ, RZ, R13 ;  /* 0x000000ffff157224 */ /* 0x000fe200078e000d */
[----:B------:R-:W-:-:S02]  /*c260*/  R2UR UR6, R20 ;  /* 0x00000000140672ca */ /* 0x000fc400000e0000 */
[----:B------:R-:W-:Y:S02]  /*c270*/  R2UR UR4, R62 ;  /* 0x000000003e0472ca */ /* 0x000fe400000e0000 */
[----:B------:R-:W-:Y:S02]  /*c280*/  R2UR UR7, R21 ;  /* 0x00000000150772ca */ /* 0x000fe400000e0000 */
[----:B------:R-:W-:Y:S01]  /*c290*/  R2UR UR5, R63 ;  /* 0x000000003f0572ca */ /* 0x000fe200000e0000 */
[----:B------:R-:W-:Y:S02]  /*c2a0*/  IMAD.MOV.U32 R4, RZ, RZ, 0x30 ;  /* 0x00000030ff047424 */ /* 0x000fe400078e00ff */
[----:B------:R-:W-:-:S03]  /*c2b0*/  IMAD.MOV.U32 R21, RZ, RZ, 0xc00 ;  /* 0x00000c00ff157424 */ /* 0x000fc600078e00ff */
[----:B------:R-:W-:Y:S02]  /*c2c0*/  SEL R4, R4, 0x2e, P0 ;  /* 0x0000002e04047807 */ /* 0x000fe40000000000 */
[----:B------:R-:W-:Y:S01]  /*c2d0*/  SEL R21, R21, 0xb80, P0 ;  /* 0x00000b8015157807 */ /* 0x000fe20000000000 */
[----:B------:R-:W-:Y:S02]  /*c2e0*/  WARPGROUP.DEPBAR.LE gsb0, 0x0 ;  /* 0x00008000000079c5 */ /* 0x000fe40000010000 */
[----:B------:R-:W-:-:S06]  /*c2f0*/  WARPGROUP.ARRIVE ;  /* 0x00000000000079c5 */ /* 0x000fcc0000000000 */
[----:B------:R-:W-:Y:S01]  /*c300*/  HGMMA.64x64x16.F32.BF16 R24, gdesc[UR4], R24, gsb0 ;  /* 0x00e00000041879f0 */ /* 0x000fe20008001818 */
[----:B------:R-:W-:-:S05]  /*c310*/  IMAD.IADD R4, R4, 0x1, R21 ;  /* 0x0000000104047824 */ /* 0x000fca00078e0215 */
[----:B------:R-:W-:Y:S01]  /*c320*/  LOP3.LUT R63, R4, 0xe06, RZ, 0xc0, !PT ;  /* 0x00000e06043f7812 */ /* 0x000fe200078ec0ff */
[----:B------:R-:W-:-:S04]  /*c330*/  IMAD.MOV.U32 R21, RZ, RZ, R69 ;  /* 0x000000ffff157224 */ /* 0x000fc800078e0045 */
[----:B------:R-:W-:Y:S02]  /*c340*/  IMAD.IADD R20, R63, 0x1, R68 ;  /* 0x000000013f147824 */ /* 0x000fe400078e0244 */
        /* <DEDUP_REMOVED lines=9> */
[C---:B--2---:R-:W-:Y:S01]  /*c3e0*/  IADD3 R58, R3.reuse, 0xc00, R58 ;  /* 0x00000c00033a7810 */ /* 0x044fe20007ffe03a */
[----:B------:R-:W2:Y:S07]  /*c3f0*/  LDL.64 R62, [R1+0x90] ;  /* 0x00009000013e7983 */ /* 0x000eae0000100a00 */
[----:B------:R-:W-:Y:S01]  /*c400*/  HGMMA.64x64x16.F32.BF16 R24, gdesc[UR4], R24, gsb0 ;  /* 0x00e00000041879f0 */ /* 0x000fe20008001818 */
[----:B------:R-:W-:-:S02]  /*c410*/  IMAD.IADD R20, R3, 0x1, R4 ;  /* 0x0000000103147824 */ /* 0x000fc400078e0204 */
[--C-:B------:R-:W-:Y:S01]  /*c420*/  IMAD.MOV.U32 R21, RZ, RZ, R13.reuse ;  /* 0x000000ffff157224 */ /* 0x100fe200078e000d */
[----:B------:R-:W-:Y:S02]  /*c430*/  R2UR UR4, R58 ;  /* 0x000000003a0472ca */ /* 0x000fe400000e0000 */
[----:B------:R-:W-:Y:S02]  /*c440*/  R2UR UR6, R20 ;  /* 0x00000000140672ca */ /* 0x000fe400000e0000 */
[----:B------:R-:W-:Y:S02]  /*c450*/  R2UR UR7, R21 ;  /* 0x00000000150772ca */ /* 0x000fe400000e0000 */
[----:B------:R-:W-:Y:S01]  /*c460*/  R2UR UR5, R59 ;  /* 0x000000003b0572ca */ /* 0x000fe200000e0000 */
[----:B------:R-:W-:Y:S02]  /*c470*/  WARPGROUP.DEPBAR.LE gsb0, 0x0 ;  /* 0x00008000000079c5 */ /* 0x000fe40000010000 */
[----:B------:R-:W-:Y:S01]  /*c480*/  WARPGROUP.ARRIVE ;  /* 0x00000000000079c5 */ /* 0x000fe20000000000 */
[C---:B------:R-:W-:Y:S01]  /*c490*/  IMAD.IADD R20, R7.reuse, 0x1, R4 ;  /* 0x0000000107147824 */ /* 0x040fe200078e0204 */
[----:B---3--:R-:W-:Y:S01]  /*c4a0*/  IADD3 R60, R7, 0xc00, R60 ;  /* 0x00000c00073c7810 */ /* 0x008fe20007ffe03c */
[----:B------:R-:W-:Y:S01]  /*c4b0*/  IMAD.MOV.U32 R21, RZ, RZ, R13 ;  /* 0x000000ffff157224 */ /* 0x000fe200078e000d */
[----:B------:R-:W3:Y:S06]  /*c4c0*/  LDL.64 R58, [R1+0x90] ;  /* 0x00009000013a7983 */ /* 0x000eec0000100a00 */
[----:B------:R-:W-:Y:S01]  /*c4d0*/  HGMMA.64x64x16.F32.BF16 R24, gdesc[UR4], R24, gsb0 ;  /* 0x00e00000041879f0 */ /* 0x000fe20008001818 */
[----:B------:R-:W-:-:S02]  /*c4e0*/  R2UR UR6, R20 ;  /* 0x00000000140672ca */ /* 0x000fc400000e0000 */
[----:B------:R-:W-:Y:S02]  /*c4f0*/  R2UR UR7, R21 ;  /* 0x00000000150772ca */ /* 0x000fe400000e0000 */
[----:B------:R-:W-:Y:S02]  /*c500*/  R2UR UR4, R60 ;  /* 0x000000003c0472ca */ /* 0x000fe400000e0000 */
[----:B------:R-:W-:Y:S01]  /*c510*/  R2UR UR5, R61 ;  /* 0x000000003d0572ca */ /* 0x000fe200000e0000 */
[----:B------:R-:W-:Y:S02]  /*c520*/  WARPGROUP.DEPBAR.LE gsb0, 0x0 ;  /* 0x00008000000079c5 */ /* 0x000fe40000010000 */
[----:B------:R-:W-:Y:S01]  /*c530*/  WARPGROUP.ARRIVE ;  /* 0x00000000000079c5 */ /* 0x000fe20000000000 */
[C---:B------:R-:W-:Y:S01]  /*c540*/  IMAD.IADD R20, R15.reuse, 0x1, R4 ;  /* 0x000000010f147824 */ /* 0x040fe200078e0204 */
[----:B----4-:R-:W-:Y:S01]  /*c550*/  IADD3 R56, R15, 0xc00, R56 ;  /* 0x00000c000f387810 */ /* 0x010fe20007ffe038 */
[----:B------:R-:W-:Y:S01]  /*c560*/  IMAD.MOV.U32 R21, RZ, RZ, R13 ;  /* 0x000000ffff157224 */ /* 0x000fe200078e000d */
[----:B------:R-:W4:Y:S06]  /*c570*/  LDL.64 R60, [R1+0x90] ;  /* 0x00009000013c7983 */ /* 0x000f2c0000100a00 */
[----:B------:R-:W-:Y:S01]  /*c580*/  HGMMA.64x64x16.F32.BF16 R24, gdesc[UR4], R24, gsb0 ;  /* 0x00e00000041879f0 */ /* 0x000fe20008001818 */
        /* <DEDUP_REMOVED lines=15> */
[----:B------:R-:W-:Y:S01]  /*c680*/  IMAD.IADD R56, R12, 0x1, R57 ;  /* 0x000000010c387824 */ /* 0x000fe200078e0239 */
[----:B------:R-:W-:Y:S01]  /*c690*/  R2UR UR5, R21 ;  /* 0x00000000150572ca */ /* 0x000fe200000e0000 */
[----:B------:R-:W-:Y:S01]  /*c6a0*/  IMAD.MOV.U32 R57, RZ, RZ, R13 ;  /* 0x000000ffff397224 */ /* 0x000fe200078e000d */
[----:B------:R-:W-:Y:S01]  /*c6b0*/  R2UR UR4, R20 ;  /* 0x00000000140472ca */ /* 0x000fe200000e0000 */
[----:B------:R-:W4:Y:S01]  /*c6c0*/  LDL.64 R64, [R1+0x90] ;  /* 0x0000900001407983 */ /* 0x000f220000100a00 */
[----:B------:R-:W-:Y:S02]  /*c6d0*/  R2UR UR6, R56 ;  /* 0x00000000380672ca */ /* 0x000fe400000e0000 */
[----:B------:R-:W-:Y:S01]  /*c6e0*/  R2UR UR7, R57 ;  /* 0x00000000390772ca */ /* 0x000fe200000e0000 */
[----:B------:R-:W-:-:S02]  /*c6f0*/  WARPGROUP.DEPBAR.LE gsb0, 0x0 ;  /* 0x00008000000079c5 */ /* 0x000fc40000010000 */
[----:B------:R-:W-:Y:S01]  /*c700*/  WARPGROUP.ARRIVE ;  /* 0x00000000000079c5 */ /* 0x000fe20000000000 */
[----:B------:R-:W-:Y:S01]  /*c710*/  VIADD R4, R12, 0xe00 ;  /* 0x00000e000c047836 */ /* 0x000fe20000000000 */
[C---:B--2---:R-:W-:Y:S01]  /*c720*/  IADD3 R62, R3.reuse, 0xe00, R62 ;  /* 0x00000e00033e7810 */ /* 0x044fe20007ffe03e */
[----:B------:R-:W-:Y:S01]  /*c730*/  IMAD.MOV.U32 R21, RZ, RZ, R13 ;  /* 0x000000ffff157224 */ /* 0x000fe200078e000d */
[----:B------:R-:W2:Y:S06]  /*c740*/  LDL R57, [R1] ;  /* 0x0000000001397983 */ /* 0x000eac0000100800 */
[----:B------:R-:W-:Y:S01]  /*c750*/  HGMMA.64x64x16.F32.BF16 R24, gdesc[UR4], R24, gsb0 ;  /* 0x00e00000041879f0 */ /* 0x000fe20008001818 */
[----:B------:R-:W-:Y:S01]  /*c760*/  IMAD.IADD R20, R3, 0x1, R4 ;  /* 0x0000000103147824 */ /* 0x000fe200078e0204 */
[----:B------:R-:W-:Y:S01]  /*c770*/  R2UR UR7, R21 ;  /* 0x00000000150772ca */ /* 0x000fe200000e0000 */
[----:B------:R0:W5:Y:S01]  /*c780*/  LDL R3, [R1+0x1c8] ;  /* 0x0001c80001037983 */ /* 0x0001620000100800 */
[----:B------:R-:W-:-:S02]  /*c790*/  R2UR UR4, R62 ;  /* 0x000000003e0472ca */ /* 0x000fc400000e0000 */
[----:B------:R-:W-:Y:S01]  /*c7a0*/  R2UR UR6, R20 ;  /* 0x00000000140672ca */ /* 0x000fe200000e0000 */
[----:B------:R0:W5:Y:S01]  /*c7b0*/  LDL R56, [R1+0xc] ;  /* 0x00000c0001387983 */ /* 0x0001620000100800 */
[----:B------:R-:W-:Y:S01]  /*c7c0*/  R2UR UR5, R63 ;  /* 0x000000003f0572ca */ /* 0x000fe200000e0000 */
[----:B------:R-:W-:Y:S02]  /*c7d0*/  WARPGROUP.DEPBAR.LE gsb0, 0x0 ;  /* 0x00008000000079c5 */ /* 0x000fe40000010000 */
[----:B------:R-:W-:-:S10]  /*c7e0*/  WARPGROUP.ARRIVE ;  /* 0x00000000000079c5 */ /* 0x000fd40000000000 */
[----:B------:R-:W-:Y:S01]  /*c7f0*/  HGMMA.64x64x16.F32.BF16 R24, gdesc[UR4], R24, gsb0 ;  /* 0x00e00000041879f0 */ /* 0x000fe20008001818 */
[C---:B------:R-:W-:Y:S01]  /*c800*/  IMAD.IADD R20, R7.reuse, 0x1, R4 ;  /* 0x0000000107147824 */ /* 0x040fe200078e0204 */
[----:B---3--:R-:W-:Y:S01]  /*c810*/  IADD3 R58, R7, 0xe00, R58 ;  /* 0x00000e00073a7810 */ /* 0x008fe20007ffe03a */
[----:B------:R-:W-:Y:S01]  /*c820*/  IMAD.MOV.U32 R21, RZ, RZ, R13 ;  /* 0x000000ffff157224 */ /* 0x000fe200078e000d */
[----:B------:R-:W-:Y:S02]  /*c830*/  R2UR UR5, R59 ;  /* 0x000000003b0572ca */ /* 0x000fe400000e0000 */
[----:B------:R-:W-:Y:S02]  /*c840*/  R2UR UR6, R20 ;  /* 0x00000000140672ca */ /* 0x000fe400000e0000 */
[----:B------:R-:W-:Y:S02]  /*c850*/  R2UR UR7, R21 ;  /* 0x00000000150772ca */ /* 0x000fe400000e0000 */
[----:B------:R-:W-:Y:S01]  /*c860*/  R2UR UR4, R58 ;  /* 0x000000003a0472ca */ /* 0x000fe200000e0000 */
[----:B------:R-:W-:-:S02]  /*c870*/  WARPGROUP.DEPBAR.LE gsb0, 0x0 ;  /* 0x00008000000079c5 */ /* 0x000fc40000010000 */
[----:B------:R-:W-:-:S10]  /*c880*/  WARPGROUP.ARRIVE ;  /* 0x00000000000079c5 */ /* 0x000fd40000000000 */
[----:B------:R-:W-:Y:S01]  /*c890*/  HGMMA.64x64x16.F32.BF16 R24, gdesc[UR4], R24, gsb0 ;  /* 0x00e00000041879f0 */ /* 0x000fe20008001818 */
[C---:B----4-:R-:W-:Y:S01]  /*c8a0*/  IADD3 R60, R15.reuse, 0xe00, R60 ;  /* 0x00000e000f3c7810 */ /* 0x050fe20007ffe03c */
[----:B------:R-:W-:Y:S02]  /*c8b0*/  IMAD.IADD R14, R15, 0x1, R4 ;  /* 0x000000010f0e7824 */ /* 0x000fe400078e0204 */
[----:B------:R-:W-:Y:S01]  /*c8c0*/  IMAD.MOV.U32 R15, RZ, RZ, R13 ;  /* 0x000000ffff0f7224 */ /* 0x000fe200078e000d */
[----:B------:R-:W-:Y:S02]  /*c8d0*/  R2UR UR4, R60 ;  /* 0x000000003c0472ca */ /* 0x000fe400000e0000 */
[----:B------:R-:W-:Y:S02]  /*c8e0*/  R2UR UR6, R14 ;  /* 0x000000000e0672ca */ /* 0x000fe400000e0000 */
[----:B------:R-:W-:Y:S02]  /*c8f0*/  R2UR UR7, R15 ;  /* 0x000000000f0772ca */ /* 0x000fe400000e0000 */
[----:B------:R-:W-:Y:S01]  /*c900*/  R2UR UR5, R61 ;  /* 0x000000003d0572ca */ /* 0x000fe200000e0000 */
[----:B------:R-:W-:-:S02]  /*c910*/  IMAD.MOV.U32 R4, RZ, RZ, 0x40 ;  /* 0x00000040ff047424 */ /* 0x000fc400078e00ff */
        /* <DEDUP_REMOVED lines=8> */
[----:B------:R-:W-:Y:S02]  /*c9a0*/  IMAD.MOV.U32 R15, RZ, RZ, R13 ;  /* 0x000000ffff0f7224 */ /* 0x000fe400078e000d */
[----:B------:R-:W-:Y:S02]  /*c9b0*/  IMAD.MOV.U32 R13, RZ, RZ, R65 ;  /* 0x000000ffff0d7224 */ /* 0x000fe400078e0041 */
[----:B------:R-:W-:Y:S02]  /*c9c0*/  IMAD.IADD R14, R12, 0x1, R7 ;  /* 0x000000010c0e7824 */ /* 0x000fe400078e0207 */
[----:B------:R-:W-:Y:S01]  /*c9d0*/  IMAD.IADD R12, R7, 0x1, R64 ;  /* 0x00000001070c7824 */ /* 0x000fe200078e0240 */
[----:B------:R-:W-:Y:S02]  /*c9e0*/  R2UR UR7, R15 ;  /* 0x000000000f0772ca */ /* 0x000fe400000e0000 */
[----:B------:R-:W-:-:S02]  /*c9f0*/  R2UR UR6, R14 ;  /* 0x000000000e0672ca */ /* 0x000fc400000e0000 */
[----:B------:R-:W-:Y:S02]  /*ca00*/  R2UR UR4, R12 ;  /* 0x000000000c0472ca */ /* 0x000fe400000e0000 */
[----:B------:R-:W-:Y:S01]  /*ca10*/  R2UR UR5, R13 ;  /* 0x000000000d0572ca */ /* 0x000fe200000e0000 */
[----:B------:R0:W-:Y:S04]  /*ca20*/  STL [R1+0x68], R0 ;  /* 0x0000680001007387 */ /* 0x0001e80000100800 */
[----:B------:R0:W-:Y:S04]  /*ca30*/  STL [R1+0x68], R0 ;  /* 0x0000680001007387 */ /* 0x0001e80000100800 */
[----:B------:R0:W-:Y:S04]  /*ca40*/  STL [R1+0x68], R0 ;  /* 0x0000680001007387 */ /* 0x0001e80000100800 */
[----:B------:R0:W-:Y:S04]  /*ca50*/  STL [R1+0x68], R0 ;  /* 0x0000680001007387 */ /* 0x0001e80000100800 */
[----:B------:R0:W-:Y:S01]  /*ca60*/  STL [R1+0x68], R0 ;  /* 0x0000680001007387 */ /* 0x0001e20000100800 */
[----:B------:R-:W-:-:S02]  /*ca70*/  WARPGROUP.DEPBAR.LE gsb0, 0x0 ;  /* 0x00008000000079c5 */ /* 0x000fc40000010000 */
[----:B------:R-:W-:-:S06]  /*ca80*/  WARPGROUP.ARRIVE ;  /* 0x00000000000079c5 */ /* 0x000fcc0000000000 */
[----:B------:R-:W-:Y:S01]  /*ca90*/  HGMMA.64x64x16.F32.BF16 R24, gdesc[UR4], R24, gsb0 ;  /* 0x00e00000041879f0 */ /* 0x000fe20008001818 */
        /* <DEDUP_REMOVED lines=24> */
[----:B--2---:R-:W-:-:S03]  /*cc20*/  LOP3.LUT R4, R57, 0x1, RZ, 0xfc, !PT ;  /* 0x0000000139047812 */ /* 0x004fc600078efcff */
[----:B------:R0:W-:Y:S04]  /*cc30*/  STL [R1+0x68], R0 ;  /* 0x0000680001007387 */ /* 0x0001e80000100800 */
[----:B------:R0:W-:Y:S04]  /*cc40*/  STL [R1+0x68], R0 ;  /* 0x0000680001007387 */ /* 0x0001e80000100800 */
[----:B------:R0:W-:Y:S01]  /*cc50*/  STL [R1+0x68], R0 ;  /* 0x0000680001007387 */ /* 0x0001e20000100800 */
[----:B------:R-:W-:Y:S01]  /*cc60*/  ISETP.NE.AND P0, PT, R4, 0x3, PT ;  /* 0x000000030400780c */ /* 0x000fe20003f05270 */
[----:B------:R-:W-:-:S02]  /*cc70*/  WARPGROUP.DEPBAR.LE gsb0, 0x0 ;  /* 0x00008000000079c5 */ /* 0x000fc40000010000 */
[----:B------:R-:W-:Y:S10]  /*cc80*/  BSSY B0, `(.L_x_1945) ;  /* 0x0000003000007945 */ /* 0x000ff40003800000 */
[----:B0-----:R-:W-:Y:S05]  /*cc90*/  @!P0 BRA `(.L_x_1946) ;  /* 0x0000000000048947 */ /* 0x001fea0003800000 */
[----:B------:R-:W-:Y:S01]  /*cca0*/  BPT.TRAP 0x1 ;  /* 0x000000040000795c */ /* 0x000fe20000300000 */
.L_x_1946:
[----:B------:R-:W-:Y:S05]  /*ccb0*/  BSYNC B0 ;  /* 0x0000000000007941 */ /* 0x000fea0003800000 */
.L_x_1945:
[----:B------:R-:W2:Y:S02]  /*ccc0*/  LDL.64 R12, [R1+0x20] ;  /* 0x00002000010c7983 */ /* 0x000ea40000100a00 */
[----:B--2---:R-:W-:-:S05]  /*ccd0*/  MOV R0, R12 ;  /* 0x0000000c00007202 */ /* 0x004fca0000000f00 */
[----:B-----5:R-:W-:-:S05]  /*cce0*/  IMAD R3, R3, 0x8, R0 ;  /* 0x0000000803037824 */ /* 0x020fca00078e0200 */
[----:B------:R-:W-:-:S04]  /*ccf0*/  PRMT R3, R56, 0x654, R3 ;  /* 0x0000065438037816 */ /* 0x000fc80000000003 */
[----:B------:R0:W-:Y:S01]  /*cd00*/  SYNCS.ARRIVE.TRANS64.RED.A1T0 RZ, [R3+URZ], RZ ;  /* 0x000000ff03ff79a7 */ /* 0x0001e2000810043f */
[----:B------:R-:W2:Y:S04]  /*cd10*/  LDL.64 R60, [R1+0x100] ;  /* 0x00010000013c7983 */ /* 0x000ea80000100a00 */
[----:B------:R-:W3:Y:S04]  /*cd20*/  LDL.64 R20, [R1+0xf0] ;  /* 0x0000f00001147983 */ /* 0x000ee80000100a00 */
[----:B0-----:R-:W4:Y:S04]  /*cd30*/  LDL R3, [R1+0xcc] ;  /* 0x0000cc0001037983 */ /* 0x001f280000100800 */
[----:B------:R-:W4:Y:S04]  /*cd40*/  LDL R4, [R1+0x50] ;  /* 0x0000500001047983 */ /* 0x000f280000100800 */
[----:B------:R-:W4:Y:S04]  /*cd50*/  LDL R7, [R1+0xf8] ;  /* 0x0000f80001077983 */ /* 0x000f280000100800 */
[----:B------:R-:W4:Y:S04]  /*cd60*/  LDL.128 R12, [R1+0xd0] ;  /* 0x0000d000010c7983 */ /* 0x000f280000100c00 */
[----:B------:R-:W4:Y:S04]  /*cd70*/  LDL.128 R56, [R1+0xe0] ;  /* 0x0000e00001387983 */ /* 0x000f280000100c00 */
[----:B--2---:R-:W2:Y:S01]  /*cd80*/  LD.E R60, desc[UR36][R60.64] ;  /* 0x000000243c3c7980 */ /* 0x004ea2000c101900 */
[----:B---3--:R-:W-:Y:S01]  /*cd90*/  ISETP.NE.AND P0, PT, R20, 0x1, PT ;  /* 0x000000011400780c */ /* 0x008fe20003f05270 */
[----:B------:R-:W-:-:S02]  /*cda0*/  UMOV UR4, 0xffffffc0 ;  /* 0xffffffc000047882 */ /* 0x000fc40000000000 */
[----:B------:R-:W-:Y:S01]  /*cdb0*/  UIMAD UR4, UR46, UR4, 0x41 ;  /* 0x000000412e0474a4 */ /* 0x000fe2000f8e0204 */
[----:B------:R-:W-:Y:S01]  /*cdc0*/  BSSY B0, `(.L_x_1947) ;  /* 0x000007c000007945 */ /* 0x000fe20003800000 */
[----:B----4-:R-:W-:Y:S01]  /*cdd0*/  ISETP.GE.AND P1, PT, R57, 0x1, PT ;  /* 0x000000013900780c */ /* 0x010fe20003f26270 */
[-C--:B--2---:R-:W-:Y:S01]  /*cde0*/  FMUL.FTZ R0, R26, R60.reuse ;  /* 0x0000003c1a007220 */ /* 0x084fe20000410000 */
[-C--:B------:R-:W-:Y:S01]  /*cdf0*/  FMUL.FTZ R29, R29, R60.reuse ;  /* 0x0000003c1d1d7220 */ /* 0x080fe20000410000 */
[----:B------:R-:W-:Y:S01]  /*ce00*/  SHF.R.S32.HI R26, RZ, 0x1f, R3 ;  /* 0x0000001fff1a7819 */ /* 0x000fe20000011403 */
[----:B------:R-:W-:Y:S02]  /*ce10*/  FMUL.FTZ R30, R30, R60 ;  /* 0x0000003c1e1e7220 */ /* 0x000fe40000410000 */
[----:B------:R0:W1:Y:S02]  /*ce20*/  MUFU.TANH R61, R29 ;  /* 0x0000001d003d7308 */ /* 0x0000640000002400 */
[----:B0-----:R-:W-:-:S06]  /*ce30*/  LEA.HI R29, R26, R3, RZ, 0x7 ;  /* 0x000000031a1d7211 */ /* 0x001fcc00078f38ff */
[----:B------:R0:W2:Y:S01]  /*ce40*/  MUFU.TANH R62, R30 ;  /* 0x0000001e003e7308 */ /* 0x0000a20000002400 */
[-C--:B------:R-:W-:Y:S01]  /*ce50*/  FMUL.FTZ R32, R32, R60.reuse ;  /* 0x0000003c20207220 */ /* 0x080fe20000410000 */
[----:B0-----:R-:W-:Y:S01]  /*ce60*/  LOP3.LUT R30, R29, 0xffffff80, RZ, 0xc0, !PT ;  /* 0xffffff801d1e7812 */ /* 0x001fe200078ec0ff */
[----:B------:R-:W-:-:S04]  /*ce70*/  FMUL.FTZ R31, R31, R60 ;  /* 0x0000003c1f1f7220 */ /* 0x000fc80000410000 */
[----:B------:R-:W-:Y:S01]  /*ce80*/  IMAD.IADD R30, R3, 0x1, -R30 ;  /* 0x00000001031e7824 */ /* 0x000fe200078e0a1e */
[----:B------:R0:W3:Y:S01]  /*ce90*/  MUFU.TANH R64, R32 ;  /* 0x0000002000407308 */ /* 0x0000e20000002400 */
[----:B------:R-:W-:-:S03]  /*cea0*/  FMUL.FTZ R33, R33, R60 ;  /* 0x0000003c21217220 */ /* 0x000fc60000410000 */
[----:B------:R-:W-:-:S04]  /*ceb0*/  SHF.R.S32.HI R29, RZ, 0x1f, R30 ;  /* 0x0000001fff1d7819 */ /* 0x000fc8000001141e */
[----:B------:R4:W1:Y:S01]  /*cec0*/  MUFU.TANH R63, R31 ;  /* 0x0000001f003f7308 */ /* 0x0008620000002400 */
[----:B0-----:R-:W-:-:S04]  /*ced0*/  LEA.HI R32, R26, R3, RZ, 0x2 ;  /* 0x000000031a207211 */ /* 0x001fc800078f10ff */
[----:B------:R-:W-:Y:S02]  /*cee0*/  LOP3.LUT R32, R32, 0xfffffffc, RZ, 0xc0, !PT ;  /* 0xfffffffc20207812 */ /* 0x000fe400078ec0ff */
[-C--:B----4-:R-:W-:Y:S01]  /*cef0*/  LEA.HI R31, R29, R30.reuse, RZ, 0x2 ;  /* 0x0000001e1d1f7211 */ /* 0x090fe200078f10ff */
[----:B------:R0:W4:Y:S03]  /*cf00*/  MUFU.TANH R65, R33 ;  /* 0x0000002100417308 */ /* 0x0001260000002400 */
[--C-:B------:R-:W-:Y:S01]  /*cf10*/  SHF.R.S32.HI R26, RZ, 0x2, R31.reuse ;  /* 0x00000002ff1a7819 */ /* 0x100fe2000001141f */
[----:B------:R-:W-:Y:S01]  /*cf20*/  IMAD.IADD R32, R3, 0x1, -R32 ;  /* 0x0000000103207824 */ /* 0x000fe200078e0a20 */
[----:B------:R-:W-:Y:S02]  /*cf30*/  LEA.HI R29, R29, R30, RZ, 0x5 ;  /* 0x0000001e1d1d7211 */ /* 0x000fe400078f28ff */
[----:B0-----:R-:W-:-:S04]  /*cf40*/  SHF.R.S32.HI R33, RZ, 0x1f, R31 ;  /* 0x0000001fff217819 */ /* 0x001fc8000001141f */
[----:B------:R-:W-:Y:S02]  /*cf50*/  LEA.HI R33, R33, R26, RZ, 0x3 ;  /* 0x0000001a21217211 */ /* 0x000fe400078f18ff */
[----:B------:R-:W-:Y:S02]  /*cf60*/  LEA.HI R3, R32, R32, RZ, 0x1 ;  /* 0x0000002020037211 */ /* 0x000fe400078f08ff */
[----:B------:R-:W-:Y:S02]  /*cf70*/  LOP3.LUT R33, R33, 0xfffffff8, RZ, 0xc0, !PT ;  /* 0xfffffff821217812 */ /* 0x000fe400078ec0ff */
[----:B------:R-:W-:Y:S02]  /*cf80*/  SHF.R.S32.HI R29, RZ, 0x5, R29 ;  /* 0x00000005ff1d7819 */ /* 0x000fe4000001141d */
[----:B------:R-:W-:Y:S01]  /*cf90*/  LOP3.LUT R3, R3, 0x1ffffffe, RZ, 0xc0, !PT ;  /* 0x1ffffffe03037812 */ /* 0x000fe200078ec0ff */
[----:B------:R-:W-:Y:S02]  /*cfa0*/  IMAD.IADD R33, R26, 0x1, -R33 ;  /* 0x000000011a217824 */ /* 0x000fe400078e0a21 */
[----:B------:R-:W-:-:S02]  /*cfb0*/  IMAD R4, R4, 0x4, R29 ;  /* 0x0000000404047824 */ /* 0x000fc400078e021d */
[----:B------:R-:W-:Y:S02]  /*cfc0*/  IMAD.IADD R3, R32, 0x1, -R3 ;  /* 0x0000000120037824 */ /* 0x000fe400078e0a03 */
[----:B------:R-:W-:-:S04]  /*cfd0*/  IMAD.U32 R4, R4, 0x10, R33 ;  /* 0x0000001004047824 */ /* 0x000fc800078e0021 */
[----:B------:R-:W-:-:S04]  /*cfe0*/  IMAD R20, R3, 0x8, R4 ;  /* 0x0000000803147824 */ /* 0x000fc800078e0204 */
[----:B------:R-:W-:-:S05]  /*cff0*/  @P0 IMAD.HI.U32 R4, R20, R21, RZ ;  /* 0x0000001514040227 */ /* 0x000fca00078e00ff */
[----:B------:R-:W-:Y:S02]  /*d000*/  @P0 SHF.R.U32.HI R20, RZ, R7, R4 ;  /* 0x00000007ff140219 */ /* 0x000fe40000011604 */
[----:B------:R-:W-:-:S03]  /*d010*/  LOP3.LUT R31, R31, 0x7ffffffc, RZ, 0xc0, !PT ;  /* 0x7ffffffc1f1f7812 */ /* 0x000fc600078ec0ff */
[----:B------:R-:W0:Y:S01]  /*d020*/  SHFL.IDX PT, R7, R20, RZ, 0x1c1f ;  /* 0x001c1fff14077589 */ /* 0x000e2200000e0000 */
        /* <DEDUP_REMOVED lines=25> */
[----:B------:R-:W-:-:S02]  /*d1c0*/  IMAD.IADD R31, R30, 0x1, -R31 ;  /* 0x000000011e1f7824 */ /* 0x000fc400078e0a1f */
[----:B------:R-:W-:Y:S01]  /*d1d0*/  FMUL.FTZ R55, R55, R60 ;  /* 0x0000003c37377220 */ /* 0x000fe20000410000 */
[----:B------:R-:W-:Y:S01]  /*d1e0*/  VIADD R4, R13, UR4 ;  /* 0x000000040d047c36 */ /* 0x000fe20008000000 */
[----:B------:R-:W-:Y:S01]  /*d1f0*/  ULEA UR4, UR46, 0xffffffc0, 0x6 ;  /* 0xffffffc02e047891 */ /* 0x000fe2000f8e303f */
[----:B------:R-:W0:Y:S02]  /*d200*/  MUFU.TANH R24, R24 ;  /* 0x0000001800187308 */ /* 0x000e240000002400 */
[----:B------:R-:W-:-:S03]  /*d210*/  IMAD R3, R31, -0x2, R4 ;  /* 0xfffffffe1f037824 */ /* 0x000fc600078e0204 */
[----:B------:R-:W-:-:S03]  /*d220*/  VIADD R4, R13, -UR4 ;  /* 0x800000040d047c36 */ /* 0x000fc60008000000 */
[----:B------:R-:W0:Y:S01]  /*d230*/  MUFU.TANH R25, R25 ;  /* 0x0000001900197308 */ /* 0x000e220000002400 */
[----:B------:R-:W-:Y:S01]  /*d240*/  IMAD.IADD R26, R3, 0x1, -R12 ;  /* 0x00000001031a7824 */ /* 0x000fe200078e0a0c */
[----:B------:R-:W-:-:S06]  /*d250*/  LOP3.LUT R3, RZ, R14, RZ, 0x33, !PT ;  /* 0x0000000eff037212 */ /* 0x000fcc00078e33ff */
[----:B------:R-:W0:Y:S01]  /*d260*/  MUFU.TANH R0, R0 ;  /* 0x0000000000007308 */ /* 0x000e220000002400 */
[----:B------:R-:W-:-:S07]  /*d270*/  IMAD R21, R31, -0x2, R4 ;  /* 0xfffffffe1f157824 */ /* 0x000fce00078e0204 */
[----:B------:R-:W0:Y:S01]  /*d280*/  MUFU.TANH R27, R27 ;  /* 0x0000001b001b7308 */ /* 0x000e220000002400 */
[----:B------:R-:W-:-:S07]  /*d290*/  IMAD.IADD R30, R26, 0x1, R15 ;  /* 0x000000011a1e7824 */ /* 0x000fce00078e020f */
        /* <DEDUP_REMOVED lines=21> */
[----:B------:R-:W1:Y:S08]  /*d3f0*/  MUFU.TANH R54, R54 ;  /* 0x0000003600367308 */ /* 0x000e700000002400 */
[----:B------:R-:W1:Y:S01]  /*d400*/  MUFU.TANH R55, R55 ;  /* 0x0000003700377308 */ /* 0x000e620000002400 */
[----:B------:R-:W-:Y:S01]  /*d410*/  IMAD.IADD R26, R26, 0x1, R3 ;  /* 0x000000011a1a7824 */ /* 0x000fe200078e0203 */
[----:B0-----:R-:W-:Y:S01]  /*d420*/  VIADDMNMX R4, R7, R30, R21, PT ;  /* 0x0000001e07047246 */ /* 0x001fe20003800115 */
[----:B------:R-:W-:-:S02]  /*d430*/  VIADD R56, R56, -UR4 ;  /* 0x8000000438387c36 */ /* 0x000fc40008000000 */
[----:B------:R-:W-:Y:S01]  /*d440*/  IMAD.IADD R3, R26, 0x1, R7 ;  /* 0x000000011a037824 */ /* 0x000fe200078e0207 */
[----:B--234-:R-:W-:Y:S06]  /*d450*/  @!P1 BRA `(.L_x_1948) ;  /* 0x0000000000489947 */ /* 0x01cfec0003800000 */
[----:B------:R-:W-:Y:S01]  /*d460*/  IADD3 R7, -R12, R13, R7 ;  /* 0x0000000d0c077210 */ /* 0x000fe20007ffe107 */
[----:B------:R-:W-:Y:S03]  /*d470*/  BSSY B1, `(.L_x_1949) ;  /* 0x000000c000017945 */ /* 0x000fe60003800000 */
[----:B------:R-:W-:-:S13]  /*d480*/  ISETP.GT.AND P0, PT, R7, -0x1, PT ;  /* 0xffffffff0700780c */ /* 0x000fda0003f04270 */
[----:B------:R-:W-:Y:S05]  /*d490*/  @P0 BRA `(.L_x_1950) ;  /* 0x0000000000180947 */ /* 0x000fea0003800000 */
[----:B------:R-:W-:Y:S02]  /*d4a0*/  ISETP.NE.AND P0, PT, R57, 0x1, PT ;  /* 0x000000013900780c */ /* 0x000fe40003f05270 */
[----:B------:R-:W-:-:S11]  /*d4b0*/  LOP3.LUT R7, RZ, R7, RZ, 0x33, !PT ;  /* 0x00000007ff077212 */ /* 0x000fd600078e33ff */
[----:B------:R-:W-:-:S05]  /*d4c0*/  @P0 IMAD.HI.U32 R14, R7, R58, RZ ;  /* 0x0000003a070e0227 */ /* 0x000fca00078e00ff */
[----:B------:R-:W-:-:S04]  /*d4d0*/  @P0 SHF.R.U32.HI R7, RZ, R59, R14 ;  /* 0x0000003bff070219 */ /* 0x000fc8000001160e */
[----:B------:R-:W-:Y:S01]  /*d4e0*/  LOP3.LUT R7, RZ, R7, RZ, 0x33, !PT ;  /* 0x00000007ff077212 */ /* 0x000fe200078e33ff */
[----:B------:R-:W-:Y:S06]  /*d4f0*/  BRA `(.L_x_1951) ;  /* 0x00000000000c7947 */ /* 0x000fec0003800000 */
.L_x_1950:
[----:B------:R-:W-:-:S13]  /*d500*/  ISETP.NE.AND P0, PT, R57, 0x1, PT ;  /* 0x000000013900780c */ /* 0x000fda0003f05270 */
[----:B------:R-:W-:-:S05]  /*d510*/  @P0 IMAD.HI.U32 R14, R7, R58, RZ ;  /* 0x0000003a070e0227 */ /* 0x000fca00078e00ff */
[----:B------:R-:W-:-:S07]  /*d520*/  @P0 SHF.R.U32.HI R7, RZ, R59, R14 ;  /* 0x0000003bff070219 */ /* 0x000fce000001160e */
.L_x_1951:
[----:B------:R-:W-:Y:S05]  /*d530*/  BSYNC B1 ;  /* 0x0000000000017941 */ /* 0x000fea0003800000 */
.L_x_1949:
[----:B------:R-:W-:-:S04]  /*d540*/  IMAD R14, R7, R57, -UR4 ;  /* 0x80000004070e7e24 */ /* 0x000fc8000f8e0239 */
[----:B------:R-:W-:-:S05]  /*d550*/  IMAD R14, R31, -0x2, R14 ;  /* 0xfffffffe1f0e7824 */ /* 0x000fca00078e020e */
[----:B------:R-:W-:Y:S02]  /*d560*/  VIMNMX R3, R3, R14, !PT ;  /* 0x0000000e03037248 */ /* 0x000fe40007fe0100 */
[----:B------:R-:W-:-:S07]  /*d570*/  VIADDMNMX R4, R14, R57, R4, PT ;  /* 0x000000390e047246 */ /* 0x000fce0003800104 */
.L_x_1948:
[----:B------:R-:W-:Y:S05]  /*d580*/  BSYNC B0 ;  /* 0x0000000000007941 */ /* 0x000fea0003800000 */
.L_x_1947:
[C---:B------:R-:W-:Y:S01]  /*d590*/  ISETP.GE.AND P1, PT, R56.reuse, 0x9, PT ;  /* 0x000000093800780c */ /* 0x040fe20003f26270 */
[----:B------:R-:W0:Y:S01]  /*d5a0*/  SHFL.IDX PT, R7, R20, 0x1, 0x1c1f ;  /* 0x003c1f0014077f89 */ /* 0x000e2200000e0000 */
[----:B------:R-:W-:Y:S01]  /*d5b0*/  ISETP.GE.AND P0, PT, R56, 0x2, PT ;  /* 0x000000023800780c */ /* 0x000fe20003f06270 */
[----:B------:R-:W-:Y:S01]  /*d5c0*/  BSSY B0, `(.L_x_1952) ;  /* 0x000005f000007945 */ /* 0x000fe20003800000 */
[C---:B------:R-:W-:Y:S02]  /*d5d0*/  ISETP.GT.AND P2, PT, R3.reuse, 0x8, !P1 ;  /* 0x000000080300780c */ /* 0x040fe40004f44270 */
[----:B------:R-:W-:Y:S02]  /*d5e0*/  ISETP.GT.AND P3, PT, R3, 0x1, !P0 ;  /* 0x000000010300780c */ /* 0x000fe40004764270 */
[----:B------:R-:W-:Y:S02]  /*d5f0*/  ISETP.LT.OR P2, PT, R4, 0x9, P2 ;  /* 0x000000090400780c */ /* 0x000fe40001741670 */
[----:B------:R-:W-:-:S02]  /*d600*/  ISETP.GE.AND P4, PT, R56, 0x11, PT ;  /* 0x000000113800780c */ /* 0x000fc40003f86270 */
[----:B------:R-:W-:Y:S02]  /*d610*/  ISETP.LT.OR P3, PT, R4, 0x2, P3 ;  /* 0x000000020400780c */ /* 0x000fe40001f61670 */
[----:B------:R-:W-:Y:S02]  /*d620*/  FSEL R162, R28, -INF , !P2 ;  /* 0xff8000001ca27808 */ /* 0x000fe40005000000 */
[----:B------:R-:W-:Y:S02]  /*d630*/  ISETP.GT.AND P2, PT, R3, 0x10, !P4 ;  /* 0x000000100300780c */ /* 0x000fe40006744270 */
[----:B------:R-:W-:Y:S02]  /*d640*/  ISETP.GE.AND P5, PT, R56, 0xa, PT ;  /* 0x0000000a3800780c */ /* 0x000fe40003fa6270 */
[----:B------:R-:W-:Y:S02]  /*d650*/  FSEL R60, R25, -INF , !P3 ;  /* 0xff800000193c7808 */ /* 0x000fe40005800000 */
[----:B------:R-:W-:-:S02]  /*d660*/  P2R R25, PR, RZ, 0x10 ;  /* 0x00000010ff197803 */ /* 0x000fc40000000000 */
[----:B------:R-:W-:Y:S02]  /*d670*/  ISETP.LT.OR P2, PT, R4, 0x11, P2 ;  /* 0x000000110400780c */ /* 0x000fe40001741670 */
[C---:B------:R-:W-:Y:S02]  /*d680*/  ISETP.GT.AND P3, PT, R3.reuse, 0x9, !P5 ;  /* 0x000000090300780c */ /* 0x040fe40006f64270 */
[----:B------:R-:W-:Y:S02]  /*d690*/  ISETP.GE.AND P4, PT, R56, 0x12, PT ;  /* 0x000000123800780c */ /* 0x000fe40003f86270 */
[----:B------:R-:W-:Y:S02]  /*d6a0*/  FSEL R64, R64, -INF , !P2 ;  /* 0xff80000040407808 */ /* 0x000fe40005000000 */
[----:B------:R-:W-:Y:S02]  /*d6b0*/  ISETP.LT.OR P3, PT, R4, 0xa, P3 ;  /* 0x0000000a0400780c */ /* 0x000fe40001f61670 */
[----:B------:R-:W-:-:S02]  /*d6c0*/  ISETP.GT.AND P2, PT, R3, 0x11, !P4 ;  /* 0x000000110300780c */ /* 0x000fc40006744270 */
[----:B-1----:R-:W-:Y:S02]  /*d6d0*/  FSEL R66, R61, -INF , !P3 ;  /* 0xff8000003d427808 */ /* 0x002fe40005800000 */
        /* <DEDUP_REMOVED lines=11> */
[----:B------:R-:W-:Y:S02]  /*d790*/  ISETP.GE.AND P3, PT, R56, 0x21, PT ;  /* 0x000000213800780c */ /* 0x000fe40003f66270 */
        /* <DEDUP_REMOVED lines=14> */
[----:B------:R-:W-:Y:S02]  /*d880*/  P2R R28, PR, RZ, 0x10 ;  /* 0x00000010ff1c7803 */ /* 0x000fe40000000000 */
[----:B------:R-:W-:Y:S02]  /*d890*/  FSEL R44, R44, -INF , !P2 ;  /* 0xff8000002c2c7808 */ /* 0x000fe40005000000 */
[----:B------:R-:W-:-:S02]  /*d8a0*/  ISETP.GE.AND P2, PT, R56, 0x2a, PT ;  /* 0x0000002a3800780c */ /* 0x000fc40003f46270 */
[----:B------:R-:W-:Y:S02]  /*d8b0*/  P2R R15, PR, RZ, 0x20 ;  /* 0x00000020ff0f7803 */ /* 0x000fe40000000000 */
        /* <DEDUP_REMOVED lines=22> */
[----:B------:R-:W-:Y:S01]  /*da20*/  ISETP.GT.AND P6, PT, R3, 0x39, !P6 ;  /* 0x000000390300780c */ /* 0x000fe200077c4270 */
[----:B0-----:R-:W-:-:S03]  /*da30*/  IMAD.IADD R3, R26, 0x1, R7 ;  /* 0x000000011a037824 */ /* 0x001fc600078e0207 */
[----:B------:R-:W-:Y:S02]  /*da40*/  ISETP.LT.OR P6, PT, R4, 0x3a, P6 ;  /* 0x0000003a0400780c */ /* 0x000fe400037c1670 */
[----:B------:R-:W-:Y:S02]  /*da50*/  VIADDMNMX R4, R7, R30, R21, PT ;  /* 0x0000001e07047246 */ /* 0x000fe40003800115 */
[----:B------:R-:W-:Y:S02]  /*da60*/  FSEL R56, R53, -INF , !P6 ;  /* 0xff80000035387808 */ /* 0x000fe40007000000 */
[----:B------:R-:W-:-:S13]  /*da70*/  ISETP.GE.AND P6, PT, R57, 0x1, PT ;  /* 0x000000013900780c */ /* 0x000fda0003fc6270 */
[----:B------:R-:W-:Y:S05]  /*da80*/  @!P6 BRA `(.L_x_1953) ;  /* 0x000000000048e947 */ /* 0x000fea0003800000 */
        /* <DEDUP_REMOVED lines=10> */
.L_x_1955:
[----:B------:R-:W-:-:S13]  /*db30*/  ISETP.NE.AND P6, PT, R57, 0x1, PT ;  /* 0x000000013900780c */ /* 0x000fda0003fc5270 */
[----:B------:R-:W-:-:S05]  /*db40*/  @P6 IMAD.HI.U32 R58, R12, R58, RZ ;  /* 0x0000003a0c3a6227 */ /* 0x000fca00078e00ff */
[----:B------:R-:W-:-:S07]  /*db50*/  @P6 SHF.R.U32.HI R12, RZ, R59, R58 ;  /* 0x0000003bff0c6219 */ /* 0x000fce000001163a */
.L_x_1956:
[----:B------:R-:W-:Y:S05]  /*db60*/  BSYNC B1 ;  /* 0x0000000000017941 */ /* 0x000fea0003800000 */
.L_x_1954:
[----:B------:R-:W-:-:S04]  /*db70*/  IMAD R12, R12, R57, -UR4 ;  /* 0x800000040c0c7e24 */ /* 0x000fc8000f8e0239 */
[----:B------:R-:W-:-:S05]  /*db80*/  IMAD R12, R31, -0x2, R12 ;  /* 0xfffffffe1f0c7824 */ /* 0x000fca00078e020c */
[----:B------:R-:W-:Y:S02]  /*db90*/  VIADDMNMX R4, R12, R57, R4, PT ;  /* 0x000000390c047246 */ /* 0x000fe40003800104 */
[----:B------:R-:W-:-:S07]  /*dba0*/  VIMNMX R3, R3, R12, !PT ;  /* 0x0000000c03037248 */ /* 0x000fce0007fe0100 */
.L_x_1953:
[----:B------:R-:W-:Y:S05]  /*dbb0*/  BSYNC B0 ;  /* 0x0000000000007941 */ /* 0x000fea0003800000 */
.L_x_1952:
[C---:B------:R-:W-:Y:S01]  /*dbc0*/  ISETP.GT.AND P0, PT, R3.reuse, 0x1, !P0 ;  /* 0x000000010300780c */ /* 0x040fe20004704270 */
[----:B------:R-:W-:Y:S01]  /*dbd0*/  BAR.SYNC.DEFER_BLOCKING 0xf, 0x100 ;  /* 0x03c4000000007b1d */ /* 0x000fe20000010000 */
[----:B------:R-:W-:Y:S02]  /*dbe0*/  ISETP.GT.AND P1, PT, R3, 0x8, !P1 ;  /* 0x000000080300780c */ /* 0x000fe40004f24270 */
[C---:B------:R-:W-:Y:S02]  /*dbf0*/  ISETP.LT.OR P0, PT, R4.reuse, 0x2, P0 ;  /* 0x000000020400780c */ /* 0x040fe40000701670 */
[----:B------:R-:W-:Y:S02]  /*dc00*/  ISETP.LT.OR P1, PT, R4, 0x9, P1 ;  /* 0x000000090400780c */ /* 0x000fe40000f21670 */
[----:B------:R-:W-:Y:S01]  /*dc10*/  FSEL R27, R27, -INF , !P0 ;  /* 0xff8000001b1b7808 */ /* 0x000fe20004000000 */
[----:B------:R-:W2:Y:S01]  /*dc20*/  LDL R81, [R1+0x1c8] ;  /* 0x0001c80001517983 */ /* 0x000ea20000100800 */
[----:B------:R-:W-:-:S02]  /*dc30*/  ISETP.NE.AND P0, PT, R15, RZ, PT ;  /* 0x000000ff0f00720c */ /* 0x000fc40003f05270 */
[----:B------:R-:W-:Y:S01]  /*dc40*/  FSEL R21, R62, -INF , !P1 ;  /* 0xff8000003e157808 */ /* 0x000fe20004800000 */
[----:B------:R-:W3:Y:S01]  /*dc50*/  LDL R58, [R1+0x21c] ;  /* 0x00021c00013a7983 */ /* 0x000ee20000100800 */
[----:B------:R-:W-:Y:S02]  /*dc60*/  ISETP.GT.AND P0, PT, R3, 0x9, !P0 ;  /* 0x000000090300780c */ /* 0x000fe40004704270 */
[----:B------:R-:W-:Y:S01]  /*dc70*/  ISETP.NE.AND P1, PT, R32, RZ, PT ;  /* 0x000000ff2000720c */ /* 0x000fe20003f25270 */
[----:B------:R-:W4:Y:S01]  /*dc80*/  LDL R62, [R1+0x224] ;  /* 0x00022400013e7983 */ /* 0x000f220000100800 */
[----:B------:R-:W-:Y:S02]  /*dc90*/  ISETP.LT.OR P0, PT, R4, 0xa, P0 ;  /* 0x0000000a0400780c */ /* 0x000fe40000701670 */
[----:B------:R-:W-:Y:S01]  /*dca0*/  ISETP.NE.AND P6, PT, R14, RZ, PT ;  /* 0x000000ff0e00720c */ /* 0x000fe20003fc5270 */
[----:B------:R-:W2:Y:S01]  /*dcb0*/  LDL R78, [R1+0x244] ;  /* 0x00024400014e7983 */ /* 0x000ea20000100800 */
[----:B------:R-:W-:-:S02]  /*dcc0*/  FSEL R24, R63, -INF , !P0 ;  /* 0xff8000003f187808 */ /* 0x000fc40004000000 */
[----:B------:R-:W-:Y:S01]  /*dcd0*/  ISETP.NE.AND P0, PT, R25, RZ, PT ;  /* 0x000000ff1900720c */ /* 0x000fe20003f05270 */
[----:B------:R-:W2:Y:S01]  /*dce0*/  LDL R80, [R1+0x248] ;  /* 0x0002480001507983 */ /* 0x000ea20000100800 */
[C---:B------:R-:W-:Y:S02]  /*dcf0*/  ISETP.GT.AND P2, PT, R3.reuse, 0x29, !P2 ;  /* 0x000000290300780c */ /* 0x040fe40005744270 */
[C---:B------:R-:W-:Y:S01]  /*dd00*/  ISETP.GT.AND P0, PT, R3.reuse, 0x10, !P0 ;  /* 0x000000100300780c */ /* 0x040fe20004704270 */
[----:B------:R-:W2:Y:S01]  /*dd10*/  LDL R82, [R1+0x24c] ;  /* 0x00024c0001527983 */ /* 0x000ea20000100800 */
[----:B------:R-:W-:Y:S02]  /*dd20*/  ISETP.GT.AND P3, PT, R3, 0x30, !P3 ;  /* 0x000000300300780c */ /* 0x000fe40005f64270 */
[C---:B------:R-:W-:Y:S01]  /*dd30*/  ISETP.LT.OR P0, PT, R4.reuse, 0x11, P0 ;  /* 0x000000110400780c */ /* 0x040fe20000701670 */
[----:B------:R-:W2:Y:S01]  /*dd40*/  LDL R84, [R1+0x250] ;  /* 0x0002500001547983 */ /* 0x000ea20000100800 */
[----:B------:R-:W-:-:S02]  /*dd50*/  ISETP.LT.OR P2, PT, R4, 0x2a, P2 ;  /* 0x0000002a0400780c */ /* 0x000fc40001741670 */
[----:B------:R-:W-:Y:S01]  /*dd60*/  FSEL R25, R34, -INF , !P0 ;  /* 0xff80000022197808 */ /* 0x000fe20004000000 */
[----:B------:R-:W2:Y:S01]  /*dd70*/  LDL R86, [R1+0x254] ;  /* 0x0002540001567983 */ /* 0x000ea20000100800 */
[----:B------:R-:W-:Y:S02]  /*dd80*/  ISETP.NE.AND P0, PT, R28, RZ, PT ;  /* 0x000000ff1c00720c */ /* 0x000fe40003f05270 */
[C---:B------:R-:W-:Y:S01]  /*dd90*/  ISETP.GT.AND P4, PT, R3.reuse, 0x31, !P4 ;  /* 0x000000310300780c */ /* 0x040fe20006784270 */
[----:B------:R-:W2:Y:S01]  /*dda0*/  LDL R88, [R1+0x258] ;  /* 0x0002580001587983 */ /* 0x000ea20000100800 */
[----:B------:R-:W-:Y:S02]  /*ddb0*/  ISETP.GT.AND P0, PT, R3, 0x11, !P0 ;  /* 0x000000110300780c */ /* 0x000fe40004704270 */
[C---:B------:R-:W-:Y:S01]  /*ddc0*/  ISETP.LT.OR P3, PT, R4.reuse, 0x31, P3 ;  /* 0x000000310400780c */ /* 0x040fe20001f61670 */
[----:B------:R-:W2:Y:S01]  /*ddd0*/  LDL R90, [R1+0x25c] ;  /* 0x00025c00015a7983 */ /* 0x000ea20000100800 */
[----:B------:R-:W-:-:S02]  /*dde0*/  ISETP.LT.OR P0, PT, R4, 0x12, P0 ;  /* 0x000000120400780c */ /* 0x000fc40000701670 */
[----:B------:R-:W-:Y:S01]  /*ddf0*/  ISETP.GT.AND P5, PT, R3, 0x38, !P5 ;  /* 0x000000380300780c */ /* 0x000fe20006fa4270 */
[----:B------:R-:W2:Y:S01]  /*de00*/  LDL R92, [R1+0x260] ;  /* 0x00026000015c7983 */ /* 0x000ea20000100800 */
[----:B------:R-:W-:Y:S02]  /*de10*/  FSEL R26, R35, -INF , !P0 ;  /* 0xff800000231a7808 */ /* 0x000fe40004000000 */
[----:B------:R-:W-:Y:S01]  /*de20*/  ISETP.NE.AND P0, PT, R29, RZ, PT ;  /* 0x000000ff1d00720c */ /* 0x000fe20003f05270 */
[----:B------:R-:W2:Y:S01]  /*de30*/  LDL R94, [R1+0x264] ;  /* 0x00026400015e7983 */ /* 0x000ea20000100800 */
[----:B------:R-:W-:Y:S02]  /*de40*/  ISETP.LT.OR P4, PT, R4, 0x32, P4 ;  /* 0x000000320400780c */ /* 0x000fe40002781670 */
[----:B------:R-:W-:Y:S01]  /*de50*/  ISETP.GT.AND P0, PT, R3, 0x18, !P0 ;  /* 0x000000180300780c */ /* 0x000fe20004704270 */
[----:B------:R-:W2:Y:S01]  /*de60*/  LDL R96, [R1+0x268] ;  /* 0x0002680001607983 */ /* 0x000ea20000100800 */
[----:B------:R-:W-:-:S02]  /*de70*/  FSEL R34, R50, -INF , !P3 ;  /* 0xff80000032227808 */ /* 0x000fc40005800000 */
[C---:B------:R-:W-:Y:S01]  /*de80*/  ISETP.LT.OR P0, PT, R4.reuse, 0x19, P0 ;  /* 0x000000190400780c */ /* 0x040fe20000701670 */
[----:B------:R-:W3:Y:S01]  /*de90*/  LDL R50, [R1+0x20c] ;  /* 0x00020c0001327983 */ /* 0x000ee20000100800 */
[----:B------:R-:W-:Y:S02]  /*dea0*/  ISETP.LT.OR P5, PT, R4, 0x39, P5 ;  /* 0x000000390400780c */ /* 0x000fe40002fa1670 */
[----:B------:R-:W-:Y:S01]  /*deb0*/  FSEL R28, R38, -INF , !P0 ;  /* 0xff800000261c7808 */ /* 0x000fe20004000000 */
[----:B------:R-:W2:Y:S01]  /*dec0*/  LDL R98, [R1+0x26c] ;  /* 0x00026c0001627983 */ /* 0x000ea20000100800 */
[----:B------:R-:W-:Y:S02]  /*ded0*/  ISETP.GT.AND P0, PT, R3, 0x19, !P1 ;  /* 0x000000190300780c */ /* 0x000fe40004f04270 */
[----:B------:R-:W-:Y:S01]  /*dee0*/  ISETP.NE.AND P1, PT, R37, RZ, PT ;  /* 0x000000ff2500720c */ /* 0x000fe20003f25270 */
[----:B------:R-:W4:Y:S01]  /*def0*/  LDL R38, [R1+0x410] ;  /* 0x0004100001267983 */ /* 0x000f220000100800 */
        /* <DEDUP_REMOVED lines=10> */
[----:B------:R-:W-:Y:S01]  /*dfa0*/  ISETP.LT.OR P0, PT, R4, 0x21, P0 ;  /* 0x000000210400780c */ /* 0x000fe20000701670 */
[----:B------:R-:W3:Y:S01]  /*dfb0*/  LDL R46, [R1+0x204] ;  /* 0x00020400012e7983 */ /* 0x000ee20000100800 */
[----:B------:R-:W-:Y:S02]  /*dfc0*/  FSEL R33, R47, -INF , !P2 ;  /* 0xff8000002f217808 */ /* 0x000fe40005000000 */
[----:B------:R-:W-:Y:S01]  /*dfd0*/  FSEL R30, R42, -INF , !P0 ;  /* 0xff8000002a1e7808 */ /* 0x000fe20004000000 */
[----:B------:R-:W2:Y:S01]  /*dfe0*/  LDL R106, [R1+0x27c] ;  /* 0x00027c00016a7983 */ /* 0x000ea20000100800 */
[----:B------:R-:W-:Y:S02]  /*dff0*/  ISETP.GT.AND P0, PT, R3, RZ, !P6 ;  /* 0x000000ff0300720c */ /* 0x000fe40007704270 */
[----:B------:R-:W-:Y:S01]  /*e000*/  ISETP.NE.AND P6, PT, R41, RZ, PT ;  /* 0x000000ff2900720c */ /* 0x000fe20003fc5270 */
[----:B------:R-:W3:Y:S01]  /*e010*/  LDL R42, [R1+0x1fc] ;  /* 0x0001fc00012a7983 */ /* 0x000ee20000100800 */
[----:B------:R-:W-:-:S02]  /*e020*/  ISETP.LT.OR P0, PT, R4, 0x1, P0 ;  /* 0x000000010400780c */ /* 0x000fc40000701670 */
[----:B------:R-:W-:Y:S01]  /*e030*/  FSEL R35, R51, -INF , !P4 ;  /* 0xff80000033237808 */ /* 0x000fe20006000000 */
[----:B------:R-:W2:Y:S01]  /*e040*/  LDL R108, [R1+0x280] ;  /* 0x00028000016c7983 */ /* 0x000ea20000100800 */
[----:B------:R-:W-:Y:S02]  /*e050*/  FSEL R20, R0, -INF , !P0 ;  /* 0xff80000000147808 */ /* 0x000fe40004000000 */
[----:B------:R-:W-:Y:S01]  /*e060*/  FMNMX.FTZ R0, R160, R60, !PT ;  /* 0x0000003ca0007209 */ /* 0x000fe20007810000 */
[----:B------:R-:W2:Y:S01]  /*e070*/  LDL R110, [R1+0x284] ;  /* 0x00028400016e7983 */ /* 0x000ea20000100800 */
[----:B------:R-:W-:Y:S02]  /*e080*/  ISETP.NE.AND P0, PT, R36, RZ, PT ;  /* 0x000000ff2400720c */ /* 0x000fe40003f05270 */
[----:B------:R-:W-:Y:S01]  /*e090*/  FMNMX.FTZ R0, R162, R0, !PT ;  /* 0x00000000a2007209 */ /* 0x000fe20007810000 */
[----:B------:R-:W2:Y:S01]  /*e0a0*/  LDL R112, [R1+0x288] ;  /* 0x0002880001707983 */ /* 0x000ea20000100800 */
[----:B------:R-:W-:-:S02]  /*e0b0*/  ISETP.GT.AND P0, PT, R3, 0x21, !P0 ;  /* 0x000000210300780c */ /* 0x000fc40004704270 */
[----:B------:R-:W-:Y:S01]  /*e0c0*/  FMNMX.FTZ R0, R66, R0, !PT ;  /* 0x0000000042007209 */ /* 0x000fe20007810000 */
[----:B------:R-:W2:Y:S01]  /*e0d0*/  LDL R114, [R1+0x28c] ;  /* 0x00028c0001727983 */ /* 0x000ea20000100800 */
[----:B------:R-:W-:Y:S02]  /*e0e0*/  ISETP.LT.OR P0, PT, R4, 0x22, P0 ;  /* 0x000000220400780c */ /* 0x000fe40000701670 */
[----:B------:R-:W-:Y:S01]  /*e0f0*/  FMNMX.FTZ R0, R64, R0, !PT ;  /* 0x0000000040007209 */ /* 0x000fe20007810000 */
[----:B------:R-:W2:Y:S01]  /*e100*/  LDL R116, [R1+0x290] ;  /* 0x0002900001747983 */ /* 0x000ea20000100800 */
[----:B------:R-:W-:Y:S02]  /*e110*/  FSEL R31, R43, -INF , !P0 ;  /* 0xff8000002b1f7808 */ /* 0x000fe40004000000 */
        /* <DEDUP_REMOVED lines=11> */
[----:B------:R-:W-:-:S02]  /*e1d0*/  FSEL R37, R55, -INF , !P0 ;  /* 0xff80000037257808 */ /* 0x000fc40004000000 */
[----:B------:R-:W-:Y:S01]  /*e1e0*/  FMNMX.FTZ R0, R72, R0, !PT ;  /* 0x0000000048007209 */ /* 0x000fe20007810000 */
[----:B------:R-:W2:Y:S03]  /*e1f0*/  LDL R124, [R1+0x2a0] ;  /* 0x0002a000017c7983 */ /* 0x000ea60000100800 */
        /* <DEDUP_REMOVED lines=9> */
[----:B------:R-:W2:Y:S01]  /*e290*/  LDL R134, [R1+0x2b4] ;  /* 0x0002b40001867983 */ /* 0x000ea20000100800 */
[----:B------:R-:W-:-:S02]  /*e2a0*/  FMNMX.FTZ R0, R20, R27, !PT ;  /* 0x0000001b14007209 */ /* 0x000fc40007810000 */
[----:B------:R-:W-:Y:S01]  /*e2b0*/  FMNMX.FTZ R12, R56, R12, !PT ;  /* 0x0000000c380c7209 */ /* 0x000fe20007810000 */
[----:B------:R-:W2:Y:S01]  /*e2c0*/  LDL R136, [R1+0x2b8] ;  /* 0x0002b80001887983 */ /* 0x000ea20000100800 */
[----:B------:R-:W-:-:S03]  /*e2d0*/  FMNMX.FTZ R7, R21, R0, !PT ;  /* 0x0000000015077209 */ /* 0x000fc60007810000 */
[----:B------:R-:W0:Y:S01]  /*e2e0*/  SHFL.BFLY PT, R13, R12, 0x2, 0x1f ;  /* 0x0c401f000c0d7f89 */ /* 0x000e2200000e0000 */
[----:B------:R-:W-:-:S03]  /*e2f0*/  FMNMX.FTZ R0, R24, R7, !PT ;  /* 0x0000000718007209 */ /* 0x000fc60007810000 */
[----:B------:R-:W2:Y:S01]  /*e300*/  LDL R138, [R1+0x2bc] ;  /* 0x0002bc00018a7983 */ /* 0x000ea20000100800 */
        /* <DEDUP_REMOVED lines=8> */
[----:B------:R-:W-:Y:S02]  /*e390*/  FMNMX.FTZ R0, R30, R7, !PT ;  /* 0x000000071e007209 */ /* 0x000fe40007810000 */
[----:B0-----:R-:W-:Y:S01]  /*e3a0*/  FMNMX.FTZ R14, R12, R13, !PT ;  /* 0x0000000d0c0e7209 */ /* 0x001fe20007810000 */
        /* <DEDUP_REMOVED lines=15> */
[----:B------:R-:W2:Y:S04]  /*e4a0*/  LDL R47, [R1+0x2fc] ;  /* 0x0002fc00012f7983 */ /* 0x000ea80000100800 */
[----:B------:R-:W-:Y:S04]  /*e4b0*/  STL.64 [R1+0x3f0], R12 ;  /* 0x0003f00c01007387 */ /* 0x000fe80000100a00 */
[----:B------:R0:W-:Y:S04]  /*e4c0*/  STL [R1+0x3f0], R0 ;  /* 0x0003f00001007387 */ /* 0x0001e80000100800 */
[----:B------:R-:W4:Y:S04]  /*e4d0*/  LDL R7, [R1+0x3f0] ;  /* 0x0003f00001077983 */ /* 0x000f280000100800 */
[----:B------:R-:W3:Y:S04]  /*e4e0*/  LDL R4, [R1+0x3f4] ;  /* 0x0003f40001047983 */ /* 0x000ee80000100800 */
[----:B------:R-:W2:Y:S04]  /*e4f0*/  LDL.64 R14, [R1+0x118] ;  /* 0x00011800010e7983 */ /* 0x000ea80000100a00 */
        /* <DEDUP_REMOVED lines=48> */
[----:B----4-:R-:W-:Y:S01]  /*e800*/  FMUL.FTZ R3, R38, R7 ;  /* 0x0000000726037220 */ /* 0x010fe20000410000 */
[----:B------:R-:W-:-:S02]  /*e810*/  FSETP.NEU.FTZ.AND P0, PT, R7, -INF , PT ;  /* 0xff8000000700780b */ /* 0x000fc40003f1d000 */
[----:B---3--:R-:W1:Y:S02]  /*e820*/  SHFL.BFLY PT, R7, R4, 0x2, 0x1f ;  /* 0x0c401f0004077f89 */ /* 0x008e6400000e0000 */
[----:B------:R-:W-:-:S05]  /*e830*/  FSEL R3, R3, RZ, P0 ;  /* 0x000000ff03037208 */ /* 0x000fca0000000000 */
[----:B0-----:R-:W-:Y:S01]  /*e840*/  FFMA.FTZ R0, R66, R38, -R3 ;  /* 0x0000002642007223 */ /* 0x001fe20000010803 */
[----:B-1----:R-:W-:-:S03]  /*e850*/  FMNMX.FTZ R7, R7, R4, !PT ;  /* 0x0000000407077209 */ /* 0x002fc60007810000 */
        /* <DEDUP_REMOVED lines=9> */
[----:B0-----:R-:W0:Y:S01]  /*e8f0*/  SHFL.BFLY PT, R0, R7, 0x1, 0x1f ;  /* 0x0c201f0007007f89 */ /* 0x001e2200000e0000 */
        /* <DEDUP_REMOVED lines=8> */
[----:B------:R-:W3:Y:S04]  /*e980*/  LDL R40, [R1+0x1f8] ;  /* 0x0001f80001287983 */ /* 0x000ee80000100800 */
[----:B------:R-:W4:Y:S03]  /*e990*/  LDL R44, [R1+0x200] ;  /* 0x00020000012c7983 */ /* 0x000f260000100800 */
[----:B------:R-:W1:Y:S01]  /*e9a0*/  MUFU.EX2 R83, R83 ;  /* 0x0000005300537308 */ /* 0x000e620000000800 */
[----:B------:R-:W4:Y:S04]  /*e9b0*/  LDL R48, [R1+0x208] ;  /* 0x0002080001307983 */ /* 0x000f280000100800 */
[----:B------:R-:W4:Y:S01]  /*e9c0*/  LDL R52, [R1+0x210] ;  /* 0x0002100001347983 */ /* 0x000f220000100800 */
[----:B0-----:R-:W-:-:S02]  /*e9d0*/  FMNMX.FTZ R0, R7, R0, !PT ;  /* 0x0000000007007209 */ /* 0x001fc40007810000 */
[----:B------:R-:W-:Y:S01]  /*e9e0*/  MUFU.EX2 R162, R162 ;  /* 0x000000a200a27308 */ /* 0x000fe20000000800 */
[----:B------:R-:W4:Y:S01]  /*e9f0*/  LDL R56, [R1+0x218] ;  /* 0x0002180001387983 */ /* 0x000f220000100800 */
[C---:B------:R-:W-:Y:S01]  /*ea00*/  FSETP.NEU.FTZ.AND P0, PT, R0.reuse, -INF , PT ;  /* 0xff8000000000780b */ /* 0x040fe20003f1d000 */
[-C--:B------:R-:W-:Y:S02]  /*ea10*/  FMUL.FTZ R4, R0, R38.reuse ;  /* 0x0000002600047220 */ /* 0x080fe40000410000 */
[----:B------:R-:W4:Y:S03]  /*ea20*/  LDL R60, [R1+0x220] ;  /* 0x00022000013c7983 */ /* 0x000f260000100800 */
[----:B------:R-:W-:Y:S01]  /*ea30*/  FSEL R3, R4, RZ, P0 ;  /* 0x000000ff04037208 */ /* 0x000fe20000000000 */
[----:B------:R-:W-:Y:S01]  /*ea40*/  MUFU.EX2 R164, R164 ;  /* 0x000000a400a47308 */ /* 0x000fe20000000800 */
[----:B------:R-:W4:Y:S03]  /*ea50*/  LDL R64, [R1+0x228] ;  /* 0x0002280001407983 */ /* 0x000f260000100800 */
[-CC-:B------:R-:W-:Y:S01]  /*ea60*/  FFMA.FTZ R161, R20, R38.reuse, -R3.reuse ;  /* 0x0000002614a17223 */ /* 0x180fe20000010803 */
[-CC-:B------:R-:W-:Y:S01]  /*ea70*/  FFMA.FTZ R99, R27, R38.reuse, -R3.reuse ;  /* 0x000000261b637223 */ /* 0x180fe20000010803 */
[-CC-:B------:R-:W-:Y:S01]  /*ea80*/  FFMA.FTZ R163, R21, R38.reuse, -R3.reuse ;  /* 0x0000002615a37223 */ /* 0x180fe20000010803 */
[-CC-:B------:R-:W-:Y:S01]  /*ea90*/  FFMA.FTZ R97, R24, R38.reuse, -R3.reuse ;  /* 0x0000002618617223 */ /* 0x180fe20000010803 */
[----:B------:R-:W-:Y:S01]  /*eaa0*/  MUFU.EX2 R111, R111 ;  /* 0x0000006f006f7308 */ /* 0x000fe20000000800 */
[-CC-:B------:R-:W-:Y:S01]  /*eab0*/  FFMA.FTZ R165, R25, R38.reuse, -R3.reuse ;  /* 0x0000002619a57223 */ /* 0x180fe20000010803 */
[----:B------:R-:W4:Y:S04]  /*eac0*/  LDL R66, [R1+0x22c] ;  /* 0x00022c0001427983 */ /* 0x000f280000100800 */
[----:B------:R-:W4:Y:S02]  /*ead0*/  LDL R68, [R1+0x230] ;  /* 0x0002300001447983 */ /* 0x000f240000100800 */
[----:B------:R-:W-:Y:S02]  /*eae0*/  MUFU.EX2 R161, R161 ;  /* 0x000000a100a17308 */ /* 0x000fe40000000800 */
[----:B------:R-:W4:Y:S04]  /*eaf0*/  LDL R70, [R1+0x234] ;  /* 0x0002340001467983 */ /* 0x000f280000100800 */
[----:B------:R-:W4:Y:S02]  /*eb00*/  LDL R72, [R1+0x238] ;  /* 0x0002380001487983 */ /* 0x000f240000100800 */
[----:B------:R-:W0:Y:S01]  /*eb10*/  MUFU.EX2 R99, R99 ;  /* 0x0000006300637308 */ /* 0x000e220000000800 */
[-CC-:B------:R-:W-:Y:S01]  /*eb20*/  FFMA.FTZ R95, R26, R38.reuse, -R3.reuse ;  /* 0x000000261a5f7223 */ /* 0x180fe20000010803 */
[----:B------:R-:W4:Y:S04]  /*eb30*/  LDL R74, [R1+0x23c] ;  /* 0x00023c00014a7983 */ /* 0x000f280000100800 */
[----:B------:R-:W4:Y:S02]  /*eb40*/  LDL R76, [R1+0x240] ;  /* 0x00024000014c7983 */ /* 0x000f240000100800 */
[----:B------:R-:W0:Y:S01]  /*eb50*/  MUFU.EX2 R163, R163 ;  /* 0x000000a300a37308 */ /* 0x000e220000000800 */
[-C--:B------:R-:W-:Y:S01]  /*eb60*/  FFMA.FTZ R167, R28, R38.reuse, -R3 ;  /* 0x000000261ca77223 */ /* 0x080fe20000010803 */
[----:B-1----:R-:W-:Y:S01]  /*eb70*/  FADD.FTZ R7, R160, R83 ;  /* 0x00000053a0077221 */ /* 0x002fe20000010000 */
[-CC-:B------:R-:W-:Y:S01]  /*eb80*/  FFMA.FTZ R93, R29, R38.reuse, -R3.reuse ;  /* 0x000000261d5d7223 */ /* 0x180fe20000010803 */
[----:B------:R-:W-:-:S04]  /*eb90*/  FFMA.FTZ R169, R30, R38, -R3 ;  /* 0x000000261ea97223 */ /* 0x000fc80000010803 */
[----:B------:R-:W-:Y:S08]  /*eba0*/  MUFU.EX2 R166, R166 ;  /* 0x000000a600a67308 */ /* 0x000ff00000000800 */
[----:B------:R-:W1:Y:S01]  /*ebb0*/  MUFU.EX2 R97, R97 ;  /* 0x0000006100617308 */ /* 0x000e620000000800 */
[----:B0-----:R-:W-:-:S07]  /*ebc0*/  FADD.FTZ R4, R161, R99 ;  /* 0x00000063a1047221 */ /* 0x001fce0000010000 */
[----:B------:R-:W0:Y:S01]  /*ebd0*/  MUFU.EX2 R165, R165 ;  /* 0x000000a500a57308 */ /* 0x000e220000000800 */
[----:B------:R-:W-:Y:S01]  /*ebe0*/  FADD.FTZ R12, R162, R7 ;  /* 0x00000007a20c7221 */ /* 0x000fe20000010000 */
[----:B------:R-:W-:Y:S01]  /*ebf0*/  FADD.FTZ R4, R163, R4 ;  /* 0x00000004a3047221 */ /* 0x000fe20000010000 */
[----:B------:R-:W-:-:S05]  /*ec00*/  FFMA.FTZ R91, R31, R38, -R3 ;  /* 0x000000261f5b7223 */ /* 0x000fca0000010803 */
[----:B------:R-:W-:Y:S08]  /*ec10*/  MUFU.EX2 R107, R107 ;  /* 0x0000006b006b7308 */ /* 0x000ff00000000800 */
[----:B------:R-:W0:Y:S01]  /*ec20*/  MUFU.EX2 R95, R95 ;  /* 0x0000005f005f7308 */ /* 0x000e220000000800 */
[----:B------:R-:W-:Y:S01]  /*ec30*/  FADD.FTZ R7, R113, R12 ;  /* 0x0000000c71077221 */ /* 0x000fe20000010000 */
[----:B-1----:R-:W-:Y:S01]  /*ec40*/  FADD.FTZ R4, R97, R4 ;  /* 0x0000000461047221 */ /* 0x002fe20000010000 */
[----:B------:R-:W-:-:S05]  /*ec50*/  FFMA.FTZ R171, R32, R38, -R3 ;  /* 0x0000002620ab7223 */ /* 0x000fca0000010803 */
[----:B------:R-:W-:Y:S01]  /*ec60*/  MUFU.EX2 R168, R168 ;  /* 0x000000a800a87308 */ /* 0x000fe20000000800 */
[-CC-:B------:R-:W-:Y:S01]  /*ec70*/  FFMA.FTZ R89, R33, R38.reuse, -R3.reuse ;  /* 0x0000002621597223 */ /* 0x180fe20000010803 */
[----:B------:R-:W-:-:S06]  /*ec80*/  FFMA.FTZ R173, R34, R38, -R3 ;  /* 0x0000002622ad7223 */ /* 0x000fcc0000010803 */
[----:B------:R-:W-:Y:S01]  /*ec90*/  MUFU.EX2 R109, R109 ;  /* 0x0000006d006d7308 */ /* 0x000fe20000000800 */
[----:B------:R-:W-:-:S07]  /*eca0*/  FFMA.FTZ R87, R35, R38, -R3 ;  /* 0x0000002623577223 */ /* 0x000fce0000010803 */
[----:B------:R-:W-:Y:S01]  /*ecb0*/  MUFU.EX2 R170, R170 ;  /* 0x000000aa00aa7308 */ /* 0x000fe20000000800 */
[----:B------:R-:W-:-:S07]  /*ecc0*/  FFMA.FTZ R175, R36, R38, -R3 ;  /* 0x0000002624af7223 */ /* 0x000fce0000010803 */
[----:B------:R-:W-:Y:S01]  /*ecd0*/  MUFU.EX2 R105, R105 ;  /* 0x0000006900697308 */ /* 0x000fe20000000800 */
[----:B------:R-:W-:-:S07]  /*ece0*/  FFMA.FTZ R85, R37, R38, -R3 ;  /* 0x0000002625557223 */ /* 0x000fce0000010803 */
[----:B------:R-:W-:Y:S08]  /*ecf0*/  MUFU.EX2 R172, R172 ;  /* 0x000000ac00ac7308 */ /* 0x000ff00000000800 */
[----:B------:R-:W-:Y:S08]  /*ed00*/  MUFU.EX2 R101, R101 ;  /* 0x0000006500657308 */ /* 0x000ff00000000800 */
[----:B------:R-:W-:Y:S08]  /*ed10*/  MUFU.EX2 R174, R174 ;  /* 0x000000ae00ae7308 */ /* 0x000ff00000000800 */
[----:B------:R-:W-:Y:S01]  /*ed20*/  MUFU.EX2 R103, R103 ;  /* 0x0000006700677308 */ /* 0x000fe20000000800 */
[----:B------:R1:W-:Y:S04]  /*ed30*/  STL [R1+0x3f4], R0 ;  /* 0x0003f40001007387 */ /* 0x0003e80000100800 */
[----:B------:R-:W4:Y:S03]  /*ed40*/  LDL R28, [R1+0x1e0] ;  /* 0x0001e000011c7983 */ /* 0x000f260000100800 */
[----:B------:R-:W2:Y:S01]  /*ed50*/  MUFU.EX2 R167, R167 ;  /* 0x000000a700a77308 */ /* 0x000ea20000000800 */
[----:B------:R-:W-:Y:S01]  /*ed60*/  FADD.FTZ R12, R164, R7 ;  /* 0x00000007a40c7221 */ /* 0x000fe20000010000 */
[----:B0-----:R-:W-:Y:S01]  /*ed70*/  FADD.FTZ R4, R165, R4 ;  /* 0x00000004a5047221 */ /* 0x001fe20000010000 */
[----:B------:R-:W4:Y:S04]  /*ed80*/  LDL R30, [R1+0x1e4] ;  /* 0x0001e400011e7983 */ /* 0x000f280000100800 */
[----:B------:R-:W4:Y:S01]  /*ed90*/  LDL R29, [R1+0x2d8] ;  /* 0x0002d800011d7983 */ /* 0x000f220000100800 */
[----:B------:R-:W0:Y:S01]  /*eda0*/  MUFU.EX2 R93, R93 ;  /* 0x0000005d005d7308 */ /* 0x000e220000000800 */
[----:B------:R-:W-:Y:S01]  /*edb0*/  FADD.FTZ R7, R111, R12 ;  /* 0x0000000c6f077221 */ /* 0x000fe20000010000 */
[----:B------:R-:W-:Y:S01]  /*edc0*/  FADD.FTZ R4, R95, R4 ;  /* 0x000000045f047221 */ /* 0x000fe20000010000 */
[----:B------:R-:W4:Y:S04]  /*edd0*/  LDL R32, [R1+0x1e8] ;  /* 0x0001e80001207983 */ /* 0x000f280000100800 */
[----:B------:R-:W4:Y:S01]  /*ede0*/  LDL R31, [R1+0x2dc] ;  /* 0x0002dc00011f7983 */ /* 0x000f220000100800 */
[----:B------:R-:W1:Y:S01]  /*edf0*/  MUFU.EX2 R169, R169 ;  /* 0x000000a900a97308 */ /* 0x000e620000000800 */
[----:B------:R-:W-:Y:S01]  /*ee00*/  FADD.FTZ R12, R166, R7 ;  /* 0x00000007a60c7221 */ /* 0x000fe20000010000 */
[----:B--2---:R-:W-:Y:S01]  /*ee10*/  FADD.FTZ R4, R167, R4 ;  /* 0x00000004a7047221 */ /* 0x004fe20000010000 */
[----:B------:R-:W2:Y:S05]  /*ee20*/  LDL R34, [R1+0x1ec] ;  /* 0x0001ec0001227983 */ /* 0x000eaa0000100800 */
[----:B------:R-:W1:Y:S01]  /*ee30*/  MUFU.EX2 R91, R91 ;  /* 0x0000005b005b7308 */ /* 0x000e620000000800 */
[----:B------:R-:W-:Y:S01]  /*ee40*/  FADD.FTZ R7, R107, R12 ;  /* 0x0000000c6b077221 */ /* 0x000fe20000010000 */
[----:B0-----:R-:W-:Y:S01]  /*ee50*/  FADD.FTZ R4, R93, R4 ;  /* 0x000000045d047221 */ /* 0x001fe20000010000 */
[----:B------:R-:W2:Y:S04]  /*ee60*/  LDL R36, [R1+0x1f0] ;  /* 0x0001f00001247983 */ /* 0x000ea80000100800 */
[----:B------:R-:W2:Y:S01]  /*ee70*/  LDL R33, [R1+0x2e0] ;  /* 0x0002e00001217983 */ /* 0x000ea20000100800 */
[----:B------:R-:W0:Y:S01]  /*ee80*/  MUFU.EX2 R171, R171 ;  /* 0x000000ab00ab7308 */ /* 0x000e220000000800 */
[----:B------:R-:W-:Y:S01]  /*ee90*/  FADD.FTZ R12, R168, R7 ;  /* 0x00000007a80c7221 */ /* 0x000fe20000010000 */
[----:B-1----:R-:W-:Y:S01]  /*eea0*/  FADD.FTZ R4, R169, R4 ;  /* 0x00000004a9047221 */ /* 0x002fe20000010000 */
[----:B------:R-:W2:Y:S05]  /*eeb0*/  LDL R38, [R1+0x1f4] ;  /* 0x0001f40001267983 */ /* 0x000eaa0000100800 */
[----:B------:R-:W1:Y:S01]  /*eec0*/  MUFU.EX2 R89, R89 ;  /* 0x0000005900597308 */ /* 0x000e620000000800 */
[----:B------:R-:W-:Y:S01]  /*eed0*/  FADD.FTZ R7, R109, R12 ;  /* 0x0000000c6d077221 */ /* 0x000fe20000010000 */
[----:B------:R-:W-:Y:S01]  /*eee0*/  FADD.FTZ R4, R91, R4 ;  /* 0x000000045b047221 */ /* 0x000fe20000010000 */
[----:B------:R-:W2:Y:S05]  /*eef0*/  LDL R35, [R1+0x2e4] ;  /* 0x0002e40001237983 */ /* 0x000eaa0000100800 */
[----:B------:R-:W1:Y:S01]  /*ef00*/  MUFU.EX2 R173, R173 ;  /* 0x000000ad00ad7308 */ /* 0x000e620000000800 */
[----:B------:R-:W-:Y:S01]  /*ef10*/  FADD.FTZ R12, R170, R7 ;  /* 0x00000007aa0c7221 */ /* 0x000fe20000010000 */
[----:B0-----:R-:W-:Y:S01]  /*ef20*/  FADD.FTZ R4, R171, R4 ;  /* 0x00000004ab047221 */ /* 0x001fe20000010000 */
[----:B------:R-:W2:Y:S05]  /*ef30*/  LDL R37, [R1+0x2e8] ;  /* 0x0002e80001257983 */ /* 0x000eaa0000100800 */
        /* <DEDUP_REMOVED lines=11> */
[----:B------:R-:W2:Y:S02]  /*eff0*/  LDL.64 R12, [R1+0x88] ;  /* 0x00008800010c7983 */ /* 0x000ea40000100a00 */
[----:B------:R-:W-:-:S02]  /*f000*/  FADD.FTZ R20, R174, R3 ;  /* 0x00000003ae147221 */ /* 0x000fc40000010000 */
[----:B------:R-:W2:Y:S01]  /*f010*/  LDL R3, [R1+0x348] ;  /* 0x0003480001037983 */ /* 0x000ea20000100800 */
[----:B-1----:R-:W-:Y:S01]  /*f020*/  FADD.FTZ R4, R175, R4 ;  /* 0x00000004af047221 */ /* 0x002fe20000010000 */
[----:B------:R-:W-:-:S03]  /*f030*/  FADD.FTZ R20, R103, R20 ;  /* 0x0000001467147221 */ /* 0x000fc60000010000 */
[----:B------:R-:W-:Y:S02]  /*f040*/  FADD.FTZ R21, R85, R4 ;  /* 0x0000000455157221 */ /* 0x000fe40000010000 */
[----:B------:R-:W2:Y:S04]  /*f050*/  LDL R4, [R1+0x34c] ;  /* 0x00034c0001047983 */ /* 0x000ea80000100800 */
[----:B------:R0:W-:Y:S04]  /*f060*/  STL.64 [R1+0x400], R20 ;  /* 0x0004001401007387 */ /* 0x0001e80000100a00 */
[----:B------:R-:W2:Y:S04]  /*f070*/  LD.E.64 R26, desc[UR36][R14.64+0x8] ;  /* 0x000008240e1a7980 */ /* 0x000ea8000c101b00 */
[----:B------:R-:W2:Y:S04]  /*f080*/  LD.E.64 R24, desc[UR36][R14.64] ;  /* 0x000000240e187980 */ /* 0x000ea8000c101b00 */
[----:B0-----:R-:W2:Y:S04]  /*f090*/  LDL R20, [R1+0x35c] ;  /* 0x00035c0001147983 */ /* 0x001ea80000100800 */
[----:B------:R-:W2:Y:S04]  /*f0a0*/  LDL R21, [R1+0x360] ;  /* 0x0003600001157983 */ /* 0x000ea80000100800 */
[----:B------:R-:W2:Y:S04]  /*f0b0*/  LDL R14, [R1+0x354] ;  /* 0x00035400010e7983 */ /* 0x000ea80000100800 */
[----:B------:R-:W2:Y:S01]  /*f0c0*/  LDL R15, [R1+0x358] ;  /* 0x00035800010f7983 */ /* 0x000ea20000100800 */
        /* <DEDUP_REMOVED lines=16> */
[----:B---3--:R-:W-:Y:S04]  /*f1d0*/  STL [R1+0x1f8], R40 ;  /* 0x0001f82801007387 */ /* 0x008fe80000100800 */
[----:B------:R-:W-:Y:S04]  /*f1e0*/  STL [R1+0x1fc], R42 ;  /* 0x0001fc2a01007387 */ /* 0x000fe80000100800 */
        /* <DEDUP_REMOVED lines=52> */
[----:B------:R-:W-:Y:S01]  /*f530*/  IMAD R12, R81, 0x1000, R12 ;  /* 0x00001000510c7824 */ /* 0x000fe200078e020c */
[----:B------:R-:W-:-:S04]  /*f540*/  R2UR UR7, R13 ;  /* 0x000000000d0772ca */ /* 0x000fc800000e0000 */
[----:B------:R-:W-:Y:S01]  /*f550*/  R2UR UR6, R12 ;  /* 0x000000000c0672ca */ /* 0x000fe200000e0000 */
[----:B------:R-:W-:Y:S04]  /*f560*/  STL [R1+0x2b8], R136 ;  /* 0x0002b88801007387 */ /* 0x000fe80000100800 */
[----:B------:R-:W-:Y:S01]  /*f570*/  STL [R1+0x2bc], R138 ;  /* 0x0002bc8a01007387 */ /* 0x000fe20000100800 */
[----:B------:R-:W-:-:S05]  /*f580*/  MOV R26, R26 ;  /* 0x0000001a001a7202 */ /* 0x000fca0000000f00 */
[--C-:B------:R-:W-:Y:S02]  /*f590*/  IMAD R25, R25, 0x2, R26.reuse ;  /* 0x0000000219197824 */ /* 0x100fe400078e021a */
[C---:B------:R-:W-:Y:S02]  /*f5a0*/  IMAD R27, R24.reuse, 0x2, R26 ;  /* 0x00000002181b7824 */ /* 0x040fe400078e021a */
[----:B------:R-:W-:Y:S01]  /*f5b0*/  IMAD R24, R24, 0x2, R25 ;  /* 0x0000000218187824 */ /* 0x000fe200078e0219 */
[----:B------:R-:W-:Y:S04]  /*f5c0*/  STSM.16.M88.4 [R26], R160 ;  /* 0x000000a01a007844 */ /* 0x000fe80000000200 */
[----:B------:R-:W-:Y:S04]  /*f5d0*/  STSM.16.M88.4 [R27], R164 ;  /* 0x000000a41b007844 */ /* 0x000fe80000000200 */
[----:B------:R-:W-:Y:S04]  /*f5e0*/  STSM.16.M88.4 [R25], R168 ;  /* 0x000000a819007844 */ /* 0x000fe80000000200 */
[----:B------:R-:W-:Y:S04]  /*f5f0*/  STSM.16.M88.4 [R24], R172 ;  /* 0x000000ac18007844 */ /* 0x000fe80000000200 */
        /* <DEDUP_REMOVED lines=31> */
[----:B------:R0:W-:Y:S02]  /*f7f0*/  STL [R1+0x340], R79 ;  /* 0x0003404f01007387 */ /* 0x0001e40000100800 */
[----:B0-----:R-:W-:-:S06]  /*f800*/  WARPGROUP.ARRIVE ;  /* 0x00000000000079c5 */ /* 0x001fcc0000000000 */
[----:B------:R-:W-:Y:S01]  /*f810*/  HGMMA.64x256x16.F32.BF16 R24, R160, gdesc[UR4].tnspB, RZ, !UPT, gsb0 ;  /* 0x43e00004a0187df0 */ /* 0x000fe2000c0018ff */
[----:B------:R0:W-:Y:S04]  /*f820*/  STL [R1+0x354], R14 ;  /* 0x0003540e01007387 */ /* 0x0001e80000100800 */
[----:B------:R1:W-:Y:S01]  /*f830*/  STL [R1+0x358], R15 ;  /* 0x0003580f01007387 */ /* 0x0003e20000100800 */
[----:B0-----:R-:W-:Y:S02]  /*f840*/  VIADD R14, R12, 0x80 ;  /* 0x000000800c0e7836 */ /* 0x001fe40000000000 */
[----:B-1----:R-:W-:-:S03]  /*f850*/  IMAD.MOV.U32 R15, RZ, RZ, R13 ;  /* 0x000000ffff0f7224 */ /* 0x002fc600078e000d */
[----:B------:R-:W-:Y:S02]  /*f860*/  R2UR UR6, R14 ;  /* 0x000000000e0672ca */ /* 0x000fe400000e0000 */
[----:B------:R-:W-:Y:S01]  /*f870*/  R2UR UR7, R15 ;  /* 0x000000000f0772ca */ /* 0x000fe200000e0000 */
        /* <DEDUP_REMOVED lines=72> */
[----:B------:R-:W-:Y:S01]  /*fd00*/  HGMMA.64x256x16.F32.BF16 R24, R164, gdesc[UR4].tnspB, R24, gsb0 ;  /* 0x43e00004a4187df0 */ /* 0x000fe20008001818 */
[----:B------:R-:W-:Y:S02]  /*fd10*/  VIADD R14, R12, 0x100 ;  /* 0x000001000c0e7836 */ /* 0x000fe40000000000 */
[----:B------:R-:W-:-:S03]  /*fd20*/  IMAD.MOV.U32 R15, RZ, RZ, R13 ;  /* 0x000000ffff0f7224 */ /* 0x000fc600078e000d */
[----:B------:R-:W-:Y:S02]  /*fd30*/  R2UR UR6, R14 ;  /* 0x000000000e0672ca */ /* 0x000fe400000e0000 */
[----:B------:R-:W-:Y:S01]  /*fd40*/  R2UR UR7, R15 ;  /* 0x000000000f0772ca */ /* 0x000fe200000e0000 */
[----:B------:R-:W-:Y:S01]  /*fd50*/  VIADD R12, R12, 0x180 ;  /* 0x000001800c0c7836 */ /* 0x000fe20000000000 */
        /* <DEDUP_REMOVED lines=71> */
[----:B------:R-:W-:Y:S03]  /*101d0*/  HGMMA.64x256x16.F32.BF16 R24, R172, gdesc[UR4].tnspB, R24, gsb0 ;  /* 0x43e00004ac187df0 */ /* 0x000fe60008001818 */
        /* <DEDUP_REMOVED lines=34> */
[----:B0-----:R-:W4:Y:S04]  /*10400*/  LDL R78, [R1+0x1e4] ;  /* 0x0001e400014e7983 */ /* 0x001f280000100800 */
[----:B-1----:R-:W4:Y:S04]  /*10410*/  LDL R80, [R1+0x1e8] ;  /* 0x0001e80001507983 */ /* 0x002f280000100800 */
[----:B------:R-:W4:Y:S04]  /*10420*/  LDL R82, [R1+0x1ec] ;  /* 0x0001ec0001527983 */ /* 0x000f280000100800 */
[----:B------:R-:W4:Y:S04]  /*10430*/  LDL R4, [R1+0x1f0] ;  /* 0x0001f00001047983 */ /* 0x000f280000100800 */
[----:B--2---:R-:W2:Y:S04]  /*10440*/  LDL R84, [R1+0x1f4] ;  /* 0x0001f40001547983 */ /* 0x004ea80000100800 */
[----:B------:R-:W2:Y:S04]  /*10450*/  LDL R86, [R1+0x1f8] ;  /* 0x0001f80001567983 */ /* 0x000ea80000100800 */
[----:B---3--:R-:W3:Y:S04]  /*10460*/  LDL R88, [R1+0x1fc] ;  /* 0x0001fc0001587983 */ /* 0x008ee80000100800 */
[----:B------:R-:W3:Y:S04]  /*10470*/  LDL R12, [R1+0x200] ;  /* 0x00020000010c7983 */ /* 0x000ee80000100800 */
[----:B------:R-:W3:Y:S04]  /*10480*/  LDL R90, [R1+0x204] ;  /* 0x00020400015a7983 */ /* 0x000ee80000100800 */
[----:B----4-:R-:W4:Y:S04]  /*10490*/  LDL R92, [R1+0x208] ;  /* 0x00020800015c7983 */ /* 0x010f280000100800 */
        /* <DEDUP_REMOVED lines=117> */
[----:B------:R-:W-:Y:S01]  /*10bf0*/  @!PT LDS RZ, [RZ] ;  /* 0x00000000fffff984 */ /* 0x000fe20000000800 */
[----:B------:R-:W-:Y:S01]  /*10c00*/  @!PT LDS RZ, [RZ] ;  /* 0x00000000fffff984 */ /* 0x000fe20000000800 */
[----:B------:R-:W-:Y:S01]  /*10c10*/  @!PT LDS RZ, [RZ] ;  /* 0x00000000fffff984 */ /* 0x000fe20000000800 */
[----:B------:R-:W-:Y:S01]  /*10c20*/  @!PT LDS RZ, [RZ] ;  /* 0x00000000fffff984 */ /* 0x000fe20000000800 */
[----:B------:R0:W-:Y:S06]  /*10c30*/  MEMBAR.ALL.CTA ;  /* 0x0000000000007992 */ /* 0x0001ec0000008000 */
[----:B0-----:R-:W0:Y:S04]  /*10c40*/  FENCE.VIEW.ASYNC.S ;  /* 0x00000000000073c6 */ /* 0x001e280000000000 */
[----:B------:R-:W-:Y:S04]  /*10c50*/  STL [R1+0x1e0], R0 ;  /* 0x0001e00001007387 */ /* 0x000fe80000100800 */
[----:B------:R-:W-:Y:S04]  /*10c60*/  STL [R1+0x1e4], R78 ;  /* 0x0001e44e01007387 */ /* 0x000fe80000100800 */
[----:B------:R-:W-:Y:S04]  /*10c70*/  STL [R1+0x1e8], R80 ;  /* 0x0001e85001007387 */ /* 0x000fe80000100800 */
[----:B------:R-:W-:Y:S04]  /*10c80*/  STL [R1+0x1ec], R82 ;  /* 0x0001ec5201007387 */ /* 0x000fe80000100800 */
[----:B------:R-:W-:Y:S04]  /*10c90*/  STL [R1+0x1f0], R4 ;  /* 0x0001f00401007387 */ /* 0x000fe80000100800 */
[----:B--2---:R-:W-:Y:S04]  /*10ca0*/  STL [R1+0x1f4], R84 ;  /* 0x0001f45401007387 */ /* 0x004fe80000100800 */
[----:B------:R-:W-:Y:S04]  /*10cb0*/  STL [R1+0x1f8], R86 ;  /* 0x0001f85601007387 */ /* 0x000fe80000100800 */
[----:B---3--:R-:W-:Y:S04]  /*10cc0*/  STL [R1+0x1fc], R88 ;  /* 0x0001fc5801007387 */ /* 0x008fe80000100800 */
[----:B------:R-:W-:Y:S04]  /*10cd0*/  STL [R1+0x200], R12 ;  /* 0x0002000c01007387 */ /* 0x000fe80000100800 */
        /* <DEDUP_REMOVED lines=119> */
[----:B0-----:R-:W-:-:S03]  /*11450*/  NOP ;  /* 0x0000000000007918 */ /* 0x001fc60000000000 */
[----:B-1----:R-:W3:Y:S04]  /*11460*/  LDL R3, [R1+0x28] ;  /* 0x0000280001037983 */ /* 0x002ee80000100800 */
[----:B------:R2:W5:Y:S01]  /*11470*/  LDL R0, [R1+0x1c8] ;  /* 0x0001c80001007983 */ /* 0x0005620000100800 */
[----:B------:R-:W-:Y:S01]  /*11480*/  BSSY B0, `(.L_x_1957) ;  /* 0x0000006000007945 */ /* 0x000fe20003800000 */
[----:B------:R-:W-:Y:S06]  /*11490*/  BAR.ARV 0xe, 0x100 ;  /* 0x0384000000007b1d */ /* 0x000fec0000002000 */
[----:B---3--:R-:W-:-:S04]  /*114a0*/  LOP3.LUT R3, R3, 0x1, RZ, 0xfc, !PT ;  /* 0x0000000103037812 */ /* 0x008fc800078efcff */
[----:B------:R-:W-:-:S13]  /*114b0*/  ISETP.NE.AND P0, PT, R3, 0x3, PT ;  /* 0x000000030300780c */ /* 0x000fda0003f05270 */
[----:B--2---:R-:W-:Y:S05]  /*114c0*/  @!P0 BRA `(.L_x_1958) ;  /* 0x0000000000048947 */ /* 0x004fea0003800000 */
[----:B------:R-:W-:Y:S01]  /*114d0*/  BPT.TRAP 0x1 ;  /* 0x000000040000795c */ /* 0x000fe20000300000 */
.L_x_1958:
[----:B------:R-:W-:Y:S05]  /*114e0*/  BSYNC B0 ;  /* 0x0000000000007941 */ /* 0x000fea0003800000 */
.L_x_1957:
[----:B------:R-:W2:Y:S01]  /*114f0*/  LDL.64 R12, [R1+0x48] ;  /* 0x00004800010c7983 */ /* 0x000ea20000100a00 */
[----:B------:R-:W-:Y:S02]  /*11500*/  UISETP.NE.AND UP1, UPT, UR41, URZ, UPT ;  /* 0x0000003f2900728c */ /* 0x000fe4000bf25270 */
[----:B------:R-:W-:Y:S01]  /*11510*/  UISETP.NE.AND UP0, UPT, UR43, URZ, UPT ;  /* 0x0000003f2b00728c */ /* 0x000fe2000bf05270 */
[----:B------:R-:W3:Y:S01]  /*11520*/  LDL R3, [R1+0x34] ;  /* 0x0000340001037983 */ /* 0x000ee20000100800 */
[----:B--2---:R-:W-:-:S05]  /*11530*/  MOV R7, R12 ;  /* 0x0000000c00077202 */ /* 0x004fca0000000f00 */
[----:B-----5:R-:W-:-:S05]  /*11540*/  IMAD R0, R0, 0x8, R7 ;  /* 0x0000000800007824 */ /* 0x020fca00078e0207 */
[----:B---3--:R-:W-:-:S04]  /*11550*/  PRMT R0, R3, 0x654, R0 ;  /* 0x0000065403007816 */ /* 0x008fc80000000000 */
[----:B------:R0:W-:Y:S02]  /*11560*/  SYNCS.ARRIVE.TRANS64.RED.A1T0 RZ, [R0+URZ], RZ ;  /* 0x000000ff00ff79a7 */ /* 0x0001e4000810043f */
[----:B0-----:R-:W2:Y:S01]  /*11570*/  LDL R0, [R1+0x50] ;  /* 0x0000500001007983 */ /* 0x001ea20000100800 */
[----:B------:R-:W-:Y:S02]  /*11580*/  PLOP3.LUT P0, PT, PT, PT, UP1, 0x80, 0x0 ;  /* 0x000000000000781c */ /* 0x000fe40003f0f018 */
[----:B------:R-:W-:Y:S01]  /*11590*/  PLOP3.LUT P1, PT, PT, PT, UP1, 0x80, 0x0 ;  /* 0x000000000000781c */ /* 0x000fe20003f2f018 */
[----:B------:R-:W-:Y:S01]  /*115a0*/  UIADD3 UR46, UR46, -0x2, URZ ;  /* 0xfffffffe2e2e7890 */ /* 0x000fe2000fffe03f */
[----:B--2---:R-:W-:-:S09]  /*115b0*/  IMAD.SHL.U32 R4, R0, 0x40, RZ ;  /* 0x0000004000047824 */ /* 0x004fd200078e00ff */
[----:B------:R-:W-:Y:S01]  /*115c0*/  @P0 IMAD.HI.U32 R5, R4, R5, RZ ;  /* 0x0000000504050227 */ /* 0x000fe200078e00ff */
[----:B------:R-:W-:-:S03]  /*115d0*/  PLOP3.LUT P0, PT, PT, PT, UP0, 0x40, 0x0 ;  /* 0x000000000000781c */ /* 0x000fc60003f0e808 */
[----:B------:R-:W-:Y:S01]  /*115e0*/  IMAD.MOV.U32 R0, RZ, RZ, R4 ;  /* 0x000000ffff007224 */ /* 0x000fe200078e0004 */
[----:B------:R-:W-:-:S05]  /*115f0*/  @P1 SHF.R.U32.HI R0, RZ, R6, R5 ;  /* 0x00000006ff001219 */ /* 0x000fca0000011605 */
[----:B------:R-:W-:Y:S02]  /*11600*/  VIADD R3, R0, UR45 ;  /* 0x0000002d00037c36 */ /* 0x000fe40008000000 */
[----:B------:R-:W-:Y:S02]  /*11610*/  IMAD.U32 R0, RZ, RZ, UR46 ;  /* 0x0000002eff007e24 */ /* 0x000fe4000f8e00ff */
[----:B------:R-:W-:Y:S01]  /*11620*/  IMAD.IADD R8, R3, 0x1, R8 ;  /* 0x0000000103087824 */ /* 0x000fe200078e0208 */
[----:B------:R-:W-:Y:S06]  /*11630*/  @P0 BRA `(.L_x_1959) ;  /* 0x0000000000400947 */ /* 0x000fec0003800000 */
[C---:B------:R-:W-:Y:S01]  /*11640*/  ISETP.GT.AND P0, PT, R3.reuse, RZ, PT ;  /* 0x000000ff0300720c */ /* 0x040fe20003f04270 */
[----:B------:R-:W-:Y:S01]  /*11650*/  BSSY B0, `(.L_x_1960) ;  /* 0x000000c000007945 */ /* 0x000fe20003800000 */
[----:B------:R-:W-:-:S11]  /*11660*/  VIADD R5, R3, 0xffffffff ;  /* 0xffffffff03057836 */ /* 0x000fd60000000000 */
[----:B------:R-:W-:Y:S05]  /*11670*/  @P0 BRA `(.L_x_1961) ;  /* 0x0000000000180947 */ /* 0x000fea0003800000 */
[----:B------:R-:W-:Y:S01]  /*11680*/  ISETP.NE.AND P0, PT, R9, 0x1, PT ;  /* 0x000000010900780c */ /* 0x000fe20003f05270 */
[----:B------:R-:W-:-:S12]  /*11690*/  IMAD.MOV R3, RZ, RZ, -R3 ;  /* 0x000000ffff037224 */ /* 0x000fd800078e0a03 */
[----:B------:R-:W-:-:S05]  /*116a0*/  @P0 IMAD.HI.U32 R10, R3, R10, RZ ;  /* 0x0000000a030a0227 */ /* 0x000fca00078e00ff */
[----:B------:R-:W-:-:S04]  /*116b0*/  @P0 SHF.R.U32.HI R3, RZ, R11, R10 ;  /* 0x0000000bff030219 */ /* 0x000fc8000001160a */
[----:B------:R-:W-:Y:S01]  /*116c0*/  LOP3.LUT R5, RZ, R3, RZ, 0x33, !PT ;  /* 0x00000003ff057212 */ /* 0x000fe200078e33ff */
[----:B------:R-:W-:Y:S06]  /*116d0*/  BRA `(.L_x_1962) ;  /* 0x00000000000c7947 */ /* 0x000fec0003800000 */
.L_x_1961:
[----:B------:R-:W-:-:S13]  /*116e0*/  ISETP.NE.AND P0, PT, R9, 0x1, PT ;  /* 0x000000010900780c */ /* 0x000fda0003f05270 */
[----:B------:R-:W-:-:S05]  /*116f0*/  @P0 IMAD.HI.U32 R10, R5, R10, RZ ;  /* 0x0000000a050a0227 */ /* 0x000fca00078e00ff */
[----:B------:R-:W-:-:S07]  /*11700*/  @P0 SHF.R.U32.HI R5, RZ, R11, R10 ;  /* 0x0000000bff050219 */ /* 0x000fce000001160a */
.L_x_1962:
[----:B------:R-:W-:Y:S05]  /*11710*/  BSYNC B0 ;  /* 0x0000000000007941 */ /* 0x000fea0003800000 */
.L_x_1960:
[----:B------:R-:W-:-:S05]  /*11720*/  IMAD R5, R5, R9, R9 ;  /* 0x0000000905057224 */ /* 0x000fca00078e0209 */
[----:B------:R-:W-:-:S07]  /*11730*/  VIMNMX R8, R8, R5, PT ;  /* 0x0000000508087248 */ /* 0x000fce0003fe0100 */
.L_x_1959:
[----:B------:R-:W-:Y:S01]  /*11740*/  SHF.R.S32.HI R3, RZ, 0x1f, R8 ;  /* 0x0000001fff037819 */ /* 0x000fe20000011408 */
[----:B------:R-:W-:Y:S03]  /*11750*/  BSSY B1, `(.L_x_1963) ;  /* 0x0000014000017945 */ /* 0x000fe60003800000 */
[----:B------:R-:W-:-:S04]  /*11760*/  LEA.HI R3, R3, R8, RZ, 0x6 ;  /* 0x0000000803037211 */ /* 0x000fc800078f30ff */
[----:B------:R-:W-:-:S04]  /*11770*/  SHF.R.S32.HI R3, RZ, 0x6, R3 ;  /* 0x00000006ff037819 */ /* 0x000fc80000011403 */
[----:B------:R-:W-:-:S04]  /*11780*/  VIMNMX R6, R3, UR42, !PT ;  /* 0x0000002a03067c48 */ /* 0x000fc8000ffe0100 */
[----:B------:R-:W-:-:S13]  /*11790*/  ISETP.GE.AND P0, PT, R0, R6, PT ;  /* 0x000000060000720c */ /* 0x000fda0003f06270 */
[----:B------:R-:W-:Y:S05]  /*117a0*/  @!P0 BRA `(.L_x_1964) ;  /* 0x0000000000388947 */ /* 0x000fea0003800000 */
[----:B------:R-:W-:Y:S01]  /*117b0*/  BSSY B0, `(.L_x_1965) ;  /* 0x000000b000007945 */ /* 0x000fe20003800000 */
.L_x_1966:
[C---:B------:R-:W-:Y:S01]  /*117c0*/  IADD3 R12, P0, R2.reuse, 0x50, RZ ;  /* 0x00000050020c7810 */ /* 0x040fe20007f1e0ff */
[C---:B------:R-:W-:Y:S01]  /*117d0*/  VIADD R7, R2.reuse, 0x128 ;  /* 0x0000012802077836 */ /* 0x040fe20000000000 */
[----:B------:R-:W-:Y:S02]  /*117e0*/  IADD3 R28, P1, R2, 0xcc, RZ ;  /* 0x000000cc021c7810 */ /* 0x000fe40007f3e0ff */
[----:B------:R-:W-:Y:S01]  /*117f0*/  MOV R3, 0x11830 ;  /* 0x0001183000037802 */ /* 0x000fe20000000f00 */
[--C-:B------:R-:W-:Y:S02]  /*11800*/  IMAD.X R13, RZ, RZ, R18.reuse, P0 ;  /* 0x000000ffff0d7224 */ /* 0x100fe400000e0612 */
[----:B------:R-:W-:-:S08]  /*11810*/  IMAD.X R29, RZ, RZ, R18, P1 ;  /* 0x000000ffff1d7224 */ /* 0x000fd000008e0612 */
[----:B------:R-:W-:Y:S05]  /*11820*/  CALL.REL.NOINC `($_ZN7cutlass13device_kernelIN5flash11enable_sm90INS1_16FlashAttnFwdSm90INS1_25CollectiveMainloopFwdSm90ILi2EN4cute5tupleIJNS5_1CILi1EEES8_S8_EEENS6_IJNS7_ILi64EEESA_SA_EEELi512ENS_10bfloat16_tEfNS_4arch4Sm90ELb0ELb1ELb1ELb0ELb1ELb0ELb1ELb0ELb0ELb1ELb0ELb0EEENS1_21CollectiveEpilogueFwdINS6_IJSA_NS7_ILi512EEESA_EEES9_SC_SE_Li256ELb0ELb1ELb0ELb0EEENS1_30DynamicPersistentTileSchedulerILi256ELi128ELb0ELb1ELb1EEEEEEEEEvNT_6ParamsE$_ZZN5flash25CollectiveMainloopFwdSm90ILi2EN4cute5tupleIJNS1_1CILi1EEES4_S4_EEENS2_IJNS3_ILi64EEES6_S6_EEELi512EN7cutlass10bfloat16_tEfNS8_4arch4Sm90ELb0ELb1ELb1ELb0ELb1ELb0ELb1ELb0ELb0ELb1ELb0ELb0EE3mmaINS_16FlashAttnFwdSm90ISC_NS_21CollectiveEpilogueFwdINS2_IJS6_NS3_ILi512EEES6_EEES5_S9_SB_Li256ELb0ELb1ELb0ELb0EEENS_30DynamicPersistentTileSchedulerILi256ELi128ELb0ELb1ELb1EEEE13SharedStorageENS1_6TensorINS1_11ArrayEngineIfLm128EEENS1_6LayoutINS2_IJNS2_IJNS3_ILi2EEESR_NS3_ILi32EEEEEES4_S4_EEENS2_IJNS2_IJS4_SR_NS3_ILi4EEEEEENS3_ILi0EEESX_EEEEEEENS_7SoftmaxILi2ELi0EEEEEbRKNSC_6ParamsENS8_13PipelineAsyncILi2EEES17_RNS8_13PipelineStateILj2EEERT0_RT1_iRiRKNS_16SeqlenInfoQKNewKILb0ELb0EEENS2_IJiiiiEEERT_ENKUliT_T0_T1_E_clIZSD_ISM_S10_S12_EbS15_S17_S17_S1A_S1C_S1E_iS1F_S1J_S1K_S1M_EUlRS1N_iE1_NS3_ILb0EEENS3_ILb1EEEEEDaiS1N_S1O_S1P_) ;  /* 0x000001b4000c7944 */ /* 0x000fea0003c00000 */
[C---:B------:R-:W-:Y:S01]  /*11830*/  ISETP.GT.AND P0, PT, R0.reuse, R6, PT ;  /* 0x000000060000720c */ /* 0x040fe20003f04270 */
[----:B------:R-:W-:-:S12]  /*11840*/  VIADD R0, R0, 0xffffffff ;  /* 0xffffffff00007836 */ /* 0x000fd80000000000 */
[----:B------:R-:W-:Y:S05]  /*11850*/  @P0 BRA `(.L_x_1966) ;  /* 0xfffffffc00d80947 */ /* 0x000fea000383ffff */
[----:B------:R-:W-:Y:S05]  /*11860*/  BSYNC B0 ;  /* 0x0000000000007941 */ /* 0x000fea0003800000 */
.L_x_1965:
[----:B------:R-:W2:Y:S02]  /*11870*/  LDL R4, [R1+0x50] ;  /* 0x0000500001047983 */ /* 0x000ea40000100800 */
[----:B--2---:R-:W-:-:S07]  /*11880*/  IMAD.SHL.U32 R4, R4, 0x40, RZ ;  /* 0x0000004004047824 */ /* 0x004fce00078e00ff */
.L_x_1964:
[----:B------:R-:W-:Y:S05]  /*11890*/  BSYNC B1 ;  /* 0x0000000000017941 */ /* 0x000fea0003800000 */
.L_x_1963:
[----:B------:R-:W-:Y:S01]  /*118a0*/  UISETP.NE.AND UP1, UPT, UR41, URZ, UPT ;  /* 0x0000003f2900728c */ /* 0x000fe2000bf25270 */
[----:B------:R-:W-:Y:S01]  /*118b0*/  VIADD R4, R4, 0x3f ;  /* 0x0000003f04047836 */ /* 0x000fe20000000000 */
[----:B------:R-:W-:-:S04]  /*118c0*/  UISETP.NE.AND UP0, UPT, UR43, URZ, UPT ;  /* 0x0000003f2b00728c */ /* 0x000fc8000bf05270 */
[----:B------:R-:W-:Y:S02]  /*118d0*/  PLOP3.LUT P0, PT, PT, PT, UP1, 0x80, 0x0 ;  /* 0x000000000000781c */ /* 0x000fe40003f0f018 */
[----:B------:R-:W-:-:S03]  /*118e0*/  PLOP3.LUT P1, PT, PT, PT, UP1, 0x80, 0x0 ;  /* 0x000000000000781c */ /* 0x000fc60003f2f018 */
[----:B------:R-:W-:-:S08]  /*118f0*/  @UP1 ULDC UR4, c[0x0][0x44c] ;  /* 0x0001130000041ab9 */ /* 0x000fd00000000800 */
[----:B------:R-:W-:Y:S01]  /*11900*/  @P0 IMAD.HI.U32 R3, R4, UR4, RZ ;  /* 0x0000000404030c27 */ /* 0x000fe2000f8e00ff */
[----:B------:R-:W-:Y:S01]  /*11910*/  PLOP3.LUT P0, PT, PT, PT, UP0, 0x40, 0x0 ;  /* 0x000000000000781c */ /* 0x000fe20003f0e808 */
[----:B------:R-:W-:-:S03]  /*11920*/  @UP1 ULDC UR4, c[0x0][0x450] ;  /* 0x0001140000041ab9 */ /* 0x000fc60000000800 */
[----:B------:R-:W-:Y:S01]  /*11930*/  @P1 SHF.R.U32.HI R4, RZ, UR4, R3 ;  /* 0x00000004ff041c19 */ /* 0x000fe20008011603 */
[----:B------:R-:W-:-:S04]  /*11940*/  ULDC UR4, c[0x0][0xad4] ;  /* 0x0002b50000047ab9 */ /* 0x000fc80000000800 */
[----:B------:R-:W-:-:S04]  /*11950*/  VIADD R4, R4, UR40 ;  /* 0x0000002804047c36 */ /* 0x000fc80008000000 */
[----:B------:R-:W-:Y:S01]  /*11960*/  VIADD R3, R4, -UR4 ;  /* 0x8000000404037c36 */ /* 0x000fe20008000000 */
[----:B------:R-:W-:Y:S06]  /*11970*/  @P0 BRA `(.L_x_1967) ;  /* 0x0000000000540947 */ /* 0x000fec0003800000 */
[----:B------:R-:W-:Y:S01]  /*11980*/  ISETP.GT.AND P0, PT, R4, -0x1, PT ;  /* 0xffffffff0400780c */ /* 0x000fe20003f04270 */
[----:B------:R-:W-:-:S12]  /*11990*/  BSSY B0, `(.L_x_1968) ;  /* 0x0000011000007945 */ /* 0x000fd80003800000 */
        /* <DEDUP_REMOVED lines=10> */
.L_x_1969:
[----:B------:R-:W-:Y:S02]  /*11a40*/  ULDC UR4, c[0x0][0xadc] ;  /* 0x0002b70000047ab9 */ /* 0x000fe40000000800 */
[----:B------:R-:W-:-:S05]  /*11a50*/  IMAD.U32 R7, RZ, RZ, UR4 ;  /* 0x00000004ff077e24 */ /* 0x000fca000f8e00ff */
[----:B------:R-:W-:-:S13]  /*11a60*/  ISETP.NE.AND P0, PT, R7, 0x1, PT ;  /* 0x000000010700780c */ /* 0x000fda0003f05270 */
[----:B------:R-:W0:Y:S02]  /*11a70*/  @P0 LDC.64 R8, c[0x0][0xae0] ;  /* 0x0002b800ff080b82 */ /* 0x000e240000000a00 */
[----:B0-----:R-:W-:-:S05]  /*11a80*/  @P0 IMAD.HI.U32 R6, R4, R8, RZ ;  /* 0x0000000804060227 */ /* 0x001fca00078e00ff */
[----:B------:R-:W-:-:S07]  /*11a90*/  @P0 SHF.R.U32.HI R4, RZ, R9, R6 ;  /* 0x00000009ff040219 */ /* 0x000fce0000011606 */
.L_x_1970:
[----:B------:R-:W-:Y:S05]  /*11aa0*/  BSYNC B0 ;  /* 0x0000000000007941 */ /* 0x000fea0003800000 */
.L_x_1968:
[----:B------:R-:W-:-:S05]  /*11ab0*/  IMAD R4, R4, R7, RZ ;  /* 0x0000000704047224 */ /* 0x000fca00078e02ff */
[----:B------:R-:W-:-:S07]  /*11ac0*/  VIMNMX R3, R3, R4, !PT ;  /* 0x0000000403037248 */ /* 0x000fce0007fe0100 */
.L_x_1967:
[----:B------:R-:W-:-:S05]  /*11ad0*/  VIADD R3, R3, 0x3f ;  /* 0x0000003f03037836 */ /* 0x000fca0000000000 */
[----:B------:R-:W-:-:S04]  /*11ae0*/  SHF.R.S32.HI R4, RZ, 0x1f, R3 ;  /* 0x0000001fff047819 */ /* 0x000fc80000011403 */
[----:B------:R-:W-:-:S04]  /*11af0*/  LEA.HI R4, R4, R3, RZ, 0x6 ;  /* 0x0000000304047211 */ /* 0x000fc800078f30ff */
[----:B------:R-:W-:-:S04]  /*11b00*/  SHF.R.S32.HI R4, RZ, 0x6, R4 ;  /* 0x00000006ff047819 */ /* 0x000fc80000011404 */
[----:B------:R-:W-:-:S04]  /*11b10*/  VIMNMX R177, R4, UR42, !PT ;  /* 0x0000002a04b17c48 */ /* 0x000fc8000ffe0100 */
[----:B------:R-:W-:-:S13]  /*11b20*/  ISETP.GE.AND P0, PT, R0, R177, PT ;  /* 0x000000b10000720c */ /* 0x000fda0003f06270 */
[----:B------:R-:W-:Y:S05]  /*11b30*/  @!P0 BRA `(.L_x_1971) ;  /* 0x0000007000588947 */ /* 0x000fea0003800000 */
.L_x_1994:
[----:B------:R-:W2:Y:S04]  /*11b40*/  LDL R58, [R1+0x1c8] ;  /* 0x0001c800013a7983 */ /* 0x000ea80000100800 */
[----:B0-----:R-:W3:Y:S04]  /*11b50*/  LDL R3, [R1+0x1d0] ;  /* 0x0001d00001037983 */ /* 0x001ee80000100800 */
[----:B------:R-:W4:Y:S01]  /*11b60*/  LDL R5, [R1] ;  /* 0x0000000001057983 */ /* 0x000f220000100800 */
[----:B--2---:R-:W-:-:S05]  /*11b70*/  VIADD R6, R58, 0x1 ;  /* 0x000000013a067836 */ /* 0x004fca0000000000 */
[----:B------:R-:W-:-:S13]  /*11b80*/  ISETP.NE.AND P0, PT, R6, 0x2, PT ;  /* 0x000000020600780c */ /* 0x000fda0003f05270 */
[----:B------:R0:W5:Y:S04]  /*11b90*/  @P0 LDL R8, [R1+0x1cc] ;  /* 0x0001cc0001080983 */ /* 0x0001680000100800 */
[----:B------:R-:W2:Y:S01]  /*11ba0*/  @!P0 LDL R7, [R1+0x1cc] ;  /* 0x0001cc0001078983 */ /* 0x000ea20000100800 */
[----:B---3--:R-:W-:Y:S01]  /*11bb0*/  VIADD R4, R3, 0x1 ;  /* 0x0000000103047836 */ /* 0x008fe20000000000 */
[----:B----4-:R-:W-:Y:S02]  /*11bc0*/  LOP3.LUT R5, R5, 0x1, RZ, 0xfc, !PT ;  /* 0x0000000105057812 */ /* 0x010fe400078efcff */
[----:B------:R1:W-:Y:S04]  /*11bd0*/  STL [R1+0x1c8], R6 ;  /* 0x0001c80601007387 */ /* 0x0003e80000100800 */
[----:B------:R0:W-:Y:S04]  /*11be0*/  STL [R1+0x1d0], R4 ;  /* 0x0001d00401007387 */ /* 0x0001e80000100800 */
[----:B------:R0:W-:Y:S01]  /*11bf0*/  @!P0 STL [R1+0x1c8], RZ ;  /* 0x0001c8ff01008387 */ /* 0x0001e20000100800 */
[----:B------:R-:W-:Y:S01]  /*11c00*/  ISETP.NE.AND P1, PT, R5, 0x3, PT ;  /* 0x000000030500780c */ /* 0x000fe20003f25270 */
[----:B------:R-:W-:Y:S05]  /*11c10*/  YIELD ;  /* 0x0000000000007946 */ /* 0x000fea0003800000 */
[----:B------:R-:W-:Y:S01]  /*11c20*/  BSSY B0, `(.L_x_1972) ;  /* 0x0000006000007945 */ /* 0x000fe20003800000 */
[----:B-1----:R-:W-:Y:S01]  /*11c30*/  @!P0 IMAD.MOV.U32 R6, RZ, RZ, RZ ;  /* 0x000000ffff068224 */ /* 0x002fe200078e00ff */
[----:B--2---:R-:W-:-:S05]  /*11c40*/  @!P0 LOP3.LUT R8, R7, 0x1, RZ, 0x3c, !PT ;  /* 0x0000000107088812 */ /* 0x004fca00078e3cff */
[----:B------:R0:W-:Y:S01]  /*11c50*/  @!P0 STL [R1+0x1cc], R8 ;  /* 0x0001cc0801008387 */ /* 0x0001e20000100800 */
[----:B------:R-:W-:Y:S05]  /*11c60*/  @!P1 BRA `(.L_x_1973) ;  /* 0x0000000000049947 */ /* 0x000fea0003800000 */
[----:B------:R-:W-:Y:S01]  /*11c70*/  BPT.TRAP 0x1 ;  /* 0x000000040000795c */ /* 0x000fe20000300000 */
.L_x_1973:
[----:B------:R-:W-:Y:S05]  /*11c80*/  BSYNC B0 ;  /* 0x0000000000007941 */ /* 0x000fea0003800000 */
.L_x_1972:
[----:B0-----:R-:W2:Y:S02]  /*11c90*/  LDL.64 R4, [R1+0x18] ;  /* 0x0000180001047983 */ /* 0x001ea40000100a00 */
[----:B--2---:R-:W-:Y:S02]  /*11ca0*/  MOV R3, R4 ;  /* 0x0000000400037202 */ /* 0x004fe40000000f00 */
[----:B-----5:R-:W-:-:S03]  /*11cb0*/  SHF.L.U32 R5, R8, 0x1f, RZ ;  /* 0x0000001f08057819 */ /* 0x020fc600000006ff */
[----:B------:R-:W-:-:S04]  /*11cc0*/  IMAD R6, R6, 0x8, R3 ;  /* 0x0000000806067824 */ /* 0x000fc800078e0203 */
[----:B------:R0:W1:Y:S01]  /*11cd0*/  SYNCS.PHASECHK.TRANS64.TRYWAIT P0, [R6+URZ], R5 ;  /* 0x00000005060075a7 */ /* 0x000062000800017f */
[----:B------:R0:W5:Y:S01]  /*11ce0*/  LDL.64 R8, [R1+0x1c8] ;  /* 0x0001c80001087983 */ /* 0x0001620000100a00 */
[----:B------:R-:W-:Y:S04]  /*11cf0*/  BSSY B0, `(.L_x_1974) ;  /* 0x0000003000007945 */ /* 0x000fe80003800000 */
[----:B------:R-:W-:Y:S05]  /*11d00*/  @!P1 BRA `(.L_x_1975) ;  /* 0x0000000000049947 */ /* 0x000fea0003800000 */
[----:B------:R-:W-:Y:S01]  /*11d10*/  BPT.TRAP 0x1 ;  /* 0x000000040000795c */ /* 0x000fe20000300000 */
.L_x_1975:
[----:B------:R-:W-:Y:S05]  /*11d20*/  BSYNC B0 ;  /* 0x0000000000007941 */ /* 0x000fea0003800000 */
.L_x_1974:
[----:B------:R-:W-:Y:S04]  /*11d30*/  BSSY B0, `(.L_x_1976) ;  /* 0x0000006000007945 */ /* 0x000fe80003800000 */
[----:B-1----:R-:W-:Y:S05]  /*11d40*/  @P0 BRA `(.L_x_1977) ;  /* 0x0000000000100947 */ /* 0x002fea0003800000 */
[----:B-----5:R-:W-:Y:S01]  /*11d50*/  IMAD R8, R8, 0x8, R3 ;  /* 0x0000000808087824 */ /* 0x020fe200078e0203 */
[----:B------:R-:W-:-:S04]  /*11d60*/  SHF.L.U32 R9, R9, 0x1f, RZ ;  /* 0x0000001f09097819 */ /* 0x000fc800000006ff */
[----:B------:R-:W1:Y:S02]  /*11d70*/  SYNCS.PHASECHK.TRANS64.TRYWAIT P0, [R8+URZ], R9 ;  /* 0x00000009080075a7 */ /* 0x000e64000800017f */
[----:B-1----:R-:W-:Y:S05]  /*11d80*/  @!P0 BRA `(.L_x_1978) ;  /* 0x0000018000e88947 */ /* 0x002fea0003800000 */
.L_x_1977:
[----:B------:R-:W-:Y:S05]  /*11d90*/  BSYNC B0 ;  /* 0x0000000000007941 */ /* 0x000fea0003800000 */
.L_x_1976:
[----:B------:R-:W2:Y:S04]  /*11da0*/  LDL R3, [R1+0x1c8] ;  /* 0x0001c80001037983 */ /* 0x000ea80000100800 */
[----:B0-----:R-:W2:Y:S01]  /*11db0*/  LDL.64 R4, [R1+0x80] ;  /* 0x0000800001047983 */ /* 0x001ea20000100a00 */
[----:B------:R-:W-:Y:S05]  /*11dc0*/  WARPSYNC.ALL ;  /* 0x0000000000007948 */ /* 0x000fea0003800000 */
[----:B-1---5:R-:W3:Y:S04]  /*11dd0*/  LDL.64 R8, [R1+0x78] ;  /* 0x0000780001087983 */ /* 0x022ee80000100a00 */
[----:B------:R-:W4:Y:S04]  /*11de0*/  LDL.64 R6, [R1+0x78] ;  /* 0x0000780001067983 */ /* 0x000f280000100a00 */
[----:B------:R-:W4:Y:S04]  /*11df0*/  LDL.64 R10, [R1+0x78] ;  /* 0x00007800010a7983 */ /* 0x000f280000100a00 */
[----:B------:R-:W4:Y:S01]  /*11e00*/  LDL.64 R12, [R1+0x78] ;  /* 0x00007800010c7983 */ /* 0x000f220000100a00 */
[----:B--2---:R-:W-:Y:S01]  /*11e10*/  IMAD R4, R3, 0x200, R4 ;  /* 0x0000020003047824 */ /* 0x004fe200078e0204 */
[----:B------:R-:W-:Y:S01]  /*11e20*/  R2UR UR7, R5 ;  /* 0x00000000050772ca */ /* 0x000fe200000e0000 */
[----:B------:R-:W-:Y:S01]  /*11e30*/  WARPGROUP.ARRIVE ;  /* 0x00000000000079c5 */ /* 0x000fe20000000000 */
[----:B------:R-:W2:Y:S02]  /*11e40*/  LDL R3, [R1+0x28] ;  /* 0x0000280001037983 */ /* 0x000ea40000100800 */
[----:B------:R-:W-:-:S02]  /*11e50*/  R2UR UR6, R4 ;  /* 0x00000000040672ca */ /* 0x000fc400000e0000 */
[----:B------:R0:W5:Y:S01]  /*11e60*/  LDL.64 R14, [R1+0x1c8] ;  /* 0x0001c800010e7983 */ /* 0x0001620000100a00 */
[----:B---3--:R-:W-:Y:S02]  /*11e70*/  R2UR UR4, R8 ;  /* 0x00000000080472ca */ /* 0x008fe400000e0000 */
[----:B------:R-:W-:-:S13]  /*11e80*/  R2UR UR5, R9 ;  /* 0x00000000090572ca */ /* 0x000fda00000e0000 */
[----:B------:R-:W-:Y:S01]  /*11e90*/  HGMMA.64x64x16.F32.BF16 R24, gdesc[UR4], RZ, !UPT, gsb0 ;  /* 0x00e00000041879f0 */ /* 0x000fe2000c0018ff */
[----:B----4-:R-:W-:Y:S02]  /*11ea0*/  VIADD R6, R6, 0x2 ;  /* 0x0000000206067836 */ /* 0x010fe40000000000 */
[----:B------:R-:W-:Y:S02]  /*11eb0*/  VIADD R8, R4, 0x2 ;  /* 0x0000000204087836 */ /* 0x000fe40000000000 */
[----:B------:R-:W-:Y:S01]  /*11ec0*/  IMAD.MOV.U32 R9, RZ, RZ, R5 ;  /* 0x000000ffff097224 */ /* 0x000fe200078e0005 */
[----:B------:R-:W-:Y:S02]  /*11ed0*/  R2UR UR4, R6 ;  /* 0x00000000060472ca */ /* 0x000fe400000e0000 */
[----:B------:R-:W-:Y:S02]  /*11ee0*/  R2UR UR6, R8 ;  /* 0x00000000080672ca */ /* 0x000fe400000e0000 */
[----:B------:R-:W-:-:S02]  /*11ef0*/  R2UR UR7, R9 ;  /* 0x00000000090772ca */ /* 0x000fc400000e0000 */
[----:B------:R-:W-:Y:S01]  /*11f00*/  R2UR UR5, R7 ;  /* 0x00000000070572ca */ /* 0x000fe200000e0000 */
[----:B------:R-:W-:Y:S02]  /*11f10*/  WARPGROUP.DEPBAR.LE gsb0, 0x0 ;  /* 0x00008000000079c5 */ /* 0x000fe40000010000 */
[----:B------:R-:W-:-:S10]  /*11f20*/  WARPGROUP.ARRIVE ;  /* 0x00000000000079c5 */ /* 0x000fd40000000000 */
[----:B------:R-:W-:Y:S01]  /*11f30*/  HGMMA.64x64x16.F32.BF16 R24, gdesc[UR4], R24, gsb0 ;  /* 0x00e00000041879f0 */ /* 0x000fe20008001818 */
        /* <DEDUP_REMOVED lines=11> */
[----:B------:R-:W-:Y:S01]  /*11ff0*/  VIADD R12, R12, 0x6 ;  /* 0x000000060c0c7836 */ /* 0x000fe20000000000 */
[----:B------:R-:W-:Y:S02]  /*12000*/  R2UR UR7, R5 ;  /* 0x00000000050772ca */ /* 0x000fe400000e0000 */
[----:B------:R-:W-:Y:S02]  /*12010*/  R2UR UR6, R4 ;  /* 0x00000000040672ca */ /* 0x000fe400000e0000 */
[----:B------:R-:W-:Y:S02]  /*12020*/  R2UR UR4, R12 ;  /* 0x000000000c0472ca */ /* 0x000fe400000e0000 */
[----:B------:R-:W-:Y:S01]  /*12030*/  R2UR UR5, R13 ;  /* 0x000000000d0572ca */ /* 0x000fe200000e0000 */
[----:B------:R-:W-:Y:S01]  /*12040*/  IMAD.MOV.U32 R6, RZ, RZ, 0x1 ;  /* 0x00000001ff067424 */ /* 0x000fe200078e00ff */
[----:B------:R0:W-:Y:S01]  /*12050*/  STL [R1+0x60], RZ ;  /* 0x000060ff01007387 */ /* 0x0001e20000100800 */
[----:B------:R-:W-:-:S02]  /*12060*/  WARPGROUP.DEPBAR.LE gsb0, 0x0 ;  /* 0x00008000000079c5 */ /* 0x000fc40000010000 */
[----:B------:R-:W-:-:S08]  /*12070*/  WARPGROUP.ARRIVE ;  /* 0x00000000000079c5 */ /* 0x000fd00000000000 */
[----:B------:R-:W-:Y:S01]  /*12080*/  HGMMA.64x64x16.F32.BF16 R24, gdesc[UR4], R24, gsb0 ;  /* 0x00e00000041879f0 */ /* 0x000fe20008001818 */
[----:B------:R0:W-:Y:S01]  /*12090*/  STL [R1+0x60], R6 ;  /* 0x0000600601007387 */ /* 0x0001e20000100800 */
[----:B--2---:R-:W-:-:S03]  /*120a0*/  LOP3.LUT R3, R3, 0x1, RZ, 0xfc, !PT ;  /* 0x0000000103037812 */ /* 0x004fc600078efcff */
[----:B------:R0:W-:Y:S04]  /*120b0*/  STL [R1+0x60], R6 ;  /* 0x0000600601007387 */ /* 0x0001e80000100800 */
[----:B------:R0:W-:Y:S04]  /*120c0*/  STL [R1+0x60], R6 ;  /* 0x0000600601007387 */ /* 0x0001e80000100800 */
[----:B------:R0:W-:Y:S01]  /*120d0*/  STL [R1+0x60], R6 ;  /* 0x0000600601007387 */ /* 0x0001e20000100800 */
[----:B------:R-:W-:Y:S01]  /*120e0*/  ISETP.NE.AND P1, PT, R3, 0x3, PT ;  /* 0x000000030300780c */ /* 0x000fe20003f25270 */
[----:B------:R-:W-:Y:S01]  /*120f0*/  BSSY B0, `(.L_x_1979) ;  /* 0x0000004000007945 */ /* 0x000fe20003800000 */
[----:B------:R-:W-:-:S11]  /*12100*/  WARPGROUP.DEPBAR.LE gsb0, 0x0 ;  /* 0x00008000000079c5 */ /* 0x000fd60000010000 */
[----:B0-----:R-:W-:Y:S05]  /*12110*/  @!P1 BRA `(.L_x_1980) ;  /* 0x0000000000049947 */ /* 0x001fea0003800000 */
[----:B------:R-:W-:Y:S01]  /*12120*/  BPT.TRAP 0x1 ;  /* 0x000000040000795c */ /* 0x000fe20000300000 */
.L_x_1980:
[----:B------:R-:W-:Y:S05]  /*12130*/  BSYNC B0 ;  /* 0x0000000000007941 */ /* 0x000fea0003800000 */
.L_x_1979:
        /* <DEDUP_REMOVED lines=8> */
.L_x_1982:
[----:B------:R-:W-:Y:S05]  /*121c0*/  BSYNC B0 ;  /* 0x0000000000007941 */ /* 0x000fea0003800000 */
.L_x_1981:
[----:B------:R-:W-:Y:S04]  /*121d0*/  BSSY B0, `(.L_x_1983) ;  /* 0x0000004000007945 */ /* 0x000fe80003800000 */
[----:B-1----:R-:W-:Y:S05]  /*121e0*/  @P0 BRA `(.L_x_1984) ;  /* 0x0000000000080947 */ /* 0x002fea0003800000 */
[----:B------:R-:W1:Y:S02]  /*121f0*/  SYNCS.PHASECHK.TRANS64.TRYWAIT P0, [R14+URZ], R15 ;  /* 0x0000000f0e0075a7 */ /* 0x000e64000800017f */
[----:B-1----:R-:W-:Y:S05]  /*12200*/  @!P0 BRA `(.L_x_1985) ;  /* 0x0000017c00dc8947 */ /* 0x002fea0003800000 */
.L_x_1984:
[----:B------:R-:W-:Y:S05]  /*12210*/  BSYNC B0 ;  /* 0x0000000000007941 */ /* 0x000fea0003800000 */
.L_x_1983:
[----:B------:R-:W2:Y:S04]  /*12220*/  LDL R7, [R1+0x68] ;  /* 0x0000680001077983 */ /* 0x000ea80000100800 */
[----:B------:R-:W3:Y:S04]  /*12230*/  LDL R3, [R1+0x1c8] ;  /* 0x0001c80001037983 */ /* 0x000ee80000100800 */
[----:B------:R-:W3:Y:S04]  /*12240*/  LDL.64 R4, [R1+0x98] ;  /* 0x0000980001047983 */ /* 0x000ee80000100a00 */
[----:B------:R-:W4:Y:S04]  /*12250*/  LDL.64 R8, [R1+0x90] ;  /* 0x0000900001087983 */ /* 0x000f280000100a00 */
[----:B------:R-:W4:Y:S04]  /*12260*/  LDL.64 R10, [R1+0x90] ;  /* 0x00009000010a7983 */ /* 0x000f280000100a00 */
[----:B------:R-:W4:Y:S04]  /*12270*/  LDL.64 R12, [R1+0x90] ;  /* 0x00009000010c7983 */ /* 0x000f280000100a00 */
[----:B01----:R-:W4:Y:S01]  /*12280*/  LDL.64 R14, [R1+0x90] ;  /* 0x00009000010e7983 */ /* 0x003f220000100a00 */
        /* <DEDUP_REMOVED lines=177> */
[----:B0-----:R-:W-:-:S05]  /*12da0*/  SHF.R.U32.HI R59, RZ, 0x7, R59 ;  /* 0x00000007ff3b7819 */ /* 0x001fca000001163b */
[----:B------:R-:W0:Y:S01]  /*12db0*/  SHFL.IDX PT, R3, R59, RZ, 0x1f ;  /* 0x00001fff3b037589 */ /* 0x000e2200000e0000 */
[----:B------:R-:W-:Y:S02]  /*12dc0*/  WARPGROUP.DEPBAR.LE gsb0, 0x0 ;  /* 0x00008000000079c5 */ /* 0x000fe40000010000 */
[----:B------:R-:W-:-:S06]  /*12dd0*/  WARPGROUP.ARRIVE ;  /* 0x00000000000079c5 */ /* 0x000fcc0000000000 */
[----:B------:R-:W-:Y:S01]  /*12de0*/  HGMMA.64x64x16.F32.BF16 R24, gdesc[UR4], R24, gsb0 ;  /* 0x00e00000041879f0 */ /* 0x000fe20008001818 */
[----:B0-----:R-:W-:Y:S01]  /*12df0*/  ISETP.GT.AND P0, PT, R3, 0x7f, PT ;  /* 0x0000007f0300780c */ /* 0x001fe20003f04270 */
[----:B------:R-:W-:-:S03]  /*12e00*/  VIADD R8, R4, 0x800 ;  /* 0x0000080004087836 */ /* 0x000fc60000000000 */
[----:B------:R-:W-:Y:S01]  /*12e10*/  SEL R3, RZ, 0x2, !P0 ;  /* 0x00000002ff037807 */ /* 0x000fe20004000000 */
[----:B------:R-:W-:-:S03]  /*12e20*/  IMAD.MOV.U32 R57, RZ, RZ, R5 ;  /* 0x000000ffff397224 */ /* 0x000fc600078e0005 */
[----:B----4-:R-:W-:Y:S01]  /*12e30*/  IADD3 R10, R10, 0x800, R3 ;  /* 0x000008000a0a7810 */ /* 0x010fe20007ffe003 */
[----:B------:R-:W-:Y:S01]  /*12e40*/  IMAD.IADD R56, R3, 0x1, R8 ;  /* 0x0000000103387824 */ /* 0x000fe200078e0208 */
[----:B------:R-:W-:Y:S01]  /*12e50*/  R2UR UR11, R57 ;  /* 0x00000000390b72ca */ /* 0x000fe200000e0000 */
[----:B------:R-:W-:Y:S01]  /*12e60*/  UMOV UR4, 0x1 ;  /* 0x0000000100047882 */ /* 0x000fe20000000000 */
[----:B------:R-:W-:Y:S02]  /*12e70*/  R2UR UR8, R10 ;  /* 0x000000000a0872ca */ /* 0x000fe400000e0000 */
[----:B------:R-:W-:Y:S02]  /*12e80*/  R2UR UR10, R56 ;  /* 0x00000000380a72ca */ /* 0x000fe400000e0000 */
[----:B------:R-:W-:Y:S01]  /*12e90*/  R2UR UR9, R11 ;  /* 0x000000000b0972ca */ /* 0x000fe200000e0000 */
[----:B------:R-:W-:Y:S01]  /*12ea0*/  UISETP.NE.U32.AND UP0, UPT, UR4, URZ, UPT ;  /* 0x0000003f0400728c */ /* 0x000fe2000bf05070 */
[----:B------:R-:W-:-:S02]  /*12eb0*/  WARPGROUP.DEPBAR.LE gsb0, 0x0 ;  /* 0x00008000000079c5 */ /* 0x000fc40000010000 */
[----:B------:R-:W-:Y:S01]  /*12ec0*/  WARPGROUP.ARRIVE ;  /* 0x00000000000079c5 */ /* 0x000fe20000000000 */
[----:B------:R-:W-:Y:S01]  /*12ed0*/  IMAD.MOV.U32 R9, RZ, RZ, 0x4 ;  /* 0x00000004ff097424 */ /* 0x000fe200078e00ff */
[----:B------:R-:W-:Y:S01]  /*12ee0*/  R2UR UR5, R13 ;  /* 0x000000000d0572ca */ /* 0x000fe200000e0000 */
[----:B------:R-:W4:Y:S06]  /*12ef0*/  LDL.64 R56, [R1+0x90] ;  /* 0x0000900001387983 */ /* 0x000f2c0000100a00 */
[----:B------:R-:W-:Y:S01]  /*12f00*/  HGMMA.64x64x16.F32.BF16 R24, gdesc[UR8], R24, UP0, gsb0 ;  /* 0x00e00000081879f0 */ /* 0x000fe2000b801818 */
[----:B------:R-:W-:Y:S01]  /*12f10*/  SEL R7, R9, 0x2, P0 ;  /* 0x0000000209077807 */ /* 0x000fe20000000000 */
[----:B------:R-:W-:-:S03]  /*12f20*/  IMAD.MOV.U32 R11, RZ, RZ, R5 ;  /* 0x000000ffff0b7224 */ /* 0x000fc600078e0005 */
[----:B------:R-:W-:Y:S01]  /*12f30*/  IADD3 R12, R7, 0x800, R12 ;  /* 0x00000800070c7810 */ /* 0x000fe20007ffe00c */
[----:B------:R-:W-:Y:S01]  /*12f40*/  IMAD.IADD R10, R8, 0x1, R7 ;  /* 0x00000001080a7824 */ /* 0x000fe200078e0207 */
        /* <DEDUP_REMOVED lines=41> */
[----:B------:R-:W3:Y:S01]  /*131e0*/  LDL.64 R60, [R1+0x90] ;  /* 0x00009000013c7983 */ /* 0x000ee20000100a00 */
        /* <DEDUP_REMOVED lines=17> */
[----:B----4-:R-:W-:Y:S01]  /*13300*/  IADD3 R56, R9, 0xa00, R56 ;  /* 0x00000a0009387810 */ /* 0x010fe20007ffe038 */
        /* <DEDUP_REMOVED lines=168> */
.L_x_1987:
[----:B------:R-:W-:Y:S05]  /*13d90*/  BSYNC B0 ;  /* 0x0000000000007941 */ /* 0x000fea0003800000 */
.L_x_1986:
[----:B------:R-:W2:Y:S02]  /*13da0*/  LDL.64 R4, [R1+0x20] ;  /* 0x0000200001047983 */ /* 0x000ea40000100a00 */
[----:B--2---:R-:W-:-:S05]  /*13db0*/  MOV R4, R4 ;  /* 0x0000000400047202 */ /* 0x004fca0000000f00 */
[----:B-----5:R-:W-:-:S05]  /*13dc0*/  IMAD R3, R3, 0x8, R4 ;  /* 0x0000000803037824 */ /* 0x020fca00078e0204 */
[----:B------:R-:W-:-:S04]  /*13dd0*/  PRMT R3, R12, 0x654, R3 ;  /* 0x000006540c037816 */ /* 0x000fc80000000003 */
[----:B------:R0:W-:Y:S01]  /*13de0*/  SYNCS.ARRIVE.TRANS64.RED.A1T0 RZ, [R3+URZ], RZ ;  /* 0x000000ff03ff79a7 */ /* 0x0001e2000810043f */
[----:B------:R-:W2:Y:S04]  /*13df0*/  LDL.64 R6, [R1+0x100] ;  /* 0x0001000001067983 */ /* 0x000ea80000100a00 */
[----:B------:R-:W3:Y:S04]  /*13e00*/  LDL.64 R4, [R1+0x3f0] ;  /* 0x0003f00001047983 */ /* 0x000ee80000100a00 */
[----:B------:R-:W4:Y:S04]  /*13e10*/  LDL R15, [R1+0x410] ;  /* 0x00041000010f7983 */ /* 0x000f280000100800 */
[----:B------:R-:W4:Y:S04]  /*13e20*/  LDL.64 R20, [R1+0x400] ;  /* 0x0004000001147983 */ /* 0x000f280000100a00 */
[----:B--2---:R-:W2:Y:S02]  /*13e30*/  LD.E R6, desc[UR36][R6.64] ;  /* 0x0000002406067980 */ /* 0x004ea4000c101900 */
[-C--:B--2---:R-:W-:Y:S01]  /*13e40*/  FMUL.FTZ R11, R24, R6.reuse ;  /* 0x00000006180b7220 */ /* 0x084fe20000410000 */
[-C--:B------:R-:W-:Y:S01]  /*13e50*/  FMUL.FTZ R14, R26, R6.reuse ;  /* 0x000000061a0e7220 */ /* 0x080fe20000410000 */
[-C--:B0-----:R-:W-:Y:S01]  /*13e60*/  FMUL.FTZ R3, R25, R6.reuse ;  /* 0x0000000619037220 */ /* 0x081fe20000410000 */
[-C--:B------:R-:W-:Y:S01]  /*13e70*/  FMUL.FTZ R12, R27, R6.reuse ;  /* 0x000000061b0c7220 */ /* 0x080fe20000410000 */
[-C--:B------:R-:W-:Y:S01]  /*13e80*/  FMUL.FTZ R9, R28, R6.reuse ;  /* 0x000000061c097220 */ /* 0x080fe20000410000 */
[-C--:B------:R-:W-:Y:S01]  /*13e90*/  FMUL.FTZ R182, R30, R6.reuse ;  /* 0x000000061eb67220 */ /* 0x080fe20000410000 */
[----:B------:R-:W3:Y:S01]  /*13ea0*/  MUFU.TANH R11, R11 ;  /* 0x0000000b000b7308 */ /* 0x000ee20000002400 */
[-C--:B------:R-:W-:Y:S01]  /*13eb0*/  FMUL.FTZ R73, R29, R6.reuse ;  /* 0x000000061d497220 */ /* 0x080fe20000410000 */
[-C--:B------:R-:W-:Y:S01]  /*13ec0*/  FMUL.FTZ R180, R31, R6.reuse ;  /* 0x000000061fb47220 */ /* 0x080fe20000410000 */
[-C--:B------:R-:W-:Y:S01]  /*13ed0*/  FMUL.FTZ R77, R32, R6.reuse ;  /* 0x00000006204d7220 */ /* 0x080fe20000410000 */
[-C--:B------:R-:W-:Y:S01]  /*13ee0*/  FMUL.FTZ R192, R34, R6.reuse ;  /* 0x0000000622c07220 */ /* 0x080fe20000410000 */
[-C--:B------:R-:W-:Y:S01]  /*13ef0*/  FMUL.FTZ R83, R33, R6.reuse ;  /* 0x0000000621537220 */ /* 0x080fe20000410000 */
[-C--:B------:R-:W-:Y:S01]  /*13f00*/  FMUL.FTZ R184, R35, R6.reuse ;  /* 0x0000000623b87220 */ /* 0x080fe20000410000 */
[-C--:B------:R-:W-:Y:S01]  /*13f10*/  FMUL.FTZ R87, R36, R6.reuse ;  /* 0x0000000624577220 */ /* 0x080fe20000410000 */
[----:B------:R-:W0:Y:S01]  /*13f20*/  MUFU.TANH R14, R14 ;  /* 0x0000000e000e7308 */ /* 0x000e220000002400 */
[-C--:B------:R-:W-:Y:S01]  /*13f30*/  FMUL.FTZ R208, R38, R6.reuse ;  /* 0x0000000626d07220 */ /* 0x080fe20000410000 */
[-C--:B------:R-:W-:Y:S01]  /*13f40*/  FMUL.FTZ R93, R37, R6.reuse ;  /* 0x00000006255d7220 */ /* 0x080fe20000410000 */
[-C--:B------:R-:W-:Y:S01]  /*13f50*/  FMUL.FTZ R196, R39, R6.reuse ;  /* 0x0000000627c47220 */ /* 0x080fe20000410000 */
[-C--:B------:R-:W-:Y:S01]  /*13f60*/  FMUL.FTZ R97, R40, R6.reuse ;  /* 0x0000000628617220 */ /* 0x080fe20000410000 */
[-C--:B------:R-:W-:Y:S01]  /*13f70*/  FMUL.FTZ R212, R42, R6.reuse ;  /* 0x000000062ad47220 */ /* 0x080fe20000410000 */
[-C--:B------:R-:W-:Y:S01]  /*13f80*/  FMUL.FTZ R103, R41, R6.reuse ;  /* 0x0000000629677220 */ /* 0x080fe20000410000 */
[-C--:B------:R-:W-:Y:S01]  /*13f90*/  FMUL.FTZ R210, R43, R6.reuse ;  /* 0x000000062bd27220 */ /* 0x080fe20000410000 */
[----:B------:R-:W1:Y:S01]  /*13fa0*/  MUFU.TANH R3, R3 ;  /* 0x0000000300037308 */ /* 0x000e620000002400 */
[-C--:B------:R-:W-:Y:S01]  /*13fb0*/  FMUL.FTZ R107, R44, R6.reuse ;  /* 0x000000062c6b7220 */ /* 0x080fe20000410000 */
[-C--:B------:R-:W-:Y:S01]  /*13fc0*/  FMUL.FTZ R216, R46, R6.reuse ;  /* 0x000000062ed87220 */ /* 0x080fe20000410000 */
[-C--:B------:R-:W-:Y:S01]  /*13fd0*/  FMUL.FTZ R113, R45, R6.reuse ;  /* 0x000000062d717220 */ /* 0x080fe20000410000 */
[-C--:B------:R-:W-:Y:S01]  /*13fe0*/  FMUL.FTZ R214, R47, R6.reuse ;  /* 0x000000062fd67220 */ /* 0x080fe20000410000 */
[-C--:B------:R-:W-:Y:S01]  /*13ff0*/  FMUL.FTZ R117, R48, R6.reuse ;  /* 0x0000000630757220 */ /* 0x080fe20000410000 */
[-C--:B------:R-:W-:Y:S01]  /*14000*/  FMUL.FTZ R220, R50, R6.reuse ;  /* 0x0000000632dc7220 */ /* 0x080fe20000410000 */
[-C--:B------:R-:W-:Y:S01]  /*14010*/  FMUL.FTZ R123, R49, R6.reuse ;  /* 0x00000006317b7220 */ /* 0x080fe20000410000 */
[----:B------:R-:W2:Y:S01]  /*14020*/  MUFU.TANH R12, R12 ;  /* 0x0000000c000c7308 */ /* 0x000ea20000002400 */
[-C--:B------:R-:W-:Y:S01]  /*14030*/  FMUL.FTZ R218, R51, R6.reuse ;  /* 0x0000000633da7220 */ /* 0x080fe20000410000 */
[-C--:B------:R-:W-:Y:S01]  /*14040*/  FMUL.FTZ R125, R52, R6.reuse ;  /* 0x00000006347d7220 */ /* 0x080fe20000410000 */
[-C--:B------:R-:W-:Y:S01]  /*14050*/  FMUL.FTZ R222, R54, R6.reuse ;  /* 0x0000000636de7220 */ /* 0x080fe20000410000 */
[-C--:B------:R-:W-:Y:S01]  /*14060*/  FMUL.FTZ R135, R53, R6.reuse ;  /* 0x0000000635877220 */ /* 0x080fe20000410000 */
[----:B------:R-:W-:Y:S01]  /*14070*/  FMUL.FTZ R224, R55, R6 ;  /* 0x0000000637e07220 */ /* 0x000fe20000410000 */
[----:B------:R-:W4:Y:S02]  /*14080*/  LDL.64 R24, [R1+0xb8] ;  /* 0x0000b80001187983 */ /* 0x000f240000100a00 */
[----:B------:R-:W2:Y:S08]  /*14090*/  MUFU.TANH R9, R9 ;  /* 0x0000000900097308 */ /* 0x000eb00000002400 */
[----:B------:R-:W2:Y:S01]  /*140a0*/  MUFU.TANH R182, R182 ;  /* 0x000000b600b67308 */ /* 0x000ea20000002400 */
[----:B---3--:R-:W-:-:S02]  /*140b0*/  FMNMX.FTZ R8, R11, R4, !PT ;  /* 0x000000040b087209 */ /* 0x008fc40007810000 */
[----:B0-----:R-:W-:-:S05]  /*140c0*/  FMNMX.FTZ R7, R14, R5, !PT ;  /* 0x000000050e077209 */ /* 0x001fca0007810000 */
[----:B------:R-:W0:Y:S08]  /*140d0*/  MUFU.TANH R73, R73 ;  /* 0x0000004900497308 */ /* 0x000e300000002400 */
[----:B------:R-:W3:Y:S01]  /*140e0*/  MUFU.TANH R180, R180 ;  /* 0x000000b400b47308 */ /* 0x000ee20000002400 */
[----:B-1----:R-:W-:Y:S02]  /*140f0*/  FMNMX.FTZ R8, R3, R8, !PT ;  /* 0x0000000803087209 */ /* 0x002fe40007810000 */
[----:B--2---:R-:W-:-:S05]  /*14100*/  FMNMX.FTZ R7, R12, R7, !PT ;  /* 0x000000070c077209 */ /* 0x004fca0007810000 */
[----:B------:R-:W1:Y:S08]  /*14110*/  MUFU.TANH R77, R77 ;  /* 0x0000004d004d7308 */ /* 0x000e700000002400 */
[----:B------:R-:W2:Y:S01]  /*14120*/  MUFU.TANH R192, R192 ;  /* 0x000000c000c07308 */ /* 0x000ea20000002400 */
[----:B------:R-:W-:Y:S02]  /*14130*/  FMNMX.FTZ R8, R9, R8, !PT ;  /* 0x0000000809087209 */ /* 0x000fe40007810000 */
[----:B------:R-:W-:-:S05]  /*14140*/  FMNMX.FTZ R7, R182, R7, !PT ;  /* 0x00000007b6077209 */ /* 0x000fca0007810000 */
[----:B------:R-:W2:Y:S08]  /*14150*/  MUFU.TANH R83, R83 ;  /* 0x0000005300537308 */ /* 0x000eb00000002400 */
[----:B------:R-:W2:Y:S01]  /*14160*/  MUFU.TANH R184, R184 ;  /* 0x000000b800b87308 */ /* 0x000ea20000002400 */
[----:B0-----:R-:W-:Y:S02]  /*14170*/  FMNMX.FTZ R8, R73, R8, !PT ;  /* 0x0000000849087209 */ /* 0x001fe40007810000 */
[----:B---3--:R-:W-:-:S05]  /*14180*/  FMNMX.FTZ R7, R180, R7, !PT ;  /* 0x00000007b4077209 */ /* 0x008fca0007810000 */
        /* <DEDUP_REMOVED lines=39> */
[----:B--2---:R-:W-:-:S02]  /*14400*/  FMNMX.FTZ R7, R218, R7, !PT ;  /* 0x00000007da077209 */ /* 0x004fc40007810000 */
[----:B------:R-:W-:Y:S02]  /*14410*/  FMNMX.FTZ R6, R125, R8, !PT ;  /* 0x000000087d067209 */ /* 0x000fe40007810000 */
[----:B------:R-:W-:Y:S02]  /*14420*/  FMNMX.FTZ R7, R222, R7, !PT ;  /* 0x00000007de077209 */ /* 0x000fe40007810000 */
[----:B0-----:R-:W-:Y:S02]  /*14430*/  FMNMX.FTZ R6, R135, R6, !PT ;  /* 0x0000000687067209 */ /* 0x001fe40007810000 */
[----:B---3--:R-:W-:-:S03]  /*14440*/  FMNMX.FTZ R7, R224, R7, !PT ;  /* 0x00000007e0077209 */ /* 0x008fc60007810000 */
[----:B------:R-:W0:Y:S04]  /*14450*/  SHFL.BFLY PT, R13, R6, 0x2, 0x1f ;  /* 0x0c401f00060d7f89 */ /* 0x000e2800000e0000 */
[----:B------:R-:W-:Y:S04]  /*14460*/  STL.64 [R1+0x3f0], R6 ;  /* 0x0003f00601007387 */ /* 0x000fe80000100a00 */
[----:B------:R-:W2:Y:S01]  /*14470*/  LDL R26, [R1+0x3f4] ;  /* 0x0003f400011a7983 */ /* 0x000ea20000100800 */
[----:B0-----:R-:W-:-:S05]  /*14480*/  FMNMX.FTZ R13, R6, R13, !PT ;  /* 0x0000000d060d7209 */ /* 0x001fca0007810000 */
[----:B------:R-:W0:Y:S02]  /*14490*/  SHFL.BFLY PT, R8, R13, 0x1, 0x1f ;  /* 0x0c201f000d087f89 */ /* 0x000e2400000e0000 */
[----:B0-----:R-:W-:-:S05]  /*144a0*/  FMNMX.FTZ R8, R13, R8, !PT ;  /* 0x000000080d087209 */ /* 0x001fca0007810000 */
[----:B------:R-:W-:Y:S04]  /*144b0*/  STL [R1+0x3f0], R8 ;  /* 0x0003f00801007387 */ /* 0x000fe80000100800 */
[----:B------:R-:W3:Y:S04]  /*144c0*/  LDL R27, [R1+0x3f0] ;  /* 0x0003f000011b7983 */ /* 0x000ee80000100800 */
[----:B--2---:R-:W0:Y:S02]  /*144d0*/  SHFL.BFLY PT, R7, R26, 0x2, 0x1f ;  /* 0x0c401f001a077f89 */ /* 0x004e2400000e0000 */
[----:B0-----:R-:W-:-:S05]  /*144e0*/  FMNMX.FTZ R7, R7, R26, !PT ;  /* 0x0000001a07077209 */ /* 0x001fca0007810000 */
[----:B------:R-:W0:Y:S02]  /*144f0*/  SHFL.BFLY PT, R6, R7, 0x1, 0x1f ;  /* 0x0c201f0007067f89 */ /* 0x000e2400000e0000 */
[----:B0-----:R-:W-:Y:S01]  /*14500*/  FMNMX.FTZ R6, R7, R6, !PT ;  /* 0x0000000607067209 */ /* 0x001fe20007810000 */
[----:B---3--:R-:W-:-:S04]  /*14510*/  FADD.FTZ R4, R4, -R27 ;  /* 0x8000001b04047221 */ /* 0x008fc80000010000 */
[----:B------:R-:W-:Y:S01]  /*14520*/  FADD.FTZ R10, R5, -R6 ;  /* 0x80000006050a7221 */ /* 0x000fe20000010000 */
[----:B----4-:R-:W-:-:S03]  /*14530*/  FMUL.FTZ R4, R4, R15 ;  /* 0x0000000f04047220 */ /* 0x010fc60000410000 */
[----:B------:R-:W-:Y:S01]  /*14540*/  FMUL.FTZ R10, R15, R10 ;  /* 0x0000000a0f0a7220 */ /* 0x000fe20000410000 */
[----:B------:R-:W0:Y:S08]  /*14550*/  MUFU.EX2 R151, R4 ;  /* 0x0000000400977308 */ /* 0x000e300000000800 */
[----:B------:R-:W1:Y:S01]  /*14560*/  MUFU.EX2 R150, R10 ;  /* 0x0000000a00967308 */ /* 0x000e620000000800 */
[----:B------:R2:W-:Y:S01]  /*14570*/  STL [R1+0x3f4], R6 ;  /* 0x0003f40601007387 */ /* 0x0005e20000100800 */
[----:B0-----:R-:W-:Y:S01]  /*14580*/  FMUL.FTZ R20, R151, R20 ;  /* 0x0000001497147220 */ /* 0x001fe20000410000 */
[----:B-1----:R-:W-:-:S05]  /*14590*/  FMUL.FTZ R21, R21, R150 ;  /* 0x0000009615157220 */ /* 0x002fca0000410000 */
[----:B------:R2:W-:Y:S04]  /*145a0*/  STL.64 [R1+0x400], R20 ;  /* 0x0004001401007387 */ /* 0x0005e80000100a00 */
[----:B------:R-:W3:Y:S01]  /*145b0*/  LD.E R5, desc[UR36][R24.64+0x4] ;  /* 0x0000042418057980 */ /* 0x000ee2000c101900 */
[----:B------:R-:W-:Y:S01]  /*145c0*/  BSSY B0, `(.L_x_1988) ;  /* 0x000000c000007945 */ /* 0x000fe20003800000 */
[----:B---3--:R-:W-:-:S13]  /*145d0*/  ISETP.NE.AND P0, PT, R5, RZ, PT ;  /* 0x000000ff0500720c */ /* 0x008fda0003f05270 */
[----:B--2---:R-:W-:Y:S05]  /*145e0*/  @P0 BRA `(.L_x_1989) ;  /* 0x0000000000240947 */ /* 0x004fea0003800000 */
[----:B------:R-:W2:Y:S04]  /*145f0*/  LDL.64 R20, [R1+0xc0] ;  /* 0x0000c00001147983 */ /* 0x000ea80000100a00 */
[----:B------:R-:W3:Y:S04]  /*14600*/  LD.E R25, desc[UR36][R24.64] ;  /* 0x0000002418197980 */ /* 0x000ee8000c101900 */
[----:B--2---:R-:W2:Y:S01]  /*14610*/  LD.E.64 R6, desc[UR36][R20.64] ;  /* 0x0000002414067980 */ /* 0x004ea2000c101b00 */
[----:B---3--:R-:W-:-:S04]  /*14620*/  IMAD R4, R58, 0x40, R25 ;  /* 0x000000403a047824 */ /* 0x008fc800078e0219 */
[----:B--2---:R-:W-:-:S05]  /*14630*/  IMAD.WIDE R4, R4, 0x4, R6 ;  /* 0x0000000404047825 */ /* 0x004fca00078e0206 */
[----:B------:R0:W-:Y:S04]  /*14640*/  ST.E desc[UR36][R4.64], R151 ;  /* 0x0000009704007985 */ /* 0x0001e8000c101924 */
[----:B------:R-:W2:Y:S04]  /*14650*/  LDL.64 R24, [R1+0xb8] ;  /* 0x0000b80001187983 */ /* 0x000ea80000100a00 */
[----:B--2---:R-:W2:Y:S02]  /*14660*/  LD.E R6, desc[UR36][R24.64+0x4] ;  /* 0x0000042418067980 */ /* 0x004ea4000c101900 */
[----:B0-2---:R-:W-:-:S13]  /*14670*/  ISETP.NE.AND P0, PT, R6, RZ, PT ;  /* 0x000000ff0600720c */ /* 0x005fda0003f05270 */
.L_x_1989:
[----:B------:R-:W-:Y:S05]  /*14680*/  BSYNC B0 ;  /* 0x0000000000007941 */ /* 0x000fea0003800000 */
.L_x_1988:
[----:B------:R-:W-:Y:S04]  /*14690*/  BSSY B0, `(.L_x_1990) ;  /* 0x0000009000007945 */ /* 0x000fe80003800000 */
[----:B------:R-:W-:Y:S05]  /*146a0*/  @P0 BRA `(.L_x_1991) ;  /* 0x00000000001c0947 */ /* 0x000fea0003800000 */
[----:B------:R-:W2:Y:S04]  /*146b0*/  LDL.64 R6, [R1+0xc0] ;  /* 0x0000c00001067983 */ /* 0x000ea80000100a00 */
[----:B------:R-:W3:Y:S04]  /*146c0*/  LD.E R25, desc[UR36][R24.64] ;  /* 0x0000002418197980 */ /* 0x000ee8000c101900 */
[----:B--2---:R-:W2:Y:S01]  /*146d0*/  LD.E.64 R4, desc[UR36][R6.64] ;  /* 0x0000002406047980 */ /* 0x004ea2000c101b00 */
[----:B---3--:R-:W-:-:S04]  /*146e0*/  IMAD R58, R58, 0x40, R25 ;  /* 0x000000403a3a7824 */ /* 0x008fc800078e0219 */
[----:B------:R-:W-:-:S04]  /*146f0*/  VIADD R58, R58, 0x8 ;  /* 0x000000083a3a7836 */ /* 0x000fc80000000000 */
[----:B--2---:R-:W-:-:S05]  /*14700*/  IMAD.WIDE R4, R58, 0x4, R4 ;  /* 0x000000043a047825 */ /* 0x004fca00078e0204 */
[----:B------:R0:W-:Y:S02]  /*14710*/  ST.E desc[UR36][R4.64], R150 ;  /* 0x0000009604007985 */ /* 0x0001e4000c101924 */
.L_x_1991:
[----:B------:R-:W-:Y:S05]  /*14720*/  BSYNC B0 ;  /* 0x0000000000007941 */ /* 0x000fea0003800000 */
.L_x_1990:
[----:B------:R-:W2:Y:S04]  /*14730*/  LDL R195, [R1+0x410] ;  /* 0x0004100001c37983 */ /* 0x000ea80000100800 */
[----:B------:R-:W2:Y:S04]  /*14740*/  LDL.64 R132, [R1+0x3f0] ;  /* 0x0003f00001847983 */ /* 0x000ea80000100a00 */
[----:B0-----:R-:W3:Y:S04]  /*14750*/  LDL.64 R4, [R1+0x400] ;  /* 0x0004000001047983 */ /* 0x001ee80000100a00 */
        /* <DEDUP_REMOVED lines=51> */
[-C--:B--2---:R-:W-:Y:S01]  /*14a90*/  FMUL.FTZ R132, R132, R195.reuse ;  /* 0x000000c384847220 */ /* 0x084fe20000410000 */
[----:B------:R-:W-:-:S03]  /*14aa0*/  FMUL.FTZ R193, R133, R195 ;  /* 0x000000c385c17220 */ /* 0x000fc60000410000 */
        /* <DEDUP_REMOVED lines=15> */
[-C--:B------:R-:W-:Y:S01]  /*14ba0*/  FFMA.FTZ R174, R135, R195.reuse, -R132 ;  /* 0x000000c387ae7223 */ /* 0x080fe20000010884 */
[----:B------:R-:W2:Y:S04]  /*14bb0*/  LDL.64 R72, [R1+0x390] ;  /* 0x0003900001487983 */ /* 0x000ea80000100a00 */
        /* <DEDUP_REMOVED lines=12> */
[----:B------:R-:W2:Y:S01]  /*14c80*/  LDL.64 R134, [R1+0x398] ;  /* 0x0003980001867983 */ /* 0x000ea20000100a00 */
[-CC-:B------:R-:W-:Y:S01]  /*14c90*/  FFMA.FTZ R161, R14, R195.reuse, -R193.reuse ;  /* 0x000000c30ea17223 */ /* 0x180fe200000108c1 */
[-CC-:B------:R-:W-:Y:S01]  /*14ca0*/  FFMA.FTZ R20, R12, R195.reuse, -R193.reuse ;  /* 0x000000c30c147223 */ /* 0x180fe200000108c1 */
[----:B------:R-:W-:Y:S01]  /*14cb0*/  MUFU.EX2 R21, R21 ;  /* 0x0000001500157308 */ /* 0x000fe20000000800 */
[-CC-:B------:R-:W-:Y:S01]  /*14cc0*/  FFMA.FTZ R163, R182, R195.reuse, -R193.reuse ;  /* 0x000000c3b6a37223 */ /* 0x180fe200000108c1 */
[----:B------:R-:W-:-:S06]  /*14cd0*/  FFMA.FTZ R14, R180, R195, -R193 ;  /* 0x000000c3b40e7223 */ /* 0x000fcc00000108c1 */
[----:B------:R-:W3:Y:S01]  /*14ce0*/  MUFU.EX2 R161, R161 ;  /* 0x000000a100a17308 */ /* 0x000ee20000000800 */
[----:B------:R-:W-:-:S07]  /*14cf0*/  FFMA.FTZ R165, R192, R195, -R193 ;  /* 0x000000c3c0a57223 */ /* 0x000fce00000108c1 */
[----:B------:R-:W0:Y:S08]  /*14d00*/  MUFU.EX2 R20, R20 ;  /* 0x0000001400147308 */ /* 0x000e300000000800 */
[----:B------:R-:W1:Y:S01]  /*14d10*/  MUFU.EX2 R160, R160 ;  /* 0x000000a000a07308 */ /* 0x000e620000000800 */
[----:B------:R-:W-:-:S07]  /*14d20*/  FFMA.FTZ R12, R184, R195, -R193 ;  /* 0x000000c3b80c7223 */ /* 0x000fce00000108c1 */
[----:B------:R-:W1:Y:S08]  /*14d30*/  MUFU.EX2 R163, R163 ;  /* 0x000000a300a37308 */ /* 0x000e700000000800 */
[----:B------:R-:W1:Y:S01]  /*14d40*/  MUFU.EX2 R162, R162 ;  /* 0x000000a200a27308 */ /* 0x000e620000000800 */
[----:B---3--:R-:W-:Y:S01]  /*14d50*/  FADD.FTZ R173, R161, R5 ;  /* 0x00000005a1ad7221 */ /* 0x008fe20000010000 */
[----:B------:R-:W-:-:S06]  /*14d60*/  FFMA.FTZ R167, R208, R195, -R193 ;  /* 0x000000c3d0a77223 */ /* 0x000fcc00000108c1 */
[----:B------:R-:W3:Y:S01]  /*14d70*/  MUFU.EX2 R14, R14 ;  /* 0x0000000e000e7308 */ /* 0x000ee20000000800 */
[----:B------:R-:W-:-:S07]  /*14d80*/  FADD.FTZ R5, R21, R4 ;  /* 0x0000000415057221 */ /* 0x000fce0000010000 */
[----:B------:R-:W3:Y:S01]  /*14d90*/  MUFU.EX2 R15, R15 ;  /* 0x0000000f000f7308 */ /* 0x000ee20000000800 */
[----:B0-----:R-:W-:Y:S01]  /*14da0*/  FADD.FTZ R4, R20, R173 ;  /* 0x000000ad14047221 */ /* 0x001fe20000010000 */
[----:B------:R-:W-:-:S06]  /*14db0*/  FFMA.FTZ R184, R196, R195, -R193 ;  /* 0x000000c3c4b87223 */ /* 0x000fcc00000108c1 */
[----:B------:R-:W0:Y:S01]  /*14dc0*/  MUFU.EX2 R165, R165 ;  /* 0x000000a500a57308 */ /* 0x000e220000000800 */
[----:B-1----:R-:W-:-:S07]  /*14dd0*/  FADD.FTZ R5, R160, R5 ;  /* 0x00000005a0057221 */ /* 0x002fce0000010000 */
[----:B------:R-:W1:Y:S01]  /*14de0*/  MUFU.EX2 R164, R164 ;  /* 0x000000a400a47308 */ /* 0x000e620000000800 */
[----:B------:R-:W-:Y:S01]  /*14df0*/  FADD.FTZ R173, R163, R4 ;  /* 0x00000004a3ad7221 */ /* 0x000fe20000010000 */
[----:B------:R-:W-:-:S06]  /*14e00*/  FFMA.FTZ R169, R212, R195, -R193 ;  /* 0x000000c3d4a97223 */ /* 0x000fcc00000108c1 */
[----:B------:R-:W1:Y:S01]  /*14e10*/  MUFU.EX2 R12, R12 ;  /* 0x0000000c000c7308 */ /* 0x000e620000000800 */
[----:B------:R-:W-:-:S07]  /*14e20*/  FADD.FTZ R4, R162, R5 ;  /* 0x00000005a2047221 */ /* 0x000fce0000010000 */
        /* <DEDUP_REMOVED lines=13> */
[----:B------:R-:W4:Y:S01]  /*14f00*/  MUFU.EX2 R169, R169 ;  /* 0x000000a900a97308 */ /* 0x000f220000000800 */
[----:B------:R-:W-:-:S07]  /*14f10*/  FADD.FTZ R5, R13, R4 ;  /* 0x000000040d057221 */ /* 0x000fce0000010000 */
[----:B------:R-:W4:Y:S01]  /*14f20*/  MUFU.EX2 R168, R168 ;  /* 0x000000a800a87308 */ /* 0x000f220000000800 */
        /* <DEDUP_REMOVED lines=10> */
[----:B----4-:R-:W-:Y:S01]  /*14fd0*/  FADD.FTZ R180, R169, R180 ;  /* 0x000000b4a9b47221 */ /* 0x010fe20000010000 */
[----:B------:R-:W-:-:S06]  /*14fe0*/  FADD.FTZ R5, R168, R5 ;  /* 0x00000005a8057221 */ /* 0x000fcc0000010000 */
[----:B------:R-:W4:Y:S01]  /*14ff0*/  MUFU.EX2 R182, R182 ;  /* 0x000000b600b67308 */ /* 0x000f220000000800 */
[----:B------:R-:W-:-:S07]  /*15000*/  FFMA.FTZ R175, R222, R195, -R193 ;  /* 0x000000c3deaf7223 */ /* 0x000fce00000108c1 */
[----:B------:R-:W4:Y:S01]  /*15010*/  MUFU.EX2 R170, R170 ;  /* 0x000000aa00aa7308 */ /* 0x000f220000000800 */
[----:B---3--:R-:W-:Y:S01]  /*15020*/  FADD.FTZ R192, R183, R180 ;  /* 0x000000b4b7c07221 */ /* 0x008fe20000010000 */
[----:B------:R-:W-:-:S06]  /*15030*/  FADD.FTZ R4, R10, R5 ;  /* 0x000000050a047221 */ /* 0x000fcc0000010000 */
[----:B------:R-:W3:Y:S01]  /*15040*/  MUFU.EX2 R173, R173 ;  /* 0x000000ad00ad7308 */ /* 0x000ee20000000800 */
[----:B------:R-:W-:-:S07]  /*15050*/  FFMA.FTZ R180, R224, R195, -R193 ;  /* 0x000000c3e0b47223 */ /* 0x000fce00000108c1 */
[----:B------:R-:W3:Y:S01]  /*15060*/  MUFU.EX2 R8, R8 ;  /* 0x0000000800087308 */ /* 0x000ee20000000800 */
[----:B0-----:R-:W-:Y:S01]  /*15070*/  FADD.FTZ R193, R171, R192 ;  /* 0x000000c0abc17221 */ /* 0x001fe20000010000 */
[----:B-1----:R-:W-:-:S06]  /*15080*/  FADD.FTZ R5, R9, R4 ;  /* 0x0000000409057221 */ /* 0x002fcc0000010000 */
[----:B------:R-:W0:Y:S08]  /*15090*/  MUFU.EX2 R181, R181 ;  /* 0x000000b500b57308 */ /* 0x000e300000000800 */
[----:B------:R-:W1:Y:S01]  /*150a0*/  MUFU.EX2 R172, R172 ;  /* 0x000000ac00ac7308 */ /* 0x000e620000000800 */
[----:B----4-:R-:W-:Y:S01]  /*150b0*/  FADD.FTZ R4, R182, R193 ;  /* 0x000000c1b6047221 */ /* 0x010fe20000010000 */
[----:B------:R-:W-:-:S06]  /*150c0*/  FADD.FTZ R5, R170, R5 ;  /* 0x00000005aa057221 */ /* 0x000fcc0000010000 */
[----:B------:R-:W-:Y:S08]  /*150d0*/  MUFU.EX2 R3, R3 ;  /* 0x0000000300037308 */ /* 0x000ff00000000800 */
[----:B------:R-:W4:Y:S01]  /*150e0*/  MUFU.EX2 R175, R175 ;  /* 0x000000af00af7308 */ /* 0x000f220000000800 */
[----:B---3--:R-:W-:Y:S01]  /*150f0*/  FADD.FTZ R4, R173, R4 ;  /* 0x00000004ad047221 */ /* 0x008fe20000010000 */
[----:B------:R-:W-:-:S06]  /*15100*/  FADD.FTZ R5, R8, R5 ;  /* 0x0000000508057221 */ /* 0x000fcc0000010000 */
[----:B------:R-:W3:Y:S08]  /*15110*/  MUFU.EX2 R174, R174 ;  /* 0x000000ae00ae7308 */ /* 0x000ef00000000800 */
[----:B------:R-:W3:Y:S01]  /*15120*/  MUFU.EX2 R180, R180 ;  /* 0x000000b400b47308 */ /* 0x000ee20000000800 */
[----:B0-----:R-:W-:Y:S01]  /*15130*/  FADD.FTZ R192, R181, R4 ;  /* 0x00000004b5c07221 */ /* 0x001fe20000010000 */
[----:B-1----:R-:W-:-:S03]  /*15140*/  FADD.FTZ R4, R172, R5 ;  /* 0x00000005ac047221 */ /* 0x002fc60000010000 */
[----:B----4-:R-:W-:Y:S01]  /*15150*/  FADD.FTZ R5, R175, R192 ;  /* 0x000000c0af057221 */ /* 0x010fe20000010000 */
[----:B------:R-:W-:Y:S01]  /*15160*/  FADD.FTZ R193, R3, R4 ;  /* 0x0000000403c17221 */ /* 0x000fe20000010000 */
[----:B------:R-:W-:-:S03]  /*15170*/  FMUL.FTZ R147, R151, R147 ;  /* 0x0000009397937220 */ /* 0x000fc60000410000 */
[----:B---3--:R-:W-:Y:S01]  /*15180*/  FADD.FTZ R4, R174, R193 ;  /* 0x000000c1ae047221 */ /* 0x008fe20000010000 */
[C---:B------:R-:W-:Y:S01]  /*15190*/  FMUL.FTZ R146, R151.reuse, R146 ;  /* 0x0000009297927220 */ /* 0x040fe20000410000 */
[C---:B------:R-:W-:Y:S01]  /*151a0*/  FMUL.FTZ R7, R151.reuse, R7 ;  /* 0x0000000797077220 */ /* 0x040fe20000410000 */
[C---:B------:R-:W-:Y:S01]  /*151b0*/  FMUL.FTZ R6, R151.reuse, R6 ;  /* 0x0000000697067220 */ /* 0x040fe20000410000 */
[C---:B------:R-:W-:Y:S01]  /*151c0*/  FMUL.FTZ R109, R150.reuse, R109 ;  /* 0x0000006d966d7220 */ /* 0x040fe20000410000 */
[----:B------:R-:W-:Y:S01]  /*151d0*/  FMUL.FTZ R108, R150, R108 ;  /* 0x0000006c966c7220 */ /* 0x000fe20000410000 */
[C---:B------:R-:W-:Y:S01]  /*151e0*/  FMUL.FTZ R143, R151.reuse, R143 ;  /* 0x0000008f978f7220 */ /* 0x040fe20000410000 */
[----:B------:R-:W-:Y:S01]  /*151f0*/  FADD.FTZ R5, R180, R5 ;  /* 0x00000005b4057221 */ /* 0x000fe20000010000 */
[C---:B------:R-:W-:Y:S01]  /*15200*/  FMUL.FTZ R142, R151.reuse, R142 ;  /* 0x0000008e978e7220 */ /* 0x040fe20000410000 */
[C---:B------:R-:W-:Y:S01]  /*15210*/  FMUL.FTZ R145, R150.reuse, R145 ;  /* 0x0000009196917220 */ /* 0x040fe20000410000 */
[C---:B------:R-:W-:Y:S01]  /*15220*/  FMUL.FTZ R144, R150.reuse, R144 ;  /* 0x0000009096907220 */ /* 0x040fe20000410000 */
[C---:B------:R-:W-:Y:S01]  /*15230*/  FMUL.FTZ R149, R151.reuse, R149 ;  /* 0x0000009597957220 */ /* 0x040fe20000410000 */
[----:B------:R0:W-:Y:S01]  /*15240*/  STL.64 [R1+0x400], R4 ;  /* 0x0004000401007387 */ /* 0x0001e20000100a00 */
[----:B------:R-:W-:Y:S01]  /*15250*/  BAR.SYNC.DEFER_BLOCKING 0xf, 0x100 ;  /* 0x03c4000000007b1d */ /* 0x000fe20000010000 */
        /* <DEDUP_REMOVED lines=23> */
[----:B0-----:R-:W3:Y:S01]  /*153d0*/  LD.E.64 R4, desc[UR36][R178.64+0x8] ;  /* 0x00000824b2047980 */ /* 0x001ee2000c101b00 */
        /* <DEDUP_REMOVED lines=9> */
[----:B------:R-:W4:Y:S04]  /*15470*/  LD.E.64 R178, desc[UR36][R178.64] ;  /* 0x00000024b2b27980 */ /* 0x000f28000c101b00 */
[----:B------:R-:W-:Y:S04]  /*15480*/  STL.64 [R1+0x1e0], R146 ;  /* 0x0001e09201007387 */ /* 0x000fe80000100a00 */
[----:B------:R0:W-:Y:S04]  /*15490*/  STL.64 [R1+0x200], R6 ;  /* 0x0002000601007387 */ /* 0x0001e80000100a00 */
[----:B------:R-:W-:Y:S01]  /*154a0*/  STL.64 [R1+0x2c8], R108 ;  /* 0x0002c86c01007387 */ /* 0x000fe20000100a00 */
[C---:B------:R-:W-:Y:S01]  /*154b0*/  FMUL.FTZ R54, R151.reuse, R54 ;  /* 0x0000003697367220 */ /* 0x040fe20000410000 */
[C---:B------:R-:W-:Y:S01]  /*154c0*/  FMUL.FTZ R57, R151.reuse, R57 ;  /* 0x0000003997397220 */ /* 0x040fe20000410000 */
[C---:B------:R-:W-:Y:S01]  /*154d0*/  FMUL.FTZ R56, R151.reuse, R56 ;  /* 0x0000003897387220 */ /* 0x040fe20000410000 */
[C---:B------:R-:W-:Y:S01]  /*154e0*/  FMUL.FTZ R59, R151.reuse, R59 ;  /* 0x0000003b973b7220 */ /* 0x040fe20000410000 */
[C---:B------:R-:W-:Y:S01]  /*154f0*/  FMUL.FTZ R58, R151.reuse, R58 ;  /* 0x0000003a973a7220 */ /* 0x040fe20000410000 */
[C---:B------:R-:W-:Y:S01]  /*15500*/  FMUL.FTZ R61, R151.reuse, R61 ;  /* 0x0000003d973d7220 */ /* 0x040fe20000410000 */
[C---:B------:R-:W-:Y:S01]  /*15510*/  FMUL.FTZ R60, R151.reuse, R60 ;  /* 0x0000003c973c7220 */ /* 0x040fe20000410000 */
[----:B0-----:R-:W3:Y:S04]  /*15520*/  LDL R6, [R1+0x1e0] ;  /* 0x0001e00001067983 */ /* 0x001ee80000100800 */
[----:B------:R-:W4:Y:S01]  /*15530*/  LDL R7, [R1+0x2cc] ;  /* 0x0002cc0001077983 */ /* 0x000f220000100800 */
        /* <DEDUP_REMOVED lines=10> */
[C---:B--2---:R-:W-:Y:S01]  /*155e0*/  FMUL.FTZ R73, R151.reuse, R73 ;  /* 0x0000004997497220 */ /* 0x044fe20000410000 */
        /* <DEDUP_REMOVED lines=128> */
[----:B0-----:R-:W4:Y:S04]  /*15df0*/  LDL R86, [R1+0x1e4] ;  /* 0x0001e40001567983 */ /* 0x001f280000100800 */
[----:B-1----:R-:W4:Y:S04]  /*15e00*/  LDL R88, [R1+0x1e8] ;  /* 0x0001e80001587983 */ /* 0x002f280000100800 */
        /* <DEDUP_REMOVED lines=10> */
[----:B---3--:R-:W3:Y:S04]  /*15eb0*/  LDL R104, [R1+0x214] ;  /* 0x0002140001687983 */ /* 0x008ee80000100800 */
[----:B------:R-:W3:Y:S04]  /*15ec0*/  LDL R106, [R1+0x218] ;  /* 0x00021800016a7983 */ /* 0x000ee80000100800 */
[----:B------:R-:W3:Y:S04]  /*15ed0*/  LDL R108, [R1+0x21c] ;  /* 0x00021c00016c7983 */ /* 0x000ee80000100800 */
[----:B------:R-:W3:Y:S04]  /*15ee0*/  LDL R30, [R1+0x220] ;  /* 0x00022000011e7983 */ /* 0x000ee80000100800 */
        /* <DEDUP_REMOVED lines=110> */
[----:B------:R-:W-:Y:S04]  /*165d0*/  STL [R1+0x1e0], R6 ;  /* 0x0001e00601007387 */ /* 0x000fe80000100800 */
[----:B------:R0:W-:Y:S04]  /*165e0*/  STL [R1+0x2cc], R7 ;  /* 0x0002cc0701007387 */ /* 0x0001e80000100800 */
[----:B------:R-:W4:Y:S04]  /*165f0*/  LDL R193, [R1+0x1c8] ;  /* 0x0001c80001c17983 */ /* 0x000f280000100800 */
[----:B0-----:R-:W4:Y:S04]  /*16600*/  LDL.64 R6, [R1+0x88] ;  /* 0x0000880001067983 */ /* 0x001f280000100a00 */
        /* <DEDUP_REMOVED lines=12> */
[----:B---3--:R-:W-:Y:S04]  /*166d0*/  STL [R1+0x214], R104 ;  /* 0x0002146801007387 */ /* 0x008fe80000100800 */
[----:B------:R-:W-:Y:S04]  /*166e0*/  STL [R1+0x218], R106 ;  /* 0x0002186a01007387 */ /* 0x000fe80000100800 */
[----:B------:R-:W-:Y:S04]  /*166f0*/  STL [R1+0x21c], R108 ;  /* 0x00021c6c01007387 */ /* 0x000fe80000100800 */
[----:B------:R-:W-:Y:S04]  /*16700*/  STL [R1+0x220], R30 ;  /* 0x0002201e01007387 */ /* 0x000fe80000100800 */
        /* <DEDUP_REMOVED lines=106> */
[----:B------:R4:W-:Y:S04]  /*16db0*/  STL [R1+0x3d0], R84 ;  /* 0x0003d05401007387 */ /* 0x0009e80000100800 */
[----:B------:R-:W-:Y:S04]  /*16dc0*/  STL [R1+0x3d4], R121 ;  /* 0x0003d47901007387 */ /* 0x000fe80000100800 */
[----:B------:R4:W-:Y:S04]  /*16dd0*/  STL [R1+0x3d8], R123 ;  /* 0x0003d87b01007387 */ /* 0x0009e80000100800 */
        /* <DEDUP_REMOVED lines=33> */
[----:B------:R-:W-:Y:S01]  /*16ff0*/  MOV R5, R4 ;  /* 0x0000000400057202 */ /* 0x000fe20000000f00 */
[----:B------:R-:W-:Y:S01]  /*17000*/  IMAD R6, R193, 0x1000, R6 ;  /* 0x00001000c1067824 */ /* 0x000fe200078e0206 */
[----:B------:R-:W-:-:S02]  /*17010*/  F2FP.BF16.F32.PACK_AB R160, R160, R21 ;  /* 0x00000015a0a0723e */ /* 0x000fc400000010ff */
[----:B------:R-:W-:Y:S01]  /*17020*/  F2FP.BF16.F32.PACK_AB R161, R20, R161 ;  /* 0x000000a114a1723e */ /* 0x000fe200000010ff */
[--C-:B------:R-:W-:Y:S01]  /*17030*/  IMAD R179, R179, 0x2, R5.reuse ;  /* 0x00000002b3b37824 */ /* 0x100fe200078e0205 */
[----:B------:R-:W-:Y:S01]  /*17040*/  F2FP.BF16.F32.PACK_AB R162, R15, R162 ;  /* 0x000000a20fa2723e */ /* 0x000fe200000010ff */
[----:B------:R-:W-:Y:S01]  /*17050*/  IMAD R4, R178, 0x2, R5 ;  /* 0x00000002b2047824 */ /* 0x000fe200078e0205 */
[----:B------:R-:W-:Y:S02]  /*17060*/  F2FP.BF16.F32.PACK_AB R163, R14, R163 ;  /* 0x000000a30ea3723e */ /* 0x000fe400000010ff */
[----:B------:R-:W-:Y:S02]  /*17070*/  F2FP.BF16.F32.PACK_AB R164, R13, R164 ;  /* 0x000000a40da4723e */ /* 0x000fe400000010ff */
[----:B------:R-:W-:Y:S02]  /*17080*/  F2FP.BF16.F32.PACK_AB R165, R12, R165 ;  /* 0x000000a50ca5723e */ /* 0x000fe400000010ff */
[----:B------:R-:W-:-:S02]  /*17090*/  F2FP.BF16.F32.PACK_AB R166, R11, R166 ;  /* 0x000000a60ba6723e */ /* 0x000fc400000010ff */
[----:B------:R-:W-:Y:S01]  /*170a0*/  F2FP.BF16.F32.PACK_AB R167, R184, R167 ;  /* 0x000000a7b8a7723e */ /* 0x000fe200000010ff */
[----:B------:R-:W-:Y:S01]  /*170b0*/  IMAD R178, R178, 0x2, R179 ;  /* 0x00000002b2b27824 */ /* 0x000fe200078e02b3 */
[----:B------:R-:W-:Y:S02]  /*170c0*/  R2UR UR6, R6 ;  /* 0x00000000060672ca */ /* 0x000fe400000e0000 */
[----:B------:R-:W-:Y:S02]  /*170d0*/  R2UR UR7, R7 ;  /* 0x00000000070772ca */ /* 0x000fe400000e0000 */
        /* <DEDUP_REMOVED lines=8> */
[----:B------:R-:W-:Y:S04]  /*17160*/  STSM.16.M88.4 [R5], R160 ;  /* 0x000000a005007844 */ /* 0x000fe80000000200 */
[----:B------:R0:W-:Y:S04]  /*17170*/  STSM.16.M88.4 [R4], R164 ;  /* 0x000000a404007844 */ /* 0x0001e80000000200 */
[----:B------:R-:W-:Y:S04]  /*17180*/  STSM.16.M88.4 [R179], R168 ;  /* 0x000000a8b3007844 */ /* 0x000fe80000000200 */
[----:B------:R-:W-:Y:S01]  /*17190*/  STSM.16.M88.4 [R178], R172 ;  /* 0x000000acb2007844 */ /* 0x000fe20000000200 */
[----:B------:R-:W-:-:S02]  /*171a0*/  VIADD R8, R6, 0x80 ;  /* 0x0000008006087836 */ /* 0x000fc40000000000 */
[----:B------:R-:W-:Y:S01]  /*171b0*/  IMAD.MOV.U32 R9, RZ, RZ, R7 ;  /* 0x000000ffff097224 */ /* 0x000fe200078e0007 */
[----:B--2---:R-:W-:-:S06]  /*171c0*/  WARPGROUP.ARRIVE ;  /* 0x00000000000079c5 */ /* 0x004fcc0000000000 */
[----:B------:R-:W-:Y:S01]  /*171d0*/  HGMMA.64x256x16.F32.BF16 R24, R160, gdesc[UR4].tnspB, R24, gsb0 ;  /* 0x43e00004a0187df0 */ /* 0x000fe20008001818 */
[----:B------:R-:W-:Y:S02]  /*171e0*/  R2UR UR6, R8 ;  /* 0x00000000080672ca */ /* 0x000fe400000e0000 */
[----:B------:R-:W-:Y:S01]  /*171f0*/  R2UR UR7, R9 ;  /* 0x00000000090772ca */ /* 0x000fe200000e0000 */
[----:B0-----:R-:W-:Y:S02]  /*17200*/  VIADD R4, R6, 0x100 ;  /* 0x0000010006047836 */ /* 0x001fe40000000000 */
[----:B------:R-:W-:Y:S01]  /*17210*/  IMAD.MOV.U32 R5, RZ, RZ, R7 ;  /* 0x000000ffff057224 */ /* 0x000fe200078e0007 */
        /* <DEDUP_REMOVED lines=277> */
[----:B------:R1:W-:Y:S04]  /*18370*/  STL [R1+0x1e0], R4 ;  /* 0x0001e00401007387 */ /* 0x0003e80000100800 */
        /* <DEDUP_REMOVED lines=128> */
[----:B-1----:R-:W4:Y:S04]  /*18b80*/  LDL R4, [R1+0x28] ;  /* 0x0000280001047983 */ /* 0x002f280000100800 */
[----:B--2---:R3:W5:Y:S01]  /*18b90*/  LDL R3, [R1+0x1c8] ;  /* 0x0001c80001037983 */ /* 0x0047620000100800 */
[----:B------:R-:W-:Y:S01]  /*18ba0*/  BSSY B0, `(.L_x_1992) ;  /* 0x0000006000007945 */ /* 0x000fe20003800000 */
[----:B------:R-:W-:Y:S06]  /*18bb0*/  BAR.ARV 0xe, 0x100 ;  /* 0x0384000000007b1d */ /* 0x000fec0000002000 */
[----:B----4-:R-:W-:-:S04]  /*18bc0*/  LOP3.LUT R4, R4, 0x1, RZ, 0xfc, !PT ;  /* 0x0000000104047812 */ /* 0x010fc800078efcff */
[----:B------:R-:W-:-:S13]  /*18bd0*/  ISETP.NE.AND P0, PT, R4, 0x3, PT ;  /* 0x000000030400780c */ /* 0x000fda0003f05270 */
[----:B---3--:R-:W-:Y:S05]  /*18be0*/  @!P0 BRA `(.L_x_1993) ;  /* 0x0000000000048947 */ /* 0x008fea0003800000 */
[----:B------:R-:W-:Y:S01]  /*18bf0*/  BPT.TRAP 0x1 ;  /* 0x000000040000795c */ /* 0x000fe20000300000 */
.L_x_1993:
[----:B------:R-:W-:Y:S05]  /*18c00*/  BSYNC B0 ;  /* 0x0000000000007941 */ /* 0x000fea0003800000 */
.L_x_1992:
[----:B------:R-:W2:Y:S04]  /*18c10*/  LDL.64 R6, [R1+0x48] ;  /* 0x0000480001067983 */ /* 0x000ea80000100a00 */
[----:B------:R-:W3:Y:S01]  /*18c20*/  LDL R4, [R1+0x34] ;  /* 0x0000340001047983 */ /* 0x000ee20000100800 */
[C---:B------:R-:W-:Y:S01]  /*18c30*/  ISETP.GT.AND P0, PT, R0.reuse, R177, PT ;  /* 0x000000b10000720c */ /* 0x040fe20003f04270 */
[----:B------:R-:W-:Y:S01]  /*18c40*/  VIADD R0, R0, 0xffffffff ;  /* 0xffffffff00007836 */ /* 0x000fe20000000000 */
[----:B--2---:R-:W-:-:S05]  /*18c50*/  MOV R6, R6 ;  /* 0x0000000600067202 */ /* 0x004fca0000000f00 */
[----:B-----5:R-:W-:-:S05]  /*18c60*/  IMAD R3, R3, 0x8, R6 ;  /* 0x0000000803037824 */ /* 0x020fca00078e0206 */
[----:B---3--:R-:W-:-:S04]  /*18c70*/  PRMT R3, R4, 0x654, R3 ;  /* 0x0000065404037816 */ /* 0x008fc80000000003 */
[----:B------:R0:W-:Y:S01]  /*18c80*/  SYNCS.ARRIVE.TRANS64.RED.A1T0 RZ, [R3+URZ], RZ ;  /* 0x000000ff03ff79a7 */ /* 0x0001e2000810043f */
[----:B------:R-:W-:Y:S05]  /*18c90*/  @P0 BRA `(.L_x_1994) ;  /* 0xffffff8c00a80947 */ /* 0x000fea000383ffff */
.L_x_1971:
[----:B------:R-:W-:-:S13]  /*18ca0*/  ISETP.GE.AND P0, PT, R0, UR42, PT ;  /* 0x0000002a00007c0c */ /* 0x000fda000bf06270 */
[----:B------:R-:W-:Y:S05]  /*18cb0*/  @!P0 BRA `(.L_x_1995) ;  /* 0x0000007c00f48947 */ /* 0x000fea0003800000 */
.L_x_2028:
[----:B------:R-:W2:Y:S04]  /*18cc0*/  LDL R58, [R1+0x1c8] ;  /* 0x0001c800013a7983 */ /* 0x000ea80000100800 */
[----:B01----:R-:W3:Y:S04]  /*18cd0*/  LDL R3, [R1+0x1d0] ;  /* 0x0001d00001037983 */ /* 0x003ee80000100800 */
        /* <DEDUP_REMOVED lines=18> */
.L_x_1997:
[----:B------:R-:W-:Y:S05]  /*18e00*/  BSYNC B0 ;  /* 0x0000000000007941 */ /* 0x000fea0003800000 */
.L_x_1996:
        /* <DEDUP_REMOVED lines=9> */
.L_x_1999:
[----:B------:R-:W-:Y:S05]  /*18ea0*/  BSYNC B0 ;  /* 0x0000000000007941 */ /* 0x000fea0003800000 */
.L_x_1998:
[----:B------:R-:W-:Y:S04]  /*18eb0*/  BSSY B0, `(.L_x_2000) ;  /* 0x0000006000007945 */ /* 0x000fe80003800000 */
[----:B-1----:R-:W-:Y:S05]  /*18ec0*/  @P0 BRA `(.L_x_2001) ;  /* 0x0000000000100947 */ /* 0x002fea0003800000 */
[----:B-----5:R-:W-:Y:S01]  /*18ed0*/  IMAD R8, R8, 0x8, R3 ;  /* 0x0000000808087824 */ /* 0x020fe200078e0203 */
[----:B------:R-:W-:-:S04]  /*18ee0*/  SHF.L.U32 R9, R9, 0x1f, RZ ;  /* 0x0000001f09097819 */ /* 0x000fc800000006ff */
[----:B------:R-:W1:Y:S02]  /*18ef0*/  SYNCS.PHASECHK.TRANS64.TRYWAIT P0, [R8+URZ], R9 ;  /* 0x00000009080075a7 */ /* 0x000e64000800017f */
[----:B-1----:R-:W-:Y:S05]  /*18f00*/  @!P0 BRA `(.L_x_2002) ;  /* 0x0000011000b08947 */ /* 0x002fea0003800000 */
.L_x_2001:
[----:B------:R-:W-:Y:S05]  /*18f10*/  BSYNC B0 ;  /* 0x0000000000007941 */ /* 0x000fea0003800000 */
.L_x_2000:
        /* <DEDUP_REMOVED lines=57> */
.L_x_2004:
[----:B------:R-:W-:Y:S05]  /*192b0*/  BSYNC B0 ;  /* 0x0000000000007941 */ /* 0x000fea0003800000 */
.L_x_2003:
        /* <DEDUP_REMOVED lines=8> */
.L_x_2006:
[----:B------:R-:W-:Y:S05]  /*19340*/  BSYNC B0 ;  /* 0x0000000000007941 */ /* 0x000fea0003800000 */
.L_x_2005:
[----:B------:R-:W-:Y:S04]  /*19350*/  BSSY B0, `(.L_x_2007) ;  /* 0x0000004000007945 */ /* 0x000fe80003800000 */
[----:B-1----:R-:W-:Y:S05]  /*19360*/  @P0 BRA `(.L_x_2008) ;  /* 0x0000000000080947 */ /* 0x002fea0003800000 */
[----:B------:R-:W1:Y:S02]  /*19370*/  SYNCS.PHASECHK.TRANS64.TRYWAIT P0, [R14+URZ], R15 ;  /* 0x0000000f0e0075a7 */ /* 0x000e64000800017f */
[----:B-1----:R-:W-:Y:S05]  /*19380*/  @!P0 BRA `(.L_x_2009) ;  /* 0x0000010c00a48947 */ /* 0x002fea0003800000 */
.L_x_2008:
[----:B------:R-:W-:Y:S05]  /*19390*/  BSYNC B0 ;  /* 0x0000000000007941 */ /* 0x000fea0003800000 */
.L_x_2007:
        /* <DEDUP_REMOVED lines=439> */
.L_x_2011:
[----:B------:R-:W-:Y:S05]  /*1af10*/  BSYNC B0 ;  /* 0x0000000000007941 */ /* 0x000fea0003800000 */
.L_x_2010:
[----:B------:R-:W2:Y:S02]  /*1af20*/  LDL.64 R4, [R1+0x20] ;  /* 0x0000200001047983 */ /* 0x000ea40000100a00 */
[----:B--2---:R-:W-:-:S05]  /*1af30*/  MOV R4, R4 ;  /* 0x0000000400047202 */ /* 0x004fca0000000f00 */
[----:B-----5:R-:W-:-:S05]  /*1af40*/  IMAD R3, R3, 0x8, R4 ;  /* 0x0000000803037824 */ /* 0x020fca00078e0204 */
[----:B------:R-:W-:-:S04]  /*1af50*/  PRMT R3, R12, 0x654, R3 ;  /* 0x000006540c037816 */ /* 0x000fc80000000003 */
[----:B------:R0:W-:Y:S01]  /*1af60*/  SYNCS.ARRIVE.TRANS64.RED.A1T0 RZ, [R3+URZ], RZ ;  /* 0x000000ff03ff79a7 */ /* 0x0001e2000810043f */
[----:B------:R-:W2:Y:S04]  /*1af70*/  LDL.64 R14, [R1+0x100] ;  /* 0x00010000010e7983 */ /* 0x000ea80000100a00 */
[----:B------:R-:W3:Y:S04]  /*1af80*/  LDL R20, [R1+0xcc] ;  /* 0x0000cc0001147983 */ /* 0x000ee80000100800 */
[----:B------:R-:W4:Y:S04]  /*1af90*/  LDL.64 R12, [R1+0xf0] ;  /* 0x0000f000010c7983 */ /* 0x000f280000100a00 */
[----:B------:R-:W4:Y:S04]  /*1afa0*/  LDL R21, [R1+0x50] ;  /* 0x0000500001157983 */ /* 0x000f280000100800 */
[----:B------:R-:W4:Y:S04]  /*1afb0*/  LDL R56, [R1+0xf8] ;  /* 0x0000f80001387983 */ /* 0x000f280000100800 */
[----:B------:R-:W4:Y:S04]  /*1afc0*/  LDL.128 R8, [R1+0xe0] ;  /* 0x0000e00001087983 */ /* 0x000f280000100c00 */
[----:B------:R-:W4:Y:S04]  /*1afd0*/  LDL.128 R4, [R1+0xd0] ;  /* 0x0000d00001047983 */ /* 0x000f280000100c00 */
[----:B--2---:R3:W0:Y:S02]  /*1afe0*/  LD.E R14, desc[UR36][R14.64] ;  /* 0x000000240e0e7980 */ /* 0x004624000c101900 */
[----:B---3--:R-:W-:-:S02]  /*1aff0*/  SHF.R.S32.HI R15, RZ, 0x1f, R20 ;  /* 0x0000001fff0f7819 */ /* 0x008fc40000011414 */
[----:B----4-:R-:W-:Y:S02]  /*1b000*/  ISETP.NE.AND P0, PT, R12, 0x1, PT ;  /* 0x000000010c00780c */ /* 0x010fe40003f05270 */
[----:B------:R-:W-:Y:S01]  /*1b010*/  ISETP.GE.AND P1, PT, R9, 0x1, PT ;  /* 0x000000010900780c */ /* 0x000fe20003f26270 */
[----:B------:R-:W-:Y:S01]  /*1b020*/  BSSY B0, `(.L_x_2012) ;  /* 0x0000078000007945 */ /* 0x000fe20003800000 */
[-C--:B0-----:R-:W-:Y:S01]  /*1b030*/  FMUL.FTZ R3, R26, R14.reuse ;  /* 0x0000000e1a037220 */ /* 0x081fe20000410000 */
[----:B------:R-:W-:Y:S01]  /*1b040*/  FMUL.FTZ R29, R29, R14 ;  /* 0x0000000e1d1d7220 */ /* 0x000fe20000410000 */
[----:B------:R-:W-:-:S03]  /*1b050*/  LEA.HI R26, R15, R20, RZ, 0x7 ;  /* 0x000000140f1a7211 */ /* 0x000fc600078f38ff */
[----:B------:R0:W1:Y:S01]  /*1b060*/  MUFU.TANH R57, R29 ;  /* 0x0000001d00397308 */ /* 0x0000620000002400 */
[-C--:B------:R-:W-:Y:S01]  /*1b070*/  FMUL.FTZ R31, R31, R14.reuse ;  /* 0x0000000e1f1f7220 */ /* 0x080fe20000410000 */
[----:B0-----:R-:W-:Y:S01]  /*1b080*/  LOP3.LUT R29, R26, 0xffffff80, RZ, 0xc0, !PT ;  /* 0xffffff801a1d7812 */ /* 0x001fe200078ec0ff */
[----:B------:R-:W-:-:S04]  /*1b090*/  FMUL.FTZ R30, R30, R14 ;  /* 0x0000000e1e1e7220 */ /* 0x000fc80000410000 */
[----:B------:R-:W-:Y:S01]  /*1b0a0*/  IMAD.IADD R29, R20, 0x1, -R29 ;  /* 0x00000001141d7824 */ /* 0x000fe200078e0a1d */
[----:B------:R0:W2:Y:S01]  /*1b0b0*/  MUFU.TANH R59, R31 ;  /* 0x0000001f003b7308 */ /* 0x0000a20000002400 */
[----:B------:R-:W-:-:S03]  /*1b0c0*/  FMUL.FTZ R32, R32, R14 ;  /* 0x0000000e20207220 */ /* 0x000fc60000410000 */
[----:B------:R-:W-:-:S04]  /*1b0d0*/  SHF.R.S32.HI R26, RZ, 0x1f, R29 ;  /* 0x0000001fff1a7819 */ /* 0x000fc8000001141d */
[----:B------:R3:W4:Y:S01]  /*1b0e0*/  MUFU.TANH R210, R30 ;  /* 0x0000001e00d27308 */ /* 0x0007220000002400 */
[----:B0-----:R-:W-:-:S04]  /*1b0f0*/  LEA.HI R31, R15, R20, RZ, 0x2 ;  /* 0x000000140f1f7211 */ /* 0x001fc800078f10ff */
[----:B------:R-:W-:Y:S02]  /*1b100*/  LOP3.LUT R31, R31, 0xfffffffc, RZ, 0xc0, !PT ;  /* 0xfffffffc1f1f7812 */ /* 0x000fe400078ec0ff */
[-C--:B---3--:R-:W-:Y:S01]  /*1b110*/  LEA.HI R30, R26, R29.reuse, RZ, 0x2 ;  /* 0x0000001d1a1e7211 */ /* 0x088fe200078f10ff */
[----:B------:R0:W3:Y:S03]  /*1b120*/  MUFU.TANH R77, R32 ;  /* 0x00000020004d7308 */ /* 0x0000e60000002400 */
[--C-:B------:R-:W-:Y:S01]  /*1b130*/  SHF.R.S32.HI R15, RZ, 0x2, R30.reuse ;  /* 0x00000002ff0f7819 */ /* 0x100fe2000001141e */
[----:B------:R-:W-:Y:S01]  /*1b140*/  IMAD.IADD R31, R20, 0x1, -R31 ;  /* 0x00000001141f7824 */ /* 0x000fe200078e0a1f */
[----:B0-----:R-:W-:Y:S02]  /*1b150*/  SHF.R.S32.HI R32, RZ, 0x1f, R30 ;  /* 0x0000001fff207819 */ /* 0x001fe4000001141e */
[----:B------:R-:W-:-:S02]  /*1b160*/  LEA.HI R26, R26, R29, RZ, 0x5 ;  /* 0x0000001d1a1a7211 */ /* 0x000fc400078f28ff */
        /* <DEDUP_REMOVED lines=11> */
[----:B------:R-:W-:Y:S01]  /*1b220*/  @P0 SHF.R.U32.HI R20, RZ, R56, R13 ;  /* 0x00000038ff140219 */ /* 0x000fe2000001160d */
[----:B------:R-:W-:Y:S01]  /*1b230*/  IMAD.SHL.U32 R31, R0, 0x40, RZ ;  /* 0x00000040001f7824 */ /* 0x000fe200078e00ff */
[----:B------:R-:W-:-:S03]  /*1b240*/  LOP3.LUT R30, R30, 0x7ffffffc, RZ, 0xc0, !PT ;  /* 0x7ffffffc1e1e7812 */ /* 0x000fc600078ec0ff */
[----:B------:R-:W0:Y:S01]  /*1b250*/  SHFL.IDX PT, R15, R20, RZ, 0x1c1f ;  /* 0x001c1fff140f7589 */ /* 0x000e2200000e0000 */
[----:B------:R-:W-:Y:S01]  /*1b260*/  IADD3 R13, -R31, 0x1, RZ ;  /* 0x000000011f0d7810 */ /* 0x000fe20007ffe1ff */
[----:B------:R-:W-:Y:S02]  /*1b270*/  IMAD.IADD R30, R29, 0x1, -R30 ;  /* 0x000000011d1e7824 */ /* 0x000fe400078e0a1e */
        /* <DEDUP_REMOVED lines=27> */
[----:B------:R-:W-:Y:S01]  /*1b430*/  IMAD R13, R30, -0x2, R13 ;  /* 0xfffffffe1e0d7824 */ /* 0x000fe200078e020d */
[----:B------:R-:W0:Y:S04]  /*1b440*/  MUFU.TANH R24, R24 ;  /* 0x0000001800187308 */ /* 0x000e280000002400 */
[----:B------:R-:W-:-:S04]  /*1b450*/  IADD3 R12, -R4, R13, R5 ;  /* 0x0000000d040c7210 */ /* 0x000fc80007ffe105 */
[----:B------:R-:W0:Y:S01]  /*1b460*/  MUFU.TANH R25, R25 ;  /* 0x0000001900197308 */ /* 0x000e220000002400 */
[----:B------:R-:W-:-:S07]  /*1b470*/  LOP3.LUT R13, RZ, R6, RZ, 0x33, !PT ;  /* 0x00000006ff0d7212 */ /* 0x000fce00078e33ff */
        /* <DEDUP_REMOVED lines=25> */
[----:B------:R1:W1:Y:S01]  /*1b610*/  MUFU.TANH R196, R14 ;  /* 0x0000000e00c47308 */ /* 0x0002620000002400 */
[----:B------:R-:W-:-:S02]  /*1b620*/  IMAD.IADD R26, R12, 0x1, R7 ;  /* 0x000000010c1a7824 */ /* 0x000fc400078e0207 */
[----:B------:R-:W-:Y:S02]  /*1b630*/  IMAD.IADD R29, R12, 0x1, R13 ;  /* 0x000000010c1d7824 */ /* 0x000fe400078e020d */
[----:B------:R-:W-:Y:S02]  /*1b640*/  IMAD.IADD R32, R8, 0x1, -R31 ;  /* 0x0000000108207824 */ /* 0x000fe400078e0a1f */
[--C-:B0-----:R-:W-:Y:S02]  /*1b650*/  IMAD.IADD R6, R26, 0x1, R15.reuse ;  /* 0x000000011a067824 */ /* 0x101fe400078e020f */
        /* <DEDUP_REMOVED lines=12> */
.L_x_2015:
[----:B------:R-:W-:-:S13]  /*1b720*/  ISETP.NE.AND P0, PT, R9, 0x1, PT ;  /* 0x000000010900780c */ /* 0x000fda0003f05270 */
[----:B------:R-:W-:-:S05]  /*1b730*/  @P0 IMAD.HI.U32 R12, R8, R10, RZ ;  /* 0x0000000a080c0227 */ /* 0x000fca00078e00ff */
[----:B------:R-:W-:-:S07]  /*1b740*/  @P0 SHF.R.U32.HI R8, RZ, R11, R12 ;  /* 0x0000000bff080219 */ /* 0x000fce000001160c */
.L_x_2016:
[----:B------:R-:W-:Y:S05]  /*1b750*/  BSYNC B1 ;  /* 0x0000000000017941 */ /* 0x000fea0003800000 */
.L_x_2014:
[----:B------:R-:W-:-:S04]  /*1b760*/  IMAD R13, R8, R9, -R31 ;  /* 0x00000009080d7224 */ /* 0x000fc800078e0a1f */
[----:B------:R-:W-:-:S05]  /*1b770*/  IMAD R8, R30, -0x2, R13 ;  /* 0xfffffffe1e087824 */ /* 0x000fca00078e020d */
[----:B------:R-:W-:Y:S02]  /*1b780*/  VIMNMX R7, R7, R8, !PT ;  /* 0x0000000807077248 */ /* 0x000fe40007fe0100 */
[----:B------:R-:W-:-:S07]  /*1b790*/  VIADDMNMX R6, R8, R9, R6, PT ;  /* 0x0000000908067246 */ /* 0x000fce0003800106 */
.L_x_2013:
[----:B------:R-:W-:Y:S05]  /*1b7a0*/  BSYNC B0 ;  /* 0x0000000000007941 */ /* 0x000fea0003800000 */
.L_x_2012:
        /* <DEDUP_REMOVED lines=13> */
[----:B-1----:R-:W-:-:S02]  /*1b880*/  P2R R14, PR, RZ, 0x10 ;  /* 0x00000010ff0e7803 */ /* 0x002fc40000000000 */
[----:B------:R-:W-:Y:S02]  /*1b890*/  ISETP.LT.OR P2, PT, R6, 0x11, P2 ;  /* 0x000000110600780c */ /* 0x000fe40001741670 */
        /* <DEDUP_REMOVED lines=60> */
[----:B------:R-:W-:Y:S01]  /*1bc60*/  ISETP.LT.OR P6, PT, R6, 0x3a, P6 ;  /* 0x0000003a0600780c */ /* 0x000fe200037c1670 */
[----:B------:R-:W-:-:S03]  /*1bc70*/  IMAD.IADD R6, R26, 0x1, R20 ;  /* 0x000000011a067824 */ /* 0x000fc600078e0214 */
        /* <DEDUP_REMOVED lines=13> */
.L_x_2020:
[----:B------:R-:W-:-:S13]  /*1bd50*/  ISETP.NE.AND P6, PT, R9, 0x1, PT ;  /* 0x000000010900780c */ /* 0x000fda0003fc5270 */
[----:B------:R-:W-:-:S05]  /*1bd60*/  @P6 IMAD.HI.U32 R10, R4, R10, RZ ;  /* 0x0000000a040a6227 */ /* 0x000fca00078e00ff */
[----:B------:R-:W-:-:S07]  /*1bd70*/  @P6 SHF.R.U32.HI R4, RZ, R11, R10 ;  /* 0x0000000bff046219 */ /* 0x000fce000001160a */
.L_x_2021:
[----:B------:R-:W-:Y:S05]  /*1bd80*/  BSYNC B1 ;  /* 0x0000000000017941 */ /* 0x000fea0003800000 */
.L_x_2019:
[----:B------:R-:W-:-:S04]  /*1bd90*/  IMAD R5, R4, R9, -R31 ;  /* 0x0000000904057224 */ /* 0x000fc800078e0a1f */
[----:B------:R-:W-:-:S05]  /*1bda0*/  IMAD R30, R30, -0x2, R5 ;  /* 0xfffffffe1e1e7824 */ /* 0x000fca00078e0205 */
[----:B------:R-:W-:Y:S02]  /*1bdb0*/  VIADDMNMX R6, R30, R9, R6, PT ;  /* 0x000000091e067246 */ /* 0x000fe40003800106 */
[----:B------:R-:W-:-:S07]  /*1bdc0*/  VIMNMX R7, R7, R30, !PT ;  /* 0x0000001e07077248 */ /* 0x000fce0007fe0100 */
.L_x_2018:
[----:B------:R-:W-:Y:S05]  /*1bdd0*/  BSYNC B0 ;  /* 0x0000000000007941 */ /* 0x000fea0003800000 */
.L_x_2017:
[C---:B------:R-:W-:Y:S01]  /*1bde0*/  ISETP.GT.AND P0, PT, R7.reuse, 0x1, !P0 ;  /* 0x000000010700780c */ /* 0x040fe20004704270 */
[----:B------:R-:W2:Y:S01]  /*1bdf0*/  LDL.64 R10, [R1+0x400] ;  /* 0x00040000010a7983 */ /* 0x000ea20000100a00 */
[----:B------:R-:W-:Y:S02]  /*1be00*/  ISETP.GT.AND P1, PT, R7, 0x8, !P1 ;  /* 0x000000080700780c */ /* 0x000fe40004f24270 */
[C---:B------:R-:W-:Y:S02]  /*1be10*/  ISETP.LT.OR P0, PT, R6.reuse, 0x2, P0 ;  /* 0x000000020600780c */ /* 0x040fe40000701670 */
[----:B------:R-:W-:Y:S02]  /*1be20*/  ISETP.LT.OR P1, PT, R6, 0x9, P1 ;  /* 0x000000090600780c */ /* 0x000fe40000f21670 */
[----:B------:R-:W-:Y:S02]  /*1be30*/  FSEL R20, R27, -INF , !P0 ;  /* 0xff8000001b147808 */ /* 0x000fe40004000000 */
[----:B------:R-:W-:-:S02]  /*1be40*/  ISETP.NE.AND P0, PT, R12, RZ, PT ;  /* 0x000000ff0c00720c */ /* 0x000fc40003f05270 */
[----:B------:R-:W-:Y:S02]  /*1be50*/  FSEL R210, R210, -INF , !P1 ;  /* 0xff800000d2d27808 */ /* 0x000fe40004800000 */
[----:B------:R-:W-:Y:S02]  /*1be60*/  ISETP.GT.AND P0, PT, R7, 0x9, !P0 ;  /* 0x000000090700780c */ /* 0x000fe40004704270 */
[----:B------:R-:W-:Y:S02]  /*1be70*/  ISETP.NE.AND P1, PT, R14, RZ, PT ;  /* 0x000000ff0e00720c */ /* 0x000fe40003f25270 */
[----:B------:R-:W-:Y:S02]  /*1be80*/  ISETP.LT.OR P0, PT, R6, 0xa, P0 ;  /* 0x0000000a0600780c */ /* 0x000fe40000701670 */
[----:B------:R-:W-:Y:S02]  /*1be90*/  ISETP.NE.AND P6, PT, R33, RZ, PT ;  /* 0x000000ff2100720c */ /* 0x000fe40003fc5270 */
[----:B------:R-:W-:-:S02]  /*1bea0*/  FSEL R14, R59, -INF , !P0 ;  /* 0xff8000003b0e7808 */ /* 0x000fc40004000000 */
[----:B------:R-:W-:Y:S02]  /*1beb0*/  ISETP.GT.AND P0, PT, R7, 0x10, !P1 ;  /* 0x000000100700780c */ /* 0x000fe40004f04270 */
[----:B------:R-:W-:Y:S02]  /*1bec0*/  ISETP.NE.AND P1, PT, R40, RZ, PT ;  /* 0x000000ff2800720c */ /* 0x000fe40003f25270 */
[----:B------:R-:W-:-:S04]  /*1bed0*/  ISETP.LT.OR P0, PT, R6, 0x11, P0 ;  /* 0x000000110600780c */ /* 0x000fc80000701670 */
[----:B------:R-:W-:Y:S02]  /*1bee0*/  FSEL R192, R34, -INF , !P0 ;  /* 0xff80000022c07808 */ /* 0x000fe40004000000 */
[----:B------:R-:W-:-:S04]  /*1bef0*/  ISETP.NE.AND P0, PT, R25, RZ, PT ;  /* 0x000000ff1900720c */ /* 0x000fc80003f05270 */
[----:B------:R-:W-:-:S04]  /*1bf00*/  ISETP.GT.AND P0, PT, R7, 0x11, !P0 ;  /* 0x000000110700780c */ /* 0x000fc80004704270 */
[----:B------:R-:W-:-:S04]  /*1bf10*/  ISETP.LT.OR P0, PT, R6, 0x12, P0 ;  /* 0x000000120600780c */ /* 0x000fc80000701670 */
[----:B------:R-:W-:Y:S02]  /*1bf20*/  FSEL R12, R35, -INF , !P0 ;  /* 0xff800000230c7808 */ /* 0x000fe40004000000 */
[----:B------:R-:W-:Y:S02]  /*1bf30*/  ISETP.NE.AND P0, PT, R28, RZ, PT ;  /* 0x000000ff1c00720c */ /* 0x000fe40003f05270 */
[----:B------:R-:W3:Y:S02]  /*1bf40*/  LDL.64 R28, [R1+0x3f0] ;  /* 0x0003f000011c7983 */ /* 0x000ee40000100a00 */
[----:B------:R-:W-:-:S04]  /*1bf50*/  ISETP.GT.AND P0, PT, R7, 0x18, !P0 ;  /* 0x000000180700780c */ /* 0x000fc80004704270 */
[----:B------:R-:W-:-:S04]  /*1bf60*/  ISETP.LT.OR P0, PT, R6, 0x19, P0 ;  /* 0x000000190600780c */ /* 0x000fc80000701670 */
[----:B------:R-:W-:Y:S02]  /*1bf70*/  FSEL R184, R38, -INF , !P0 ;  /* 0xff80000026b87808 */ /* 0x000fe40004000000 */
[C---:B------:R-:W-:Y:S02]  /*1bf80*/  ISETP.GT.AND P0, PT, R7.reuse, 0x19, !P6 ;  /* 0x000000190700780c */ /* 0x040fe40007704270 */
[C---:B------:R-:W-:Y:S02]  /*1bf90*/  ISETP.GT.AND P1, PT, R7.reuse, 0x28, !P1 ;  /* 0x000000280700780c */ /* 0x040fe40004f24270 */
[----:B------:R-:W-:Y:S02]  /*1bfa0*/  ISETP.LT.OR P0, PT, R6, 0x1a, P0 ;  /* 0x0000001a0600780c */ /* 0x000fe40000701670 */
[----:B------:R-:W-:Y:S02]  /*1bfb0*/  ISETP.GT.AND P2, PT, R7, 0x29, !P2 ;  /* 0x000000290700780c */ /* 0x000fe40005744270 */
[----:B------:R-:W-:-:S02]  /*1bfc0*/  FSEL R182, R39, -INF , !P0 ;  /* 0xff80000027b67808 */ /* 0x000fc40004000000 */
[----:B------:R-:W-:Y:S02]  /*1bfd0*/  ISETP.NE.AND P0, PT, R36, RZ, PT ;  /* 0x000000ff2400720c */ /* 0x000fe40003f05270 */
[C---:B------:R-:W-:Y:S02]  /*1bfe0*/  ISETP.GT.AND P3, PT, R7.reuse, 0x30, !P3 ;  /* 0x000000300700780c */ /* 0x040fe40005f64270 */
[C---:B------:R-:W-:Y:S02]  /*1bff0*/  ISETP.GT.AND P0, PT, R7.reuse, 0x20, !P0 ;  /* 0x000000200700780c */ /* 0x040fe40004704270 */
[----:B------:R-:W-:Y:S02]  /*1c000*/  ISETP.GT.AND P4, PT, R7, 0x31, !P4 ;  /* 0x000000310700780c */ /* 0x000fe40006784270 */
[----:B------:R-:W-:Y:S02]  /*1c010*/  ISETP.LT.OR P0, PT, R6, 0x21, P0 ;  /* 0x000000210600780c */ /* 0x000fe40000701670 */
[----:B------:R-:W-:-:S02]  /*1c020*/  ISETP.NE.AND P6, PT, R24, RZ, PT ;  /* 0x000000ff1800720c */ /* 0x000fc40003fc5270 */
[----:B------:R-:W-:Y:S01]  /*1c030*/  FSEL R180, R42, -INF , !P0 ;  /* 0xff8000002ab47808 */ /* 0x000fe20004000000 */
[----:B------:R-:W4:Y:S01]  /*1c040*/  LDL.64 R24, [R1+0xb8] ;  /* 0x0000b80001187983 */ /* 0x000f220000100a00 */
[----:B------:R-:W-:Y:S02]  /*1c050*/  ISETP.NE.AND P0, PT, R8, RZ, PT ;  /* 0x000000ff0800720c */ /* 0x000fe40003f05270 */
[----:B------:R-:W-:Y:S01]  /*1c060*/  ISETP.LT.OR P1, PT, R6, 0x29, P1 ;  /* 0x000000290600780c */ /* 0x000fe20000f21670 */
[----:B------:R-:W5:Y:S01]  /*1c070*/  LDL R8, [R1+0x410] ;  /* 0x0004100001087983 */ /* 0x000f620000100800 */
[----:B------:R-:W-:-:S04]  /*1c080*/  ISETP.GT.AND P0, PT, R7, RZ, !P0 ;  /* 0x000000ff0700720c */ /* 0x000fc80004704270 */
[----:B------:R-:W-:-:S04]  /*1c090*/  ISETP.LT.OR P0, PT, R6, 0x1, P0 ;  /* 0x000000010600780c */ /* 0x000fc80000701670 */
[----:B------:R-:W-:Y:S02]  /*1c0a0*/  FSEL R132, R3, -INF , !P0 ;  /* 0xff80000003847808 */ /* 0x000fe40004000000 */
[----:B------:R-:W-:-:S04]  /*1c0b0*/  ISETP.NE.AND P0, PT, R37, RZ, PT ;  /* 0x000000ff2500720c */ /* 0x000fc80003f05270 */
[----:B------:R-:W-:-:S04]  /*1c0c0*/  ISETP.GT.AND P0, PT, R7, 0x21, !P0 ;  /* 0x000000210700780c */ /* 0x000fc80004704270 */
[----:B------:R-:W-:-:S04]  /*1c0d0*/  ISETP.LT.OR P0, PT, R6, 0x22, P0 ;  /* 0x000000220600780c */ /* 0x000fc80000701670 */
[----:B------:R-:W-:Y:S02]  /*1c0e0*/  FSEL R220, R43, -INF , !P0 ;  /* 0xff8000002bdc7808 */ /* 0x000fe40004000000 */
[----:B------:R-:W-:Y:S02]  /*1c0f0*/  ISETP.LT.OR P2, PT, R6, 0x2a, P2 ;  /* 0x0000002a0600780c */ /* 0x000fe40001741670 */
[----:B------:R-:W-:Y:S02]  /*1c100*/  FSEL R218, R46, -INF , !P1 ;  /* 0xff8000002eda7808 */ /* 0x000fe40004800000 */
[----:B------:R-:W-:Y:S02]  /*1c110*/  ISETP.LT.OR P3, PT, R6, 0x31, P3 ;  /* 0x000000310600780c */ /* 0x000fe40001f61670 */
[----:B------:R-:W-:Y:S02]  /*1c120*/  FSEL R216, R47, -INF , !P2 ;  /* 0xff8000002fd87808 */ /* 0x000fe40005000000 */
[----:B------:R-:W-:-:S02]  /*1c130*/  ISETP.GT.AND P5, PT, R7, 0x38, !P5 ;  /* 0x000000380700780c */ /* 0x000fc40006fa4270 */
[----:B------:R-:W-:Y:S02]  /*1c140*/  ISETP.LT.OR P4, PT, R6, 0x32, P4 ;  /* 0x000000320600780c */ /* 0x000fe40002781670 */
[----:B------:R-:W-:Y:S02]  /*1c150*/  FSEL R214, R50, -INF , !P3 ;  /* 0xff80000032d67808 */ /* 0x000fe40005800000 */
[----:B------:R-:W-:Y:S02]  /*1c160*/  ISETP.GT.AND P6, PT, R7, 0x39, !P6 ;  /* 0x000000390700780c */ /* 0x000fe400077c4270 */
[C---:B------:R-:W-:Y:S02]  /*1c170*/  ISETP.LT.OR P5, PT, R6.reuse, 0x39, P5 ;  /* 0x000000390600780c */ /* 0x040fe40002fa1670 */
[----:B------:R-:W-:Y:S02]  /*1c180*/  FSEL R212, R51, -INF , !P4 ;  /* 0xff80000033d47808 */ /* 0x000fe40006000000 */
[----:B------:R-:W-:-:S02]  /*1c190*/  ISETP.LT.OR P6, PT, R6, 0x3a, P6 ;  /* 0x0000003a0600780c */ /* 0x000fc400037c1670 */
[----:B------:R-:W-:Y:S02]  /*1c1a0*/  FSEL R208, R54, -INF , !P5 ;  /* 0xff80000036d07808 */ /* 0x000fe40006800000 */
[----:B------:R-:W-:Y:S02]  /*1c1b0*/  FSEL R196, R196, -INF , !P6 ;  /* 0xff800000c4c47808 */ /* 0x000fe40007000000 */
[----:B---3--:R-:W-:-:S04]  /*1c1c0*/  FMNMX.FTZ R3, R21, R28, !PT ;  /* 0x0000001c15037209 */ /* 0x008fc80007810000 */
[----:B------:R-:W-:Y:S02]  /*1c1d0*/  FMNMX.FTZ R4, R63, R3, !PT ;  /* 0x000000033f047209 */ /* 0x000fe40007810000 */
[----:B------:R-:W-:Y:S02]  /*1c1e0*/  FMNMX.FTZ R3, R132, R29, !PT ;  /* 0x0000001d84037209 */ /* 0x000fe40007810000 */
[----:B------:R-:W-:Y:S02]  /*1c1f0*/  FMNMX.FTZ R4, R67, R4, !PT ;  /* 0x0000000443047209 */ /* 0x000fe40007810000 */
[----:B------:R-:W-:Y:S02]  /*1c200*/  FMNMX.FTZ R3, R20, R3, !PT ;  /* 0x0000000314037209 */ /* 0x000fe40007810000 */
[----:B------:R-:W-:Y:S02]  /*1c210*/  FMNMX.FTZ R4, R15, R4, !PT ;  /* 0x000000040f047209 */ /* 0x000fe40007810000 */
[----:B------:R-:W-:-:S02]  /*1c220*/  FMNMX.FTZ R3, R210, R3, !PT ;  /* 0x00000003d2037209 */ /* 0x000fc40007810000 */
        /* <DEDUP_REMOVED lines=23> */
[----:B------:R-:W-:-:S03]  /*1c3a0*/  FMNMX.FTZ R3, R208, R3, !PT ;  /* 0x00000003d0037209 */ /* 0x000fc60007810000 */
[----:B------:R-:W0:Y:S01]  /*1c3b0*/  SHFL.BFLY PT, R7, R4, 0x2, 0x1f ;  /* 0x0c401f0004077f89 */ /* 0x000e2200000e0000 */
[----:B------:R-:W-:-:S05]  /*1c3c0*/  FMNMX.FTZ R5, R196, R3, !PT ;  /* 0x00000003c4057209 */ /* 0x000fca0007810000 */
[----:B------:R-:W-:Y:S04]  /*1c3d0*/  STL.64 [R1+0x3f0], R4 ;  /* 0x0003f00401007387 */ /* 0x000fe80000100a00 */
[----:B------:R-:W3:Y:S01]  /*1c3e0*/  LDL R26, [R1+0x3f4] ;  /* 0x0003f400011a7983 */ /* 0x000ee20000100800 */
[----:B0-----:R-:W-:-:S05]  /*1c3f0*/  FMNMX.FTZ R3, R4, R7, !PT ;  /* 0x0000000704037209 */ /* 0x001fca0007810000 */
[----:B------:R-:W0:Y:S02]  /*1c400*/  SHFL.BFLY PT, R6, R3, 0x1, 0x1f ;  /* 0x0c201f0003067f89 */ /* 0x000e2400000e0000 */
[----:B0-----:R-:W-:-:S05]  /*1c410*/  FMNMX.FTZ R6, R3, R6, !PT ;  /* 0x0000000603067209 */ /* 0x001fca0007810000 */
[----:B------:R-:W-:Y:S04]  /*1c420*/  STL [R1+0x3f0], R6 ;  /* 0x0003f00601007387 */ /* 0x000fe80000100800 */
[----:B------:R-:W2:Y:S04]  /*1c430*/  LDL R9, [R1+0x3f0] ;  /* 0x0003f00001097983 */ /* 0x000ea80000100800 */
[----:B---3--:R-:W0:Y:S02]  /*1c440*/  SHFL.BFLY PT, R7, R26, 0x2, 0x1f ;  /* 0x0c401f001a077f89 */ /* 0x008e2400000e0000 */
[----:B0-----:R-:W-:-:S05]  /*1c450*/  FMNMX.FTZ R7, R7, R26, !PT ;  /* 0x0000001a07077209 */ /* 0x001fca0007810000 */
[----:B------:R-:W0:Y:S01]  /*1c460*/  SHFL.BFLY PT, R4, R7, 0x1, 0x1f ;  /* 0x0c201f0007047f89 */ /* 0x000e2200000e0000 */
[----:B--2---:R-:W-:Y:S02]  /*1c470*/  FSETP.NEU.FTZ.AND P0, PT, R9, -INF , PT ;  /* 0xff8000000900780b */ /* 0x004fe40003f1d000 */
[----:B0-----:R-:W-:Y:S02]  /*1c480*/  FMNMX.FTZ R4, R7, R4, !PT ;  /* 0x0000000407047209 */ /* 0x001fe40007810000 */
[----:B------:R-:W-:Y:S02]  /*1c490*/  FSEL R3, R9, RZ, P0 ;  /* 0x000000ff09037208 */ /* 0x000fe40000000000 */
[----:B------:R-:W-:-:S04]  /*1c4a0*/  FSETP.NEU.FTZ.AND P0, PT, R4, -INF , PT ;  /* 0xff8000000400780b */ /* 0x000fc80003f1d000 */
[----:B------:R-:W-:Y:S01]  /*1c4b0*/  FSEL R6, R4, RZ, P0 ;  /* 0x000000ff04067208 */ /* 0x000fe20000000000 */
[----:B------:R-:W-:-:S04]  /*1c4c0*/  FADD.FTZ R3, R28, -R3 ;  /* 0x800000031c037221 */ /* 0x000fc80000010000 */
[----:B------:R-:W-:Y:S01]  /*1c4d0*/  FADD.FTZ R29, R29, -R6 ;  /* 0x800000061d1d7221 */ /* 0x000fe20000010000 */
[----:B-----5:R-:W-:-:S03]  /*1c4e0*/  FMUL.FTZ R3, R3, R8 ;  /* 0x0000000803037220 */ /* 0x020fc60000410000 */
[----:B------:R-:W-:Y:S01]  /*1c4f0*/  FMUL.FTZ R29, R8, R29 ;  /* 0x0000001d081d7220 */ /* 0x000fe20000410000 */
[----:B------:R-:W0:Y:S08]  /*1c500*/  MUFU.EX2 R150, R3 ;  /* 0x0000000300967308 */ /* 0x000e300000000800 */
[----:B------:R-:W1:Y:S01]  /*1c510*/  MUFU.EX2 R151, R29 ;  /* 0x0000001d00977308 */ /* 0x000e620000000800 */
[----:B------:R2:W-:Y:S01]  /*1c520*/  STL [R1+0x3f4], R4 ;  /* 0x0003f40401007387 */ /* 0x0005e20000100800 */
[----:B0-----:R-:W-:Y:S01]  /*1c530*/  FMUL.FTZ R10, R150, R10 ;  /* 0x0000000a960a7220 */ /* 0x001fe20000410000 */
[----:B-1----:R-:W-:-:S05]  /*1c540*/  FMUL.FTZ R11, R11, R151 ;  /* 0x000000970b0b7220 */ /* 0x002fca0000410000 */
[----:B------:R2:W-:Y:S04]  /*1c550*/  STL.64 [R1+0x400], R10 ;  /* 0x0004000a01007387 */ /* 0x0005e80000100a00 */
[----:B----4-:R-:W3:Y:S01]  /*1c560*/  LD.E R5, desc[UR36][R24.64+0x4] ;  /* 0x0000042418057980 */ /* 0x010ee2000c101900 */
        /* <DEDUP_REMOVED lines=12> */
.L_x_2023:
[----:B------:R-:W-:Y:S05]  /*1c630*/  BSYNC B0 ;  /* 0x0000000000007941 */ /* 0x000fea0003800000 */
.L_x_2022:
        /* <DEDUP_REMOVED lines=9> */
.L_x_2025:
[----:B------:R-:W-:Y:S05]  /*1c6d0*/  BSYNC B0 ;  /* 0x0000000000007941 */ /* 0x000fea0003800000 */
.L_x_2024:
        /* <DEDUP_REMOVED lines=52> */
[CC--:B--2---:R-:W-:Y:S01]  /*1ca20*/  FMUL.FTZ R3, R126.reuse, R193.reuse ;  /* 0x000000c17e037220 */ /* 0x0c4fe20000410000 */
[----:B------:R-:W-:Y:S01]  /*1ca30*/  FSETP.NEU.FTZ.AND P0, PT, R126, -INF , PT ;  /* 0xff8000007e00780b */ /* 0x000fe20003f1d000 */
[----:B------:R-:W-:-:S03]  /*1ca40*/  FMUL.FTZ R177, R127, R193 ;  /* 0x000000c17fb17220 */ /* 0x000fc60000410000 */
[----:B------:R-:W-:Y:S02]  /*1ca50*/  FSEL R134, R3, RZ, P0 ;  /* 0x000000ff03867208 */ /* 0x000fe40000000000 */
[----:B------:R-:W-:Y:S02]  /*1ca60*/  FSETP.NEU.FTZ.AND P0, PT, R127, -INF , PT ;  /* 0xff8000007f00780b */ /* 0x000fe40003f1d000 */
[----:B------:R-:W2:Y:S02]  /*1ca70*/  LDL.64 R126, [R1+0x358] ;  /* 0x00035800017e7983 */ /* 0x000ea40000100a00 */
[----:B------:R-:W-:Y:S01]  /*1ca80*/  FSEL R177, R177, RZ, P0 ;  /* 0x000000ffb1b17208 */ /* 0x000fe20000000000 */
        /* <DEDUP_REMOVED lines=16> */
[-CC-:B------:R-:W-:Y:S01]  /*1cb90*/  FFMA.FTZ R161, R132, R193.reuse, -R177.reuse ;  /* 0x000000c184a17223 */ /* 0x180fe200000108b1 */
        /* <DEDUP_REMOVED lines=16> */
[----:B------:R-:W3:Y:S01]  /*1cca0*/  MUFU.EX2 R161, R161 ;  /* 0x000000a100a17308 */ /* 0x000ee20000000800 */
[-CC-:B------:R-:W-:Y:S01]  /*1ccb0*/  FFMA.FTZ R163, R210, R193.reuse, -R177.reuse ;  /* 0x000000c1d2a37223 */ /* 0x180fe200000108b1 */
[----:B------:R-:W-:-:S06]  /*1ccc0*/  FFMA.FTZ R14, R14, R193, -R177 ;  /* 0x000000c10e0e7223 */ /* 0x000fcc00000108b1 */
[----:B------:R-:W0:Y:S01]  /*1ccd0*/  MUFU.EX2 R21, R21 ;  /* 0x0000001500157308 */ /* 0x000e220000000800 */
[----:B------:R-:W-:-:S07]  /*1cce0*/  FFMA.FTZ R165, R192, R193, -R177 ;  /* 0x000000c1c0a57223 */ /* 0x000fce00000108b1 */
[----:B------:R-:W1:Y:S08]  /*1ccf0*/  MUFU.EX2 R20, R20 ;  /* 0x0000001400147308 */ /* 0x000e700000000800 */
[----:B------:R-:W1:Y:S01]  /*1cd00*/  MUFU.EX2 R160, R160 ;  /* 0x000000a000a07308 */ /* 0x000e620000000800 */
[----:B------:R-:W-:-:S07]  /*1cd10*/  FFMA.FTZ R12, R12, R193, -R177 ;  /* 0x000000c10c0c7223 */ /* 0x000fce00000108b1 */
[----:B------:R-:W1:Y:S08]  /*1cd20*/  MUFU.EX2 R163, R163 ;  /* 0x000000a300a37308 */ /* 0x000e700000000800 */
[----:B------:R-:W1:Y:S01]  /*1cd30*/  MUFU.EX2 R162, R162 ;  /* 0x000000a200a27308 */ /* 0x000e620000000800 */
[----:B---3--:R-:W-:Y:S01]  /*1cd40*/  FADD.FTZ R173, R161, R5 ;  /* 0x00000005a1ad7221 */ /* 0x008fe20000010000 */
[----:B0-----:R-:W-:-:S06]  /*1cd50*/  FADD.FTZ R5, R21, R4 ;  /* 0x0000000415057221 */ /* 0x001fcc0000010000 */
[----:B------:R-:W-:Y:S01]  /*1cd60*/  MUFU.EX2 R15, R15 ;  /* 0x0000000f000f7308 */ /* 0x000fe20000000800 */
[----:B------:R-:W-:-:S07]  /*1cd70*/  FFMA.FTZ R167, R184, R193, -R177 ;  /* 0x000000c1b8a77223 */ /* 0x000fce00000108b1 */
[----:B------:R-:W0:Y:S01]  /*1cd80*/  MUFU.EX2 R14, R14 ;  /* 0x0000000e000e7308 */ /* 0x000e220000000800 */
[----:B-1----:R-:W-:Y:S01]  /*1cd90*/  FADD.FTZ R4, R20, R173 ;  /* 0x000000ad14047221 */ /* 0x002fe20000010000 */
[----:B------:R-:W-:-:S06]  /*1cda0*/  FADD.FTZ R5, R160, R5 ;  /* 0x00000005a0057221 */ /* 0x000fcc0000010000 */
[----:B------:R-:W-:Y:S01]  /*1cdb0*/  MUFU.EX2 R164, R164 ;  /* 0x000000a400a47308 */ /* 0x000fe20000000800 */
[----:B------:R-:W-:-:S07]  /*1cdc0*/  FFMA.FTZ R183, R182, R193, -R177 ;  /* 0x000000c1b6b77223 */ /* 0x000fce00000108b1 */
[----:B------:R-:W1:Y:S01]  /*1cdd0*/  MUFU.EX2 R165, R165 ;  /* 0x000000a500a57308 */ /* 0x000e620000000800 */
[----:B------:R-:W-:Y:S01]  /*1cde0*/  FADD.FTZ R173, R163, R4 ;  /* 0x00000004a3ad7221 */ /* 0x000fe20000010000 */
[----:B------:R-:W-:-:S06]  /*1cdf0*/  FADD.FTZ R4, R162, R5 ;  /* 0x00000005a2047221 */ /* 0x000fcc0000010000 */
[----:B------:R-:W-:Y:S01]  /*1ce00*/  MUFU.EX2 R13, R13 ;  /* 0x0000000d000d7308 */ /* 0x000fe20000000800 */
[----:B------:R-:W-:-:S07]  /*1ce10*/  FFMA.FTZ R169, R180, R193, -R177 ;  /* 0x000000c1b4a97223 */ /* 0x000fce00000108b1 */
[----:B------:R-:W3:Y:S01]  /*1ce20*/  MUFU.EX2 R12, R12 ;  /* 0x0000000c000c7308 */ /* 0x000ee20000000800 */
[----:B0-----:R-:W-:Y:S01]  /*1ce30*/  FADD.FTZ R180, R14, R173 ;  /* 0x000000ad0eb47221 */ /* 0x001fe20000010000 */
[----:B------:R-:W-:-:S06]  /*1ce40*/  FADD.FTZ R5, R15, R4 ;  /* 0x000000040f057221 */ /* 0x000fcc0000010000 */
        /* <DEDUP_REMOVED lines=8> */
[----:B---3--:R-:W-:Y:S01]  /*1ced0*/  FADD.FTZ R184, R12, R175 ;  /* 0x000000af0cb87221 */ /* 0x008fe20000010000 */
        /* <DEDUP_REMOVED lines=26> */
[----:B------:R-:W-:Y:S08]  /*1d080*/  MUFU.EX2 R172, R172 ;  /* 0x000000ac00ac7308 */ /* 0x000ff00000000800 */
[----:B------:R-:W1:Y:S01]  /*1d090*/  MUFU.EX2 R180, R180 ;  /* 0x000000b400b47308 */ /* 0x000e620000000800 */
[----:B---3--:R-:W-:Y:S01]  /*1d0a0*/  FADD.FTZ R184, R181, R184 ;  /* 0x000000b8b5b87221 */ /* 0x008fe20000010000 */
[----:B------:R-:W-:-:S06]  /*1d0b0*/  FADD.FTZ R5, R170, R5 ;  /* 0x00000005aa057221 */ /* 0x000fcc0000010000 */
[----:B------:R-:W-:Y:S08]  /*1d0c0*/  MUFU.EX2 R3, R3 ;  /* 0x0000000300037308 */ /* 0x000ff00000000800 */
[----:B------:R-:W3:Y:S01]  /*1d0d0*/  MUFU.EX2 R175, R175 ;  /* 0x000000af00af7308 */ /* 0x000ee20000000800 */
[----:B0-----:R-:W-:Y:S01]  /*1d0e0*/  FADD.FTZ R193, R173, R184 ;  /* 0x000000b8adc17221 */ /* 0x001fe20000010000 */
[----:B------:R-:W-:-:S06]  /*1d0f0*/  FADD.FTZ R5, R8, R5 ;  /* 0x0000000508057221 */ /* 0x000fcc0000010000 */
[----:B------:R-:W0:Y:S08]  /*1d100*/  MUFU.EX2 R174, R174 ;  /* 0x000000ae00ae7308 */ /* 0x000e300000000800 */
[----:B------:R-:W0:Y:S01]  /*1d110*/  MUFU.EX2 R177, R177 ;  /* 0x000000b100b17308 */ /* 0x000e220000000800 */
[----:B-1----:R-:W-:Y:S01]  /*1d120*/  FADD.FTZ R184, R180, R193 ;  /* 0x000000c1b4b87221 */ /* 0x002fe20000010000 */
[----:B------:R-:W-:-:S03]  /*1d130*/  FADD.FTZ R4, R172, R5 ;  /* 0x00000005ac047221 */ /* 0x000fc60000010000 */
[----:B---3--:R-:W-:Y:S01]  /*1d140*/  FADD.FTZ R184, R175, R184 ;  /* 0x000000b8afb87221 */ /* 0x008fe20000010000 */
[----:B------:R-:W-:Y:S01]  /*1d150*/  FADD.FTZ R193, R3, R4 ;  /* 0x0000000403c17221 */ /* 0x000fe20000010000 */
[----:B----4-:R-:W-:-:S03]  /*1d160*/  FMUL.FTZ R147, R150, R147 ;  /* 0x0000009396937220 */ /* 0x010fc60000410000 */
[----:B0-----:R-:W-:Y:S01]  /*1d170*/  FADD.FTZ R4, R174, R193 ;  /* 0x000000c1ae047221 */ /* 0x001fe20000010000 */
[C---:B------:R-:W-:Y:S01]  /*1d180*/  FMUL.FTZ R146, R150.reuse, R146 ;  /* 0x0000009296927220 */ /* 0x040fe20000410000 */
[C---:B------:R-:W-:Y:S01]  /*1d190*/  FMUL.FTZ R7, R150.reuse, R7 ;  /* 0x0000000796077220 */ /* 0x040fe20000410000 */
[C---:B------:R-:W-:Y:S01]  /*1d1a0*/  FMUL.FTZ R6, R150.reuse, R6 ;  /* 0x0000000696067220 */ /* 0x040fe20000410000 */
[C---:B------:R-:W-:Y:S01]  /*1d1b0*/  FMUL.FTZ R49, R150.reuse, R49 ;  /* 0x0000003196317220 */ /* 0x040fe20000410000 */
[C---:B------:R-:W-:Y:S01]  /*1d1c0*/  FMUL.FTZ R48, R150.reuse, R48 ;  /* 0x0000003096307220 */ /* 0x040fe20000410000 */
        /* <DEDUP_REMOVED lines=50> */
[C---:B--2---:R-:W-:Y:S01]  /*1d4f0*/  FMUL.FTZ R63, R150.reuse, R63 ;  /* 0x0000003f963f7220 */ /* 0x044fe20000410000 */
[C---:B------:R-:W-:Y:S01]  /*1d500*/  FMUL.FTZ R62, R150.reuse, R62 ;  /* 0x0000003e963e7220 */ /* 0x040fe20000410000 */
[----:B0-----:R-:W2:Y:S04]  /*1d510*/  LDL R6, [R1+0x1e0] ;  /* 0x0001e00001067983 */ /* 0x001ea80000100800 */
[----:B------:R-:W3:Y:S01]  /*1d520*/  LDL R7, [R1+0x2d4] ;  /* 0x0002d40001077983 */ /* 0x000ee20000100800 */
        /* <DEDUP_REMOVED lines=139> */
[----:B0-----:R-:W3:Y:S04]  /*1dde0*/  LDL R86, [R1+0x1e4] ;  /* 0x0001e40001567983 */ /* 0x001ee80000100800 */
[----:B-1----:R-:W3:Y:S04]  /*1ddf0*/  LDL R88, [R1+0x1e8] ;  /* 0x0001e80001587983 */ /* 0x002ee80000100800 */
[----:B------:R-:W3:Y:S04]  /*1de00*/  LDL R90, [R1+0x1ec] ;  /* 0x0001ec00015a7983 */ /* 0x000ee80000100800 */
[----:B------:R-:W3:Y:S04]  /*1de10*/  LDL R24, [R1+0x1f0] ;  /* 0x0001f00001187983 */ /* 0x000ee80000100800 */
        /* <DEDUP_REMOVED lines=122> */
[----:B------:R-:W-:Y:S04]  /*1e5c0*/  STL [R1+0x1e0], R6 ;  /* 0x0001e00601007387 */ /* 0x000fe80000100800 */
[----:B------:R0:W-:Y:S04]  /*1e5d0*/  STL [R1+0x2d4], R7 ;  /* 0x0002d40701007387 */ /* 0x0001e80000100800 */
[----:B------:R-:W3:Y:S04]  /*1e5e0*/  LDL R193, [R1+0x1c8] ;  /* 0x0001c80001c17983 */ /* 0x000ee80000100800 */
[----:B0-----:R-:W3:Y:S04]  /*1e5f0*/  LDL.64 R6, [R1+0x88] ;  /* 0x0000880001067983 */ /* 0x001ee80000100a00 */
        /* <DEDUP_REMOVED lines=607> */
.L_x_2027:
[----:B------:R-:W-:Y:S05]  /*20bf0*/  BSYNC B0 ;  /* 0x0000000000007941 */ /* 0x000fea0003800000 */
.L_x_2026:
[----:B------:R-:W2:Y:S04]  /*20c00*/  LDL.64 R6, [R1+0x48] ;  /* 0x0000480001067983 */ /* 0x000ea80000100a00 */
[----:B------:R-:W3:Y:S01]  /*20c10*/  LDL R4, [R1+0x34] ;  /* 0x0000340001047983 */ /* 0x000ee20000100800 */
[C---:B------:R-:W-:Y:S01]  /*20c20*/  ISETP.GT.AND P0, PT, R0.reuse, UR42, PT ;  /* 0x0000002a00007c0c */ /* 0x040fe2000bf04270 */
[----:B------:R-:W-:Y:S01]  /*20c30*/  VIADD R0, R0, 0xffffffff ;  /* 0xffffffff00007836 */ /* 0x000fe20000000000 */
[----:B--2---:R-:W-:-:S05]  /*20c40*/  MOV R6, R6 ;  /* 0x0000000600067202 */ /* 0x004fca0000000f00 */
[----:B-----5:R-:W-:-:S05]  /*20c50*/  IMAD R3, R3, 0x8, R6 ;  /* 0x0000000803037824 */ /* 0x020fca00078e0206 */
[----:B---3--:R-:W-:-:S04]  /*20c60*/  PRMT R3, R4, 0x654, R3 ;  /* 0x0000065404037816 */ /* 0x008fc80000000003 */
[----:B------:R1:W-:Y:S01]  /*20c70*/  SYNCS.ARRIVE.TRANS64.RED.A1T0 RZ, [R3+URZ], RZ ;  /* 0x000000ff03ff79a7 */ /* 0x0003e2000810043f */
[----:B------:R-:W-:Y:S05]  /*20c80*/  @P0 BRA `(.L_x_2028) ;  /* 0xffffff80000c0947 */ /* 0x000fea000383ffff */
.L_x_1995:
[----:B------:R-:W-:Y:S05]  /*20c90*/  WARPSYNC.ALL ;  /* 0x0000000000007948 */ /* 0x000fea0003800000 */
[----:B------:R-:W2:Y:S04]  /*20ca0*/  LDL R5, [R1+0x400] ;  /* 0x0004000001057983 */ /* 0x000ea80000100800 */
[----:B------:R-:W3:Y:S04]  /*20cb0*/  LDL R8, [R1+0x404] ;  /* 0x0004040001087983 */ /* 0x000ee80000100800 */
[----:B------:R-:W4:Y:S01]  /*20cc0*/  LDL.64 R14, [R1+0xb8] ;  /* 0x0000b800010e7983 */ /* 0x000f220000100a00 */
[----:B------:R-:W-:Y:S08]  /*20cd0*/  BAR.ARV 0x8, 0x100 ;  /* 0x0204000000007b1d */ /* 0x000ff00000002000 */
[----:B------:R-:W-:Y:S06]  /*20ce0*/  BAR.SYNC.DEFER_BLOCKING 0xf, 0x100 ;  /* 0x03c4000000007b1d */ /* 0x000fec0000010000 */
[----:B--2---:R-:W2:Y:S02]  /*20cf0*/  SHFL.BFLY PT, R0, R5, 0x2, 0x1f ;  /* 0x0c401f0005007f89 */ /* 0x004ea400000e0000 */
[----:B--2---:R-:W-:-:S05]  /*20d00*/  FADD.FTZ R0, R5, R0 ;  /* 0x0000000005007221 */ /* 0x004fca0000010000 */
[----:B01----:R-:W0:Y:S02]  /*20d10*/  SHFL.BFLY PT, R3, R0, 0x1, 0x1f ;  /* 0x0c201f0000037f89 */ /* 0x003e2400000e0000 */
[----:B0-----:R-:W-:-:S05]  /*20d20*/  FADD.FTZ R4, R0, R3 ;  /* 0x0000000300047221 */ /* 0x001fca0000010000 */
[----:B------:R-:W-:Y:S04]  /*20d30*/  STL [R1+0x400], R4 ;  /* 0x0004000401007387 */ /* 0x000fe80000100800 */
[----:B------:R-:W2:Y:S04]  /*20d40*/  LDL R20, [R1+0x400] ;  /* 0x0004000001147983 */ /* 0x000ea80000100800 */
[----:B---3--:R-:W0:Y:S02]  /*20d50*/  SHFL.BFLY PT, R3, R8, 0x2, 0x1f ;  /* 0x0c401f0008037f89 */ /* 0x008e2400000e0000 */
[----:B0-----:R-:W-:-:S05]  /*20d60*/  FADD.FTZ R3, R3, R8 ;  /* 0x0000000803037221 */ /* 0x001fca0000010000 */
[----:B------:R-:W0:Y:S02]  /*20d70*/  SHFL.BFLY PT, R6, R3, 0x1, 0x1f ;  /* 0x0c201f0003067f89 */ /* 0x000e2400000e0000 */
[----:B0-----:R-:W-:-:S05]  /*20d80*/  FADD.FTZ R6, R3, R6 ;  /* 0x0000000603067221 */ /* 0x001fca0000010000 */
[----:B------:R-:W-:-:S13]  /*20d90*/  FSETP.NE.FTZ.AND P2, PT, R6, RZ, PT ;  /* 0x000000ff0600720b */ /* 0x000fda0003f55000 */
[----:B------:R-:W3:Y:S04]  /*20da0*/  @P2 LDL R9, [R1+0x410] ;  /* 0x0004100001092983 */ /* 0x000ee80000100800 */
[----:B------:R-:W5:Y:S01]  /*20db0*/  @P2 LDL R10, [R1+0x3f4] ;  /* 0x0003f400010a2983 */ /* 0x000f620000100800 */
[----:B--2---:R-:W-:-:S13]  /*20dc0*/  FSETP.NE.FTZ.AND P1, PT, R20, RZ, PT ;  /* 0x000000ff1400720b */ /* 0x004fda0003f35000 */
[----:B------:R-:W2:Y:S04]  /*20dd0*/  @P1 LDL R0, [R1+0x410] ;  /* 0x0004100001001983 */ /* 0x000ea80000100800 */
[----:B------:R-:W4:Y:S01]  /*20de0*/  @P1 LDL R5, [R1+0x3f0] ;  /* 0x0003f00001051983 */ /* 0x000f220000100800 */
[----:B------:R-:W0:Y:S08]  /*20df0*/  @P2 MUFU.LG2 R11, R6 ;  /* 0x00000006000b2308 */ /* 0x000e300000000c00 */
[----:B------:R-:W1:Y:S01]  /*20e00*/  @P1 MUFU.LG2 R7, R20 ;  /* 0x0000001400071308 */ /* 0x000e620000000c00 */
[----:B------:R-:W-:-:S02]  /*20e10*/  IMAD.MOV.U32 R4, RZ, RZ, -0x800000 ;  /* 0xff800000ff047424 */ /* 0x000fc400078e00ff */
[----:B------:R-:W-:Y:S02]  /*20e20*/  IMAD.MOV.U32 R8, RZ, RZ, -0x800000 ;  /* 0xff800000ff087424 */ /* 0x000fe400078e00ff */
[----:B0-----:R-:W-:Y:S01]  /*20e30*/  @P2 FMUL.FTZ R12, R11, 0.69314718246459960938 ;  /* 0x3f3172180b0c2820 */ /* 0x001fe20000410000 */
[----:B-1----:R-:W-:Y:S01]  /*20e40*/  @P1 FMUL.FTZ R7, R7, 0.69314718246459960938 ;  /* 0x3f31721807071820 */ /* 0x002fe20000410000 */
[----:B------:R-:W-:Y:S01]  /*20e50*/  STL [R1+0x404], R6 ;  /* 0x0004040601007387 */ /* 0x000fe20000100800 */
[----:B---3--:R-:W-:-:S04]  /*20e60*/  @P2 FMUL.FTZ R9, R9, 0.69314718246459960938 ;  /* 0x3f31721809092820 */ /* 0x008fc80000410000 */
[----:B-----5:R-:W-:-:S05]  /*20e70*/  @P2 FFMA.FTZ R8, R9, R10, R12 ;  /* 0x0000000a09082223 */ /* 0x020fca000001000c */
[----:B------:R0:W-:Y:S01]  /*20e80*/  STL [R1+0x404], R8 ;  /* 0x0004040801007387 */ /* 0x0001e20000100800 */
[----:B--2---:R-:W-:-:S04]  /*20e90*/  @P1 FMUL.FTZ R0, R0, 0.69314718246459960938 ;  /* 0x3f31721800001820 */ /* 0x004fc80000410000 */
[----:B----4-:R-:W-:Y:S02]  /*20ea0*/  @P1 FFMA.FTZ R4, R0, R5, R7 ;  /* 0x0000000500041223 */ /* 0x010fe40000010007 */
[----:B------:R-:W2:Y:S04]  /*20eb0*/  LDL R5, [R1+0x1c8] ;  /* 0x0001c80001057983 */ /* 0x000ea80000100800 */
[----:B------:R1:W-:Y:S04]  /*20ec0*/  STL [R1+0x400], R4 ;  /* 0x0004000401007387 */ /* 0x0003e80000100800 */
[----:B------:R-:W3:Y:S02]  /*20ed0*/  LD.E R0, desc[UR36][R14.64+0x4] ;  /* 0x000004240e007980 */ /* 0x000ee4000c101900 */
[----:B---3--:R-:W-:-:S13]  /*20ee0*/  ISETP.NE.AND P0, PT, R0, RZ, PT ;  /* 0x000000ff0000720c */ /* 0x008fda0003f05270 */
[----:B------:R-:W3:Y:S04]  /*20ef0*/  @!P0 LDL.64 R12, [R1+0xc0] ;  /* 0x0000c000010c8983 */ /* 0x000ee80000100a00 */
[----:B------:R-:W2:Y:S01]  /*20f00*/  @!P0 LD.E R10, desc[UR36][R14.64] ;  /* 0x000000240e0a8980 */ /* 0x000ea2000c101900 */
[----:B------:R-:W-:-:S06]  /*20f10*/  IMAD.MOV.U32 R0, RZ, RZ, RZ ;  /* 0x000000ffff007224 */ /* 0x000fcc00078e00ff */
[----:B------:R-:W4:Y:S01]  /*20f20*/  @P1 MUFU.RCP R0, R20 ;  /* 0x0000001400001308 */ /* 0x000f220000001000 */
[----:B---3--:R-:W3:Y:S01]  /*20f30*/  @!P0 LD.E.64 R12, desc[UR36][R12.64] ;  /* 0x000000240c0c8980 */ /* 0x008ee2000c101b00 */
[----:B--2---:R-:W-:-:S04]  /*20f40*/  @!P0 IMAD R10, R5, 0x40, R10 ;  /* 0x00000040050a8824 */ /* 0x004fc800078e020a */
[----:B---3--:R-:W-:-:S05]  /*20f50*/  @!P0 IMAD.WIDE R10, R10, 0x4, R12 ;  /* 0x000000040a0a8825 */ /* 0x008fca00078e020c */
[----:B----4-:R2:W-:Y:S04]  /*20f60*/  @!P0 ST.E desc[UR36][R10.64], R0 ;  /* 0x000000000a008985 */ /* 0x0105e8000c101924 */
[----:B------:R-:W3:Y:S04]  /*20f70*/  @!P0 LDL.64 R14, [R1+0xb8] ;  /* 0x0000b800010e8983 */ /* 0x000ee80000100a00 */
[----:B---3--:R-:W3:Y:S02]  /*20f80*/  @!P0 LD.E R3, desc[UR36][R14.64+0x4] ;  /* 0x000004240e038980 */ /* 0x008ee4000c101900 */
[----:B---3--:R-:W-:-:S13]  /*20f90*/  @!P0 ISETP.NE.AND P0, PT, R3, RZ, PT ;  /* 0x000000ff0300820c */ /* 0x008fda0003f05270 */
[----:B0-----:R-:W3:Y:S04]  /*20fa0*/  @!P0 LDL.64 R8, [R1+0xc0] ;  /* 0x0000c00001088983 */ /* 0x001ee80000100a00 */
[----:B-1----:R-:W4:Y:S01]  /*20fb0*/  @!P0 LD.E R4, desc[UR36][R14.64] ;  /* 0x000000240e048980 */ /* 0x002f22000c101900 */
[----:B------:R-:W-:-:S06]  /*20fc0*/  IMAD.MOV.U32 R3, RZ, RZ, RZ ;  /* 0x000000ffff037224 */ /* 0x000fcc00078e00ff */
[----:B------:R-:W0:Y:S01]  /*20fd0*/  @P2 MUFU.RCP R3, R6 ;  /* 0x0000000600032308 */ /* 0x000e220000001000 */
[----:B---3--:R-:W3:Y:S01]  /*20fe0*/  @!P0 LD.E.64 R8, desc[UR36][R8.64] ;  /* 0x0000002408088980 */ /* 0x008ee2000c101b00 */
[----:B----4-:R-:W-:-:S04]  /*20ff0*/  @!P0 IMAD R4, R5, 0x40, R4 ;  /* 0x0000004005048824 */ /* 0x010fc800078e0204 */
[----:B------:R-:W-:-:S04]  /*21000*/  @!P0 VIADD R4, R4, 0x8 ;  /* 0x0000000804048836 */ /* 0x000fc80000000000 */
[----:B---3--:R-:W-:-:S05]  /*21010*/  @!P0 IMAD.WIDE R4, R4, 0x4, R8 ;  /* 0x0000000404048825 */ /* 0x008fca00078e0208 */
[----:B0-----:R0:W-:Y:S04]  /*21020*/  @!P0 ST.E desc[UR36][R4.64], R3 ;  /* 0x0000000304008985 */ /* 0x0011e8000c101924 */
[----:B------:R-:W3:Y:S04]  /*21030*/  LDL R114, [R1+0x1c8] ;  /* 0x0001c80001727983 */ /* 0x000ee80000100800 */
        /* <DEDUP_REMOVED lines=59> */
[----:B--2---:R-:W2:Y:S04]  /*213f0*/  LDL.64 R10, [R1+0x388] ;  /* 0x00038800010a7983 */ /* 0x004ea80000100a00 */
[----:B------:R-:W2:Y:S04]  /*21400*/  LDL.64 R6, [R1+0x398] ;  /* 0x0003980001067983 */ /* 0x000ea80000100a00 */
[----:B------:R-:W2:Y:S04]  /*21410*/  LDL.64 R12, [R1+0x3a8] ;  /* 0x0003a800010c7983 */ /* 0x000ea80000100a00 */
[----:B0-----:R-:W2:Y:S04]  /*21420*/  LDL.64 R4, [R1+0x3b8] ;  /* 0x0003b80001047983 */ /* 0x001ea80000100a00 */
[----:B------:R-:W2:Y:S04]  /*21430*/  LDL.64 R8, [R1+0x3c8] ;  /* 0x0003c80001087983 */ /* 0x000ea80000100a00 */
[----:B------:R-:W2:Y:S04]  /*21440*/  LDL R115, [R1+0x1d0] ;  /* 0x0001d00001737983 */ /* 0x000ea80000100800 */
[----:B------:R-:W2:Y:S01]  /*21450*/  LDL R112, [R1+0x1d4] ;  /* 0x0001d40001707983 */ /* 0x000ea20000100800 */
[----:B---3--:R-:W-:-:S05]  /*21460*/  VIADD R114, R114, 0x1 ;  /* 0x0000000172727836 */ /* 0x008fca0000000000 */
[----:B------:R-:W-:-:S13]  /*21470*/  ISETP.NE.AND P0, PT, R114, 0x2, PT ;  /* 0x000000027200780c */ /* 0x000fda0003f05270 */
[----:B------:R-:W3:Y:S01]  /*21480*/  @!P0 LDL R113, [R1+0x1cc] ;  /* 0x0001cc0001718983 */ /* 0x000ee20000100800 */
[-C--:B----4-:R-:W-:Y:S01]  /*21490*/  FMUL.FTZ R15, R15, R3.reuse ;  /* 0x000000030f0f7220 */ /* 0x090fe20000410000 */
[-C--:B------:R-:W-:Y:S01]  /*214a0*/  FMUL.FTZ R14, R14, R3.reuse ;  /* 0x000000030e0e7220 */ /* 0x080fe20000410000 */
[-C--:B-----5:R-:W-:Y:S01]  /*214b0*/  FMUL.FTZ R139, R139, R0.reuse ;  /* 0x000000008b8b7220 */ /* 0x0a0fe20000410000 */
        /* <DEDUP_REMOVED lines=13> */
[----:B------:R3:W-:Y:S01]  /*21590*/  STL.64 [R1+0x338], R14 ;  /* 0x0003380e01007387 */ /* 0x0007e20000100a00 */
        /* <DEDUP_REMOVED lines=113> */
[----:B------:R-:W-:Y:S01]  /*21cb0*/  VIADD R112, R112, 0x1 ;  /* 0x0000000170707836 */ /* 0x000fe20000000000 */
[----:B------:R1:W-:Y:S04]  /*21cc0*/  STL [R1+0x1c8], R114 ;  /* 0x0001c87201007387 */ /* 0x0003e80000100800 */
        /* <DEDUP_REMOVED lines=11> */
[----:B------:R1:W-:Y:S01]  /*21d80*/  STL.64 [R1+0x270], R118 ;  /* 0x0002707601007387 */ /* 0x0003e20000100a00 */
[----:B---3--:R-:W-:-:S03]  /*21d90*/  @!P0 LOP3.LUT R14, R113, 0x1, RZ, 0x3c, !PT ;  /* 0x00000001710e8812 */ /* 0x008fc600078e3cff */
        /* <DEDUP_REMOVED lines=52> */
[----:B------:R1:W-:Y:S04]  /*220e0*/  @!P0 STL [R1+0x1cc], R14 ;  /* 0x0001cc0e01008387 */ /* 0x0003e80000100800 */
[----:B------:R1:W-:Y:S04]  /*220f0*/  STL [R1+0x1d4], R112 ;  /* 0x0001d47001007387 */ /* 0x0003e80000100800 */
[----:B------:R1:W-:Y:S01]  /*22100*/  @!P0 STL [R1+0x1c8], RZ ;  /* 0x0001c8ff01008387 */ /* 0x0003e20000100800 */
[----:B------:R-:W-:Y:S01]  /*22110*/  IMAD.MOV.U32 R3, RZ, RZ, 0x1 ;  /* 0x00000001ff037424 */ /* 0x000fe200078e00ff */
[----:B------:R-:W-:Y:S06]  /*22120*/  BAR.ARV 0xe, 0x100 ;  /* 0x0384000000007b1d */ /* 0x000fec0000002000 */
.L_x_1912:
[----:B-12---:R-:W1:Y:S01]  /*22130*/  S2R R7, SR_CgaCtaId ;  /* 0x0000000000077919 */ /* 0x006e620000008800 */
[----:B0-----:R-:W-:Y:S01]  /*22140*/  MOV R0, 0x400 ;  /* 0x0000040000007802 */ /* 0x001fe20000000f00 */
[----:B------:R-:W-:Y:S01]  /*22150*/  BSSY B0, `(.L_x_2029) ;  /* 0x00002d1000007945 */ /* 0x000fe20003800000 */
[----:B------:R-:W-:Y:S02]  /*22160*/  BAR.SYNC.DEFER_BLOCKING 0x5, 0x180 ;  /* 0x0146000000007b1d */ /* 0x000fe40000010000 */
[----:B-1----:R-:W-:-:S04]  /*22170*/  LEA R0, R7, R0, 0x18 ;  /* 0x0000000007007211 */ /* 0x002fc800078ec0ff */
[----:B------:R-:W-:Y:S02]  /*22180*/  R2UR UR44, R0 ;  /* 0x00000000002c72ca */ /* 0x000fe400000e0000 */
[----:B------:R-:W-:-:S04]  /*22190*/  PRMT R0, R3, 0x9910, RZ ;  /* 0x0000991003007816 */ /* 0x000fc800000000ff */
[----:B------:R-:W-:-:S07]  /*221a0*/  ISETP.NE.AND P0, PT, R0, RZ, PT ;  /* 0x000000ff0000720c */ /* 0x000fce0003f05270 */
[----:B------:R-:W0:Y:S02]  /*221b0*/  LDS R4, [UR44+0x388d0] ;  /* 0x0388d02cff047984 */ /* 0x000e240008000800 */
[----:B0-----:R-:W-:Y:S01]  /*221c0*/  R2UR UR4, R4 ;  /* 0x00000000040472ca */ /* 0x001fe200000e0000 */
[----:B------:R-:W-:Y:S06]  /*221d0*/  BAR.ARV 0x4, 0x180 ;  /* 0x0106000000007b1d */ /* 0x000fec0000002000 */
[----:B------:R-:W-:Y:S08]  /*221e0*/  @!P0 BRA `(.L_x_2030) ;  /* 0x0000002000188947 */ /* 0x000ff00003800000 */
[----:B------:R-:W2:Y:S04]  /*221f0*/  LDL.128 R144, [R1+0x1e0] ;  /* 0x0001e00001907983 */ /* 0x000ea80000100c00 */
[----:B------:R-:W3:Y:S04]  /*22200*/  LDL.128 R132, [R1+0x200] ;  /* 0x0002000001847983 */ /* 0x000ee80000100c00 */
[----:B------:R-:W4:Y:S04]  /*22210*/  LDL.128 R136, [R1+0x1f0] ;  /* 0x0001f00001887983 */ /* 0x000f280000100c00 */
[----:B------:R-:W5:Y:S04]  /*22220*/  LDL.128 R124, [R1+0x220] ;  /* 0x00022000017c7983 */ /* 0x000f680000100c00 */
        /* <DEDUP_REMOVED lines=27> */
[----:B------:R-:W5:Y:S01]  /*223e0*/  LDL.128 R8, [R1+0x3d0] ;  /* 0x0003d00001087983 */ /* 0x000f620000100c00 */
[----:B------:R-:W-:-:S04]  /*223f0*/  IADD3 R209, P1, R16, 0x20, RZ ;  /* 0x0000002010d17810 */ /* 0x000fc80007f3e0ff */
[----:B------:R-:W-:-:S04]  /*22400*/  LOP3.LUT R208, R209, 0x380, RZ, 0xc0, !PT ;  /* 0x00000380d1d07812 */ /* 0x000fc800078ec0ff */
[----:B------:R-:W-:-:S04]  /*22410*/  SHF.R.U64 R208, R208, 0x3, RZ ;  /* 0x00000003d0d07819 */ /* 0x000fc800000012ff */
[----:B------:R-:W-:Y:S01]  /*22420*/  LOP3.LUT R208, R208, R209, RZ, 0x3c, !PT ;  /* 0x000000d1d0d07212 */ /* 0x000fe200078e3cff */
[----:B------:R-:W-:Y:S01]  /*22430*/  IMAD.X R209, RZ, RZ, R17, P1 ;  /* 0x000000ffffd17224 */ /* 0x000fe200008e0611 */
[C---:B------:R-:W-:Y:S02]  /*22440*/  IADD3 R163, P1, R16.reuse, 0x4000, RZ ;  /* 0x0000400010a37810 */ /* 0x040fe40007f3e0ff */
[----:B------:R-:W-:Y:S02]  /*22450*/  IADD3 R175, P0, R16, 0x40, RZ ;  /* 0x0000004010af7810 */ /* 0x000fe40007f1e0ff */
[----:B------:R-:W-:Y:S02]  /*22460*/  LOP3.LUT R162, R163, 0x380, RZ, 0xc0, !PT ;  /* 0x00000380a3a27812 */ /* 0x000fe400078ec0ff */
[----:B------:R-:W-:Y:S02]  /*22470*/  LOP3.LUT R174, R175, 0x380, RZ, 0xc0, !PT ;  /* 0x00000380afae7812 */ /* 0x000fe400078ec0ff */
[----:B------:R-:W-:-:S02]  /*22480*/  SHF.R.U64 R162, R162, 0x3, RZ ;  /* 0x00000003a2a27819 */ /* 0x000fc400000012ff */
[----:B------:R-:W-:Y:S02]  /*22490*/  SHF.R.U64 R174, R174, 0x3, RZ ;  /* 0x00000003aeae7819 */ /* 0x000fe400000012ff */
[----:B------:R-:W-:Y:S01]  /*224a0*/  LOP3.LUT R162, R162, R163, RZ, 0x3c, !PT ;  /* 0x000000a3a2a27212 */ /* 0x000fe200078e3cff */
[--C-:B------:R-:W-:Y:S01]  /*224b0*/  IMAD.X R163, RZ, RZ, R17.reuse, P1 ;  /* 0x000000ffffa37224 */ /* 0x100fe200008e0611 */
[----:B------:R-:W-:Y:S01]  /*224c0*/  LOP3.LUT R174, R174, R175, RZ, 0x3c, !PT ;  /* 0x000000afaeae7212 */ /* 0x000fe200078e3cff */
[----:B------:R-:W-:Y:S01]  /*224d0*/  IMAD.X R175, RZ, RZ, R17, P0 ;  /* 0x000000ffffaf7224 */ /* 0x000fe200000e0611 */
[C---:B------:R-:W-:Y:S02]  /*224e0*/  IADD3 R141, P1, R16.reuse, 0x6060, RZ ;  /* 0x00006060108d7810 */ /* 0x040fe40007f3e0ff */
[C---:B------:R-:W-:Y:S02]  /*224f0*/  IADD3 R161, P0, R16.reuse, 0x4020, RZ ;  /* 0x0000402010a17810 */ /* 0x040fe40007f1e0ff */
[----:B------:R-:W-:-:S02]  /*22500*/  IADD3 R167, P5, R16, 0x2040, RZ ;  /* 0x0000204010a77810 */ /* 0x000fc40007fbe0ff */
[C---:B------:R-:W-:Y:S02]  /*22510*/  IADD3 R165, P6, R16.reuse, 0x2060, RZ ;  /* 0x0000206010a57810 */ /* 0x040fe40007fde0ff */
[----:B------:R-:W-:Y:S01]  /*22520*/  LOP3.LUT R140, R141, 0x380, RZ, 0xc0, !PT ;  /* 0x000003808d8c7812 */ /* 0x000fe200078ec0ff */
[----:B------:R-:W-:Y:S01]  /*22530*/  IMAD R193, R159, 0x40, R156 ;  /* 0x000000409fc17824 */ /* 0x000fe200078e029c */
[----:B------:R-:W-:Y:S02]  /*22540*/  IADD3 R173, P2, R16, 0x60, RZ ;  /* 0x0000006010ad7810 */ /* 0x000fe40007f5e0ff */
[----:B------:R-:W-:Y:S02]  /*22550*/  LOP3.LUT R160, R161, 0x380, RZ, 0xc0, !PT ;  /* 0x00000380a1a07812 */ /* 0x000fe400078ec0ff */
[----:B------:R-:W-:Y:S02]  /*22560*/  LOP3.LUT R166, R167, 0x380, RZ, 0xc0, !PT ;  /* 0x00000380a7a67812 */ /* 0x000fe400078ec0ff */
[----:B------:R-:W-:-:S02]  /*22570*/  LOP3.LUT R164, R165, 0x380, RZ, 0xc0, !PT ;  /* 0x00000380a5a47812 */ /* 0x000fc400078ec0ff */
[----:B------:R-:W-:Y:S01]  /*22580*/  SHF.R.U64 R140, R140, 0x3, RZ ;  /* 0x000000038c8c7819 */ /* 0x000fe200000012ff */
[----:B------:R-:W-:Y:S01]  /*22590*/  IMAD.WIDE R192, R193, 0x2, R200 ;  /* 0x00000002c1c07825 */ /* 0x000fe200078e02c8 */
[----:B------:R-:W-:Y:S02]  /*225a0*/  LOP3.LUT R172, R173, 0x380, RZ, 0xc0, !PT ;  /* 0x00000380adac7812 */ /* 0x000fe400078ec0ff */
[----:B------:R-:W-:Y:S02]  /*225b0*/  SHF.R.U64 R160, R160, 0x3, RZ ;  /* 0x00000003a0a07819 */ /* 0x000fe400000012ff */
[----:B------:R-:W-:Y:S02]  /*225c0*/  SHF.R.U64 R166, R166, 0x3, RZ ;  /* 0x00000003a6a67819 */ /* 0x000fe400000012ff */
[----:B------:R-:W-:Y:S02]  /*225d0*/  SHF.R.U64 R164, R164, 0x3, RZ ;  /* 0x00000003a4a47819 */ /* 0x000fe400000012ff */
[----:B------:R-:W-:Y:S01]  /*225e0*/  LOP3.LUT R140, R140, R141, RZ, 0x3c, !PT ;  /* 0x0000008d8c8c7212 */ /* 0x000fe200078e3cff */
[----:B------:R-:W-:Y:S01]  /*225f0*/  IMAD.X R141, RZ, RZ, R17, P1 ;  /* 0x000000ffff8d7224 */ /* 0x000fe200008e0611 */
[----:B------:R-:W-:-:S02]  /*22600*/  SHF.R.U64 R172, R172, 0x3, RZ ;  /* 0x00000003acac7819 */ /* 0x000fc400000012ff */
[----:B------:R-:W-:Y:S01]  /*22610*/  LOP3.LUT R160, R160, R161, RZ, 0x3c, !PT ;  /* 0x000000a1a0a07212 */ /* 0x000fe200078e3cff */
[--C-:B------:R-:W-:Y:S01]  /*22620*/  IMAD.X R161, RZ, RZ, R17.reuse, P0 ;  /* 0x000000ffffa17224 */ /* 0x100fe200000e0611 */
[----:B------:R-:W-:Y:S02]  /*22630*/  IADD3 R171, P3, R16, 0x2000, RZ ;  /* 0x0000200010ab7810 */ /* 0x000fe40007f7e0ff */
[----:B------:R-:W-:Y:S01]  /*22640*/  LOP3.LUT R166, R166, R167, RZ, 0x3c, !PT ;  /* 0x000000a7a6a67212 */ /* 0x000fe200078e3cff */
[--C-:B------:R-:W-:Y:S01]  /*22650*/  IMAD.X R167, RZ, RZ, R17.reuse, P5 ;  /* 0x000000ffffa77224 */ /* 0x100fe200028e0611 */
[----:B------:R-:W-:Y:S02]  /*22660*/  IADD3 R181, P0, R192, 0x1000, RZ ;  /* 0x00001000c0b57810 */ /* 0x000fe40007f1e0ff */
[----:B------:R-:W-:Y:S01]  /*22670*/  LOP3.LUT R164, R164, R165, RZ, 0x3c, !PT ;  /* 0x000000a5a4a47212 */ /* 0x000fe200078e3cff */
[--C-:B------:R-:W-:Y:S01]  /*22680*/  IMAD.X R165, RZ, RZ, R17.reuse, P6 ;  /* 0x000000ffffa57224 */ /* 0x100fe200030e0611 */
[----:B------:R-:W-:Y:S01]  /*22690*/  LOP3.LUT R172, R172, R173, RZ, 0x3c, !PT ;  /* 0x000000adacac7212 */ /* 0x000fe200078e3cff */
[----:B------:R-:W-:Y:S01]  /*226a0*/  IMAD.X R173, RZ, RZ, R17, P2 ;  /* 0x000000ffffad7224 */ /* 0x000fe200010e0611 */
[----:B------:R-:W-:-:S02]  /*226b0*/  IADD3 R5, P5, R16, 0x6020, RZ ;  /* 0x0000602010057810 */ /* 0x000fc40007fbe0ff */
[C---:B------:R-:W-:Y:S02]  /*226c0*/  IADD3 R169, P4, R16.reuse, 0x2020, RZ ;  /* 0x0000202010a97810 */ /* 0x040fe40007f9e0ff */
[----:B------:R-:W-:Y:S02]  /*226d0*/  LOP3.LUT R170, R171, 0x380, RZ, 0xc0, !PT ;  /* 0x00000380abaa7812 */ /* 0x000fe400078ec0ff */
[C---:B------:R-:W-:Y:S02]  /*226e0*/  IADD3 R143, P6, R16.reuse, 0x6040, RZ ;  /* 0x00006040108f7810 */ /* 0x040fe40007fde0ff */
[----:B------:R-:W-:Y:S02]  /*226f0*/  MOV R3, R140 ;  /* 0x0000008c00037202 */ /* 0x000fe40000000f00 */
[----:B------:R-:W-:Y:S01]  /*22700*/  IADD3 R21, P2, R16, 0x4040, RZ ;  /* 0x0000404010157810 */ /* 0x000fe20007f5e0ff */
[----:B------:R-:W0:Y:S01]  /*22710*/  SHFL.IDX PT, R141, R194, RZ, 0x1f ;  /* 0x00001fffc28d7589 */ /* 0x000e2200000e0000 */
[----:B------:R-:W-:-:S02]  /*22720*/  LOP3.LUT R180, R181, 0x380, RZ, 0xc0, !PT ;  /* 0x00000380b5b47812 */ /* 0x000fc400078ec0ff */
[----:B------:R-:W-:Y:S02]  /*22730*/  LOP3.LUT R4, R5, 0x380, RZ, 0xc0, !PT ;  /* 0x0000038005047812 */ /* 0x000fe400078ec0ff */
[----:B------:R-:W-:Y:S02]  /*22740*/  LOP3.LUT R168, R169, 0x380, RZ, 0xc0, !PT ;  /* 0x00000380a9a87812 */ /* 0x000fe400078ec0ff */
[----:B------:R-:W-:Y:S02]  /*22750*/  SHF.R.U64 R170, R170, 0x3, RZ ;  /* 0x00000003aaaa7819 */ /* 0x000fe400000012ff */
[----:B------:R-:W-:Y:S02]  /*22760*/  LOP3.LUT R142, R143, 0x380, RZ, 0xc0, !PT ;  /* 0x000003808f8e7812 */ /* 0x000fe400078ec0ff */
[----:B------:R-:W-:Y:S02]  /*22770*/  LOP3.LUT R20, R21, 0x380, RZ, 0xc0, !PT ;  /* 0x0000038015147812 */ /* 0x000fe400078ec0ff */
[----:B------:R-:W-:-:S02]  /*22780*/  SHF.R.U64 R180, R180, 0x3, RZ ;  /* 0x00000003b4b47819 */ /* 0x000fc400000012ff */
[----:B------:R-:W-:Y:S02]  /*22790*/  SHF.R.U64 R4, R4, 0x3, RZ ;  /* 0x0000000304047819 */ /* 0x000fe400000012ff */
[----:B------:R-:W-:Y:S02]  /*227a0*/  SHF.R.U64 R168, R168, 0x3, RZ ;  /* 0x00000003a8a87819 */ /* 0x000fe400000012ff */
[----:B------:R-:W-:Y:S01]  /*227b0*/  LOP3.LUT R170, R170, R171, RZ, 0x3c, !PT ;  /* 0x000000abaaaa7212 */ /* 0x000fe200078e3cff */
[----:B------:R-:W-:Y:S01]  /*227c0*/  IMAD.X R171, RZ, RZ, R17, P3 ;  /* 0x000000ffffab7224 */ /* 0x000fe200018e0611 */
[----:B------:R-:W-:Y:S02]  /*227d0*/  SHF.R.U64 R142, R142, 0x3, RZ ;  /* 0x000000038e8e7819 */ /* 0x000fe400000012ff */
[----:B------:R-:W-:Y:S02]  /*227e0*/  SHF.R.U64 R20, R20, 0x3, RZ ;  /* 0x0000000314147819 */ /* 0x000fe400000012ff */
[----:B------:R-:W-:Y:S01]  /*227f0*/  LOP3.LUT R180, R180, R181, RZ, 0x3c, !PT ;  /* 0x000000b5b4b47212 */ /* 0x000fe200078e3cff */
[----:B------:R-:W-:Y:S01]  /*22800*/  IMAD.X R181, RZ, RZ, R193, P0 ;  /* 0x000000ffffb57224 */ /* 0x000fe200000e06c1 */
[----:B------:R-:W-:-:S02]  /*22810*/  IADD3 R151, P3, R16, 0x4060, RZ ;  /* 0x0000406010977810 */ /* 0x000fc40007f7e0ff */
[----:B------:R-:W-:Y:S02]  /*22820*/  MOV R6, R164 ;  /* 0x000000a400067202 */ /* 0x000fe40000000f00 */
[----:B------:R-:W-:Y:S01]  /*22830*/  LOP3.LUT R4, R4, R5, RZ, 0x3c, !PT ;  /* 0x0000000504047212 */ /* 0x000fe200078e3cff */
[--C-:B------:R-:W-:Y:S01]  /*22840*/  IMAD.X R5, RZ, RZ, R17.reuse, P5 ;  /* 0x000000ffff057224 */ /* 0x100fe200028e0611 */
[----:B------:R-:W-:Y:S02]  /*22850*/  IADD3 R165, P0, R192, 0x8000, RZ ;  /* 0x00008000c0a57810 */ /* 0x000fe40007f1e0ff */
[----:B------:R-:W-:Y:S01]  /*22860*/  LOP3.LUT R168, R168, R169, RZ, 0x3c, !PT ;  /* 0x000000a9a8a87212 */ /* 0x000fe200078e3cff */
[--C-:B------:R-:W-:Y:S01]  /*22870*/  IMAD.X R169, RZ, RZ, R17.reuse, P4 ;  /* 0x000000ffffa97224 */ /* 0x100fe200020e0611 */
[----:B------:R-:W-:Y:S01]  /*22880*/  LOP3.LUT R142, R142, R143, RZ, 0x3c, !PT ;  /* 0x0000008f8e8e7212 */ /* 0x000fe200078e3cff */
[--C-:B------:R-:W-:Y:S01]  /*22890*/  IMAD.X R143, RZ, RZ, R17.reuse, P6 ;  /* 0x000000ffff8f7224 */ /* 0x100fe200030e0611 */
[----:B------:R-:W-:Y:S01]  /*228a0*/  LOP3.LUT R20, R20, R21, RZ, 0x3c, !PT ;  /* 0x0000001514147212 */ /* 0x000fe200078e3cff */
[----:B------:R-:W-:Y:S01]  /*228b0*/  IMAD.X R21, RZ, RZ, R17, P2 ;  /* 0x000000ffff157224 */ /* 0x000fe200010e0611 */
[----:B------:R-:W-:-:S02]  /*228c0*/  LOP3.LUT R150, R151, 0x380, RZ, 0xc0, !PT ;  /* 0x0000038097967812 */ /* 0x000fc400078ec0ff */
[----:B------:R-:W-:Y:S02]  /*228d0*/  IADD3 R149, P4, R16, 0x6000, RZ ;  /* 0x0000600010957810 */ /* 0x000fe40007f9e0ff */
[----:B------:R-:W-:Y:S02]  /*228e0*/  MOV R197, R172 ;  /* 0x000000ac00c57202 */ /* 0x000fe40000000f00 */
[C---:B------:R-:W-:Y:S02]  /*228f0*/  IADD3 R179, P6, R192.reuse, 0x2000, RZ ;  /* 0x00002000c0b37810 */ /* 0x040fe40007fde0ff */
[----:B------:R-:W-:Y:S02]  /*22900*/  IADD3 R173, P2, R192, 0x4000, RZ ;  /* 0x00004000c0ad7810 */ /* 0x000fe40007f5e0ff */
[----:B------:R-:W-:Y:S02]  /*22910*/  LOP3.LUT R164, R165, 0x380, RZ, 0xc0, !PT ;  /* 0x00000380a5a47812 */ /* 0x000fe400078ec0ff */
[----:B------:R-:W-:-:S02]  /*22920*/  MOV R5, R4 ;  /* 0x0000000400057202 */ /* 0x000fc40000000f00 */
[----:B------:R-:W-:Y:S02]  /*22930*/  SHF.R.U64 R150, R150, 0x3, RZ ;  /* 0x0000000396967819 */ /* 0x000fe400000012ff */
[----:B------:R-:W-:Y:S02]  /*22940*/  LOP3.LUT R148, R149, 0x380, RZ, 0xc0, !PT ;  /* 0x0000038095947812 */ /* 0x000fe400078ec0ff */
[----:B------:R-:W-:Y:S02]  /*22950*/  MOV R4, R142 ;  /* 0x0000008e00047202 */ /* 0x000fe40000000f00 */
[----:B------:R-:W-:Y:S02]  /*22960*/  LOP3.LUT R178, R179, 0x380, RZ, 0xc0, !PT ;  /* 0x00000380b3b27812 */ /* 0x000fe400078ec0ff */
[----:B------:R-:W-:Y:S02]  /*22970*/  LOP3.LUT R172, R173, 0x380, RZ, 0xc0, !PT ;  /* 0x00000380adac7812 */ /* 0x000fe400078ec0ff */
[----:B------:R-:W-:-:S02]  /*22980*/  SHF.R.U64 R164, R164, 0x3, RZ ;  /* 0x00000003a4a47819 */ /* 0x000fc400000012ff */
[----:B------:R-:W-:Y:S02]  /*22990*/  LOP3.LUT R143, R16, 0x380, RZ, 0xc0, !PT ;  /* 0x00000380108f7812 */ /* 0x000fe400078ec0ff */
[----:B------:R-:W-:Y:S01]  /*229a0*/  LOP3.LUT R150, R150, R151, RZ, 0x3c, !PT ;  /* 0x0000009796967212 */ /* 0x000fe200078e3cff */
[----:B------:R-:W-:Y:S01]  /*229b0*/  IMAD.X R151, RZ, RZ, R17, P3 ;  /* 0x000000ffff977224 */ /* 0x000fe200018e0611 */
[----:B------:R-:W-:Y:S02]  /*229c0*/  SHF.R.U64 R148, R148, 0x3, RZ ;  /* 0x0000000394947819 */ /* 0x000fe400000012ff */
[----:B------:R-:W-:Y:S02]  /*229d0*/  SHF.R.U64 R178, R178, 0x3, RZ ;  /* 0x00000003b2b27819 */ /* 0x000fe400000012ff */
[----:B------:R-:W-:Y:S02]  /*229e0*/  SHF.R.U64 R172, R172, 0x3, RZ ;  /* 0x00000003acac7819 */ /* 0x000fe400000012ff */
[----:B------:R-:W-:Y:S01]  /*229f0*/  LOP3.LUT R164, R164, R165, RZ, 0x3c, !PT ;  /* 0x000000a5a4a47212 */ /* 0x000fe200078e3cff */
[----:B------:R-:W-:Y:S01]  /*22a00*/  IMAD.X R165, RZ, RZ, R193, P0 ;  /* 0x000000ffffa57224 */ /* 0x000fe200000e06c1 */
[----:B------:R-:W-:-:S02]  /*22a10*/  SHF.R.U64 R143, R143, 0x3, RZ ;  /* 0x000000038f8f7819 */ /* 0x000fc400000012ff */
[----:B0-----:R-:W-:Y:S01]  /*22a20*/  ISETP.NE.AND P0, PT, R141, RZ, PT ;  /* 0x000000ff8d00720c */ /* 0x001fe20003f05270 */
[--C-:B------:R-:W-:Y:S01]  /*22a30*/  IMAD.MOV.U32 R141, RZ, RZ, R17.reuse ;  /* 0x000000ffff8d7224 */ /* 0x100fe200078e0011 */
[----:B------:R-:W-:Y:S01]  /*22a40*/  LOP3.LUT R148, R148, R149, RZ, 0x3c, !PT ;  /* 0x0000009594947212 */ /* 0x000fe200078e3cff */
[----:B------:R-:W-:Y:S01]  /*22a50*/  IMAD.X R149, RZ, RZ, R17, P4 ;  /* 0x000000ffff957224 */ /* 0x000fe200020e0611 */
[----:B------:R-:W-:Y:S02]  /*22a60*/  MOV R183, R174 ;  /* 0x000000ae00b77202 */ /* 0x000fe40000000f00 */
[----:B------:R-:W-:Y:S02]  /*22a70*/  MOV R196, R170 ;  /* 0x000000aa00c47202 */ /* 0x000fe40000000f00 */
[----:B------:R-:W-:Y:S02]  /*22a80*/  MOV R195, R168 ;  /* 0x000000a800c37202 */ /* 0x000fe40000000f00 */
[----:B------:R-:W-:-:S02]  /*22a90*/  MOV R184, R166 ;  /* 0x000000a600b87202 */ /* 0x000fc40000000f00 */
[----:B------:R-:W-:Y:S02]  /*22aa0*/  MOV R21, R20 ;  /* 0x0000001400157202 */ /* 0x000fe40000000f00 */
[----:B------:R-:W-:Y:S01]  /*22ab0*/  LOP3.LUT R178, R178, R179, RZ, 0x3c, !PT ;  /* 0x000000b3b2b27212 */ /* 0x000fe200078e3cff */
[--C-:B------:R-:W-:Y:S01]  /*22ac0*/  IMAD.X R179, RZ, RZ, R193.reuse, P6 ;  /* 0x000000ffffb37224 */ /* 0x100fe200030e06c1 */
[----:B------:R-:W-:Y:S01]  /*22ad0*/  LOP3.LUT R172, R172, R173, RZ, 0x3c, !PT ;  /* 0x000000adacac7212 */ /* 0x000fe200078e3cff */
[----:B------:R-:W-:Y:S01]  /*22ae0*/  IMAD.X R173, RZ, RZ, R193, P2 ;  /* 0x000000ffffad7224 */ /* 0x000fe200010e06c1 */
[----:B------:R-:W-:Y:S02]  /*22af0*/  LOP3.LUT R140, R143, R16, RZ, 0x3c, !PT ;  /* 0x000000108f8c7212 */ /* 0x000fe400078e3cff */
[----:B------:R-:W-:Y:S02]  /*22b00*/  MOV R182, R162 ;  /* 0x000000a200b67202 */ /* 0x000fe40000000f00 */
[----:B------:R-:W-:-:S02]  /*22b10*/  MOV R20, R150 ;  /* 0x0000009600147202 */ /* 0x000fc40000000f00 */
[C---:B------:R-:W-:Y:S02]  /*22b20*/  IADD3 R175, P1, R192.reuse, 0x3000, RZ ;  /* 0x00003000c0af7810 */ /* 0x040fe40007f3e0ff */
[C---:B------:R-:W-:Y:S02]  /*22b30*/  IADD3 R171, P5, R192.reuse, 0x5000, RZ ;  /* 0x00005000c0ab7810 */ /* 0x040fe40007fbe0ff */
[C---:B------:R-:W-:Y:S02]  /*22b40*/  IADD3 R169, P4, R192.reuse, 0x6000, RZ ;  /* 0x00006000c0a97810 */ /* 0x040fe40007f9e0ff */
[C---:B------:R-:W-:Y:S02]  /*22b50*/  IADD3 R167, P3, R192.reuse, 0x7000, RZ ;  /* 0x00007000c0a77810 */ /* 0x040fe40007f7e0ff */
[C---:B------:R-:W-:Y:S02]  /*22b60*/  IADD3 R163, P6, R192.reuse, 0x9000, RZ ;  /* 0x00009000c0a37810 */ /* 0x040fe40007fde0ff */
[----:B------:R-:W-:-:S02]  /*22b70*/  IADD3 R151, P2, R192, 0xb000, RZ ;  /* 0x0000b000c0977810 */ /* 0x000fc40007f5e0ff */
[----:B--2---:R-:W-:Y:S02]  /*22b80*/  F2FP.BF16.F32.PACK_AB R144, R145, R144 ;  /* 0x000000909190723e */ /* 0x004fe400000010ff */
[----:B------:R-:W-:Y:S02]  /*22b90*/  MOV R208, R208 ;  /* 0x000000d000d07202 */ /* 0x000fe40000000f00 */
[----:B------:R-:W-:Y:S02]  /*22ba0*/  F2FP.BF16.F32.PACK_AB R145, R147, R146 ;  /* 0x000000929391723e */ /* 0x000fe400000010ff */
[----:B---3--:R-:W-:Y:S02]  /*22bb0*/  F2FP.BF16.F32.PACK_AB R132, R133, R132 ;  /* 0x000000848584723e */ /* 0x008fe400000010ff */
[----:B------:R-:W-:Y:S02]  /*22bc0*/  MOV R209, R140 ;  /* 0x0000008c00d17202 */ /* 0x000fe40000000f00 */
[----:B----4-:R-:W-:-:S02]  /*22bd0*/  F2FP.BF16.F32.PACK_AB R146, R137, R136 ;  /* 0x000000888992723e */ /* 0x010fc400000010ff */
[----:B------:R-:W-:Y:S01]  /*22be0*/  F2FP.BF16.F32.PACK_AB R147, R139, R138 ;  /* 0x0000008a8b93723e */ /* 0x000fe200000010ff */
[----:B------:R-:W-:Y:S01]  /*22bf0*/  BAR.SYNC.DEFER_BLOCKING 0x1, 0x100 ;  /* 0x0044000000007b1d */ /* 0x000fe20000010000 */
[----:B------:R-:W-:Y:S02]  /*22c00*/  F2FP.BF16.F32.PACK_AB R133, R135, R134 ;  /* 0x000000868785723e */ /* 0x000fe400000010ff */
[----:B-----5:R-:W-:Y:S02]  /*22c10*/  F2FP.BF16.F32.PACK_AB R124, R125, R124 ;  /* 0x0000007c7d7c723e */ /* 0x020fe400000010ff */
[----:B------:R-:W-:Y:S02]  /*22c20*/  LOP3.LUT R174, R175, 0x380, RZ, 0xc0, !PT ;  /* 0x00000380afae7812 */ /* 0x000fe400078ec0ff */
[----:B------:R-:W-:Y:S02]  /*22c30*/  LOP3.LUT R170, R171, 0x380, RZ, 0xc0, !PT ;  /* 0x00000380abaa7812 */ /* 0x000fe400078ec0ff */
[----:B------:R-:W-:-:S02]  /*22c40*/  LOP3.LUT R168, R169, 0x380, RZ, 0xc0, !PT ;  /* 0x00000380a9a87812 */ /* 0x000fc400078ec0ff */
[----:B------:R-:W-:Y:S02]  /*22c50*/  LOP3.LUT R166, R167, 0x380, RZ, 0xc0, !PT ;  /* 0x00000380a7a67812 */ /* 0x000fe400078ec0ff */
[----:B------:R-:W-:Y:S02]  /*22c60*/  F2FP.BF16.F32.PACK_AB R134, R129, R128 ;  /* 0x000000808186723e */ /* 0x000fe400000010ff */
[----:B------:R-:W-:Y:S02]  /*22c70*/  F2FP.BF16.F32.PACK_AB R135, R131, R130 ;  /* 0x000000828387723e */ /* 0x000fe400000010ff */
[----:B------:R-:W-:Y:S02]  /*22c80*/  F2FP.BF16.F32.PACK_AB R125, R127, R126 ;  /* 0x0000007e7f7d723e */ /* 0x000fe400000010ff */
[----:B------:R-:W-:Y:S02]  /*22c90*/  F2FP.BF16.F32.PACK_AB R116, R117, R116 ;  /* 0x000000747574723e */ /* 0x000fe400000010ff */
[----:B------:R-:W-:-:S02]  /*22ca0*/  LOP3.LUT R162, R163, 0x380, RZ, 0xc0, !PT ;  /* 0x00000380a3a27812 */ /* 0x000fc400078ec0ff */
[----:B------:R-:W-:Y:S02]  /*22cb0*/  LOP3.LUT R150, R151, 0x380, RZ, 0xc0, !PT ;  /* 0x0000038097967812 */ /* 0x000fe400078ec0ff */
        /* <DEDUP_REMOVED lines=8> */
[----:B------:R0:W-:Y:S01]  /*22d40*/  STSM.16.M88.4 [R209], R144 ;  /* 0x00000090d1007844 */ /* 0x0001e20000000200 */
[----:B------:R-:W-:Y:S02]  /*22d50*/  F2FP.BF16.F32.PACK_AB R110, R105, R104 ;  /* 0x00000068696e723e */ /* 0x000fe400000010ff */
[----:B------:R-:W-:Y:S02]  /*22d60*/  F2FP.BF16.F32.PACK_AB R111, R107, R106 ;  /* 0x0000006a6b6f723e */ /* 0x000fe400000010ff */
[----:B------:R-:W-:-:S02]  /*22d70*/  F2FP.BF16.F32.PACK_AB R101, R103, R102 ;  /* 0x000000666765723e */ /* 0x000fc400000010ff */
[----:B------:R-:W-:Y:S01]  /*22d80*/  F2FP.BF16.F32.PACK_AB R92, R93, R92 ;  /* 0x0000005c5d5c723e */ /* 0x000fe200000010ff */
[----:B------:R0:W-:Y:S01]  /*22d90*/  STSM.16.M88.4 [R208], R132 ;  /* 0x00000084d0007844 */ /* 0x0001e20000000200 */
[----:B------:R-:W-:Y:S02]  /*22da0*/  SHF.R.U64 R174, R174, 0x3, RZ ;  /* 0x00000003aeae7819 */ /* 0x000fe400000012ff */
[----:B------:R-:W-:Y:S02]  /*22db0*/  SHF.R.U64 R170, R170, 0x3, RZ ;  /* 0x00000003aaaa7819 */ /* 0x000fe400000012ff */
[----:B------:R-:W-:Y:S02]  /*22dc0*/  SHF.R.U64 R168, R168, 0x3, RZ ;  /* 0x00000003a8a87819 */ /* 0x000fe400000012ff */
[----:B------:R-:W-:Y:S02]  /*22dd0*/  SHF.R.U64 R166, R166, 0x3, RZ ;  /* 0x00000003a6a67819 */ /* 0x000fe400000012ff */
[----:B------:R-:W-:-:S02]  /*22de0*/  F2FP.BF16.F32.PACK_AB R102, R97, R96 ;  /* 0x000000606166723e */ /* 0x000fc400000010ff */
[----:B------:R-:W-:Y:S02]  /*22df0*/  F2FP.BF16.F32.PACK_AB R103, R99, R98 ;  /* 0x000000626367723e */ /* 0x000fe400000010ff */
[----:B------:R-:W-:Y:S02]  /*22e00*/  F2FP.BF16.F32.PACK_AB R93, R95, R94 ;  /* 0x0000005e5f5d723e */ /* 0x000fe400000010ff */
[----:B------:R-:W-:Y:S01]  /*22e10*/  F2FP.BF16.F32.PACK_AB R84, R85, R84 ;  /* 0x000000545554723e */ /* 0x000fe200000010ff */
[----:B------:R0:W-:Y:S01]  /*22e20*/  STSM.16.M88.4 [R183], R124 ;  /* 0x0000007cb7007844 */ /* 0x0001e20000000200 */
[----:B------:R-:W-:Y:S02]  /*22e30*/  SHF.R.U64 R162, R162, 0x3, RZ ;  /* 0x00000003a2a27819 */ /* 0x000fe400000012ff */
[----:B------:R-:W-:Y:S02]  /*22e40*/  SHF.R.U64 R150, R150, 0x3, RZ ;  /* 0x0000000396967819 */ /* 0x000fe400000012ff */
        /* <DEDUP_REMOVED lines=10> */
[----:B------:R-:W-:Y:S02]  /*22ef0*/  F2FP.BF16.F32.PACK_AB R78, R73, R72 ;  /* 0x00000048494e723e */ /* 0x000fe400000010ff */
[----:B------:R-:W-:Y:S02]  /*22f00*/  F2FP.BF16.F32.PACK_AB R79, R75, R74 ;  /* 0x0000004a4b4f723e */ /* 0x000fe400000010ff */
[----:B------:R-:W-:Y:S02]  /*22f10*/  F2FP.BF16.F32.PACK_AB R69, R71, R70 ;  /* 0x000000464745723e */ /* 0x000fe400000010ff */
[----:B------:R-:W-:Y:S01]  /*22f20*/  F2FP.BF16.F32.PACK_AB R60, R61, R60 ;  /* 0x0000003c3d3c723e */ /* 0x000fe200000010ff */
[----:B------:R0:W-:Y:S01]  /*22f30*/  STSM.16.M88.4 [R195], R100 ;  /* 0x00000064c3007844 */ /* 0x0001e20000000200 */
[----:B------:R-:W-:-:S02]  /*22f40*/  MOV R177, R160 ;  /* 0x000000a000b17202 */ /* 0x000fc40000000f00 */
        /* <DEDUP_REMOVED lines=8> */
[----:B------:R-:W-:Y:S02]  /*22fd0*/  F2FP.BF16.F32.PACK_AB R70, R65, R64 ;  /* 0x000000404146723e */ /* 0x000fe400000010ff */
[----:B------:R-:W-:-:S02]  /*22fe0*/  F2FP.BF16.F32.PACK_AB R71, R67, R66 ;  /* 0x000000424347723e */ /* 0x000fc400000010ff */
[----:B------:R-:W-:Y:S02]  /*22ff0*/  F2FP.BF16.F32.PACK_AB R61, R63, R62 ;  /* 0x0000003e3f3d723e */ /* 0x000fe400000010ff */
[----:B------:R-:W-:Y:S01]  /*23000*/  F2FP.BF16.F32.PACK_AB R52, R53, R52 ;  /* 0x000000343534723e */ /* 0x000fe200000010ff */
[----:B------:R0:W-:Y:S01]  /*23010*/  STSM.16.M88.4 [R184], R92 ;  /* 0x0000005cb8007844 */ /* 0x0001e20000000200 */
[----:B------:R-:W-:Y:S02]  /*23020*/  MOV R0, R148 ;  /* 0x0000009400007202 */ /* 0x000fe40000000f00 */
[----:B------:R-:W-:Y:S01]  /*23030*/  LOP3.LUT R162, R162, R163, RZ, 0x3c, !PT ;  /* 0x000000a3a2a27212 */ /* 0x000fe200078e3cff */
[----:B------:R-:W-:Y:S01]  /*23040*/  IMAD.X R163, RZ, RZ, R193, P6 ;  /* 0x000000ffffa37224 */ /* 0x000fe200030e06c1 */
[----:B------:R-:W-:Y:S02]  /*23050*/  LOP3.LUT R150, R150, R151, RZ, 0x3c, !PT ;  /* 0x0000009796967212 */ /* 0x000fe400078e3cff */
[----:B------:R-:W-:-:S02]  /*23060*/  F2FP.BF16.F32.PACK_AB R62, R57, R56 ;  /* 0x00000038393e723e */ /* 0x000fc400000010ff */
[----:B------:R-:W-:Y:S02]  /*23070*/  F2FP.BF16.F32.PACK_AB R63, R59, R58 ;  /* 0x0000003a3b3f723e */ /* 0x000fe400000010ff */
[----:B------:R-:W-:Y:S02]  /*23080*/  F2FP.BF16.F32.PACK_AB R53, R55, R54 ;  /* 0x000000363735723e */ /* 0x000fe400000010ff */
[----:B------:R-:W-:Y:S01]  /*23090*/  F2FP.BF16.F32.PACK_AB R44, R45, R44 ;  /* 0x0000002c2d2c723e */ /* 0x000fe200000010ff */
[----:B------:R0:W-:Y:S01]  /*230a0*/  STSM.16.M88.4 [R6], R84 ;  /* 0x0000005406007844 */ /* 0x0001e20000000200 */
[C---:B------:R-:W-:Y:S02]  /*230b0*/  IADD3 R161, P1, R192.reuse, 0xa000, RZ ;  /* 0x0000a000c0a17810 */ /* 0x040fe40007f3e0ff */
[C---:B------:R-:W-:Y:S02]  /*230c0*/  IADD3 R151, P5, R192.reuse, 0xc000, RZ ;  /* 0x0000c000c0977810 */ /* 0x040fe40007fbe0ff */
[----:B------:R-:W-:-:S02]  /*230d0*/  IADD3 R149, P4, R192, 0xd000, RZ ;  /* 0x0000d000c0957810 */ /* 0x000fc40007f9e0ff */
[C---:B------:R-:W-:Y:S02]  /*230e0*/  IADD3 R210, P3, R192.reuse, 0xe000, RZ ;  /* 0x0000e000c0d27810 */ /* 0x040fe40007f7e0ff */
[----:B------:R-:W-:Y:S02]  /*230f0*/  F2FP.BF16.F32.PACK_AB R54, R49, R48 ;  /* 0x000000303136723e */ /* 0x000fe400000010ff */
[----:B------:R-:W-:Y:S02]  /*23100*/  F2FP.BF16.F32.PACK_AB R55, R51, R50 ;  /* 0x000000323337723e */ /* 0x000fe400000010ff */
[----:B------:R-:W-:Y:S02]  /*23110*/  F2FP.BF16.F32.PACK_AB R45, R47, R46 ;  /* 0x0000002e2f2d723e */ /* 0x000fe400000010ff */
[----:B------:R-:W-:Y:S01]  /*23120*/  F2FP.BF16.F32.PACK_AB R36, R37, R36 ;  /* 0x000000242524723e */ /* 0x000fe200000010ff */
[----:B------:R0:W-:Y:S01]  /*23130*/  STSM.16.M88.4 [R182], R76 ;  /* 0x0000004cb6007844 */ /* 0x0001e20000000200 */
[----:B------:R-:W-:-:S02]  /*23140*/  IADD3 R137, P6, R192, 0xf000, RZ ;  /* 0x0000f000c0897810 */ /* 0x000fc40007fde0ff */
[----:B------:R-:W-:Y:S02]  /*23150*/  F2FP.BF16.F32.PACK_AB R46, R41, R40 ;  /* 0x00000028292e723e */ /* 0x000fe400000010ff */
[----:B------:R-:W-:Y:S02]  /*23160*/  F2FP.BF16.F32.PACK_AB R47, R43, R42 ;  /* 0x0000002a2b2f723e */ /* 0x000fe400000010ff */
[----:B------:R-:W-:Y:S02]  /*23170*/  F2FP.BF16.F32.PACK_AB R37, R39, R38 ;  /* 0x000000262725723e */ /* 0x000fe400000010ff */
[----:B------:R-:W-:Y:S01]  /*23180*/  F2FP.BF16.F32.PACK_AB R28, R29, R28 ;  /* 0x0000001c1d1c723e */ /* 0x000fe200000010ff */
[----:B------:R0:W-:Y:S01]  /*23190*/  STSM.16.M88.4 [R177], R68 ;  /* 0x00000044b1007844 */ /* 0x0001e20000000200 */
[----:B------:R-:W-:Y:S02]  /*231a0*/  F2FP.BF16.F32.PACK_AB R38, R33, R32 ;  /* 0x000000202126723e */ /* 0x000fe400000010ff */
[----:B------:R-:W-:-:S02]  /*231b0*/  F2FP.BF16.F32.PACK_AB R39, R35, R34 ;  /* 0x000000222327723e */ /* 0x000fc400000010ff */
[----:B------:R-:W-:Y:S02]  /*231c0*/  F2FP.BF16.F32.PACK_AB R29, R31, R30 ;  /* 0x0000001e1f1d723e */ /* 0x000fe400000010ff */
[----:B------:R-:W-:Y:S01]  /*231d0*/  F2FP.BF16.F32.PACK_AB R12, R13, R12 ;  /* 0x0000000c0d0c723e */ /* 0x000fe200000010ff */
[----:B------:R0:W-:Y:S01]  /*231e0*/  STSM.16.M88.4 [R21], R60 ;  /* 0x0000003c15007844 */ /* 0x0001e20000000200 */
[----:B------:R-:W-:Y:S02]  /*231f0*/  F2FP.BF16.F32.PACK_AB R30, R25, R24 ;  /* 0x00000018191e723e */ /* 0x000fe400000010ff */
[----:B------:R-:W-:Y:S02]  /*23200*/  F2FP.BF16.F32.PACK_AB R31, R27, R26 ;  /* 0x0000001a1b1f723e */ /* 0x000fe400000010ff */
[----:B------:R-:W-:Y:S01]  /*23210*/  F2FP.BF16.F32.PACK_AB R13, R15, R14 ;  /* 0x0000000e0f0d723e */ /* 0x000fe200000010ff */
[----:B------:R0:W-:Y:S01]  /*23220*/  STSM.16.M88.4 [R20], R52 ;  /* 0x0000003414007844 */ /* 0x0001e20000000200 */
[----:B------:R-:W-:-:S02]  /*23230*/  LOP3.LUT R160, R161, 0x380, RZ, 0xc0, !PT ;  /* 0x00000380a1a07812 */ /* 0x000fc400078ec0ff */
[----:B------:R-:W-:Y:S02]  /*23240*/  LOP3.LUT R148, R151, 0x380, RZ, 0xc0, !PT ;  /* 0x0000038097947812 */ /* 0x000fe400078ec0ff */
[----:B------:R-:W-:Y:S02]  /*23250*/  LOP3.LUT R142, R149, 0x380, RZ, 0xc0, !PT ;  /* 0x00000380958e7812 */ /* 0x000fe400078ec0ff */
[----:B------:R-:W-:Y:S02]  /*23260*/  LOP3.LUT R143, R210, 0x380, RZ, 0xc0, !PT ;  /* 0x00000380d28f7812 */ /* 0x000fe400078ec0ff */
[----:B------:R-:W-:Y:S02]  /*23270*/  LOP3.LUT R129, R192, 0x380, RZ, 0xc0, !PT ;  /* 0x00000380c0817812 */ /* 0x000fe400078ec0ff */
[----:B------:R-:W-:Y:S02]  /*23280*/  F2FP.BF16.F32.PACK_AB R14, R9, R8 ;  /* 0x00000008090e723e */ /* 0x000fe400000010ff */
[----:B------:R-:W-:Y:S01]  /*23290*/  F2FP.BF16.F32.PACK_AB R15, R11, R10 ;  /* 0x0000000a0b0f723e */ /* 0x000fe200000010ff */
[----:B------:R0:W-:Y:S01]  /*232a0*/  STSM.16.M88.4 [R0], R44 ;  /* 0x0000002c00007844 */ /* 0x0001e20000000200 */
[----:B------:R-:W-:-:S02]  /*232b0*/  LOP3.LUT R130, R137, 0x380, RZ, 0xc0, !PT ;  /* 0x0000038089827812 */ /* 0x000fc400078ec0ff */
[----:B------:R-:W-:Y:S01]  /*232c0*/  SHF.R.U64 R160, R160, 0x3, RZ ;  /* 0x00000003a0a07819 */ /* 0x000fe200000012ff */
[----:B------:R0:W-:Y:S01]  /*232d0*/  STSM.16.M88.4 [R5], R36 ;  /* 0x0000002405007844 */ /* 0x0001e20000000200 */
[----:B------:R-:W-:Y:S02]  /*232e0*/  SHF.R.U64 R148, R148, 0x3, RZ ;  /* 0x0000000394947819 */ /* 0x000fe400000012ff */
[----:B------:R-:W-:Y:S01]  /*232f0*/  SHF.R.U64 R142, R142, 0x3, RZ ;  /* 0x000000038e8e7819 */ /* 0x000fe200000012ff */
[----:B------:R0:W-:Y:S01]  /*23300*/  STSM.16.M88.4 [R4], R28 ;  /* 0x0000001c04007844 */ /* 0x0001e20000000200 */
[----:B------:R-:W-:Y:S02]  /*23310*/  SHF.R.U64 R143, R143, 0x3, RZ ;  /* 0x000000038f8f7819 */ /* 0x000fe400000012ff */
[----:B------:R-:W-:Y:S01]  /*23320*/  SHF.R.U64 R129, R129, 0x3, RZ ;  /* 0x0000000381817819 */ /* 0x000fe200000012ff */
[----:B------:R0:W-:Y:S01]  /*23330*/  STSM.16.M88.4 [R3], R12 ;  /* 0x0000000c03007844 */ /* 0x0001e20000000200 */
[----:B------:R-:W-:Y:S01]  /*23340*/  SHF.R.U64 R130, R130, 0x3, RZ ;  /* 0x0000000382827819 */ /* 0x000fe200000012ff */
[----:B------:R-:W-:-:S02]  /*23350*/  USHF.R.S32.HI UR12, URZ, 0x1f, UR60 ;  /* 0x0000001f3f0c7899 */ /* 0x000fc4000801143c */
[----:B------:R-:W-:Y:S01]  /*23360*/  USHF.R.S32.HI UR13, URZ, 0x1f, UR58 ;  /* 0x0000001f3f0d7899 */ /* 0x000fe2000801143a */
        /* <DEDUP_REMOVED lines=11> */
[----:B------:R-:W-:-:S02]  /*23420*/  IMAD.X R131, RZ, RZ, R193, P6 ;  /* 0x000000ffff837224 */ /* 0x000fc400030e06c1 */
[----:B------:R-:W-:Y:S01]  /*23430*/  IMAD.MOV.U32 R129, RZ, RZ, R193 ;  /* 0x000000ffff817224 */ /* 0x000fe200078e00c1 */
[----:B------:R-:W-:Y:S06]  /*23440*/  BAR.SYNC.DEFER_BLOCKING 0x1, 0x100 ;  /* 0x0044000000007b1d */ /* 0x000fec0000010000 */
[----:B0-----:R-:W-:Y:S05]  /*23450*/  @P0 BRA `(.L_x_2031) ;  /* 0x0000000000c80947 */ /* 0x001fea0003800000 */
[----:B------:R-:W0:Y:S01]  /*23460*/  LDC R8, c[0x0][0xce8] ;  /* 0x00033a00ff087b82 */ /* 0x000e220000000800 */
[----:B------:R-:W-:Y:S01]  /*23470*/  IMAD.MOV R3, RZ, RZ, -R205 ;  /* 0x000000ffff037224 */ /* 0x000fe200078e0acd */
[----:B------:R-:W-:Y:S01]  /*23480*/  ULDC UR5, c[0x0][0xb88] ;  /* 0x0002e20000057ab9 */ /* 0x000fe20000000800 */
[----:B------:R-:W-:Y:S01]  /*23490*/  IMAD.U32 R13, RZ, RZ, UR59 ;  /* 0x0000003bff0d7e24 */ /* 0x000fe2000f8e00ff */
[----:B------:R-:W-:Y:S01]  /*234a0*/  ULDC.64 UR8, c[0x0][0xc90] ;  /* 0x0003240000087ab9 */ /* 0x000fe20000000a00 */
[----:B------:R-:W-:Y:S01]  /*234b0*/  IMAD.U32 R5, RZ, RZ, UR59 ;  /* 0x0000003bff057e24 */ /* 0x000fe2000f8e00ff */
[----:B------:R-:W-:Y:S01]  /*234c0*/  ISETP.NE.AND P0, PT, R226, R3, PT ;  /* 0x00000003e200720c */ /* 0x000fe20003f05270 */
[----:B------:R-:W-:Y:S01]  /*234d0*/  IMAD R13, R13, 0x40, R22 ;  /* 0x000000400d0d7824 */ /* 0x000fe200078e0216 */
[----:B------:R-:W-:Y:S01]  /*234e0*/  ULDC.64 UR10, c[0x0][0xc98] ;  /* 0x00032600000a7ab9 */ /* 0x000fe20000000a00 */
[----:B0-----:R-:W-:-:S05]  /*234f0*/  IMAD R6, R8, UR5, RZ ;  /* 0x0000000508067c24 */ /* 0x001fca000f8e02ff */
[----:B------:R-:W-:-:S13]  /*23500*/  ISETP.GE.OR P1, PT, R13, R6, P0 ;  /* 0x000000060d00720c */ /* 0x000fda0000726670 */
[----:B------:R-:W2:Y:S01]  /*23510*/  @!P1 LDL R11, [R1+0x400] ;  /* 0x00040000010b9983 */ /* 0x000ea20000100800 */
[----:B------:R-:W-:Y:S01]  /*23520*/  ISETP.NE.AND P2, PT, R8, 0x1, PT ;  /* 0x000000010800780c */ /* 0x000fe20003f45270 */
[----:B------:R-:W-:Y:S01]  /*23530*/  IMAD R5, R5, 0x40, R228 ;  /* 0x0000004005057824 */ /* 0x000fe200078e02e4 */
[----:B------:R-:W-:Y:S02]  /*23540*/  UIMAD UR5, UR12, UR8, URZ ;  /* 0x000000080c0572a4 */ /* 0x000fe4000f8e023f */
[----:B------:R-:W-:Y:S01]  /*23550*/  UIMAD.WIDE.U32 UR6, UR60, UR8, URZ ;  /* 0x000000083c0672a5 */ /* 0x000fe2000f8e003f */
[----:B------:R-:W-:Y:S01]  /*23560*/  IMAD.MOV.U32 R4, RZ, RZ, R5 ;  /* 0x000000ffff047224 */ /* 0x000fe200078e0005 */
[----:B------:R-:W-:Y:S02]  /*23570*/  UIMAD UR5, UR60, UR9, UR5 ;  /* 0x000000093c0572a4 */ /* 0x000fe4000f8e0205 */
[----:B------:R-:W-:Y:S02]  /*23580*/  UIMAD UR8, UR13, UR10, URZ ;  /* 0x0000000a0d0872a4 */ /* 0x000fe4000f8e023f */
[----:B------:R-:W-:-:S02]  /*23590*/  UIADD3 UR7, UR7, UR5, URZ ;  /* 0x0000000507077290 */ /* 0x000fc4000fffe03f */
[----:B------:R-:W-:Y:S01]  /*235a0*/  UIMAD UR8, UR58, UR11, UR8 ;  /* 0x0000000b3a0872a4 */ /* 0x000fe2000f8e0208 */
[----:B------:R-:W0:Y:S01]  /*235b0*/  @P2 LDC R0, c[0x0][0xcec] ;  /* 0x00033b00ff002b82 */ /* 0x000e220000000800 */
[----:B------:R-:W-:-:S07]  /*235c0*/  UIMAD.WIDE.U32 UR6, UR58, UR10, UR6 ;  /* 0x0000000a3a0672a5 */ /* 0x000fce000f8e0006 */
[----:B------:R-:W1:Y:S01]  /*235d0*/  @P2 LDC R3, c[0x0][0xcf0] ;  /* 0x00033c00ff032b82 */ /* 0x000e620000000800 */
[----:B0-----:R-:W-:-:S05]  /*235e0*/  @P2 IMAD.HI.U32 R0, R5, R0, RZ ;  /* 0x0000000005002227 */ /* 0x001fca00078e00ff */
[----:B-1----:R-:W-:-:S05]  /*235f0*/  @P2 SHF.R.U32.HI R4, RZ, R3, R0 ;  /* 0x00000003ff042219 */ /* 0x002fca0000011600 */
        /* <DEDUP_REMOVED lines=14> */
[----:B------:R-:W-:Y:S01]  /*236e0*/  SHFL.IDX PT, R8, R0, RZ, 0x1c1f ;  /* 0x001c1fff00087589 */ /* 0x000fe200000e0000 */
[----:B------:R-:W-:Y:S01]  /*236f0*/  LEA.HI.X R10, R4, UR7, R3, 0x2, P2 ;  /* 0x00000007040a7c11 */ /* 0x000fe200090f1403 */
[----:B------:R-:W-:-:S04]  /*23700*/  VIADD R3, R13, 0x8 ;  /* 0x000000080d037836 */ /* 0x000fc80000000000 */
[----:B------:R-:W2:Y:S01]  /*23710*/  SHFL.IDX PT, R9, R10, RZ, 0x1c1f ;  /* 0x001c1fff0a097589 */ /* 0x000ea200000e0000 */
[----:B------:R-:W-:-:S03]  /*23720*/  ISETP.GE.OR P0, PT, R3, R6, P0 ;  /* 0x000000060300720c */ /* 0x000fc60000706670 */
[----:B--2---:R-:W-:Y:S10]  /*23730*/  @!P1 ST.E desc[UR36][R8.64], R11 ;  /* 0x0000000b08009985 */ /* 0x004ff4000c101924 */
[----:B------:R-:W2:Y:S04]  /*23740*/  @!P0 LDL R3, [R1+0x404] ;  /* 0x0004040001038983 */ /* 0x000ea80000100800 */
[----:B------:R-:W-:Y:S04]  /*23750*/  SHFL.IDX PT, R4, R0, 0x1, 0x1c1f ;  /* 0x003c1f0000047f89 */ /* 0x000fe800000e0000 */
[----:B------:R-:W2:Y:S04]  /*23760*/  SHFL.IDX PT, R5, R10, 0x1, 0x1c1f ;  /* 0x003c1f000a057f89 */ /* 0x000ea800000e0000 */
[----:B--2---:R0:W-:Y:S02]  /*23770*/  @!P0 ST.E desc[UR36][R4.64], R3 ;  /* 0x0000000304008985 */ /* 0x0041e4000c101924 */
.L_x_2031:
[----:B------:R-:W1:Y:S01]  /*23780*/  LDC R74, c[0x0][0xce8] ;  /* 0x00033a00ff4a7b82 */ /* 0x000e620000000800 */
[----:B------:R-:W-:Y:S01]  /*23790*/  ULDC UR10, c[0x0][0xbc8] ;  /* 0x0002f200000a7ab9 */ /* 0x000fe20000000800 */
[----:B------:R-:W-:Y:S01]  /*237a0*/  IMAD R0, R198, 0x20, R159 ;  /* 0x00000020c6007824 */ /* 0x000fe200078e029f */
[----:B------:R-:W-:Y:S01]  /*237b0*/  ISETP.GE.AND P1, PT, R154, UR10, PT ;  /* 0x0000000a9a007c0c */ /* 0x000fe2000bf26270 */
[----:B0-----:R-:W-:Y:S01]  /*237c0*/  IMAD.U32 R5, RZ, RZ, UR59 ;  /* 0x0000003bff057e24 */ /* 0x001fe2000f8e00ff */
[----:B------:R-:W-:Y:S01]  /*237d0*/  ULDC.64 UR8, c[0x0][0xbe8] ;  /* 0x0002fa0000087ab9 */ /* 0x000fe20000000a00 */
[----:B------:R0:W5:Y:S04]  /*237e0*/  LD.E.128 R8, desc[UR36][R128.64] ;  /* 0x0000002480087980 */ /* 0x000168000c101d00 */
[----:B------:R-:W5:Y:S04]  /*237f0*/  LD.E.128 R180, desc[UR36][R180.64] ;  /* 0x00000024b4b47980 */ /* 0x000f68000c101d00 */
[----:B------:R0:W5:Y:S04]  /*23800*/  LD.E.128 R12, desc[UR36][R178.64] ;  /* 0x00000024b20c7980 */ /* 0x000168000c101d00 */
[----:B------:R0:W5:Y:S04]  /*23810*/  LD.E.128 R24, desc[UR36][R174.64] ;  /* 0x00000024ae187980 */ /* 0x000168000c101d00 */
[----:B------:R0:W5:Y:S01]  /*23820*/  LD.E.128 R28, desc[UR36][R172.64] ;  /* 0x00000024ac1c7980 */ /* 0x000162000c101d00 */
[----:B-1----:R-:W-:-:S02]  /*23830*/  ISETP.NE.AND P3, PT, R74, 0x1, PT ;  /* 0x000000014a00780c */ /* 0x002fc40003f65270 */
[----:B------:R-:W-:Y:S01]  /*23840*/  SEL R4, RZ, 0xffffffff, P1 ;  /* 0xffffffffff047807 */ /* 0x000fe20000800000 */
[----:B------:R0:W5:Y:S01]  /*23850*/  LD.E.128 R32, desc[UR36][R170.64] ;  /* 0x00000024aa207980 */ /* 0x000162000c101d00 */
[----:B------:R-:W-:Y:S02]  /*23860*/  ISETP.GE.AND P0, PT, R155, UR10, PT ;  /* 0x0000000a9b007c0c */ /* 0x000fe4000bf06270 */
[----:B------:R-:W-:Y:S01]  /*23870*/  ISETP.GE.AND P2, PT, R156, UR10, PT ;  /* 0x0000000a9c007c0c */ /* 0x000fe2000bf46270 */
[----:B------:R-:W-:Y:S01]  /*23880*/  IMAD R72, R5, 0x40, R0 ;  /* 0x0000004005487824 */ /* 0x000fe200078e0200 */
[----:B------:R-:W-:Y:S01]  /*23890*/  UIMAD UR5, UR12, UR8, URZ ;  /* 0x000000080c0572a4 */ /* 0x000fe2000f8e023f */
[----:B------:R0:W5:Y:S04]  /*238a0*/  LD.E.128 R36, desc[UR36][R168.64] ;  /* 0x00000024a8247980 */ /* 0x000168000c101d00 */
[----:B------:R-:W1:Y:S01]  /*238b0*/  @P3 LDC R21, c[0x0][0xcec] ;  /* 0x00033b00ff153b82 */ /* 0x000e620000000800 */
[----:B------:R-:W-:Y:S01]  /*238c0*/  UIMAD.WIDE.U32 UR6, UR60, UR8, URZ ;  /* 0x000000083c0672a5 */ /* 0x000fe2000f8e003f */
[----:B------:R0:W5:Y:S04]  /*238d0*/  LD.E.128 R40, desc[UR36][R166.64] ;  /* 0x00000024a6287980 */ /* 0x000168000c101d00 */
[----:B------:R0:W5:Y:S02]  /*238e0*/  LD.E.128 R44, desc[UR36][R164.64] ;  /* 0x00000024a42c7980 */ /* 0x000164000c101d00 */
[----:B------:R-:W2:Y:S01]  /*238f0*/  @P3 LDC R73, c[0x0][0xcf0] ;  /* 0x00033c00ff493b82 */ /* 0x000ea20000000800 */
[----:B------:R-:W-:Y:S01]  /*23900*/  ISETP.GE.AND P1, PT, R153, UR10, PT ;  /* 0x0000000a99007c0c */ /* 0x000fe2000bf26270 */
[----:B------:R-:W-:Y:S01]  /*23910*/  IMAD.SHL.U32 R6, R4, 0x2, RZ ;  /* 0x0000000204067824 */ /* 0x000fe200078e00ff */
[----:B------:R-:W-:Y:S01]  /*23920*/  SEL R4, RZ, 0xffffffff, P0 ;  /* 0xffffffffff047807 */ /* 0x000fe20000000000 */
[----:B------:R0:W5:Y:S01]  /*23930*/  LD.E.128 R48, desc[UR36][R162.64] ;  /* 0x00000024a2307980 */ /* 0x000162000c101d00 */
[----:B------:R-:W-:-:S02]  /*23940*/  SEL R0, RZ, 0xffffffff, P1 ;  /* 0xffffffffff007807 */ /* 0x000fc40000800000 */
[----:B------:R-:W-:Y:S01]  /*23950*/  SEL R3, RZ, 0x1, P2 ;  /* 0x00000001ff037807 */ /* 0x000fe20001000000 */
[----:B------:R-:W-:Y:S01]  /*23960*/  UIMAD UR5, UR60, UR9, UR5 ;  /* 0x000000093c0572a4 */ /* 0x000fe2000f8e0205 */
[----:B------:R-:W-:Y:S01]  /*23970*/  IMAD.SHL.U32 R4, R4, 0x4, RZ ;  /* 0x0000000404047824 */ /* 0x000fe200078e00ff */
[----:B------:R-:W-:Y:S01]  /*23980*/  ISETP.GE.AND P0, PT, R152, UR10, PT ;  /* 0x0000000a98007c0c */ /* 0x000fe2000bf06270 */
[----:B------:R-:W-:Y:S01]  /*23990*/  IMAD.SHL.U32 R75, R0, 0x8, RZ ;  /* 0x00000008004b7824 */ /* 0x000fe200078e00ff */
[----:B------:R-:W-:Y:S01]  /*239a0*/  LOP3.LUT R3, R6, 0x2, R3, 0xe2, !PT ;  /* 0x0000000206037812 */ /* 0x000fe200078ee203 */
[----:B------:R-:W-:Y:S01]  /*239b0*/  ULDC.64 UR8, c[0x0][0xbf0] ;  /* 0x0002fc0000087ab9 */ /* 0x000fe20000000a00 */
[----:B------:R-:W-:Y:S01]  /*239c0*/  UIADD3 UR7, UR7, UR5, URZ ;  /* 0x0000000507077290 */ /* 0x000fe2000fffe03f */
[----:B------:R0:W5:Y:S01]  /*239d0*/  LD.E.128 R52, desc[UR36][R160.64] ;  /* 0x00000024a0347980 */ /* 0x000162000c101d00 */
[----:B-1----:R-:W-:Y:S01]  /*239e0*/  @P3 IMAD.HI.U32 R0, R72, R21, RZ ;  /* 0x0000001548003227 */ /* 0x002fe200078e00ff */
[----:B------:R-:W-:Y:S01]  /*239f0*/  UIMAD UR5, UR13, UR8, URZ ;  /* 0x000000080d0572a4 */ /* 0x000fe2000f8e023f */
[----:B------:R-:W-:Y:S01]  /*23a00*/  SEL R5, RZ, 0xffffffff, P0 ;  /* 0xffffffffff057807 */ /* 0x000fe20000000000 */
[----:B------:R0:W5:Y:S01]  /*23a10*/  LD.E.128 R56, desc[UR36][R150.64] ;  /* 0x0000002496387980 */ /* 0x000162000c101d00 */
[----:B------:R-:W-:Y:S01]  /*23a20*/  LOP3.LUT R4, R4, 0x4, R3, 0xe2, !PT ;  /* 0x0000000404047812 */ /* 0x000fe200078ee203 */
[----:B------:R-:W-:Y:S01]  /*23a30*/  IMAD.MOV.U32 R3, RZ, RZ, R72 ;  /* 0x000000ffff037224 */ /* 0x000fe200078e0048 */
[----:B------:R-:W-:Y:S01]  /*23a40*/  UIMAD UR5, UR58, UR9, UR5 ;  /* 0x000000093a0572a4 */ /* 0x000fe2000f8e0205 */
[----:B------:R0:W5:Y:S01]  /*23a50*/  LD.E.128 R60, desc[UR36][R148.64] ;  /* 0x00000024943c7980 */ /* 0x000162000c101d00 */
[----:B--2---:R-:W-:Y:S01]  /*23a60*/  @P3 SHF.R.U32.HI R3, RZ, R73, R0 ;  /* 0x00000049ff033219 */ /* 0x004fe20000011600 */
[----:B------:R-:W-:Y:S01]  /*23a70*/  UIMAD.WIDE.U32 UR6, UR58, UR8, UR6 ;  /* 0x000000083a0672a5 */ /* 0x000fe2000f8e0006 */
[----:B------:R-:W-:Y:S01]  /*23a80*/  IMAD.SHL.U32 R5, R5, 0x10, RZ ;  /* 0x0000001005057824 */ /* 0x000fe200078e00ff */
[----:B------:R-:W-:Y:S01]  /*23a90*/  LOP3.LUT R4, R75, 0x8, R4, 0xe2, !PT ;  /* 0x000000084b047812 */ /* 0x000fe200078ee204 */
[----:B------:R0:W5:Y:S01]  /*23aa0*/  LD.E.128 R64, desc[UR36][R142.64] ;  /* 0x000000248e407980 */ /* 0x000162000c101d00 */
[----:B------:R-:W-:Y:S01]  /*23ab0*/  ISETP.GE.AND P0, PT, R19, UR10, PT ;  /* 0x0000000a13007c0c */ /* 0x000fe2000bf06270 */
[----:B------:R-:W-:Y:S01]  /*23ac0*/  UIADD3 UR5, UR7, UR5, URZ ;  /* 0x0000000507057290 */ /* 0x000fe2000fffe03f */
[--C-:B------:R-:W-:Y:S01]  /*23ad0*/  IMAD.MOV R21, RZ, RZ, -R3.reuse ;  /* 0x000000ffff157224 */ /* 0x100fe200078e0a03 */
[----:B------:R-:W-:Y:S01]  /*23ae0*/  SHF.R.S32.HI R20, RZ, 0x1f, R3 ;  /* 0x0000001fff147819 */ /* 0x000fe20000011403 */
[----:B------:R0:W5:Y:S01]  /*23af0*/  LD.E.128 R68, desc[UR36][R140.64] ;  /* 0x000000248c447980 */ /* 0x000162000c101d00 */
[----:B------:R-:W-:Y:S01]  /*23b00*/  LOP3.LUT R0, R5, 0x10, R4, 0xe2, !PT ;  /* 0x0000001005007812 */ /* 0x000fe200078ee204 */
[----:B------:R-:W-:Y:S01]  /*23b10*/  IMAD.U32 R4, RZ, RZ, UR6 ;  /* 0x00000006ff047e24 */ /* 0x000fe2000f8e00ff */
[----:B------:R-:W-:Y:S01]  /*23b20*/  SEL R6, RZ, 0xffffffff, P0 ;  /* 0xffffffffff067807 */ /* 0x000fe20000000000 */
[----:B------:R-:W-:Y:S01]  /*23b30*/  IMAD.U32 R5, RZ, RZ, UR7 ;  /* 0x00000007ff057e24 */ /* 0x000fe2000f8e00ff */
[----:B------:R-:W-:Y:S01]  /*23b40*/  ULDC.64 UR6, c[0x0][0xbe0] ;  /* 0x0002f80000067ab9 */ /* 0x000fe20000000a00 */
[----:B------:R-:W-:Y:S01]  /*23b50*/  IMAD R21, R74, R21, R72 ;  /* 0x000000154a157224 */ /* 0x000fe200078e0248 */
[----:B------:R-:W5:Y:S01]  /*23b60*/  LD.E.128 R128, desc[UR36][R130.64] ;  /* 0x0000002482807980 */ /* 0x000f62000c101d00 */
[----:B------:R-:W-:Y:S01]  /*23b70*/  IMAD.U32 R5, RZ, RZ, UR5 ;  /* 0x00000005ff057e24 */ /* 0x000fe2000f8e00ff */
[----:B------:R-:W-:Y:S01]  /*23b80*/  ISETP.GE.AND P0, PT, R158, UR10, PT ;  /* 0x0000000a9e007c0c */ /* 0x000fe2000bf06270 */
[----:B------:R-:W-:Y:S01]  /*23b90*/  IMAD R20, R20, UR6, RZ ;  /* 0x0000000614147c24 */ /* 0x000fe2000f8e02ff */
[----:B------:R-:W-:Y:S01]  /*23ba0*/  @!PT LDS RZ, [RZ] ;  /* 0x00000000fffff984 */ /* 0x000fe20000000800 */
[----:B------:R-:W-:Y:S01]  /*23bb0*/  @!PT LDS RZ, [RZ] ;  /* 0x00000000fffff984 */ /* 0x000fe20000000800 */
[----:B------:R-:W-:Y:S01]  /*23bc0*/  @!PT LDS RZ, [RZ] ;  /* 0x00000000fffff984 */ /* 0x000fe20000000800 */
[----:B------:R-:W-:Y:S01]  /*23bd0*/  @!PT LDS RZ, [RZ] ;  /* 0x00000000fffff984 */ /* 0x000fe20000000800 */
[----:B------:R1:W-:Y:S06]  /*23be0*/  MEMBAR.ALL.CTA ;  /* 0x0000000000007992 */ /* 0x0003ec0000008000 */
[----:B-1----:R-:W1:Y:S01]  /*23bf0*/  FENCE.VIEW.ASYNC.S ;  /* 0x00000000000073c6 */ /* 0x002e620000000000 */
[----:B------:R-:W-:Y:S01]  /*23c00*/  IMAD.SHL.U32 R75, R6, 0x20, RZ ;  /* 0x00000020064b7824 */ /* 0x000fe200078e00ff */
[----:B------:R-:W-:Y:S01]  /*23c10*/  SHF.R.S32.HI R6, RZ, 0x1f, R21 ;  /* 0x0000001fff067819 */ /* 0x000fe20000011415 */
[C---:B------:R-:W-:Y:S01]  /*23c20*/  IMAD R73, R3.reuse, UR7, R20 ;  /* 0x0000000703497c24 */ /* 0x040fe2000f8e0214 */
[----:B------:R-:W-:Y:S01]  /*23c30*/  ULDC UR8, c[0x0][0xb88] ;  /* 0x0002e20000087ab9 */ /* 0x000fe20000000800 */
[----:B------:R-:W-:Y:S01]  /*23c40*/  IMAD.WIDE.U32 R4, R3, UR6, R4 ;  /* 0x0000000603047c25 */ /* 0x000fe2000f8e0004 */
[----:B------:R-:W-:Y:S01]  /*23c50*/  ULDC.64 UR6, c[0x0][0xbd8] ;  /* 0x0002f60000067ab9 */ /* 0x000fe20000000a00 */
[----:B------:R-:W-:Y:S01]  /*23c60*/  LOP3.LUT R0, R75, 0x20, R0, 0xe2, !PT ;  /* 0x000000204b007812 */ /* 0x000fe200078ee200 */
[----:B------:R-:W-:Y:S01]  /*23c70*/  UIADD3 UR5, UR44, 0x38820, URZ ;  /* 0x000388202c057890 */ /* 0x000fe2000fffe03f */
[----:B------:R-:W-:Y:S01]  /*23c80*/  IMAD.U32 R20, RZ, RZ, UR59 ;  /* 0x0000003bff147e24 */ /* 0x000fe2000f8e00ff */
[----:B------:R-:W-:Y:S01]  /*23c90*/  SEL R3, RZ, 0x40, P0 ;  /* 0x00000040ff037807 */ /* 0x000fe20000000000 */
[----:B------:R-:W-:Y:S01]  /*23ca0*/  IMAD.IADD R5, R5, 0x1, R73 ;  /* 0x0000000105057824 */ /* 0x000fe200078e0249 */
[----:B------:R-:W-:Y:S01]  /*23cb0*/  ISETP.GE.AND P0, PT, R157, UR10, PT ;  /* 0x0000000a9d007c0c */ /* 0x000fe2000bf06270 */
[----:B------:R-:W-:Y:S01]  /*23cc0*/  IMAD R6, R6, UR6, RZ ;  /* 0x0000000606067c24 */ /* 0x000fe2000f8e02ff */
[----:B------:R-:W-:Y:S01]  /*23cd0*/  LOP3.LUT R0, R0, R3, RZ, 0xfc, !PT ;  /* 0x0000000300007212 */ /* 0x000fe200078efcff */
[----:B------:R-:W-:Y:S01]  /*23ce0*/  IMAD R79, R20, 0x40, R159 ;  /* 0x00000040144f7824 */ /* 0x000fe200078e029f */
[----:B------:R-:W-:Y:S01]  /*23cf0*/  SEL R3, RZ, 0x80, P0 ;  /* 0x00000080ff037807 */ /* 0x000fe20000000000 */
[----:B------:R-:W-:Y:S01]  /*23d00*/  IMAD R80, R74, UR8, RZ ;  /* 0x000000084a507c24 */ /* 0x000fe2000f8e02ff */
[----:B------:R-:W-:Y:S01]  /*23d10*/  UPRMT UR5, URZ, 0x654, UR5 ;  /* 0x000006543f057896 */ /* 0x000fe20008000005 */
[C---:B------:R-:W-:Y:S01]  /*23d20*/  IMAD R73, R21.reuse, UR7, R6 ;  /* 0x0000000715497c24 */ /* 0x040fe2000f8e0206 */
[----:B------:R-:W-:Y:S01]  /*23d30*/  BSSY B1, `(.L_x_2032) ;  /* 0x000002b000017945 */ /* 0x000fe20003800000 */
[----:B------:R-:W-:Y:S01]  /*23d40*/  IMAD.WIDE.U32 R4, R21, UR6, R4 ;  /* 0x0000000615047c25 */ /* 0x000fe2000f8e0004 */
[----:B------:R-:W-:Y:S01]  /*23d50*/  ISETP.GE.AND P0, PT, R79, R80, PT ;  /* 0x000000504f00720c */ /* 0x000fe20003f06270 */
[----:B------:R-:W-:Y:S01]  /*23d60*/  ULDC.64 UR6, c[0x0][0xb80] ;  /* 0x0002e00000067ab9 */ /* 0x000fe20000000a00 */
[----:B------:R-:W-:Y:S01]  /*23d70*/  LOP3.LUT R3, R0, R3, RZ, 0xfc, !PT ;  /* 0x0000000300037212 */ /* 0x000fe200078efcff */
[----:B------:R-:W-:Y:S01]  /*23d80*/  IMAD.IADD R5, R5, 0x1, R73 ;  /* 0x0000000105057824 */ /* 0x000fe200078e0249 */
[C---:B------:R-:W-:Y:S01]  /*23d90*/  LEA R6, P1, R4.reuse, UR6, 0x1 ;  /* 0x0000000604067c11 */ /* 0x040fe2000f8208ff */
[----:B-1----:R-:W-:Y:S03]  /*23da0*/  SYNCS.ARRIVE.TRANS64.RED.A1T0 RZ, [UR5], RZ ;  /* 0x000000ffffff79a7 */ /* 0x002fe60008100405 */
        /* <DEDUP_REMOVED lines=27> */
[----:B--2---:R-:W-:Y:S02]  /*23f60*/  @P4 LEA R12, P5, R157, R20, 0x1 ;  /* 0x000000149d0c4211 */ /* 0x004fe400078a08ff */
[-C--:B------:R-:W-:Y:S01]  /*23f70*/  @!P1 LEA.HI.X R9, R19, R21.reuse, R186, 0x1, P6 ;  /* 0x0000001513099211 */ /* 0x080fe200030f0cba */
[----:B------:R3:W-:Y:S01]  /*23f80*/  @!P2 ST.E.128 desc[UR36][R4.64], R44 ;  /* 0x0000002c0400a985 */ /* 0x0007e2000c101d24 */
[----:B------:R-:W-:-:S02]  /*23f90*/  @P0 LEA.HI.X R11, R158, R21, R185, 0x1, P3 ;  /* 0x000000159e0b0211 */ /* 0x000fc400018f0cb9 */
[----:B------:R-:W-:Y:S01]  /*23fa0*/  @P4 LEA.HI.X R13, R157, R21, R176, 0x1, P5 ;  /* 0x000000159d0d4211 */ /* 0x000fe200028f0cb0 */
[----:B------:R3:W-:Y:S04]  /*23fb0*/  @!P1 ST.E.128 desc[UR36][R8.64], R52 ;  /* 0x0000003408009985 */ /* 0x0007e8000c101d24 */
[----:B------:R3:W-:Y:S04]  /*23fc0*/  @P0 ST.E.128 desc[UR36][R10.64], R60 ;  /* 0x0000003c0a000985 */ /* 0x0007e8000c101d24 */
[----:B------:R3:W-:Y:S02]  /*23fd0*/  @P4 ST.E.128 desc[UR36][R12.64], R68 ;  /* 0x000000440c004985 */ /* 0x0007e4000c101d24 */
.L_x_2033:
[----:B------:R-:W-:Y:S05]  /*23fe0*/  BSYNC B1 ;  /* 0x0000000000017941 */ /* 0x000fea0003800000 */
.L_x_2032:
        /* <DEDUP_REMOVED lines=11> */
[CC--:B------:R-:W-:Y:S02]  /*240a0*/  @!P5 LEA R10, P4, R154.reuse, R8.reuse, 0x1 ;  /* 0x000000089a0ad211 */ /* 0x0c0fe400078808ff */
        /* <DEDUP_REMOVED lines=9> */
[-C--:B------:R-:W-:Y:S02]  /*24140*/  @!P2 LEA.HI.X R15, R153, R9.reuse, R188, 0x1, P5 ;  /* 0x00000009990fa211 */ /* 0x080fe400028f0cbc */
[CC--:B-1----:R-:W-:Y:S02]  /*24150*/  @!P0 LEA R20, P3, R19.reuse, R8.reuse, 0x1 ;  /* 0x0000000813148211 */ /* 0x0c2fe400078608ff */
[-C--:B0-----:R-:W-:Y:S01]  /*24160*/  @!P1 LEA R4, P6, R152, R8.reuse, 0x1 ;  /* 0x0000000898049211 */ /* 0x081fe200078c08ff */
[----:B------:R4:W-:Y:S01]  /*24170*/  @!P2 ST.E.128 desc[UR36][R14.64], R40 ;  /* 0x000000280e00a985 */ /* 0x0009e2000c101d24 */
[----:B------:R-:W-:Y:S02]  /*24180*/  @P4 LEA R28, P5, R158, R8, 0x1 ;  /* 0x000000089e1c4211 */ /* 0x000fe400078a08ff */
[-C--:B------:R-:W-:Y:S02]  /*24190*/  @!P1 LEA.HI.X R5, R152, R9.reuse, R187, 0x1, P6 ;  /* 0x0000000998059211 */ /* 0x080fe400030f0cbb */
[----:B--2---:R-:W-:-:S02]  /*241a0*/  @!P0 LEA.HI.X R21, R19, R9, R186, 0x1, P3 ;  /* 0x0000000913158211 */ /* 0x004fc400018f0cba */
        /* <DEDUP_REMOVED lines=10> */
.L_x_2030:
[----:B------:R-:W0:Y:S01]  /*24250*/  LDC R12, c[0x0][0xce8] ;  /* 0x00033a00ff0c7b82 */ /* 0x000e220000000800 */
[----:B------:R-:W-:Y:S01]  /*24260*/  ISETP.GE.AND P2, PT, R191, 0x40, PT ;  /* 0x00000040bf00780c */ /* 0x000fe20003f46270 */
[----:B------:R-:W-:Y:S01]  /*24270*/  ULDC UR12, c[0x0][0xbc8] ;  /* 0x0002f200000c7ab9 */ /* 0x000fe20000000800 */
[----:B------:R-:W-:Y:S01]  /*24280*/  IMAD R0, R198, 0x20, R159 ;  /* 0x00000020c6007824 */ /* 0x000fe200078e029f */
[----:B------:R-:W-:Y:S01]  /*24290*/  ISETP.GE.AND P4, PT, R156, UR12, PT ;  /* 0x0000000c9c007c0c */ /* 0x000fe2000bf86270 */
[----:B------:R-:W-:Y:S01]  /*242a0*/  IMAD.U32 R3, RZ, RZ, UR59 ;  /* 0x0000003bff037e24 */ /* 0x000fe2000f8e00ff */
[----:B------:R-:W-:Y:S01]  /*242b0*/  ISETP.GE.AND P3, PT, R154, UR12, PT ;  /* 0x0000000c9a007c0c */ /* 0x000fe2000bf66270 */
[----:B------:R-:W-:Y:S01]  /*242c0*/  USHF.R.S32.HI UR8, URZ, 0x1f, UR60 ;  /* 0x0000001f3f087899 */ /* 0x000fe2000801143c */
[----:B------:R-:W-:Y:S01]  /*242d0*/  BSSY B1, `(.L_x_2035) ;  /* 0x0000033000017945 */ /* 0x000fe20003800000 */
[----:B------:R-:W-:Y:S01]  /*242e0*/  USHF.R.S32.HI UR9, URZ, 0x1f, UR58 ;  /* 0x0000001f3f097899 */ /* 0x000fe2000801143a */
[----:B------:R-:W-:Y:S01]  /*242f0*/  ISETP.GE.AND P1, PT, R155, UR12, PT ;  /* 0x0000000c9b007c0c */ /* 0x000fe2000bf26270 */
[----:B------:R-:W-:Y:S01]  /*24300*/  IMAD R10, R3, 0x40, R0 ;  /* 0x00000040030a7824 */ /* 0x000fe200078e0200 */
[----:B------:R-:W-:-:S02]  /*24310*/  SEL R14, RZ, 0x1, P4 ;  /* 0x00000001ff0e7807 */ /* 0x000fc40002000000 */
[----:B------:R-:W-:Y:S02]  /*24320*/  SEL R15, RZ, 0xffffffff, P3 ;  /* 0xffffffffff0f7807 */ /* 0x000fe40001800000 */
[----:B0-----:R-:W-:-:S13]  /*24330*/  ISETP.NE.AND P0, PT, R12, 0x1, PT ;  /* 0x000000010c00780c */ /* 0x001fda0003f05270 */
[----:B------:R-:W0:Y:S08]  /*24340*/  @P0 LDC R11, c[0x0][0xcec] ;  /* 0x00033b00ff0b0b82 */ /* 0x000e300000000800 */
[----:B------:R-:W1:Y:S01]  /*24350*/  @P0 LDC R13, c[0x0][0xcf0] ;  /* 0x00033c00ff0d0b82 */ /* 0x000e620000000800 */
[----:B------:R-:W-:Y:S05]  /*24360*/  @P2 BRA `(.L_x_2036) ;  /* 0x0000000000a42947 */ /* 0x000fea0003800000 */
[----:B------:R-:W2:Y:S01]  /*24370*/  S2R R4, SR_TID.X ;  /* 0x0000000000047919 */ /* 0x000ea20000002100 */
[----:B------:R-:W3:Y:S01]  /*24380*/  LDC R5, c[0x0][0xce8] ;  /* 0x00033a00ff057b82 */ /* 0x000ee20000000800 */
[----:B------:R-:W-:Y:S01]  /*24390*/  IMAD.U32 R0, RZ, RZ, UR59 ;  /* 0x0000003bff007e24 */ /* 0x000fe2000f8e00ff */
[----:B------:R-:W-:Y:S02]  /*243a0*/  ULDC UR5, c[0x0][0xb88] ;  /* 0x0002e20000057ab9 */ /* 0x000fe40000000800 */
[----:B---3--:R-:W-:Y:S02]  /*243b0*/  IMAD R3, R5, UR5, RZ ;  /* 0x0000000505037c24 */ /* 0x008fe4000f8e02ff */
[----:B--2---:R-:W-:-:S04]  /*243c0*/  IMAD R0, R0, 0x40, R4 ;  /* 0x0000004000007824 */ /* 0x004fc800078e0204 */
[----:B------:R-:W-:-:S05]  /*243d0*/  VIADD R6, R0, 0xffffff80 ;  /* 0xffffff8000067836 */ /* 0x000fca0000000000 */
        /* <DEDUP_REMOVED lines=34> */
.L_x_2036:
[----:B------:R-:W-:Y:S05]  /*24600*/  BSYNC B1 ;  /* 0x0000000000017941 */ /* 0x000fea0003800000 */
.L_x_2035:
[----:B------:R-:W-:Y:S01]  /*24610*/  SEL R0, RZ, 0xffffffff, P1 ;  /* 0xffffffffff007807 */ /* 0x000fe20000800000 */
[----:B------:R-:W-:Y:S01]  /*24620*/  ULDC.64 UR10, c[0x0][0xbe8] ;  /* 0x0002fa00000a7ab9 */ /* 0x000fe20000000a00 */
[----:B------:R-:W-:Y:S01]  /*24630*/  IMAD.SHL.U32 R15, R15, 0x2, RZ ;  /* 0x000000020f0f7824 */ /* 0x000fe200078e00ff */
[----:B------:R-:W-:Y:S01]  /*24640*/  UIMAD UR5, UR8, UR10, URZ ;  /* 0x0000000a080572a4 */ /* 0x000fe2000f8e023f */
[----:B------:R-:W-:Y:S01]  /*24650*/  ISETP.GE.AND P1, PT, R153, UR12, PT ;  /* 0x0000000c99007c0c */ /* 0x000fe2000bf26270 */
[----:B------:R-:W-:Y:S01]  /*24660*/  IMAD.SHL.U32 R5, R0, 0x4, RZ ;  /* 0x0000000400057824 */ /* 0x000fe200078e00ff */
[----:B------:R-:W-:Y:S01]  /*24670*/  UIMAD.WIDE.U32 UR6, UR60, UR10, URZ ;  /* 0x0000000a3c0672a5 */ /* 0x000fe2000f8e003f */
[----:B0-----:R-:W-:Y:S01]  /*24680*/  @P0 IMAD.HI.U32 R0, R10, R11, RZ ;  /* 0x0000000b0a000227 */ /* 0x001fe200078e00ff */
[----:B------:R-:W-:Y:S01]  /*24690*/  UIMAD UR5, UR60, UR11, UR5 ;  /* 0x0000000b3c0572a4 */ /* 0x000fe2000f8e0205 */
[----:B------:R-:W-:Y:S01]  /*246a0*/  LOP3.LUT R14, R15, 0x2, R14, 0xe2, !PT ;  /* 0x000000020f0e7812 */ /* 0x000fe200078ee20e */
[----:B------:R-:W-:Y:S01]  /*246b0*/  BSSY B1, `(.L_x_2037) ;  /* 0x0000056000017945 */ /* 0x000fe20003800000 */
[----:B--2---:R-:W-:Y:S01]  /*246c0*/  IMAD.MOV.U32 R3, RZ, RZ, R10 ;  /* 0x000000ffff037224 */ /* 0x004fe200078e000a */
[----:B-1----:R-:W-:Y:S01]  /*246d0*/  @P0 SHF.R.U32.HI R3, RZ, R13, R0 ;  /* 0x0000000dff030219 */ /* 0x002fe20000011600 */
[----:B------:R-:W-:Y:S01]  /*246e0*/  ULDC.64 UR10, c[0x0][0xbf0] ;  /* 0x0002fc00000a7ab9 */ /* 0x000fe20000000a00 */
[----:B------:R-:W-:Y:S01]  /*246f0*/  SEL R0, RZ, 0xffffffff, P1 ;  /* 0xffffffffff007807 */ /* 0x000fe20000800000 */
[----:B------:R-:W-:Y:S01]  /*24700*/  UIADD3 UR7, UR7, UR5, URZ ;  /* 0x0000000507077290 */ /* 0x000fe2000fffe03f */
[----:B------:R-:W-:Y:S01]  /*24710*/  LOP3.LUT R14, R5, 0x4, R14, 0xe2, !PT ;  /* 0x00000004050e7812 */ /* 0x000fe200078ee20e */
[----:B------:R-:W-:Y:S01]  /*24720*/  UIMAD UR5, UR9, UR10, URZ ;  /* 0x0000000a090572a4 */ /* 0x000fe2000f8e023f */
[----:B------:R-:W-:Y:S01]  /*24730*/  ISETP.GE.AND P1, PT, R152, UR12, PT ;  /* 0x0000000c98007c0c */ /* 0x000fe2000bf26270 */
[----:B------:R-:W-:Y:S01]  /*24740*/  UIMAD.WIDE.U32 UR6, UR58, UR10, UR6 ;  /* 0x0000000a3a0672a5 */ /* 0x000fe2000f8e0006 */
[----:B------:R-:W-:Y:S01]  /*24750*/  IMAD.SHL.U32 R5, R0, 0x8, RZ ;  /* 0x0000000800057824 */ /* 0x000fe200078e00ff */
[----:B------:R-:W-:Y:S01]  /*24760*/  UIMAD UR5, UR58, UR11, UR5 ;  /* 0x0000000b3a0572a4 */ /* 0x000fe2000f8e0205 */
[--C-:B------:R-:W-:Y:S01]  /*24770*/  SHF.R.S32.HI R0, RZ, 0x1f, R3.reuse ;  /* 0x0000001fff007819 */ /* 0x100fe20000011403 */
[----:B------:R-:W-:Y:S01]  /*24780*/  IMAD.MOV R9, RZ, RZ, -R3 ;  /* 0x000000ffff097224 */ /* 0x000fe200078e0a03 */
[----:B------:R-:W-:Y:S01]  /*24790*/  ISETP.GE.AND P0, PT, R19, UR12, PT ;  /* 0x0000000c13007c0c */ /* 0x000fe2000bf06270 */
[----:B------:R-:W-:Y:S01]  /*247a0*/  UIADD3 UR5, UR7, UR5, URZ ;  /* 0x0000000507057290 */ /* 0x000fe2000fffe03f */
[----:B------:R-:W-:Y:S01]  /*247b0*/  LOP3.LUT R14, R5, 0x8, R14, 0xe2, !PT ;  /* 0x00000008050e7812 */ /* 0x000fe200078ee20e */
[----:B------:R-:W-:Y:S01]  /*247c0*/  IMAD.U32 R4, RZ, RZ, UR6 ;  /* 0x00000006ff047e24 */ /* 0x000fe2000f8e00ff */
[----:B------:R-:W-:Y:S01]  /*247d0*/  SEL R6, RZ, 0xffffffff, P1 ;  /* 0xffffffffff067807 */ /* 0x000fe20000800000 */
[----:B------:R-:W-:Y:S01]  /*247e0*/  IMAD.U32 R5, RZ, RZ, UR7 ;  /* 0x00000007ff057e24 */ /* 0x000fe2000f8e00ff */
[----:B------:R-:W-:Y:S01]  /*247f0*/  ULDC.64 UR6, c[0x0][0xbe0] ;  /* 0x0002f80000067ab9 */ /* 0x000fe20000000a00 */
[----:B------:R-:W-:Y:S01]  /*24800*/  IMAD R9, R12, R9, R10 ;  /* 0x000000090c097224 */ /* 0x000fe200078e020a */
[----:B------:R-:W-:Y:S01]  /*24810*/  SEL R8, RZ, 0xffffffff, P0 ;  /* 0xffffffffff087807 */ /* 0x000fe20000000000 */
[----:B------:R-:W-:Y:S01]  /*24820*/  IMAD R0, R0, UR6, RZ ;  /* 0x0000000600007c24 */ /* 0x000fe2000f8e02ff */
[----:B------:R-:W-:Y:S01]  /*24830*/  ISETP.GE.AND P0, PT, R158, UR12, PT ;  /* 0x0000000c9e007c0c */ /* 0x000fe2000bf06270 */
[----:B------:R-:W-:Y:S01]  /*24840*/  IMAD.U32 R5, RZ, RZ, UR5 ;  /* 0x00000005ff057e24 */ /* 0x000fe2000f8e00ff */
[----:B------:R-:W-:Y:S01]  /*24850*/  ULDC UR5, c[0x0][0xb88] ;  /* 0x0002e20000057ab9 */ /* 0x000fe20000000800 */
[----:B------:R-:W-:Y:S01]  /*24860*/  IMAD.SHL.U32 R13, R6, 0x10, RZ ;  /* 0x00000010060d7824 */ /* 0x000fe200078e00ff */
[----:B------:R-:W-:Y:S01]  /*24870*/  ISETP.GE.AND P2, PT, R157, UR12, PT ;  /* 0x0000000c9d007c0c */ /* 0x000fe2000bf46270 */
[C---:B------:R-:W-:Y:S01]  /*24880*/  IMAD R11, R3.reuse, UR7, R0 ;  /* 0x00000007030b7c24 */ /* 0x040fe2000f8e0200 */
[----:B------:R-:W-:Y:S01]  /*24890*/  SHF.R.S32.HI R0, RZ, 0x1f, R9 ;  /* 0x0000001fff007819 */ /* 0x000fe20000011409 */
[----:B------:R-:W-:Y:S01]  /*248a0*/  IMAD.WIDE.U32 R4, R3, UR6, R4 ;  /* 0x0000000603047c25 */ /* 0x000fe2000f8e0004 */
[----:B------:R-:W-:Y:S01]  /*248b0*/  ULDC.64 UR6, c[0x0][0xbd8] ;  /* 0x0002f60000067ab9 */ /* 0x000fe20000000a00 */
[----:B------:R-:W-:-:S02]  /*248c0*/  LOP3.LUT R14, R13, 0x10, R14, 0xe2, !PT ;  /* 0x000000100d0e7812 */ /* 0x000fc400078ee20e */
[----:B------:R-:W-:Y:S02]  /*248d0*/  IMAD.SHL.U32 R3, R8, 0x20, RZ ;  /* 0x0000002008037824 */ /* 0x000fe400078e00ff */
[----:B------:R-:W-:Y:S02]  /*248e0*/  IMAD R0, R0, UR6, RZ ;  /* 0x0000000600007c24 */ /* 0x000fe4000f8e02ff */
[----:B------:R-:W-:Y:S01]  /*248f0*/  IMAD.IADD R5, R5, 0x1, R11 ;  /* 0x0000000105057824 */ /* 0x000fe200078e020b */
[----:B------:R-:W-:Y:S01]  /*24900*/  LOP3.LUT R14, R3, 0x20, R14, 0xe2, !PT ;  /* 0x00000020030e7812 */ /* 0x000fe200078ee20e */
[----:B------:R-:W-:Y:S02]  /*24910*/  IMAD R3, R9, UR7, R0 ;  /* 0x0000000709037c24 */ /* 0x000fe4000f8e0200 */
[----:B------:R-:W-:Y:S02]  /*24920*/  IMAD.U32 R0, RZ, RZ, UR59 ;  /* 0x0000003bff007e24 */ /* 0x000fe4000f8e00ff */
[----:B------:R-:W-:-:S02]  /*24930*/  IMAD R27, R12, UR5, RZ ;  /* 0x000000050c1b7c24 */ /* 0x000fc4000f8e02ff */
[----:B------:R-:W-:Y:S02]  /*24940*/  IMAD R0, R0, 0x40, R159 ;  /* 0x0000004000007824 */ /* 0x000fe400078e029f */
[----:B------:R-:W-:Y:S01]  /*24950*/  IMAD.WIDE.U32 R4, R9, UR6, R4 ;  /* 0x0000000609047c25 */ /* 0x000fe2000f8e0004 */
        /* <DEDUP_REMOVED lines=43> */
.L_x_2038:
[----:B------:R-:W-:Y:S05]  /*24c10*/  BSYNC B1 ;  /* 0x0000000000017941 */ /* 0x000fea0003800000 */
.L_x_2037:
        /* <DEDUP_REMOVED lines=13> */
[C---:B------:R-:W-:Y:S01]  /*24cf0*/  @!P5 LEA R12, P0, R155.reuse, R8, 0x1 ;  /* 0x000000089b0cd211 */ /* 0x040fe200078008ff */
        /* <DEDUP_REMOVED lines=22> */
.L_x_2034:
[----:B------:R-:W-:Y:S05]  /*24e60*/  BSYNC B0 ;  /* 0x0000000000007941 */ /* 0x000fea0003800000 */
.L_x_2029:
[----:B------:R-:W-:Y:S02]  /*24e70*/  ULDC UR5, c[0x0][0xd38] ;  /* 0x00034e0000057ab9 */ /* 0x000fe40000000800 */
[----:B------:R-:W-:-:S06]  /*24e80*/  UISETP.GE.AND UP0, UPT, UR4, UR5, UPT ;  /* 0x000000050400728c */ /* 0x000fcc000bf06270 */
[----:B------:R-:W-:-:S13]  /*24e90*/  PLOP3.LUT P0, PT, PT, PT, UP0, 0x80, 0x0 ;  /* 0x000000000000781c */ /* 0x000fda0003f0f008 */
[----:B------:R-:W-:Y:S05]  /*24ea0*/  @!P0 BRA `(.L_x_2039) ;  /* 0xfffffdc000248947 */ /* 0x000fea000383ffff */
[----:B------:R-:W-:Y:S05]  /*24eb0*/  EXIT ;  /* 0x000000000000794d */ /* 0x000fea0003800000 */
.L_x_1901:
[----:B------:R-:W-:-:S08]  /*24ec0*/  NOP ;  /* 0x0000000000007918 */ /* 0x000fd00000000000 */
[----:B------:R-:W0:-:S00]  /*24ed0*/  USETMAXREG.DEALLOC.CTAPOOL 0x28 ;  /* 0x00000028000079c8 */ /* 0x000e0000080e0500 */
[----:B0-----:R-:W-:-:S06]  /*24ee0*/  LOP3.LUT R0, R0, 0x3, RZ, 0xc0, !PT ;  /* 0x0000000300007812 */ /* 0x001fcc00078ec0ff */
[----:B------:R-:W0:Y:S01]  /*24ef0*/  S2UR UR8, SR_CTAID.X ;  /* 0x00000000000879c3 */ /* 0x000e220000002500 */
[----:B------:R-:W-:Y:S01]  /*24f00*/  LOP3.LUT R16, R16, 0xffdfffff, RZ, 0xc0, !PT ;  /* 0xffdfffff10107812 */ /* 0x000fe200078ec0ff */
[----:B------:R-:W-:Y:S01]  /*24f10*/  STL [R1+0x440], RZ ;  /* 0x000440ff01007387 */ /* 0x000fe20000100800 */
[----:B------:R-:W-:Y:S02]  /*24f20*/  IMAD.MOV.U32 R18, RZ, RZ, RZ ;  /* 0x000000ffff127224 */ /* 0x000fe400078e00ff */
[----:B------:R-:W-:Y:S01]  /*24f30*/  IMAD.MOV.U32 R23, RZ, RZ, 0x1 ;  /* 0x00000001ff177424 */ /* 0x000fe200078e00ff */
[----:B------:R1:W2:Y:S02]  /*24f40*/  SHFL.IDX PT, R2, R0, RZ, 0x1f ;  /* 0x00001fff00027589 */ /* 0x0002a400000e0000 */
[----:B-1----:R-:W0:Y:S01]  /*24f50*/  LDC R0, c[0x0][0xd38] ;  /* 0x00034e00ff007b82 */ /* 0x002e220000000800 */
[----:B--2---:R-:W-:-:S13]  /*24f60*/  ISETP.NE.AND P0, PT, R2, RZ, PT ;  /* 0x000000ff0200720c */ /* 0x004fda0003f05270 */
[----:B------:R-:W-:Y:S01]  /*24f70*/  @P0 LOP3.LUT R16, R16, 0x200000, RZ, 0xfc, !PT ;  /* 0x0020000010100812 */ /* 0x000fe200078efcff */
[----:B------:R-:W-:Y:S06]  /*24f80*/  @P0 BAR.ARV 0x4, 0x180 ;  /* 0x0106000000000b1d */ /* 0x000fec0000002000 */
[----:B0-----:R-:W-:-:S13]  /*24f90*/  ISETP.LE.AND P0, PT, R0, UR8, PT ;  /* 0x0000000800007c0c */ /* 0x001fda000bf03270 */
[----:B------:R-:W-:Y:S05]  /*24fa0*/  @P0 BRA `(.L_x_2040) ;  /* 0x0000004c00200947 */ /* 0x000fea0003800000 */
[----:B------:R-:W0:Y:S01]  /*24fb0*/  S2R R13, SR_TID.X ;  /* 0x00000000000d7919 */ /* 0x000e220000002100 */
[----:B------:R-:W-:Y:S01]  /*24fc0*/  ULDC UR4, c[0x0][0x320] ;  /* 0x0000c80000047ab9 */ /* 0x000fe20000000800 */
[----:B------:R-:W-:Y:S01]  /*24fd0*/  ULDC UR5, c[0x0][0x3b8] ;  /* 0x0000ee0000057ab9 */ /* 0x000fe20000000800 */
[----:B------:R-:W-:Y:S01]  /*24fe0*/  LOP3.LUT R16, R16, 0xfffffdff, RZ, 0xc0, !PT ;  /* 0xfffffdff10107812 */ /* 0x000fe200078ec0ff */
[----:B------:R-:W1:Y:S01]  /*24ff0*/  S2UR UR6, SR_CgaCtaId ;  /* 0x00000000000679c3 */ /* 0x000e620000008800 */
[----:B------:R-:W-:Y:S01]  /*25000*/  ULDC.64 UR10, c[0x0][0x418] ;  /* 0x00010600000a7ab9 */ /* 0x000fe20000000a00 */
[----:B------:R2:W-:Y:S01]  /*25010*/  STL [R1+0x440], RZ ;  /* 0x000440ff01007387 */ /* 0x0005e20000100800 */
[----:B------:R-:W-:Y:S01]  /*25020*/  UISETP.NE.U32.AND UP0, UPT, UR10, URZ, UPT ;  /* 0x0000003f0a00728c */ /* 0x000fe2000bf05070 */
[----:B------:R-:W-:Y:S01]  /*25030*/  IMAD.U32 R36, RZ, RZ, UR8 ;  /* 0x00000008ff247e24 */ /* 0x000fe2000f8e00ff */
[----:B------:R-:W-:Y:S01]  /*25040*/  ULDC.64 UR42, c[0x0][0x2f0] ;  /* 0x0000bc00002a7ab9 */ /* 0x000fe20000000a00 */
[----:B------:R-:W-:Y:S01]  /*25050*/  ULDC UR7, c[0x0][0x2b8] ;  /* 0x0000ae0000077ab9 */ /* 0x000fe20000000800 */
[----:B------:R-:W-:Y:S01]  /*25060*/  UISETP.NE.AND.EX UP0, UPT, UR11, URZ, UPT, UP0 ;  /* 0x0000003f0b00728c */ /* 0x000fe2000bf05300 */
[----:B------:R-:W-:Y:S01]  /*25070*/  IMAD.MOV.U32 R23, RZ, RZ, 0x1 ;  /* 0x00000001ff177424 */ /* 0x000fe200078e00ff */
[----:B------:R-:W-:Y:S01]  /*25080*/  ULDC UR40, c[0x0][0x288] ;  /* 0x0000a20000287ab9 */ /* 0x000fe20000000800 */
[----:B------:R-:W-:Y:S01]  /*25090*/  ULDC UR41, c[0x0][0x448] ;  /* 0x0001120000297ab9 */ /* 0x000fe20000000800 */
[----:B------:R-:W-:Y:S01]  /*250a0*/  IMAD.MOV.U32 R18, RZ, RZ, RZ ;  /* 0x000000ffff127224 */ /* 0x000fe200078e00ff */
[----:B------:R-:W-:Y:S01]  /*250b0*/  UIMAD UR41, UR41, UR40, URZ ;  /* 0x00000028292972a4 */ /* 0x000fe2000f8e023f */
[----:B------:R-:W-:Y:S01]  /*250c0*/  ULDC UR48, c[0x0][0xc] ;  /* 0x0000030000307ab9 */ /* 0x000fe20000000800 */
[----:B------:R-:W-:Y:S01]  /*250d0*/  ULOP3.LUT UR47, UR61, 0x2, URZ, 0xfc, !UPT ;  /* 0x000000023d2f7892 */ /* 0x000fe2000f8efc3f */
[C---:B0-----:R-:W-:Y:S01]  /*250e0*/  IMAD.SHL.U32 R32, R13.reuse, 0x8, RZ ;  /* 0x000000080d207824 */ /* 0x041fe200078e00ff */
[----:B------:R-:W-:-:S04]  /*250f0*/  LOP3.LUT R12, R13, 0x7f, RZ, 0xc0, !PT ;  /* 0x0000007f0d0c7812 */ /* 0x000fc800078ec0ff */
[----:B------:R-:W-:-:S04]  /*25100*/  LOP3.LUT R11, R32, 0x38, RZ, 0xc0, !PT ;  /* 0x00000038200b7812 */ /* 0x000fc800078ec0ff */
[C---:B------:R-:W-:Y:S02]  /*25110*/  LOP3.LUT R0, R11.reuse, 0x40, RZ, 0xfc, !PT ;  /* 0x000000400b007812 */ /* 0x040fe400078efcff */
[C---:B------:R-:W-:Y:S02]  /*25120*/  ISETP.GE.AND P6, PT, R11.reuse, UR4, PT ;  /* 0x000000040b007c0c */ /* 0x040fe4000bfc6270 */
[C---:B------:R-:W-:Y:S02]  /*25130*/  ISETP.GE.AND P1, PT, R0.reuse, UR4, PT ;  /* 0x0000000400007c0c */ /* 0x040fe4000bf26270 */
[----:B------:R-:W-:Y:S02]  /*25140*/  ISETP.GE.AND P0, PT, R0, UR5, PT ;  /* 0x0000000500007c0c */ /* 0x000fe4000bf06270 */
[C---:B------:R-:W-:Y:S02]  /*25150*/  ISETP.GE.AND P5, PT, R11.reuse, UR5, PT ;  /* 0x000000050b007c0c */ /* 0x040fe4000bfa6270 */
[----:B------:R-:W-:-:S02]  /*25160*/  LOP3.LUT R2, R11, 0x180, RZ, 0xfc, !PT ;  /* 0x000001800b027812 */ /* 0x000fc400078efcff */
[C---:B------:R-:W-:Y:S02]  /*25170*/  LOP3.LUT R8, R11.reuse, 0x80, RZ, 0xfc, !PT ;  /* 0x000000800b087812 */ /* 0x040fe400078efcff */
[----:B------:R-:W-:Y:S02]  /*25180*/  LOP3.LUT R3, R11, 0x1c0, RZ, 0xfc, !PT ;  /* 0x000001c00b037812 */ /* 0x000fe400078efcff */
[----:B------:R-:W-:Y:S02]  /*25190*/  ISETP.GE.AND P2, PT, R2, UR5, PT ;  /* 0x0000000502007c0c */ /* 0x000fe4000bf46270 */
[----:B------:R-:W-:Y:S02]  /*251a0*/  @P1 LOP3.LUT R16, R16, 0x200, RZ, 0xfc, !PT ;  /* 0x0000020010101812 */ /* 0x000fe400078efcff */
[----:B------:R-:W-:Y:S02]  /*251b0*/  ISETP.GE.AND P4, PT, R8, UR4, PT ;  /* 0x0000000408007c0c */ /* 0x000fe4000bf86270 */
[----:B------:R-:W-:-:S02]  /*251c0*/  LOP3.LUT R16, R16, 0xfffbffff, RZ, 0xc0, !PT ;  /* 0xfffbffff10107812 */ /* 0x000fc400078ec0ff */
[----:B------:R-:W-:Y:S02]  /*251d0*/  ISETP.GE.AND P3, PT, R2, UR4, PT ;  /* 0x0000000402007c0c */ /* 0x000fe4000bf66270 */
[----:B------:R-:W-:Y:S02]  /*251e0*/  @P0 LOP3.LUT R16, R16, 0x40000, RZ, 0xfc, !PT ;  /* 0x0004000010100812 */ /* 0x000fe400078efcff */
[----:B------:R-:W-:Y:S02]  /*251f0*/  ISETP.GE.AND P1, PT, R3, UR4, PT ;  /* 0x0000000403007c0c */ /* 0x000fe4000bf26270 */
[----:B------:R-:W-:Y:S02]  /*25200*/  LOP3.LUT R16, R16, 0xfffffbff, RZ, 0xc0, !PT ;  /* 0xfffffbff10107812 */ /* 0x000fe400078ec0ff */
[----:B------:R-:W-:Y:S02]  /*25210*/  SEL R2, RZ, 0x40, P2 ;  /* 0x00000040ff027807 */ /* 0x000fe40001000000 */
[----:B------:R-:W-:-:S02]  /*25220*/  @P6 LOP3.LUT R16, R16, 0x400, RZ, 0xfc, !PT ;  /* 0x0000040010106812 */ /* 0x000fc400078efcff */
[----:B------:R-:W-:Y:S02]  /*25230*/  LOP3.LUT R10, R11, 0xc0, RZ, 0xfc, !PT ;  /* 0x000000c00b0a7812 */ /* 0x000fe400078efcff */
[----:B------:R-:W-:Y:S02]  /*25240*/  LOP3.LUT R16, R16, 0xfff7ffff, RZ, 0xc0, !PT ;  /* 0xfff7ffff10107812 */ /* 0x000fe400078ec0ff */
[----:B------:R-:W-:Y:S02]  /*25250*/  ISETP.GE.AND P2, PT, R0, UR4, PT ;  /* 0x0000000400007c0c */ /* 0x000fe4000bf46270 */
[----:B------:R-:W-:Y:S02]  /*25260*/  @P5 LOP3.LUT R16, R16, 0x80000, RZ, 0xfc, !PT ;  /* 0x0008000010105812 */ /* 0x000fe400078efcff */
[----:B------:R-:W-:Y:S02]  /*25270*/  SEL R7, RZ, 0x40, P3 ;  /* 0x00000040ff077807 */ /* 0x000fe40001800000 */
[----:B------:R-:W-:-:S02]  /*25280*/  SEL R33, RZ, 0x80, P1 ;  /* 0x00000080ff217807 */ /* 0x000fc40000800000 */
[----:B------:R-:W-:Y:S02]  /*25290*/  ISETP.GE.AND P3, PT, R0, UR5, PT ;  /* 0x0000000500007c0c */ /* 0x000fe4000bf66270 */
[----:B------:R-:W-:Y:S02]  /*252a0*/  ISETP.GE.AND P1, PT, R10, UR4, PT ;  /* 0x000000040a007c0c */ /* 0x000fe4000bf26270 */
[----:B------:R-:W-:Y:S02]  /*252b0*/  SEL R0, RZ, 0xffffffff, P2 ;  /* 0xffffffffff007807 */ /* 0x000fe40001000000 */
[----:B------:R-:W-:Y:S02]  /*252c0*/  LOP3.LUT R16, R16, 0xffffffdf, RZ, 0xc0, !PT ;  /* 0xffffffdf10107812 */ /* 0x000fe400078ec0ff */
[----:B------:R-:W-:Y:S01]  /*252d0*/  ISETP.GE.AND P0, PT, R3, UR5, PT ;  /* 0x0000000503007c0c */ /* 0x000fe2000bf06270 */
[----:B------:R-:W-:Y:S01]  /*252e0*/  IMAD.SHL.U32 R6, R0, 0x2, RZ ;  /* 0x0000000200067824 */ /* 0x000fe200078e00ff */
[----:B------:R-:W-:-:S02]  /*252f0*/  @P4 LOP3.LUT R16, R16, 0x20, RZ, 0xfc, !PT ;  /* 0x0000002010104812 */ /* 0x000fc400078efcff */
[----:B------:R-:W-:Y:S02]  /*25300*/  SEL R0, RZ, 0xffffff80, P0 ;  /* 0xffffff80ff007807 */ /* 0x000fe40000000000 */
[----:B------:R-:W-:Y:S02]  /*25310*/  ISETP.GE.AND P0, PT, R8, UR5, PT ;  /* 0x0000000508007c0c */ /* 0x000fe4000bf06270 */
[----:B------:R-:W-:Y:S02]  /*25320*/  LOP3.LUT R16, R16, 0xffffffef, RZ, 0xc0, !PT ;  /* 0xffffffef10107812 */ /* 0x000fe400078ec0ff */
[----:B------:R-:W-:Y:S02]  /*25330*/  SEL R5, RZ, 0xffffffff, P3 ;  /* 0xffffffffff057807 */ /* 0x000fe40001800000 */
[----:B------:R-:W-:Y:S02]  /*25340*/  @P1 LOP3.LUT R16, R16, 0x10, RZ, 0xfc, !PT ;  /* 0x0000001010101812 */ /* 0x000fe400078efcff */
[----:B------:R-:W-:Y:S01]  /*25350*/  SEL R9, RZ, 0x4, P0 ;  /* 0x00000004ff097807 */ /* 0x000fe20000000000 */
[----:B------:R-:W-:Y:S01]  /*25360*/  IMAD.SHL.U32 R5, R5, 0x2, RZ ;  /* 0x0000000205057824 */ /* 0x000fe200078e00ff */
[----:B------:R-:W-:-:S02]  /*25370*/  LOP3.LUT R16, R16, 0xfffdffff, RZ, 0xc0, !PT ;  /* 0xfffdffff10107812 */ /* 0x000fc400078ec0ff */
[----:B------:R-:W-:Y:S02]  /*25380*/  SEL R3, RZ, 0x1, P6 ;  /* 0x00000001ff037807 */ /* 0x000fe40003000000 */
[----:B------:R-:W-:Y:S02]  /*25390*/  @P0 LOP3.LUT R16, R16, 0x20000, RZ, 0xfc, !PT ;  /* 0x0002000010100812 */ /* 0x000fe400078efcff */
[----:B------:R-:W-:Y:S02]  /*253a0*/  ISETP.GE.AND P0, PT, R10, UR5, PT ;  /* 0x000000050a007c0c */ /* 0x000fe4000bf06270 */
[----:B------:R-:W-:Y:S02]  /*253b0*/  SEL R4, RZ, 0x1, P5 ;  /* 0x00000001ff047807 */ /* 0x000fe40002800000 */
[----:B------:R-:W-:Y:S02]  /*253c0*/  LOP3.LUT R3, R6, 0x2, R3, 0xe2, !PT ;  /* 0x0000000206037812 */ /* 0x000fe400078ee203 */
[----:B------:R-:W-:-:S02]  /*253d0*/  LOP3.LUT R6, R5, 0x2, R4, 0xe2, !PT ;  /* 0x0000000205067812 */ /* 0x000fc400078ee204 */
[----:B------:R-:W-:Y:S02]  /*253e0*/  SEL R8, RZ, 0x8, P0 ;  /* 0x00000008ff087807 */ /* 0x000fe40000000000 */
[----:B------:R-:W-:Y:S02]  /*253f0*/  LOP3.LUT R16, R16, 0xfffeffff, RZ, 0xc0, !PT ;  /* 0xfffeffff10107812 */ /* 0x000fe400078ec0ff */
[----:B------:R-:W-:Y:S02]  /*25400*/  LOP3.LUT R8, R8, R6, R9, 0xfe, !PT ;  /* 0x0000000608087212 */ /* 0x000fe400078efe09 */
[----:B------:R-:W-:Y:S02]  /*25410*/  LOP3.LUT R9, R11, 0x100, RZ, 0xfc, !PT ;  /* 0x000001000b097812 */ /* 0x000fe400078efcff */
[----:B------:R-:W-:Y:S02]  /*25420*/  @P0 LOP3.LUT R16, R16, 0x10000, RZ, 0xfc, !PT ;  /* 0x0001000010100812 */ /* 0x000fe400078efcff */
[----:B------:R-:W-:-:S02]  /*25430*/  ISETP.GE.AND P0, PT, R9, UR4, PT ;  /* 0x0000000409007c0c */ /* 0x000fc4000bf06270 */
[----:B------:R-:W-:Y:S02]  /*25440*/  SEL R4, RZ, 0x4, P4 ;  /* 0x00000004ff047807 */ /* 0x000fe40002000000 */
[----:B------:R-:W-:Y:S02]  /*25450*/  SEL R5, RZ, 0x8, P1 ;  /* 0x00000008ff057807 */ /* 0x000fe40000800000 */
[----:B------:R-:W-:Y:S02]  /*25460*/  LOP3.LUT R16, R16, 0xfffffff7, RZ, 0xc0, !PT ;  /* 0xfffffff710107812 */ /* 0x000fe400078ec0ff */
[----:B------:R-:W-:Y:S02]  /*25470*/  LOP3.LUT R10, R11, 0x140, RZ, 0xfc, !PT ;  /* 0x000001400b0a7812 */ /* 0x000fe400078efcff */
[----:B------:R-:W-:Y:S02]  /*25480*/  LOP3.LUT R4, R5, R3, R4, 0xfe, !PT ;  /* 0x0000000305047212 */ /* 0x000fe400078efe04 */
[----:B------:R-:W-:-:S02]  /*25490*/  SEL R5, RZ, 0x10, P0 ;  /* 0x00000010ff057807 */ /* 0x000fc40000000000 */
[----:B------:R-:W-:Y:S02]  /*254a0*/  @P0 LOP3.LUT R16, R16, 0x8, RZ, 0xfc, !PT ;  /* 0x0000000810100812 */ /* 0x000fe400078efcff */
[----:B------:R-:W-:Y:S01]  /*254b0*/  ISETP.GE.AND P0, PT, R10, UR4, PT ;  /* 0x000000040a007c0c */ /* 0x000fe2000bf06270 */
[----:B------:R-:W-:Y:S01]  /*254c0*/  ULDC UR4, c[0x0][0x424] ;  /* 0x0001090000047ab9 */ /* 0x000fe20000000800 */
[----:B------:R-:W-:Y:S01]  /*254d0*/  LOP3.LUT R16, R16, 0xfffffffb, RZ, 0xc0, !PT ;  /* 0xfffffffb10107812 */ /* 0x000fe200078ec0ff */
[----:B------:R-:W-:Y:S01]  /*254e0*/  USEL UR4, UR4, 0x1, UP0 ;  /* 0x0000000104047887 */ /* 0x000fe20008000000 */
[----:B------:R-:W-:Y:S02]  /*254f0*/  SEL R6, RZ, 0x20, P0 ;  /* 0x00000020ff067807 */ /* 0x000fe40000000000 */
[----:B------:R-:W-:Y:S01]  /*25500*/  LOP3.LUT R3, R32, 0x1f8, RZ, 0xc0, !PT ;  /* 0x000001f820037812 */ /* 0x000fe200078ec0ff */
[----:B------:R-:W-:Y:S01]  /*25510*/  UIMAD UR42, UR4, UR42, URZ ;  /* 0x0000002a042a72a4 */ /* 0x000fe2000f8e023f */
[----:B------:R-:W-:-:S02]  /*25520*/  ISETP.GE.AND P1, PT, R11, UR43, PT ;  /* 0x0000002b0b007c0c */ /* 0x000fc4000bf26270 */
[----:B------:R-:W-:Y:S01]  /*25530*/  LOP3.LUT R3, R3, 0x38, R13, 0x78, !PT ;  /* 0x0000003803037812 */ /* 0x000fe200078e780d */
[----:B------:R-:W-:Y:S01]  /*25540*/  UIADD3 UR4, UR42, 0x3f, URZ ;  /* 0x0000003f2a047890 */ /* 0x000fe2000fffe03f */
[----:B------:R-:W-:Y:S01]  /*25550*/  LOP3.LUT R4, R6, R4, R5, 0xfe, !PT ;  /* 0x0000000406047212 */ /* 0x000fe200078efe05 */
[----:B------:R-:W-:Y:S01]  /*25560*/  UIADD3 UR46, UR42, 0x1, -UR40 ;  /* 0x000000012a2e7890 */ /* 0x000fe2000fffe828 */
[----:B------:R-:W-:Y:S01]  /*25570*/  @P0 LOP3.LUT R16, R16, 0x4, RZ, 0xfc, !PT ;  /* 0x0000000410100812 */ /* 0x000fe200078efcff */
[----:B------:R-:W-:Y:S01]  /*25580*/  UIADD3 UR40, UR42, -UR40, URZ ;  /* 0x800000282a287290 */ /* 0x000fe2000fffe03f */
[----:B------:R-:W-:Y:S02]  /*25590*/  ISETP.GE.AND P0, PT, R9, UR5, PT ;  /* 0x0000000509007c0c */ /* 0x000fe4000bf06270 */
[----:B------:R-:W-:Y:S02]  /*255a0*/  LOP3.LUT R16, R16, 0xffff7fff, RZ, 0xc0, !PT ;  /* 0xffff7fff10107812 */ /* 0x000fe400078ec0ff */
[----:B------:R-:W-:-:S02]  /*255b0*/  SEL R9, RZ, 0x10, P0 ;  /* 0x00000010ff097807 */ /* 0x000fc40000000000 */
[----:B------:R-:W-:Y:S02]  /*255c0*/  LOP3.LUT R32, R3, 0x200, R32, 0xf8, !PT ;  /* 0x0000020003207812 */ /* 0x000fe400078ef820 */
[----:B------:R-:W-:Y:S02]  /*255d0*/  SHF.R.U32.HI R3, RZ, 0x3, R12 ;  /* 0x00000003ff037819 */ /* 0x000fe4000001160c */
[----:B------:R-:W-:-:S03]  /*255e0*/  LOP3.LUT R4, R4, R7, RZ, 0xfc, !PT ;  /* 0x0000000704047212 */ /* 0x000fc600078efcff */
[----:B------:R-:W-:Y:S02]  /*255f0*/  @P0 LOP3.LUT R16, R16, 0x8000, RZ, 0xfc, !PT ;  /* 0x0000800010100812 */ /* 0x000fe400078efcff */
[----:B------:R-:W-:Y:S01]  /*25600*/  ISETP.GE.AND P0, PT, R10, UR5, PT ;  /* 0x000000050a007c0c */ /* 0x000fe2000bf06270 */
[----:B------:R-:W-:Y:S01]  /*25610*/  UMOV UR5, 0x400 ;  /* 0x0000040000057882 */ /* 0x000fe20000000000 */
[----:B------:R-:W-:Y:S01]  /*25620*/  LOP3.LUT R16, R16, 0xffffbfff, RZ, 0xc0, !PT ;  /* 0xffffbfff10107812 */ /* 0x000fe200078ec0ff */
[----:B-1----:R-:W-:Y:S01]  /*25630*/  ULEA UR5, UR6, UR5, 0x18 ;  /* 0x0000000506057291 */ /* 0x002fe2000f8ec03f */
[----:B------:R-:W-:Y:S02]  /*25640*/  SEL R10, RZ, 0x20, P0 ;  /* 0x00000020ff0a7807 */ /* 0x000fe40000000000 */
[----:B------:R-:W-:Y:S02]  /*25650*/  LOP3.LUT R33, R4, R33, RZ, 0xfc, !PT ;  /* 0x0000002104217212 */ /* 0x000fe400078efcff */
[----:B------:R-:W-:Y:S01]  /*25660*/  LOP3.LUT R9, R10, R8, R9, 0xfe, !PT ;  /* 0x000000080a097212 */ /* 0x000fe200078efe09 */
[----:B------:R-:W-:Y:S01]  /*25670*/  IMAD.U32 R17, RZ, RZ, UR5 ;  /* 0x00000005ff117e24 */ /* 0x000fe2000f8e00ff */
[----:B------:R-:W-:Y:S01]  /*25680*/  USHF.R.S32.HI UR5, URZ, 0x1f, UR4 ;  /* 0x0000001f3f057899 */ /* 0x000fe20008011404 */
[----:B------:R-:W-:-:S02]  /*25690*/  LOP3.LUT R29, R4, 0x40, RZ, 0xc0, !PT ;  /* 0x00000040041d7812 */ /* 0x000fc400078ec0ff */
[----:B------:R-:W-:Y:S01]  /*256a0*/  LOP3.LUT R9, R9, R2, RZ, 0xfc, !PT ;  /* 0x0000000209097212 */ /* 0x000fe200078efcff */
[----:B------:R-:W-:Y:S01]  /*256b0*/  IMAD.SHL.U32 R2, R13, 0x10, RZ ;  /* 0x000000100d027824 */ /* 0x000fe200078e00ff */
[----:B------:R-:W-:Y:S01]  /*256c0*/  @P0 LOP3.LUT R16, R16, 0x4000, RZ, 0xfc, !PT ;  /* 0x0000400010100812 */ /* 0x000fe200078efcff */
[----:B------:R-:W-:Y:S01]  /*256d0*/  ULEA.HI UR5, UR5, UR4, URZ, 0x6 ;  /* 0x0000000405057291 */ /* 0x000fe2000f8f303f */
[C---:B------:R-:W-:Y:S01]  /*256e0*/  LOP3.LUT R0, R9.reuse, 0x80, R0, 0xc8, !PT ;  /* 0x0000008009007812 */ /* 0x040fe200078ec800 */
[----:B------:R-:W-:Y:S01]  /*256f0*/  IMAD R22, R32, 0x2, R17 ;  /* 0x0000000220167824 */ /* 0x000fe200078e0211 */
[----:B------:R-:W-:Y:S01]  /*25700*/  LOP3.LUT R9, R9, 0x40, RZ, 0xc0, !PT ;  /* 0x0000004009097812 */ /* 0x000fe200078ec0ff */
[----:B------:R-:W-:Y:S01]  /*25710*/  USHF.R.S32.HI UR39, URZ, 0x6, UR5 ;  /* 0x000000063f277899 */ /* 0x000fe20008011405 */
[----:B------:R-:W-:Y:S02]  /*25720*/  LOP3.LUT R2, R3, 0x70, R2, 0xf8, !PT ;  /* 0x0000007003027812 */ /* 0x000fe400078ef802 */
[----:B------:R-:W-:-:S02]  /*25730*/  SHF.R.U32.HI R2, RZ, 0x2, R9 ;  /* 0x00000002ff027819 */ /* 0x000fc40000011609 */
[----:B------:R-:W-:Y:S02]  /*25740*/  SHF.R.U32.HI R0, RZ, 0x3, R0 ;  /* 0x00000003ff007819 */ /* 0x000fe40000011600 */
[----:B------:R-:W-:Y:S01]  /*25750*/  ISETP.GE.AND P0, PT, R11, UR7, PT ;  /* 0x000000070b007c0c */ /* 0x000fe2000bf06270 */
[----:B------:R2:W-:Y:S01]  /*25760*/  STL [R1+0x424], R2 ;  /* 0x0004240201007387 */ /* 0x0005e20000100800 */
[----:B------:R-:W-:Y:S02]  /*25770*/  LOP3.LUT R16, R16, 0xffefffff, RZ, 0xc0, !PT ;  /* 0xffefffff10107812 */ /* 0x000fe400078ec0ff */
[----:B------:R-:W-:Y:S01]  /*25780*/  LOP3.LUT R28, R33, 0x80, RZ, 0xc0, !PT ;  /* 0x00000080211c7812 */ /* 0x000fe200078ec0ff */
[----:B------:R2:W-:Y:S01]  /*25790*/  STL [R1+0x420], R0 ;  /* 0x0004200001007387 */ /* 0x0005e20000100800 */
[----:B------:R-:W-:Y:S02]  /*257a0*/  LOP3.LUT R16, R16, 0xfffffffd, RZ, 0xc0, !PT ;  /* 0xfffffffd10107812 */ /* 0x000fe400078ec0ff */
[----:B------:R-:W-:-:S02]  /*257b0*/  SHF.R.U32.HI R29, RZ, 0x2, R29 ;  /* 0x00000002ff1d7819 */ /* 0x000fc4000001161d */
[----:B------:R-:W-:Y:S02]  /*257c0*/  @P1 LOP3.LUT R16, R16, 0x2, RZ, 0xfc, !PT ;  /* 0x0000000210101812 */ /* 0x000fe400078efcff */
[----:B------:R-:W-:Y:S02]  /*257d0*/  SHF.R.U32.HI R28, RZ, 0x3, R28 ;  /* 0x00000003ff1c7819 */ /* 0x000fe4000001161c */
[----:B------:R-:W-:-:S07]  /*257e0*/  @P0 LOP3.LUT R16, R16, 0x100000, RZ, 0xfc, !PT ;  /* 0x0010000010100812 */ /* 0x000fce00078efcff */
.L_x_2099:
        /* <DEDUP_REMOVED lines=13> */
[----:B-12345:R-:W-:Y:S05]  /*258c0*/  @P0 BRA `(.L_x_2041) ;  /* 0x0000000000200947 */ /* 0x03efea0003800000 */
        /* <DEDUP_REMOVED lines=8> */
.L_x_2041:
[----:B------:R-:W-:Y:S01]  /*25950*/  ULDC UR8, c[0x0][0xd54] ;  /* 0x0003550000087ab9 */ /* 0x000fe20000000800 */
[----:B------:R-:W-:Y:S01]  /*25960*/  UMOV UR6, UR7 ;  /* 0x0000000700067c82 */ /* 0x000fe20008000000 */
[----:B------:R-:W-:-:S11]  /*25970*/  UISETP.NE.AND UP0, UPT, UR8, 0x1, UPT ;  /* 0x000000010800788c */ /* 0x000fd6000bf05270 */
[----:B------:R-:W-:Y:S02]  /*25980*/  @UP0 ULDC.64 UR10, c[0x0][0xd58] ;  /* 0x00035600000a0ab9 */ /* 0x000fe40000000a00 */
[----:B------:R-:W-:-:S04]  /*25990*/  UIMAD.WIDE.U32 UR4, UR7, UR10, URZ ;  /* 0x0000000a070472a5 */ /* 0x000fc8000f8e003f */
[----:B------:R-:W-:-:S04]  /*259a0*/  @UP0 USHF.R.U32.HI UR6, URZ, UR11, UR5 ;  /* 0x0000000b3f060299 */ /* 0x000fc80008011605 */
[----:B------:R-:W-:-:S12]  /*259b0*/  UIMAD UR4, UR6, UR8, URZ ;  /* 0x00000008060472a4 */ /* 0x000fd8000f8e023f */
.L_x_2042:
        /* <DEDUP_REMOVED lines=20> */
[----:B--2---:R-:W-:Y:S01]  /*25b00*/  IMAD.U32 R2, RZ, RZ, UR4 ;  /* 0x00000004ff027e24 */ /* 0x004fe2000f8e00ff */
        /* <DEDUP_REMOVED lines=15> */
[----:B------:R-:W-:Y:S02]  /*25c00*/  PLOP3.LUT P0, PT, PT, PT, UP0, 0x40, 0x0 ;  /* 0x000000000000781c */ /* 0x000fe40003f0e808 */
[----:B------:R-:W-:-:S11]  /*25c10*/  IMAD.U32 R0, RZ, RZ, UR4 ;  /* 0x00000004ff007e24 */ /* 0x000fd6000f8e00ff */
        /* <DEDUP_REMOVED lines=11> */
.L_x_2044:
[----:B------:R-:W-:-:S11]  /*25cd0*/  UISETP.NE.AND UP1, UPT, UR5, 0x1, UPT ;  /* 0x000000010500788c */ /* 0x000fd6000bf25270 */
[----:B------:R-:W-:Y:S02]  /*25ce0*/  @UP1 ULDC.64 UR8, c[0x0][0xae0] ;  /* 0x0002b80000081ab9 */ /* 0x000fe40000000a00 */
[----:B------:R-:W-:-:S04]  /*25cf0*/  UIMAD.WIDE.U32 UR6, UR4, UR8, URZ ;  /* 0x00000008040672a5 */ /* 0x000fc8000f8e003f */
[----:B------:R-:W-:-:S12]  /*25d00*/  @UP1 USHF.R.U32.HI UR4, URZ, UR9, UR7 ;  /* 0x000000093f041299 */ /* 0x000fd80008011607 */
.L_x_2045:
[----:B------:R-:W-:-:S06]  /*25d10*/  UIMAD UR4, UR4, UR5, UR5 ;  /* 0x00000005040472a4 */ /* 0x000fcc000f8e0205 */
[----:B------:R-:W-:-:S07]  /*25d20*/  VIMNMX R0, R0, UR4, PT ;  /* 0x0000000400007c48 */ /* 0x000fce000bfe0100 */
.L_x_2043:
[----:B------:R-:W-:Y:S01]  /*25d30*/  VIADD R0, R0, 0x3f ;  /* 0x0000003f00007836 */ /* 0x000fe20000000000 */
[----:B------:R-:W-:Y:S01]  /*25d40*/  UISETP.NE.AND UP1, UPT, UR49, URZ, UPT ;  /* 0x0000003f3100728c */ /* 0x000fe2000bf25270 */
[----:B------:R-:W-:Y:S01]  /*25d50*/  PLOP3.LUT P0, PT, PT, PT, UP0, 0x40, 0x0 ;  /* 0x000000000000781c */ /* 0x000fe20003f0e808 */
[----:B------:R-:W-:Y:S02]  /*25d60*/  UMOV UR4, UR43 ;  /* 0x0000002b00047c82 */ /* 0x000fe40008000000 */
[----:B------:R-:W-:-:S04]  /*25d70*/  SHF.R.S32.HI R3, RZ, 0x1f, R0 ;  /* 0x0000001fff037819 */ /* 0x000fc80000011400 */
[----:B------:R-:W-:-:S03]  /*25d80*/  LEA.HI R3, R3, R0, RZ, 0x6 ;  /* 0x0000000003037211 */ /* 0x000fc600078f30ff */
[----:B------:R-:W-:Y:S01]  /*25d90*/  @UP1 ULDC UR6, c[0x0][0x44c] ;  /* 0x0001130000061ab9 */ /* 0x000fe20000000800 */
[----:B------:R-:W-:Y:S01]  /*25da0*/  SHF.R.S32.HI R3, RZ, 0x6, R3 ;  /* 0x00000006ff037819 */ /* 0x000fe20000011403 */
[----:B------:R-:W-:Y:S01]  /*25db0*/  UIMAD.WIDE.U32 UR6, UR43, UR6, URZ ;  /* 0x000000062b0672a5 */ /* 0x000fe2000f8e003f */
[----:B------:R-:W-:Y:S02]  /*25dc0*/  @UP1 ULDC UR8, c[0x0][0x450] ;  /* 0x0001140000081ab9 */ /* 0x000fe40000000800 */
[----:B------:R-:W-:Y:S01]  /*25dd0*/  VIMNMX R24, R3, UR39, PT ;  /* 0x0000002703187c48 */ /* 0x000fe2000bfe0100 */
[----:B------:R-:W-:-:S03]  /*25de0*/  @UP1 USHF.R.U32.HI UR4, URZ, UR8, UR7 ;  /* 0x000000083f041299 */ /* 0x000fc60008011607 */
[----:B------:R-:W-:Y:S01]  /*25df0*/  ULDC UR8, c[0x0][0xad4] ;  /* 0x0002b50000087ab9 */ /* 0x000fe20000000800 */
[----:B------:R0:W-:Y:S01]  /*25e00*/  STL [R1+0x428], R24 ;  /* 0x0004281801007387 */ /* 0x0001e20000100800 */
[----:B------:R-:W-:-:S04]  /*25e10*/  UIADD3 UR4, UR40, UR4, URZ ;  /* 0x0000000428047290 */ /* 0x000fc8000fffe03f */
        /* <DEDUP_REMOVED lines=12> */
.L_x_2047:
[----:B------:R-:W-:-:S11]  /*25ee0*/  UISETP.NE.AND UP0, UPT, UR5, 0x1, UPT ;  /* 0x000000010500788c */ /* 0x000fd6000bf05270 */
[----:B------:R-:W-:Y:S02]  /*25ef0*/  @UP0 ULDC.64 UR10, c[0x0][0xae0] ;  /* 0x0002b800000a0ab9 */ /* 0x000fe40000000a00 */
[----:B------:R-:W-:-:S04]  /*25f00*/  UIMAD.WIDE.U32 UR6, UR4, UR10, URZ ;  /* 0x0000000a040672a5 */ /* 0x000fc8000f8e003f */
[----:B------:R-:W-:-:S12]  /*25f10*/  @UP0 USHF.R.U32.HI UR4, URZ, UR11, UR7 ;  /* 0x0000000b3f040299 */ /* 0x000fd80008011607 */
.L_x_2048:
[----:B------:R-:W-:-:S04]  /*25f20*/  UIMAD UR4, UR4, UR5, URZ ;  /* 0x00000005040472a4 */ /* 0x000fc8000f8e023f */
[----:B------:R-:W-:-:S04]  /*25f30*/  UISETP.LT.AND UP0, UPT, UR8, UR4, UPT ;  /* 0x000000040800728c */ /* 0x000fc8000bf01270 */
[----:B------:R-:W-:-:S12]  /*25f40*/  USEL UR8, UR8, UR4, !UP0 ;  /* 0x0000000408087287 */ /* 0x000fd8000c000000 */
.L_x_2046:
[----:B------:R-:W-:Y:S01]  /*25f50*/  USHF.R.S32.HI UR4, URZ, 0x1f, UR8 ;  /* 0x0000001f3f047899 */ /* 0x000fe20008011408 */
[----:B------:R-:W-:Y:S03]  /*25f60*/  BSSY B7, `(.L_x_2049) ;  /* 0x00003b3000077945 */ /* 0x000fe60003800000 */
[----:B------:R-:W-:-:S04]  /*25f70*/  ULEA.HI UR4, UR4, UR8, URZ, 0x6 ;  /* 0x0000000804047291 */ /* 0x000fc8000f8f303f */
[----:B------:R-:W-:-:S04]  /*25f80*/  USHF.R.S32.HI UR4, URZ, 0x6, UR4 ;  /* 0x000000063f047899 */ /* 0x000fc80008011404 */
[----:B------:R-:W-:-:S04]  /*25f90*/  UISETP.LT.AND UP0, UPT, URZ, UR4, UPT ;  /* 0x000000043f00728c */ /* 0x000fc8000bf01270 */
[----:B------:R-:W-:-:S06]  /*25fa0*/  USEL UR44, URZ, UR4, !UP0 ;  /* 0x000000043f2c7287 */ /* 0x000fcc000c000000 */
[----:B------:R-:W-:-:S13]  /*25fb0*/  ISETP.GT.AND P0, PT, R24, UR44, PT ;  /* 0x0000002c18007c0c */ /* 0x000fda000bf04270 */
        /* <DEDUP_REMOVED lines=8> */
[----:B------:R-:W1:Y:S08]  /*26040*/  FLO.U32 R0, UR4 ;  /* 0x0000000400007d00 */ /* 0x000e7000080e0000 */
[----:B------:R-:W2:Y:S01]  /*26050*/  POPC R5, UR4 ;  /* 0x0000000400057d09 */ /* 0x000ea20008000000 */
[----:B-1----:R-:W-:-:S13]  /*26060*/  ISETP.EQ.U32.AND P0, PT, R0, R7, PT ;  /* 0x000000070000720c */ /* 0x002fda0003f02070 */
[----:B--2---:R-:W2:Y:S01]  /*26070*/  @P0 ATOMG.E.ADD.STRONG.GPU PT, R3, desc[UR36][R2.64], R5 ;  /* 0x00000005020309a8 */ /* 0x004ea200081ee1e4 */
[----:B------:R-:W1:Y:S02]  /*26080*/  S2R R4, SR_LTMASK ;  /* 0x0000000000047919 */ /* 0x000e640000003900 */
[----:B-1----:R-:W-:-:S04]  /*26090*/  LOP3.LUT R4, R4, UR4, RZ, 0xc0, !PT ;  /* 0x0000000404047c12 */ /* 0x002fc8000f8ec0ff */
[----:B------:R-:W1:Y:S01]  /*260a0*/  POPC R7, R4 ;  /* 0x0000000400077309 */ /* 0x000e620000000000 */
[----:B--2---:R-:W1:Y:S02]  /*260b0*/  SHFL.IDX PT, R0, R3, R0, 0x1f ;  /* 0x00001f0003007589 */ /* 0x004e6400000e0000 */
[----:B-1----:R-:W-:Y:S01]  /*260c0*/  IADD3 R36, R0, UR48, R7 ;  /* 0x0000003000247c10 */ /* 0x002fe2000fffe007 */
[----:B------:R-:W-:Y:S06]  /*260d0*/  BRA `(.L_x_2051) ;  /* 0x00000038006c7947 */ /* 0x000fec0003800000 */
.L_x_2050:
        /* <DEDUP_REMOVED lines=9> */
[----:B------:R-:W1:Y:S01]  /*26170*/  LDC.64 R2, c[0x4][R2] ;  /* 0x0100000002027b82 */ /* 0x000e620000000a00 */
        /* <DEDUP_REMOVED lines=9> */
[----:B01---5:R-:W-:Y:S05]  /*26210*/  CALL.ABS.NOINC R2 ;  /* 0x0000000002007343 */ /* 0x023fea0003c00000 */
.L_x_2053:
[----:B------:R-:W-:Y:S05]  /*26220*/  BSYNC B6 ;  /* 0x0000000000067941 */ /* 0x000fea0003800000 */
.L_x_2052:
        /* <DEDUP_REMOVED lines=17> */
[----:B-1----:R-:W-:-:S07]  /*26340*/  IMAD.MOV.U32 R13, RZ, RZ, RZ ;  /* 0x000000ffff0d7224 */ /* 0x002fce00078e00ff */
[----:B------:R-:W-:-:S07]  /*26350*/  LEPC R20, `(.L_x_2056) ;  /* 0x000000001014794e */ /* 0x000fce0000000000 */
[----:B0-2--5:R-:W-:Y:S05]  /*26360*/  CALL.ABS.NOINC R2 ;  /* 0x0000000002007343 */ /* 0x025fea0003c00000 */
.L_x_2056:
        /* <DEDUP_REMOVED lines=15> */
.L_x_2055:
[----:B------:R-:W-:Y:S05]  /*26460*/  BSYNC B6 ;  /* 0x0000000000067941 */ /* 0x000fea0003800000 */
.L_x_2054:
[----:B------:R-:W-:Y:S01]  /*26470*/  ULDC.64 UR4, c[0x0][0xaf0] ;  /* 0x0002bc0000047ab9 */ /* 0x000fe20000000a00 */
[----:B------:R-:W-:Y:S01]  /*26480*/  IMAD.U32 R26, RZ, RZ, UR38 ;  /* 0x00000026ff1a7e24 */ /* 0x000fe2000f8e00ff */
[----:B------:R-:W-:Y:S01]  /*26490*/  UISETP.NE.U32.AND UP0, UPT, UR4, URZ, UPT ;  /* 0x0000003f0400728c */ /* 0x000fe2000bf05070 */
[----:B------:R-:W1:Y:S03]  /*264a0*/  LDC R10, c[0x0][0x430] ;  /* 0x00010c00ff0a7b82 */ /* 0x000e660000000800 */
[----:B------:R-:W-:-:S06]  /*264b0*/  UISETP.NE.AND.EX UP0, UPT, UR5, URZ, UPT, UP0 ;  /* 0x0000003f0500728c */ /* 0x000fcc000bf05300 */
[----:B------:R-:W-:-:S05]  /*264c0*/  PLOP3.LUT P0, PT, PT, PT, UP0, 0x80, 0x0 ;  /* 0x000000000000781c */ /* 0x000fca0003f0f008 */
[----:B------:R-:W-:Y:S02]  /*264d0*/  @UP0 ULDC.64 UR4, c[0x0][0xaf0] ;  /* 0x0002bc0000040ab9 */ /* 0x000fe40000000a00 */
[----:B------:R-:W-:-:S06]  /*264e0*/  @UP0 UIMAD.WIDE UR4, UR38, 0x4, UR4 ;  /* 0x00000004260408a5 */ /* 0x000fcc000f8e0204 */
[----:B------:R-:W-:Y:S01]  /*264f0*/  IMAD.U32 R2, RZ, RZ, UR4 ;  /* 0x00000004ff027e24 */ /* 0x000fe2000f8e00ff */
[----:B------:R-:W-:Y:S01]  /*26500*/  ULDC UR4, c[0x0][0xd48] ;  /* 0x0003520000047ab9 */ /* 0x000fe20000000800 */
[----:B------:R-:W-:-:S05]  /*26510*/  IMAD.U32 R3, RZ, RZ, UR5 ;  /* 0x00000005ff037e24 */ /* 0x000fca000f8e00ff */
[----:B------:R2:W5:Y:S01]  /*26520*/  @P0 LDG.E R26, desc[UR36][R2.64] ;  /* 0x00000024021a0981 */ /* 0x000562000c1e1900 */
[----:B------:R-:W-:Y:S01]  /*26530*/  UMOV UR5, 0xffffffff ;  /* 0xffffffff00057882 */ /* 0x000fe20000000000 */
[----:B------:R-:W-:Y:S01]  /*26540*/  IMAD.U32 R19, RZ, RZ, UR4 ;  /* 0x00000004ff137e24 */ /* 0x000fe2000f8e00ff */
[----:B------:R-:W-:Y:S01]  /*26550*/  LEA R25, R24, 0xffffffc0, 0x6 ;  /* 0xffffffc018197811 */ /* 0x000fe200078e30ff */
[----:B------:R-:W-:Y:S06]  /*26560*/  BRA.DIV UR5, `(.L_x_2057) ;  /* 0x0000003e05407947 */ /* 0x000fec000b800000 */
.L_x_2116:
[----:B------:R-:W3:Y:S01]  /*26570*/  S2R R0, SR_TID.X ;  /* 0x0000000000007919 */ /* 0x000ee20000002100 */
[----:B-1----:R-:W-:Y:S01]  /*26580*/  ISETP.NE.AND P1, PT, R10, 0x1, PT ;  /* 0x000000010a00780c */ /* 0x002fe20003f25270 */
[----:B------:R-:W-:Y:S01]  /*26590*/  IMAD.MOV.U32 R35, RZ, RZ, RZ ;  /* 0x000000ffff237224 */ /* 0x000fe200078e00ff */
[----:B-----5:R-:W-:Y:S01]  /*265a0*/  SHF.R.S32.HI R30, RZ, 0x1f, R26 ;  /* 0x0000001fff1e7819 */ /* 0x020fe2000001141a */
[----:B--2---:R-:W1:Y:S01]  /*265b0*/  S2R R2, SR_TID.X ;  /* 0x0000000000027919 */ /* 0x004e620000002100 */
[----:B------:R-:W-:-:S09]  /*265c0*/  LOP3.LUT R16, R16, 0xffffdfff, RZ, 0xc0, !PT ;  /* 0xffffdfff10107812 */ /* 0x000fd200078ec0ff */
[----:B------:R-:W2:Y:S01]  /*265d0*/  @P1 LDC R4, c[0x0][0x434] ;  /* 0x00010d00ff041b82 */ /* 0x000ea20000000800 */
[----:B------:R-:W-:-:S07]  /*265e0*/  @P1 LOP3.LUT R16, R16, 0x2000, RZ, 0xfc, !PT ;  /* 0x0000200010101812 */ /* 0x000fce00078efcff */
[----:B------:R-:W4:Y:S01]  /*265f0*/  @P1 LDC R5, c[0x0][0x438] ;  /* 0x00010e00ff051b82 */ /* 0x000f220000000800 */
[----:B---3--:R-:W-:Y:S01]  /*26600*/  LOP3.LUT R0, R0, 0x7f, RZ, 0xc0, !PT ;  /* 0x0000007f00007812 */ /* 0x008fe200078ec0ff */
[----:B-1----:R-:W-:-:S03]  /*26610*/  IMAD.SHL.U32 R8, R2, 0x10, RZ ;  /* 0x0000001002087824 */ /* 0x002fc600078e00ff */
[----:B------:R-:W-:-:S04]  /*26620*/  SHF.R.U32.HI R0, RZ, 0x3, R0 ;  /* 0x00000003ff007819 */ /* 0x000fc80000011600 */
[----:B------:R-:W-:-:S05]  /*26630*/  LOP3.LUT R8, R0, 0x70, R8, 0xf8, !PT ;  /* 0x0000007000087812 */ /* 0x000fca00078ef808 */
[----:B------:R-:W-:-:S04]  /*26640*/  IMAD.IADD R0, R8, 0x1, R25 ;  /* 0x0000000108007824 */ /* 0x000fc800078e0219 */
[C---:B------:R-:W-:Y:S01]  /*26650*/  IMAD.IADD R37, R0.reuse, 0x1, R31 ;  /* 0x0000000100257824 */ /* 0x040fe200078e021f */
[----:B------:R-:W-:-:S03]  /*26660*/  ISETP.GE.AND P0, PT, R0, UR42, PT ;  /* 0x0000002a00007c0c */ /* 0x000fc6000bf06270 */
[----:B--2---:R-:W-:Y:S01]  /*26670*/  @P1 IMAD.HI.U32 R4, R37, R4, RZ ;  /* 0x0000000425041227 */ /* 0x004fe200078e00ff */
[----:B------:R-:W-:-:S03]  /*26680*/  ISETP.GT.U32.OR P0, PT, R8, 0x3f, P0 ;  /* 0x0000003f0800780c */ /* 0x000fc60000704470 */
[----:B------:R-:W-:Y:S01]  /*26690*/  IMAD.MOV.U32 R0, RZ, RZ, R37 ;  /* 0x000000ffff007224 */ /* 0x000fe200078e0025 */
[----:B----4-:R-:W-:-:S09]  /*266a0*/  @P1 SHF.R.U32.HI R0, RZ, R5, R4 ;  /* 0x00000005ff001219 */ /* 0x010fd20000011604 */
[----:B------:R-:W1:Y:S01]  /*266b0*/  @!P0 LDC.64 R2, c[0x0][0x428] ;  /* 0x00010a00ff028b82 */ /* 0x000e620000000a00 */
[----:B------:R-:W-:-:S07]  /*266c0*/  @!P0 SHF.R.S32.HI R7, RZ, 0x1f, R0 ;  /* 0x0000001fff078819 */ /* 0x000fce0000011400 */
[----:B------:R-:W2:Y:S01]  /*266d0*/  @!P0 LDC.64 R4, c[0x0][0x418] ;  /* 0x00010600ff048b82 */ /* 0x000ea20000000a00 */
[----:B-1----:R-:W-:-:S04]  /*266e0*/  @!P0 IMAD R6, R30, R2, RZ ;  /* 0x000000021e068224 */ /* 0x002fc800078e02ff */
[C---:B------:R-:W-:Y:S02]  /*266f0*/  @!P0 IMAD R9, R26.reuse, R3, R6 ;  /* 0x000000031a098224 */ /* 0x040fe400078e0206 */
[--C-:B------:R-:W-:Y:S02]  /*26700*/  @!P0 IMAD.MOV.U32 R6, RZ, RZ, R0.reuse ;  /* 0x000000ffff068224 */ /* 0x100fe400078e0000 */
[----:B------:R-:W-:Y:S02]  /*26710*/  IMAD.MOV R0, RZ, RZ, -R0 ;  /* 0x000000ffff007224 */ /* 0x000fe400078e0a00 */
[----:B------:R-:W-:-:S04]  /*26720*/  @!P0 IMAD.WIDE.U32 R2, R26, R2, R6 ;  /* 0x000000021a028225 */ /* 0x000fc800078e0006 */
[----:B------:R-:W-:Y:S01]  /*26730*/  IMAD R37, R10, R0, R37 ;  /* 0x000000000a257224 */ /* 0x000fe200078e0225 */
[C---:B--2---:R-:W-:Y:S01]  /*26740*/  @!P0 LEA R4, P1, R2.reuse, R4, 0x2 ;  /* 0x0000000402048211 */ /* 0x044fe200078210ff */
[----:B------:R-:W-:Y:S02]  /*26750*/  IMAD R0, RZ, RZ, -UR38 ;  /* 0x80000026ff007e24 */ /* 0x000fe4000f8e02ff */
[----:B------:R-:W-:Y:S02]  /*26760*/  @!P0 IMAD.IADD R3, R3, 0x1, R9 ;  /* 0x0000000103038824 */ /* 0x000fe400078e0209 */
[----:B------:R-:W-:Y:S02]  /*26770*/  IMAD R19, R19, R0, UR45 ;  /* 0x0000002d13137e24 */ /* 0x000fe4000f8e0200 */
[----:B------:R-:W-:Y:S01]  /*26780*/  IMAD.U32 R0, RZ, RZ, UR47 ;  /* 0x0000002fff007e24 */ /* 0x000fe2000f8e00ff */
[----:B------:R-:W-:-:S04]  /*26790*/  @!P0 LEA.HI.X R5, R2, R5, R3, 0x2, P1 ;  /* 0x0000000502058211 */ /* 0x000fc800008f1403 */
[----:B------:R-:W-:Y:S01]  /*267a0*/  ISETP.NE.AND P2, PT, R0, 0x3, PT ;  /* 0x000000030000780c */ /* 0x000fe20003f45270 */
[----:B------:R1:W5:Y:S01]  /*267b0*/  @!P0 LDG.E R35, desc[UR36][R4.64] ;  /* 0x0000002404238981 */ /* 0x000362000c1e1900 */
[----:B------:R-:W-:Y:S02]  /*267c0*/  ISETP.GT.U32.AND P0, PT, R8, 0x3f, PT ;  /* 0x0000003f0800780c */ /* 0x000fe40003f04070 */
[----:B------:R-:W-:Y:S02]  /*267d0*/  LOP3.LUT R16, R16, 0xfffff7ff, RZ, 0xc0, !PT ;  /* 0xfffff7ff10107812 */ /* 0x000fe400078ec0ff */
[----:B0-----:R-:W-:-:S07]  /*267e0*/  SHF.R.S32.HI R24, RZ, 0x1f, R19 ;  /* 0x0000001fff187819 */ /* 0x001fce0000011413 */
[----:B------:R-:W-:-:S04]  /*267f0*/  @P2 LOP3.LUT R16, R16, 0x800, RZ, 0xfc, !PT ;  /* 0x0000080010102812 */ /* 0x000fc800078efcff */
[----:B------:R-:W-:-:S04]  /*26800*/  LOP3.LUT R16, R16, 0xfffffffe, RZ, 0xc0, !PT ;  /* 0xfffffffe10107812 */ /* 0x000fc800078ec0ff */
[----:B------:R-:W-:Y:S01]  /*26810*/  @P0 LOP3.LUT R16, R16, 0x1, RZ, 0xfc, !PT ;  /* 0x0000000110100812 */ /* 0x000fe200078efcff */
[----:B-1----:R-:W-:Y:S06]  /*26820*/  @!P2 BRA `(.L_x_2058) ;  /* 0x000000000004a947 */ /* 0x002fec0003800000 */
[----:B------:R-:W-:Y:S01]  /*26830*/  BPT.TRAP 0x1 ;  /* 0x000000040000795c */ /* 0x000fe20000300000 */
.L_x_2058:
[----:B------:R-:W-:Y:S01]  /*26840*/  IMAD R27, R18, 0x8, R17 ;  /* 0x00000008121b7824 */ /* 0x000fe200078e0211 */
[----:B------:R-:W-:Y:S01]  /*26850*/  SHF.L.U32 R0, R23, 0x1f, RZ ;  /* 0x0000001f17007819 */ /* 0x000fe200000006ff */
[----:B------:R-:W-:Y:S03]  /*26860*/  BSSY B0, `(.L_x_2059) ;  /* 0x0000003000007945 */ /* 0x000fe60003800000 */
[----:B------:R-:W0:Y:S02]  /*26870*/  SYNCS.PHASECHK.TRANS64.TRYWAIT P0, [R27+URZ+0x38840], R0 ;  /* 0x038840001b0075a7 */ /* 0x000e24000800017f */
[----:B0-----:R-:W-:Y:S05]  /*26880*/  @!P0 BRA `(.L_x_2060) ;  /* 0x0000003800a48947 */ /* 0x001fea0003800000 */
.L_x_2117:
[----:B------:R-:W-:Y:S05]  /*26890*/  BSYNC B0 ;  /* 0x0000000000007941 */ /* 0x000fea0003800000 */
.L_x_2059:
[----:B0-----:R-:W-:Y:S01]  /*268a0*/  SHF.R.S32.HI R0, RZ, 0x1f, R37 ;  /* 0x0000001fff007819 */ /* 0x001fe20000011425 */
[----:B------:R-:W-:Y:S01]  /*268b0*/  ULDC.64 UR4, c[0x0][0x300] ;  /* 0x0000c00000047ab9 */ /* 0x000fe20000000a00 */
[----:B-----5:R-:W-:Y:S01]  /*268c0*/  SHF.R.S32.HI R4, RZ, 0x1f, R35 ;  /* 0x0000001fff047819 */ /* 0x020fe20000011423 */
[----:B------:R-:W-:Y:S01]  /*268d0*/  IMAD.WIDE.U32 R2, R37, UR4, RZ ;  /* 0x0000000425027c25 */ /* 0x000fe2000f8e00ff */
[----:B------:R-:W0:Y:S01]  /*268e0*/  S2R R6, SR_TID.X ;  /* 0x0000000000067919 */ /* 0x000e220000002100 */
[----:B------:R-:W-:Y:S01]  /*268f0*/  LOP3.LUT P2, RZ, R16, 0x2, RZ, 0xc0, !PT ;  /* 0x0000000210ff7812 */ /* 0x000fe2000784c0ff */
[----:B------:R1:W-:Y:S04]  /*26900*/  STL [R1+0x438], R0 ;  /* 0x0004380001007387 */ /* 0x0003e80000100800 */
[----:B------:R2:W-:Y:S01]  /*26910*/  STL [R1+0x43c], R4 ;  /* 0x00043c0401007387 */ /* 0x0005e20000100800 */
[----:B-1----:R-:W-:-:S04]  /*26920*/  IMAD R0, R0, UR4, RZ ;  /* 0x0000000400007c24 */ /* 0x002fc8000f8e02ff */
[----:B------:R-:W-:Y:S01]  /*26930*/  IMAD R5, R37, UR5, R0 ;  /* 0x0000000525057c24 */ /* 0x000fe2000f8e0200 */
[----:B------:R-:W-:Y:S02]  /*26940*/  ULDC.64 UR4, c[0x0][0x310] ;  /* 0x0000c40000047ab9 */ /* 0x000fe40000000a00 */
[----:B------:R-:W-:Y:S02]  /*26950*/  IMAD R0, R4, UR4, RZ ;  /* 0x0000000404007c24 */ /* 0x000fe4000f8e02ff */
[----:B--2---:R-:W1:Y:S01]  /*26960*/  S2R R4, SR_TID.X ;  /* 0x0000000000047919 */ /* 0x004e620000002100 */
[----:B------:R-:W-:Y:S02]  /*26970*/  IMAD.IADD R3, R3, 0x1, R5 ;  /* 0x0000000103037824 */ /* 0x000fe400078e0205 */
        /* <DEDUP_REMOVED lines=8> */
[----:B0-----:R-:W-:Y:S01]  /*26a00*/  IMAD.SHL.U32 R8, R6, 0x8, RZ ;  /* 0x0000000806087824 */ /* 0x001fe200078e00ff */
[----:B------:R-:W-:Y:S01]  /*26a10*/  LEA R0, P0, R2, UR4, 0x1 ;  /* 0x0000000402007c11 */ /* 0x000fe2000f8008ff */
[----:B------:R-:W-:Y:S01]  /*26a20*/  IMAD.IADD R5, R3, 0x1, R5 ;  /* 0x0000000103057824 */ /* 0x000fe200078e0205 */
[----:B------:R-:W-:Y:S02]  /*26a30*/  UMOV UR4, 0xffffffff ;  /* 0xffffffff00047882 */ /* 0x000fe40000000000 */
[----:B------:R-:W-:Y:S02]  /*26a40*/  LOP3.LUT R8, R8, 0x38, RZ, 0xc0, !PT ;  /* 0x0000003808087812 */ /* 0x000fe400078ec0ff */
[----:B------:R-:W-:Y:S02]  /*26a50*/  LEA.HI.X R5, R2, UR5, R5, 0x1, P0 ;  /* 0x0000000502057c11 */ /* 0x000fe400080f0c05 */
[----:B-1----:R-:W-:-:S04]  /*26a60*/  LOP3.LUT R4, R4, 0x7f, RZ, 0xc0, !PT ;  /* 0x0000007f04047812 */ /* 0x002fc800078ec0ff */
[----:B------:R-:W-:-:S04]  /*26a70*/  SHF.R.U32.HI R4, RZ, 0x3, R4 ;  /* 0x00000003ff047819 */ /* 0x000fc80000011604 */
[----:B------:R-:W-:Y:S01]  /*26a80*/  IADD3 R25, -R4, UR42, -R25 ;  /* 0x0000002a04197c10 */ /* 0x000fe2000fffe919 */
[----:B------:R-:W-:-:S03]  /*26a90*/  IMAD R4, R18, 0x1000, R32 ;  /* 0x0000100012047824 */ /* 0x000fc600078e0220 */
[----:B------:R-:W-:Y:S01]  /*26aa0*/  ISETP.GE.AND P0, PT, R25, 0x1, PT ;  /* 0x000000011900780c */ /* 0x000fe20003f06270 */
[----:B------:R-:W-:-:S12]  /*26ab0*/  BRA.DIV UR4, `(.L_x_2061) ;  /* 0x0000003a042c7947 */ /* 0x000fd8000b800000 */
[----:B------:R-:W0:Y:S01]  /*26ac0*/  SHFL.IDX PT, R14, R0, RZ, 0x181f ;  /* 0x00181fff000e7589 */ /* 0x000e2200000e0000 */
[----:B------:R-:W-:-:S03]  /*26ad0*/  @P0 IMAD R7, R4, 0x2, R17 ;  /* 0x0000000204070824 */ /* 0x000fc600078e0211 */
[----:B------:R-:W1:Y:S01]  /*26ae0*/  SHFL.IDX PT, R2, R5, RZ, 0x181f ;  /* 0x00181fff05027589 */ /* 0x000e6200000e0000 */
[----:B0-----:R-:W-:-:S03]  /*26af0*/  @P0 LEA R6, P1, R8, R14, 0x1 ;  /* 0x0000000e08060211 */ /* 0x001fc600078208ff */
[----:B------:R-:W0:Y:S02]  /*26b00*/  SHFL.IDX PT, R14, R0, 0x1, 0x181f ;  /* 0x00381f00000e7f89 */ /* 0x000e2400000e0000 */
[----:B-1----:R-:W-:Y:S02]  /*26b10*/  @P0 IMAD.X R3, RZ, RZ, R2, P1 ;  /* 0x000000ffff030224 */ /* 0x002fe400008e0602 */
[----:B------:R-:W-:-:S05]  /*26b20*/  @P0 IMAD.MOV.U32 R2, RZ, RZ, R6 ;  /* 0x000000ffff020224 */ /* 0x000fca00078e0006 */
[----:B------:R1:W-:Y:S01]  /*26b30*/  @P0 LDGSTS.E.BYPASS.LTC128B.128 [R7+0x22400], desc[UR36][R2.64], !P2 ;  /* 0x2240000002070fae */ /* 0x0003e2000d101d64 */
[----:B------:R-:W-:-:S03]  /*26b40*/  ISETP.GE.AND P0, PT, R25, 0x11, PT ;  /* 0x000000111900780c */ /* 0x000fc60003f06270 */
[----:B-1----:R-:W1:Y:S10]  /*26b50*/  SHFL.IDX PT, R2, R5, 0x1, 0x181f ;  /* 0x00381f0005027f89 */ /* 0x002e7400000e0000 */
[----:B0-----:R-:W-:Y:S01]  /*26b60*/  @P0 LEA R6, P1, R8, R14, 0x1 ;  /* 0x0000000e08060211 */ /* 0x001fe200078208ff */
[----:B------:R-:W-:Y:S01]  /*26b70*/  @P0 IMAD R9, R4, 0x2, R17 ;  /* 0x0000000204090824 */ /* 0x000fe200078e0211 */
[----:B------:R-:W0:Y:S03]  /*26b80*/  SHFL.IDX PT, R14, R0, 0x2, 0x181f ;  /* 0x00581f00000e7f89 */ /* 0x000e2600000e0000 */
[----:B-1----:R-:W-:-:S02]  /*26b90*/  @P0 IMAD.X R3, RZ, RZ, R2, P1 ;  /* 0x000000ffff030224 */ /* 0x002fc400008e0602 */
[----:B------:R-:W-:-:S05]  /*26ba0*/  @P0 IMAD.MOV.U32 R2, RZ, RZ, R6 ;  /* 0x000000ffff020224 */ /* 0x000fca00078e0006 */
[----:B------:R1:W-:Y:S01]  /*26bb0*/  @P0 LDGSTS.E.BYPASS.LTC128B.128 [R9+0x22c00], desc[UR36][R2.64], !P2 ;  /* 0x22c0000002090fae */ /* 0x0003e2000d101d64 */
[----:B------:R-:W-:-:S03]  /*26bc0*/  ISETP.GE.AND P0, PT, R25, 0x21, PT ;  /* 0x000000211900780c */ /* 0x000fc60003f06270 */
[----:B-1----:R-:W1:Y:S10]  /*26bd0*/  SHFL.IDX PT, R2, R5, 0x2, 0x181f ;  /* 0x00581f0005027f89 */ /* 0x002e7400000e0000 */
[----:B0-----:R-:W-:Y:S01]  /*26be0*/  @P0 LEA R6, P1, R8, R14, 0x1 ;  /* 0x0000000e08060211 */ /* 0x001fe200078208ff */
[----:B------:R-:W-:Y:S01]  /*26bf0*/  @P0 IMAD R7, R4, 0x2, R17 ;  /* 0x0000000204070824 */ /* 0x000fe200078e0211 */
[----:B------:R-:W0:Y:S04]  /*26c00*/  SHFL.IDX PT, R5, R5, 0x3, 0x181f ;  /* 0x00781f0005057f89 */ /* 0x000e2800000e0000 */
[----:B------:R2:W3:Y:S01]  /*26c10*/  SHFL.IDX PT, R14, R0, 0x3, 0x181f ;  /* 0x00781f00000e7f89 */ /* 0x0004e200000e0000 */
[----:B-1----:R-:W-:-:S02]  /*26c20*/  @P0 IMAD.X R3, RZ, RZ, R2, P1 ;  /* 0x000000ffff030224 */ /* 0x002fc400008e0602 */
[----:B------:R-:W-:-:S05]  /*26c30*/  @P0 IMAD.MOV.U32 R2, RZ, RZ, R6 ;  /* 0x000000ffff020224 */ /* 0x000fca00078e0006 */
[----:B0-----:R2:W-:Y:S02]  /*26c40*/  @P0 LDGSTS.E.BYPASS.LTC128B.128 [R7+0x23400], desc[UR36][R2.64], !P2 ;  /* 0x2340000002070fae */ /* 0x0015e4000d101d64 */
.L_x_2127:
[----:B------:R-:W-:-:S13]  /*26c50*/  ISETP.GE.AND P0, PT, R25, 0x31, PT ;  /* 0x000000311900780c */ /* 0x000fda0003f06270 */
[----:B--23--:R-:W-:-:S05]  /*26c60*/  @P0 LEA R2, P1, R8, R14, 0x1 ;  /* 0x0000000e08020211 */ /* 0x00cfca00078208ff */
[----:B------:R-:W-:Y:S02]  /*26c70*/  @P0 IMAD.X R3, RZ, RZ, R5, P1 ;  /* 0x000000ffff030224 */ /* 0x000fe400008e0605 */
[----:B------:R-:W-:-:S05]  /*26c80*/  @P0 IMAD R5, R4, 0x2, R17 ;  /* 0x0000000204050824 */ /* 0x000fca00078e0211 */
[----:B------:R-:W-:Y:S01]  /*26c90*/  @!PT LDS RZ, [RZ] ;  /* 0x00000000fffff984 */ /* 0x000fe20000000800 */
[----:B------:R-:W-:Y:S01]  /*26ca0*/  @!PT LDS RZ, [RZ] ;  /* 0x00000000fffff984 */ /* 0x000fe20000000800 */
[----:B------:R-:W-:Y:S01]  /*26cb0*/  @!PT LDS RZ, [RZ] ;  /* 0x00000000fffff984 */ /* 0x000fe20000000800 */
[----:B------:R0:W-:Y:S01]  /*26cc0*/  @P0 LDGSTS.E.BYPASS.LTC128B.128 [R5+0x23c00], desc[UR36][R2.64], !P2 ;  /* 0x23c0000002050fae */ /* 0x0001e2000d101d64 */
[----:B------:R-:W-:Y:S01]  /*26cd0*/  PLOP3.LUT P0, PT, PT, PT, PT, 0x80, 0x0 ;  /* 0x000000000000781c */ /* 0x000fe20003f0f070 */
[----:B------:R-:W-:-:S12]  /*26ce0*/  NOP ;  /* 0x0000000000007918 */ /* 0x000fd80000000000 */
.L_x_2062:
[----:B------:R-:W-:Y:S02]  /*26cf0*/  PLOP3.LUT P1, PT, P1, P0, PT, 0xa2, 0x0 ;  /* 0x000000000000781c */ /* 0x000fe40000f21472 */
[----:B------:R-:W-:-:S08]  /*26d00*/  @P0 R2UR P1, UR4, R27 ;  /* 0x000000001b0402ca */ /* 0x000fd00000020000 */
[----:B------:R-:W-:-:S05]  /*26d10*/  @P0 PLOP3.LUT P0, PT, P1, PT, PT, 0x80, 0x0 ;  /* 0x000000000000081c */ /* 0x000fca0000f0f070 */
[----:B------:R-:W-:Y:S01]  /*26d20*/  @!P1 SYNCS.ARRIVE.TRANS64.RED.A0T1 RZ, [UR4+0x38830], RZ ;  /* 0x038830ffffff99a7 */ /* 0x000fe20008200404 */
[----:B------:R-:W-:Y:S07]  /*26d30*/  @!P1 ARRIVES.LDGSTSBAR.64.TRANSCNT [UR4+0x38830] ;  /* 0x03883000ff0099b0 */ /* 0x000fee0008000a84 */
[----:B------:R-:W-:Y:S05]  /*26d40*/  @P0 BRA.U.ANY `(.L_x_2062) ;  /* 0xfffffffd00e80947 */ /* 0x000fea000393ffff */
[----:B------:R-:W-:Y:S01]  /*26d50*/  NOP ;  /* 0x0000000000007918 */ /* 0x000fe20000000000 */
[----:B------:R-:W-:-:S13]  /*26d60*/  LOP3.LUT P2, RZ, R16, 0x800, RZ, 0xc0, !PT ;  /* 0x0000080010ff7812 */ /* 0x000fda000784c0ff */
[----:B------:R-:W-:Y:S05]  /*26d70*/  @!P2 BRA `(.L_x_2063) ;  /* 0x000000000004a947 */ /* 0x000fea0003800000 */
[----:B------:R-:W-:Y:S01]  /*26d80*/  BPT.TRAP 0x1 ;  /* 0x000000040000795c */ /* 0x000fe20000300000 */
.L_x_2063:
[----:B------:R1:W-:Y:S02]  /*26d90*/  SYNCS.ARRIVE.TRANS64.A1T0 RZ, [R27+URZ+0x38830], RZ ;  /* 0x038830ff1bff79a7 */ /* 0x0003e4000810003f */
[----:B------:R-:W-:Y:S05]  /*26da0*/  WARPSYNC.ALL ;  /* 0x0000000000007948 */ /* 0x000fea0003800000 */
[----:B------:R-:W-:Y:S01]  /*26db0*/  VIADD R0, R17, 0x20400 ;  /* 0x0002040011007836 */ /* 0x000fe20000000000 */
[----:B------:R-:W-:Y:S01]  /*26dc0*/  BAR.SYNC.DEFER_BLOCKING 0x8, 0x100 ;  /* 0x0204000000007b1d */ /* 0x000fe20000010000 */
[----:B------:R-:W-:-:S03]  /*26dd0*/  USHF.R.S32.HI UR50, URZ, 0x1f, UR38 ;  /* 0x0000001f3f327899 */ /* 0x000fc60008011426 */
[----:B------:R-:W-:Y:S02]  /*26de0*/  LOP3.LUT P0, RZ, R0, 0x3ff, RZ, 0xc0, !PT ;  /* 0x000003ff00ff7812 */ /* 0x000fe4000780c0ff */
[----:B------:R-:W-:Y:S11]  /*26df0*/  BSSY B6, `(.L_x_2064) ;  /* 0x0000012000067945 */ /* 0x000ff60003800000 */
        /* <DEDUP_REMOVED lines=17> */
.L_x_2065:
[----:B------:R-:W-:Y:S05]  /*26f10*/  BSYNC B6 ;  /* 0x0000000000067941 */ /* 0x000fea0003800000 */
.L_x_2064:
[----:B0-----:R-:W0:Y:S01]  /*26f20*/  S2R R2, SR_TID.X ;  /* 0x0000000000027919 */ /* 0x001e220000002100 */
[----:B------:R-:W-:Y:S01]  /*26f30*/  UISETP.NE.AND UP0, UPT, UR49, URZ, UPT ;  /* 0x0000003f3100728c */ /* 0x000fe2000bf05270 */
[----:B------:R-:W-:Y:S01]  /*26f40*/  R2UR UR6, R24 ;  /* 0x00000000180672ca */ /* 0x000fe200000e0000 */
[----:B------:R-:W-:Y:S01]  /*26f50*/  ULDC.64 UR8, c[0x0][0x2d8] ;  /* 0x0000b60000087ab9 */ /* 0x000fe20000000a00 */
[----:B------:R-:W-:Y:S01]  /*26f60*/  R2UR UR7, R19 ;  /* 0x00000000130772ca */ /* 0x000fe200000e0000 */
[----:B------:R-:W2:Y:S01]  /*26f70*/  S2R R21, SR_TID.X ;  /* 0x0000000000157919 */ /* 0x000ea20000002100 */
[----:B------:R-:W-:Y:S02]  /*26f80*/  LOP3.LUT P5, RZ, R16, 0x100000, RZ, 0xc0, !PT ;  /* 0x0010000010ff7812 */ /* 0x000fe400078ac0ff */
[----:B------:R-:W-:-:S04]  /*26f90*/  PLOP3.LUT P0, PT, PT, PT, UP0, 0x80, 0x0 ;  /* 0x000000000000781c */ /* 0x000fc80003f0f008 */
[----:B------:R-:W-:-:S03]  /*26fa0*/  @UP0 ULDC UR4, c[0x0][0x44c] ;  /* 0x0001130000040ab9 */ /* 0x000fc60000000800 */
[----:B------:R-:W-:-:S04]  /*26fb0*/  UIMAD UR6, UR6, UR8, URZ ;  /* 0x00000008060672a4 */ /* 0x000fc8000f8e023f */
[----:B------:R-:W-:Y:S01]  /*26fc0*/  UIMAD UR6, UR7, UR9, UR6 ;  /* 0x00000009070672a4 */ /* 0x000fe2000f8e0206 */
[C---:B0-----:R-:W-:Y:S01]  /*26fd0*/  LOP3.LUT R20, R2.reuse, 0x7f, RZ, 0xc0, !PT ;  /* 0x0000007f02147812 */ /* 0x041fe200078ec0ff */
[----:B------:R-:W-:-:S03]  /*26fe0*/  IMAD.SHL.U32 R2, R2, 0x10, RZ ;  /* 0x0000001002027824 */ /* 0x000fc600078e00ff */
[----:B------:R-:W-:Y:S01]  /*26ff0*/  SHF.R.U32.HI R20, RZ, 0x3, R20 ;  /* 0x00000003ff147819 */ /* 0x000fe20000011614 */
[----:B--2---:R-:W-:-:S03]  /*27000*/  IMAD.SHL.U32 R7, R21, 0x8, RZ ;  /* 0x0000000815077824 */ /* 0x004fc600078e00ff */
[----:B------:R-:W-:Y:S02]  /*27010*/  LOP3.LUT R2, R20, 0x70, R2, 0xf8, !PT ;  /* 0x0000007014027812 */ /* 0x000fe400078ef802 */
[----:B------:R-:W-:Y:S02]  /*27020*/  LOP3.LUT R20, R21, 0x7f, RZ, 0xc0, !PT ;  /* 0x0000007f15147812 */ /* 0x000fe400078ec0ff */
[----:B------:R-:W-:Y:S01]  /*27030*/  LOP3.LUT R7, R7, 0x38, RZ, 0xc0, !PT ;  /* 0x0000003807077812 */ /* 0x000fe200078ec0ff */
[----:B------:R-:W-:Y:S01]  /*27040*/  VIADD R34, R2, UR43 ;  /* 0x0000002b02227c36 */ /* 0x000fe20008000000 */
[----:B------:R-:W-:-:S03]  /*27050*/  SHF.R.U32.HI R8, RZ, 0x3, R20 ;  /* 0x00000003ff087819 */ /* 0x000fc60000011614 */
[----:B------:R-:W-:Y:S01]  /*27060*/  @P0 IMAD.HI.U32 R2, R34, UR4, RZ ;  /* 0x0000000422020c27 */ /* 0x000fe2000f8e00ff */
[----:B------:R-:W-:Y:S01]  /*27070*/  PLOP3.LUT P0, PT, PT, PT, UP0, 0x80, 0x0 ;  /* 0x000000000000781c */ /* 0x000fe20003f0f008 */
[----:B------:R-:W-:Y:S02]  /*27080*/  @UP0 ULDC UR4, c[0x0][0x450] ;  /* 0x0001140000040ab9 */ /* 0x000fe40000000800 */
[----:B------:R-:W-:-:S10]  /*27090*/  IMAD.MOV.U32 R0, RZ, RZ, R34 ;  /* 0x000000ffff007224 */ /* 0x000fd400078e0022 */
[----:B------:R-:W-:Y:S02]  /*270a0*/  @P0 SHF.R.U32.HI R0, RZ, UR4, R2 ;  /* 0x00000004ff000c19 */ /* 0x000fe40008011602 */
[----:B------:R-:W-:-:S13]  /*270b0*/  R2UR UR4, R19 ;  /* 0x00000000130472ca */ /* 0x000fda00000e0000 */
[----:B------:R-:W-:-:S03]  /*270c0*/  UIMAD.WIDE.U32 UR4, UR4, UR8, URZ ;  /* 0x00000008040472a5 */ /* 0x000fc6000f8e003f */
[----:B------:R-:W-:Y:S01]  /*270d0*/  ULDC.64 UR8, c[0x0][0x2e0] ;  /* 0x0000b80000087ab9 */ /* 0x000fe20000000a00 */
[----:B------:R-:W-:Y:S02]  /*270e0*/  UIADD3 UR5, UR5, UR6, URZ ;  /* 0x0000000605057290 */ /* 0x000fe4000fffe03f */
[----:B------:R-:W-:Y:S02]  /*270f0*/  UIMAD UR6, UR50, UR8, URZ ;  /* 0x00000008320672a4 */ /* 0x000fe4000f8e023f */
[----:B------:R-:W-:Y:S02]  /*27100*/  UIMAD.WIDE.U32 UR4, UR38, UR8, UR4 ;  /* 0x00000008260472a5 */ /* 0x000fe4000f8e0004 */
[----:B------:R-:W-:-:S04]  /*27110*/  UIMAD UR6, UR38, UR9, UR6 ;  /* 0x00000009260672a4 */ /* 0x000fc8000f8e0206 */
[----:B------:R-:W-:Y:S01]  /*27120*/  IMAD.U32 R4, RZ, RZ, UR4 ;  /* 0x00000004ff047e24 */ /* 0x000fe2000f8e00ff */
[----:B------:R-:W-:Y:S02]  /*27130*/  UIADD3 UR6, UR5, UR6, URZ ;  /* 0x0000000605067290 */ /* 0x000fe4000fffe03f */
[----:B------:R-:W-:Y:S02]  /*27140*/  IMAD.U32 R5, RZ, RZ, UR5 ;  /* 0x00000005ff057e24 */ /* 0x000fe4000f8e00ff */
[----:B------:R-:W-:Y:S01]  /*27150*/  IMAD.MOV.U32 R2, RZ, RZ, R4 ;  /* 0x000000ffff027224 */ /* 0x000fe200078e0004 */
[----:B------:R-:W-:Y:S01]  /*27160*/  SHF.R.S32.HI R4, RZ, 0x1f, R0 ;  /* 0x0000001fff047819 */ /* 0x000fe20000011400 */
[----:B------:R-:W-:Y:S01]  /*27170*/  ULDC.64 UR4, c[0x0][0x2d0] ;  /* 0x0000b40000047ab9 */ /* 0x000fe20000000a00 */
[----:B------:R-:W-:-:S03]  /*27180*/  IMAD.U32 R3, RZ, RZ, UR6 ;  /* 0x00000006ff037e24 */ /* 0x000fc6000f8e00ff */
[----:B------:R-:W-:Y:S02]  /*27190*/  IMAD R5, R4, UR4, RZ ;  /* 0x0000000404057c24 */ /* 0x000fe4000f8e02ff */
[----:B------:R-:W-:Y:S01]  /*271a0*/  IMAD.WIDE.U32 R2, R0, UR4, R2 ;  /* 0x0000000400027c25 */ /* 0x000fe2000f8e0002 */
[----:B------:R-:W-:-:S03]  /*271b0*/  ULDC UR4, c[0x0][0x448] ;  /* 0x0001120000047ab9 */ /* 0x000fc60000000800 */
[----:B------:R-:W-:Y:S02]  /*271c0*/  IMAD R4, R0, UR5, R5 ;  /* 0x0000000500047c24 */ /* 0x000fe4000f8e0205 */
[----:B------:R-:W-:Y:S02]  /*271d0*/  IMAD.MOV R0, RZ, RZ, -R0 ;  /* 0x000000ffff007224 */ /* 0x000fe400078e0a00 */
[----:B------:R-:W-:Y:S02]  /*271e0*/  IMAD.IADD R3, R3, 0x1, R4 ;  /* 0x0000000103037824 */ /* 0x000fe400078e0204 */
[----:B------:R-:W-:Y:S01]  /*271f0*/  IMAD R0, R0, UR4, R34 ;  /* 0x0000000400007c24 */ /* 0x000fe2000f8e0222 */
[----:B------:R-:W-:-:S03]  /*27200*/  ULDC.64 UR4, c[0x0][0x2c8] ;  /* 0x0000b20000047ab9 */ /* 0x000fc60000000a00 */
[----:B------:R-:W-:Y:S01]  /*27210*/  IMAD.WIDE.U32 R2, R0, UR4, R2 ;  /* 0x0000000400027c25 */ /* 0x000fe2000f8e0002 */
[----:B------:R-:W-:-:S05]  /*27220*/  SHF.R.S32.HI R4, RZ, 0x1f, R0 ;  /* 0x0000001fff047819 */ /* 0x000fca0000011400 */
[----:B------:R-:W-:-:S04]  /*27230*/  IMAD R5, R4, UR4, RZ ;  /* 0x0000000404057c24 */ /* 0x000fc8000f8e02ff */
        /* <DEDUP_REMOVED lines=8> */
[----:B------:R-:W-:Y:S01]  /*272c0*/  VIADD R4, R8, UR43 ;  /* 0x0000002b08047c36 */ /* 0x000fe20008000000 */
[----:B------:R-:W-:Y:S02]  /*272d0*/  LOP3.LUT R16, R16, 0xfffffeff, RZ, 0xc0, !PT ;  /* 0xfffffeff10107812 */ /* 0x000fe400078ec0ff */
[----:B------:R-:W2:Y:S02]  /*272e0*/  SHFL.IDX PT, R2, R5, RZ, 0x181f ;  /* 0x00181fff05027589 */ /* 0x000ea400000e0000 */
[----:B------:R-:W-:-:S13]  /*272f0*/  ISETP.GE.AND P1, PT, R4, UR41, PT ;  /* 0x0000002904007c0c */ /* 0x000fda000bf26270 */
[----:B------:R-:W-:-:S04]  /*27300*/  @P1 LOP3.LUT R16, R16, 0x100, RZ, 0xfc, !PT ;  /* 0x0000010010101812 */ /* 0x000fc800078efcff */
[----:B------:R-:W-:Y:S02]  /*27310*/  LOP3.LUT R16, R16, 0xffffff7f, RZ, 0xc0, !PT ;  /* 0xffffff7f10107812 */ /* 0x000fe400078ec0ff */
[----:B0-----:R-:W-:Y:S02]  /*27320*/  @!P1 LEA R6, P0, R7, R14, 0x1 ;  /* 0x0000000e07069211 */ /* 0x001fe400078008ff */
[----:B------:R-:W0:Y:S03]  /*27330*/  SHFL.IDX PT, R14, R0, 0x1, 0x181f ;  /* 0x00381f00000e7f89 */ /* 0x000e2600000e0000 */
[----:B--2---:R-:W-:Y:S02]  /*27340*/  @!P1 IMAD.X R3, RZ, RZ, R2, P0 ;  /* 0x000000ffff039224 */ /* 0x004fe400000e0602 */
[----:B------:R-:W-:Y:S02]  /*27350*/  @!P1 IMAD.MOV.U32 R2, RZ, RZ, R6 ;  /* 0x000000ffff029224 */ /* 0x000fe400078e0006 */
[----:B------:R-:W-:-:S03]  /*27360*/  VIADD R6, R4, 0x10 ;  /* 0x0000001004067836 */ /* 0x000fc60000000000 */
[----:B------:R2:W-:Y:S02]  /*27370*/  @!P1 LDGSTS.E.BYPASS.LTC128B.128 [R22+0x20400], desc[UR36][R2.64], !P5 ;  /* 0x2040000002169fae */ /* 0x0005e4000e901d64 */
[----:B------:R-:W-:Y:S02]  /*27380*/  ISETP.GE.AND P1, PT, R6, UR41, PT ;  /* 0x0000002906007c0c */ /* 0x000fe4000bf26270 */
[----:B--2---:R-:W2:Y:S11]  /*27390*/  SHFL.IDX PT, R2, R5, 0x1, 0x181f ;  /* 0x00381f0005027f89 */ /* 0x004eb600000e0000 */
[----:B0-----:R-:W-:-:S02]  /*273a0*/  @!P1 LEA R6, P0, R7, R14, 0x1 ;  /* 0x0000000e07069211 */ /* 0x001fc400078008ff */
[----:B------:R-:W0:Y:S01]  /*273b0*/  SHFL.IDX PT, R14, R0, 0x2, 0x181f ;  /* 0x00581f00000e7f89 */ /* 0x000e2200000e0000 */
[----:B------:R-:W-:-:S04]  /*273c0*/  @P1 LOP3.LUT R16, R16, 0x80, RZ, 0xfc, !PT ;  /* 0x0000008010101812 */ /* 0x000fc800078efcff */
[----:B------:R-:W-:Y:S01]  /*273d0*/  LOP3.LUT R16, R16, 0xffffffbf, RZ, 0xc0, !PT ;  /* 0xffffffbf10107812 */ /* 0x000fe200078ec0ff */
[----:B--2---:R-:W-:Y:S02]  /*273e0*/  @!P1 IMAD.X R3, RZ, RZ, R2, P0 ;  /* 0x000000ffff039224 */ /* 0x004fe400000e0602 */
[----:B------:R-:W-:Y:S02]  /*273f0*/  @!P1 IMAD.MOV.U32 R2, RZ, RZ, R6 ;  /* 0x000000ffff029224 */ /* 0x000fe400078e0006 */
[----:B------:R-:W-:-:S03]  /*27400*/  VIADD R6, R4, 0x20 ;  /* 0x0000002004067836 */ /* 0x000fc60000000000 */
[----:B------:R2:W-:Y:S02]  /*27410*/  @!P1 LDGSTS.E.BYPASS.LTC128B.128 [R22+0x20c00], desc[UR36][R2.64], !P5 ;  /* 0x20c0000002169fae */ /* 0x0005e4000e901d64 */
[----:B------:R-:W-:Y:S02]  /*27420*/  ISETP.GE.AND P1, PT, R6, UR41, PT ;  /* 0x0000002906007c0c */ /* 0x000fe4000bf26270 */
[----:B--2---:R-:W2:Y:S11]  /*27430*/  SHFL.IDX PT, R2, R5, 0x2, 0x181f ;  /* 0x00581f0005027f89 */ /* 0x004eb600000e0000 */
[----:B0-----:R-:W-:Y:S01]  /*27440*/  @!P1 LEA R6, P0, R7, R14, 0x1 ;  /* 0x0000000e07069211 */ /* 0x001fe200078008ff */
[----:B------:R-:W0:Y:S01]  /*27450*/  SHFL.IDX PT, R5, R5, 0x3, 0x181f ;  /* 0x00781f0005057f89 */ /* 0x000e2200000e0000 */
[----:B------:R-:W-:-:S03]  /*27460*/  @P1 LOP3.LUT R16, R16, 0x40, RZ, 0xfc, !PT ;  /* 0x0000004010101812 */ /* 0x000fc600078efcff */
[----:B------:R3:W4:Y:S01]  /*27470*/  SHFL.IDX PT, R14, R0, 0x3, 0x181f ;  /* 0x00781f00000e7f89 */ /* 0x00072200000e0000 */
[----:B--2---:R-:W-:Y:S02]  /*27480*/  @!P1 IMAD.X R3, RZ, RZ, R2, P0 ;  /* 0x000000ffff039224 */ /* 0x004fe400000e0602 */
[----:B------:R-:W-:-:S05]  /*27490*/  @!P1 IMAD.MOV.U32 R2, RZ, RZ, R6 ;  /* 0x000000ffff029224 */ /* 0x000fca00078e0006 */
[----:B0-----:R3:W-:Y:S02]  /*274a0*/  @!P1 LDGSTS.E.BYPASS.LTC128B.128 [R22+0x21400], desc[UR36][R2.64], !P5 ;  /* 0x2140000002169fae */ /* 0x0017e4000e901d64 */
.L_x_2136:
[----:B------:R-:W-:Y:S01]  /*274b0*/  VIADD R4, R4, 0x30 ;  /* 0x0000003004047836 */ /* 0x000fe20000000000 */
[----:B------:R-:W-:-:S04]  /*274c0*/  LOP3.LUT R16, R16, 0xffffefff, RZ, 0xc0, !PT ;  /* 0xffffefff10107812 */ /* 0x000fc800078ec0ff */
[----:B------:R-:W-:-:S13]  /*274d0*/  ISETP.GE.AND P1, PT, R4, UR41, PT ;  /* 0x0000002904007c0c */ /* 0x000fda000bf26270 */
[----:B---34-:R-:W-:Y:S02]  /*274e0*/  @!P1 LEA R2, P0, R7, R14, 0x1 ;  /* 0x0000000e07029211 */ /* 0x018fe400078008ff */
[----:B------:R-:W-:-:S03]  /*274f0*/  @P1 LOP3.LUT R16, R16, 0x1000, RZ, 0xfc, !PT ;  /* 0x0000100010101812 */ /* 0x000fc600078efcff */
[----:B------:R-:W-:Y:S01]  /*27500*/  @!P1 IMAD.X R3, RZ, RZ, R5, P0 ;  /* 0x000000ffff039224 */ /* 0x000fe200000e0605 */
[----:B------:R-:W-:-:S04]  /*27510*/  PLOP3.LUT P0, PT, PT, PT, PT, 0x80, 0x0 ;  /* 0x000000000000781c */ /* 0x000fc80003f0f070 */
[----:B------:R-:W-:Y:S01]  /*27520*/  @!PT LDS RZ, [RZ] ;  /* 0x00000000fffff984 */ /* 0x000fe20000000800 */
[----:B------:R-:W-:Y:S01]  /*27530*/  @!PT LDS RZ, [RZ] ;  /* 0x00000000fffff984 */ /* 0x000fe20000000800 */
[----:B------:R-:W-:Y:S01]  /*27540*/  @!PT LDS RZ, [RZ] ;  /* 0x00000000fffff984 */ /* 0x000fe20000000800 */
[----:B------:R0:W-:Y:S01]  /*27550*/  @!P1 LDGSTS.E.BYPASS.LTC128B.128 [R22+0x21c00], desc[UR36][R2.64], !P5 ;  /* 0x21c0000002169fae */ /* 0x0001e2000e901d64 */
[----:B------:R-:W-:-:S08]  /*27560*/  NOP ;  /* 0x0000000000007918 */ /* 0x000fd00000000000 */
.L_x_2067:
[----:B------:R-:W-:Y:S02]  /*27570*/  PLOP3.LUT P1, PT, P1, P0, PT, 0xa2, 0x0 ;  /* 0x000000000000781c */ /* 0x000fe40000f21472 */
[----:B------:R-:W-:-:S08]  /*27580*/  @P0 R2UR P1, UR4, R17 ;  /* 0x00000000110402ca */ /* 0x000fd00000020000 */
[----:B------:R-:W-:-:S05]  /*27590*/  @P0 PLOP3.LUT P0, PT, P1, PT, PT, 0x80, 0x0 ;  /* 0x000000000000081c */ /* 0x000fca0000f0f070 */
[----:B------:R-:W-:Y:S01]  /*275a0*/  @!P1 SYNCS.ARRIVE.TRANS64.RED.A0T1 RZ, [UR4+0x38800], RZ ;  /* 0x038800ffffff99a7 */ /* 0x000fe20008200404 */
[----:B------:R-:W-:Y:S07]  /*275b0*/  @!P1 ARRIVES.LDGSTSBAR.64.TRANSCNT [UR4+0x38800] ;  /* 0x03880000ff0099b0 */ /* 0x000fee0008000a84 */
[----:B------:R-:W-:Y:S05]  /*275c0*/  @P0 BRA.U.ANY `(.L_x_2067) ;  /* 0xfffffffd00e80947 */ /* 0x000fea000393ffff */
[----:B------:R-:W-:Y:S01]  /*275d0*/  ULDC.64 UR4, c[0x0][0x3d8] ;  /* 0x0000f60000047ab9 */ /* 0x000fe20000000a00 */
[----:B------:R-:W-:Y:S01]  /*275e0*/  NOP ;  /* 0x0000000000007918 */ /* 0x000fe20000000000 */
[----:B------:R-:W-:Y:S01]  /*275f0*/  IMAD R0, R24, UR4, RZ ;  /* 0x0000000418007c24 */ /* 0x000fe2000f8e02ff */
[----:B------:R2:W-:Y:S01]  /*27600*/  SYNCS.ARRIVE.TRANS64.A1T0 RZ, [R17+URZ+0x38800], RZ ;  /* 0x038800ff11ff79a7 */ /* 0x0005e2000810003f */
[C---:B------:R-:W-:Y:S01]  /*27610*/  IMAD.WIDE.U32 R4, R19.reuse, UR4, RZ ;  /* 0x0000000413047c25 */ /* 0x040fe2000f8e00ff */
[----:B------:R-:W-:Y:S03]  /*27620*/  BSSY B6, `(.L_x_2068) ;  /* 0x0000018000067945 */ /* 0x000fe60003800000 */
[----:B------:R-:W-:Y:S01]  /*27630*/  IMAD R0, R19, UR5, R0 ;  /* 0x0000000513007c24 */ /* 0x000fe2000f8e0200 */
[----:B------:R2:W-:Y:S01]  /*27640*/  STL.64 [R1+0x430], R4 ;  /* 0x0004300401007387 */ /* 0x0005e20000100a00 */
[----:B0-----:R-:W-:-:S02]  /*27650*/  VIADD R2, R17, 0x26400 ;  /* 0x0002640011027836 */ /* 0x001fc40000000000 */
[----:B------:R-:W-:-:S03]  /*27660*/  IMAD.IADD R0, R5, 0x1, R0 ;  /* 0x0000000105007824 */ /* 0x000fc600078e0200 */
[----:B------:R-:W-:Y:S02]  /*27670*/  LOP3.LUT P0, RZ, R2, 0x3ff, RZ, 0xc0, !PT ;  /* 0x000003ff02ff7812 */ /* 0x000fe4000780c0ff */
[----:B------:R2:W-:Y:S11]  /*27680*/  STL [R1+0x444], R0 ;  /* 0x0004440001007387 */ /* 0x0005f60000100800 */
[----:B--2---:R-:W-:Y:S05]  /*27690*/  @!P0 BRA `(.L_x_2069) ;  /* 0x0000000000408947 */ /* 0x004fea0003800000 */
        /* <DEDUP_REMOVED lines=16> */
.L_x_2069:
[----:B------:R-:W-:Y:S05]  /*277a0*/  BSYNC B6 ;  /* 0x0000000000067941 */ /* 0x000fea0003800000 */
.L_x_2068:
[----:B------:R-:W2:Y:S04]  /*277b0*/  LDL.LU.64 R4, [R1+0x430] ;  /* 0x0004300001047983 */ /* 0x000ea80000300a00 */
[----:B------:R-:W3:Y:S01]  /*277c0*/  LDL.LU R20, [R1+0x444] ;  /* 0x0004440001147983 */ /* 0x000ee20000300800 */
[----:B------:R-:W-:Y:S01]  /*277d0*/  UISETP.NE.AND UP0, UPT, UR49, URZ, UPT ;  /* 0x0000003f3100728c */ /* 0x000fe2000bf05270 */
[----:B------:R-:W-:Y:S01]  /*277e0*/  IMAD.MOV.U32 R2, RZ, RZ, R34 ;  /* 0x000000ffff027224 */ /* 0x000fe200078e0022 */
[----:B------:R-:W-:Y:S01]  /*277f0*/  ULDC UR6, c[0x0][0x448] ;  /* 0x0001120000067ab9 */ /* 0x000fe20000000800 */
[----:B------:R0:W5:Y:S01]  /*27800*/  LDL R8, [R1+0x424] ;  /* 0x0004240001087983 */ /* 0x0001620000100800 */
[----:B------:R-:W-:Y:S01]  /*27810*/  ULDC.64 UR8, c[0x0][0x3e0] ;  /* 0x0000f80000087ab9 */ /* 0x000fe20000000a00 */
[----:B------:R-:W-:-:S02]  /*27820*/  LOP3.LUT P2, RZ, R16, 0x20000, RZ, 0xc0, !PT ;  /* 0x0002000010ff7812 */ /* 0x000fc4000784c0ff */
[----:B------:R0:W5:Y:S01]  /*27830*/  LDL R6, [R1+0x420] ;  /* 0x0004200001067983 */ /* 0x0001620000100800 */
[----:B------:R-:W-:Y:S02]  /*27840*/  PLOP3.LUT P0, PT, PT, PT, UP0, 0x80, 0x0 ;  /* 0x000000000000781c */ /* 0x000fe40003f0f008 */
[C---:B------:R-:W-:Y:S01]  /*27850*/  LOP3.LUT P3, RZ, R16.reuse, 0x10000, RZ, 0xc0, !PT ;  /* 0x0001000010ff7812 */ /* 0x040fe2000786c0ff */
[----:B------:R-:W-:Y:S01]  /*27860*/  @UP0 ULDC UR4, c[0x0][0x44c] ;  /* 0x0001130000040ab9 */ /* 0x000fe20000000800 */
[C---:B------:R-:W-:Y:S02]  /*27870*/  LOP3.LUT P4, RZ, R16.reuse, 0x8000, RZ, 0xc0, !PT ;  /* 0x0000800010ff7812 */ /* 0x040fe4000788c0ff */
[----:B------:R-:W-:-:S07]  /*27880*/  LOP3.LUT P5, RZ, R16, 0x4000, RZ, 0xc0, !PT ;  /* 0x0000400010ff7812 */ /* 0x000fce00078ac0ff */
[----:B------:R-:W-:Y:S01]  /*27890*/  @P0 IMAD.HI.U32 R0, R34, UR4, RZ ;  /* 0x0000000422000c27 */ /* 0x000fe2000f8e00ff */
[----:B------:R-:W-:Y:S01]  /*278a0*/  PLOP3.LUT P0, PT, PT, PT, UP0, 0x80, 0x0 ;  /* 0x000000000000781c */ /* 0x000fe20003f0f008 */
[----:B------:R-:W-:-:S12]  /*278b0*/  @UP0 ULDC UR4, c[0x0][0x450] ;  /* 0x0001140000040ab9 */ /* 0x000fd80000000800 */
[----:B------:R-:W-:-:S04]  /*278c0*/  @P0 SHF.R.U32.HI R2, RZ, UR4, R0 ;  /* 0x00000004ff020c19 */ /* 0x000fc80008011600 */
[--C-:B------:R-:W-:Y:S02]  /*278d0*/  SHF.R.S32.HI R0, RZ, 0x1f, R2.reuse ;  /* 0x0000001fff007819 */ /* 0x100fe40000011402 */
[----:B--2---:R-:W-:Y:S02]  /*278e0*/  R2UR UR5, R5 ;  /* 0x00000000050572ca */ /* 0x004fe400000e0000 */
[----:B------:R-:W-:Y:S02]  /*278f0*/  R2UR UR4, R4 ;  /* 0x00000000040472ca */ /* 0x000fe400000e0000 */
[----:B---3--:R-:W-:Y:S01]  /*27900*/  R2UR UR5, R20 ;  /* 0x00000000140572ca */ /* 0x008fe200000e0000 */
[----:B------:R-:W-:Y:S01]  /*27910*/  IMAD.MOV R5, RZ, RZ, -R2 ;  /* 0x000000ffff057224 */ /* 0x000fe200078e0a02 */
[----:B------:R-:W2:Y:S03]  /*27920*/  S2R R20, SR_TID.X ;  /* 0x0000000000147919 */ /* 0x000ea60000002100 */
[----:B------:R-:W-:Y:S01]  /*27930*/  IMAD R5, R5, UR6, R34 ;  /* 0x0000000605057c24 */ /* 0x000fe2000f8e0222 */
[----:B------:R-:W-:-:S04]  /*27940*/  UIMAD UR6, UR50, UR8, URZ ;  /* 0x00000008320672a4 */ /* 0x000fc8000f8e023f */
[----:B------:R-:W-:-:S03]  /*27950*/  UIMAD UR6, UR38, UR9, UR6 ;  /* 0x00000009260672a4 */ /* 0x000fc6000f8e0206 */
[----:B------:R-:W-:-:S03]  /*27960*/  UIMAD.WIDE.U32 UR4, UR38, UR8, UR4 ;  /* 0x00000008260472a5 */ /* 0x000fc6000f8e0004 */
[----:B------:R-:W-:Y:S01]  /*27970*/  ULDC.64 UR8, c[0x0][0x3d0] ;  /* 0x0000f40000087ab9 */ /* 0x000fe20000000a00 */
[----:B------:R-:W-:Y:S01]  /*27980*/  UIADD3 UR5, UR5, UR6, URZ ;  /* 0x0000000605057290 */ /* 0x000fe2000fffe03f */
[----:B------:R-:W-:Y:S02]  /*27990*/  IMAD R7, R0, UR8, RZ ;  /* 0x0000000800077c24 */ /* 0x000fe4000f8e02ff */
[----:B------:R-:W-:Y:S01]  /*279a0*/  IMAD.U32 R3, RZ, RZ, UR8 ;  /* 0x00000008ff037e24 */ /* 0x000fe2000f8e00ff */
[----:B------:R-:W-:Y:S01]  /*279b0*/  SHF.R.S32.HI R0, RZ, 0x1f, R5 ;  /* 0x0000001fff007819 */ /* 0x000fe20000011405 */
        /* <DEDUP_REMOVED lines=10> */
[----:B------:R-:W-:Y:S01]  /*27a60*/  UMOV UR4, 0xffffffff ;  /* 0xffffffff00047882 */ /* 0x000fe20000000000 */
[----:B--2---:R-:W-:-:S03]  /*27a70*/  IMAD.SHL.U32 R9, R20, 0x8, RZ ;  /* 0x0000000814097824 */ /* 0x004fc600078e00ff */
[----:B------:R-:W-:Y:S02]  /*27a80*/  LEA.HI.X R4, R2, UR5, R3, 0x1, P0 ;  /* 0x0000000502047c11 */ /* 0x000fe400080f0c03 */
[----:B------:R-:W-:Y:S01]  /*27a90*/  LOP3.LUT R9, R9, 0x38, RZ, 0xc0, !PT ;  /* 0x0000003809097812 */ /* 0x000fe200078ec0ff */
[----:B0-----:R-:W-:Y:S06]  /*27aa0*/  BRA.DIV UR4, `(.L_x_2070) ;  /* 0x0000003204887947 */ /* 0x001fec000b800000 */
[C---:B------:R-:W-:Y:S01]  /*27ab0*/  LOP3.LUT P1, RZ, R16.reuse, 0x40, RZ, 0xc0, !PT ;  /* 0x0000004010ff7812 */ /* 0x040fe2000782c0ff */
[----:B------:R-:W0:Y:S01]  /*27ac0*/  SHFL.IDX PT, R14, R0, RZ, 0x181f ;  /* 0x00181fff000e7589 */ /* 0x000e2200000e0000 */
[C---:B------:R-:W-:Y:S02]  /*27ad0*/  LOP3.LUT P6, RZ, R16.reuse, 0x40000, RZ, 0xc0, !PT ;  /* 0x0004000010ff7812 */ /* 0x040fe400078cc0ff */
[----:B------:R-:W-:Y:S01]  /*27ae0*/  LOP3.LUT R16, R16, 0xffbfffff, RZ, 0xc0, !PT ;  /* 0xffbfffff10107812 */ /* 0x000fe200078ec0ff */
[----:B------:R-:W2:Y:S04]  /*27af0*/  SHFL.IDX PT, R2, R4, RZ, 0x181f ;  /* 0x00181fff04027589 */ /* 0x000ea800000e0000 */
[----:B------:R-:W-:Y:S04]  /*27b00*/  SHFL.IDX PT, R5, R4, 0x1, 0x181f ;  /* 0x00381f0004057f89 */ /* 0x000fe800000e0000 */
[----:B------:R-:W-:-:S04]  /*27b10*/  @P1 LOP3.LUT R16, R16, 0x400000, RZ, 0xfc, !PT ;  /* 0x0040000010101812 */ /* 0x000fc800078efcff */
[C---:B------:R-:W-:Y:S02]  /*27b20*/  LOP3.LUT P1, RZ, R16.reuse, 0x80, RZ, 0xc0, !PT ;  /* 0x0000008010ff7812 */ /* 0x040fe4000782c0ff */
[----:B------:R-:W-:-:S11]  /*27b30*/  LOP3.LUT R16, R16, 0xff7fffff, RZ, 0xc0, !PT ;  /* 0xff7fffff10107812 */ /* 0x000fd600078ec0ff */
[----:B------:R-:W-:-:S04]  /*27b40*/  @P1 LOP3.LUT R16, R16, 0x800000, RZ, 0xfc, !PT ;  /* 0x0080000010101812 */ /* 0x000fc800078efcff */
[----:B------:R-:W-:-:S13]  /*27b50*/  LOP3.LUT P1, RZ, R16, 0x100, RZ, 0xc0, !PT ;  /* 0x0000010010ff7812 */ /* 0x000fda000782c0ff */
[----:B0-----:R-:W-:-:S05]  /*27b60*/  @!P1 LEA R14, P0, R9, R14, 0x1 ;  /* 0x0000000e090e9211 */ /* 0x001fca00078008ff */
[----:B--2---:R-:W-:Y:S01]  /*27b70*/  @!P1 IMAD.X R3, RZ, RZ, R2, P0 ;  /* 0x000000ffff039224 */ /* 0x004fe200000e0602 */
[----:B------:R-:W-:Y:S01]  /*27b80*/  LOP3.LUT P0, RZ, R16, 0x80000, RZ, 0xc0, !PT ;  /* 0x0008000010ff7812 */ /* 0x000fe2000780c0ff */
[----:B------:R-:W-:Y:S02]  /*27b90*/  @!P1 IMAD.MOV.U32 R2, RZ, RZ, R14 ;  /* 0x000000ffff029224 */ /* 0x000fe400078e000e */
[----:B------:R-:W0:Y:S10]  /*27ba0*/  SHFL.IDX PT, R14, R0, 0x1, 0x181f ;  /* 0x00381f00000e7f89 */ /* 0x000e3400000e0000 */
        /* <DEDUP_REMOVED lines=11> */
[----:B0-----:R-:W-:-:S05]  /*27c60*/  @!P1 LEA R14, P0, R9, R14, 0x1 ;  /* 0x0000000e090e9211 */ /* 0x001fca00078008ff */
[----:B------:R-:W-:Y:S01]  /*27c70*/  @!P1 IMAD.X R5, RZ, RZ, R5, P0 ;  /* 0x000000ffff059224 */ /* 0x000fe200000e0605 */
[----:B------:R-:W-:Y:S01]  /*27c80*/  LOP3.LUT P0, RZ, R16, 0x80000, RZ, 0xc0, !PT ;  /* 0x0008000010ff7812 */ /* 0x000fe2000780c0ff */
[----:B--2---:R-:W-:Y:S02]  /*27c90*/  @!P1 IMAD.MOV.U32 R2, RZ, RZ, R14 ;  /* 0x000000ffff029224 */ /* 0x004fe400078e000e */
[----:B------:R-:W-:Y:S01]  /*27ca0*/  @!P1 IMAD.MOV.U32 R3, RZ, RZ, R5 ;  /* 0x000000ffff039224 */ /* 0x000fe200078e0005 */
[----:B------:R-:W0:Y:S04]  /*27cb0*/  SHFL.IDX PT, R14, R0, 0x2, 0x181f ;  /* 0x00581f00000e7f89 */ /* 0x000e2800000e0000 */
[----:B------:R-:W2:Y:S04]  /*27cc0*/  SHFL.IDX PT, R5, R4, 0x2, 0x181f ;  /* 0x00581f0004057f89 */ /* 0x000ea800000e0000 */
[----:B------:R-:W3:Y:S04]  /*27cd0*/  SHFL.IDX PT, R4, R4, 0x3, 0x181f ;  /* 0x00781f0004047f89 */ /* 0x000ee800000e0000 */
        /* <DEDUP_REMOVED lines=12> */
[----:B--2---:R-:W-:Y:S01]  /*27da0*/  @!P1 IMAD.X R5, RZ, RZ, R5, P0 ;  /* 0x000000ffff059224 */ /* 0x004fe200000e0605 */
[----:B------:R-:W-:Y:S01]  /*27db0*/  LOP3.LUT P0, RZ, R16, 0x80000, RZ, 0xc0, !PT ;  /* 0x0008000010ff7812 */ /* 0x000fe2000780c0ff */
[----:B----4-:R-:W-:Y:S02]  /*27dc0*/  @!P1 IMAD.MOV.U32 R2, RZ, RZ, R14 ;  /* 0x000000ffff029224 */ /* 0x010fe400078e000e */
[----:B------:R-:W-:Y:S01]  /*27dd0*/  @!P1 IMAD.MOV.U32 R3, RZ, RZ, R5 ;  /* 0x000000ffff039224 */ /* 0x000fe200078e0005 */
[----:B------:R2:W4:Y:S09]  /*27de0*/  SHFL.IDX PT, R14, R0, 0x3, 0x181f ;  /* 0x00781f00000e7f89 */ /* 0x00053200000e0000 */
        /* <DEDUP_REMOVED lines=9> */
[----:B---34-:R2:W-:Y:S02]  /*27e80*/  @!P1 LDGSTS.E.BYPASS.LTC128B.128 [R22+0x35400], desc[UR36][R2.64+0x380], P0 ;  /* 0x3540038002169fae */ /* 0x0185e40008101d64 */
.L_x_2146:
[C---:B------:R-:W-:Y:S02]  /*27e90*/  LOP3.LUT P1, RZ, R16.reuse, 0x1000, RZ, 0xc0, !PT ;  /* 0x0000100010ff7812 */ /* 0x040fe4000782c0ff */
[----:B------:R-:W-:-:S11]  /*27ea0*/  LOP3.LUT P6, RZ, R16, 0x40000, RZ, 0xc0, !PT ;  /* 0x0004000010ff7812 */ /* 0x000fd600078cc0ff */
[----:B0-2---:R-:W-:-:S05]  /*27eb0*/  @!P1 LEA R2, P0, R9, R14, 0x1 ;  /* 0x0000000e09029211 */ /* 0x005fca00078008ff */
        /* <DEDUP_REMOVED lines=15> */
[----:B------:R-:W-:Y:S01]  /*27fb0*/  PLOP3.LUT P0, PT, PT, PT, PT, 0x80, 0x0 ;  /* 0x000000000000781c */ /* 0x000fe20003f0f070 */
[----:B------:R-:W-:-:S12]  /*27fc0*/  NOP ;  /* 0x0000000000007918 */ /* 0x000fd80000000000 */
.L_x_2071:
        /* <DEDUP_REMOVED lines=18> */
.L_x_2147:
[----:B------:R-:W-:Y:S05]  /*280f0*/  BSYNC B0 ;  /* 0x0000000000007941 */ /* 0x000fea0003800000 */
.L_x_2072:
[----:B------:R-:W-:-:S13]  /*28100*/  LOP3.LUT P0, RZ, R16, 0x800, RZ, 0xc0, !PT ;  /* 0x0000080010ff7812 */ /* 0x000fda000780c0ff */
[----:B------:R-:W-:Y:S05]  /*28110*/  @!P0 BRA `(.L_x_2074) ;  /* 0x0000000000048947 */ /* 0x000fea0003800000 */
[----:B------:R-:W-:Y:S01]  /*28120*/  BPT.TRAP 0x1 ;  /* 0x000000040000795c */ /* 0x000fe20000300000 */
.L_x_2074:
[----:B0-----:R-:W-:Y:S01]  /*28130*/  SHF.L.U32 R0, R23, 0x1f, RZ ;  /* 0x0000001f17007819 */ /* 0x001fe200000006ff */
[----:B------:R-:W-:Y:S03]  /*28140*/  BSSY B0, `(.L_x_2075) ;  /* 0x0000003000007945 */ /* 0x000fe60003800000 */
[----:B------:R-:W0:Y:S02]  /*28150*/  SYNCS.PHASECHK.TRANS64.TRYWAIT P0, [R27+URZ+0x38860], R0 ;  /* 0x038860001b0075a7 */ /* 0x000e24000800017f */
[----:B0-----:R-:W-:Y:S05]  /*28160*/  @!P0 BRA `(.L_x_2076) ;  /* 0x0000003000c88947 */ /* 0x001fea0003800000 */
.L_x_2148:
[----:B------:R-:W-:Y:S05]  /*28170*/  BSYNC B0 ;  /* 0x0000000000007941 */ /* 0x000fea0003800000 */
.L_x_2075:
[----:B------:R-:W0:Y:S01]  /*28180*/  LDL.LU R2, [R1+0x438] ;  /* 0x0004380001027983 */ /* 0x000e220000300800 */
[----:B------:R-:W-:-:S03]  /*28190*/  ULDC.64 UR4, c[0x0][0x328] ;  /* 0x0000ca0000047ab9 */ /* 0x000fc60000000a00 */
[----:B------:R-:W2:Y:S01]  /*281a0*/  LDL.LU R4, [R1+0x43c] ;  /* 0x00043c0001047983 */ /* 0x000ea20000300800 */
[----:B------:R-:W-:Y:S01]  /*281b0*/  LOP3.LUT R16, R16, 0xffffff7f, RZ, 0xc0, !PT ;  /* 0xffffff7f10107812 */ /* 0x000fe200078ec0ff */
[----:B0-----:R-:W-:Y:S02]  /*281c0*/  IMAD R0, R2, UR4, RZ ;  /* 0x0000000402007c24 */ /* 0x001fe4000f8e02ff */
[----:B------:R-:W-:-:S04]  /*281d0*/  IMAD.WIDE.U32 R2, R37, UR4, RZ ;  /* 0x0000000425027c25 */ /* 0x000fc8000f8e00ff */
[----:B------:R-:W-:Y:S01]  /*281e0*/  IMAD R5, R37, UR5, R0 ;  /* 0x0000000525057c24 */ /* 0x000fe2000f8e0200 */
[----:B------:R-:W-:Y:S02]  /*281f0*/  ULDC.64 UR4, c[0x0][0x338] ;  /* 0x0000ce0000047ab9 */ /* 0x000fe40000000a00 */
[----:B--2---:R-:W-:Y:S01]  /*28200*/  IMAD R0, R4, UR4, RZ ;  /* 0x0000000404007c24 */ /* 0x004fe2000f8e02ff */
[----:B------:R-:W-:Y:S01]  /*28210*/  PRMT R4, R33, 0x8880, RZ ;  /* 0x0000888021047816 */ /* 0x000fe200000000ff */
        /* <DEDUP_REMOVED lines=13> */
[----:B------:R-:W-:Y:S02]  /*282f0*/  LEA.HI.X R7, R2, UR5, R7, 0x1, P0 ;  /* 0x0000000502077c11 */ /* 0x000fe400080f0c07 */
[----:B------:R-:W-:-:S13]  /*28300*/  ISETP.GT.AND P0, PT, R4, -0x1, PT ;  /* 0xffffffff0400780c */ /* 0x000fda0003f04270 */
[----:B------:R-:W-:Y:S01]  /*28310*/  @P0 LOP3.LUT R16, R16, 0x80, RZ, 0xfc, !PT ;  /* 0x0000008010100812 */ /* 0x000fe200078efcff */
[----:B------:R-:W-:Y:S06]  /*28320*/  BRA.DIV UR4, `(.L_x_2077) ;  /* 0x00000032046c7947 */ /* 0x000fec000b800000 */
[----:B------:R-:W0:Y:S01]  /*28330*/  S2R R2, SR_TID.X ;  /* 0x0000000000027919 */ /* 0x000e220000002100 */
[----:B------:R-:W-:Y:S01]  /*28340*/  LOP3.LUT P1, RZ, R33, 0x1, RZ, 0xc0, !PT ;  /* 0x0000000121ff7812 */ /* 0x000fe2000782c0ff */
        /* <DEDUP_REMOVED lines=39> */
[----:B--2---:R-:W-:Y:S01]  /*285c0*/  IMAD.X R3, RZ, RZ, R3, P6 ;  /* 0x000000ffff037224 */ /* 0x004fe200030e0603 */
        /* <DEDUP_REMOVED lines=39> */
.L_x_2158:
        /* <DEDUP_REMOVED lines=25> */
.L_x_2078:
        /* <DEDUP_REMOVED lines=10> */
.L_x_2079:
[----:B0-----:R-:W2:Y:S01]  /*28a70*/  LDL.LU R2, [R1+0x428] ;  /* 0x0004280001027983 */ /* 0x001ea20000300800 */
[----:B------:R0:W-:Y:S01]  /*28a80*/  SYNCS.ARRIVE.TRANS64.A1T0 RZ, [R27+URZ+0x38850], RZ ;  /* 0x038850ff1bff79a7 */ /* 0x0001e2000810003f */
[----:B--2---:R-:W-:-:S05]  /*28a90*/  VIADD R9, R2, 0xfffffffe ;  /* 0xfffffffe02097836 */ /* 0x004fca0000000000 */
[----:B------:R-:W-:-:S13]  /*28aa0*/  ISETP.GE.AND P0, PT, R9, UR44, PT ;  /* 0x0000002c09007c0c */ /* 0x000fda000bf06270 */
[----:B0-----:R-:W-:Y:S05]  /*28ab0*/  @!P0 BRA `(.L_x_2080) ;  /* 0x0000000c00988947 */ /* 0x001fea0003800000 */
[----:B------:R-:W-:Y:S01]  /*28ac0*/  BSSY B0, `(.L_x_2080) ;  /* 0x00000e5000007945 */ /* 0x000fe20003800000 */
.L_x_2093:
[----:B0-----:R-:W0:Y:S01]  /*28ad0*/  S2R R2, SR_TID.X ;  /* 0x0000000000027919 */ /* 0x001e220000002100 */
[----:B--23--:R-:W-:Y:S01]  /*28ae0*/  IMAD R8, R9, 0x40, R31 ;  /* 0x0000004009087824 */ /* 0x00cfe200078e021f */
[----:B------:R-:W-:Y:S01]  /*28af0*/  LOP3.LUT P1, RZ, R16, 0x800, RZ, 0xc0, !PT ;  /* 0x0000080010ff7812 */ /* 0x000fe2000782c0ff */
[----:B------:R-:W-:Y:S01]  /*28b00*/  VIADD R18, R18, 0x1 ;  /* 0x0000000112127836 */ /* 0x000fe20000000000 */
[C---:B0-----:R-:W-:Y:S01]  /*28b10*/  LOP3.LUT R3, R2.reuse, 0x7f, RZ, 0xc0, !PT ;  /* 0x0000007f02037812 */ /* 0x041fe200078ec0ff */
[----:B------:R-:W-:-:S03]  /*28b20*/  IMAD.SHL.U32 R2, R2, 0x10, RZ ;  /* 0x0000001002027824 */ /* 0x000fc600078e00ff */
[----:B------:R-:W-:Y:S02]  /*28b30*/  SHF.R.U32.HI R4, RZ, 0x3, R3 ;  /* 0x00000003ff047819 */ /* 0x000fe40000011603 */
[----:B------:R-:W0:Y:S02]  /*28b40*/  LDC R3, c[0x0][0x430] ;  /* 0x00010c00ff037b82 */ /* 0x000e240000000800 */
[----:B------:R-:W-:-:S04]  /*28b50*/  LOP3.LUT R2, R4, 0x70, R2, 0xf8, !PT ;  /* 0x0000007004027812 */ /* 0x000fc800078ef802 */
[C---:B------:R-:W-:Y:S01]  /*28b60*/  ISETP.GT.U32.AND P2, PT, R2.reuse, 0x3f, PT ;  /* 0x0000003f0200780c */ /* 0x040fe20003f44070 */
[----:B------:R-:W-:-:S04]  /*28b70*/  IMAD.IADD R8, R2, 0x1, R8 ;  /* 0x0000000102087824 */ /* 0x000fc800078e0208 */
[----:B------:R-:W-:-:S08]  /*28b80*/  IMAD.MOV.U32 R10, RZ, RZ, R8 ;  /* 0x000000ffff0a7224 */ /* 0x000fd000078e0008 */
[----:B------:R-:W2:Y:S01]  /*28b90*/  @!P2 LDC.64 R4, c[0x0][0x428] ;  /* 0x00010a00ff04ab82 */ /* 0x000ea20000000a00 */
[----:B0-----:R-:W-:-:S13]  /*28ba0*/  ISETP.NE.AND P0, PT, R3, 0x1, PT ;  /* 0x000000010300780c */ /* 0x001fda0003f05270 */
[----:B------:R-:W0:Y:S08]  /*28bb0*/  @P0 LDC R3, c[0x0][0x434] ;  /* 0x00010d00ff030b82 */ /* 0x000e300000000800 */
[----:B------:R-:W3:Y:S01]  /*28bc0*/  @P0 LDC R7, c[0x0][0x438] ;  /* 0x00010e00ff070b82 */ /* 0x000ee20000000800 */
[----:B0-----:R-:W-:-:S05]  /*28bd0*/  @P0 IMAD.HI.U32 R2, R8, R3, RZ ;  /* 0x0000000308020227 */ /* 0x001fca00078e00ff */
[----:B---3--:R-:W-:Y:S01]  /*28be0*/  @P0 SHF.R.U32.HI R10, RZ, R7, R2 ;  /* 0x00000007ff0a0219 */ /* 0x008fe20000011602 */
[----:B--2---:R-:W-:Y:S01]  /*28bf0*/  @!P2 IMAD R2, R30, R4, RZ ;  /* 0x000000041e02a224 */ /* 0x004fe200078e02ff */
[----:B------:R-:W0:Y:S02]  /*28c00*/  @!P2 LDC.64 R6, c[0x0][0x418] ;  /* 0x00010600ff06ab82 */ /* 0x000e240000000a00 */
[----:B------:R-:W-:Y:S01]  /*28c10*/  @!P2 SHF.R.S32.HI R3, RZ, 0x1f, R10 ;  /* 0x0000001fff03a819 */ /* 0x000fe2000001140a */
[----:B------:R-:W-:Y:S02]  /*28c20*/  @!P2 IMAD R5, R26, R5, R2 ;  /* 0x000000051a05a224 */ /* 0x000fe400078e0202 */
[----:B------:R-:W-:-:S04]  /*28c30*/  @!P2 IMAD.MOV.U32 R2, RZ, RZ, R10 ;  /* 0x000000ffff02a224 */ /* 0x000fc800078e000a */
[----:B------:R-:W-:-:S04]  /*28c40*/  @!P2 IMAD.WIDE.U32 R2, R26, R4, R2 ;  /* 0x000000041a02a225 */ /* 0x000fc800078e0002 */
[----:B------:R-:W-:Y:S02]  /*28c50*/  @!P2 IMAD.IADD R3, R5, 0x1, R3 ;  /* 0x000000010503a824 */ /* 0x000fe400078e0203 */
[----:B------:R-:W-:Y:S01]  /*28c60*/  IMAD.MOV.U32 R4, RZ, RZ, RZ ;  /* 0x000000ffff047224 */ /* 0x000fe200078e00ff */
[----:B0-----:R-:W-:-:S04]  /*28c70*/  @!P2 LEA R6, P0, R2, R6, 0x2 ;  /* 0x000000060206a211 */ /* 0x001fc800078010ff */
[----:B------:R-:W-:Y:S02]  /*28c80*/  @!P2 LEA.HI.X R7, R2, R7, R3, 0x2, P0 ;  /* 0x000000070207a211 */ /* 0x000fe400000f1403 */
[----:B------:R-:W-:-:S03]  /*28c90*/  ISETP.NE.AND P0, PT, R18, 0x2, PT ;  /* 0x000000021200780c */ /* 0x000fc60003f05270 */
[----:B------:R0:W5:Y:S01]  /*28ca0*/  @!P2 LDG.E R4, desc[UR36][R6.64] ;  /* 0x000000240604a981 */ /* 0x000162000c1e1900 */
[----:B------:R-:W-:Y:S01]  /*28cb0*/  SEL R2, RZ, 0x1, P0 ;  /* 0x00000001ff027807 */ /* 0x000fe20000000000 */
[----:B------:R-:W-:Y:S01]  /*28cc0*/  IMAD.MOV R5, RZ, RZ, -R10 ;  /* 0x000000ffff057224 */ /* 0x000fe200078e0a0a */
[----:B------:R-:W-:Y:S05]  /*28cd0*/  YIELD ;  /* 0x0000000000007946 */ /* 0x000fea0003800000 */
[----:B------:R-:W-:Y:S01]  /*28ce0*/  LOP3.LUT R23, R23, R2, RZ, 0x3c, !PT ;  /* 0x0000000217177212 */ /* 0x000fe200078e3cff */
[----:B------:R-:W-:Y:S01]  /*28cf0*/  ULDC UR4, c[0x0][0x430] ;  /* 0x00010c0000047ab9 */ /* 0x000fe20000000800 */
[----:B------:R-:W-:Y:S01]  /*28d00*/  IMAD.MOV.U32 R2, RZ, RZ, R9 ;  /* 0x000000ffff027224 */ /* 0x000fe200078e0009 */
[----:B------:R-:W-:Y:S01]  /*28d10*/  SEL R18, R18, RZ, P0 ;  /* 0x000000ff12127207 */ /* 0x000fe20000000000 */
[----:B------:R-:W-:-:S02]  /*28d20*/  IMAD R5, R5, UR4, R8 ;  /* 0x0000000405057c24 */ /* 0x000fc4000f8e0208 */
[----:B------:R-:W-:Y:S01]  /*28d30*/  VIADD R9, R9, 0xffffffff ;  /* 0xffffffff09097836 */ /* 0x000fe20000000000 */
[----:B------:R-:W-:Y:S01]  /*28d40*/  ISETP.GT.AND P3, PT, R2, UR44, PT ;  /* 0x0000002c02007c0c */ /* 0x000fe2000bf64270 */
[----:B0-----:R-:W-:-:S12]  /*28d50*/  @!P1 BRA `(.L_x_2081) ;  /* 0x0000000000049947 */ /* 0x001fd80003800000 */
[----:B------:R-:W-:Y:S01]  /*28d60*/  BPT.TRAP 0x1 ;  /* 0x000000040000795c */ /* 0x000fe20000300000 */
.L_x_2081:
[----:B------:R-:W-:Y:S01]  /*28d70*/  IMAD R8, R18, 0x8, R17 ;  /* 0x0000000812087824 */ /* 0x000fe200078e0211 */
[----:B------:R-:W-:Y:S01]  /*28d80*/  SHF.L.U32 R20, R23, 0x1f, RZ ;  /* 0x0000001f17147819 */ /* 0x000fe200000006ff */
[----:B------:R-:W-:Y:S01]  /*28d90*/  BSSY B1, `(.L_x_2082) ;  /* 0x0000004000017945 */ /* 0x000fe20003800000 */
[----:B------:R-:W-:Y:S02]  /*28da0*/  SHF.R.S32.HI R7, RZ, 0x1f, R5 ;  /* 0x0000001fff077819 */ /* 0x000fe40000011405 */
[----:B------:R-:W0:Y:S02]  /*28db0*/  SYNCS.PHASECHK.TRANS64.TRYWAIT P0, [R8+URZ+0x38840], R20 ;  /* 0x03884014080075a7 */ /* 0x000e24000800017f */
[----:B0-----:R-:W-:Y:S05]  /*28dc0*/  @!P0 BRA `(.L_x_2083) ;  /* 0x0000002c00cc8947 */ /* 0x001fea0003800000 */
.L_x_2159:
[----:B------:R-:W-:Y:S05]  /*28dd0*/  BSYNC B1 ;  /* 0x0000000000017941 */ /* 0x000fea0003800000 */
.L_x_2082:
[----:B------:R-:W-:Y:S01]  /*28de0*/  ULDC.64 UR4, c[0x0][0x300] ;  /* 0x0000c00000047ab9 */ /* 0x000fe20000000a00 */
[----:B-----5:R-:W-:Y:S01]  /*28df0*/  SHF.R.S32.HI R10, RZ, 0x1f, R4 ;  /* 0x0000001fff0a7819 */ /* 0x020fe20000011404 */
[----:B------:R-:W-:Y:S01]  /*28e00*/  IMAD R2, R7, UR4, RZ ;  /* 0x0000000407027c24 */ /* 0x000fe2000f8e02ff */
[----:B------:R-:W-:-:S03]  /*28e10*/  LOP3.LUT P1, RZ, R16, 0x2, RZ, 0xc0, !PT ;  /* 0x0000000210ff7812 */ /* 0x000fc6000782c0ff */
        /* <DEDUP_REMOVED lines=10> */
[C---:B-1----:R-:W-:Y:S02]  /*28ec0*/  IMAD R27, R19.reuse, UR5, R6 ;  /* 0x00000005131b7c24 */ /* 0x042fe4000f8e0206 */
[----:B------:R-:W-:Y:S01]  /*28ed0*/  IMAD.WIDE.U32 R2, R19, UR4, R2 ;  /* 0x0000000413027c25 */ /* 0x000fe2000f8e0002 */
[----:B------:R-:W-:-:S03]  /*28ee0*/  ULDC.64 UR4, c[0x0][0x2e8] ;  /* 0x0000ba0000047ab9 */ /* 0x000fc60000000a00 */
[----:B------:R-:W-:Y:S01]  /*28ef0*/  IMAD.IADD R27, R27, 0x1, R3 ;  /* 0x000000011b1b7824 */ /* 0x000fe200078e0203 */
[----:B------:R-:W-:Y:S01]  /*28f00*/  LEA R21, P0, R2, UR4, 0x1 ;  /* 0x0000000402157c11 */ /* 0x000fe2000f8008ff */
[----:B------:R-:W-:Y:S01]  /*28f10*/  UMOV UR4, 0xffffffff ;  /* 0xffffffff00047882 */ /* 0x000fe20000000000 */
[----:B------:R-:W-:Y:S02]  /*28f20*/  IMAD R6, R18, 0x1000, R32 ;  /* 0x0000100012067824 */ /* 0x000fe400078e0220 */
[----:B------:R-:W-:Y:S01]  /*28f30*/  LEA.HI.X R27, R2, UR5, R27, 0x1, P0 ;  /* 0x00000005021b7c11 */ /* 0x000fe200080f0c1b */
[----:B------:R-:W-:Y:S08]  /*28f40*/  BRA.DIV UR4, `(.L_x_2084) ;  /* 0x0000002e04807947 */ /* 0x000ff0000b800000 */
[----:B------:R-:W1:Y:S01]  /*28f50*/  SHFL.IDX PT, R14, R21, RZ, 0x181f ;  /* 0x00181fff150e7589 */ /* 0x000e6200000e0000 */
[----:B------:R-:W-:-:S03]  /*28f60*/  IMAD R25, R6, 0x2, R17 ;  /* 0x0000000206197824 */ /* 0x000fc600078e0211 */
[----:B------:R-:W2:Y:S01]  /*28f70*/  SHFL.IDX PT, R3, R27, RZ, 0x181f ;  /* 0x00181fff1b037589 */ /* 0x000ea200000e0000 */
[----:B-1----:R-:W-:-:S03]  /*28f80*/  IADD3 R2, P0, R14, R0, RZ ;  /* 0x000000000e027210 */ /* 0x002fc60007f1e0ff */
[----:B------:R-:W-:Y:S02]  /*28f90*/  SHFL.IDX PT, R14, R21, 0x3, 0x181f ;  /* 0x00781f00150e7f89 */ /* 0x000fe400000e0000 */
[----:B--2---:R-:W-:-:S05]  /*28fa0*/  IMAD.X R3, RZ, RZ, R3, P0 ;  /* 0x000000ffff037224 */ /* 0x004fca00000e0603 */
        /* <DEDUP_REMOVED lines=11> */
[----:B---3--:R1:W-:Y:S03]  /*29060*/  LDGSTS.E.BYPASS.LTC128B.128 [R25+0x23400], desc[UR36][R2.64], !P1 ;  /* 0x2340000002197fae */ /* 0x0083e6000c901d64 */
.L_x_2169:
[----:B-1----:R-:W-:-:S05]  /*29070*/  IADD3 R2, P0, R14, R0, RZ ;  /* 0x000000000e027210 */ /* 0x002fca0007f1e0ff */
[----:B------:R-:W-:Y:S01]  /*29080*/  IMAD.X R3, RZ, RZ, R27, P0 ;  /* 0x000000ffff037224 */ /* 0x000fe200000e061b */
[----:B------:R-:W-:-:S04]  /*29090*/  PLOP3.LUT P0, PT, PT, PT, PT, 0x80, 0x0 ;  /* 0x000000000000781c */ /* 0x000fc80003f0f070 */
[----:B------:R-:W-:Y:S01]  /*290a0*/  @!PT LDS RZ, [RZ] ;  /* 0x00000000fffff984 */ /* 0x000fe20000000800 */
[----:B------:R-:W-:Y:S01]  /*290b0*/  @!PT LDS RZ, [RZ] ;  /* 0x00000000fffff984 */ /* 0x000fe20000000800 */
[----:B------:R-:W-:Y:S01]  /*290c0*/  @!PT LDS RZ, [RZ] ;  /* 0x00000000fffff984 */ /* 0x000fe20000000800 */
[----:B------:R1:W-:Y:S01]  /*290d0*/  LDGSTS.E.BYPASS.LTC128B.128 [R25+0x23c00], desc[UR36][R2.64], !P1 ;  /* 0x23c0000002197fae */ /* 0x0003e2000c901d64 */
[----:B------:R-:W-:-:S08]  /*290e0*/  NOP ;  /* 0x0000000000007918 */ /* 0x000fd00000000000 */
.L_x_2085:
        /* <DEDUP_REMOVED lines=10> */
.L_x_2086:
[----:B------:R2:W-:Y:S01]  /*29190*/  SYNCS.ARRIVE.TRANS64.A1T0 RZ, [R8+URZ+0x38830], RZ ;  /* 0x038830ff08ff79a7 */ /* 0x0005e2000810003f */
[----:B------:R-:W-:Y:S05]  /*291a0*/  @!P2 BRA `(.L_x_2087) ;  /* 0x000000000004a947 */ /* 0x000fea0003800000 */
[----:B------:R-:W-:Y:S01]  /*291b0*/  BPT.TRAP 0x1 ;  /* 0x000000040000795c */ /* 0x000fe20000300000 */
.L_x_2087:
[----:B------:R-:W3:Y:S01]  /*291c0*/  SYNCS.PHASECHK.TRANS64.TRYWAIT P0, [R8+URZ+0x38860], R20 ;  /* 0x03886014080075a7 */ /* 0x000ee2000800017f */
[----:B------:R-:W-:Y:S04]  /*291d0*/  BSSY B1, `(.L_x_2088) ;  /* 0x0000002000017945 */ /* 0x000fe80003800000 */
[----:B---3--:R-:W-:Y:S05]  /*291e0*/  @!P0 BRA `(.L_x_2089) ;  /* 0x0000002c00ec8947 */ /* 0x008fea0003800000 */
.L_x_2170:
[----:B------:R-:W-:Y:S05]  /*291f0*/  BSYNC B1 ;  /* 0x0000000000017941 */ /* 0x000fea0003800000 */
.L_x_2088:
[----:B------:R-:W-:Y:S01]  /*29200*/  ULDC.64 UR4, c[0x0][0x328] ;  /* 0x0000ca0000047ab9 */ /* 0x000fe20000000a00 */
[C---:B------:R-:W-:Y:S01]  /*29210*/  LOP3.LUT P5, RZ, R16.reuse, 0x8, RZ, 0xc0, !PT ;  /* 0x0000000810ff7812 */ /* 0x040fe200078ac0ff */
[----:B-1----:R-:W-:Y:S01]  /*29220*/  IMAD R2, R7, UR4, RZ ;  /* 0x0000000407027c24 */ /* 0x002fe2000f8e02ff */
        /* <DEDUP_REMOVED lines=18> */
[----:B0--3--:R-:W-:Y:S01]  /*29350*/  LEA.HI.X R20, R2, UR5, R3, 0x1, P0 ;  /* 0x0000000502147c11 */ /* 0x009fe200080f0c03 */
[----:B------:R-:W-:Y:S08]  /*29360*/  BRA.DIV UR4, `(.L_x_2090) ;  /* 0x0000002e04a07947 */ /* 0x000ff0000b800000 */
[----:B------:R-:W0:Y:S01]  /*29370*/  SHFL.IDX PT, R14, R10, RZ, 0x181f ;  /* 0x00181fff0a0e7589 */ /* 0x000e2200000e0000 */
[C---:B------:R-:W-:Y:S01]  /*29380*/  LOP3.LUT P1, RZ, R16.reuse, 0x400, RZ, 0xc0, !PT ;  /* 0x0000040010ff7812 */ /* 0x040fe2000782c0ff */
[----:B------:R-:W-:Y:S01]  /*29390*/  IMAD R21, R21, 0x2, R17 ;  /* 0x0000000215157824 */ /* 0x000fe200078e0211 */
[----:B------:R-:W-:Y:S01]  /*293a0*/  LOP3.LUT R16, R16, 0xffbfffff, RZ, 0xc0, !PT ;  /* 0xffbfffff10107812 */ /* 0x000fe200078ec0ff */
[----:B------:R-:W1:Y:S03]  /*293b0*/  SHFL.IDX PT, R3, R20, RZ, 0x181f ;  /* 0x00181fff14037589 */ /* 0x000e6600000e0000 */
[----:B------:R-:W-:Y:S01]  /*293c0*/  @P3 LOP3.LUT R16, R16, 0x400000, RZ, 0xfc, !PT ;  /* 0x0040000010103812 */ /* 0x000fe200078efcff */
[----:B------:R-:W-:Y:S03]  /*293d0*/  SHFL.IDX PT, R2, R10, 0x2, 0x181f ;  /* 0x00581f000a027f89 */ /* 0x000fe600000e0000 */
[----:B------:R-:W-:-:S02]  /*293e0*/  LOP3.LUT P3, RZ, R16, 0x200, RZ, 0xc0, !PT ;  /* 0x0000020010ff7812 */ /* 0x000fc4000786c0ff */
[C---:B------:R-:W-:Y:S02]  /*293f0*/  LOP3.LUT P6, RZ, R16.reuse, 0x20, RZ, 0xc0, !PT ;  /* 0x0000002010ff7812 */ /* 0x040fe400078cc0ff */
[C---:B------:R-:W-:Y:S02]  /*29400*/  LOP3.LUT P2, RZ, R16.reuse, 0x10, RZ, 0xc0, !PT ;  /* 0x0000001010ff7812 */ /* 0x040fe4000784c0ff */
[----:B------:R-:W-:Y:S02]  /*29410*/  LOP3.LUT R16, R16, 0xff7fffff, RZ, 0xc0, !PT ;  /* 0xff7fffff10107812 */ /* 0x000fe400078ec0ff */
[----:B0-----:R-:W-:Y:S02]  /*29420*/  IADD3 R6, P0, R14, R0, RZ ;  /* 0x000000000e067210 */ /* 0x001fe40007f1e0ff */
[----:B------:R-:W0:Y:S03]  /*29430*/  SHFL.IDX PT, R14, R10, 0x1, 0x181f ;  /* 0x00381f000a0e7f89 */ /* 0x000e2600000e0000 */
[----:B------:R-:W-:Y:S01]  /*29440*/  @P3 LOP3.LUT R16, R16, 0x800000, RZ, 0xfc, !PT ;  /* 0x0080000010103812 */ /* 0x000fe200078efcff */
[----:B-1----:R-:W-:-:S02]  /*29450*/  IMAD.X R7, RZ, RZ, R3, P0 ;  /* 0x000000ffff077224 */ /* 0x002fc400000e0603 */
[----:B------:R-:W1:Y:S04]  /*29460*/  SHFL.IDX PT, R3, R20, 0x1, 0x181f ;  /* 0x00381f0014037f89 */ /* 0x000e6800000e0000 */
        /* <DEDUP_REMOVED lines=8> */
[----:B-1----:R-:W-:Y:S01]  /*294f0*/  IMAD.X R5, RZ, RZ, R3, P0 ;  /* 0x000000ffff057224 */ /* 0x002fe200000e0603 */
        /* <DEDUP_REMOVED lines=10> */
[----:B------:R-:W-:-:S04]  /*295a0*/  LOP3.LUT P3, RZ, R16, 0x800000, RZ, 0xc0, !PT ;  /* 0x0080000010ff7812 */ /* 0x000fc8000786c0ff */
        /* <DEDUP_REMOVED lines=12> */
[----:B------:R-:W-:-:S03]  /*29670*/  LOP3.LUT P3, RZ, R16, 0x400000, RZ, 0xc0, !PT ;  /* 0x0040000010ff7812 */ /* 0x000fc6000786c0ff */
[----:B------:R1:W-:Y:S04]  /*29680*/  LDGSTS.E.BYPASS.LTC128B.128 [R21+0x5400], desc[UR36][R2.64+0x100], !P6 ;  /* 0x0540010002157fae */ /* 0x0003e8000f101d64 */
[----:B------:R1:W-:Y:S04]  /*29690*/  LDGSTS.E.BYPASS.LTC128B.128 [R21+0x7400], desc[UR36][R2.64+0x180], !P2 ;  /* 0x0740018002157fae */ /* 0x0003e8000d101d64 */
[----:B------:R1:W-:Y:S04]  /*296a0*/  LDGSTS.E.BYPASS.LTC128B.128 [R21+0x9400], desc[UR36][R2.64+0x200], !P5 ;  /* 0x0940020002157fae */ /* 0x0003e8000e901d64 */
[----:B------:R1:W-:Y:S04]  /*296b0*/  LDGSTS.E.BYPASS.LTC128B.128 [R21+0xb400], desc[UR36][R2.64+0x280], !P4 ;  /* 0x0b40028002157fae */ /* 0x0003e8000e101d64 */
[----:B------:R1:W-:Y:S04]  /*296c0*/  LDGSTS.E.BYPASS.LTC128B.128 [R21+0xd400], desc[UR36][R2.64+0x300], P0 ;  /* 0x0d40030002157fae */ /* 0x0003e80008101d64 */
[----:B---34-:R1:W-:Y:S02]  /*296d0*/  LDGSTS.E.BYPASS.LTC128B.128 [R21+0xf400], desc[UR36][R2.64+0x380], P1 ;  /* 0x0f40038002157fae */ /* 0x0183e40008901d64 */
.L_x_2180:
[----:B-1----:R-:W-:Y:S02]  /*296e0*/  P2R R4, PR, RZ, 0x2 ;  /* 0x00000002ff047803 */ /* 0x002fe40000000000 */
        /* <DEDUP_REMOVED lines=22> */
.L_x_2091:
        /* <DEDUP_REMOVED lines=10> */
.L_x_2092:
[----:B------:R3:W-:Y:S01]  /*298f0*/  SYNCS.ARRIVE.TRANS64.A1T0 RZ, [R8+URZ+0x38850], RZ ;  /* 0x038850ff08ff79a7 */ /* 0x0007e2000810003f */
[----:B------:R-:W-:Y:S05]  /*29900*/  @P3 BRA `(.L_x_2093) ;  /* 0xfffffff000703947 */ /* 0x000fea000383ffff */
[----:B------:R-:W-:Y:S05]  /*29910*/  BSYNC B0 ;  /* 0x0000000000007941 */ /* 0x000fea0003800000 */
.L_x_2080:
[----:B------:R-:W0:Y:S01]  /*29920*/  S2R R0, SR_TID.X ;  /* 0x0000000000007919 */ /* 0x000e220000002100 */
[----:B------:R-:W-:Y:S01]  /*29930*/  VIADD R18, R18, 0x1 ;  /* 0x0000000112127836 */ /* 0x000fe20000000000 */
[----:B------:R-:W-:Y:S04]  /*29940*/  BSSY B0, `(.L_x_2094) ;  /* 0x0000013000007945 */ /* 0x000fe80003800000 */
[----:B------:R-:W-:-:S04]  /*29950*/  ISETP.NE.AND P0, PT, R18, 0x2, PT ;  /* 0x000000021200780c */ /* 0x000fc80003f05270 */
[----:B------:R-:W-:Y:S02]  /*29960*/  SEL R18, R18, RZ, P0 ;  /* 0x000000ff12127207 */ /* 0x000fe40000000000 */
[----:B0-----:R-:W-:Y:S02]  /*29970*/  LOP3.LUT R2, R0, 0x7f, RZ, 0xc0, !PT ;  /* 0x0000007f00027812 */ /* 0x001fe400078ec0ff */
[----:B------:R-:W-:Y:S02]  /*29980*/  SEL R0, RZ, 0x1, P0 ;  /* 0x00000001ff007807 */ /* 0x000fe40000000000 */
[----:B------:R-:W-:-:S13]  /*29990*/  ISETP.NE.AND P1, PT, R2, RZ, PT ;  /* 0x000000ff0200720c */ /* 0x000fda0003f25270 */
[----:B------:R-:W-:Y:S05]  /*299a0*/  @P1 BRA `(.L_x_2095) ;  /* 0x0000000000301947 */ /* 0x000fea0003800000 */
[----:B------:R-:W0:Y:S01]  /*299b0*/  S2R R7, SR_LANEID ;  /* 0x0000000000077919 */ /* 0x000e220000000000 */
[----:B------:R-:W-:Y:S01]  /*299c0*/  VOTEU.ANY UR4, UPT, PT ;  /* 0x0000000000047886 */ /* 0x000fe200038e0100 */
[----:B------:R-:W4:Y:S01]  /*299d0*/  LDC.64 R2, c[0x0][0xd80] ;  /* 0x00036000ff027b82 */ /* 0x000f220000000a00 */
[----:B------:R-:W0:Y:S08]  /*299e0*/  FLO.U32 R4, UR4 ;  /* 0x0000000400047d00 */ /* 0x000e3000080e0000 */
[----:B------:R-:W4:Y:S01]  /*299f0*/  POPC R5, UR4 ;  /* 0x0000000400057d09 */ /* 0x000f220008000000 */
[----:B0-----:R-:W-:-:S13]  /*29a00*/  ISETP.EQ.U32.AND P0, PT, R4, R7, PT ;  /* 0x000000070400720c */ /* 0x001fda0003f02070 */
[----:B----4-:R-:W4:Y:S01]  /*29a10*/  @P0 ATOMG.E.ADD.STRONG.GPU PT, R3, desc[UR36][R2.64], R5 ;  /* 0x00000005020309a8 */ /* 0x010f2200081ee1e4 */
[----:B------:R-:W0:Y:S02]  /*29a20*/  S2R R6, SR_LTMASK ;  /* 0x0000000000067919 */ /* 0x000e240000003900 */
[----:B0-----:R-:W-:-:S04]  /*29a30*/  LOP3.LUT R6, R6, UR4, RZ, 0xc0, !PT ;  /* 0x0000000406067c12 */ /* 0x001fc8000f8ec0ff */
[----:B------:R-:W0:Y:S01]  /*29a40*/  POPC R7, R6 ;  /* 0x0000000600077309 */ /* 0x000e220000000000 */
[----:B----4-:R-:W0:Y:S02]  /*29a50*/  SHFL.IDX PT, R4, R3, R4, 0x1f ;  /* 0x00001f0403047589 */ /* 0x010e2400000e0000 */
[----:B0-----:R-:W-:-:S07]  /*29a60*/  IADD3 R36, R4, UR48, R7 ;  /* 0x0000003004247c10 */ /* 0x001fce000fffe007 */
.L_x_2095:
[----:B------:R-:W-:Y:S05]  /*29a70*/  BSYNC B0 ;  /* 0x0000000000007941 */ /* 0x000fea0003800000 */
.L_x_2094:
[----:B------:R-:W-:-:S07]  /*29a80*/  LOP3.LUT R23, R23, R0, RZ, 0x3c, !PT ;  /* 0x0000000017177212 */ /* 0x000fce00078e3cff */
.L_x_2051:
[----:B------:R-:W-:Y:S05]  /*29a90*/  BSYNC B7 ;  /* 0x0000000000077941 */ /* 0x000fea0003800000 */
.L_x_2049:
        /* <DEDUP_REMOVED lines=8> */
[----:B------:R4:W0:Y:S01]  /*29b20*/  LDS R36, [R17+0x388d0] ;  /* 0x0388d00011247984 */ /* 0x0008220000000800 */
[----:B------:R-:W-:Y:S06]  /*29b30*/  BAR.ARV 0x4, 0x180 ;  /* 0x0106000000007b1d */ /* 0x000fec0000002000 */
[----:B------:R-:W-:Y:S05]  /*29b40*/  BRA `(.L_x_2097) ;  /* 0x00000000002c7947 */ /* 0x000fea0003800000 */
.L_x_2096:
[----:B------:R-:W-:-:S03]  /*29b50*/  UMOV UR4, 0xffffffff ;  /* 0xffffffff00047882 */ /* 0x000fc60000000000 */
[----:B------:R-:W-:Y:S05]  /*29b60*/  BRA.DIV UR4, `(.L_x_2098) ;  /* 0x0000002e04707947 */ /* 0x000fea000b800000 */
[----:B------:R4:W0:Y:S02]  /*29b70*/  SHFL.IDX PT, R14, R36, RZ, 0x1f ;  /* 0x00001fff240e7589 */ /* 0x00082400000e0000 */
.L_x_2183:
[----:B------:R-:W1:Y:S01]  /*29b80*/  @!P1 S2R R3, SR_CgaCtaId ;  /* 0x0000000000039919 */ /* 0x000e620000008800 */
[----:B------:R-:W-:Y:S05]  /*29b90*/  WARPSYNC.ALL ;  /* 0x0000000000007948 */ /* 0x000fea0003800000 */
[----:B------:R-:W-:Y:S01]  /*29ba0*/  BAR.SYNC.DEFER_BLOCKING 0x4, 0x180 ;  /* 0x0106000000007b1d */ /* 0x000fe20000010000 */
[----:B------:R-:W-:-:S04]  /*29bb0*/  @!P1 MOV R0, 0x400 ;  /* 0x0000040000009802 */ /* 0x000fc80000000f00 */
[----:B-1----:R-:W-:-:S05]  /*29bc0*/  @!P1 LEA R17, R3, R0, 0x18 ;  /* 0x0000000003119211 */ /* 0x002fca00078ec0ff */
[----:B------:R0:W-:Y:S02]  /*29bd0*/  @!P1 STS [R17+0x388d0], R36 ;  /* 0x0388d02411009388 */ /* 0x0001e40000000800 */
[----:B0---4-:R-:W-:Y:S01]  /*29be0*/  IMAD.MOV.U32 R36, RZ, RZ, R14 ;  /* 0x000000ffff247224 */ /* 0x011fe200078e000e */
[----:B------:R-:W-:Y:S06]  /*29bf0*/  BAR.ARV 0x5, 0x180 ;  /* 0x0146000000007b1d */ /* 0x000fec0000002000 */
.L_x_2097:
[----:B------:R-:W-:Y:S02]  /*29c00*/  ULDC UR4, c[0x0][0xd38] ;  /* 0x00034e0000047ab9 */ /* 0x000fe40000000800 */
[----:B0-----:R-:W-:-:S13]  /*29c10*/  ISETP.GE.AND P0, PT, R36, UR4, PT ;  /* 0x0000000424007c0c */ /* 0x001fda000bf06270 */
[----:B------:R-:W-:Y:S05]  /*29c20*/  @!P0 BRA `(.L_x_2099) ;  /* 0xffffffb800f08947 */ /* 0x000fea000383ffff */
.L_x_2040:
[----:B------:R-:W2:Y:S01]  /*29c30*/  LDL.LU R0, [R1+0x440] ;  /* 0x0004400001007983 */ /* 0x000ea20000300800 */
[----:B------:R-:W-:Y:S01]  /*29c40*/  BSSY B0, `(.L_x_2100) ;  /* 0x000000b000007945 */ /* 0x000fe20003800000 */
[----:B------:R-:W0:Y:S01]  /*29c50*/  S2R R5, SR_CgaCtaId ;  /* 0x0000000000057919 */ /* 0x000e220000008800 */
[----:B--2---:R-:W-:-:S05]  /*29c60*/  VIADD R0, R0, 0x1 ;  /* 0x0000000100007836 */ /* 0x004fca0000000000 */
        /* <DEDUP_REMOVED lines=8> */
.L_x_2184:
[----:B------:R-:W-:Y:S05]  /*29cf0*/  BSYNC B0 ;  /* 0x0000000000007941 */ /* 0x000fea0003800000 */
.L_x_2100:
[----:B------:R-:W-:-:S03]  /*29d00*/  UMOV UR4, 0xffffffff ;  /* 0xffffffff00047882 */ /* 0x000fc60000000000 */
[----:B------:R-:W-:Y:S05]  /*29d10*/  BRA.DIV UR4, `(.L_x_2102) ;  /* 0x0000002e04407947 */ /* 0x000fea000b800000 */
[----:B0-----:R-:W0:Y:S02]  /*29d20*/  S2R R0, SR_TID.X ;  /* 0x0000000000007919 */ /* 0x001e240000002100 */
[----:B0-----:R-:W-:-:S04]  /*29d30*/  SHF.R.U32.HI R0, RZ, 0x5, R0 ;  /* 0x00000005ff007819 */ /* 0x001fc80000011600 */
[----:B------:R-:W-:-:S05]  /*29d40*/  LOP3.LUT R0, R0, 0x3, RZ, 0xc0, !PT ;  /* 0x0000000300007812 */ /* 0x000fca00078ec0ff */
[----:B------:R0:W2:Y:S02]  /*29d50*/  SHFL.IDX PT, R14, R0, RZ, 0x1f ;  /* 0x00001fff000e7589 */ /* 0x0000a400000e0000 */
.L_x_2187:
[----:B--2---:R-:W-:Y:S01]  /*29d60*/  ISETP.NE.AND P0, PT, R14, RZ, PT ;  /* 0x000000ff0e00720c */ /* 0x004fe20003f05270 */
[----:B------:R-:W-:-:S12]  /*29d70*/  BSSY B0, `(.L_x_2103) ;  /* 0x0000024000007945 */ /* 0x000fd80003800000 */
[----:B------:R-:W-:Y:S05]  /*29d80*/  @P0 BRA `(.L_x_2104) ;  /* 0x0000000000880947 */ /* 0x000fea0003800000 */
[----:B------:R-:W-:-:S03]  /*29d90*/  UMOV UR4, 0xffffffff ;  /* 0xffffffff00047882 */ /* 0x000fc60000000000 */
[----:B------:R-:W-:Y:S05]  /*29da0*/  BRA.DIV UR4, `(.L_x_2105) ;  /* 0x0000002e04507947 */ /* 0x000fea000b800000 */
[----:B------:R-:W-:-:S13]  /*29db0*/  ELECT P6, URZ, PT ;  /* 0x00000000003f782f */ /* 0x000fda00038c0000 */
.L_x_2190:
[----:B------:R-:W-:Y:S05]  /*29dc0*/  @!P6 BRA `(.L_x_2104) ;  /* 0x000000000078e947 */ /* 0x000fea0003800000 */
[----:B------:R-:W-:-:S06]  /*29dd0*/  ULOP3.LUT UR4, UR61, 0x2, URZ, 0xfc, !UPT ;  /* 0x000000023d047892 */ /* 0x000fcc000f8efc3f */
[----:B0-----:R-:W-:-:S05]  /*29de0*/  IMAD.U32 R0, RZ, RZ, UR4 ;  /* 0x00000004ff007e24 */ /* 0x001fca000f8e00ff */
[----:B------:R-:W-:-:S13]  /*29df0*/  ISETP.NE.AND P0, PT, R0, 0x3, PT ;  /* 0x000000030000780c */ /* 0x000fda0003f05270 */
[----:B------:R-:W-:Y:S05]  /*29e00*/  @!P0 BRA `(.L_x_2106) ;  /* 0x0000000000048947 */ /* 0x000fea0003800000 */
[----:B------:R-:W-:Y:S01]  /*29e10*/  BPT.TRAP 0x1 ;  /* 0x000000040000795c */ /* 0x000fe20000300000 */
.L_x_2106:
[C---:B------:R-:W-:Y:S01]  /*29e20*/  IMAD R3, R18.reuse, 0x8, R5 ;  /* 0x0000000812037824 */ /* 0x040fe200078e0205 */
[----:B------:R-:W-:Y:S01]  /*29e30*/  SHF.L.U32 R2, R23, 0x1f, RZ ;  /* 0x0000001f17027819 */ /* 0x000fe200000006ff */
[----:B------:R-:W-:-:S03]  /*29e40*/  VIADD R18, R18, 0x1 ;  /* 0x0000000112127836 */ /* 0x000fc60000000000 */
[----:B------:R-:W0:Y:S02]  /*29e50*/  SYNCS.PHASECHK.TRANS64.TRYWAIT P1, [R3+URZ+0x38840], R2 ;  /* 0x03884002030075a7 */ /* 0x000e24000802017f */
[----:B------:R-:W-:-:S04]  /*29e60*/  ISETP.NE.AND P2, PT, R18, 0x2, PT ;  /* 0x000000021200780c */ /* 0x000fc80003f45270 */
[----:B------:R-:W-:Y:S01]  /*29e70*/  SEL R0, RZ, 0x1, P2 ;  /* 0x00000001ff007807 */ /* 0x000fe20001000000 */
[----:B0-----:R-:W-:Y:S08]  /*29e80*/  @!P1 BRA `(.L_x_2107) ;  /* 0x0000002c00389947 */ /* 0x001ff00003800000 */
.L_x_2191:
[----:B------:R-:W-:Y:S02]  /*29e90*/  SEL R18, R18, RZ, P2 ;  /* 0x000000ff12127207 */ /* 0x000fe40001000000 */
[----:B------:R-:W-:Y:S01]  /*29ea0*/  LOP3.LUT R0, R23, R0, RZ, 0x3c, !PT ;  /* 0x0000000017007212 */ /* 0x000fe200078e3cff */
[----:B------:R-:W-:Y:S06]  /*29eb0*/  @!P0 BRA `(.L_x_2108) ;  /* 0x0000000000048947 */ /* 0x000fec0003800000 */
[----:B------:R-:W-:Y:S01]  /*29ec0*/  BPT.TRAP 0x1 ;  /* 0x000000040000795c */ /* 0x000fe20000300000 */
.L_x_2108:
[----:B------:R-:W-:Y:S01]  /*29ed0*/  IMAD R5, R18, 0x8, R5 ;  /* 0x0000000812057824 */ /* 0x000fe200078e0205 */
[----:B------:R-:W-:-:S04]  /*29ee0*/  SHF.L.U32 R0, R0, 0x1f, RZ ;  /* 0x0000001f00007819 */ /* 0x000fc800000006ff */
[----:B------:R-:W2:Y:S02]  /*29ef0*/  SYNCS.PHASECHK.TRANS64.TRYWAIT P1, [R5+URZ+0x38840], R0 ;  /* 0x03884000050075a7 */ /* 0x000ea4000802017f */
[----:B--2---:R-:W-:Y:S05]  /*29f00*/  @!P1 BRA `(.L_x_2109) ;  /* 0x0000002c002c9947 */ /* 0x004fea0003800000 */
.L_x_2192:
[----:B------:R-:W-:Y:S05]  /*29f10*/  @!P0 BRA `(.L_x_2110) ;  /* 0x0000000000048947 */ /* 0x000fea0003800000 */
[----:B------:R-:W-:Y:S01]  /*29f20*/  BPT.TRAP 0x1 ;  /* 0x000000040000795c */ /* 0x000fe20000300000 */
.L_x_2110:
[----:B------:R-:W0:Y:S02]  /*29f30*/  SYNCS.PHASECHK.TRANS64.TRYWAIT P1, [R3+URZ+0x38860], R2 ;  /* 0x03886002030075a7 */ /* 0x000e24000802017f */
[----:B0-----:R-:W-:Y:S05]  /*29f40*/  @!P1 BRA `(.L_x_2111) ;  /* 0x0000002c00309947 */ /* 0x001fea0003800000 */
.L_x_2193:
[----:B------:R-:W-:Y:S05]  /*29f50*/  @!P0 BRA `(.L_x_2112) ;  /* 0x0000000000048947 */ /* 0x000fea0003800000 */
[----:B------:R-:W-:Y:S01]  /*29f60*/  BPT.TRAP 0x1 ;  /* 0x000000040000795c */ /* 0x000fe20000300000 */
.L_x_2112:
[----:B------:R0:W0:Y:S02]  /*29f70*/  SYNCS.PHASECHK.TRANS64.TRYWAIT P0, [R5+URZ+0x38860], R0 ;  /* 0x03886000050075a7 */ /* 0x000024000800017f */
[----:B0-----:R-:W-:Y:S05]  /*29f80*/  @!P0 NANOSLEEP.SYNCS 0x989680 ;  /* 0x009896800000895d */ /* 0x001fea0003900000 */
[----:B------:R-:W0:Y:S02]  /*29f90*/  @!P0 SYNCS.PHASECHK.TRANS64 P0, [R5+URZ+0x38860], R0 ;  /* 0x03886000050085a7 */ /* 0x000e24000800007f */
[----:B0-----:R-:W-:Y:S05]  /*29fa0*/  @!P0 BRA `(.L_x_2112) ;  /* 0xfffffffc00f08947 */ /* 0x001fea000383ffff */
.L_x_2104:
[----:B------:R-:W-:Y:S05]  /*29fb0*/  BSYNC B0 ;  /* 0x0000000000007941 */ /* 0x000fea0003800000 */
.L_x_2103:
[----:B------:R-:W-:Y:S05]  /*29fc0*/  EXIT ;  /* 0x000000000000794d */ /* 0x000fea0003800000 */
.L_x_1928:
[----:B0-----:R-:W-:-:S04]  /*29fd0*/  IMAD.U32 R3, RZ, RZ, UR44 ;  /* 0x0000002cff037e24 */ /* 0x001fc8000f8e00ff */
[----:B------:R0:W1:Y:S03]  /*29fe0*/  SYNCS.PHASECHK.TRANS64.TRYWAIT P0, [R3+URZ+0x38800], R0 ;  /* 0x03880000030075a7 */ /* 0x000066000800017f */
[----:B-1----:R-:W-:Y:S05]  /*29ff0*/  @!P0 NANOSLEEP.SYNCS 0x989680 ;  /* 0x009896800000895d */ /* 0x002fea0003900000 */
[----:B------:R-:W1:Y:S02]  /*2a000*/  @!P0 SYNCS.PHASECHK.TRANS64 P0, [R3+URZ+0x38800], R0 ;  /* 0x03880000030085a7 */ /* 0x000e64000800007f */
[----:B-1----:R-:W-:Y:S05]  /*2a010*/  @!P0 BRA `(.L_x_1928) ;  /* 0xfffffffc00ec8947 */ /* 0x002fea000383ffff */
[----:B------:R-:W-:Y:S05]  /*2a020*/  BRA `(.L_x_2113) ;  /* 0xfffffe0400c47947 */ /* 0x000fea000383ffff */
.L_x_1935:
[----:B-1----:R1:W2:Y:S02]  /*2a030*/  SYNCS.PHASECHK.TRANS64.TRYWAIT P0, [R20+URZ], R21 ;  /* 0x00000015140075a7 */ /* 0x0022a4000800017f */
[----:B--2---:R-:W-:Y:S05]  /*2a040*/  @!P0 NANOSLEEP.SYNCS 0x989680 ;  /* 0x009896800000895d */ /* 0x004fea0003900000 */
[----:B------:R-:W2:Y:S02]  /*2a050*/  @!P0 SYNCS.PHASECHK.TRANS64 P0, [R20+URZ], R21 ;  /* 0x00000015140085a7 */ /* 0x000ea4000800007f */
[----:B--2---:R-:W-:Y:S05]  /*2a060*/  @!P0 BRA `(.L_x_1935) ;  /* 0xfffffffc00f08947 */ /* 0x004fea000383ffff */
[----:B------:R-:W-:Y:S05]  /*2a070*/  BRA `(.L_x_1934) ;  /* 0xfffffe0800e87947 */ /* 0x000fea000383ffff */
.L_x_1937:
[----:B0-----:R-:W-:-:S04]  /*2a080*/  IMAD.U32 R4, RZ, RZ, UR44 ;  /* 0x0000002cff047e24 */ /* 0x001fc8000f8e00ff */
[----:B------:R0:W1:Y:S03]  /*2a090*/  SYNCS.PHASECHK.TRANS64.TRYWAIT P0, [R4+URZ+0x38810], R3 ;  /* 0x03881003040075a7 */ /* 0x000066000800017f */
[----:B-1----:R-:W-:Y:S05]  /*2a0a0*/  @!P0 NANOSLEEP.SYNCS 0x989680 ;  /* 0x009896800000895d */ /* 0x002fea0003900000 */
[----:B------:R-:W1:Y:S02]  /*2a0b0*/  @!P0 SYNCS.PHASECHK.TRANS64 P0, [R4+URZ+0x38810], R3 ;  /* 0x03881003040085a7 */ /* 0x000e64000800007f */
[----:B-1----:R-:W-:Y:S05]  /*2a0c0*/  @!P0 BRA `(.L_x_1937) ;  /* 0xfffffffc00ec8947 */ /* 0x002fea000383ffff */
[----:B------:R-:W-:Y:S05]  /*2a0d0*/  BRA `(.L_x_2114) ;  /* 0xfffffe0c00bc7947 */ /* 0x000fea000383ffff */
.L_x_1944:
[----:B-1----:R1:W2:Y:S02]  /*2a0e0*/  SYNCS.PHASECHK.TRANS64.TRYWAIT P0, [R12+URZ], R13 ;  /* 0x0000000d0c0075a7 */ /* 0x0022a4000800017f */
[----:B--2---:R-:W-:Y:S05]  /*2a0f0*/  @!P0 NANOSLEEP.SYNCS 0x989680 ;  /* 0x009896800000895d */ /* 0x004fea0003900000 */
[----:B------:R-:W2:Y:S02]  /*2a100*/  @!P0 SYNCS.PHASECHK.TRANS64 P0, [R12+URZ], R13 ;  /* 0x0000000d0c0085a7 */ /* 0x000ea4000800007f */
[----:B--2---:R-:W-:Y:S05]  /*2a110*/  @!P0 BRA `(.L_x_1944) ;  /* 0xfffffffc00f08947 */ /* 0x004fea000383ffff */
[----:B------:R-:W-:Y:S05]  /*2a120*/  BRA `(.L_x_1943) ;  /* 0xfffffe1000007947 */ /* 0x000fea000383ffff */
.L_x_1978:
[----:B-1----:R1:W2:Y:S02]  /*2a130*/  SYNCS.PHASECHK.TRANS64.TRYWAIT P0, [R8+URZ], R9 ;  /* 0x00000009080075a7 */ /* 0x0022a4000800017f */
[----:B--2---:R-:W-:Y:S05]  /*2a140*/  @!P0 NANOSLEEP.SYNCS 0x989680 ;  /* 0x009896800000895d */ /* 0x004fea0003900000 */
[----:B------:R-:W2:Y:S02]  /*2a150*/  @!P0 SYNCS.PHASECHK.TRANS64 P0, [R8+URZ], R9 ;  /* 0x00000009080085a7 */ /* 0x000ea4000800007f */
[----:B--2---:R-:W-:Y:S05]  /*2a160*/  @!P0 BRA `(.L_x_1978) ;  /* 0xfffffffc00f08947 */ /* 0x004fea000383ffff */
[----:B------:R-:W-:Y:S05]  /*2a170*/  BRA `(.L_x_1977) ;  /* 0xfffffe7c00047947 */ /* 0x000fea000383ffff */
.L_x_1985:
[----:B-1----:R1:W2:Y:S02]  /*2a180*/  SYNCS.PHASECHK.TRANS64.TRYWAIT P0, [R14+URZ], R15 ;  /* 0x0000000f0e0075a7 */ /* 0x0022a4000800017f */
[----:B--2---:R-:W-:Y:S05]  /*2a190*/  @!P0 NANOSLEEP.SYNCS 0x989680 ;  /* 0x009896800000895d */ /* 0x004fea0003900000 */
[----:B------:R-:W2:Y:S02]  /*2a1a0*/  @!P0 SYNCS.PHASECHK.TRANS64 P0, [R14+URZ], R15 ;  /* 0x0000000f0e0085a7 */ /* 0x000ea4000800007f */
[----:B--2---:R-:W-:Y:S05]  /*2a1b0*/  @!P0 BRA `(.L_x_1985) ;  /* 0xfffffffc00f08947 */ /* 0x004fea000383ffff */
[----:B------:R-:W-:Y:S05]  /*2a1c0*/  BRA `(.L_x_1984) ;  /* 0xfffffe8000107947 */ /* 0x000fea000383ffff */
.L_x_2002:
[----:B-1----:R1:W2:Y:S02]  /*2a1d0*/  SYNCS.PHASECHK.TRANS64.TRYWAIT P0, [R8+URZ], R9 ;  /* 0x00000009080075a7 */ /* 0x0022a4000800017f */
[----:B--2---:R-:W-:Y:S05]  /*2a1e0*/  @!P0 NANOSLEEP.SYNCS 0x989680 ;  /* 0x009896800000895d */ /* 0x004fea0003900000 */
[----:B------:R-:W2:Y:S02]  /*2a1f0*/  @!P0 SYNCS.PHASECHK.TRANS64 P0, [R8+URZ], R9 ;  /* 0x00000009080085a7 */ /* 0x000ea4000800007f */
[----:B--2---:R-:W-:Y:S05]  /*2a200*/  @!P0 BRA `(.L_x_2002) ;  /* 0xfffffffc00f08947 */ /* 0x004fea000383ffff */
[----:B------:R-:W-:Y:S05]  /*2a210*/  BRA `(.L_x_2001) ;  /* 0xfffffeec003c7947 */ /* 0x000fea000383ffff */
.L_x_2009:
[----:B-1----:R1:W2:Y:S02]  /*2a220*/  SYNCS.PHASECHK.TRANS64.TRYWAIT P0, [R14+URZ], R15 ;  /* 0x0000000f0e0075a7 */ /* 0x0022a4000800017f */
[----:B--2---:R-:W-:Y:S05]  /*2a230*/  @!P0 NANOSLEEP.SYNCS 0x989680 ;  /* 0x009896800000895d */ /* 0x004fea0003900000 */
[----:B------:R-:W2:Y:S02]  /*2a240*/  @!P0 SYNCS.PHASECHK.TRANS64 P0, [R14+URZ], R15 ;  /* 0x0000000f0e0085a7 */ /* 0x000ea4000800007f */
[----:B--2---:R-:W-:Y:S05]  /*2a250*/  @!P0 BRA `(.L_x_2009) ;  /* 0xfffffffc00f08947 */ /* 0x004fea000383ffff */
[----:B------:R-:W-:Y:S05]  /*2a260*/  BRA `(.L_x_2008) ;  /* 0xfffffef000487947 */ /* 0x000fea000383ffff */
.L_x_2057:
[----:B------:R-:W3:Y:S01]  /*2a270*/  S2R R20, SR_TID.X ;  /* 0x0000000000147919 */ /* 0x000ee20000002100 */
[----:B------:R-:W-:Y:S02]  /*2a280*/  IMAD.MOV.U32 R12, RZ, RZ, RZ ;  /* 0x000000ffff0c7224 */ /* 0x000fe400078e00ff */
[----:B------:R-:W-:Y:S02]  /*2a290*/  IMAD.MOV.U32 R11, RZ, RZ, 0x1f ;  /* 0x0000001fff0b7424 */ /* 0x000fe400078e00ff */
[----:B------:R-:W-:Y:S01]  /*2a2a0*/  IMAD.MOV.U32 R15, RZ, RZ, -0x1 ;  /* 0xffffffffff0f7424 */ /* 0x000fe200078e00ff */
[----:B---3--:R-:W-:-:S04]  /*2a2b0*/  SHF.R.U32.HI R20, RZ, 0x5, R20 ;  /* 0x00000005ff147819 */ /* 0x008fc80000011614 */
[----:B------:R-:W-:-:S05]  /*2a2c0*/  LOP3.LUT R20, R20, 0x3, RZ, 0xc0, !PT ;  /* 0x0000000314147812 */ /* 0x000fca00078ec0ff */
[----:B------:R-:W-:-:S07]  /*2a2d0*/  IMAD.MOV.U32 R13, RZ, RZ, R20 ;  /* 0x000000ffff0d7224 */ /* 0x000fce00078e0014 */
[----:B012--5:R-:W-:Y:S05]  /*2a2e0*/  WARPSYNC.COLLECTIVE R15, `(.L_x_2115) ;  /* 0x000000000f087348 */ /* 0x027fea0003c00000 */
[----:B------:R3:W4:Y:S02]  /*2a2f0*/  SHFL.IDX P6, R14, R13, R12, R11 ;  /* 0x0000000c0d0e7389 */ /* 0x00072400000c000b */
[----:B012345:R-:W-:Y:S01]  /*2a300*/  ENDCOLLECTIVE ;  /* 0x000000000000791b */ /* 0x03ffe20003800000 */
.L_x_2115:
[----:B------:R-:W-:Y:S05]  /*2a310*/  BRA `(.L_x_2116) ;  /* 0xffffffc000947947 */ /* 0x000fea000383ffff */
.L_x_2060:
[----:B0-----:R0:W1:Y:S02]  /*2a320*/  SYNCS.PHASECHK.TRANS64.TRYWAIT P0, [R27+URZ+0x38840], R0 ;  /* 0x038840001b0075a7 */ /* 0x001064000800017f */
[----:B-1----:R-:W-:Y:S05]  /*2a330*/  @!P0 NANOSLEEP.SYNCS 0x989680 ;  /* 0x009896800000895d */ /* 0x002fea0003900000 */
[----:B------:R-:W1:Y:S02]  /*2a340*/  @!P0 SYNCS.PHASECHK.TRANS64 P0, [R27+URZ+0x38840], R0 ;  /* 0x038840001b0085a7 */ /* 0x000e64000800007f */
[----:B-1----:R-:W-:Y:S05]  /*2a350*/  @!P0 BRA `(.L_x_2060) ;  /* 0xfffffffc00f08947 */ /* 0x002fea000383ffff */
[----:B------:R-:W-:Y:S05]  /*2a360*/  BRA `(.L_x_2117) ;  /* 0xffffffc400487947 */ /* 0x000fea000383ffff */
.L_x_2061:
        /* <DEDUP_REMOVED lines=8> */
.L_x_2119:
[----:B------:R-:W-:Y:S05]  /*2a3f0*/  BSYNC B0 ;  /* 0x0000000000007941 */ /* 0x000fea0003800000 */
.L_x_2118:
        /* <DEDUP_REMOVED lines=9> */
.L_x_2120:
[----:B------:R-:W-:Y:S02]  /*2a490*/  IMAD.MOV.U32 R13, RZ, RZ, R5 ;  /* 0x000000ffff0d7224 */ /* 0x000fe400078e0005 */
[----:B------:R-:W-:Y:S01]  /*2a4a0*/  IMAD.MOV.U32 R12, RZ, RZ, 0x1 ;  /* 0x00000001ff0c7424 */ /* 0x000fe200078e00ff */
[----:B------:R-:W-:-:S13]  /*2a4b0*/  @P0 LEA R6, P1, R8, R14, 0x1 ;  /* 0x0000000e08060211 */ /* 0x000fda00078208ff */
[----:B------:R-:W-:Y:S05]  /*2a4c0*/  WARPSYNC.COLLECTIVE R15, `(.L_x_2121) ;  /* 0x000000000f087348 */ /* 0x000fea0003c00000 */
[----:B------:R0:W1:Y:S02]  /*2a4d0*/  SHFL.IDX P6, R14, R13, R12, R11 ;  /* 0x0000000c0d0e7389 */ /* 0x00006400000c000b */
[----:B01----:R-:W-:Y:S01]  /*2a4e0*/  ENDCOLLECTIVE ;  /* 0x000000000000791b */ /* 0x003fe20003800000 */
.L_x_2121:
[----:B------:R-:W-:Y:S02]  /*2a4f0*/  @P0 IMAD.X R3, RZ, RZ, R2, P1 ;  /* 0x000000ffff030224 */ /* 0x000fe400008e0602 */
[----:B------:R-:W-:-:S05]  /*2a500*/  @P0 IMAD.MOV.U32 R2, RZ, RZ, R6 ;  /* 0x000000ffff020224 */ /* 0x000fca00078e0006 */
[----:B------:R-:W-:Y:S01]  /*2a510*/  @!PT LDS RZ, [RZ] ;  /* 0x00000000fffff984 */ /* 0x000fe20000000800 */
[----:B------:R-:W-:Y:S01]  /*2a520*/  @!PT LDS RZ, [RZ] ;  /* 0x00000000fffff984 */ /* 0x000fe20000000800 */
[----:B------:R-:W-:Y:S01]  /*2a530*/  @!PT LDS RZ, [RZ] ;  /* 0x00000000fffff984 */ /* 0x000fe20000000800 */
[----:B------:R0:W-:Y:S01]  /*2a540*/  @P0 LDGSTS.E.BYPASS.LTC128B.128 [R7+0x22400], desc[UR36][R2.64], !P2 ;  /* 0x2240000002070fae */ /* 0x0001e2000d101d64 */
[----:B------:R-:W-:Y:S01]  /*2a550*/  ISETP.GE.AND P0, PT, R25, 0x11, PT ;  /* 0x000000111900780c */ /* 0x000fe20003f06270 */
[----:B------:R-:W-:Y:S02]  /*2a560*/  IMAD.MOV.U32 R13, RZ, RZ, R0 ;  /* 0x000000ffff0d7224 */ /* 0x000fe400078e0000 */
[----:B0-----:R-:W-:-:S10]  /*2a570*/  IMAD.MOV.U32 R2, RZ, RZ, R14 ;  /* 0x000000ffff027224 */ /* 0x001fd400078e000e */
[----:B------:R-:W-:Y:S05]  /*2a580*/  WARPSYNC.COLLECTIVE R15, `(.L_x_2122) ;  /* 0x000000000f087348 */ /* 0x000fea0003c00000 */
[----:B------:R0:W1:Y:S02]  /*2a590*/  SHFL.IDX P6, R14, R13, R12, R11 ;  /* 0x0000000c0d0e7389 */ /* 0x00006400000c000b */
[----:B01----:R-:W-:Y:S01]  /*2a5a0*/  ENDCOLLECTIVE ;  /* 0x000000000000791b */ /* 0x003fe20003800000 */
.L_x_2122:
[----:B------:R-:W-:Y:S02]  /*2a5b0*/  @P0 IMAD R9, R4, 0x2, R17 ;  /* 0x0000000204090824 */ /* 0x000fe400078e0211 */
[----:B------:R-:W-:Y:S02]  /*2a5c0*/  IMAD.MOV.U32 R13, RZ, RZ, R5 ;  /* 0x000000ffff0d7224 */ /* 0x000fe400078e0005 */
[----:B------:R-:W-:Y:S01]  /*2a5d0*/  IMAD.MOV.U32 R12, RZ, RZ, 0x2 ;  /* 0x00000002ff0c7424 */ /* 0x000fe200078e00ff */
[----:B------:R-:W-:-:S13]  /*2a5e0*/  @P0 LEA R6, P1, R8, R14, 0x1 ;  /* 0x0000000e08060211 */ /* 0x000fda00078208ff */
[----:B------:R-:W-:Y:S05]  /*2a5f0*/  WARPSYNC.COLLECTIVE R15, `(.L_x_2123) ;  /* 0x000000000f087348 */ /* 0x000fea0003c00000 */
[----:B------:R0:W1:Y:S02]  /*2a600*/  SHFL.IDX P6, R14, R13, R12, R11 ;  /* 0x0000000c0d0e7389 */ /* 0x00006400000c000b */
[----:B01----:R-:W-:Y:S01]  /*2a610*/  ENDCOLLECTIVE ;  /* 0x000000000000791b */ /* 0x003fe20003800000 */
.L_x_2123:
        /* <DEDUP_REMOVED lines=12> */
.L_x_2124:
[----:B------:R-:W-:Y:S02]  /*2a6e0*/  @P0 IMAD R7, R4, 0x2, R17 ;  /* 0x0000000204070824 */ /* 0x000fe400078e0211 */
[----:B------:R-:W-:Y:S02]  /*2a6f0*/  IMAD.MOV.U32 R13, RZ, RZ, R5 ;  /* 0x000000ffff0d7224 */ /* 0x000fe400078e0005 */
[----:B------:R-:W-:Y:S01]  /*2a700*/  IMAD.MOV.U32 R12, RZ, RZ, 0x3 ;  /* 0x00000003ff0c7424 */ /* 0x000fe200078e00ff */
[----:B------:R-:W-:-:S13]  /*2a710*/  @P0 LEA R6, P1, R8, R14, 0x1 ;  /* 0x0000000e08060211 */ /* 0x000fda00078208ff */
[----:B------:R-:W-:Y:S05]  /*2a720*/  WARPSYNC.COLLECTIVE R15, `(.L_x_2125) ;  /* 0x000000000f087348 */ /* 0x000fea0003c00000 */
[----:B------:R0:W1:Y:S02]  /*2a730*/  SHFL.IDX P6, R14, R13, R12, R11 ;  /* 0x0000000c0d0e7389 */ /* 0x00006400000c000b */
[----:B01----:R-:W-:Y:S01]  /*2a740*/  ENDCOLLECTIVE ;  /* 0x000000000000791b */ /* 0x003fe20003800000 */
.L_x_2125:
[----:B------:R-:W-:Y:S02]  /*2a750*/  @P0 IMAD.X R3, RZ, RZ, R2, P1 ;  /* 0x000000ffff030224 */ /* 0x000fe400008e0602 */
[----:B------:R-:W-:-:S05]  /*2a760*/  @P0 IMAD.MOV.U32 R2, RZ, RZ, R6 ;  /* 0x000000ffff020224 */ /* 0x000fca00078e0006 */
        /* <DEDUP_REMOVED lines=9> */
.L_x_2126:
[----:B------:R-:W-:Y:S05]  /*2a800*/  BRA `(.L_x_2127) ;  /* 0xffffffc400107947 */ /* 0x000fea000383ffff */
.L_x_2066:
[----:B------:R-:W-:Y:S01]  /*2a810*/  IMAD.MOV.U32 R13, RZ, RZ, R5 ;  /* 0x000000ffff0d7224 */ /* 0x000fe200078e0005 */
[----:B------:R-:W-:Y:S01]  /*2a820*/  LOP3.LUT R16, R16, 0xfffffeff, RZ, 0xc0, !PT ;  /* 0xfffffeff10107812 */ /* 0x000fe200078ec0ff */
[----:B------:R-:W-:Y:S02]  /*2a830*/  IMAD.MOV.U32 R12, RZ, RZ, RZ ;  /* 0x000000ffff0c7224 */ /* 0x000fe400078e00ff */
[----:B------:R-:W-:Y:S02]  /*2a840*/  IMAD.MOV.U32 R11, RZ, RZ, 0x181f ;  /* 0x0000181fff0b7424 */ /* 0x000fe400078e00ff */
[----:B------:R-:W-:Y:S02]  /*2a850*/  IMAD.MOV.U32 R15, RZ, RZ, -0x1 ;  /* 0xffffffffff0f7424 */ /* 0x000fe400078e00ff */
[----:B------:R-:W-:-:S07]  /*2a860*/  VIADD R4, R8, UR43 ;  /* 0x0000002b08047c36 */ /* 0x000fce0008000000 */
[----:B-1----:R-:W-:Y:S05]  /*2a870*/  WARPSYNC.COLLECTIVE R15, `(.L_x_2128) ;  /* 0x000000000f087348 */ /* 0x002fea0003c00000 */
[----:B------:R0:W2:Y:S02]  /*2a880*/  SHFL.IDX P6, R14, R13, R12, R11 ;  /* 0x0000000c0d0e7389 */ /* 0x0000a400000c000b */
[----:B012---:R-:W-:Y:S01]  /*2a890*/  ENDCOLLECTIVE ;  /* 0x000000000000791b */ /* 0x007fe20003800000 */
.L_x_2128:
[----:B------:R-:W-:Y:S01]  /*2a8a0*/  ISETP.GE.AND P1, PT, R4, UR41, PT ;  /* 0x0000002904007c0c */ /* 0x000fe2000bf26270 */
[----:B------:R-:W-:-:S12]  /*2a8b0*/  IMAD.MOV.U32 R13, RZ, RZ, R0 ;  /* 0x000000ffff0d7224 */ /* 0x000fd800078e0000 */
[----:B------:R-:W-:-:S04]  /*2a8c0*/  @P1 LOP3.LUT R16, R16, 0x100, RZ, 0xfc, !PT ;  /* 0x0000010010101812 */ /* 0x000fc800078efcff */
[----:B------:R-:W-:Y:S01]  /*2a8d0*/  LOP3.LUT R16, R16, 0xffffff7f, RZ, 0xc0, !PT ;  /* 0xffffff7f10107812 */ /* 0x000fe200078ec0ff */
[----:B------:R-:W-:-:S07]  /*2a8e0*/  IMAD.MOV.U32 R2, RZ, RZ, R14 ;  /* 0x000000ffff027224 */ /* 0x000fce00078e000e */
[----:B------:R-:W-:Y:S05]  /*2a8f0*/  WARPSYNC.COLLECTIVE R15, `(.L_x_2129) ;  /* 0x000000000f087348 */ /* 0x000fea0003c00000 */
[----:B------:R0:W1:Y:S02]  /*2a900*/  SHFL.IDX P6, R14, R13, R12, R11 ;  /* 0x0000000c0d0e7389 */ /* 0x00006400000c000b */
[----:B01----:R-:W-:Y:S01]  /*2a910*/  ENDCOLLECTIVE ;  /* 0x000000000000791b */ /* 0x003fe20003800000 */
.L_x_2129:
[----:B------:R-:W-:Y:S02]  /*2a920*/  IMAD.MOV.U32 R13, RZ, RZ, R5 ;  /* 0x000000ffff0d7224 */ /* 0x000fe400078e0005 */
[----:B------:R-:W-:Y:S01]  /*2a930*/  IMAD.MOV.U32 R12, RZ, RZ, 0x1 ;  /* 0x00000001ff0c7424 */ /* 0x000fe200078e00ff */
[----:B------:R-:W-:-:S13]  /*2a940*/  @!P1 LEA R6, P0, R7, R14, 0x1 ;  /* 0x0000000e07069211 */ /* 0x000fda00078008ff */
[----:B------:R-:W-:Y:S05]  /*2a950*/  WARPSYNC.COLLECTIVE R15, `(.L_x_2130) ;  /* 0x000000000f087348 */ /* 0x000fea0003c00000 */
[----:B------:R0:W1:Y:S02]  /*2a960*/  SHFL.IDX P6, R14, R13, R12, R11 ;  /* 0x0000000c0d0e7389 */ /* 0x00006400000c000b */
[----:B01----:R-:W-:Y:S01]  /*2a970*/  ENDCOLLECTIVE ;  /* 0x000000000000791b */ /* 0x003fe20003800000 */
.L_x_2130:
[----:B------:R-:W-:Y:S02]  /*2a980*/  @!P1 IMAD.X R3, RZ, RZ, R2, P0 ;  /* 0x000000ffff039224 */ /* 0x000fe400000e0602 */
[----:B------:R-:W-:Y:S02]  /*2a990*/  @!P1 IMAD.MOV.U32 R2, RZ, RZ, R6 ;  /* 0x000000ffff029224 */ /* 0x000fe400078e0006 */
[----:B------:R-:W-:-:S03]  /*2a9a0*/  VIADD R6, R4, 0x10 ;  /* 0x0000001004067836 */ /* 0x000fc60000000000 */
[----:B------:R-:W-:Y:S01]  /*2a9b0*/  @!PT LDS RZ, [RZ] ;  /* 0x00000000fffff984 */ /* 0x000fe20000000800 */
[----:B------:R-:W-:Y:S01]  /*2a9c0*/  @!PT LDS RZ, [RZ] ;  /* 0x00000000fffff984 */ /* 0x000fe20000000800 */
[----:B------:R-:W-:Y:S01]  /*2a9d0*/  @!PT LDS RZ, [RZ] ;  /* 0x00000000fffff984 */ /* 0x000fe20000000800 */
[----:B------:R0:W-:Y:S02]  /*2a9e0*/  @!P1 LDGSTS.E.BYPASS.LTC128B.128 [R22+0x20400], desc[UR36][R2.64], !P5 ;  /* 0x2040000002169fae */ /* 0x0001e4000e901d64 */
[----:B------:R-:W-:Y:S01]  /*2a9f0*/  ISETP.GE.AND P1, PT, R6, UR41, PT ;  /* 0x0000002906007c0c */ /* 0x000fe2000bf26270 */
[----:B------:R-:W-:Y:S02]  /*2aa00*/  IMAD.MOV.U32 R13, RZ, RZ, R0 ;  /* 0x000000ffff0d7224 */ /* 0x000fe400078e0000 */
[----:B0-----:R-:W-:-:S10]  /*2aa10*/  IMAD.MOV.U32 R2, RZ, RZ, R14 ;  /* 0x000000ffff027224 */ /* 0x001fd400078e000e */
[----:B------:R-:W-:-:S07]  /*2aa20*/  @P1 LOP3.LUT R16, R16, 0x80, RZ, 0xfc, !PT ;  /* 0x0000008010101812 */ /* 0x000fce00078efcff */
[----:B------:R-:W-:Y:S05]  /*2aa30*/  WARPSYNC.COLLECTIVE R15, `(.L_x_2131) ;  /* 0x000000000f087348 */ /* 0x000fea0003c00000 */
[----:B------:R0:W1:Y:S02]  /*2aa40*/  SHFL.IDX P6, R14, R13, R12, R11 ;  /* 0x0000000c0d0e7389 */ /* 0x00006400000c000b */
[----:B01----:R-:W-:Y:S01]  /*2aa50*/  ENDCOLLECTIVE ;  /* 0x000000000000791b */ /* 0x003fe20003800000 */
.L_x_2131:
[----:B------:R-:W-:Y:S01]  /*2aa60*/  LOP3.LUT R16, R16, 0xffffffbf, RZ, 0xc0, !PT ;  /* 0xffffffbf10107812 */ /* 0x000fe200078ec0ff */
[----:B------:R-:W-:Y:S02]  /*2aa70*/  IMAD.MOV.U32 R13, RZ, RZ, R5 ;  /* 0x000000ffff0d7224 */ /* 0x000fe400078e0005 */
[----:B------:R-:W-:Y:S01]  /*2aa80*/  IMAD.MOV.U32 R12, RZ, RZ, 0x2 ;  /* 0x00000002ff0c7424 */ /* 0x000fe200078e00ff */
[----:B------:R-:W-:-:S13]  /*2aa90*/  @!P1 LEA R6, P0, R7, R14, 0x1 ;  /* 0x0000000e07069211 */ /* 0x000fda00078008ff */
[----:B------:R-:W-:Y:S05]  /*2aaa0*/  WARPSYNC.COLLECTIVE R15, `(.L_x_2132) ;  /* 0x000000000f087348 */ /* 0x000fea0003c00000 */
[----:B------:R0:W1:Y:S02]  /*2aab0*/  SHFL.IDX P6, R14, R13, R12, R11 ;  /* 0x0000000c0d0e7389 */ /* 0x00006400000c000b */
[----:B01----:R-:W-:Y:S01]  /*2aac0*/  ENDCOLLECTIVE ;  /* 0x000000000000791b */ /* 0x003fe20003800000 */
.L_x_2132:
        /* <DEDUP_REMOVED lines=14> */
.L_x_2133:
[----:B------:R-:W-:Y:S02]  /*2abb0*/  IMAD.MOV.U32 R13, RZ, RZ, R5 ;  /* 0x000000ffff0d7224 */ /* 0x000fe400078e0005 */
[----:B------:R-:W-:Y:S01]  /*2abc0*/  IMAD.MOV.U32 R12, RZ, RZ, 0x3 ;  /* 0x00000003ff0c7424 */ /* 0x000fe200078e00ff */
[----:B------:R-:W-:-:S13]  /*2abd0*/  @!P1 LEA R6, P0, R7, R14, 0x1 ;  /* 0x0000000e07069211 */ /* 0x000fda00078008ff */
[----:B------:R-:W-:Y:S05]  /*2abe0*/  WARPSYNC.COLLECTIVE R15, `(.L_x_2134) ;  /* 0x000000000f087348 */ /* 0x000fea0003c00000 */
[----:B------:R0:W1:Y:S02]  /*2abf0*/  SHFL.IDX P6, R14, R13, R12, R11 ;  /* 0x0000000c0d0e7389 */ /* 0x00006400000c000b */
[----:B01----:R-:W-:Y:S01]  /*2ac00*/  ENDCOLLECTIVE ;  /* 0x000000000000791b */ /* 0x003fe20003800000 */
.L_x_2134:
[----:B------:R-:W-:Y:S02]  /*2ac10*/  @!P1 IMAD.X R3, RZ, RZ, R2, P0 ;  /* 0x000000ffff039224 */ /* 0x000fe400000e0602 */
[----:B------:R-:W-:-:S05]  /*2ac20*/  @!P1 IMAD.MOV.U32 R2, RZ, RZ, R6 ;  /* 0x000000ffff029224 */ /* 0x000fca00078e0006 */
[----:B------:R-:W-:Y:S01]  /*2ac30*/  @!PT LDS RZ, [RZ] ;  /* 0x00000000fffff984 */ /* 0x000fe20000000800 */
[----:B------:R-:W-:Y:S01]  /*2ac40*/  @!PT LDS RZ, [RZ] ;  /* 0x00000000fffff984 */ /* 0x000fe20000000800 */
[----:B------:R-:W-:Y:S01]  /*2ac50*/  @!PT LDS RZ, [RZ] ;  /* 0x00000000fffff984 */ /* 0x000fe20000000800 */
[----:B------:R0:W-:Y:S01]  /*2ac60*/  @!P1 LDGSTS.E.BYPASS.LTC128B.128 [R22+0x21400], desc[UR36][R2.64], !P5 ;  /* 0x2140000002169fae */ /* 0x0001e2000e901d64 */
[----:B------:R-:W-:Y:S02]  /*2ac70*/  IMAD.MOV.U32 R13, RZ, RZ, R0 ;  /* 0x000000ffff0d7224 */ /* 0x000fe400078e0000 */
[----:B------:R-:W-:-:S07]  /*2ac80*/  IMAD.MOV.U32 R5, RZ, RZ, R14 ;  /* 0x000000ffff057224 */ /* 0x000fce00078e000e */
[----:B0-----:R-:W-:Y:S05]  /*2ac90*/  WARPSYNC.COLLECTIVE R15, `(.L_x_2135) ;  /* 0x000000000f087348 */ /* 0x001fea0003c00000 */
[----:B------:R1:W2:Y:S02]  /*2aca0*/  SHFL.IDX P6, R14, R13, R12, R11 ;  /* 0x0000000c0d0e7389 */ /* 0x0002a400000c000b */
[----:B012---:R-:W-:Y:S01]  /*2acb0*/  ENDCOLLECTIVE ;  /* 0x000000000000791b */ /* 0x007fe20003800000 */
.L_x_2135:
[----:B------:R-:W-:Y:S05]  /*2acc0*/  BRA `(.L_x_2136) ;  /* 0xffffffc400f87947 */ /* 0x000fea000383ffff */
.L_x_2070:
        /* <DEDUP_REMOVED lines=8> */
.L_x_2138:
[----:B------:R-:W-:Y:S05]  /*2ad50*/  BSYNC B0 ;  /* 0x0000000000007941 */ /* 0x000fea0003800000 */
.L_x_2137:
[----:B------:R-:W-:Y:S01]  /*2ad60*/  IMAD.MOV.U32 R13, RZ, RZ, R0 ;  /* 0x000000ffff0d7224 */ /* 0x000fe200078e0000 */
[----:B------:R-:W-:Y:S01]  /*2ad70*/  LOP3.LUT P1, RZ, R16, 0x100, RZ, 0xc0, !PT ;  /* 0x0000010010ff7812 */ /* 0x000fe2000782c0ff */
[----:B------:R-:W-:Y:S02]  /*2ad80*/  IMAD.MOV.U32 R12, RZ, RZ, RZ ;  /* 0x000000ffff0c7224 */ /* 0x000fe400078e00ff */
[----:B------:R-:W-:Y:S02]  /*2ad90*/  IMAD.MOV.U32 R11, RZ, RZ, 0x181f ;  /* 0x0000181fff0b7424 */ /* 0x000fe400078e00ff */
[----:B------:R-:W-:Y:S02]  /*2ada0*/  IMAD.MOV.U32 R15, RZ, RZ, -0x1 ;  /* 0xffffffffff0f7424 */ /* 0x000fe400078e00ff */
[----:B------:R-:W-:-:S07]  /*2adb0*/  IMAD.MOV.U32 R2, RZ, RZ, R14 ;  /* 0x000000ffff027224 */ /* 0x000fce00078e000e */
[----:B------:R-:W-:Y:S05]  /*2adc0*/  WARPSYNC.COLLECTIVE R15, `(.L_x_2139) ;  /* 0x000000000f087348 */ /* 0x000fea0003c00000 */
[----:B------:R0:W1:Y:S02]  /*2add0*/  SHFL.IDX P6, R14, R13, R12, R11 ;  /* 0x0000000c0d0e7389 */ /* 0x00006400000c000b */
[----:B01----:R-:W-:Y:S01]  /*2ade0*/  ENDCOLLECTIVE ;  /* 0x000000000000791b */ /* 0x003fe20003800000 */
.L_x_2139:
[----:B------:R-:W-:Y:S02]  /*2adf0*/  IMAD.MOV.U32 R13, RZ, RZ, R4 ;  /* 0x000000ffff0d7224 */ /* 0x000fe400078e0004 */
[----:B------:R-:W-:Y:S01]  /*2ae00*/  IMAD.MOV.U32 R12, RZ, RZ, 0x1 ;  /* 0x00000001ff0c7424 */ /* 0x000fe200078e00ff */
[----:B------:R-:W-:Y:S02]  /*2ae10*/  @!P1 LEA R14, P0, R9, R14, 0x1 ;  /* 0x0000000e090e9211 */ /* 0x000fe400078008ff */
[----:B------:R-:W-:-:S03]  /*2ae20*/  LOP3.LUT P6, RZ, R16, 0x40000, RZ, 0xc0, !PT ;  /* 0x0004000010ff7812 */ /* 0x000fc600078cc0ff */
[----:B------:R-:W-:Y:S01]  /*2ae30*/  @!P1 IMAD.X R3, RZ, RZ, R2, P0 ;  /* 0x000000ffff039224 */ /* 0x000fe200000e0602 */
[C---:B------:R-:W-:Y:S01]  /*2ae40*/  LOP3.LUT P0, RZ, R16.reuse, 0x80000, RZ, 0xc0, !PT ;  /* 0x0008000010ff7812 */ /* 0x040fe2000780c0ff */
[----:B------:R-:W-:Y:S01]  /*2ae50*/  @!P1 IMAD.MOV.U32 R2, RZ, RZ, R14 ;  /* 0x000000ffff029224 */ /* 0x000fe200078e000e */
[----:B------:R-:W-:-:S04]  /*2ae60*/  LOP3.LUT R16, R16, 0xffbfffff, RZ, 0xc0, !PT ;  /* 0xffbfffff10107812 */ /* 0x000fc800078ec0ff */
[----:B------:R-:W-:-:S07]  /*2ae70*/  @P2 LOP3.LUT R16, R16, 0x400000, RZ, 0xfc, !PT ;  /* 0x0040000010102812 */ /* 0x000fce00078efcff */
        /* <DEDUP_REMOVED lines=9> */
.L_x_2140:
        /* <DEDUP_REMOVED lines=15> */
.L_x_2141:
        /* <DEDUP_REMOVED lines=11> */
[----:B0-----:R-:W-:Y:S02]  /*2b0b0*/  @!P6 IMAD.MOV.U32 R2, RZ, RZ, R14 ;  /* 0x000000ffff02e224 */ /* 0x001fe400078e000e */
[----:B------:R-:W-:-:S05]  /*2b0c0*/  @!P6 IMAD.MOV.U32 R3, RZ, RZ, R5 ;  /* 0x000000ffff03e224 */ /* 0x000fca00078e0005 */
[----:B------:R0:W-:Y:S01]  /*2b0d0*/  @!P6 LDGSTS.E.BYPASS.LTC128B.128 [R22+0x26c00], desc[UR36][R2.64], !P2 ;  /* 0x26c000000216efae */ /* 0x0001e2000d101d64 */
[----:B------:R-:W-:-:S04]  /*2b0e0*/  LOP3.LUT P2, RZ, R16, 0x400000, RZ, 0xc0, !PT ;  /* 0x0040000010ff7812 */ /* 0x000fc8000784c0ff */
[----:B------:R0:W-:Y:S01]  /*2b0f0*/  @!P6 LDGSTS.E.BYPASS.LTC128B.128 [R22+0x28c00], desc[UR36][R2.64+0x80], !P0 ;  /* 0x28c000800216efae */ /* 0x0001e2000c101d64 */
[----:B------:R-:W-:-:S08]  /*2b100*/  @!P6 ISETP.NE.U32.AND P0, PT, R8, RZ, PT ;  /* 0x000000ff0800e20c */ /* 0x000fd00003f05070 */
        /* <DEDUP_REMOVED lines=10> */
.L_x_2142:
[----:B------:R-:W-:Y:S02]  /*2b1b0*/  IMAD.MOV.U32 R13, RZ, RZ, R0 ;  /* 0x000000ffff0d7224 */ /* 0x000fe400078e0000 */
[----:B------:R-:W-:-:S07]  /*2b1c0*/  IMAD.MOV.U32 R5, RZ, RZ, R14 ;  /* 0x000000ffff057224 */ /* 0x000fce00078e000e */
[----:B------:R-:W-:Y:S05]  /*2b1d0*/  WARPSYNC.COLLECTIVE R15, `(.L_x_2143) ;  /* 0x000000000f087348 */ /* 0x000fea0003c00000 */
[----:B------:R0:W1:Y:S02]  /*2b1e0*/  SHFL.IDX P6, R14, R13, R12, R11 ;  /* 0x0000000c0d0e7389 */ /* 0x00006400000c000b */
[----:B01----:R-:W-:Y:S01]  /*2b1f0*/  ENDCOLLECTIVE ;  /* 0x000000000000791b */ /* 0x003fe20003800000 */
.L_x_2143:
        /* <DEDUP_REMOVED lines=17> */
.L_x_2144:
[----:B------:R-:W-:Y:S01]  /*2b310*/  @!PT LDS RZ, [RZ] ;  /* 0x00000000fffff984 */ /* 0x000fe20000000800 */
[----:B------:R-:W-:Y:S01]  /*2b320*/  @!PT LDS RZ, [RZ] ;  /* 0x00000000fffff984 */ /* 0x000fe20000000800 */
[----:B------:R-:W-:Y:S01]  /*2b330*/  @!PT LDS RZ, [RZ] ;  /* 0x00000000fffff984 */ /* 0x000fe20000000800 */
[----:B------:R0:W-:Y:S04]  /*2b340*/  @!P1 LDGSTS.E.BYPASS.LTC128B.128 [R22+0x2b400], desc[UR36][R2.64+0x100], !P2 ;  /* 0x2b40010002169fae */ /* 0x0001e8000d101d64 */
        /* <DEDUP_REMOVED lines=10> */
.L_x_2145:
[----:B------:R-:W-:Y:S01]  /*2b3f0*/  @!PT LDS RZ, [RZ] ;  /* 0x00000000fffff984 */ /* 0x000fe20000000800 */
[----:B------:R-:W-:Y:S01]  /*2b400*/  @!PT LDS RZ, [RZ] ;  /* 0x00000000fffff984 */ /* 0x000fe20000000800 */
[----:B------:R-:W-:Y:S01]  /*2b410*/  @!PT LDS RZ, [RZ] ;  /* 0x00000000fffff984 */ /* 0x000fe20000000800 */
[----:B------:R0:W-:Y:S01]  /*2b420*/  @!P1 LDGSTS.E.BYPASS.LTC128B.128 [R22+0x35400], desc[UR36][R2.64+0x380], P0 ;  /* 0x3540038002169fae */ /* 0x0001e20008101d64 */
[----:B------:R-:W-:Y:S05]  /*2b430*/  BRA `(.L_x_2146) ;  /* 0xffffffc800947947 */ /* 0x000fea000383ffff */
.L_x_2073:
[----:B0-----:R0:W2:Y:S02]  /*2b440*/  SYNCS.PHASECHK.TRANS64.TRYWAIT P0, [R17+URZ+0x38820], R0 ;  /* 0x03882000110075a7 */ /* 0x0010a4000800017f */
[----:B--2---:R-:W-:Y:S05]  /*2b450*/  @!P0 NANOSLEEP.SYNCS 0x989680 ;  /* 0x009896800000895d */ /* 0x004fea0003900000 */
[----:B------:R-:W2:Y:S02]  /*2b460*/  @!P0 SYNCS.PHASECHK.TRANS64 P0, [R17+URZ+0x38820], R0 ;  /* 0x03882000110085a7 */ /* 0x000ea4000800007f */
[----:B--2---:R-:W-:Y:S05]  /*2b470*/  @!P0 BRA `(.L_x_2073) ;  /* 0xfffffffc00f08947 */ /* 0x004fea000383ffff */
[----:B------:R-:W-:Y:S05]  /*2b480*/  BRA `(.L_x_2147) ;  /* 0xffffffcc00187947 */ /* 0x000fea000383ffff */
.L_x_2076:
[----:B0-----:R0:W2:Y:S02]  /*2b490*/  SYNCS.PHASECHK.TRANS64.TRYWAIT P0, [R27+URZ+0x38860], R0 ;  /* 0x038860001b0075a7 */ /* 0x0010a4000800017f */
[----:B--2---:R-:W-:Y:S05]  /*2b4a0*/  @!P0 NANOSLEEP.SYNCS 0x989680 ;  /* 0x009896800000895d */ /* 0x004fea0003900000 */
[----:B------:R-:W2:Y:S02]  /*2b4b0*/  @!P0 SYNCS.PHASECHK.TRANS64 P0, [R27+URZ+0x38860], R0 ;  /* 0x038860001b0085a7 */ /* 0x000ea4000800007f */
[----:B--2---:R-:W-:Y:S05]  /*2b4c0*/  @!P0 BRA `(.L_x_2076) ;  /* 0xfffffffc00f08947 */ /* 0x004fea000383ffff */
[----:B------:R-:W-:Y:S05]  /*2b4d0*/  BRA `(.L_x_2148) ;  /* 0xffffffcc00247947 */ /* 0x000fea000383ffff */
.L_x_2077:
[----:B------:R-:W-:Y:S01]  /*2b4e0*/  BSSY B0, `(.L_x_2149) ;  /* 0x0000008000007945 */ /* 0x000fe20003800000 */
[----:B------:R-:W-:Y:S02]  /*2b4f0*/  IMAD.MOV.U32 R13, RZ, RZ, R7 ;  /* 0x000000ffff0d7224 */ /* 0x000fe400078e0007 */
[----:B------:R-:W-:Y:S02]  /*2b500*/  IMAD.MOV.U32 R12, RZ, RZ, RZ ;  /* 0x000000ffff0c7224 */ /* 0x000fe400078e00ff */
[----:B------:R-:W-:Y:S02]  /*2b510*/  IMAD.MOV.U32 R11, RZ, RZ, 0x181f ;  /* 0x0000181fff0b7424 */ /* 0x000fe400078e00ff */
[----:B------:R-:W-:-:S07]  /*2b520*/  IMAD.MOV.U32 R15, RZ, RZ, -0x1 ;  /* 0xffffffffff0f7424 */ /* 0x000fce00078e00ff */
[----:B-1----:R-:W-:Y:S05]  /*2b530*/  WARPSYNC.COLLECTIVE R15, `(.L_x_2150) ;  /* 0x000000000f087348 */ /* 0x002fea0003c00000 */
[----:B------:R0:W2:Y:S02]  /*2b540*/  SHFL.IDX P6, R14, R13, R12, R11 ;  /* 0x0000000c0d0e7389 */ /* 0x0000a400000c000b */
[----:B012---:R-:W-:Y:S01]  /*2b550*/  ENDCOLLECTIVE ;  /* 0x000000000000791b */ /* 0x007fe20003800000 */
.L_x_2150:
[----:B------:R-:W-:Y:S05]  /*2b560*/  BSYNC B0 ;  /* 0x0000000000007941 */ /* 0x000fea0003800000 */
.L_x_2149:
        /* <DEDUP_REMOVED lines=15> */
.L_x_2151:
[----:B------:R-:W-:-:S04]  /*2b660*/  LOP3.LUT R16, R16, 0xffffffbf, RZ, 0xc0, !PT ;  /* 0xffffffbf10107812 */ /* 0x000fc800078ec0ff */
[----:B------:R-:W-:Y:S01]  /*2b670*/  @P1 LOP3.LUT R16, R16, 0x40, RZ, 0xfc, !PT ;  /* 0x0000004010101812 */ /* 0x000fe200078efcff */
[----:B------:R-:W-:Y:S02]  /*2b680*/  IMAD.MOV.U32 R13, RZ, RZ, R7 ;  /* 0x000000ffff0d7224 */ /* 0x000fe400078e0007 */
[----:B------:R-:W-:Y:S02]  /*2b690*/  IMAD.MOV.U32 R12, RZ, RZ, 0x1 ;  /* 0x00000001ff0c7424 */ /* 0x000fe400078e00ff */
[----:B------:R-:W-:-:S05]  /*2b6a0*/  IMAD.SHL.U32 R8, R8, 0x8, RZ ;  /* 0x0000000808087824 */ /* 0x000fca00078e00ff */
        /* <DEDUP_REMOVED lines=29> */
.L_x_2152:
[----:B------:R-:W-:Y:S02]  /*2b880*/  IMAD.MOV.U32 R13, RZ, RZ, R6 ;  /* 0x000000ffff0d7224 */ /* 0x000fe400078e0006 */
[----:B------:R-:W-:-:S07]  /*2b890*/  IMAD.MOV.U32 R3, RZ, RZ, R14 ;  /* 0x000000ffff037224 */ /* 0x000fce00078e000e */
[----:B------:R-:W-:Y:S05]  /*2b8a0*/  WARPSYNC.COLLECTIVE R15, `(.L_x_2153) ;  /* 0x000000000f087348 */ /* 0x000fea0003c00000 */
[----:B------:R0:W1:Y:S02]  /*2b8b0*/  SHFL.IDX P6, R14, R13, R12, R11 ;  /* 0x0000000c0d0e7389 */ /* 0x00006400000c000b */
[----:B01----:R-:W-:Y:S01]  /*2b8c0*/  ENDCOLLECTIVE ;  /* 0x000000000000791b */ /* 0x003fe20003800000 */
.L_x_2153:
[----:B------:R-:W-:Y:S02]  /*2b8d0*/  IMAD.MOV.U32 R13, RZ, RZ, R7 ;  /* 0x000000ffff0d7224 */ /* 0x000fe400078e0007 */
        /* <DEDUP_REMOVED lines=27> */
.L_x_2154:
[----:B------:R-:W-:Y:S02]  /*2ba90*/  IMAD.MOV.U32 R13, RZ, RZ, R6 ;  /* 0x000000ffff0d7224 */ /* 0x000fe400078e0006 */
[----:B------:R-:W-:-:S07]  /*2baa0*/  IMAD.MOV.U32 R8, RZ, RZ, R14 ;  /* 0x000000ffff087224 */ /* 0x000fce00078e000e */
[----:B------:R-:W-:Y:S05]  /*2bab0*/  WARPSYNC.COLLECTIVE R15, `(.L_x_2155) ;  /* 0x000000000f087348 */ /* 0x000fea0003c00000 */
[----:B------:R0:W1:Y:S02]  /*2bac0*/  SHFL.IDX P6, R14, R13, R12, R11 ;  /* 0x0000000c0d0e7389 */ /* 0x00006400000c000b */
[----:B01----:R-:W-:Y:S01]  /*2bad0*/  ENDCOLLECTIVE ;  /* 0x000000000000791b */ /* 0x003fe20003800000 */
.L_x_2155:
        /* <DEDUP_REMOVED lines=28> */
.L_x_2156:
[----:B------:R-:W-:Y:S02]  /*2bca0*/  IMAD.MOV.U32 R13, RZ, RZ, R6 ;  /* 0x000000ffff0d7224 */ /* 0x000fe400078e0006 */
[----:B------:R-:W-:-:S07]  /*2bcb0*/  IMAD.MOV.U32 R7, RZ, RZ, R14 ;  /* 0x000000ffff077224 */ /* 0x000fce00078e000e */
[----:B------:R-:W-:Y:S05]  /*2bcc0*/  WARPSYNC.COLLECTIVE R15, `(.L_x_2157) ;  /* 0x000000000f087348 */ /* 0x000fea0003c00000 */
[----:B------:R0:W1:Y:S02]  /*2bcd0*/  SHFL.IDX P6, R14, R13, R12, R11 ;  /* 0x0000000c0d0e7389 */ /* 0x00006400000c000b */
[----:B01----:R-:W-:Y:S01]  /*2bce0*/  ENDCOLLECTIVE ;  /* 0x000000000000791b */ /* 0x003fe20003800000 */
.L_x_2157:
[----:B------:R-:W-:Y:S05]  /*2bcf0*/  BRA `(.L_x_2158) ;  /* 0xffffffc800d07947 */ /* 0x000fea000383ffff */
.L_x_2083:
[----:B0-----:R0:W2:Y:S02]  /*2bd00*/  SYNCS.PHASECHK.TRANS64.TRYWAIT P0, [R8+URZ+0x38840], R20 ;  /* 0x03884014080075a7 */ /* 0x0010a4000800017f */
[----:B--2---:R-:W-:Y:S05]  /*2bd10*/  @!P0 NANOSLEEP.SYNCS 0x989680 ;  /* 0x009896800000895d */ /* 0x004fea0003900000 */
[----:B------:R-:W2:Y:S02]  /*2bd20*/  @!P0 SYNCS.PHASECHK.TRANS64 P0, [R8+URZ+0x38840], R20 ;  /* 0x03884014080085a7 */ /* 0x000ea4000800007f */
[----:B--2---:R-:W-:Y:S05]  /*2bd30*/  @!P0 BRA `(.L_x_2083) ;  /* 0xfffffffc00f08947 */ /* 0x004fea000383ffff */
[----:B------:R-:W-:Y:S05]  /*2bd40*/  BRA `(.L_x_2159) ;  /* 0xffffffd000207947 */ /* 0x000fea000383ffff */
.L_x_2084:
        /* <DEDUP_REMOVED lines=8> */
.L_x_2161:
[----:B------:R-:W-:Y:S05]  /*2bdd0*/  BSYNC B1 ;  /* 0x0000000000017941 */ /* 0x000fea0003800000 */
.L_x_2160:
        /* <DEDUP_REMOVED lines=9> */
.L_x_2162:
[----:B------:R-:W-:Y:S02]  /*2be70*/  IMAD.MOV.U32 R13, RZ, RZ, R27 ;  /* 0x000000ffff0d7224 */ /* 0x000fe400078e001b */
[----:B------:R-:W-:Y:S01]  /*2be80*/  IMAD.MOV.U32 R12, RZ, RZ, 0x1 ;  /* 0x00000001ff0c7424 */ /* 0x000fe200078e00ff */
[----:B------:R-:W-:-:S13]  /*2be90*/  IADD3 R2, P0, R14, R0, RZ ;  /* 0x000000000e027210 */ /* 0x000fda0007f1e0ff */
[----:B------:R-:W-:Y:S05]  /*2bea0*/  WARPSYNC.COLLECTIVE R15, `(.L_x_2163) ;  /* 0x000000000f087348 */ /* 0x000fea0003c00000 */
[----:B------:R0:W1:Y:S02]  /*2beb0*/  SHFL.IDX P6, R14, R13, R12, R11 ;  /* 0x0000000c0d0e7389 */ /* 0x00006400000c000b */
[----:B01----:R-:W-:Y:S01]  /*2bec0*/  ENDCOLLECTIVE ;  /* 0x000000000000791b */ /* 0x003fe20003800000 */
.L_x_2163:
        /* <DEDUP_REMOVED lines=10> */
.L_x_2164:
[----:B------:R-:W-:Y:S02]  /*2bf70*/  IMAD.MOV.U32 R13, RZ, RZ, R27 ;  /* 0x000000ffff0d7224 */ /* 0x000fe400078e001b */
[----:B------:R-:W-:Y:S02]  /*2bf80*/  IMAD.MOV.U32 R12, RZ, RZ, 0x2 ;  /* 0x00000002ff0c7424 */ /* 0x000fe400078e00ff */
[----:B------:R-:W-:-:S07]  /*2bf90*/  IMAD.MOV.U32 R2, RZ, RZ, R14 ;  /* 0x000000ffff027224 */ /* 0x000fce00078e000e */
[----:B------:R-:W-:Y:S05]  /*2bfa0*/  WARPSYNC.COLLECTIVE R15, `(.L_x_2165) ;  /* 0x000000000f087348 */ /* 0x000fea0003c00000 */
[----:B------:R0:W1:Y:S02]  /*2bfb0*/  SHFL.IDX P6, R14, R13, R12, R11 ;  /* 0x0000000c0d0e7389 */ /* 0x00006400000c000b */
[----:B01----:R-:W-:Y:S01]  /*2bfc0*/  ENDCOLLECTIVE ;  /* 0x000000000000791b */ /* 0x003fe20003800000 */
.L_x_2165:
        /* <DEDUP_REMOVED lines=11> */
.L_x_2166:
[----:B------:R-:W-:Y:S02]  /*2c080*/  IMAD.MOV.U32 R13, RZ, RZ, R27 ;  /* 0x000000ffff0d7224 */ /* 0x000fe400078e001b */
[----:B------:R-:W-:Y:S02]  /*2c090*/  IMAD.MOV.U32 R12, RZ, RZ, 0x3 ;  /* 0x00000003ff0c7424 */ /* 0x000fe400078e00ff */
[----:B------:R-:W-:-:S07]  /*2c0a0*/  IMAD.MOV.U32 R2, RZ, RZ, R14 ;  /* 0x000000ffff027224 */ /* 0x000fce00078e000e */
[----:B------:R-:W-:Y:S05]  /*2c0b0*/  WARPSYNC.COLLECTIVE R15, `(.L_x_2167) ;  /* 0x000000000f087348 */ /* 0x000fea0003c00000 */
[----:B------:R0:W1:Y:S02]  /*2c0c0*/  SHFL.IDX P6, R14, R13, R12, R11 ;  /* 0x0000000c0d0e7389 */ /* 0x00006400000c000b */
[----:B01----:R-:W-:Y:S01]  /*2c0d0*/  ENDCOLLECTIVE ;  /* 0x000000000000791b */ /* 0x003fe20003800000 */
.L_x_2167:
        /* <DEDUP_REMOVED lines=11> */
.L_x_2168:
[----:B------:R-:W-:Y:S05]  /*2c190*/  BRA `(.L_x_2169) ;  /* 0xffffffcc00b47947 */ /* 0x000fea000383ffff */
.L_x_2089:
[----:B---3--:R3:W4:Y:S02]  /*2c1a0*/  SYNCS.PHASECHK.TRANS64.TRYWAIT P0, [R8+URZ+0x38860], R20 ;  /* 0x03886014080075a7 */ /* 0x008724000800017f */
[----:B----4-:R-:W-:Y:S05]  /*2c1b0*/  @!P0 NANOSLEEP.SYNCS 0x989680 ;  /* 0x009896800000895d */ /* 0x010fea0003900000 */
[----:B------:R-:W4:Y:S02]  /*2c1c0*/  @!P0 SYNCS.PHASECHK.TRANS64 P0, [R8+URZ+0x38860], R20 ;  /* 0x03886014080085a7 */ /* 0x000f24000800007f */
[----:B----4-:R-:W-:Y:S05]  /*2c1d0*/  @!P0 BRA `(.L_x_2089) ;  /* 0xfffffffc00f08947 */ /* 0x010fea000383ffff */
[----:B------:R-:W-:Y:S05]  /*2c1e0*/  BRA `(.L_x_2170) ;  /* 0xffffffd000007947 */ /* 0x000fea000383ffff */
.L_x_2090:
[----:B------:R-:W-:Y:S01]  /*2c1f0*/  BSSY B1, `(.L_x_2171) ;  /* 0x0000008000017945 */ /* 0x000fe20003800000 */
[----:B------:R-:W-:Y:S02]  /*2c200*/  IMAD.MOV.U32 R13, RZ, RZ, R20 ;  /* 0x000000ffff0d7224 */ /* 0x000fe400078e0014 */
[----:B------:R-:W-:Y:S02]  /*2c210*/  IMAD.MOV.U32 R12, RZ, RZ, RZ ;  /* 0x000000ffff0c7224 */ /* 0x000fe400078e00ff */
[----:B------:R-:W-:Y:S02]  /*2c220*/  IMAD.MOV.U32 R11, RZ, RZ, 0x181f ;  /* 0x0000181fff0b7424 */ /* 0x000fe400078e00ff */
[----:B------:R-:W-:-:S07]  /*2c230*/  IMAD.MOV.U32 R15, RZ, RZ, -0x1 ;  /* 0xffffffffff0f7424 */ /* 0x000fce00078e00ff */
[----:B--2---:R-:W-:Y:S05]  /*2c240*/  WARPSYNC.COLLECTIVE R15, `(.L_x_2172) ;  /* 0x000000000f087348 */ /* 0x004fea0003c00000 */
[----:B------:R0:W1:Y:S02]  /*2c250*/  SHFL.IDX P6, R14, R13, R12, R11 ;  /* 0x0000000c0d0e7389 */ /* 0x00006400000c000b */
[----:B012---:R-:W-:Y:S01]  /*2c260*/  ENDCOLLECTIVE ;  /* 0x000000000000791b */ /* 0x007fe20003800000 */
.L_x_2172:
[----:B------:R-:W-:Y:S05]  /*2c270*/  BSYNC B1 ;  /* 0x0000000000017941 */ /* 0x000fea0003800000 */
.L_x_2171:
[----:B------:R-:W-:Y:S01]  /*2c280*/  IMAD.MOV.U32 R13, RZ, RZ, R10 ;  /* 0x000000ffff0d7224 */ /* 0x000fe200078e000a */
[C---:B------:R-:W-:Y:S01]  /*2c290*/  LOP3.LUT P2, RZ, R16.reuse, 0x200, RZ, 0xc0, !PT ;  /* 0x0000020010ff7812 */ /* 0x040fe2000784c0ff */
[----:B------:R-:W-:Y:S01]  /*2c2a0*/  IMAD.MOV.U32 R12, RZ, RZ, RZ ;  /* 0x000000ffff0c7224 */ /* 0x000fe200078e00ff */
[C---:B------:R-:W-:Y:S01]  /*2c2b0*/  LOP3.LUT P1, RZ, R16.reuse, 0x20, RZ, 0xc0, !PT ;  /* 0x0000002010ff7812 */ /* 0x040fe2000782c0ff */
[----:B------:R-:W-:Y:S01]  /*2c2c0*/  IMAD.MOV.U32 R11, RZ, RZ, 0x181f ;  /* 0x0000181fff0b7424 */ /* 0x000fe200078e00ff */
[----:B------:R-:W-:Y:S01]  /*2c2d0*/  P2R R4, PR, RZ, 0x8 ;  /* 0x00000008ff047803 */ /* 0x000fe20000000000 */
[----:B------:R-:W-:Y:S01]  /*2c2e0*/  IMAD.MOV.U32 R15, RZ, RZ, -0x1 ;  /* 0xffffffffff0f7424 */ /* 0x000fe200078e00ff */
[----:B------:R-:W-:Y:S01]  /*2c2f0*/  LOP3.LUT P3, RZ, R16, 0x10, RZ, 0xc0, !PT ;  /* 0x0000001010ff7812 */ /* 0x000fe2000786c0ff */
[----:B------:R-:W-:Y:S02]  /*2c300*/  IMAD.MOV.U32 R3, RZ, RZ, R14 ;  /* 0x000000ffff037224 */ /* 0x000fe400078e000e */
[----:B------:R-:W-:-:S10]  /*2c310*/  IMAD R21, R21, 0x2, R17 ;  /* 0x0000000215157824 */ /* 0x000fd400078e0211 */
[----:B------:R-:W-:Y:S05]  /*2c320*/  WARPSYNC.COLLECTIVE R15, `(.L_x_2173) ;  /* 0x000000000f087348 */ /* 0x000fea0003c00000 */
[----:B------:R0:W1:Y:S02]  /*2c330*/  SHFL.IDX P6, R14, R13, R12, R11 ;  /* 0x0000000c0d0e7389 */ /* 0x00006400000c000b */
[----:B01----:R-:W-:Y:S01]  /*2c340*/  ENDCOLLECTIVE ;  /* 0x000000000000791b */ /* 0x003fe20003800000 */
.L_x_2173:
[----:B------:R-:W-:Y:S01]  /*2c350*/  P2R R5, PR, RZ, 0x8 ;  /* 0x00000008ff057803 */ /* 0x000fe20000000000 */
[----:B------:R-:W-:Y:S02]  /*2c360*/  IMAD.MOV.U32 R13, RZ, RZ, R20 ;  /* 0x000000ffff0d7224 */ /* 0x000fe400078e0014 */
        /* <DEDUP_REMOVED lines=12> */
.L_x_2174:
        /* <DEDUP_REMOVED lines=17> */
.L_x_2175:
        /* <DEDUP_REMOVED lines=17> */
.L_x_2176:
        /* <DEDUP_REMOVED lines=14> */
.L_x_2177:
        /* <DEDUP_REMOVED lines=17> */
.L_x_2178:
        /* <DEDUP_REMOVED lines=14> */
.L_x_2179:
[----:B------:R-:W-:Y:S05]  /*2c920*/  BRA `(.L_x_2180) ;  /* 0xffffffcc006c7947 */ /* 0x000fea000383ffff */
.L_x_2098:
[----:B------:R-:W-:Y:S01]  /*2c930*/  BSSY B0, `(.L_x_2181) ;  /* 0x0000008000007945 */ /* 0x000fe20003800000 */
[----:B------:R-:W-:Y:S02]  /*2c940*/  IMAD.MOV.U32 R13, RZ, RZ, R36 ;  /* 0x000000ffff0d7224 */ /* 0x000fe400078e0024 */
[----:B------:R-:W-:Y:S02]  /*2c950*/  IMAD.MOV.U32 R12, RZ, RZ, RZ ;  /* 0x000000ffff0c7224 */ /* 0x000fe400078e00ff */
[----:B------:R-:W-:Y:S02]  /*2c960*/  IMAD.MOV.U32 R11, RZ, RZ, 0x1f ;  /* 0x0000001fff0b7424 */ /* 0x000fe400078e00ff */
[----:B------:R-:W-:-:S07]  /*2c970*/  IMAD.MOV.U32 R15, RZ, RZ, -0x1 ;  /* 0xffffffffff0f7424 */ /* 0x000fce00078e00ff */
[----:B0123-5:R-:W-:Y:S05]  /*2c980*/  WARPSYNC.COLLECTIVE R15, `(.L_x_2182) ;  /* 0x000000000f087348 */ /* 0x02ffea0003c00000 */
[----:B------:R4:W0:Y:S02]  /*2c990*/  SHFL.IDX P6, R14, R13, R12, R11 ;  /* 0x0000000c0d0e7389 */ /* 0x00082400000c000b */
[----:B012345:R-:W-:Y:S01]  /*2c9a0*/  ENDCOLLECTIVE ;  /* 0x000000000000791b */ /* 0x03ffe20003800000 */
.L_x_2182:
[----:B------:R-:W-:Y:S05]  /*2c9b0*/  BSYNC B0 ;  /* 0x0000000000007941 */ /* 0x000fea0003800000 */
.L_x_2181:
[----:B------:R-:W-:Y:S05]  /*2c9c0*/  BRA `(.L_x_2183) ;  /* 0xffffffd0006c7947 */ /* 0x000fea000383ffff */
.L_x_2101:
[----:B0-----:R0:W2:Y:S02]  /*2c9d0*/  SYNCS.PHASECHK.TRANS64.TRYWAIT P0, [R5+URZ+0x38820], R0 ;  /* 0x03882000050075a7 */ /* 0x0010a4000800017f */
[----:B--2---:R-:W-:Y:S05]  /*2c9e0*/  @!P0 NANOSLEEP.SYNCS 0x989680 ;  /* 0x009896800000895d */ /* 0x004fea0003900000 */
[----:B------:R-:W2:Y:S02]  /*2c9f0*/  @!P0 SYNCS.PHASECHK.TRANS64 P0, [R5+URZ+0x38820], R0 ;  /* 0x03882000050085a7 */ /* 0x000ea4000800007f */
[----:B--2---:R-:W-:Y:S05]  /*2ca00*/  @!P0 BRA `(.L_x_2101) ;  /* 0xfffffffc00f08947 */ /* 0x004fea000383ffff */
[----:B------:R-:W-:Y:S05]  /*2ca10*/  BRA `(.L_x_2184) ;  /* 0xffffffd000b47947 */ /* 0x000fea000383ffff */
.L_x_2102:
        /* <DEDUP_REMOVED lines=8> */
[----:B01-345:R-:W-:Y:S05]  /*2caa0*/  WARPSYNC.COLLECTIVE R15, `(.L_x_2186) ;  /* 0x000000000f087348 */ /* 0x03bfea0003c00000 */
[----:B------:R2:W0:Y:S02]  /*2cab0*/  SHFL.IDX P6, R14, R13, R12, R11 ;  /* 0x0000000c0d0e7389 */ /* 0x00042400000c000b */
[----:B012345:R-:W-:Y:S01]  /*2cac0*/  ENDCOLLECTIVE ;  /* 0x000000000000791b */ /* 0x03ffe20003800000 */
.L_x_2186:
[----:B------:R-:W-:Y:S05]  /*2cad0*/  BSYNC B0 ;  /* 0x0000000000007941 */ /* 0x000fea0003800000 */
.L_x_2185:
[----:B------:R-:W-:Y:S05]  /*2cae0*/  BRA `(.L_x_2187) ;  /* 0xffffffd0009c7947 */ /* 0x000fea000383ffff */
.L_x_2105:
[----:B------:R-:W-:Y:S01]  /*2caf0*/  BSSY B1, `(.L_x_2188) ;  /* 0x0000006000017945 */ /* 0x000fe20003800000 */
[----:B------:R-:W-:-:S07]  /*2cb00*/  IMAD.MOV.U32 R15, RZ, RZ, -0x1 ;  /* 0xffffffffff0f7424 */ /* 0x000fce00078e00ff */
[----:B01-345:R-:W-:Y:S05]  /*2cb10*/  WARPSYNC.COLLECTIVE R15, `(.L_x_2189) ;  /* 0x000000000f0c7348 */ /* 0x03bfea0003c00000 */
[----:B------:R-:W-:Y:S02]  /*2cb20*/  ELECT P6, UR62, PT ;  /* 0x00000000003e782f */ /* 0x000fe400038c0000 */
[----:B------:R-:W-:Y:S01]  /*2cb30*/  MOV R14, UR62 ;  /* 0x0000003e000e7c02 */ /* 0x000fe20008000f00 */
[----:B01-345:R-:W-:Y:S10]  /*2cb40*/  ENDCOLLECTIVE ;  /* 0x000000000000791b */ /* 0x03bff40003800000 */
.L_x_2189:
[----:B------:R-:W-:Y:S05]  /*2cb50*/  BSYNC B1 ;  /* 0x0000000000017941 */ /* 0x000fea0003800000 */
.L_x_2188:
[----:B------:R-:W-:Y:S05]  /*2cb60*/  BRA `(.L_x_2190) ;  /* 0xffffffd000947947 */ /* 0x000fea000383ffff */
.L_x_2107:
[----:B0-----:R0:W2:Y:S02]  /*2cb70*/  SYNCS.PHASECHK.TRANS64.TRYWAIT P1, [R3+URZ+0x38840], R2 ;  /* 0x03884002030075a7 */ /* 0x0010a4000802017f */
[----:B--2---:R-:W-:Y:S05]  /*2cb80*/  @!P1 NANOSLEEP.SYNCS 0x989680 ;  /* 0x009896800000995d */ /* 0x004fea0003900000 */
[----:B------:R-:W2:Y:S02]  /*2cb90*/  @!P1 SYNCS.PHASECHK.TRANS64 P1, [R3+URZ+0x38840], R2 ;  /* 0x03884002030095a7 */ /* 0x000ea4000802007f */
[----:B--2---:R-:W-:Y:S05]  /*2cba0*/  @!P1 BRA `(.L_x_2107) ;  /* 0xfffffffc00f09947 */ /* 0x004fea000383ffff */
[----:B------:R-:W-:Y:S05]  /*2cbb0*/  BRA `(.L_x_2191) ;  /* 0xffffffd000b47947 */ /* 0x000fea000383ffff */
.L_x_2109:
[----:B--2---:R2:W0:Y:S02]  /*2cbc0*/  SYNCS.PHASECHK.TRANS64.TRYWAIT P1, [R5+URZ+0x38840], R0 ;  /* 0x03884000050075a7 */ /* 0x004424000802017f */
[----:B0-----:R-:W-:Y:S05]  /*2cbd0*/  @!P1 NANOSLEEP.SYNCS 0x989680 ;  /* 0x009896800000995d */ /* 0x001fea0003900000 */
[----:B------:R-:W0:Y:S02]  /*2cbe0*/  @!P1 SYNCS.PHASECHK.TRANS64 P1, [R5+URZ+0x38840], R0 ;  /* 0x03884000050095a7 */ /* 0x000e24000802007f */
[----:B0-----:R-:W-:Y:S05]  /*2cbf0*/  @!P1 BRA `(.L_x_2109) ;  /* 0xfffffffc00f09947 */ /* 0x001fea000383ffff */
[----:B------:R-:W-:Y:S05]  /*2cc00*/  BRA `(.L_x_2192) ;  /* 0xffffffd000c07947 */ /* 0x000fea000383ffff */
.L_x_2111:
[----:B------:R0:W0:Y:S02]  /*2cc10*/  SYNCS.PHASECHK.TRANS64.TRYWAIT P1, [R3+URZ+0x38860], R2 ;  /* 0x03886002030075a7 */ /* 0x000024000802017f */
[----:B0-----:R-:W-:Y:S05]  /*2cc20*/  @!P1 NANOSLEEP.SYNCS 0x989680 ;  /* 0x009896800000995d */ /* 0x001fea0003900000 */
[----:B------:R-:W0:Y:S02]  /*2cc30*/  @!P1 SYNCS.PHASECHK.TRANS64 P1, [R3+URZ+0x38860], R2 ;  /* 0x03886002030095a7 */ /* 0x000e24000802007f */
[----:B0-----:R-:W-:Y:S05]  /*2cc40*/  @!P1 BRA `(.L_x_2111) ;  /* 0xfffffffc00f09947 */ /* 0x001fea000383ffff */
[----:B------:R-:W-:Y:S05]  /*2cc50*/  BRA `(.L_x_2193) ;  /* 0xffffffd000bc7947 */ /* 0x000fea000383ffff */
        .type           $_ZN7cutlass13device_kernelIN5flash11enable_sm90INS1_16FlashAttnFwdSm90INS1_25CollectiveMainloopFwdSm90ILi2EN4cute5tupleIJNS5_1CILi1EEES8_S8_EEENS6_IJNS7_ILi64EEESA_SA_EEELi512ENS_10bfloat16_tEfNS_4arch4Sm90ELb0ELb1ELb1ELb0ELb1ELb0ELb1ELb0ELb0ELb1ELb0ELb0EEENS1_21CollectiveEpilogueFwdINS6_IJSA_NS7_ILi512EEESA_EEES9_SC_SE_Li256ELb0ELb1ELb0ELb0EEENS1_30DynamicPersistentTileSchedulerILi256ELi128ELb0ELb1ELb1EEEEEEEEEvNT_6ParamsE$_ZZN5flash25CollectiveMainloopFwdSm90ILi2EN4cute5tupleIJNS1_1CILi1EEES4_S4_EEENS2_IJNS3_ILi64EEES6_S6_EEELi512EN7cutlass10bfloat16_tEfNS8_4arch4Sm90ELb0ELb1ELb1ELb0ELb1ELb0ELb1ELb0ELb0ELb1ELb0ELb0EE3mmaINS_16FlashAttnFwdSm90ISC_NS_21CollectiveEpilogueFwdINS2_IJS6_NS3_ILi512EEES6_EEES5_S9_SB_Li256ELb0ELb1ELb0ELb0EEENS_30DynamicPersistentTileSchedulerILi256ELi128ELb0ELb1ELb1EEEE13SharedStorageENS1_6TensorINS1_11ArrayEngineIfLm128EEENS1_6LayoutINS2_IJNS2_IJNS3_ILi2EEESR_NS3_ILi32EEEEEES4_S4_EEENS2_IJNS2_IJS4_SR_NS3_ILi4EEEEEENS3_ILi0EEESX_EEEEEEENS_7SoftmaxILi2ELi0EEEEEbRKNSC_6ParamsENS8_13PipelineAsyncILi2EEES17_RNS8_13PipelineStateILj2EEERT0_RT1_iRiRKNS_16SeqlenInfoQKNewKILb0ELb0EEENS2_IJiiiiEEERT_ENKUliT_T0_T1_E_clIZSD_ISM_S10_S12_EbS15_S17_S17_S1A_S1C_S1E_iS1F_S1J_S1K_S1M_EUlRS1N_iE1_NS3_ILb0EEENS3_ILb1EEEEEDaiS1N_S1O_S1P_,@function
        .size           $_ZN7cutlass13device_kernelIN5flash11enable_sm90INS1_16FlashAttnFwdSm90INS1_25CollectiveMainloopFwdSm90ILi2EN4cute5tupleIJNS5_1CILi1EEES8_S8_EEENS6_IJNS7_ILi64EEESA_SA_EEELi512ENS_10bfloat16_tEfNS_4arch4Sm90ELb0ELb1ELb1ELb0ELb1ELb0ELb1ELb0ELb0ELb1ELb0ELb0EEENS1_21CollectiveEpilogueFwdINS6_IJSA_NS7_ILi512EEESA_EEES9_SC_SE_Li256ELb0ELb1ELb0ELb0EEENS1_30DynamicPersistentTileSchedulerILi256ELi128ELb0ELb1ELb1EEEEEEEEEvNT_6ParamsE$_ZZN5flash25CollectiveMainloopFwdSm90ILi2EN4cute5tupleIJNS1_1CILi1EEES4_S4_EEENS2_IJNS3_ILi64EEES6_S6_EEELi512EN7cutlass10bfloat16_tEfNS8_4arch4Sm90ELb0ELb1ELb1ELb0ELb1ELb0ELb1ELb0ELb0ELb1ELb0ELb0EE3mmaINS_16FlashAttnFwdSm90ISC_NS_21CollectiveEpilogueFwdINS2_IJS6_NS3_ILi512EEES6_EEES5_S9_SB_Li256ELb0ELb1ELb0ELb0EEENS_30DynamicPersistentTileSchedulerILi256ELi128ELb0ELb1ELb1EEEE13SharedStorageENS1_6TensorINS1_11ArrayEngineIfLm128EEENS1_6LayoutINS2_IJNS2_IJNS3_ILi2EEESR_NS3_ILi32EEEEEES4_S4_EEENS2_IJNS2_IJS4_SR_NS3_ILi4EEEEEENS3_ILi0EEESX_EEEEEEENS_7SoftmaxILi2ELi0EEEEEbRKNSC_6ParamsENS8_13PipelineAsyncILi2EEES17_RNS8_13PipelineStateILj2EEERT0_RT1_iRiRKNS_16SeqlenInfoQKNewKILb0ELb0EEENS2_IJiiiiEEERT_ENKUliT_T0_T1_E_clIZSD_ISM_S10_S12_EbS15_S17_S17_S1A_S1C_S1E_iS1F_S1J_S1K_S1M_EUlRS1N_iE1_NS3_ILb0EEENS3_ILb1EEEEEDaiS1N_S1O_S1P_,(.L_x_5810 - $_ZN7cutlass13device_kernelIN5flash11enable_sm90INS1_16FlashAttnFwdSm90INS1_25CollectiveMainloopFwdSm90ILi2EN4cute5tupleIJNS5_1CILi1EEES8_S8_EEENS6_IJNS7_ILi64EEESA_SA_EEELi512ENS_10bfloat16_tEfNS_4arch4Sm90ELb0ELb1ELb1ELb0ELb1ELb0ELb1ELb0ELb0ELb1ELb0ELb0EEENS1_21CollectiveEpilogueFwdINS6_IJSA_NS7_ILi512EEESA_EEES9_SC_SE_Li256ELb0ELb1ELb0ELb0EEENS1_30DynamicPersistentTileSchedulerILi256ELi128ELb0ELb1ELb1EEEEEEEEEvNT_6ParamsE$_ZZN5flash25CollectiveMainloopFwdSm90ILi2EN4cute5tupleIJNS1_1CILi1EEES4_S4_EEENS2_IJNS3_ILi64EEES6_S6_EEELi512EN7cutlass10bfloat16_tEfNS8_4arch4Sm90ELb0ELb1ELb1ELb0ELb1ELb0ELb1ELb0ELb0ELb1ELb0ELb0EE3mmaINS_16FlashAttnFwdSm90ISC_NS_21CollectiveEpilogueFwdINS2_IJS6_NS3_ILi512EEES6_EEES5_S9_SB_Li256ELb0ELb1ELb0ELb0EEENS_30DynamicPersistentTileSchedulerILi256ELi128ELb0ELb1ELb1EEEE13SharedStorageENS1_6TensorINS1_11ArrayEngineIfLm128EEENS1_6LayoutINS2_IJNS2_IJNS3_ILi2EEESR_NS3_ILi32EEEEEES4_S4_EEENS2_IJNS2_IJS4_SR_NS3_ILi4EEEEEENS3_ILi0EEESX_EEEEEEENS_7SoftmaxILi2ELi0EEEEEbRKNSC_6ParamsENS8_13PipelineAsyncILi2EEES17_RNS8_13PipelineStateILj2EEERT0_RT1_iRiRKNS_16SeqlenInfoQKNewKILb0ELb0EEENS2_IJiiiiEEERT_ENKUliT_T0_T1_E_clIZSD_ISM_S10_S12_EbS15_S17_S17_S1A_S1C_S1E_iS1F_S1J_S1K_S1M_EUlRS1N_iE1_NS3_ILb0EEENS3_ILb1EEEEEDaiS1N_S1O_S1P_)
$_ZN7cutlass13device_kernelIN5flash11enable_sm90INS1_16FlashAttnFwdSm90INS1_25CollectiveMainloopFwdSm90ILi2EN4cute5tupleIJNS5_1CILi1EEES8_S8_EEENS6_IJNS7_ILi64EEESA_SA_EEELi512ENS_10bfloat16_tEfNS_4arch4Sm90ELb0ELb1ELb1ELb0ELb1ELb0ELb1ELb0ELb0ELb1ELb0ELb0EEENS1_21CollectiveEpilogueFwdINS6_IJSA_NS7_ILi512EEESA_EEES9_SC_SE_Li256ELb0ELb1ELb0ELb0EEENS1_30DynamicPersistentTileSchedulerILi256ELi128ELb0ELb1ELb1EEEEEEEEEvNT_6ParamsE$_ZZN5flash25CollectiveMainloopFwdSm90ILi2EN4cute5tupleIJNS1_1CILi1EEES4_S4_EEENS2_IJNS3_ILi64EEES6_S6_EEELi512EN7cutlass10bfloat16_tEfNS8_4arch4Sm90ELb0ELb1ELb1ELb0ELb1ELb0ELb1ELb0ELb0ELb1ELb0ELb0EE3mmaINS_16FlashAttnFwdSm90ISC_NS_21CollectiveEpilogueFwdINS2_IJS6_NS3_ILi512EEES6_EEES5_S9_SB_Li256ELb0ELb1ELb0ELb0EEENS_30DynamicPersistentTileSchedulerILi256ELi128ELb0ELb1ELb1EEEE13SharedStorageENS1_6TensorINS1_11ArrayEngineIfLm128EEENS1_6LayoutINS2_IJNS2_IJNS3_ILi2EEESR_NS3_ILi32EEEEEES4_S4_EEENS2_IJNS2_IJS4_SR_NS3_ILi4EEEEEENS3_ILi0EEESX_EEEEEEENS_7SoftmaxILi2ELi0EEEEEbRKNSC_6ParamsENS8_13PipelineAsyncILi2EEES17_RNS8_13PipelineStateILj2EEERT0_RT1_iRiRKNS_16SeqlenInfoQKNewKILb0ELb0EEENS2_IJiiiiEEERT_ENKUliT_T0_T1_E_clIZSD_ISM_S10_S12_EbS15_S17_S17_S1A_S1C_S1E_iS1F_S1J_S1K_S1M_EUlRS1N_iE1_NS3_ILb0EEENS3_ILb1EEEEEDaiS1N_S1O_S1P_:
[----:B------:R-:W-:Y:S05]  /*2cc60*/  YIELD ;  /* 0x0000000000007946 */ /* 0x000fea0003800000 */
[----:B------:R-:W-:Y:S02]  /*2cc70*/  ULDC UR4, c[0x0][0x20] ;  /* 0x0000080000047ab9 */ /* 0x000fe40000000800 */
[----:B------:R-:W-:-:S05]  /*2cc80*/  VIADD R7, R7, -UR4 ;  /* 0x8000000407077c36 */ /* 0x000fca0008000000 */
[----:B------:R-:W2:Y:S01]  /*2cc90*/  LDL.64 R8, [R7] ;  /* 0x0000000007087983 */ /* 0x000ea20000100a00 */
[----:B------:R-:W0:Y:S02]  /*2cca0*/  LDC.64 R4, c[0x0][0x208] ;  /* 0x00008200ff047b82 */ /* 0x000e240000000a00 */
[----:B0-----:R-:W-:Y:S02]  /*2ccb0*/  R2UR UR4, R4 ;  /* 0x00000000040472ca */ /* 0x001fe400000e0000 */
[----:B------:R-:W-:-:S13]  /*2ccc0*/  R2UR UR5, R5 ;  /* 0x00000000050572ca */ /* 0x000fda00000e0000 */
[----:B--2---:R-:W2:Y:S01]  /*2ccd0*/  LD.E R10, desc[UR4][R8.64] ;  /* 0x00000004080a7980 */ /* 0x004ea2000c101900 */
[----:B------:R-:W-:Y:S02]  /*2cce0*/  R2UR UR4, R4 ;  /* 0x00000000040472ca */ /* 0x000fe400000e0000 */
[----:B------:R-:W-:-:S13]  /*2ccf0*/  R2UR UR5, R5 ;  /* 0x00000000050572ca */ /* 0x000fda00000e0000 */
[----:B------:R-:W3:Y:S01]  /*2cd00*/  LD.E R14, desc[UR4][R8.64+0x8] ;  /* 0x00000804080e7980 */ /* 0x000ee2000c101900 */
[----:B--2---:R-:W-:-:S05]  /*2cd10*/  VIADD R11, R10, 0x1 ;  /* 0x000000010a0b7836 */ /* 0x004fca0000000000 */
[----:B------:R-:W-:-:S13]  /*2cd20*/  ISETP.NE.AND P0, PT, R11, 0x2, PT ;  /* 0x000000020b00780c */ /* 0x000fda0003f05270 */
[----:B------:R-:W-:Y:S02]  /*2cd30*/  @!P0 R2UR UR6, R4 ;  /* 0x00000000040682ca */ /* 0x000fe400000e0000 */
[----:B------:R-:W-:-:S13]  /*2cd40*/  @!P0 R2UR UR7, R5 ;  /* 0x00000000050782ca */ /* 0x000fda00000e0000 */
[----:B------:R-:W2:Y:S01]  /*2cd50*/  @!P0 LD.E R15, desc[UR6][R8.64+0x4] ;  /* 0x00000406080f8980 */ /* 0x000ea2000c101900 */
[C---:B------:R-:W-:Y:S02]  /*2cd60*/  R2UR UR4, R4.reuse ;  /* 0x00000000040472ca */ /* 0x040fe400000e0000 */
[C---:B------:R-:W-:Y:S02]  /*2cd70*/  R2UR UR5, R5.reuse ;  /* 0x00000000050572ca */ /* 0x040fe400000e0000 */
[C---:B------:R-:W-:Y:S02]  /*2cd80*/  R2UR UR6, R4.reuse ;  /* 0x00000000040672ca */ /* 0x040fe400000e0000 */
[C---:B------:R-:W-:Y:S02]  /*2cd90*/  R2UR UR7, R5.reuse ;  /* 0x00000000050772ca */ /* 0x040fe400000e0000 */
[----:B------:R-:W-:Y:S02]  /*2cda0*/  @!P0 R2UR UR8, R4 ;  /* 0x00000000040882ca */ /* 0x000fe400000e0000 */
[----:B------:R-:W-:-:S02]  /*2cdb0*/  @!P0 R2UR UR9, R5 ;  /* 0x00000000050982ca */ /* 0x000fc400000e0000 */
[----:B------:R-:W-:Y:S02]  /*2cdc0*/  @!P0 R2UR UR10, R4 ;  /* 0x00000000040a82ca */ /* 0x000fe400000e0000 */
[----:B------:R-:W-:Y:S01]  /*2cdd0*/  @!P0 R2UR UR11, R5 ;  /* 0x00000000050b82ca */ /* 0x000fe200000e0000 */
[----:B---3--:R-:W-:Y:S01]  /*2cde0*/  VIADD R25, R14, 0x1 ;  /* 0x000000010e197836 */ /* 0x008fe20000000000 */
[----:B------:R-:W-:Y:S04]  /*2cdf0*/  ST.E desc[UR4][R8.64], R11 ;  /* 0x0000000b08007985 */ /* 0x000fe8000c101904 */
[----:B------:R-:W-:Y:S04]  /*2ce00*/  ST.E desc[UR6][R8.64+0x8], R25 ;  /* 0x0000081908007985 */ /* 0x000fe8000c101906 */
[----:B------:R-:W-:Y:S01]  /*2ce10*/  @!P0 ST.E desc[UR8][R8.64], RZ ;  /* 0x000000ff08008985 */ /* 0x000fe2000c101908 */
[----:B--2---:R-:W-:-:S05]  /*2ce20*/  @!P0 LOP3.LUT R27, R15, 0x1, RZ, 0x3c, !PT ;  /* 0x000000010f1b8812 */ /* 0x004fca00078e3cff */
[----:B------:R0:W-:Y:S04]  /*2ce30*/  @!P0 ST.E desc[UR10][R8.64+0x4], R27 ;  /* 0x0000041b08008985 */ /* 0x0001e8000c10190a */
[----:B------:R-:W2:Y:S01]  /*2ce40*/  LDL.64 R20, [R7+0x18] ;  /* 0x0000180007147983 */ /* 0x000ea20000100a00 */
[----:B------:R-:W-:Y:S02]  /*2ce50*/  R2UR UR4, R4 ;  /* 0x00000000040472ca */ /* 0x000fe400000e0000 */
[----:B------:R-:W-:Y:S01]  /*2ce60*/  R2UR UR5, R5 ;  /* 0x00000000050572ca */ /* 0x000fe200000e0000 */
[----:B------:R-:W3:-:S12]  /*2ce70*/  LDL.64 R14, [R7] ;  /* 0x00000000070e7983 */ /* 0x000ed80000100a00 */
[----:B--2---:R-:W2:Y:S01]  /*2ce80*/  LD.E R24, desc[UR4][R20.64] ;  /* 0x0000000414187980 */ /* 0x004ea2000c101900 */
[C---:B------:R-:W-:Y:S02]  /*2ce90*/  R2UR UR4, R4.reuse ;  /* 0x00000000040472ca */ /* 0x040fe400000e0000 */
[C---:B------:R-:W-:Y:S02]  /*2cea0*/  R2UR UR5, R5.reuse ;  /* 0x00000000050572ca */ /* 0x040fe400000e0000 */
[----:B------:R-:W-:Y:S02]  /*2ceb0*/  R2UR UR6, R4 ;  /* 0x00000000040672ca */ /* 0x000fe400000e0000 */
[----:B------:R-:W-:Y:S01]  /*2cec0*/  R2UR UR7, R5 ;  /* 0x00000000050772ca */ /* 0x000fe200000e0000 */
[----:B------:R-:W-:Y:S01]  /*2ced0*/  BSSY B2, `(.L_x_2194) ;  /* 0x0000009000027945 */ /* 0x000fe20003800000 */
[----:B0-----:R-:W-:Y:S02]  /*2cee0*/  IMAD.MOV.U32 R8, RZ, RZ, R28 ;  /* 0x000000ffff087224 */ /* 0x001fe400078e001c */
[----:B------:R-:W-:-:S05]  /*2cef0*/  IMAD.MOV.U32 R9, RZ, RZ, R29 ;  /* 0x000000ffff097224 */ /* 0x000fca00078e001d */
[----:B---3--:R0:W5:Y:S04]  /*2cf00*/  LD.E R26, desc[UR4][R14.64] ;  /* 0x000000040e1a7980 */ /* 0x008168000c101900 */
[----:B------:R0:W5:Y:S01]  /*2cf10*/  LD.E R11, desc[UR6][R14.64+0x4] ;  /* 0x000004060e0b7980 */ /* 0x000162000c101900 */
[----:B--2---:R-:W-:-:S04]  /*2cf20*/  LOP3.LUT R24, R24, 0x1, RZ, 0xfc, !PT ;  /* 0x0000000118187812 */ /* 0x004fc800078efcff */
[----:B------:R-:W-:-:S13]  /*2cf30*/  ISETP.NE.AND P0, PT, R24, 0x3, PT ;  /* 0x000000031800780c */ /* 0x000fda0003f05270 */
[----:B0-----:R-:W-:Y:S05]  /*2cf40*/  @!P0 BRA `(.L_x_2195) ;  /* 0x0000000000048947 */ /* 0x001fea0003800000 */
[----:B------:R-:W-:Y:S01]  /*2cf50*/  BPT.TRAP 0x1 ;  /* 0x000000040000795c */ /* 0x000fe20000300000 */
.L_x_2195:
[----:B------:R-:W-:Y:S05]  /*2cf60*/  BSYNC B2 ;  /* 0x0000000000027941 */ /* 0x000fea0003800000 */
.L_x_2194:
[----:B------:R-:W-:Y:S02]  /*2cf70*/  R2UR UR4, R4 ;  /* 0x00000000040472ca */ /* 0x000fe400000e0000 */
[----:B------:R-:W-:-:S13]  /*2cf80*/  R2UR UR5, R5 ;  /* 0x00000000050572ca */ /* 0x000fda00000e0000 */
[----:B------:R-:W2:Y:S01]  /*2cf90*/  LD.E.64 R24, desc[UR4][R20.64+0x18] ;  /* 0x0000180414187980 */ /* 0x000ea2000c101b00 */
[----:B-----5:R-:W-:Y:S02]  /*2cfa0*/  SHF.L.U32 R27, R11, 0x1f, RZ ;  /* 0x0000001f0b1b7819 */ /* 0x020fe400000006ff */
[----:B--2---:R-:W-:-:S05]  /*2cfb0*/  MOV R25, R24 ;  /* 0x0000001800197202 */ /* 0x004fca0000000f00 */
[----:B------:R-:W-:-:S04]  /*2cfc0*/  IMAD R26, R26, 0x8, R25 ;  /* 0x000000081a1a7824 */ /* 0x000fc800078e0219 */
[----:B------:R0:W1:Y:S01]  /*2cfd0*/  SYNCS.PHASECHK.TRANS64.TRYWAIT P0, [R26+URZ], R27 ;  /* 0x0000001b1a0075a7 */ /* 0x000062000800017f */
[----:B------:R-:W2:Y:S01]  /*2cfe0*/  LD.E R25, desc[UR4][R20.64] ;  /* 0x0000000414197980 */ /* 0x000ea2000c101900 */
[----:B------:R-:W-:Y:S02]  /*2cff0*/  R2UR UR6, R4 ;  /* 0x00000000040672ca */ /* 0x000fe400000e0000 */
[----:B------:R-:W-:Y:S01]  /*2d000*/  R2UR UR7, R5 ;  /* 0x00000000050772ca */ /* 0x000fe200000e0000 */
[----:B------:R0:W5:Y:S01]  /*2d010*/  LD.E R11, desc[UR4][R14.64] ;  /* 0x000000040e0b7980 */ /* 0x000162000c101900 */
[----:B------:R-:W-:Y:S11]  /*2d020*/  BSSY B2, `(.L_x_2196) ;  /* 0x0000006000027945 */ /* 0x000ff60003800000 */
[----:B------:R0:W5:Y:S01]  /*2d030*/  LD.E R24, desc[UR6][R14.64+0x4] ;  /* 0x000004060e187980 */ /* 0x000162000c101900 */
[----:B--2---:R-:W-:-:S04]  /*2d040*/  LOP3.LUT R25, R25, 0x1, RZ, 0xfc, !PT ;  /* 0x0000000119197812 */ /* 0x004fc800078efcff */
[----:B------:R-:W-:-:S13]  /*2d050*/  ISETP.NE.AND P1, PT, R25, 0x3, PT ;  /* 0x000000031900780c */ /* 0x000fda0003f25270 */
[----:B01----:R-:W-:Y:S05]  /*2d060*/  @!P1 BRA `(.L_x_2197) ;  /* 0x0000000000049947 */ /* 0x003fea0003800000 */
[----:B------:R-:W-:Y:S01]  /*2d070*/  BPT.TRAP 0x1 ;  /* 0x000000040000795c */ /* 0x000fe20000300000 */
.L_x_2197:
[----:B------:R-:W-:Y:S05]  /*2d080*/  BSYNC B2 ;  /* 0x0000000000027941 */ /* 0x000fea0003800000 */
.L_x_2196:
[----:B------:R-:W-:Y:S04]  /*2d090*/  BSSY B2, `(.L_x_2198) ;  /* 0x000000a000027945 */ /* 0x000fe80003800000 */
[----:B------:R-:W-:Y:S05]  /*2d0a0*/  @P0 BRA `(.L_x_2199) ;  /* 0x0000000000200947 */ /* 0x000fea0003800000 */
[----:B------:R-:W-:Y:S02]  /*2d0b0*/  R2UR UR4, R4 ;  /* 0x00000000040472ca */ /* 0x000fe400000e0000 */
[----:B------:R-:W-:-:S13]  /*2d0c0*/  R2UR UR5, R5 ;  /* 0x00000000050572ca */ /* 0x000fda00000e0000 */
[----:B------:R-:W2:Y:S01]  /*2d0d0*/  LD.E.64 R20, desc[UR4][R20.64+0x18] ;  /* 0x0000180414147980 */ /* 0x000ea2000c101b00 */
[----:B-----5:R-:W-:Y:S02]  /*2d0e0*/  SHF.L.U32 R24, R24, 0x1f, RZ ;  /* 0x0000001f18187819 */ /* 0x020fe400000006ff */
[----:B--2---:R-:W-:-:S05]  /*2d0f0*/  MOV R14, R20 ;  /* 0x00000014000e7202 */ /* 0x004fca0000000f00 */
[----:B------:R-:W-:-:S04]  /*2d100*/  IMAD R11, R11, 0x8, R14 ;  /* 0x000000080b0b7824 */ /* 0x000fc800078e020e */
[----:B------:R-:W0:Y:S02]  /*2d110*/  SYNCS.PHASECHK.TRANS64.TRYWAIT P0, [R11+URZ], R24 ;  /* 0x000000180b0075a7 */ /* 0x000e24000800017f */
[----:B0-----:R-:W-:Y:S05]  /*2d120*/  @!P0 BRA `(.L_x_2200) ;  /* 0x0000011800188947 */ /* 0x001fea0003800000 */
.L_x_2199:
[----:B------:R-:W-:Y:S05]  /*2d130*/  BSYNC B2 ;  /* 0x0000000000027941 */ /* 0x000fea0003800000 */
.L_x_2198:
[----:B0----5:R-:W2:Y:S04]  /*2d140*/  LDL.64 R24, [R7] ;  /* 0x0000000007187983 */ /* 0x021ea80000100a00 */
[----:B------:R-:W3:Y:S01]  /*2d150*/  LDL.64 R20, [R7+0x28] ;  /* 0x0000280007147983 */ /* 0x000ee20000100a00 */
[C---:B------:R-:W-:Y:S02]  /*2d160*/  R2UR UR6, R4.reuse ;  /* 0x00000000040672ca */ /* 0x040fe400000e0000 */
[C---:B------:R-:W-:Y:S01]  /*2d170*/  R2UR UR7, R5.reuse ;  /* 0x00000000050772ca */ /* 0x040fe200000e0000 */
[----:B------:R-:W4:Y:S01]  /*2d180*/  LDL.64 R14, [R7+0x20] ;  /* 0x00002000070e7983 */ /* 0x000f220000100a00 */
[C---:B------:R-:W-:Y:S02]  /*2d190*/  R2UR UR4, R4.reuse ;  /* 0x00000000040472ca */ /* 0x040fe400000e0000 */
[----:B------:R-:W-:Y:S01]  /*2d1a0*/  R2UR UR5, R5 ;  /* 0x00000000050572ca */ /* 0x000fe200000e0000 */
[----:B------:R-:W4:Y:S08]  /*2d1b0*/  LDL.64 R56, [R7+0x8] ;  /* 0x0000080007387983 */ /* 0x000f300000100a00 */
[----:B--2---:R-:W2:Y:S04]  /*2d1c0*/  LD.E R25, desc[UR6][R24.64] ;  /* 0x0000000618197980 */ /* 0x004ea8000c101900 */
[----:B---3--:R-:W2:Y:S01]  /*2d1d0*/  LD.E.64 R58, desc[UR4][R20.64] ;  /* 0x00000004143a7980 */ /* 0x008ea2000c101b00 */
[----:B------:R-:W-:Y:S05]  /*2d1e0*/  WARPSYNC.ALL ;  /* 0x0000000000007948 */ /* 0x000fea0003800000 */
[----:B------:R-:W-:-:S02]  /*2d1f0*/  R2UR UR4, R4 ;  /* 0x00000000040472ca */ /* 0x000fc400000e0000 */
[C---:B------:R-:W-:Y:S02]  /*2d200*/  R2UR UR5, R5.reuse ;  /* 0x00000000050572ca */ /* 0x040fe400000e0000 */
[----:B------:R-:W-:Y:S02]  /*2d210*/  R2UR UR6, R4 ;  /* 0x00000000040672ca */ /* 0x000fe400000e0000 */
[----:B------:R-:W-:-:S09]  /*2d220*/  R2UR UR7, R5 ;  /* 0x00000000050772ca */ /* 0x000fd200000e0000 */
[----:B----4-:R0:W-:Y:S04]  /*2d230*/  ST.E desc[UR4][R56.64], RZ ;  /* 0x000000ff38007985 */ /* 0x0101e8000c101904 */
[----:B------:R-:W3:Y:S01]  /*2d240*/  LD.E.64 R20, desc[UR6][R14.64] ;  /* 0x000000060e147980 */ /* 0x000ee2000c101b00 */
[----:B--2---:R-:W-:Y:S01]  /*2d250*/  IMAD R58, R25, 0x200, R58 ;  /* 0x00000200193a7824 */ /* 0x004fe200078e023a */
[----:B------:R-:W-:Y:S01]  /*2d260*/  R2UR UR7, R59 ;  /* 0x000000003b0772ca */ /* 0x000fe200000e0000 */
[----:B------:R-:W-:Y:S01]  /*2d270*/  WARPGROUP.ARRIVE ;  /* 0x00000000000079c5 */ /* 0x000fe20000000000 */
[----:B------:R-:W-:Y:S01]  /*2d280*/  R2UR UR8, R4 ;  /* 0x00000000040872ca */ /* 0x000fe200000e0000 */
[----:B------:R-:W-:Y:S01]  /*2d290*/  IMAD.MOV.U32 R11, RZ, RZ, 0x1 ;  /* 0x00000001ff0b7424 */ /* 0x000fe200078e00ff */
[----:B------:R-:W-:-:S02]  /*2d2a0*/  R2UR UR6, R58 ;  /* 0x000000003a0672ca */ /* 0x000fc400000e0000 */
[C---:B------:R-:W-:Y:S02]  /*2d2b0*/  R2UR UR9, R5.reuse ;  /* 0x00000000050972ca */ /* 0x040fe400000e0000 */
[----:B------:R-:W-:Y:S02]  /*2d2c0*/  R2UR UR10, R4 ;  /* 0x00000000040a72ca */ /* 0x000fe400000e0000 */
[----:B------:R-:W-:Y:S02]  /*2d2d0*/  R2UR UR11, R5 ;  /* 0x00000000050b72ca */ /* 0x000fe400000e0000 */
[----:B---3--:R-:W-:Y:S02]  /*2d2e0*/  R2UR UR4, R20 ;  /* 0x00000000140472ca */ /* 0x008fe400000e0000 */
[----:B------:R-:W-:-:S13]  /*2d2f0*/  R2UR UR5, R21 ;  /* 0x00000000150572ca */ /* 0x000fda00000e0000 */
[----:B------:R-:W-:Y:S03]  /*2d300*/  HGMMA.64x64x16.F32.BF16 R24, gdesc[UR4], RZ, !UPT, gsb0 ;  /* 0x00e00000041879f0 */ /* 0x000fe6000c0018ff */
[----:B------:R-:W-:Y:S02]  /*2d310*/  WARPGROUP.DEPBAR.LE gsb0, 0x0 ;  /* 0x00008000000079c5 */ /* 0x000fe40000010000 */
[----:B------:R0:W-:Y:S04]  /*2d320*/  ST.E desc[UR8][R56.64], R11 ;  /* 0x0000000b38007985 */ /* 0x0001e8000c101908 */
[----:B------:R-:W2:Y:S01]  /*2d330*/  LD.E.64 R20, desc[UR10][R14.64] ;  /* 0x0000000a0e147980 */ /* 0x000ea2000c101b00 */
[----:B------:R-:W-:Y:S01]  /*2d340*/  VIADD R60, R58, 0x2 ;  /* 0x000000023a3c7836 */ /* 0x000fe20000000000 */
[----:B------:R-:W-:Y:S01]  /*2d350*/  WARPGROUP.ARRIVE ;  /* 0x00000000000079c5 */ /* 0x000fe20000000000 */
[----:B------:R-:W-:Y:S01]  /*2d360*/  IMAD.MOV.U32 R61, RZ, RZ, R59 ;  /* 0x000000ffff3d7224 */ /* 0x000fe200078e003b */
[----:B------:R-:W-:-:S02]  /*2d370*/  R2UR UR8, R4 ;  /* 0x00000000040872ca */ /* 0x000fc400000e0000 */
[----:B------:R-:W-:Y:S02]  /*2d380*/  R2UR UR6, R60 ;  /* 0x000000003c0672ca */ /* 0x000fe400000e0000 */
[----:B------:R-:W-:Y:S02]  /*2d390*/  R2UR UR7, R61 ;  /* 0x000000003d0772ca */ /* 0x000fe400000e0000 */
[C---:B------:R-:W-:Y:S02]  /*2d3a0*/  R2UR UR9, R5.reuse ;  /* 0x00000000050972ca */ /* 0x040fe400000e0000 */
[----:B------:R-:W-:Y:S02]  /*2d3b0*/  R2UR UR10, R4 ;  /* 0x00000000040a72ca */ /* 0x000fe400000e0000 */
[----:B------:R-:W-:Y:S01]  /*2d3c0*/  R2UR UR11, R5 ;  /* 0x00000000050b72ca */ /* 0x000fe200000e0000 */
[----:B--2---:R-:W-:Y:S01]  /*2d3d0*/  VIADD R20, R20, 0x2 ;  /* 0x0000000214147836 */ /* 0x004fe20000000000 */
[----:B------:R-:W-:-:S04]  /*2d3e0*/  R2UR UR5, R21 ;  /* 0x00000000150572ca */ /* 0x000fc800000e0000 */
[----:B------:R-:W-:-:S13]  /*2d3f0*/  R2UR UR4, R20 ;  /* 0x00000000140472ca */ /* 0x000fda00000e0000 */
[----:B------:R-:W-:Y:S03]  /*2d400*/  HGMMA.64x64x16.F32.BF16 R24, gdesc[UR4], R24, gsb0 ;  /* 0x00e00000041879f0 */ /* 0x000fe60008001818 */
        /* <DEDUP_REMOVED lines=20> */
[----:B------:R-:W-:Y:S01]  /*2d550*/  R2UR UR7, R59 ;  /* 0x000000003b0772ca */ /* 0x000fe200000e0000 */
[----:B------:R-:W-:Y:S01]  /*2d560*/  WARPGROUP.ARRIVE ;  /* 0x00000000000079c5 */ /* 0x000fe20000000000 */
[----:B------:R-:W-:-:S02]  /*2d570*/  R2UR UR8, R4 ;  /* 0x00000000040872ca */ /* 0x000fc400000e0000 */
        /* <DEDUP_REMOVED lines=8> */
[----:B------:R-:W2:Y:S01]  /*2d600*/  LDL.64 R20, [R7+0x40] ;  /* 0x0000400007147983 */ /* 0x000ea20000100a00 */
[----:B------:R-:W-:-:S02]  /*2d610*/  R2UR UR4, R4 ;  /* 0x00000000040472ca */ /* 0x000fc400000e0000 */
[----:B------:R-:W-:Y:S01]  /*2d620*/  R2UR UR5, R5 ;  /* 0x00000000050572ca */ /* 0x000fe200000e0000 */
[----:B------:R-:W3:-:S12]  /*2d630*/  LDL.64 R14, [R7] ;  /* 0x00000000070e7983 */ /* 0x000ed80000100a00 */
[----:B--2---:R-:W2:Y:S01]  /*2d640*/  LD.E R60, desc[UR4][R20.64] ;  /* 0x00000004143c7980 */ /* 0x004ea2000c101900 */
[C---:B------:R-:W-:Y:S02]  /*2d650*/  R2UR UR4, R4.reuse ;  /* 0x00000000040472ca */ /* 0x040fe400000e0000 */
[C---:B------:R-:W-:Y:S02]  /*2d660*/  R2UR UR5, R5.reuse ;  /* 0x00000000050572ca */ /* 0x040fe400000e0000 */
[----:B------:R-:W-:Y:S02]  /*2d670*/  R2UR UR6, R4 ;  /* 0x00000000040672ca */ /* 0x000fe400000e0000 */
[----:B------:R-:W-:Y:S01]  /*2d680*/  R2UR UR7, R5 ;  /* 0x00000000050772ca */ /* 0x000fe200000e0000 */
[----:B------:R-:W-:Y:S08]  /*2d690*/  BSSY B2, `(.L_x_2201) ;  /* 0x0000007000027945 */ /* 0x000ff00003800000 */
[----:B---3--:R0:W5:Y:S04]  /*2d6a0*/  LD.E R58, desc[UR4][R14.64] ;  /* 0x000000040e3a7980 */ /* 0x008168000c101900 */
[----:B------:R0:W5:Y:S01]  /*2d6b0*/  LD.E R59, desc[UR6][R14.64+0x4] ;  /* 0x000004060e3b7980 */ /* 0x000162000c101900 */
[----:B--2---:R-:W-:-:S04]  /*2d6c0*/  LOP3.LUT R60, R60, 0x1, RZ, 0xfc, !PT ;  /* 0x000000013c3c7812 */ /* 0x004fc800078efcff */
[----:B------:R-:W-:-:S13]  /*2d6d0*/  ISETP.NE.AND P0, PT, R60, 0x3, PT ;  /* 0x000000033c00780c */ /* 0x000fda0003f05270 */
[----:B0-----:R-:W-:Y:S05]  /*2d6e0*/  @!P0 BRA `(.L_x_2202) ;  /* 0x0000000000048947 */ /* 0x001fea0003800000 */
[----:B------:R-:W-:Y:S01]  /*2d6f0*/  BPT.TRAP 0x1 ;  /* 0x000000040000795c */ /* 0x000fe20000300000 */
.L_x_2202:
[----:B------:R-:W-:Y:S05]  /*2d700*/  BSYNC B2 ;  /* 0x0000000000027941 */ /* 0x000fea0003800000 */
.L_x_2201:
        /* <DEDUP_REMOVED lines=17> */
.L_x_2204:
[----:B------:R-:W-:Y:S05]  /*2d820*/  BSYNC B2 ;  /* 0x0000000000027941 */ /* 0x000fea0003800000 */
.L_x_2203:
        /* <DEDUP_REMOVED lines=10> */
.L_x_2206:
[----:B------:R-:W-:Y:S05]  /*2d8d0*/  BSYNC B2 ;  /* 0x0000000000027941 */ /* 0x000fea0003800000 */
.L_x_2205:
[----:B------:R-:W2:Y:S04]  /*2d8e0*/  LDL.64 R60, [R7] ;  /* 0x00000000073c7983 */ /* 0x000ea80000100a00 */
[----:B------:R-:W0:Y:S04]  /*2d8f0*/  LDL.64 R58, [R7+0x58] ;  /* 0x00005800073a7983 */ /* 0x000e280000100a00 */
[----:B------:R-:W3:Y:S04]  /*2d900*/  LDL.64 R14, [R7+0x48] ;  /* 0x00004800070e7983 */ /* 0x000ee80000100a00 */
[----:B------:R-:W4:Y:S01]  /*2d910*/  LDL.64 R20, [R7+0x50] ;  /* 0x0000500007147983 */ /* 0x000f220000100a00 */
[----:B------:R-:W-:-:S02]  /*2d920*/  R2UR UR6, R4 ;  /* 0x00000000040672ca */ /* 0x000fc400000e0000 */
[C---:B------:R-:W-:Y:S02]  /*2d930*/  R2UR UR7, R5.reuse ;  /* 0x00000000050772ca */ /* 0x040fe400000e0000 */
[----:B------:R-:W-:Y:S02]  /*2d940*/  R2UR UR4, R4 ;  /* 0x00000000040472ca */ /* 0x000fe400000e0000 */
[----:B------:R-:W-:-:S09]  /*2d950*/  R2UR UR5, R5 ;  /* 0x00000000050572ca */ /* 0x000fd200000e0000 */
[----:B--2---:R-:W2:Y:S04]  /*2d960*/  LD.E R61, desc[UR6][R60.64] ;  /* 0x000000063c3d7980 */ /* 0x004ea8000c101900 */
[----:B0----5:R-:W2:Y:S01]  /*2d970*/  LD.E.64 R56, desc[UR4][R58.64] ;  /* 0x000000043a387980 */ /* 0x021ea2000c101b00 */
[----:B------:R-:W-:Y:S05]  /*2d980*/  WARPSYNC.ALL ;  /* 0x0000000000007948 */ /* 0x000fea0003800000 */
[----:B------:R-:W-:-:S02]  /*2d990*/  R2UR UR6, R4 ;  /* 0x00000000040672ca */ /* 0x000fc400000e0000 */
[C---:B------:R-:W-:Y:S02]  /*2d9a0*/  R2UR UR7, R5.reuse ;  /* 0x00000000050772ca */ /* 0x040fe400000e0000 */
[----:B------:R-:W-:Y:S02]  /*2d9b0*/  R2UR UR4, R4 ;  /* 0x00000000040472ca */ /* 0x000fe400000e0000 */
[----:B------:R-:W-:-:S09]  /*2d9c0*/  R2UR UR5, R5 ;  /* 0x00000000050572ca */ /* 0x000fd200000e0000 */
[----:B---3--:R-:W3:Y:S04]  /*2d9d0*/  LD.E R64, desc[UR6][R14.64] ;  /* 0x000000060e407980 */ /* 0x008ee8000c101900 */
[----:B----4-:R-:W4:Y:S01]  /*2d9e0*/  LD.E.64 R62, desc[UR4][R20.64] ;  /* 0x00000004143e7980 */ /* 0x010f22000c101b00 */
[----:B------:R-:W-:Y:S01]  /*2d9f0*/  WARPGROUP.ARRIVE ;  /* 0x00000000000079c5 */ /* 0x000fe20000000000 */
[C---:B------:R-:W-:Y:S02]  /*2da00*/  R2UR UR8, R4.reuse ;  /* 0x00000000040872ca */ /* 0x040fe400000e0000 */
[----:B------:R-:W-:Y:S02]  /*2da10*/  R2UR UR9, R5 ;  /* 0x00000000050972ca */ /* 0x000fe400000e0000 */
[----:B------:R-:W-:-:S02]  /*2da20*/  R2UR UR10, R4 ;  /* 0x00000000040a72ca */ /* 0x000fc400000e0000 */
[----:B------:R-:W-:Y:S01]  /*2da30*/  R2UR UR11, R5 ;  /* 0x00000000050b72ca */ /* 0x000fe200000e0000 */
[----:B--2---:R-:W-:Y:S01]  /*2da40*/  IMAD R56, R61, 0x1000, R56 ;  /* 0x000010003d387824 */ /* 0x004fe200078e0238 */
[----:B------:R-:W-:-:S04]  /*2da50*/  R2UR UR7, R57 ;  /* 0x00000000390772ca */ /* 0x000fc800000e0000 */
[----:B------:R-:W-:Y:S02]  /*2da60*/  R2UR UR6, R56 ;  /* 0x00000000380672ca */ /* 0x000fe400000e0000 */
[----:B---3--:R-:W-:Y:S02]  /*2da70*/  ISETP.NE.U32.AND P0, PT, R64, RZ, PT ;  /* 0x000000ff4000720c */ /* 0x008fe40003f05070 */
[----:B----4-:R-:W-:Y:S02]  /*2da80*/  R2UR UR4, R62 ;  /* 0x000000003e0472ca */ /* 0x010fe400000e0000 */
[----:B------:R-:W-:-:S09]  /*2da90*/  R2UR UR5, R63 ;  /* 0x000000003f0572ca */ /* 0x000fd200000e0000 */
[----:B------:R-:W-:-:S05]  /*2daa0*/  VOTEU.ANY UP0, P0 ;  /* 0x00000000003f7886 */ /* 0x000fca0000000100 */
[----:B------:R-:W-:Y:S03]  /*2dab0*/  HGMMA.64x64x16.F32.BF16 R24, gdesc[UR4], R24, UP0, gsb0 ;  /* 0x00e00000041879f0 */ /* 0x000fe6000b801818 */
[----:B------:R-:W-:Y:S02]  /*2dac0*/  WARPGROUP.DEPBAR.LE gsb0, 0x0 ;  /* 0x00008000000079c5 */ /* 0x000fe40000010000 */
[----:B------:R-:W-:Y:S04]  /*2dad0*/  ST.E desc[UR8][R14.64], R11 ;  /* 0x0000000b0e007985 */ /* 0x000fe8000c101908 */
        /* <DEDUP_REMOVED lines=242> */
[----:B------:R-:W-:Y:S01]  /*2ea00*/  UMOV UR8, 0x1 ;  /* 0x0000000100087882 */ /* 0x000fe20000000000 */
[----:B------:R-:W-:Y:S01]  /*2ea10*/  IMAD.MOV.U32 R61, RZ, RZ, R57 ;  /* 0x000000ffff3d7224 */ /* 0x000fe200078e0039 */
[----:B------:R-:W0:Y:S01]  /*2ea20*/  S2R R62, SR_TID.X ;  /* 0x00000000003e7919 */ /* 0x000e220000002100 */
[----:B------:R-:W-:Y:S01]  /*2ea30*/  UISETP.NE.U32.AND UP0, UPT, UR8, URZ, UPT ;  /* 0x0000003f0800728c */ /* 0x000fe2000bf05070 */
[----:B------:R-:W-:Y:S01]  /*2ea40*/  WARPGROUP.ARRIVE ;  /* 0x00000000000079c5 */ /* 0x000fe20000000000 */
[----:B------:R-:W-:-:S02]  /*2ea50*/  R2UR UR10, R4 ;  /* 0x00000000040a72ca */ /* 0x000fc400000e0000 */
[----:B------:R-:W-:Y:S02]  /*2ea60*/  R2UR UR7, R61 ;  /* 0x000000003d0772ca */ /* 0x000fe400000e0000 */
[C---:B------:R-:W-:Y:S02]  /*2ea70*/  R2UR UR11, R5.reuse ;  /* 0x00000000050b72ca */ /* 0x040fe400000e0000 */
[----:B------:R-:W-:Y:S02]  /*2ea80*/  R2UR UR12, R4 ;  /* 0x00000000040c72ca */ /* 0x000fe400000e0000 */
[----:B------:R-:W-:Y:S02]  /*2ea90*/  R2UR UR13, R5 ;  /* 0x00000000050d72ca */ /* 0x000fe400000e0000 */
[----:B0-----:R-:W-:-:S06]  /*2eaa0*/  SHF.R.U32.HI R62, RZ, 0x7, R62 ;  /* 0x00000007ff3e7819 */ /* 0x001fcc000001163e */
[----:B------:R-:W0:Y:S02]  /*2eab0*/  SHFL.IDX PT, R62, R62, RZ, 0x1f ;  /* 0x00001fff3e3e7589 */ /* 0x000e2400000e0000 */
[----:B0-----:R-:W-:-:S04]  /*2eac0*/  ISETP.GT.AND P0, PT, R62, 0x7f, PT ;  /* 0x0000007f3e00780c */ /* 0x001fc80003f04270 */
[----:B------:R-:W-:-:S05]  /*2ead0*/  SEL R63, RZ, 0x2, !P0 ;  /* 0x00000002ff3f7807 */ /* 0x000fca0004000000 */
[----:B------:R-:W-:-:S05]  /*2eae0*/  IMAD.IADD R60, R63, 0x1, R64 ;  /* 0x000000013f3c7824 */ /* 0x000fca00078e0240 */
[----:B------:R-:W-:Y:S02]  /*2eaf0*/  R2UR UR6, R60 ;  /* 0x000000003c0672ca */ /* 0x000fe400000e0000 */
[----:B--2---:R-:W-:Y:S02]  /*2eb00*/  IADD3 R58, R63, 0x800, R58 ;  /* 0x000008003f3a7810 */ /* 0x004fe40007ffe03a */
[----:B------:R-:W-:Y:S02]  /*2eb10*/  R2UR UR5, R59 ;  /* 0x000000003b0572ca */ /* 0x000fe400000e0000 */
[----:B------:R-:W-:-:S13]  /*2eb20*/  R2UR UR4, R58 ;  /* 0x000000003a0472ca */ /* 0x000fda00000e0000 */
[----:B------:R-:W-:Y:S03]  /*2eb30*/  HGMMA.64x64x16.F32.BF16 R24, gdesc[UR4], R24, UP0, gsb0 ;  /* 0x00e00000041879f0 */ /* 0x000fe6000b801818 */
[----:B------:R-:W-:Y:S02]  /*2eb40*/  WARPGROUP.DEPBAR.LE gsb0, 0x0 ;  /* 0x00008000000079c5 */ /* 0x000fe40000010000 */
[----:B------:R0:W-:Y:S04]  /*2eb50*/  ST.E desc[UR10][R14.64], R11 ;  /* 0x0000000b0e007985 */ /* 0x0001e8000c10190a */
[----:B------:R-:W2:Y:S01]  /*2eb60*/  LD.E.64 R58, desc[UR12][R20.64] ;  /* 0x0000000c143a7980 */ /* 0x000ea2000c101b00 */
[----:B------:R-:W-:Y:S01]  /*2eb70*/  IMAD.MOV.U32 R67, RZ, RZ, 0x4 ;  /* 0x00000004ff437424 */ /* 0x000fe200078e00ff */
[----:B------:R-:W-:Y:S01]  /*2eb80*/  WARPGROUP.ARRIVE ;  /* 0x00000000000079c5 */ /* 0x000fe20000000000 */
[----:B------:R-:W-:Y:S01]  /*2eb90*/  IMAD.MOV.U32 R61, RZ, RZ, R57 ;  /* 0x000000ffff3d7224 */ /* 0x000fe200078e0039 */
[----:B------:R-:W-:-:S02]  /*2eba0*/  R2UR UR8, R4 ;  /* 0x00000000040872ca */ /* 0x000fc400000e0000 */
[----:B------:R-:W-:Y:S02]  /*2ebb0*/  SEL R65, R67, 0x2, P0 ;  /* 0x0000000243417807 */ /* 0x000fe40000000000 */
[----:B------:R-:W-:Y:S02]  /*2ebc0*/  R2UR UR7, R61 ;  /* 0x000000003d0772ca */ /* 0x000fe400000e0000 */
[C---:B------:R-:W-:Y:S01]  /*2ebd0*/  R2UR UR9, R5.reuse ;  /* 0x00000000050972ca */ /* 0x040fe200000e0000 */
[----:B------:R-:W-:Y:S01]  /*2ebe0*/  IMAD.IADD R60, R64, 0x1, R65 ;  /* 0x00000001403c7824 */ /* 0x000fe200078e0241 */
[----:B------:R-:W-:Y:S02]  /*2ebf0*/  R2UR UR10, R4 ;  /* 0x00000000040a72ca */ /* 0x000fe400000e0000 */
[----:B------:R-:W-:Y:S02]  /*2ec00*/  R2UR UR11, R5 ;  /* 0x00000000050b72ca */ /* 0x000fe400000e0000 */
[----:B------:R-:W-:-:S02]  /*2ec10*/  R2UR UR6, R60 ;  /* 0x000000003c0672ca */ /* 0x000fc400000e0000 */
[----:B--2---:R-:W-:Y:S02]  /*2ec20*/  IADD3 R58, R65, 0x800, R58 ;  /* 0x00000800413a7810 */ /* 0x004fe40007ffe03a */
[----:B------:R-:W-:Y:S02]  /*2ec30*/  R2UR UR5, R59 ;  /* 0x000000003b0572ca */ /* 0x000fe400000e0000 */
[----:B------:R-:W-:-:S13]  /*2ec40*/  R2UR UR4, R58 ;  /* 0x000000003a0472ca */ /* 0x000fda00000e0000 */
[----:B------:R-:W-:Y:S03]  /*2ec50*/  HGMMA.64x64x16.F32.BF16 R24, gdesc[UR4], R24, gsb0 ;  /* 0x00e00000041879f0 */ /* 0x000fe60008001818 */
[----:B------:R-:W-:Y:S02]  /*2ec60*/  WARPGROUP.DEPBAR.LE gsb0, 0x0 ;  /* 0x00008000000079c5 */ /* 0x000fe40000010000 */
[----:B------:R0:W-:Y:S04]  /*2ec70*/  ST.E desc[UR8][R14.64], R11 ;  /* 0x0000000b0e007985 */ /* 0x0001e8000c101908 */
[----:B------:R-:W2:Y:S01]  /*2ec80*/  LD.E.64 R58, desc[UR10][R20.64] ;  /* 0x0000000a143a7980 */ /* 0x000ea2000c101b00 */
[----:B------:R-:W-:Y:S01]  /*2ec90*/  SEL R67, R67, 0x6, !P0 ;  /* 0x0000000643437807 */ /* 0x000fe20004000000 */
[----:B------:R-:W-:Y:S01]  /*2eca0*/  IMAD.MOV.U32 R61, RZ, RZ, R57 ;  /* 0x000000ffff3d7224 */ /* 0x000fe200078e0039 */
[----:B------:R-:W-:Y:S01]  /*2ecb0*/  WARPGROUP.ARRIVE ;  /* 0x00000000000079c5 */ /* 0x000fe20000000000 */
[----:B------:R-:W-:-:S02]  /*2ecc0*/  R2UR UR8, R4 ;  /* 0x00000000040872ca */ /* 0x000fc400000e0000 */
[----:B------:R-:W-:Y:S01]  /*2ecd0*/  IMAD.IADD R60, R64, 0x1, R67 ;  /* 0x00000001403c7824 */ /* 0x000fe200078e0243 */
[----:B------:R-:W-:Y:S02]  /*2ece0*/  R2UR UR7, R61 ;  /* 0x000000003d0772ca */ /* 0x000fe400000e0000 */
[C---:B------:R-:W-:Y:S02]  /*2ecf0*/  R2UR UR9, R5.reuse ;  /* 0x00000000050972ca */ /* 0x040fe400000e0000 */
[----:B------:R-:W-:Y:S02]  /*2ed00*/  R2UR UR6, R60 ;  /* 0x000000003c0672ca */ /* 0x000fe400000e0000 */
[----:B------:R-:W-:Y:S02]  /*2ed10*/  R2UR UR10, R4 ;  /* 0x00000000040a72ca */ /* 0x000fe400000e0000 */
[----:B------:R-:W-:Y:S02]  /*2ed20*/  R2UR UR11, R5 ;  /* 0x00000000050b72ca */ /* 0x000fe400000e0000 */
[----:B--2---:R-:W-:-:S02]  /*2ed30*/  IADD3 R58, R67, 0x800, R58 ;  /* 0x00000800433a7810 */ /* 0x004fc40007ffe03a */
[----:B------:R-:W-:Y:S02]  /*2ed40*/  R2UR UR5, R59 ;  /* 0x000000003b0572ca */ /* 0x000fe400000e0000 */
[----:B------:R-:W-:-:S13]  /*2ed50*/  R2UR UR4, R58 ;  /* 0x000000003a0472ca */ /* 0x000fda00000e0000 */
[----:B------:R-:W-:Y:S03]  /*2ed60*/  HGMMA.64x64x16.F32.BF16 R24, gdesc[UR4], R24, gsb0 ;  /* 0x00e00000041879f0 */ /* 0x000fe60008001818 */
[----:B------:R-:W-:Y:S02]  /*2ed70*/  WARPGROUP.DEPBAR.LE gsb0, 0x0 ;  /* 0x00008000000079c5 */ /* 0x000fe40000010000 */
[----:B------:R0:W-:Y:S04]  /*2ed80*/  ST.E desc[UR8][R14.64], R11 ;  /* 0x0000000b0e007985 */ /* 0x0001e8000c101908 */
[----:B------:R-:W2:Y:S01]  /*2ed90*/  LD.E.64 R68, desc[UR10][R20.64] ;  /* 0x0000000a14447980 */ /* 0x000ea2000c101b00 */
[----:B------:R-:W-:Y:S01]  /*2eda0*/  IMAD.MOV.U32 R58, RZ, RZ, 0x28 ;  /* 0x00000028ff3a7424 */ /* 0x000fe200078e00ff */
[----:B------:R-:W-:Y:S01]  /*2edb0*/  WARPGROUP.ARRIVE ;  /* 0x00000000000079c5 */ /* 0x000fe20000000000 */
[----:B------:R-:W-:Y:S01]  /*2edc0*/  IMAD.MOV.U32 R59, RZ, RZ, 0xa00 ;  /* 0x00000a00ff3b7424 */ /* 0x000fe200078e00ff */
[----:B------:R-:W-:Y:S01]  /*2edd0*/  R2UR UR8, R4 ;  /* 0x00000000040872ca */ /* 0x000fe200000e0000 */
[----:B------:R-:W-:Y:S01]  /*2ede0*/  IMAD.MOV.U32 R61, RZ, RZ, R57 ;  /* 0x000000ffff3d7224 */ /* 0x000fe200078e0039 */
[----:B------:R-:W-:-:S02]  /*2edf0*/  SEL R58, R58, 0x26, P0 ;  /* 0x000000263a3a7807 */ /* 0x000fc40000000000 */
[----:B------:R-:W-:Y:S02]  /*2ee00*/  SEL R59, R59, 0x980, P0 ;  /* 0x000009803b3b7807 */ /* 0x000fe40000000000 */
[----:B------:R-:W-:Y:S02]  /*2ee10*/  R2UR UR7, R61 ;  /* 0x000000003d0772ca */ /* 0x000fe400000e0000 */
[C---:B------:R-:W-:Y:S01]  /*2ee20*/  R2UR UR9, R5.reuse ;  /* 0x00000000050972ca */ /* 0x040fe200000e0000 */
[----:B------:R-:W-:Y:S01]  /*2ee30*/  IMAD.IADD R58, R58, 0x1, R59 ;  /* 0x000000013a3a7824 */ /* 0x000fe200078e023b */
[----:B------:R-:W-:Y:S02]  /*2ee40*/  R2UR UR10, R4 ;  /* 0x00000000040a72ca */ /* 0x000fe400000e0000 */
[----:B------:R-:W-:Y:S02]  /*2ee50*/  R2UR UR11, R5 ;  /* 0x00000000050b72ca */ /* 0x000fe400000e0000 */
[----:B------:R-:W-:-:S05]  /*2ee60*/  LOP3.LUT R59, R58, 0xa06, RZ, 0xc0, !PT ;  /* 0x00000a063a3b7812 */ /* 0x000fca00078ec0ff */
[----:B------:R-:W-:-:S05]  /*2ee70*/  IMAD.IADD R60, R56, 0x1, R59 ;  /* 0x00000001383c7824 */ /* 0x000fca00078e023b */
[----:B------:R-:W-:Y:S01]  /*2ee80*/  R2UR UR6, R60 ;  /* 0x000000003c0672ca */ /* 0x000fe200000e0000 */
[----:B--2---:R-:W-:Y:S02]  /*2ee90*/  IMAD.IADD R58, R59, 0x1, R68 ;  /* 0x000000013b3a7824 */ /* 0x004fe400078e0244 */
[----:B------:R-:W-:-:S03]  /*2eea0*/  IMAD.MOV.U32 R59, RZ, RZ, R69 ;  /* 0x000000ffff3b7224 */ /* 0x000fc600078e0045 */
[----:B------:R-:W-:Y:S02]  /*2eeb0*/  R2UR UR4, R58 ;  /* 0x000000003a0472ca */ /* 0x000fe400000e0000 */
        /* <DEDUP_REMOVED lines=8> */
[----:B------:R-:W-:Y:S01]  /*2ef40*/  R2UR UR8, R4 ;  /* 0x00000000040872ca */ /* 0x000fe200000e0000 */
[----:B------:R-:W-:Y:S01]  /*2ef50*/  IMAD.IADD R60, R63, 0x1, R62 ;  /* 0x000000013f3c7824 */ /* 0x000fe200078e023e */
[----:B------:R-:W-:-:S02]  /*2ef60*/  R2UR UR9, R5 ;  /* 0x00000000050972ca */ /* 0x000fc400000e0000 */
[----:B------:R-:W-:Y:S02]  /*2ef70*/  R2UR UR7, R61 ;  /* 0x000000003d0772ca */ /* 0x000fe400000e0000 */
[----:B------:R-:W-:Y:S02]  /*2ef80*/  R2UR UR6, R60 ;  /* 0x000000003c0672ca */ /* 0x000fe400000e0000 */
[----:B------:R-:W-:Y:S02]  /*2ef90*/  R2UR UR10, R4 ;  /* 0x00000000040a72ca */ /* 0x000fe400000e0000 */
[----:B------:R-:W-:Y:S02]  /*2efa0*/  R2UR UR11, R5 ;  /* 0x00000000050b72ca */ /* 0x000fe400000e0000 */
[----:B--2---:R-:W-:Y:S02]  /*2efb0*/  IADD3 R58, R63, 0xa00, R58 ;  /* 0x00000a003f3a7810 */ /* 0x004fe40007ffe03a */
[----:B------:R-:W-:-:S02]  /*2efc0*/  R2UR UR5, R59 ;  /* 0x000000003b0572ca */ /* 0x000fc400000e0000 */
[----:B------:R-:W-:-:S13]  /*2efd0*/  R2UR UR4, R58 ;  /* 0x000000003a0472ca */ /* 0x000fda00000e0000 */
[----:B------:R-:W-:Y:S03]  /*2efe0*/  HGMMA.64x64x16.F32.BF16 R24, gdesc[UR4], R24, gsb0 ;  /* 0x00e00000041879f0 */ /* 0x000fe60008001818 */
[----:B------:R-:W-:Y:S02]  /*2eff0*/  WARPGROUP.DEPBAR.LE gsb0, 0x0 ;  /* 0x00008000000079c5 */ /* 0x000fe40000010000 */
[----:B------:R0:W-:Y:S04]  /*2f000*/  ST.E desc[UR8][R14.64], R11 ;  /* 0x0000000b0e007985 */ /* 0x0001e8000c101908 */
[----:B------:R-:W2:Y:S01]  /*2f010*/  LD.E.64 R58, desc[UR10][R20.64] ;  /* 0x0000000a143a7980 */ /* 0x000ea2000c101b00 */
[----:B------:R-:W-:Y:S01]  /*2f020*/  IMAD.IADD R60, R65, 0x1, R62 ;  /* 0x00000001413c7824 */ /* 0x000fe200078e023e */
[----:B------:R-:W-:Y:S01]  /*2f030*/  WARPGROUP.ARRIVE ;  /* 0x00000000000079c5 */ /* 0x000fe20000000000 */
[----:B------:R-:W-:Y:S01]  /*2f040*/  IMAD.MOV.U32 R61, RZ, RZ, R57 ;  /* 0x000000ffff3d7224 */ /* 0x000fe200078e0039 */
[----:B------:R-:W-:-:S02]  /*2f050*/  R2UR UR8, R4 ;  /* 0x00000000040872ca */ /* 0x000fc400000e0000 */
[----:B------:R-:W-:Y:S02]  /*2f060*/  R2UR UR6, R60 ;  /* 0x000000003c0672ca */ /* 0x000fe400000e0000 */
[----:B------:R-:W-:Y:S02]  /*2f070*/  R2UR UR7, R61 ;  /* 0x000000003d0772ca */ /* 0x000fe400000e0000 */
[C---:B------:R-:W-:Y:S02]  /*2f080*/  R2UR UR9, R5.reuse ;  /* 0x00000000050972ca */ /* 0x040fe400000e0000 */
        /* <DEDUP_REMOVED lines=172> */
[----:B------:R-:W-:-:S02]  /*2fb50*/  R2UR UR8, R4 ;  /* 0x00000000040872ca */ /* 0x000fc400000e0000 */
[----:B------:R-:W-:Y:S02]  /*2fb60*/  SEL R58, R58, 0x3e, P0 ;  /* 0x0000003e3a3a7807 */ /* 0x000fe40000000000 */
[----:B------:R-:W-:Y:S02]  /*2fb70*/  SEL R59, R59, 0xf80, P0 ;  /* 0x00000f803b3b7807 */ /* 0x000fe40000000000 */
[----:B------:R-:W-:-:S03]  /*2fb80*/  R2UR UR9, R5 ;  /* 0x00000000050972ca */ /* 0x000fc600000e0000 */
[----:B------:R-:W-:-:S05]  /*2fb90*/  IMAD.IADD R58, R58, 0x1, R59 ;  /* 0x000000013a3a7824 */ /* 0x000fca00078e023b */
[----:B------:R-:W-:-:S05]  /*2fba0*/  LOP3.LUT R59, R58, 0x1e06, RZ, 0xc0, !PT ;  /* 0x00001e063a3b7812 */ /* 0x000fca00078ec0ff */
[----:B------:R-:W-:-:S05]  /*2fbb0*/  IMAD.IADD R58, R56, 0x1, R59 ;  /* 0x00000001383a7824 */ /* 0x000fca00078e023b */
[----:B------:R-:W-:Y:S01]  /*2fbc0*/  R2UR UR6, R58 ;  /* 0x000000003a0672ca */ /* 0x000fe200000e0000 */
[----:B--2---:R-:W-:Y:S02]  /*2fbd0*/  IMAD.IADD R56, R59, 0x1, R20 ;  /* 0x000000013b387824 */ /* 0x004fe400078e0214 */
[----:B------:R-:W-:Y:S02]  /*2fbe0*/  IMAD.MOV.U32 R59, RZ, RZ, R57 ;  /* 0x000000ffff3b7224 */ /* 0x000fe400078e0039 */
[----:B------:R-:W-:Y:S01]  /*2fbf0*/  IMAD.MOV.U32 R57, RZ, RZ, R21 ;  /* 0x000000ffff397224 */ /* 0x000fe200078e0015 */
[----:B------:R-:W-:Y:S02]  /*2fc00*/  R2UR UR4, R56 ;  /* 0x00000000380472ca */ /* 0x000fe400000e0000 */
[----:B------:R-:W-:Y:S02]  /*2fc10*/  R2UR UR7, R59 ;  /* 0x000000003b0772ca */ /* 0x000fe400000e0000 */
        /* <DEDUP_REMOVED lines=9> */
[----:B------:R-:W-:Y:S02]  /*2fcb0*/  R2UR UR4, R4 ;  /* 0x00000000040472ca */ /* 0x000fe400000e0000 */
[----:B------:R-:W-:Y:S01]  /*2fcc0*/  R2UR UR5, R5 ;  /* 0x00000000050572ca */ /* 0x000fe200000e0000 */
[----:B------:R-:W-:-:S12]  /*2fcd0*/  BSSY B2, `(.L_x_2208) ;  /* 0x0000006000027945 */ /* 0x000fd80003800000 */
[----:B---3--:R0:W5:Y:S01]  /*2fce0*/  LD.E R20, desc[UR4][R20.64] ;  /* 0x0000000414147980 */ /* 0x008162000c101900 */
[----:B--2---:R-:W-:-:S04]  /*2fcf0*/  LOP3.LUT R58, R58, 0x1, RZ, 0xfc, !PT ;  /* 0x000000013a3a7812 */ /* 0x004fc800078efcff */
[----:B------:R-:W-:-:S13]  /*2fd00*/  ISETP.NE.AND P0, PT, R58, 0x3, PT ;  /* 0x000000033a00780c */ /* 0x000fda0003f05270 */
[----:B0-----:R-:W-:Y:S05]  /*2fd10*/  @!P0 BRA `(.L_x_2209) ;  /* 0x0000000000048947 */ /* 0x001fea0003800000 */
[----:B------:R-:W-:Y:S01]  /*2fd20*/  BPT.TRAP 0x1 ;  /* 0x000000040000795c */ /* 0x000fe20000300000 */
.L_x_2209:
[----:B------:R-:W-:Y:S05]  /*2fd30*/  BSYNC B2 ;  /* 0x0000000000027941 */ /* 0x000fea0003800000 */
.L_x_2208:
[C---:B------:R-:W-:Y:S02]  /*2fd40*/  R2UR UR6, R4.reuse ;  /* 0x00000000040672ca */ /* 0x040fe400000e0000 */
[C---:B------:R-:W-:Y:S02]  /*2fd50*/  R2UR UR7, R5.reuse ;  /* 0x00000000050772ca */ /* 0x040fe400000e0000 */
[----:B------:R-:W-:Y:S02]  /*2fd60*/  R2UR UR4, R4 ;  /* 0x00000000040472ca */ /* 0x000fe400000e0000 */
[----:B------:R-:W-:-:S09]  /*2fd70*/  R2UR UR5, R5 ;  /* 0x00000000050572ca */ /* 0x000fd200000e0000 */
[----:B------:R-:W2:Y:S04]  /*2fd80*/  LD.E.64 R14, desc[UR6][R56.64+0x20] ;  /* 0x00002006380e7980 */ /* 0x000ea8000c101b00 */
[----:B------:R-:W3:Y:S01]  /*2fd90*/  LD.E R11, desc[UR4][R56.64+0xc] ;  /* 0x00000c04380b7980 */ /* 0x000ee2000c101900 */
[----:B--2---:R-:W-:-:S05]  /*2fda0*/  MOV R15, R14 ;  /* 0x0000000e000f7202 */ /* 0x004fca0000000f00 */
[----:B-----5:R-:W-:-:S05]  /*2fdb0*/  IMAD R20, R20, 0x8, R15 ;  /* 0x0000000814147824 */ /* 0x020fca00078e020f */
[----:B---3--:R-:W-:-:S04]  /*2fdc0*/  PRMT R11, R11, 0x654, R20 ;  /* 0x000006540b0b7816 */ /* 0x008fc80000000014 */
[----:B------:R0:W-:Y:S01]  /*2fdd0*/  SYNCS.ARRIVE.TRANS64.RED.A1T0 RZ, [R11+URZ], RZ ;  /* 0x000000ff0bff79a7 */ /* 0x0001e2000810043f */
[----:B------:R-:W2:Y:S04]  /*2fde0*/  LDL.64 R14, [R7+0x68] ;  /* 0x00006800070e7983 */ /* 0x000ea80000100a00 */
[----:B------:R-:W3:Y:S04]  /*2fdf0*/  LD.E R21, desc[UR4][R8.64] ;  /* 0x0000000408157980 */ /* 0x000ee8000c101900 */
[----:B0-----:R-:W4:Y:S04]  /*2fe00*/  LD.E R11, desc[UR4][R8.64+0x24] ;  /* 0x00002404080b7980 */ /* 0x001f28000c101900 */
[----:B------:R-:W3:Y:S04]  /*2fe10*/  LD.E R58, desc[UR4][R12.64] ;  /* 0x000000040c3a7980 */ /* 0x000ee8000c101900 */
[----:B--2---:R-:W2:Y:S01]  /*2fe20*/  LD.E.64 R14, desc[UR4][R14.64] ;  /* 0x000000040e0e7980 */ /* 0x004ea2000c101b00 */
[----:B----4-:R-:W-:-:S13]  /*2fe30*/  ISETP.NE.AND P0, PT, R11, 0x1, PT ;  /* 0x000000010b00780c */ /* 0x010fda0003f05270 */
[C---:B------:R-:W-:Y:S02]  /*2fe40*/  @P0 R2UR UR6, R4.reuse ;  /* 0x00000000040602ca */ /* 0x040fe400000e0000 */
[C---:B------:R-:W-:Y:S02]  /*2fe50*/  @P0 R2UR UR7, R5.reuse ;  /* 0x00000000050702ca */ /* 0x040fe400000e0000 */
[C---:B------:R-:W-:Y:S02]  /*2fe60*/  R2UR UR14, R4.reuse ;  /* 0x00000000040e72ca */ /* 0x040fe400000e0000 */
[----:B------:R-:W-:Y:S02]  /*2fe70*/  R2UR UR15, R5 ;  /* 0x00000000050f72ca */ /* 0x000fe400000e0000 */
[----:B------:R-:W-:-:S07]  /*2fe80*/  R2UR UR10, R4 ;  /* 0x00000000040a72ca */ /* 0x000fce00000e0000 */
[----:B------:R-:W4:Y:S01]  /*2fe90*/  @P0 LD.E R59, desc[UR6][R8.64+0x2c] ;  /* 0x00002c06083b0980 */ /* 0x000f22000c101900 */
[C---:B------:R-:W-:Y:S02]  /*2fea0*/  R2UR UR6, R4.reuse ;  /* 0x00000000040672ca */ /* 0x040fe400000e0000 */
[C---:B------:R-:W-:Y:S01]  /*2feb0*/  R2UR UR7, R5.reuse ;  /* 0x00000000050772ca */ /* 0x040fe200000e0000 */
[----:B------:R-:W4:Y:S01]  /*2fec0*/  LD.E R12, desc[UR14][R8.64+0x18] ;  /* 0x0000180e080c7980 */ /* 0x000f22000c101900 */
[C---:B------:R-:W-:Y:S02]  /*2fed0*/  R2UR UR11, R5.reuse ;  /* 0x00000000050b72ca */ /* 0x040fe400000e0000 */
[C---:B------:R-:W-:Y:S02]  /*2fee0*/  R2UR UR8, R4.reuse ;  /* 0x00000000040872ca */ /* 0x040fe400000e0000 */
[----:B------:R-:W-:Y:S02]  /*2fef0*/  R2UR UR9, R5 ;  /* 0x00000000050972ca */ /* 0x000fe400000e0000 */
[----:B------:R-:W-:-:S02]  /*2ff00*/  R2UR UR12, R4 ;  /* 0x00000000040c72ca */ /* 0x000fc400000e0000 */
[----:B------:R-:W-:-:S03]  /*2ff10*/  R2UR UR13, R5 ;  /* 0x00000000050d72ca */ /* 0x000fc600000e0000 */
[----:B------:R-:W4:Y:S04]  /*2ff20*/  LD.E R56, desc[UR6][R8.64+0x4] ;  /* 0x0000040608387980 */ /* 0x000f28000c101900 */
[----:B------:R-:W4:Y:S04]  /*2ff30*/  LD.E R61, desc[UR10][R8.64+0xc] ;  /* 0x00000c0a083d7980 */ /* 0x000f28000c101900 */
[----:B------:R-:W4:Y:S04]  /*2ff40*/  LD.E R62, desc[UR8][R8.64+0x10] ;  /* 0x00001008083e7980 */ /* 0x000f28000c101900 */
[----:B------:R-:W4:Y:S04]  /*2ff50*/  LD.E R63, desc[UR12][R8.64+0x14] ;  /* 0x0000140c083f7980 */ /* 0x000f28000c101900 */
[----:B--2---:R3:W2:Y:S01]  /*2ff60*/  LD.E R20, desc[UR4][R14.64] ;  /* 0x000000040e147980 */ /* 0x0046a2000c101900 */
[----:B------:R-:W-:-:S02]  /*2ff70*/  @P0 R2UR UR4, R4 ;  /* 0x00000000040402ca */ /* 0x000fc400000e0000 */
[----:B------:R-:W-:-:S13]  /*2ff80*/  @P0 R2UR UR5, R5 ;  /* 0x00000000050502ca */ /* 0x000fda00000e0000 */
[----:B------:R-:W2:Y:S01]  /*2ff90*/  @P0 LD.E R60, desc[UR4][R8.64+0x28] ;  /* 0x00002804083c0980 */ /* 0x000ea2000c101900 */
[----:B------:R-:W-:Y:S02]  /*2ffa0*/  R2UR UR4, R4 ;  /* 0x00000000040472ca */ /* 0x000fe400000e0000 */
[----:B------:R-:W-:-:S13]  /*2ffb0*/  R2UR UR5, R5 ;  /* 0x00000000050572ca */ /* 0x000fda00000e0000 */
[----:B------:R-:W2:Y:S01]  /*2ffc0*/  LD.E R57, desc[UR4][R8.64+0x8] ;  /* 0x0000080408397980 */ /* 0x000ea2000c101900 */
[----:B---3--:R-:W-:-:S04]  /*2ffd0*/  SHF.R.S32.HI R14, RZ, 0x1f, R21 ;  /* 0x0000001fff0e7819 */ /* 0x008fc80000011415 */
[----:B------:R-:W-:Y:S02]  /*2ffe0*/  LEA.HI R15, R14, R21, RZ, 0x7 ;  /* 0x000000150e0f7211 */ /* 0x000fe400078f38ff */
[----:B----4-:R-:W-:Y:S01]  /*2fff0*/  ISETP.GE.AND P1, PT, R12, 0x1, PT ;  /* 0x000000010c00780c */ /* 0x010fe20003f26270 */
[----:B------:R-:W-:Y:S01]  /*30000*/  BSSY B2, `(.L_x_2210) ;  /* 0x0000087000027945 */ /* 0x000fe20003800000 */
[----:B--2---:R-:W-:-:S04]  /*30010*/  FMUL.FTZ R24, R24, R20 ;  /* 0x0000001418187220 */ /* 0x004fc80000410000 */
[----:B------:R0:W1:Y:S01]  /*30020*/  MUFU.TANH R64, R24 ;  /* 0x0000001800407308 */ /* 0x0000620000002400 */
[----:B------:R-:W-:Y:S01]  /*30030*/  FMUL.FTZ R25, R25, R20 ;  /* 0x0000001419197220 */ /* 0x000fe20000410000 */
[----:B0-----:R-:W-:-:S05]  /*30040*/  LOP3.LUT R24, R15, 0xffffff80, RZ, 0xc0, !PT ;  /* 0xffffff800f187812 */ /* 0x001fca00078ec0ff */
[----:B------:R-:W-:Y:S01]  /*30050*/  IMAD.IADD R24, R21, 0x1, -R24 ;  /* 0x0000000115187824 */ /* 0x000fe200078e0a18 */
[----:B------:R0:W2:Y:S01]  /*30060*/  MUFU.TANH R65, R25 ;  /* 0x0000001900417308 */ /* 0x0000a20000002400 */
[----:B------:R-:W-:-:S03]  /*30070*/  FMUL.FTZ R28, R28, R20 ;  /* 0x000000141c1c7220 */ /* 0x000fc60000410000 */
[----:B------:R-:W-:Y:S01]  /*30080*/  SHF.R.S32.HI R15, RZ, 0x1f, R24 ;  /* 0x0000001fff0f7819 */ /* 0x000fe20000011418 */
[----:B------:R-:W-:Y:S01]  /*30090*/  FMUL.FTZ R13, R27, R20 ;  /* 0x000000141b0d7220 */ /* 0x000fe20000410000 */
[----:B0-----:R-:W-:Y:S02]  /*300a0*/  LEA.HI R25, R14, R21, RZ, 0x2 ;  /* 0x000000150e197211 */ /* 0x001fe400078f10ff */
[----:B------:R0:W3:Y:S01]  /*300b0*/  MUFU.TANH R27, R28 ;  /* 0x0000001c001b7308 */ /* 0x0000e20000002400 */
[----:B------:R-:W-:Y:S01]  /*300c0*/  LEA.HI R14, R15, R24, RZ, 0x2 ;  /* 0x000000180f0e7211 */ /* 0x000fe200078f10ff */
[----:B------:R-:W-:-:S03]  /*300d0*/  FMUL.FTZ R11, R26, R20 ;  /* 0x000000141a0b7220 */ /* 0x000fc60000410000 */
[--C-:B------:R-:W-:Y:S02]  /*300e0*/  SHF.R.S32.HI R26, RZ, 0x1f, R14.reuse ;  /* 0x0000001fff1a7819 */ /* 0x100fe4000001140e */
[----:B0-----:R-:W-:Y:S02]  /*300f0*/  LOP3.LUT R28, R25, 0xfffffffc, RZ, 0xc0, !PT ;  /* 0xfffffffc191c7812 */ /* 0x001fe400078ec0ff */
[----:B------:R-:W-:Y:S02]  /*30100*/  SHF.R.S32.HI R25, RZ, 0x2, R14 ;  /* 0x00000002ff197819 */ /* 0x000fe4000001140e */
[----:B------:R-:W-:Y:S01]  /*30110*/  LEA.HI R15, R15, R24, RZ, 0x5 ;  /* 0x000000180f0f7211 */ /* 0x000fe200078f28ff */
[----:B------:R-:W-:Y:S01]  /*30120*/  IMAD.IADD R28, R21, 0x1, -R28 ;  /* 0x00000001151c7824 */ /* 0x000fe200078e0a1c */
[----:B------:R-:W-:Y:S02]  /*30130*/  LEA.HI R26, R26, R25, RZ, 0x3 ;  /* 0x000000191a1a7211 */ /* 0x000fe400078f18ff */
[----:B------:R-:W-:-:S02]  /*30140*/  SHF.R.S32.HI R15, RZ, 0x5, R15 ;  /* 0x00000005ff0f7819 */ /* 0x000fc4000001140f */
[----:B------:R-:W-:Y:S02]  /*30150*/  LEA.HI R21, R28, R28, RZ, 0x1 ;  /* 0x0000001c1c157211 */ /* 0x000fe400078f08ff */
[----:B------:R-:W-:Y:S01]  /*30160*/  LOP3.LUT R26, R26, 0xfffffff8, RZ, 0xc0, !PT ;  /* 0xfffffff81a1a7812 */ /* 0x000fe200078ec0ff */
[----:B------:R-:W-:Y:S01]  /*30170*/  IMAD R15, R58, 0x4, R15 ;  /* 0x000000043a0f7824 */ /* 0x000fe200078e020f */
[----:B------:R-:W-:Y:S01]  /*30180*/  LOP3.LUT R21, R21, 0x1ffffffe, RZ, 0xc0, !PT ;  /* 0x1ffffffe15157812 */ /* 0x000fe200078ec0ff */
[-C--:B------:R-:W-:Y:S02]  /*30190*/  FMUL.FTZ R31, R31, R20.reuse ;  /* 0x000000141f1f7220 */ /* 0x080fe40000410000 */
[----:B------:R-:W-:Y:S02]  /*301a0*/  IMAD.IADD R26, R25, 0x1, -R26 ;  /* 0x00000001191a7824 */ /* 0x000fe400078e0a1a */
[----:B------:R-:W-:Y:S01]  /*301b0*/  FMUL.FTZ R37, R37, R20 ;  /* 0x0000001425257220 */ /* 0x000fe20000410000 */
[----:B------:R-:W-:-:S02]  /*301c0*/  IMAD.IADD R21, R28, 0x1, -R21 ;  /* 0x000000011c157824 */ /* 0x000fc400078e0a15 */
[----:B------:R-:W-:Y:S01]  /*301d0*/  IMAD.U32 R26, R15, 0x10, R26 ;  /* 0x000000100f1a7824 */ /* 0x000fe200078e001a */
[----:B------:R-:W0:Y:S08]  /*301e0*/  MUFU.TANH R67, R31 ;  /* 0x0000001f00437308 */ /* 0x000e300000002400 */
[----:B------:R4:W0:Y:S02]  /*301f0*/  MUFU.TANH R31, R37 ;  /* 0x00000025001f7308 */ /* 0x0008240000002400 */
[----:B----4-:R-:W-:-:S04]  /*30200*/  IMAD R37, R21, 0x8, R26 ;  /* 0x0000000815257824 */ /* 0x010fc800078e021a */
[----:B------:R-:W-:-:S04]  /*30210*/  @P0 IMAD.HI.U32 R60, R37, R60, RZ ;  /* 0x0000003c253c0227 */ /* 0x000fc800078e00ff */
[-C--:B------:R-:W-:Y:S01]  /*30220*/  FMUL.FTZ R30, R30, R20.reuse ;  /* 0x000000141e1e7220 */ /* 0x080fe20000410000 */
[----:B------:R-:W-:Y:S01]  /*30230*/  @P0 SHF.R.U32.HI R37, RZ, R59, R60 ;  /* 0x0000003bff250219 */ /* 0x000fe2000001163c */
[-C--:B------:R-:W-:Y:S01]  /*30240*/  FMUL.FTZ R36, R36, R20.reuse ;  /* 0x0000001424247220 */ /* 0x080fe20000410000 */
[----:B------:R-:W-:Y:S01]  /*30250*/  LOP3.LUT R15, R14, 0x7ffffffc, RZ, 0xc0, !PT ;  /* 0x7ffffffc0e0f7812 */ /* 0x000fe200078ec0ff */
[----:B------:R-:W-:Y:S02]  /*30260*/  IMAD.SHL.U32 R58, R0, 0x40, RZ ;  /* 0x00000040003a7824 */ /* 0x000fe400078e00ff */
[-C--:B------:R-:W-:Y:S01]  /*30270*/  FMUL.FTZ R35, R35, R20.reuse ;  /* 0x0000001423237220 */ /* 0x080fe20000410000 */
[----:B------:R-:W4:Y:S01]  /*30280*/  SHFL.IDX PT, R21, R37, RZ, 0x1c1f ;  /* 0x001c1fff25157589 */ /* 0x000f2200000e0000 */
[----:B------:R-:W0:Y:S01]  /*30290*/  MUFU.TANH R66, R30 ;  /* 0x0000001e00427308 */ /* 0x000e220000002400 */
[-C--:B------:R-:W-:Y:S01]  /*302a0*/  FMUL.FTZ R29, R29, R20.reuse ;  /* 0x000000141d1d7220 */ /* 0x080fe20000410000 */
[-C--:B------:R-:W-:Y:S01]  /*302b0*/  FMUL.FTZ R32, R32, R20.reuse ;  /* 0x0000001420207220 */ /* 0x080fe20000410000 */
[-C--:B------:R-:W-:Y:S01]  /*302c0*/  FMUL.FTZ R33, R33, R20.reuse ;  /* 0x0000001421217220 */ /* 0x080fe20000410000 */
[-C--:B------:R-:W-:Y:S01]  /*302d0*/  FMUL.FTZ R40, R40, R20.reuse ;  /* 0x0000001428287220 */ /* 0x080fe20000410000 */
[----:B------:R-:W-:-:S03]  /*302e0*/  FMUL.FTZ R41, R41, R20 ;  /* 0x0000001429297220 */ /* 0x000fc60000410000 */
[----:B------:R1:W0:Y:S01]  /*302f0*/  MUFU.TANH R30, R36 ;  /* 0x00000024001e7308 */ /* 0x0002220000002400 */
[-C--:B------:R-:W-:Y:S01]  /*30300*/  FMUL.FTZ R42, R42, R20.reuse ;  /* 0x000000142a2a7220 */ /* 0x080fe20000410000 */
[-C--:B------:R-:W-:Y:S01]  /*30310*/  FMUL.FTZ R44, R44, R20.reuse ;  /* 0x000000142c2c7220 */ /* 0x080fe20000410000 */
[-C--:B------:R-:W-:Y:S01]  /*30320*/  FMUL.FTZ R45, R45, R20.reuse ;  /* 0x000000142d2d7220 */ /* 0x080fe20000410000 */
[-C--:B------:R-:W-:Y:S01]  /*30330*/  FMUL.FTZ R46, R46, R20.reuse ;  /* 0x000000142e2e7220 */ /* 0x080fe20000410000 */
[-C--:B------:R-:W-:Y:S01]  /*30340*/  FMUL.FTZ R47, R47, R20.reuse ;  /* 0x000000142f2f7220 */ /* 0x080fe20000410000 */
[-C--:B------:R-:W-:Y:S01]  /*30350*/  FMUL.FTZ R48, R48, R20.reuse ;  /* 0x0000001430307220 */ /* 0x080fe20000410000 */
[-C--:B------:R-:W-:Y:S01]  /*30360*/  FMUL.FTZ R49, R49, R20.reuse ;  /* 0x0000001431317220 */ /* 0x080fe20000410000 */
[----:B------:R2:W0:Y:S01]  /*30370*/  MUFU.TANH R69, R35 ;  /* 0x0000002300457308 */ /* 0x0004220000002400 */
[----:B-1----:R-:W-:Y:S01]  /*30380*/  IMAD.IADD R36, R24, 0x1, -R15 ;  /* 0x0000000118247824 */ /* 0x002fe200078e0a0f */
[----:B------:R-:W-:Y:S01]  /*30390*/  IADD3 R15, -R58, 0x1, RZ ;  /* 0x000000013a0f7810 */ /* 0x000fe20007ffe1ff */
        /* <DEDUP_REMOVED lines=9> */
[----:B------:R-:W-:Y:S01]  /*30430*/  FMUL.FTZ R20, R55, R20 ;  /* 0x0000001437147220 */ /* 0x000fe20000410000 */
[----:B------:R-:W-:Y:S01]  /*30440*/  IMAD R15, R36, -0x2, R15 ;  /* 0xfffffffe240f7824 */ /* 0x000fe200078e020f */
[----:B------:R-:W1:Y:S01]  /*30450*/  MUFU.TANH R11, R11 ;  /* 0x0000000b000b7308 */ /* 0x000e620000002400 */
[----:B------:R-:W-:-:S03]  /*30460*/  LOP3.LUT R14, RZ, R61, RZ, 0x33, !PT ;  /* 0x0000003dff0e7212 */ /* 0x000fc600078e33ff */
[----:B------:R-:W-:-:S04]  /*30470*/  IADD3 R15, -R56, R15, R57 ;  /* 0x0000000f380f7210 */ /* 0x000fc80007ffe139 */
[----:B------:R-:W2:Y:S08]  /*30480*/  MUFU.TANH R13, R13 ;  /* 0x0000000d000d7308 */ /* 0x000eb00000002400 */
        /* <DEDUP_REMOVED lines=19> */
[----:B------:R-:W-:-:S02]  /*305c0*/  IMAD.IADD R62, R15, 0x1, R62 ;  /* 0x000000010f3e7824 */ /* 0x000fc400078e023e */
[----:B------:R-:W-:-:S05]  /*305d0*/  IMAD.IADD R63, R63, 0x1, -R58 ;  /* 0x000000013f3f7824 */ /* 0x000fca00078e0a3a */
[----:B------:R3:W0:Y:S02]  /*305e0*/  MUFU.TANH R70, R38 ;  /* 0x0000002600467308 */ /* 0x0006240000002400 */
[----:B---3--:R-:W-:-:S06]  /*305f0*/  IMAD.IADD R38, R15, 0x1, R14 ;  /* 0x000000010f267824 */ /* 0x008fcc00078e020e */
[----:B------:R4:W3:Y:S08]  /*30600*/  MUFU.TANH R68, R34 ;  /* 0x0000002200447308 */ /* 0x0008f00000002400 */
[----:B------:R1:W0:Y:S01]  /*30610*/  MUFU.TANH R71, R39 ;  /* 0x0000002700477308 */ /* 0x0002220000002400 */
[--C-:B----4-:R-:W-:Y:S02]  /*30620*/  IMAD.IADD R34, R38, 0x1, R21.reuse ;  /* 0x0000000126227824 */ /* 0x110fe400078e0215 */
[----:B-1----:R-:W-:Y:S01]  /*30630*/  IMAD.IADD R39, R62, 0x1, R21 ;  /* 0x000000013e277824 */ /* 0x002fe200078e0215 */
[----:B--23--:R-:W-:Y:S06]  /*30640*/  @!P1 BRA `(.L_x_2211) ;  /* 0x0000000000889947 */ /* 0x00cfec0003800000 */
[----:B------:R-:W-:Y:S01]  /*30650*/  IADD3 R15, -R56, R57, R21 ;  /* 0x00000039380f7210 */ /* 0x000fe20007ffe115 */
[----:B------:R-:W-:Y:S03]  /*30660*/  BSSY B3, `(.L_x_2212) ;  /* 0x000001c000037945 */ /* 0x000fe60003800000 */
[----:B------:R-:W-:-:S13]  /*30670*/  ISETP.GT.AND P0, PT, R15, -0x1, PT ;  /* 0xffffffff0f00780c */ /* 0x000fda0003f04270 */
[----:B------:R-:W-:Y:S05]  /*30680*/  @P0 BRA `(.L_x_2213) ;  /* 0x00000000003c0947 */ /* 0x000fea0003800000 */
[----:B------:R-:W-:Y:S01]  /*30690*/  ISETP.NE.AND P0, PT, R12, 0x1, PT ;  /* 0x000000010c00780c */ /* 0x000fe20003f05270 */
[----:B------:R-:W-:Y:S01]  /*306a0*/  BSSY B4, `(.L_x_2214) ;  /* 0x000000b000047945 */ /* 0x000fe20003800000 */
[----:B------:R-:W-:-:S11]  /*306b0*/  LOP3.LUT R15, RZ, R15, RZ, 0x33, !PT ;  /* 0x0000000fff0f7212 */ /* 0x000fd600078e33ff */
[----:B------:R-:W-:Y:S05]  /*306c0*/  @!P0 BRA `(.L_x_2215) ;  /* 0x0000000000208947 */ /* 0x000fea0003800000 */
[C---:B------:R-:W-:Y:S02]  /*306d0*/  R2UR UR4, R4.reuse ;  /* 0x00000000040472ca */ /* 0x040fe400000e0000 */
[C---:B------:R-:W-:Y:S02]  /*306e0*/  R2UR UR5, R5.reuse ;  /* 0x00000000050572ca */ /* 0x040fe400000e0000 */
[----:B------:R-:W-:Y:S02]  /*306f0*/  R2UR UR6, R4 ;  /* 0x00000000040672ca */ /* 0x000fe400000e0000 */
[----:B------:R-:W-:-:S09]  /*30700*/  R2UR UR7, R5 ;  /* 0x00000000050772ca */ /* 0x000fd200000e0000 */
[----:B------:R-:W2:Y:S04]  /*30710*/  LD.E R14, desc[UR4][R8.64+0x1c] ;  /* 0x00001c04080e7980 */ /* 0x000ea8000c101900 */
[----:B------:R-:W3:Y:S01]  /*30720*/  LD.E R21, desc[UR6][R8.64+0x20] ;  /* 0x0000200608157980 */ /* 0x000ee2000c101900 */
[----:B--2---:R-:W-:-:S05]  /*30730*/  IMAD.HI.U32 R14, R15, R14, RZ ;  /* 0x0000000e0f0e7227 */ /* 0x004fca00078e00ff */
[----:B---3--:R-:W-:-:S07]  /*30740*/  SHF.R.U32.HI R15, RZ, R21, R14 ;  /* 0x00000015ff0f7219 */ /* 0x008fce000001160e */
.L_x_2215:
[----:B------:R-:W-:Y:S05]  /*30750*/  BSYNC B4 ;  /* 0x0000000000047941 */ /* 0x000fea0003800000 */
.L_x_2214:
[----:B------:R-:W-:Y:S01]  /*30760*/  LOP3.LUT R15, RZ, R15, RZ, 0x33, !PT ;  /* 0x0000000fff0f7212 */ /* 0x000fe200078e33ff */
[----:B------:R-:W-:Y:S06]  /*30770*/  BRA `(.L_x_2216) ;  /* 0x0000000000287947 */ /* 0x000fec0003800000 */
.L_x_2213:
[----:B------:R-:W-:-:S13]  /*30780*/  ISETP.NE.AND P0, PT, R12, 0x1, PT ;  /* 0x000000010c00780c */ /* 0x000fda0003f05270 */
        /* <DEDUP_REMOVED lines=9> */
.L_x_2216:
[----:B------:R-:W-:Y:S05]  /*30820*/  BSYNC B3 ;  /* 0x0000000000037941 */ /* 0x000fea0003800000 */
.L_x_2212:
[----:B------:R-:W-:-:S04]  /*30830*/  IMAD R15, R12, R15, -R58 ;  /* 0x0000000f0c0f7224 */ /* 0x000fc800078e0a3a */
[----:B------:R-:W-:-:S05]  /*30840*/  IMAD R15, R36, -0x2, R15 ;  /* 0xfffffffe240f7824 */ /* 0x000fca00078e020f */
[----:B------:R-:W-:Y:S02]  /*30850*/  VIMNMX R34, R34, R15, !PT ;  /* 0x0000000f22227248 */ /* 0x000fe40007fe0100 */
[----:B------:R-:W-:-:S07]  /*30860*/  VIADDMNMX R39, R15, R12, R39, PT ;  /* 0x0000000c0f277246 */ /* 0x000fce0003800127 */
.L_x_2211:
[----:B------:R-:W-:Y:S05]  /*30870*/  BSYNC B2 ;  /* 0x0000000000027941 */ /* 0x000fea0003800000 */
.L_x_2210:
[C---:B------:R-:W-:Y:S01]  /*30880*/  ISETP.GE.AND P1, PT, R63.reuse, 0x9, PT ;  /* 0x000000093f00780c */ /* 0x040fe20003f26270 */
[----:B------:R-:W1:Y:S01]  /*30890*/  SHFL.IDX PT, R37, R37, 0x1, 0x1c1f ;  /* 0x003c1f0025257f89 */ /* 0x000e6200000e0000 */
        /* <DEDUP_REMOVED lines=13> */
[----:B-1----:R-:W-:Y:S01]  /*30970*/  IMAD.IADD R38, R38, 0x1, R37 ;  /* 0x0000000126267824 */ /* 0x002fe200078e0225 */
[----:B------:R-:W-:Y:S02]  /*30980*/  ISETP.GT.AND P3, PT, R34, 0x9, !P5 ;  /* 0x000000092200780c */ /* 0x000fe40006f64270 */
[----:B------:R-:W-:Y:S02]  /*30990*/  ISETP.GE.AND P4, PT, R63, 0x12, PT ;  /* 0x000000123f00780c */ /* 0x000fe40003f86270 */
[----:B0-----:R-:W-:Y:S02]  /*309a0*/  FSEL R21, R32, -INF , !P2 ;  /* 0xff80000020157808 */ /* 0x001fe40005000000 */
        /* <DEDUP_REMOVED lines=77> */
.L_x_2222:
[----:B------:R-:W-:Y:S05]  /*30e80*/  BSYNC B4 ;  /* 0x0000000000047941 */ /* 0x000fea0003800000 */
.L_x_2221:
[----:B------:R-:W-:Y:S01]  /*30e90*/  LOP3.LUT R57, RZ, R57, RZ, 0x33, !PT ;  /* 0x00000039ff397212 */ /* 0x000fe200078e33ff */
[----:B------:R-:W-:Y:S06]  /*30ea0*/  BRA `(.L_x_2223) ;  /* 0x0000000000287947 */ /* 0x000fec0003800000 */
.L_x_2220:
        /* <DEDUP_REMOVED lines=10> */
.L_x_2223:
[----:B------:R-:W-:Y:S05]  /*30f50*/  BSYNC B3 ;  /* 0x0000000000037941 */ /* 0x000fea0003800000 */
.L_x_2219:
[----:B------:R-:W-:-:S04]  /*30f60*/  IMAD R57, R12, R57, -R58 ;  /* 0x000000390c397224 */ /* 0x000fc800078e0a3a */
[----:B------:R-:W-:-:S05]  /*30f70*/  IMAD R57, R36, -0x2, R57 ;  /* 0xfffffffe24397824 */ /* 0x000fca00078e0239 */
[----:B------:R-:W-:Y:S02]  /*30f80*/  VIADDMNMX R39, R57, R12, R39, PT ;  /* 0x0000000c39277246 */ /* 0x000fe40003800127 */
[----:B------:R-:W-:-:S07]  /*30f90*/  VIMNMX R38, R38, R57, !PT ;  /* 0x0000003926267248 */ /* 0x000fce0007fe0100 */
.L_x_2218:
[----:B------:R-:W-:Y:S05]  /*30fa0*/  BSYNC B2 ;  /* 0x0000000000027941 */ /* 0x000fea0003800000 */
.L_x_2217:
[----:B------:R-:W2:Y:S01]  /*30fb0*/  LDL.64 R8, [R7+0x70] ;  /* 0x0000700007087983 */ /* 0x000ea20000100a00 */
[----:B------:R-:W-:Y:S02]  /*30fc0*/  R2UR UR4, R4 ;  /* 0x00000000040472ca */ /* 0x000fe400000e0000 */
[----:B------:R-:W-:Y:S02]  /*30fd0*/  R2UR UR5, R5 ;  /* 0x00000000050572ca */ /* 0x000fe400000e0000 */
[C---:B------:R-:W-:Y:S02]  /*30fe0*/  ISETP.GT.AND P0, PT, R38.reuse, 0x1, !P0 ;  /* 0x000000012600780c */ /* 0x040fe40004704270 */
[----:B------:R-:W-:Y:S02]  /*30ff0*/  ISETP.NE.AND P6, PT, R65, RZ, PT ;  /* 0x000000ff4100720c */ /* 0x000fe40003fc5270 */
[----:B------:R-:W-:Y:S02]  /*31000*/  ISETP.LT.OR P0, PT, R39, 0x2, P0 ;  /* 0x000000022700780c */ /* 0x000fe40000701670 */
[----:B------:R-:W-:-:S02]  /*31010*/  ISETP.GT.AND P1, PT, R38, 0x8, !P1 ;  /* 0x000000082600780c */ /* 0x000fc40004f24270 */
[----:B------:R-:W-:Y:S02]  /*31020*/  FSEL R53, R13, -INF , !P0 ;  /* 0xff8000000d357808 */ /* 0x000fe40004000000 */
[----:B------:R-:W-:Y:S02]  /*31030*/  ISETP.NE.AND P0, PT, R55, RZ, PT ;  /* 0x000000ff3700720c */ /* 0x000fe40003f05270 */
[C---:B------:R-:W-:Y:S02]  /*31040*/  ISETP.LT.OR P1, PT, R39.reuse, 0x9, P1 ;  /* 0x000000092700780c */ /* 0x040fe40000f21670 */
[----:B------:R-:W-:Y:S02]  /*31050*/  ISETP.GT.AND P0, PT, R38, 0x9, !P0 ;  /* 0x000000092600780c */ /* 0x000fe40004704270 */
[----:B------:R-:W-:Y:S02]  /*31060*/  FSEL R57, R66, -INF , !P1 ;  /* 0xff80000042397808 */ /* 0x000fe40004800000 */
[----:B------:R-:W-:-:S02]  /*31070*/  ISETP.LT.OR P0, PT, R39, 0xa, P0 ;  /* 0x0000000a2700780c */ /* 0x000fc40000701670 */
[----:B------:R-:W-:Y:S02]  /*31080*/  ISETP.NE.AND P1, PT, R74, RZ, PT ;  /* 0x000000ff4a00720c */ /* 0x000fe40003f25270 */
[----:B------:R-:W-:Y:S02]  /*31090*/  FSEL R67, R67, -INF , !P0 ;  /* 0xff80000043437808 */ /* 0x000fe40004000000 */
[----:B------:R-:W-:-:S04]  /*310a0*/  ISETP.NE.AND P0, PT, R59, RZ, PT ;  /* 0x000000ff3b00720c */ /* 0x000fc80003f05270 */
[----:B------:R-:W-:-:S04]  /*310b0*/  ISETP.GT.AND P0, PT, R38, 0x10, !P0 ;  /* 0x000000102600780c */ /* 0x000fc80004704270 */
[----:B------:R-:W-:-:S04]  /*310c0*/  ISETP.LT.OR P0, PT, R39, 0x11, P0 ;  /* 0x000000112700780c */ /* 0x000fc80000701670 */
        /* <DEDUP_REMOVED lines=17> */
[----:B------:R-:W-:-:S04]  /*311e0*/  ISETP.NE.AND P0, PT, R41, RZ, PT ;  /* 0x000000ff2900720c */ /* 0x000fc80003f05270 */
[----:B------:R-:W-:-:S04]  /*311f0*/  ISETP.GT.AND P0, PT, R38, RZ, !P0 ;  /* 0x000000ff2600720c */ /* 0x000fc80004704270 */
[----:B------:R-:W-:-:S04]  /*31200*/  ISETP.LT.OR P0, PT, R39, 0x1, P0 ;  /* 0x000000012700780c */ /* 0x000fc80000701670 */
[----:B------:R-:W-:Y:S02]  /*31210*/  FSEL R49, R11, -INF , !P0 ;  /* 0xff8000000b317808 */ /* 0x000fe40004000000 */
[----:B------:R-:W-:Y:S01]  /*31220*/  ISETP.NE.AND P0, PT, R73, RZ, PT ;  /* 0x000000ff4900720c */ /* 0x000fe20003f05270 */
[----:B--2---:R-:W2:Y:S03]  /*31230*/  LD.E.64 R12, desc[UR4][R8.64] ;  /* 0x00000004080c7980 */ /* 0x004ea6000c101b00 */
[C---:B------:R-:W-:Y:S02]  /*31240*/  ISETP.GT.AND P0, PT, R38.reuse, 0x21, !P0 ;  /* 0x000000212600780c */ /* 0x040fe40004704270 */
[C---:B------:R-:W-:Y:S02]  /*31250*/  ISETP.GT.AND P1, PT, R38.reuse, 0x28, !P1 ;  /* 0x000000282600780c */ /* 0x040fe40004f24270 */
[----:B------:R-:W-:-:S02]  /*31260*/  ISETP.GT.AND P2, PT, R38, 0x29, !P2 ;  /* 0x000000292600780c */ /* 0x000fc40005744270 */
[C---:B------:R-:W-:Y:S02]  /*31270*/  ISETP.GT.AND P3, PT, R38.reuse, 0x30, !P3 ;  /* 0x000000302600780c */ /* 0x040fe40005f64270 */
[C---:B------:R-:W-:Y:S02]  /*31280*/  ISETP.GT.AND P4, PT, R38.reuse, 0x31, !P4 ;  /* 0x000000312600780c */ /* 0x040fe40006784270 */
[C---:B------:R-:W-:Y:S02]  /*31290*/  ISETP.GT.AND P5, PT, R38.reuse, 0x38, !P5 ;  /* 0x000000382600780c */ /* 0x040fe40006fa4270 */
[----:B------:R-:W-:Y:S02]  /*312a0*/  ISETP.GT.AND P6, PT, R38, 0x39, !P6 ;  /* 0x000000392600780c */ /* 0x000fe400077c4270 */
[C---:B------:R-:W-:Y:S02]  /*312b0*/  ISETP.LT.OR P0, PT, R39.reuse, 0x22, P0 ;  /* 0x000000222700780c */ /* 0x040fe40000701670 */
[----:B------:R-:W-:-:S02]  /*312c0*/  ISETP.LT.OR P1, PT, R39, 0x29, P1 ;  /* 0x000000292700780c */ /* 0x000fc40000f21670 */
[----:B------:R-:W-:Y:S02]  /*312d0*/  FSEL R65, R35, -INF , !P0 ;  /* 0xff80000023417808 */ /* 0x000fe40004000000 */
[C---:B------:R-:W-:Y:S02]  /*312e0*/  ISETP.LT.OR P2, PT, R39.reuse, 0x2a, P2 ;  /* 0x0000002a2700780c */ /* 0x040fe40001741670 */
[----:B------:R-:W-:Y:S02]  /*312f0*/  FSEL R73, R46, -INF , !P1 ;  /* 0xff8000002e497808 */ /* 0x000fe40004800000 */
[----:B------:R-:W-:Y:S02]  /*31300*/  ISETP.LT.OR P3, PT, R39, 0x31, P3 ;  /* 0x000000312700780c */ /* 0x000fe40001f61670 */
[----:B------:R-:W-:Y:S02]  /*31310*/  FSEL R75, R47, -INF , !P2 ;  /* 0xff8000002f4b7808 */ /* 0x000fe40005000000 */
[----:B------:R-:W-:-:S02]  /*31320*/  ISETP.LT.OR P4, PT, R39, 0x32, P4 ;  /* 0x000000322700780c */ /* 0x000fc40002781670 */
[----:B------:R-:W-:Y:S02]  /*31330*/  FSEL R77, R50, -INF , !P3 ;  /* 0xff800000324d7808 */ /* 0x000fe40005800000 */
[----:B------:R-:W-:Y:S02]  /*31340*/  ISETP.LT.OR P5, PT, R39, 0x39, P5 ;  /* 0x000000392700780c */ /* 0x000fe40002fa1670 */
[----:B------:R-:W-:Y:S02]  /*31350*/  FSEL R79, R51, -INF , !P4 ;  /* 0xff800000334f7808 */ /* 0x000fe40006000000 */
[----:B------:R-:W-:Y:S02]  /*31360*/  ISETP.LT.OR P6, PT, R39, 0x3a, P6 ;  /* 0x0000003a2700780c */ /* 0x000fe400037c1670 */
[----:B------:R-:W-:Y:S02]  /*31370*/  FSEL R81, R54, -INF , !P5 ;  /* 0xff80000036517808 */ /* 0x000fe40006800000 */
[----:B------:R-:W-:-:S02]  /*31380*/  R2UR UR6, R4 ;  /* 0x00000000040672ca */ /* 0x000fc400000e0000 */
[----:B------:R-:W-:Y:S02]  /*31390*/  R2UR UR7, R5 ;  /* 0x00000000050772ca */ /* 0x000fe400000e0000 */
[----:B------:R-:W-:-:S11]  /*313a0*/  FSEL R83, R43, -INF , !P6 ;  /* 0xff8000002b537808 */ /* 0x000fd60007000000 */
[----:B------:R-:W3:Y:S01]  /*313b0*/  LD.E R41, desc[UR6][R8.64+0x14] ;  /* 0x0000140608297980 */ /* 0x000ee2000c101900 */
[----:B--2---:R-:W-:Y:S02]  /*313c0*/  FMNMX.FTZ R11, R45, R12, !PT ;  /* 0x0000000c2d0b7209 */ /* 0x004fe40007810000 */
        /* <DEDUP_REMOVED lines=12> */
[----:B------:R-:W-:Y:S01]  /*31490*/  FMNMX.FTZ R36, R61, R36, !PT ;  /* 0x000000243d247209 */ /* 0x000fe20007810000 */
[----:B------:R-:W2:Y:S01]  /*314a0*/  LD.E R40, desc[UR4][R8.64+0x20] ;  /* 0x0000200408287980 */ /* 0x000ea2000c101900 */
        /* <DEDUP_REMOVED lines=17> */
[----:B------:R-:W-:-:S03]  /*315c0*/  FMNMX.FTZ R39, R83, R36, !PT ;  /* 0x0000002453277209 */ /* 0x000fc60007810000 */
[----:B------:R-:W0:Y:S04]  /*315d0*/  SHFL.BFLY PT, R11, R38, 0x2, 0x1f ;  /* 0x0c401f00260b7f89 */ /* 0x000e2800000e0000 */
[----:B------:R1:W-:Y:S04]  /*315e0*/  ST.E.64 desc[UR4][R8.64], R38 ;  /* 0x0000002608007985 */ /* 0x0003e8000c101b04 */
[----:B------:R-:W4:Y:S01]  /*315f0*/  LD.E R44, desc[UR6][R8.64+0x4] ;  /* 0x00000406082c7980 */ /* 0x000f22000c101900 */
[----:B0-----:R-:W-:-:S03]  /*31600*/  FMNMX.FTZ R11, R38, R11, !PT ;  /* 0x0000000b260b7209 */ /* 0x001fc60007810000 */
[----:B-1----:R-:W5:Y:S04]  /*31610*/  LD.E R38, desc[UR4][R8.64+0x10] ;  /* 0x0000100408267980 */ /* 0x002f68000c101900 */
[----:B------:R-:W0:Y:S02]  /*31620*/  SHFL.BFLY PT, R36, R11, 0x1, 0x1f ;  /* 0x0c201f000b247f89 */ /* 0x000e2400000e0000 */
[----:B0-----:R-:W-:-:S05]  /*31630*/  FMNMX.FTZ R35, R11, R36, !PT ;  /* 0x000000240b237209 */ /* 0x001fca0007810000 */
[----:B------:R-:W-:Y:S04]  /*31640*/  ST.E desc[UR4][R8.64], R35 ;  /* 0x0000002308007985 */ /* 0x000fe8000c101904 */
[----:B------:R-:W3:Y:S01]  /*31650*/  LD.E R37, desc[UR6][R8.64] ;  /* 0x0000000608257980 */ /* 0x000ee2000c101900 */
[----:B------:R-:W-:Y:S02]  /*31660*/  R2UR UR8, R4 ;  /* 0x00000000040872ca */ /* 0x000fe400000e0000 */
[----:B------:R-:W-:Y:S01]  /*31670*/  R2UR UR9, R5 ;  /* 0x00000000050972ca */ /* 0x000fe200000e0000 */
[----:B----4-:R-:W0:Y:S02]  /*31680*/  SHFL.BFLY PT, R11, R44, 0x2, 0x1f ;  /* 0x0c401f002c0b7f89 */ /* 0x010e2400000e0000 */
[----:B0-----:R-:W-:-:S05]  /*31690*/  FMNMX.FTZ R36, R11, R44, !PT ;  /* 0x0000002c0b247209 */ /* 0x001fca0007810000 */
[----:B------:R-:W0:Y:S02]  /*316a0*/  SHFL.BFLY PT, R11, R36, 0x1, 0x1f ;  /* 0x0c201f00240b7f89 */ /* 0x000e2400000e0000 */
[----:B0-----:R-:W-:Y:S02]  /*316b0*/  FMNMX.FTZ R35, R36, R11, !PT ;  /* 0x0000000b24237209 */ /* 0x001fe40007810000 */
[----:B---3--:R-:W-:Y:S02]  /*316c0*/  FSETP.NEU.FTZ.AND P0, PT, R37, -INF , PT ;  /* 0xff8000002500780b */ /* 0x008fe40003f1d000 */
[----:B------:R-:W-:Y:S02]  /*316d0*/  FSETP.NEU.FTZ.AND P1, PT, R35, -INF , PT ;  /* 0xff8000002300780b */ /* 0x000fe40003f3d000 */
[----:B------:R-:W-:Y:S02]  /*316e0*/  FSEL R11, R37, RZ, P0 ;  /* 0x000000ff250b7208 */ /* 0x000fe40000000000 */
[----:B------:R-:W-:-:S03]  /*316f0*/  FSEL R42, R35, RZ, P1 ;  /* 0x000000ff232a7208 */ /* 0x000fc60000800000 */
[----:B------:R-:W-:Y:S02]  /*31700*/  FADD.FTZ R11, R12, -R11 ;  /* 0x8000000b0c0b7221 */ /* 0x000fe40000010000 */
[----:B------:R-:W-:Y:S02]  /*31710*/  FADD.FTZ R13, R13, -R42 ;  /* 0x8000002a0d0d7221 */ /* 0x000fe40000010000 */
[----:B--2---:R-:W-:Y:S02]  /*31720*/  FMUL.FTZ R11, R11, R40 ;  /* 0x000000280b0b7220 */ /* 0x004fe40000410000 */
[----:B------:R-:W-:-:S04]  /*31730*/  FMUL.FTZ R12, R40, R13 ;  /* 0x0000000d280c7220 */ /* 0x000fc80000410000 */
[----:B------:R-:W5:Y:S08]  /*31740*/  MUFU.EX2 R11, R11 ;  /* 0x0000000b000b7308 */ /* 0x000f700000000800 */
[----:B------:R-:W0:Y:S01]  /*31750*/  MUFU.EX2 R12, R12 ;  /* 0x0000000c000c7308 */ /* 0x000e220000000800 */
[----:B------:R1:W-:Y:S01]  /*31760*/  ST.E desc[UR4][R8.64+0x4], R35 ;  /* 0x0000042308007985 */ /* 0x0003e2000c101904 */
[----:B-----5:R-:W-:Y:S01]  /*31770*/  FMUL.FTZ R13, R11, R38 ;  /* 0x000000260b0d7220 */ /* 0x020fe20000410000 */
[----:B0-----:R-:W-:-:S04]  /*31780*/  FMUL.FTZ R41, R12, R41 ;  /* 0x000000290c297220 */ /* 0x001fc80000410000 */
[----:B------:R1:W-:Y:S04]  /*31790*/  ST.E desc[UR6][R8.64+0x10], R13 ;  /* 0x0000100d08007985 */ /* 0x0003e8000c101906 */
[----:B------:R1:W-:Y:S04]  /*317a0*/  ST.E desc[UR8][R8.64+0x14], R41 ;  /* 0x0000142908007985 */ /* 0x0003e8000c101908 */
[----:B------:R-:W2:Y:S04]  /*317b0*/  LDL.64 R36, [R7+0x78] ;  /* 0x0000780007247983 */ /* 0x000ea80000100a00 */
[----:B--2---:R-:W2:Y:S04]  /*317c0*/  LD.E.64 R38, desc[UR4][R36.64] ;  /* 0x0000000424267980 */ /* 0x004ea8000c101b00 */
[----:B--2---:R-:W2:Y:S01]  /*317d0*/  LD.E R40, desc[UR4][R38.64+0x4] ;  /* 0x0000040426287980 */ /* 0x004ea2000c101900 */
[----:B------:R-:W-:Y:S01]  /*317e0*/  BSSY B2, `(.L_x_2224) ;  /* 0x0000010000027945 */ /* 0x000fe20003800000 */
[----:B--2---:R-:W-:-:S13]  /*317f0*/  ISETP.NE.AND P0, PT, R40, RZ, PT ;  /* 0x000000ff2800720c */ /* 0x004fda0003f05270 */
[----:B-1----:R-:W-:Y:S05]  /*31800*/  @P0 BRA `(.L_x_2225) ;  /* 0x0000000000340947 */ /* 0x002fea0003800000 */
[----:B------:R-:W-:Y:S02]  /*31810*/  R2UR UR4, R4 ;  /* 0x00000000040472ca */ /* 0x000fe400000e0000 */
[----:B------:R-:W-:-:S13]  /*31820*/  R2UR UR5, R5 ;  /* 0x00000000050572ca */ /* 0x000fda00000e0000 */
[----:B------:R-:W2:Y:S01]  /*31830*/  LD.E.64 R8, desc[UR4][R36.64+0x8] ;  /* 0x0000080424087980 */ /* 0x000ea2000c101b00 */
[----:B------:R-:W-:Y:S02]  /*31840*/  R2UR UR6, R4 ;  /* 0x00000000040672ca */ /* 0x000fe400000e0000 */
[----:B------:R-:W-:Y:S01]  /*31850*/  R2UR UR7, R5 ;  /* 0x00000000050772ca */ /* 0x000fe200000e0000 */
[----:B------:R-:W3:-:S12]  /*31860*/  LD.E R39, desc[UR4][R38.64] ;  /* 0x0000000426277980 */ /* 0x000ed8000c101900 */
[----:B--2---:R-:W2:Y:S01]  /*31870*/  LD.E.64 R8, desc[UR6][R8.64] ;  /* 0x0000000608087980 */ /* 0x004ea2000c101b00 */
[----:B---3--:R-:W-:-:S04]  /*31880*/  IMAD R41, R10, 0x40, R39 ;  /* 0x000000400a297824 */ /* 0x008fc800078e0227 */
[----:B--2---:R-:W-:-:S05]  /*31890*/  IMAD.WIDE R40, R41, 0x4, R8 ;  /* 0x0000000429287825 */ /* 0x004fca00078e0208 */
[----:B------:R0:W-:Y:S04]  /*318a0*/  ST.E desc[UR4][R40.64], R11 ;  /* 0x0000000b28007985 */ /* 0x0001e8000c101904 */
[----:B------:R-:W2:Y:S04]  /*318b0*/  LD.E.64 R38, desc[UR6][R36.64] ;  /* 0x0000000624267980 */ /* 0x000ea8000c101b00 */
[----:B--2---:R-:W2:Y:S02]  /*318c0*/  LD.E R13, desc[UR4][R38.64+0x4] ;  /* 0x00000404260d7980 */ /* 0x004ea4000c101900 */
[----:B0-2---:R-:W-:-:S13]  /*318d0*/  ISETP.NE.AND P0, PT, R13, RZ, PT ;  /* 0x000000ff0d00720c */ /* 0x005fda0003f05270 */
.L_x_2225:
[----:B------:R-:W-:Y:S05]  /*318e0*/  BSYNC B2 ;  /* 0x0000000000027941 */ /* 0x000fea0003800000 */
.L_x_2224:
[----:B------:R-:W-:Y:S04]  /*318f0*/  BSSY B2, `(.L_x_2226) ;  /* 0x000000d000027945 */ /* 0x000fe80003800000 */
[----:B------:R-:W-:Y:S05]  /*31900*/  @P0 BRA `(.L_x_2227) ;  /* 0x00000000002c0947 */ /* 0x000fea0003800000 */
        /* <DEDUP_REMOVED lines=8> */
[----:B------:R-:W-:-:S04]  /*31990*/  VIADD R13, R10, 0x8 ;  /* 0x000000080a0d7836 */ /* 0x000fc80000000000 */
[----:B--2---:R-:W-:-:S05]  /*319a0*/  IMAD.WIDE R8, R13, 0x4, R8 ;  /* 0x000000040d087825 */ /* 0x004fca00078e0208 */
[----:B------:R0:W-:Y:S02]  /*319b0*/  ST.E desc[UR4][R8.64], R12 ;  /* 0x0000000c08007985 */ /* 0x0001e4000c101904 */
.L_x_2227:
[----:B------:R-:W-:Y:S05]  /*319c0*/  BSYNC B2 ;  /* 0x0000000000027941 */ /* 0x000fea0003800000 */
.L_x_2226:
[----:B0-----:R-:W2:Y:S01]  /*319d0*/  LDL.64 R8, [R7+0x70] ;  /* 0x0000700007087983 */ /* 0x001ea20000100a00 */
[C---:B------:R-:W-:Y:S02]  /*319e0*/  R2UR UR4, R4.reuse ;  /* 0x00000000040472ca */ /* 0x040fe400000e0000 */
[C---:B------:R-:W-:Y:S02]  /*319f0*/  R2UR UR5, R5.reuse ;  /* 0x00000000050572ca */ /* 0x040fe400000e0000 */
[C---:B------:R-:W-:Y:S02]  /*31a00*/  R2UR UR6, R4.reuse ;  /* 0x00000000040672ca */ /* 0x040fe400000e0000 */
[C---:B------:R-:W-:Y:S02]  /*31a10*/  R2UR UR7, R5.reuse ;  /* 0x00000000050772ca */ /* 0x040fe400000e0000 */
[----:B------:R-:W-:Y:S02]  /*31a20*/  R2UR UR8, R4 ;  /* 0x00000000040872ca */ /* 0x000fe400000e0000 */
[----:B------:R-:W-:-:S05]  /*31a30*/  R2UR UR9, R5 ;  /* 0x00000000050972ca */ /* 0x000fca00000e0000 */
[----:B--2---:R-:W2:Y:S04]  /*31a40*/  LD.E R10, desc[UR4][R8.64] ;  /* 0x00000004080a7980 */ /* 0x004ea8000c101900 */
[----:B------:R-:W3:Y:S04]  /*31a50*/  LD.E R13, desc[UR6][R8.64+0x20] ;  /* 0x00002006080d7980 */ /* 0x000ee8000c101900 */
[----:B------:R-:W4:Y:S04]  /*31a60*/  LD.E R36, desc[UR8][R8.64+0x4] ;  /* 0x0000040808247980 */ /* 0x000f28000c101900 */
[----:B------:R-:W4:Y:S04]  /*31a70*/  LD.E R56, desc[UR4][R8.64+0x10] ;  /* 0x0000100408387980 */ /* 0x000f28000c101900 */
[----:B------:R-:W4:Y:S01]  /*31a80*/  LD.E R55, desc[UR6][R8.64+0x14] ;  /* 0x0000140608377980 */ /* 0x000f22000c101900 */
[C---:B--2---:R-:W-:Y:S01]  /*31a90*/  FSETP.NEU.FTZ.AND P0, PT, R10.reuse, -INF , PT ;  /* 0xff8000000a00780b */ /* 0x044fe20003f1d000 */
[----:B---3--:R-:W-:Y:S01]  /*31aa0*/  FMUL.FTZ R35, R10, R13 ;  /* 0x0000000d0a237220 */ /* 0x008fe20000410000 */
[----:B----4-:R-:W-:Y:S01]  /*31ab0*/  FSETP.NEU.FTZ.AND P1, PT, R36, -INF , PT ;  /* 0xff8000002400780b */ /* 0x010fe20003f3d000 */
[----:B------:R-:W-:-:S03]  /*31ac0*/  FMUL.FTZ R36, R13, R36 ;  /* 0x000000240d247220 */ /* 0x000fc60000410000 */
[----:B------:R-:W-:Y:S02]  /*31ad0*/  FSEL R10, R35, RZ, P0 ;  /* 0x000000ff230a7208 */ /* 0x000fe40000000000 */
[----:B------:R-:W-:-:S03]  /*31ae0*/  FSEL R40, R36, RZ, P1 ;  /* 0x000000ff24287208 */ /* 0x000fc60000800000 */
        /* <DEDUP_REMOVED lines=33> */
[----:B------:R-:W-:Y:S01]  /*31d00*/  FFMA.FTZ R40, R83, R13, -R40 ;  /* 0x0000000d53287223 */ /* 0x000fe20000010828 */
[----:B------:R0:W1:Y:S08]  /*31d10*/  MUFU.EX2 R160, R14 ;  /* 0x0000000e00a07308 */ /* 0x0000700000000800 */
[----:B------:R-:W2:Y:S01]  /*31d20*/  MUFU.EX2 R41, R41 ;  /* 0x0000002900297308 */ /* 0x000ea20000000800 */
[----:B0-----:R-:W-:-:S07]  /*31d30*/  FADD.FTZ R14, R34, R55 ;  /* 0x00000037220e7221 */ /* 0x001fce0000010000 */
[----:B------:R0:W3:Y:S08]  /*31d40*/  MUFU.EX2 R162, R15 ;  /* 0x0000000f00a27308 */ /* 0x0000f00000000800 */
[----:B------:R-:W4:Y:S01]  /*31d50*/  MUFU.EX2 R42, R42 ;  /* 0x0000002a002a7308 */ /* 0x000f220000000800 */
[----:B0-----:R-:W-:-:S04]  /*31d60*/  FADD.FTZ R15, R35, R56 ;  /* 0x00000038230f7221 */ /* 0x001fc80000010000 */
[----:B-1----:R-:W-:-:S03]  /*31d70*/  FADD.FTZ R15, R160, R15 ;  /* 0x0000000fa00f7221 */ /* 0x002fc60000010000 */
[----:B------:R-:W0:Y:S08]  /*31d80*/  MUFU.EX2 R13, R20 ;  /* 0x00000014000d7308 */ /* 0x000e300000000800 */
[----:B------:R-:W1:Y:S08]  /*31d90*/  MUFU.EX2 R43, R43 ;  /* 0x0000002b002b7308 */ /* 0x000e700000000800 */
[----:B------:R2:W1:Y:S08]  /*31da0*/  MUFU.EX2 R164, R21 ;  /* 0x0000001500a47308 */ /* 0x0004700000000800 */
[----:B------:R-:W1:Y:S01]  /*31db0*/  MUFU.EX2 R44, R44 ;  /* 0x0000002c002c7308 */ /* 0x000e620000000800 */
[----:B--2---:R-:W-:Y:S01]  /*31dc0*/  FADD.FTZ R21, R41, R14 ;  /* 0x0000000e29157221 */ /* 0x004fe20000010000 */
[----:B---3--:R-:W-:-:S03]  /*31dd0*/  FADD.FTZ R14, R162, R15 ;  /* 0x0000000fa20e7221 */ /* 0x008fc60000010000 */
[----:B----4-:R-:W-:Y:S01]  /*31de0*/  FADD.FTZ R20, R42, R21 ;  /* 0x000000152a147221 */ /* 0x010fe20000010000 */
[----:B0-----:R-:W-:Y:S02]  /*31df0*/  FADD.FTZ R15, R13, R14 ;  /* 0x0000000e0d0f7221 */ /* 0x001fe40000010000 */
[----:B------:R-:W0:Y:S01]  /*31e00*/  MUFU.EX2 R27, R24 ;  /* 0x00000018001b7308 */ /* 0x000e220000000800 */
[----:B-1----:R-:W-:Y:S01]  /*31e10*/  FADD.FTZ R21, R43, R20 ;  /* 0x000000142b157221 */ /* 0x002fe20000010000 */
[----:B------:R-:W-:-:S06]  /*31e20*/  FADD.FTZ R14, R164, R15 ;  /* 0x0000000fa40e7221 */ /* 0x000fcc0000010000 */
[----:B------:R-:W1:Y:S01]  /*31e30*/  MUFU.EX2 R45, R45 ;  /* 0x0000002d002d7308 */ /* 0x000e620000000800 */
[----:B------:R-:W-:-:S07]  /*31e40*/  FADD.FTZ R20, R44, R21 ;  /* 0x000000152c147221 */ /* 0x000fce0000010000 */
[----:B------:R-:W2:Y:S01]  /*31e50*/  MUFU.EX2 R166, R25 ;  /* 0x0000001900a67308 */ /* 0x000ea20000000800 */
[----:B0-----:R-:W-:-:S07]  /*31e60*/  FADD.FTZ R15, R27, R14 ;  /* 0x0000000e1b0f7221 */ /* 0x001fce0000010000 */
[----:B------:R-:W0:Y:S01]  /*31e70*/  MUFU.EX2 R46, R46 ;  /* 0x0000002e002e7308 */ /* 0x000e220000000800 */
[----:B-1----:R-:W-:-:S07]  /*31e80*/  FADD.FTZ R21, R45, R20 ;  /* 0x000000142d157221 */ /* 0x002fce0000010000 */
[----:B------:R-:W1:Y:S01]  /*31e90*/  MUFU.EX2 R29, R26 ;  /* 0x0000001a001d7308 */ /* 0x000e620000000800 */
[----:B--2---:R-:W-:-:S07]  /*31ea0*/  FADD.FTZ R14, R166, R15 ;  /* 0x0000000fa60e7221 */ /* 0x004fce0000010000 */
        /* <DEDUP_REMOVED lines=33> */
[----:B-1----:R-:W-:Y:S01]  /*320c0*/  FADD.FTZ R14, R54, R15 ;  /* 0x0000000f360e7221 */ /* 0x002fe20000010000 */
[----:B--2---:R-:W-:-:S05]  /*320d0*/  FADD.FTZ R55, R10, R21 ;  /* 0x000000150a377221 */ /* 0x004fca0000010000 */
[----:B------:R-:W-:Y:S01]  /*320e0*/  ST.E desc[UR4][R8.64+0x10], R55 ;  /* 0x0000103708007985 */ /* 0x000fe2000c101904 */
[----:B0-----:R-:W-:-:S05]  /*320f0*/  FADD.FTZ R57, R175, R14 ;  /* 0x0000000eaf397221 */ /* 0x001fca0000010000 */
[----:B------:R0:W-:Y:S04]  /*32100*/  ST.E desc[UR6][R8.64+0x14], R57 ;  /* 0x0000143908007985 */ /* 0x0001e8000c101906 */
[----:B------:R-:W2:Y:S01]  /*32110*/  LDL.64 R20, [R7+0x80] ;  /* 0x0000800007147983 */ /* 0x000ea20000100a00 */
[----:B------:R-:W-:Y:S06]  /*32120*/  BAR.SYNC.DEFER_BLOCKING 0xf, 0x100 ;  /* 0x03c4000000007b1d */ /* 0x000fec0000010000 */
[----:B------:R-:W3:Y:S04]  /*32130*/  LDL.64 R14, [R7+0x88] ;  /* 0x00008800070e7983 */ /* 0x000ee80000100a00 */
[----:B--2---:R-:W2:Y:S04]  /*32140*/  LD.E.64 R20, desc[UR4][R20.64+0x10] ;  /* 0x0000100414147980 */ /* 0x004ea8000c101b00 */
[----:B--2---:R-:W2:Y:S04]  /*32150*/  LD.E.64 R24, desc[UR6][R20.64+0x8] ;  /* 0x0000080614187980 */ /* 0x004ea8000c101b00 */
[----:B------:R-:W4:Y:S01]  /*32160*/  LD.E.64 R58, desc[UR4][R20.64] ;  /* 0x00000004143a7980 */ /* 0x000f22000c101b00 */
        /* <DEDUP_REMOVED lines=16> */
[----:B--2---:R-:W-:-:S05]  /*32270*/  MOV R24, R24 ;  /* 0x0000001800187202 */ /* 0x004fca0000000f00 */
[--C-:B----4-:R-:W-:Y:S02]  /*32280*/  IMAD R58, R58, 0x2, R24.reuse ;  /* 0x000000023a3a7824 */ /* 0x110fe400078e0218 */
[C---:B0-----:R-:W-:Y:S02]  /*32290*/  IMAD R8, R59.reuse, 0x2, R24 ;  /* 0x000000023b087824 */ /* 0x041fe400078e0218 */
[----:B------:R-:W-:Y:S01]  /*322a0*/  IMAD R59, R59, 0x2, R58 ;  /* 0x000000023b3b7824 */ /* 0x000fe200078e023a */
[----:B------:R-:W-:Y:S04]  /*322b0*/  STSM.16.M88.4 [R24], R160 ;  /* 0x000000a018007844 */ /* 0x000fe80000000200 */
[----:B------:R-:W-:Y:S04]  /*322c0*/  STSM.16.M88.4 [R58], R164 ;  /* 0x000000a43a007844 */ /* 0x000fe80000000200 */
[----:B------:R0:W-:Y:S04]  /*322d0*/  STSM.16.M88.4 [R8], R168 ;  /* 0x000000a808007844 */ /* 0x0001e80000000200 */
[----:B------:R-:W-:Y:S04]  /*322e0*/  STSM.16.M88.4 [R59], R172 ;  /* 0x000000ac3b007844 */ /* 0x000fe80000000200 */
[----:B---3--:R-:W2:Y:S04]  /*322f0*/  LD.E R10, desc[UR4][R14.64] ;  /* 0x000000040e0a7980 */ /* 0x008ea8000c101900 */
[----:B------:R-:W3:Y:S04]  /*32300*/  LD.E R36, desc[UR4][R14.64+0x44] ;  /* 0x000044040e247980 */ /* 0x000ee8000c101900 */
[----:B0-----:R-:W4:Y:S04]  /*32310*/  LD.E R8, desc[UR4][R14.64+0x14] ;  /* 0x000014040e087980 */ /* 0x001f28000c101900 */
[----:B------:R-:W3:Y:S01]  /*32320*/  LD.E R50, desc[UR4][R14.64+0x80] ;  /* 0x000080040e327980 */ /* 0x000ee2000c101900 */
[----:B------:R-:W-:-:S02]  /*32330*/  R2UR UR18, R4 ;  /* 0x00000000041272ca */ /* 0x000fc400000e0000 */
[----:B------:R-:W-:Y:S01]  /*32340*/  R2UR UR19, R5 ;  /* 0x00000000051372ca */ /* 0x000fe200000e0000 */
[----:B------:R-:W3:Y:S04]  /*32350*/  LD.E R66, desc[UR4][R14.64+0xc0] ;  /* 0x0000c0040e427980 */ /* 0x000ee8000c101900 */
        /* <DEDUP_REMOVED lines=11> */
[----:B------:R-:W3:Y:S01]  /*32410*/  LD.E R86, desc[UR8][R14.64+0x110] ;  /* 0x000110080e567980 */ /* 0x000ee2000c101900 */
[----:B------:R-:W-:-:S02]  /*32420*/  R2UR UR10, R4 ;  /* 0x00000000040a72ca */ /* 0x000fc400000e0000 */
[C---:B------:R-:W-:Y:S01]  /*32430*/  R2UR UR11, R5.reuse ;  /* 0x00000000050b72ca */ /* 0x040fe200000e0000 */
[----:B------:R-:W3:Y:S01]  /*32440*/  LD.E R64, desc[UR18][R14.64+0xb4] ;  /* 0x0000b4120e407980 */ /* 0x000ee2000c101900 */
[C---:B------:R-:W-:Y:S02]  /*32450*/  R2UR UR12, R4.reuse ;  /* 0x00000000040c72ca */ /* 0x040fe400000e0000 */
[C---:B------:R-:W-:Y:S01]  /*32460*/  R2UR UR13, R5.reuse ;  /* 0x00000000050d72ca */ /* 0x040fe200000e0000 */
[----:B------:R-:W3:Y:S01]  /*32470*/  LD.E R80, desc[UR18][R14.64+0xf4] ;  /* 0x0000f4120e507980 */ /* 0x000ee2000c101900 */
[C---:B------:R-:W-:Y:S02]  /*32480*/  R2UR UR14, R4.reuse ;  /* 0x00000000040e72ca */ /* 0x040fe400000e0000 */
[----:B------:R-:W-:Y:S02]  /*32490*/  R2UR UR15, R5 ;  /* 0x00000000050f72ca */ /* 0x000fe400000e0000 */
        /* <DEDUP_REMOVED lines=22> */
[----:B--2---:R-:W-:-:S05]  /*32600*/  FMUL.FTZ R9, R11, R10 ;  /* 0x0000000a0b097220 */ /* 0x004fca0000410000 */
[----:B------:R4:W-:Y:S02]  /*32610*/  ST.E desc[UR4][R14.64], R9 ;  /* 0x000000090e007985 */ /* 0x0009e4000c101904 */
[C---:B----4-:R-:W-:Y:S02]  /*32620*/  FMUL.FTZ R9, R11.reuse, R8 ;  /* 0x000000080b097220 */ /* 0x050fe40000410000 */
[----:B------:R-:W2:Y:S04]  /*32630*/  LD.E R8, desc[UR18][R14.64+0x134] ;  /* 0x000134120e087980 */ /* 0x000ea8000c101900 */
[----:B------:R3:W-:Y:S02]  /*32640*/  ST.E desc[UR4][R14.64+0x14], R9 ;  /* 0x000014090e007985 */ /* 0x0007e4000c101904 */
[----:B---3--:R-:W-:-:S05]  /*32650*/  FMUL.FTZ R9, R11, R36 ;  /* 0x000000240b097220 */ /* 0x008fca0000410000 */
[----:B------:R0:W-:Y:S02]  /*32660*/  ST.E desc[UR4][R14.64+0x44], R9 ;  /* 0x000044090e007985 */ /* 0x0001e4000c101904 */
[----:B0-----:R-:W-:-:S05]  /*32670*/  FMUL.FTZ R9, R11, R50 ;  /* 0x000000320b097220 */ /* 0x001fca0000410000 */
[----:B------:R0:W-:Y:S02]  /*32680*/  ST.E desc[UR4][R14.64+0x80], R9 ;  /* 0x000080090e007985 */ /* 0x0001e4000c101904 */
[----:B0-----:R-:W-:-:S05]  /*32690*/  FMUL.FTZ R9, R11, R66 ;  /* 0x000000420b097220 */ /* 0x001fca0000410000 */
[----:B------:R0:W-:Y:S02]  /*326a0*/  ST.E desc[UR4][R14.64+0xc0], R9 ;  /* 0x0000c0090e007985 */ /* 0x0001e4000c101904 */
[----:B0-----:R-:W-:-:S05]  /*326b0*/  FMUL.FTZ R9, R11, R82 ;  /* 0x000000520b097220 */ /* 0x001fca0000410000 */
[----:B------:R2:W-:Y:S02]  /*326c0*/  ST.E desc[UR4][R14.64+0x100], R9 ;  /* 0x000100090e007985 */ /* 0x0005e4000c101904 */
[C---:B--2---:R-:W-:Y:S02]  /*326d0*/  FMUL.FTZ R9, R11.reuse, R8 ;  /* 0x000000080b097220 */ /* 0x044fe40000410000 */
[----:B------:R-:W2:Y:S01]  /*326e0*/  LD.E R8, desc[UR6][R14.64+0x140] ;  /* 0x000140060e087980 */ /* 0x000ea2000c101900 */
[----:B------:R-:W-:-:S05]  /*326f0*/  FMUL.FTZ R13, R11, R20 ;  /* 0x000000140b0d7220 */ /* 0x000fca0000410000 */
[----:B------:R0:W-:Y:S02]  /*32700*/  ST.E desc[UR6][R14.64+0x4], R13 ;  /* 0x0000040d0e007985 */ /* 0x0001e4000c101906 */
[----:B0-----:R-:W-:-:S05]  /*32710*/  FMUL.FTZ R13, R11, R34 ;  /* 0x000000220b0d7220 */ /* 0x001fca0000410000 */
        /* <DEDUP_REMOVED lines=22> */
[----:B------:R-:W2:Y:S04]  /*32880*/  LD.E R8, desc[UR6][R14.64+0x150] ;  /* 0x000150060e087980 */ /* 0x000ea8000c101900 */
[----:B------:R2:W-:Y:S02]  /*32890*/  ST.E desc[UR4][R14.64+0x134], R9 ;  /* 0x000134090e007985 */ /* 0x0005e4000c101904 */
[----:B--2---:R-:W-:-:S02]  /*328a0*/  FMUL.FTZ R9, R11, R8 ;  /* 0x000000080b097220 */ /* 0x004fc40000410000 */
[----:B------:R-:W2:Y:S04]  /*328b0*/  LD.E R8, desc[UR6][R14.64+0x154] ;  /* 0x000154060e087980 */ /* 0x000ea8000c101900 */
        /* <DEDUP_REMOVED lines=57> */
[----:B------:R2:W-:Y:S01]  /*32c50*/  ST.E desc[UR4][R14.64+0x1d4], R21 ;  /* 0x0001d4150e007985 */ /* 0x0005e2000c101904 */
[C---:B------:R-:W-:Y:S01]  /*32c60*/  FMUL.FTZ R25, R11.reuse, R26 ;  /* 0x0000001a0b197220 */ /* 0x040fe20000410000 */
[C---:B------:R-:W-:Y:S01]  /*32c70*/  FMUL.FTZ R27, R11.reuse, R28 ;  /* 0x0000001c0b1b7220 */ /* 0x040fe20000410000 */
[C---:B------:R-:W-:Y:S01]  /*32c80*/  FMUL.FTZ R29, R11.reuse, R30 ;  /* 0x0000001e0b1d7220 */ /* 0x040fe20000410000 */
[----:B------:R-:W-:-:S02]  /*32c90*/  FMUL.FTZ R31, R11, R32 ;  /* 0x000000200b1f7220 */ /* 0x000fc40000410000 */
[----:B------:R0:W-:Y:S04]  /*32ca0*/  ST.E desc[UR10][R14.64+0x20], R25 ;  /* 0x000020190e007985 */ /* 0x0001e8000c10190a */
[----:B------:R1:W-:Y:S04]  /*32cb0*/  ST.E desc[UR12][R14.64+0x24], R27 ;  /* 0x0000241b0e007985 */ /* 0x0003e8000c10190c */
[----:B------:R3:W-:Y:S01]  /*32cc0*/  ST.E desc[UR14][R14.64+0x30], R29 ;  /* 0x0000301d0e007985 */ /* 0x0007e2000c10190e */
[----:B--2---:R-:W-:-:S03]  /*32cd0*/  FMUL.FTZ R21, R11, R8 ;  /* 0x000000080b157220 */ /* 0x004fc60000410000 */
[----:B------:R-:W2:Y:S01]  /*32ce0*/  LD.E R8, desc[UR6][R14.64+0x1f4] ;  /* 0x0001f4060e087980 */ /* 0x000ea2000c101900 */
[C---:B0-----:R-:W-:Y:S01]  /*32cf0*/  FMUL.FTZ R25, R11.reuse, R40 ;  /* 0x000000280b197220 */ /* 0x041fe20000410000 */
[C---:B-1----:R-:W-:Y:S01]  /*32d00*/  FMUL.FTZ R27, R11.reuse, R42 ;  /* 0x0000002a0b1b7220 */ /* 0x042fe20000410000 */
[C---:B---3--:R-:W-:Y:S01]  /*32d10*/  FMUL.FTZ R29, R11.reuse, R44 ;  /* 0x0000002c0b1d7220 */ /* 0x048fe20000410000 */
[----:B------:R0:W-:Y:S04]  /*32d20*/  ST.E desc[UR16][R14.64+0x34], R31 ;  /* 0x0000341f0e007985 */ /* 0x0001e8000c101910 */
[----:B------:R1:W-:Y:S01]  /*32d30*/  ST.E desc[UR10][R14.64+0x54], R25 ;  /* 0x000054190e007985 */ /* 0x0003e2000c10190a */
[----:B0-----:R-:W-:-:S03]  /*32d40*/  FMUL.FTZ R31, R11, R48 ;  /* 0x000000300b1f7220 */ /* 0x001fc60000410000 */
[----:B------:R0:W-:Y:S01]  /*32d50*/  ST.E desc[UR12][R14.64+0x60], R27 ;  /* 0x0000601b0e007985 */ /* 0x0001e2000c10190c */
[----:B-1----:R-:W-:-:S03]  /*32d60*/  FMUL.FTZ R25, R11, R54 ;  /* 0x000000360b197220 */ /* 0x002fc60000410000 */
[----:B------:R1:W-:Y:S04]  /*32d70*/  ST.E desc[UR14][R14.64+0x64], R29 ;  /* 0x0000641d0e007985 */ /* 0x0003e8000c10190e */
[----:B------:R3:W-:Y:S01]  /*32d80*/  ST.E desc[UR16][R14.64+0x74], R31 ;  /* 0x0000741f0e007985 */ /* 0x0007e2000c101910 */
[C---:B0-----:R-:W-:Y:S01]  /*32d90*/  FMUL.FTZ R27, R11.reuse, R58 ;  /* 0x0000003a0b1b7220 */ /* 0x041fe20000410000 */
[C---:B-1----:R-:W-:Y:S01]  /*32da0*/  FMUL.FTZ R29, R11.reuse, R60 ;  /* 0x0000003c0b1d7220 */ /* 0x042fe20000410000 */
[C---:B---3--:R-:W-:Y:S01]  /*32db0*/  FMUL.FTZ R31, R11.reuse, R62 ;  /* 0x0000003e0b1f7220 */ /* 0x048fe20000410000 */
[----:B------:R0:W-:Y:S01]  /*32dc0*/  ST.E desc[UR10][R14.64+0x90], R25 ;  /* 0x000090190e007985 */ /* 0x0001e2000c10190a */
[----:B------:R-:W-:-:S03]  /*32dd0*/  FMUL.FTZ R33, R11, R64 ;  /* 0x000000400b217220 */ /* 0x000fc60000410000 */
[----:B------:R1:W-:Y:S04]  /*32de0*/  ST.E desc[UR12][R14.64+0xa0], R27 ;  /* 0x0000a01b0e007985 */ /* 0x0003e8000c10190c */
[----:B------:R3:W-:Y:S04]  /*32df0*/  ST.E desc[UR14][R14.64+0xa4], R29 ;  /* 0x0000a41d0e007985 */ /* 0x0007e8000c10190e */
[----:B------:R4:W-:Y:S01]  /*32e00*/  ST.E desc[UR16][R14.64+0xb0], R31 ;  /* 0x0000b01f0e007985 */ /* 0x0009e2000c101910 */
[C---:B0-----:R-:W-:Y:S01]  /*32e10*/  FMUL.FTZ R25, R11.reuse, R72 ;  /* 0x000000480b197220 */ /* 0x041fe20000410000 */
[C---:B-1----:R-:W-:Y:S01]  /*32e20*/  FMUL.FTZ R27, R11.reuse, R74 ;  /* 0x0000004a0b1b7220 */ /* 0x042fe20000410000 */
[C---:B---3--:R-:W-:Y:S01]  /*32e30*/  FMUL.FTZ R29, R11.reuse, R76 ;  /* 0x0000004c0b1d7220 */ /* 0x048fe20000410000 */
[C---:B----4-:R-:W-:Y:S01]  /*32e40*/  FMUL.FTZ R31, R11.reuse, R78 ;  /* 0x0000004e0b1f7220 */ /* 0x050fe20000410000 */
[----:B------:R0:W-:Y:S04]  /*32e50*/  ST.E desc[UR18][R14.64+0xb4], R33 ;  /* 0x0000b4210e007985 */ /* 0x0001e8000c101912 */
[----:B------:R1:W-:Y:S04]  /*32e60*/  ST.E desc[UR10][R14.64+0xd4], R25 ;  /* 0x0000d4190e007985 */ /* 0x0003e8000c10190a */
[----:B------:R3:W-:Y:S04]  /*32e70*/  ST.E desc[UR12][R14.64+0xe0], R27 ;  /* 0x0000e01b0e007985 */ /* 0x0007e8000c10190c */
[----:B------:R4:W-:Y:S01]  /*32e80*/  ST.E desc[UR14][R14.64+0xe4], R29 ;  /* 0x0000e41d0e007985 */ /* 0x0009e2000c10190e */
[----:B0-----:R-:W-:-:S03]  /*32e90*/  FMUL.FTZ R33, R11, R80 ;  /* 0x000000500b217220 */ /* 0x001fc60000410000 */
[----:B------:R0:W-:Y:S01]  /*32ea0*/  ST.E desc[UR16][R14.64+0xf0], R31 ;  /* 0x0000f01f0e007985 */ /* 0x0001e2000c101910 */
[C---:B-1----:R-:W-:Y:S01]  /*32eb0*/  FMUL.FTZ R25, R11.reuse, R88 ;  /* 0x000000580b197220 */ /* 0x042fe20000410000 */
[C---:B---3--:R-:W-:Y:S01]  /*32ec0*/  FMUL.FTZ R27, R11.reuse, R90 ;  /* 0x0000005a0b1b7220 */ /* 0x048fe20000410000 */
[C---:B----4-:R-:W-:Y:S01]  /*32ed0*/  FMUL.FTZ R29, R11.reuse, R92 ;  /* 0x0000005c0b1d7220 */ /* 0x050fe20000410000 */
[C---:B0-----:R-:W-:Y:S01]  /*32ee0*/  FMUL.FTZ R31, R11.reuse, R94 ;  /* 0x0000005e0b1f7220 */ /* 0x041fe20000410000 */
[----:B------:R0:W-:Y:S04]  /*32ef0*/  ST.E desc[UR4][R14.64+0x1e0], R9 ;  /* 0x0001e0090e007985 */ /* 0x0001e8000c101904 */
[----:B------:R1:W-:Y:S04]  /*32f00*/  ST.E desc[UR4][R14.64+0x1e4], R13 ;  /* 0x0001e40d0e007985 */ /* 0x0003e8000c101904 */
[----:B0-----:R-:W3:Y:S04]  /*32f10*/  LD.E R9, desc[UR6][R14.64+0x8] ;  /* 0x000008060e097980 */ /* 0x001ee8000c101900 */
[----:B-1----:R-:W4:Y:S01]  /*32f20*/  LD.E R13, desc[UR6][R14.64+0xc] ;  /* 0x00000c060e0d7980 */ /* 0x002f22000c101900 */
[----:B--2---:R-:W-:-:S05]  /*32f30*/  FMUL.FTZ R11, R11, R8 ;  /* 0x000000080b0b7220 */ /* 0x004fca0000410000 */
[----:B------:R0:W-:Y:S04]  /*32f40*/  ST.E desc[UR4][R14.64+0x1f4], R11 ;  /* 0x0001f40b0e007985 */ /* 0x0001e8000c101904 */
[----:B0-----:R-:W2:Y:S01]  /*32f50*/  LD.E R11, desc[UR6][R14.64+0x18] ;  /* 0x000018060e0b7980 */ /* 0x001ea2000c101900 */
[C---:B---3--:R-:W-:Y:S01]  /*32f60*/  FMUL.FTZ R9, R12.reuse, R9 ;  /* 0x000000090c097220 */ /* 0x048fe20000410000 */
[----:B----4-:R-:W-:-:S04]  /*32f70*/  FMUL.FTZ R13, R12, R13 ;  /* 0x0000000d0c0d7220 */ /* 0x010fc80000410000 */
        /* <DEDUP_REMOVED lines=60> */
[----:B0-----:R-:W2:Y:S04]  /*33340*/  LD.E R11, desc[UR6][R14.64+0xbc] ;  /* 0x0000bc060e0b7980 */ /* 0x001ea8000c101900 */
[----:B------:R-:W-:Y:S04]  /*33350*/  ST.E desc[UR18][R14.64+0xf4], R33 ;  /* 0x0000f4210e007985 */ /* 0x000fe8000c101912 */
[----:B------:R-:W-:Y:S04]  /*33360*/  ST.E desc[UR10][R14.64+0x114], R25 ;  /* 0x000114190e007985 */ /* 0x000fe8000c10190a */
[----:B------:R-:W-:Y:S04]  /*33370*/  ST.E desc[UR12][R14.64+0x120], R27 ;  /* 0x0001201b0e007985 */ /* 0x000fe8000c10190c */
[----:B------:R-:W-:Y:S04]  /*33380*/  ST.E desc[UR14][R14.64+0x124], R29 ;  /* 0x0001241d0e007985 */ /* 0x000fe8000c10190e */
[----:B------:R-:W-:Y:S04]  /*33390*/  ST.E desc[UR16][R14.64+0x130], R31 ;  /* 0x0001301f0e007985 */ /* 0x000fe8000c101910 */
[----:B------:R-:W-:Y:S01]  /*333a0*/  ST.E desc[UR4][R14.64+0x1f0], R21 ;  /* 0x0001f0150e007985 */ /* 0x000fe2000c101904 */
[C---:B---3--:R-:W-:Y:S01]  /*333b0*/  FMUL.FTZ R9, R12.reuse, R9 ;  /* 0x000000090c097220 */ /* 0x048fe20000410000 */
[----:B----4-:R-:W-:-:S04]  /*333c0*/  FMUL.FTZ R13, R12, R13 ;  /* 0x0000000d0c0d7220 */ /* 0x010fc80000410000 */
[----:B------:R0:W-:Y:S04]  /*333d0*/  ST.E desc[UR4][R14.64+0xac], R9 ;  /* 0x0000ac090e007985 */ /* 0x0001e8000c101904 */
[----:B------:R1:W-:Y:S01]  /*333e0*/  ST.E desc[UR4][R14.64+0xb8], R13 ;  /* 0x0000b80d0e007985 */ /* 0x0003e2000c101904 */
[----:B--2---:R-:W-:-:S05]  /*333f0*/  FMUL.FTZ R11, R12, R11 ;  /* 0x0000000b0c0b7220 */ /* 0x004fca0000410000 */
[----:B------:R2:W-:Y:S04]  /*33400*/  ST.E desc[UR4][R14.64+0xbc], R11 ;  /* 0x0000bc0b0e007985 */ /* 0x0005e8000c101904 */
[----:B0-----:R-:W3:Y:S02]  /*33410*/  LD.E R9, desc[UR6][R14.64+0xc8] ;  /* 0x0000c8060e097980 */ /* 0x001ee4000c101900 */
[----:B---3--:R-:W-:-:S05]  /*33420*/  FMUL.FTZ R9, R12, R9 ;  /* 0x000000090c097220 */ /* 0x008fca0000410000 */
[----:B------:R0:W-:Y:S04]  /*33430*/  ST.E desc[UR4][R14.64+0xc8], R9 ;  /* 0x0000c8090e007985 */ /* 0x0001e8000c101904 */
[----:B-1----:R-:W3:Y:S02]  /*33440*/  LD.E R13, desc[UR6][R14.64+0xcc] ;  /* 0x0000cc060e0d7980 */ /* 0x002ee4000c101900 */
[----:B---3--:R-:W-:-:S05]  /*33450*/  FMUL.FTZ R13, R12, R13 ;  /* 0x0000000d0c0d7220 */ /* 0x008fca0000410000 */
[----:B------:R1:W-:Y:S04]  /*33460*/  ST.E desc[UR4][R14.64+0xcc], R13 ;  /* 0x0000cc0d0e007985 */ /* 0x0003e8000c101904 */
[----:B--2---:R-:W2:Y:S02]  /*33470*/  LD.E R11, desc[UR6][R14.64+0xd8] ;  /* 0x0000d8060e0b7980 */ /* 0x004ea4000c101900 */
        /* <DEDUP_REMOVED lines=109> */
[----:B------:R-:W-:Y:S04]  /*33b50*/  ST.E desc[UR4][R14.64+0x1f8], R21 ;  /* 0x0001f8150e007985 */ /* 0x000fe8000c101904 */
[----:B0-----:R-:W2:Y:S02]  /*33b60*/  LD.E R9, desc[UR6][R14.64+0x1fc] ;  /* 0x0001fc060e097980 */ /* 0x001ea4000c101900 */
[----:B--2---:R-:W-:-:S05]  /*33b70*/  FMUL.FTZ R25, R12, R9 ;  /* 0x000000090c197220 */ /* 0x004fca0000410000 */
[----:B------:R0:W-:Y:S04]  /*33b80*/  ST.E desc[UR4][R14.64+0x1fc], R25 ;  /* 0x0001fc190e007985 */ /* 0x0001e8000c101904 */
[----:B------:R-:W2:Y:S04]  /*33b90*/  LDL.64 R8, [R7+0x88] ;  /* 0x0000880007087983 */ /* 0x000ea80000100a00 */
[----:B-1----:R-:W3:Y:S04]  /*33ba0*/  LDL.64 R12, [R7] ;  /* 0x00000000070c7983 */ /* 0x002ee80000100a00 */
[----:B------:R-:W4:Y:S04]  /*33bb0*/  LDL.64 R10, [R7+0x90] ;  /* 0x00009000070a7983 */ /* 0x000f280000100a00 */
[----:B--2---:R-:W2:Y:S04]  /*33bc0*/  LD.E R27, desc[UR4][R8.64] ;  /* 0x00000004081b7980 */ /* 0x004ea8000c101900 */
[----:B---3--:R-:W3:Y:S04]  /*33bd0*/  LD.E R13, desc[UR6][R12.64] ;  /* 0x000000060c0d7980 */ /* 0x008ee8000c101900 */
[----:B----4-:R-:W3:Y:S04]  /*33be0*/  LD.E.64 R10, desc[UR4][R10.64] ;  /* 0x000000040a0a7980 */ /* 0x010ee8000c101b00 */
[----:B--2---:R1:W-:Y:S04]  /*33bf0*/  ST.E desc[UR8][R8.64], R27 ;  /* 0x0000001b08007985 */ /* 0x0043e8000c101908 */
[----:B0-----:R-:W2:Y:S04]  /*33c00*/  LD.E R15, desc[UR10][R8.64+0x4] ;  /* 0x0000040a080f7980 */ /* 0x001ea8000c101900 */
[----:B--2---:R0:W-:Y:S04]  /*33c10*/  ST.E desc[UR4][R8.64+0x4], R15 ;  /* 0x0000040f08007985 */ /* 0x0041e8000c101904 */
[----:B------:R-:W2:Y:S04]  /*33c20*/  LD.E R21, desc[UR6][R8.64+0x8] ;  /* 0x0000080608157980 */ /* 0x000ea8000c101900 */
[----:B--2---:R2:W-:Y:S04]  /*33c30*/  ST.E desc[UR4][R8.64+0x8], R21 ;  /* 0x0000081508007985 */ /* 0x0045e8000c101904 */
[----:B------:R-:W4:Y:S04]  /*33c40*/  LD.E R25, desc[UR6][R8.64+0xc] ;  /* 0x00000c0608197980 */ /* 0x000f28000c101900 */
[----:B----4-:R4:W-:Y:S04]  /*33c50*/  ST.E desc[UR4][R8.64+0xc], R25 ;  /* 0x00000c1908007985 */ /* 0x0109e8000c101904 */
[----:B-1----:R-:W3:Y:S04]  /*33c60*/  LD.E R27, desc[UR6][R8.64+0x10] ;  /* 0x00001006081b7980 */ /* 0x002ee8000c101900 */
[----:B---3--:R1:W-:Y:S04]  /*33c70*/  ST.E desc[UR4][R8.64+0x10], R27 ;  /* 0x0000101b08007985 */ /* 0x0083e8000c101904 */
[----:B0-----:R-:W3:Y:S04]  /*33c80*/  LD.E R15, desc[UR6][R8.64+0x14] ;  /* 0x00001406080f7980 */ /* 0x001ee8000c101900 */
[----:B---3--:R0:W-:Y:S04]  /*33c90*/  ST.E desc[UR4][R8.64+0x14], R15 ;  /* 0x0000140f08007985 */ /* 0x0081e8000c101904 */
[----:B--2---:R-:W2:Y:S04]  /*33ca0*/  LD.E R21, desc[UR6][R8.64+0x18] ;  /* 0x0000180608157980 */ /* 0x004ea8000c101900 */
[----:B--2---:R2:W-:Y:S04]  /*33cb0*/  ST.E desc[UR4][R8.64+0x18], R21 ;  /* 0x0000181508007985 */ /* 0x0045e8000c101904 */
[----:B----4-:R-:W3:Y:S04]  /*33cc0*/  LD.E R25, desc[UR6][R8.64+0x1c] ;  /* 0x00001c0608197980 */ /* 0x010ee8000c101900 */
[----:B---3--:R3:W-:Y:S04]  /*33cd0*/  ST.E desc[UR4][R8.64+0x1c], R25 ;  /* 0x00001c1908007985 */ /* 0x0087e8000c101904 */
[----:B-1----:R-:W4:Y:S04]  /*33ce0*/  LD.E R27, desc[UR6][R8.64+0x20] ;  /* 0x00002006081b7980 */ /* 0x002f28000c101900 */
[----:B----4-:R1:W-:Y:S04]  /*33cf0*/  ST.E desc[UR4][R8.64+0x20], R27 ;  /* 0x0000201b08007985 */ /* 0x0103e8000c101904 */
[----:B0-----:R-:W4:Y:S04]  /*33d00*/  LD.E R15, desc[UR6][R8.64+0x24] ;  /* 0x00002406080f7980 */ /* 0x001f28000c101900 */
[----:B----4-:R0:W-:Y:S04]  /*33d10*/  ST.E desc[UR4][R8.64+0x24], R15 ;  /* 0x0000240f08007985 */ /* 0x0101e8000c101904 */
[----:B--2---:R-:W2:Y:S04]  /*33d20*/  LD.E R21, desc[UR6][R8.64+0x28] ;  /* 0x0000280608157980 */ /* 0x004ea8000c101900 */
[----:B--2---:R2:W-:Y:S04]  /*33d30*/  ST.E desc[UR4][R8.64+0x28], R21 ;  /* 0x0000281508007985 */ /* 0x0045e8000c101904 */
[----:B---3--:R-:W3:Y:S04]  /*33d40*/  LD.E R25, desc[UR6][R8.64+0x2c] ;  /* 0x00002c0608197980 */ /* 0x008ee8000c101900 */
        /* <DEDUP_REMOVED lines=226> */
[----:B----4-:R-:W-:Y:S04]  /*34b70*/  ST.E desc[UR4][R8.64+0x1f0], R27 ;  /* 0x0001f01b08007985 */ /* 0x010fe8000c101904 */
[----:B0-----:R-:W4:Y:S04]  /*34b80*/  LD.E R15, desc[UR6][R8.64+0x1f4] ;  /* 0x0001f406080f7980 */ /* 0x001f28000c101900 */
[----:B----4-:R-:W-:Y:S04]  /*34b90*/  ST.E desc[UR4][R8.64+0x1f4], R15 ;  /* 0x0001f40f08007985 */ /* 0x010fe8000c101904 */
[----:B--2---:R-:W2:Y:S01]  /*34ba0*/  LD.E R21, desc[UR6][R8.64+0x1f8] ;  /* 0x0001f80608157980 */ /* 0x004ea2000c101900 */
[----:B------:R-:W-:-:S02]  /*34bb0*/  R2UR UR30, R4 ;  /* 0x00000000041e72ca */ /* 0x000fc400000e0000 */
[C---:B------:R-:W-:Y:S02]  /*34bc0*/  R2UR UR31, R5.reuse ;  /* 0x00000000051f72ca */ /* 0x040fe400000e0000 */
[C---:B------:R-:W-:Y:S02]  /*34bd0*/  R2UR UR28, R4.reuse ;  /* 0x00000000041c72ca */ /* 0x040fe400000e0000 */
[C---:B------:R-:W-:Y:S02]  /*34be0*/  R2UR UR29, R5.reuse ;  /* 0x00000000051d72ca */ /* 0x040fe400000e0000 */
[C---:B------:R-:W-:Y:S02]  /*34bf0*/  R2UR UR26, R4.reuse ;  /* 0x00000000041a72ca */ /* 0x040fe400000e0000 */
[----:B------:R-:W-:Y:S01]  /*34c00*/  R2UR UR27, R5 ;  /* 0x00000000051b72ca */ /* 0x000fe200000e0000 */
[----:B--2---:R-:W-:Y:S04]  /*34c10*/  ST.E desc[UR4][R8.64+0x1f8], R21 ;  /* 0x0001f81508007985 */ /* 0x004fe8000c101904 */
[----:B---3--:R-:W2:Y:S01]  /*34c20*/  LD.E R25, desc[UR6][R8.64+0x1fc] ;  /* 0x0001fc0608197980 */ /* 0x008ea2000c101900 */
[----:B------:R-:W-:-:S02]  /*34c30*/  R2UR UR24, R4 ;  /* 0x00000000041872ca */ /* 0x000fc400000e0000 */
[C---:B------:R-:W-:Y:S02]  /*34c40*/  R2UR UR25, R5.reuse ;  /* 0x00000000051972ca */ /* 0x040fe400000e0000 */
[C---:B------:R-:W-:Y:S02]  /*34c50*/  R2UR UR22, R4.reuse ;  /* 0x00000000041672ca */ /* 0x040fe400000e0000 */
[C---:B------:R-:W-:Y:S02]  /*34c60*/  R2UR UR23, R5.reuse ;  /* 0x00000000051772ca */ /* 0x040fe400000e0000 */
[C---:B------:R-:W-:Y:S02]  /*34c70*/  R2UR UR20, R4.reuse ;  /* 0x00000000041472ca */ /* 0x040fe400000e0000 */
[----:B------:R-:W-:Y:S02]  /*34c80*/  R2UR UR21, R5 ;  /* 0x00000000051572ca */ /* 0x000fe400000e0000 */
        /* <DEDUP_REMOVED lines=16> */
[----:B------:R-:W-:Y:S02]  /*34d90*/  R2UR UR32, R4 ;  /* 0x00000000042072ca */ /* 0x000fe400000e0000 */
[----:B------:R-:W-:Y:S01]  /*34da0*/  R2UR UR33, R5 ;  /* 0x00000000052172ca */ /* 0x000fe200000e0000 */
[----:B--2---:R0:W-:Y:S04]  /*34db0*/  ST.E desc[UR4][R8.64+0x1fc], R25 ;  /* 0x0001fc1908007985 */ /* 0x0041e8000c101904 */
[----:B------:R-:W2:Y:S04]  /*34dc0*/  LD.E R24, desc[UR30][R8.64] ;  /* 0x0000001e08187980 */ /* 0x000ea8000c101900 */
[----:B------:R-:W2:Y:S04]  /*34dd0*/  LD.E R26, desc[UR26][R8.64+0x8] ;  /* 0x0000081a081a7980 */ /* 0x000ea8000c101900 */
[----:B0-----:R-:W2:Y:S04]  /*34de0*/  LD.E R25, desc[UR28][R8.64+0x4] ;  /* 0x0000041c08197980 */ /* 0x001ea8000c101900 */
[----:B------:R-:W2:Y:S04]  /*34df0*/  LD.E R27, desc[UR24][R8.64+0xc] ;  /* 0x00000c18081b7980 */ /* 0x000ea8000c101900 */
        /* <DEDUP_REMOVED lines=123> */
[----:B------:R-:W2:Y:S01]  /*355b0*/  LD.E R151, desc[UR10][R8.64+0x1fc] ;  /* 0x0001fc0a08977980 */ /* 0x000ea2000c101900 */
[----:B------:R-:W-:Y:S01]  /*355c0*/  IMAD R10, R13, 0x1000, R10 ;  /* 0x000010000d0a7824 */ /* 0x000fe200078e020a */
[----:B------:R-:W-:-:S04]  /*355d0*/  R2UR UR7, R11 ;  /* 0x000000000b0772ca */ /* 0x000fc800000e0000 */
[----:B------:R-:W-:Y:S02]  /*355e0*/  R2UR UR6, R10 ;  /* 0x000000000a0672ca */ /* 0x000fe400000e0000 */
        /* <DEDUP_REMOVED lines=42> */
[----:B------:R-:W-:Y:S02]  /*35890*/  R2UR UR30, R4 ;  /* 0x00000000041e72ca */ /* 0x000fe400000e0000 */
[----:B------:R-:W-:Y:S01]  /*358a0*/  R2UR UR31, R5 ;  /* 0x00000000051f72ca */ /* 0x000fe200000e0000 */
[----:B--2---:R-:W-:-:S06]  /*358b0*/  WARPGROUP.ARRIVE ;  /* 0x00000000000079c5 */ /* 0x004fcc0000000000 */
[----:B------:R-:W-:Y:S01]  /*358c0*/  HGMMA.64x256x16.F32.BF16 R24, R160, gdesc[UR4].tnspB, R24, gsb0 ;  /* 0x43e00004a0187df0 */ /* 0x000fe20008001818 */
[----:B------:R-:W-:Y:S02]  /*358d0*/  VIADD R12, R10, 0x80 ;  /* 0x000000800a0c7836 */ /* 0x000fe40000000000 */
[----:B------:R-:W-:-:S03]  /*358e0*/  IMAD.MOV.U32 R13, RZ, RZ, R11 ;  /* 0x000000ffff0d7224 */ /* 0x000fc600078e000b */
[----:B------:R-:W-:Y:S02]  /*358f0*/  R2UR UR6, R12 ;  /* 0x000000000c0672ca */ /* 0x000fe400000e0000 */
[----:B------:R-:W-:Y:S01]  /*35900*/  R2UR UR7, R13 ;  /* 0x000000000d0772ca */ /* 0x000fe200000e0000 */
[----:B------:R-:W-:Y:S02]  /*35910*/  WARPGROUP.DEPBAR.LE gsb0, 0x0 ;  /* 0x00008000000079c5 */ /* 0x000fe40000010000 */
[----:B------:R-:W-:Y:S04]  /*35920*/  ST.E desc[UR32][R8.64], R24 ;  /* 0x0000001808007985 */ /* 0x000fe8000c101920 */
[----:B------:R-:W-:Y:S04]  /*35930*/  ST.E desc[UR34][R8.64+0x4], R25 ;  /* 0x0000041908007985 */ /* 0x000fe8000c101922 */
[----:B------:R-:W-:Y:S04]  /*35940*/  ST.E desc[UR44][R8.64+0x8], R26 ;  /* 0x0000081a08007985 */ /* 0x000fe8000c10192c */
[----:B------:R-:W-:Y:S04]  /*35950*/  ST.E desc[UR46][R8.64+0xc], R27 ;  /* 0x00000c1b08007985 */ /* 0x000fe8000c10192e */
[----:B------:R-:W-:Y:S04]  /*35960*/  ST.E desc[UR48][R8.64+0x10], R28 ;  /* 0x0000101c08007985 */ /* 0x000fe8000c101930 */
[----:B------:R-:W-:Y:S01]  /*35970*/  ST.E desc[UR50][R8.64+0x14], R29 ;  /* 0x0000141d08007985 */ /* 0x000fe2000c101932 */
[----:B------:R-:W-:-:S03]  /*35980*/  R2UR UR32, R4 ;  /* 0x00000000042072ca */ /* 0x000fc600000e0000 */
[----:B------:R-:W-:Y:S01]  /*35990*/  ST.E desc[UR52][R8.64+0x18], R30 ;  /* 0x0000181e08007985 */ /* 0x000fe2000c101934 */
[----:B------:R-:W-:-:S03]  /*359a0*/  R2UR UR33, R5 ;  /* 0x00000000052172ca */ /* 0x000fc600000e0000 */
[----:B------:R-:W-:Y:S01]  /*359b0*/  ST.E desc[UR54][R8.64+0x1c], R31 ;  /* 0x00001c1f08007985 */ /* 0x000fe2000c101936 */
[----:B------:R-:W-:-:S03]  /*359c0*/  R2UR UR34, R4 ;  /* 0x00000000042272ca */ /* 0x000fc600000e0000 */
[----:B------:R-:W-:Y:S01]  /*359d0*/  ST.E desc[UR56][R8.64+0x20], R32 ;  /* 0x0000202008007985 */ /* 0x000fe2000c101938 */
[----:B------:R-:W-:-:S03]  /*359e0*/  R2UR UR35, R5 ;  /* 0x00000000052372ca */ /* 0x000fc600000e0000 */
[----:B------:R-:W-:Y:S01]  /*359f0*/  ST.E desc[UR4][R8.64+0x24], R33 ;  /* 0x0000242108007985 */ /* 0x000fe2000c101904 */
[C---:B------:R-:W-:Y:S02]  /*35a00*/  R2UR UR44, R4.reuse ;  /* 0x00000000042c72ca */ /* 0x040fe400000e0000 */
[C---:B------:R-:W-:Y:S01]  /*35a10*/  R2UR UR45, R5.reuse ;  /* 0x00000000052d72ca */ /* 0x040fe200000e0000 */
[----:B------:R-:W-:Y:S01]  /*35a20*/  ST.E desc[UR8][R8.64+0x28], R34 ;  /* 0x0000282208007985 */ /* 0x000fe2000c101908 */
[C---:B------:R-:W-:Y:S02]  /*35a30*/  R2UR UR46, R4.reuse ;  /* 0x00000000042e72ca */ /* 0x040fe400000e0000 */
[C---:B------:R-:W-:Y:S01]  /*35a40*/  R2UR UR47, R5.reuse ;  /* 0x00000000052f72ca */ /* 0x040fe200000e0000 */
[----:B------:R-:W-:Y:S01]  /*35a50*/  ST.E desc[UR10][R8.64+0x2c], R35 ;  /* 0x00002c2308007985 */ /* 0x000fe2000c10190a */
[C---:B------:R-:W-:Y:S02]  /*35a60*/  R2UR UR48, R4.reuse ;  /* 0x00000000043072ca */ /* 0x040fe400000e0000 */
[----:B------:R-:W-:Y:S01]  /*35a70*/  R2UR UR49, R5 ;  /* 0x00000000053172ca */ /* 0x000fe200000e0000 */
[----:B------:R-:W-:Y:S01]  /*35a80*/  ST.E desc[UR12][R8.64+0x30], R36 ;  /* 0x0000302408007985 */ /* 0x000fe2000c10190c */
[----:B------:R-:W-:-:S02]  /*35a90*/  R2UR UR50, R4 ;  /* 0x00000000043272ca */ /* 0x000fc400000e0000 */
        /* <DEDUP_REMOVED lines=299> */
[----:B------:R-:W-:Y:S02]  /*36d50*/  R2UR UR22, R4 ;  /* 0x00000000041672ca */ /* 0x000fe400000e0000 */
[----:B------:R-:W-:Y:S01]  /*36d60*/  R2UR UR23, R5 ;  /* 0x00000000051772ca */ /* 0x000fe200000e0000 */
[----:B------:R-:W-:Y:S04]  /*36d70*/  ST.E desc[UR46][R8.64+0x1c4], R137 ;  /* 0x0001c48908007985 */ /* 0x000fe8000c10192e */
        /* <DEDUP_REMOVED lines=13> */
[----:B------:R0:W-:Y:S02]  /*36e50*/  ST.E desc[UR22][R8.64+0x1fc], R151 ;  /* 0x0001fc9708007985 */ /* 0x0001e4000c101916 */
[----:B0-----:R-:W-:-:S06]  /*36e60*/  WARPGROUP.ARRIVE ;  /* 0x00000000000079c5 */ /* 0x001fcc0000000000 */
[----:B------:R-:W-:Y:S01]  /*36e70*/  HGMMA.64x256x16.F32.BF16 R24, R164, gdesc[UR4].tnspB, R24, gsb0 ;  /* 0x43e00004a4187df0 */ /* 0x000fe20008001818 */
        /* <DEDUP_REMOVED lines=42> */
[----:B------:R-:W-:Y:S02]  /*37120*/  R2UR UR30, R4 ;  /* 0x00000000041e72ca */ /* 0x000fe400000e0000 */
[----:B------:R-:W-:Y:S01]  /*37130*/  R2UR UR31, R5 ;  /* 0x00000000051f72ca */ /* 0x000fe200000e0000 */
        /* <DEDUP_REMOVED lines=391> */
[----:B------:R-:W-:Y:S01]  /*389b0*/  VIADD R10, R10, 0x180 ;  /* 0x000001800a0a7836 */ /* 0x000fe20000000000 */
[----:B------:R-:W-:-:S04]  /*389c0*/  R2UR UR7, R11 ;  /* 0x000000000b0772ca */ /* 0x000fc800000e0000 */
        /* <DEDUP_REMOVED lines=365> */
[----:B------:R-:W-:Y:S01]  /*3a0a0*/  R2UR UR25, R5 ;  /* 0x00000000051972ca */ /* 0x000fe200000e0000 */
[----:B------:R-:W-:Y:S02]  /*3a0b0*/  WARPGROUP.DEPBAR.LE gsb0, 0x0 ;  /* 0x00008000000079c5 */ /* 0x000fe40000010000 */
[----:B------:R-:W-:Y:S01]  /*3a0c0*/  ST.E desc[UR4][R8.64], R24 ;  /* 0x0000001808007985 */ /* 0x000fe2000c101904 */
[----:B------:R-:W-:-:S02]  /*3a0d0*/  R2UR UR4, R4 ;  /* 0x00000000040472ca */ /* 0x000fc400000e0000 */
[----:B------:R-:W-:Y:S01]  /*3a0e0*/  R2UR UR5, R5 ;  /* 0x00000000050572ca */ /* 0x000fe200000e0000 */
[----:B------:R-:W-:Y:S04]  /*3a0f0*/  ST.E desc[UR6][R8.64+0x4], R25 ;  /* 0x0000041908007985 */ /* 0x000fe8000c101906 */
[----:B------:R-:W-:Y:S04]  /*3a100*/  ST.E desc[UR8][R8.64+0x8], R26 ;  /* 0x0000081a08007985 */ /* 0x000fe8000c101908 */
[----:B------:R-:W-:Y:S01]  /*3a110*/  ST.E desc[UR10][R8.64+0xc], R27 ;  /* 0x00000c1b08007985 */ /* 0x000fe2000c10190a */
[----:B------:R-:W-:-:S03]  /*3a120*/  R2UR UR6, R4 ;  /* 0x00000000040672ca */ /* 0x000fc600000e0000 */
[----:B------:R-:W-:Y:S01]  /*3a130*/  ST.E desc[UR12][R8.64+0x10], R28 ;  /* 0x0000101c08007985 */ /* 0x000fe2000c10190c */
[----:B------:R-:W-:-:S03]  /*3a140*/  R2UR UR7, R5 ;  /* 0x00000000050772ca */ /* 0x000fc600000e0000 */
        /* <DEDUP_REMOVED lines=21> */
[C---:B------:R-:W-:Y:S02]  /*3a2a0*/  R2UR UR20, R4.reuse ;  /* 0x00000000041472ca */ /* 0x040fe400000e0000 */
[----:B------:R-:W-:Y:S01]  /*3a2b0*/  R2UR UR21, R5 ;  /* 0x00000000051572ca */ /* 0x000fe200000e0000 */
[----:B------:R-:W-:Y:S01]  /*3a2c0*/  ST.E desc[UR6][R8.64+0x30], R36 ;  /* 0x0000302408007985 */ /* 0x000fe2000c101906 */
[----:B------:R-:W-:-:S02]  /*3a2d0*/  R2UR UR22, R4 ;  /* 0x00000000041672ca */ /* 0x000fc400000e0000 */
[C---:B------:R-:W-:Y:S02]  /*3a2e0*/  R2UR UR23, R5.reuse ;  /* 0x00000000051772ca */ /* 0x040fe400000e0000 */
[C---:B------:R-:W-:Y:S02]  /*3a2f0*/  R2UR UR24, R4.reuse ;  /* 0x00000000041872ca */ /* 0x040fe400000e0000 */
[C---:B------:R-:W-:Y:S02]  /*3a300*/  R2UR UR25, R5.reuse ;  /* 0x00000000051972ca */ /* 0x040fe400000e0000 */
[C---:B------:R-:W-:Y:S02]  /*3a310*/  R2UR UR6, R4.reuse ;  /* 0x00000000040672ca */ /* 0x040fe400000e0000 */
[----:B------:R-:W-:Y:S01]  /*3a320*/  R2UR UR7, R5 ;  /* 0x00000000050772ca */ /* 0x000fe200000e0000 */
[----:B------:R-:W-:Y:S01]  /*3a330*/  ST.E desc[UR8][R8.64+0x34], R37 ;  /* 0x0000342508007985 */ /* 0x000fe2000c101908 */
[----:B------:R-:W-:-:S02]  /*3a340*/  R2UR UR8, R4 ;  /* 0x00000000040872ca */ /* 0x000fc400000e0000 */
[----:B------:R-:W-:Y:S01]  /*3a350*/  R2UR UR9, R5 ;  /* 0x00000000050972ca */ /* 0x000fe200000e0000 */
        /* <DEDUP_REMOVED lines=28> */
[C---:B------:R-:W-:Y:S01]  /*3a520*/  R2UR UR21, R5.reuse ;  /* 0x00000000051572ca */ /* 0x040fe200000e0000 */
[----:B------:R-:W-:Y:S01]  /*3a530*/  ST.E desc[UR4][R8.64+0x64], R49 ;  /* 0x0000643108007985 */ /* 0x000fe2000c101904 */
[C---:B------:R-:W-:Y:S02]  /*3a540*/  R2UR UR22, R4.reuse ;  /* 0x00000000041672ca */ /* 0x040fe400000e0000 */
[C---:B------:R-:W-:Y:S01]  /*3a550*/  R2UR UR23, R5.reuse ;  /* 0x00000000051772ca */ /* 0x040fe200000e0000 */
[----:B------:R-:W-:Y:S01]  /*3a560*/  ST.E desc[UR6][R8.64+0x68], R50 ;  /* 0x0000683208007985 */ /* 0x000fe2000c101906 */
[C---:B------:R-:W-:Y:S02]  /*3a570*/  R2UR UR24, R4.reuse ;  /* 0x00000000041872ca */ /* 0x040fe400000e0000 */
[----:B------:R-:W-:Y:S02]  /*3a580*/  R2UR UR25, R5 ;  /* 0x00000000051972ca */ /* 0x000fe400000e0000 */
[----:B------:R-:W-:-:S02]  /*3a590*/  R2UR UR4, R4 ;  /* 0x00000000040472ca */ /* 0x000fc400000e0000 */
[C---:B------:R-:W-:Y:S02]  /*3a5a0*/  R2UR UR5, R5.reuse ;  /* 0x00000000050572ca */ /* 0x040fe400000e0000 */
[C---:B------:R-:W-:Y:S02]  /*3a5b0*/  R2UR UR6, R4.reuse ;  /* 0x00000000040672ca */ /* 0x040fe400000e0000 */
        /* <DEDUP_REMOVED lines=9> */
[----:B------:R-:W-:Y:S04]  /*3a650*/  ST.E desc[UR20][R8.64+0x84], R57 ;  /* 0x0000843908007985 */ /* 0x000fe8000c101914 */
[----:B------:R-:W-:Y:S04]  /*3a660*/  ST.E desc[UR22][R8.64+0x88], R58 ;  /* 0x0000883a08007985 */ /* 0x000fe8000c101916 */
[----:B------:R-:W-:Y:S01]  /*3a670*/  ST.E desc[UR24][R8.64+0x8c], R59 ;  /* 0x00008c3b08007985 */ /* 0x000fe2000c101918 */
[----:B------:R-:W-:-:S03]  /*3a680*/  R2UR UR10, R4 ;  /* 0x00000000040a72ca */ /* 0x000fc600000e0000 */
[----:B------:R-:W-:Y:S01]  /*3a690*/  ST.E desc[UR4][R8.64+0x90], R60 ;  /* 0x0000903c08007985 */ /* 0x000fe2000c101904 */
[C---:B------:R-:W-:Y:S02]  /*3a6a0*/  R2UR UR4, R4.reuse ;  /* 0x00000000040472ca */ /* 0x040fe400000e0000 */
[C---:B------:R-:W-:Y:S01]  /*3a6b0*/  R2UR UR5, R5.reuse ;  /* 0x00000000050572ca */ /* 0x040fe200000e0000 */
[----:B------:R-:W-:Y:S01]  /*3a6c0*/  ST.E desc[UR6][R8.64+0x94], R61 ;  /* 0x0000943d08007985 */ /* 0x000fe2000c101906 */
        /* <DEDUP_REMOVED lines=267> */
[----:B------:R-:W2:Y:S01]  /*3b780*/  LD.E R21, desc[UR28][R8.64+0x1fc] ;  /* 0x0001fc1c08157980 */ /* 0x000ea2000c101900 */
[----:B------:R-:W-:-:S02]  /*3b790*/  R2UR UR6, R4 ;  /* 0x00000000040672ca */ /* 0x000fc400000e0000 */
[C---:B------:R-:W-:Y:S02]  /*3b7a0*/  R2UR UR7, R5.reuse ;  /* 0x00000000050772ca */ /* 0x040fe400000e0000 */
[----:B------:R-:W-:Y:S02]  /*3b7b0*/  R2UR UR4, R4 ;  /* 0x00000000040472ca */ /* 0x000fe400000e0000 */
[----:B------:R-:W-:-:S09]  /*3b7c0*/  R2UR UR5, R5 ;  /* 0x00000000050572ca */ /* 0x000fd200000e0000 */
[----:B--2---:R0:W-:Y:S04]  /*3b7d0*/  ST.E desc[UR6][R8.64+0x1fc], R21 ;  /* 0x0001fc1508007985 */ /* 0x0041e8000c101906 */
[----:B------:R-:W2:Y:S01]  /*3b7e0*/  LD.E R11, desc[UR4][R8.64] ;  /* 0x00000004080b7980 */ /* 0x000ea2000c101900 */
[C---:B------:R-:W-:Y:S02]  /*3b7f0*/  R2UR UR4, R4.reuse ;  /* 0x00000000040472ca */ /* 0x040fe400000e0000 */
        /* <DEDUP_REMOVED lines=10> */
[----:B------:R-:W3:Y:S01]  /*3b8a0*/  LD.E R15, desc[UR6][R8.64+0x8] ;  /* 0x00000806080f7980 */ /* 0x000ee2000c101900 */
[C---:B------:R-:W-:Y:S02]  /*3b8b0*/  R2UR UR4, R4.reuse ;  /* 0x00000000040472ca */ /* 0x040fe400000e0000 */
[C---:B------:R-:W-:Y:S02]  /*3b8c0*/  R2UR UR5, R5.reuse ;  /* 0x00000000050572ca */ /* 0x040fe400000e0000 */
[----:B------:R-:W-:Y:S02]  /*3b8d0*/  R2UR UR6, R4 ;  /* 0x00000000040672ca */ /* 0x000fe400000e0000 */
[----:B------:R-:W-:-:S09]  /*3b8e0*/  R2UR UR7, R5 ;  /* 0x00000000050772ca */ /* 0x000fd200000e0000 */
[----:B---3--:R3:W-:Y:S04]  /*3b8f0*/  ST.E desc[UR4][R8.64+0x8], R15 ;  /* 0x0000080f08007985 */ /* 0x0087e8000c101904 */
[----:B0-----:R-:W4:Y:S01]  /*3b900*/  LD.E R21, desc[UR6][R8.64+0xc] ;  /* 0x00000c0608157980 */ /* 0x001f22000c101900 */
[C---:B------:R-:W-:Y:S02]  /*3b910*/  R2UR UR4, R4.reuse ;  /* 0x00000000040472ca */ /* 0x040fe400000e0000 */
[C---:B------:R-:W-:Y:S02]  /*3b920*/  R2UR UR5, R5.reuse ;  /* 0x00000000050572ca */ /* 0x040fe400000e0000 */
[----:B------:R-:W-:Y:S02]  /*3b930*/  R2UR UR6, R4 ;  /* 0x00000000040672ca */ /* 0x000fe400000e0000 */
[----:B------:R-:W-:-:S09]  /*3b940*/  R2UR UR7, R5 ;  /* 0x00000000050772ca */ /* 0x000fd200000e0000 */
[----:B----4-:R0:W-:Y:S04]  /*3b950*/  ST.E desc[UR4][R8.64+0xc], R21 ;  /* 0x00000c1508007985 */ /* 0x0101e8000c101904 */
[----:B-1----:R-:W4:Y:S01]  /*3b960*/  LD.E R11, desc[UR6][R8.64+0x10] ;  /* 0x00001006080b7980 */ /* 0x002f22000c101900 */
[C---:B------:R-:W-:Y:S02]  /*3b970*/  R2UR UR4, R4.reuse ;  /* 0x00000000040472ca */ /* 0x040fe400000e0000 */
[C---:B------:R-:W-:Y:S02]  /*3b980*/  R2UR UR5, R5.reuse ;  /* 0x00000000050572ca */ /* 0x040fe400000e0000 */
[----:B------:R-:W-:Y:S02]  /*3b990*/  R2UR UR6, R4 ;  /* 0x00000000040672ca */ /* 0x000fe400000e0000 */
[----:B------:R-:W-:-:S09]  /*3b9a0*/  R2UR UR7, R5 ;  /* 0x00000000050772ca */ /* 0x000fd200000e0000 */
[----:B----4-:R1:W-:Y:S04]  /*3b9b0*/  ST.E desc[UR4][R8.64+0x10], R11 ;  /* 0x0000100b08007985 */ /* 0x0103e8000c101904 */
[----:B--2---:R-:W2:Y:S01]  /*3b9c0*/  LD.E R13, desc[UR6][R8.64+0x14] ;  /* 0x00001406080d7980 */ /* 0x004ea2000c101900 */
[C---:B------:R-:W-:Y:S02]  /*3b9d0*/  R2UR UR4, R4.reuse ;  /* 0x00000000040472ca */ /* 0x040fe400000e0000 */
[C---:B------:R-:W-:Y:S02]  /*3b9e0*/  R2UR UR5, R5.reuse ;  /* 0x00000000050572ca */ /* 0x040fe400000e0000 */
[----:B------:R-:W-:Y:S02]  /*3b9f0*/  R2UR UR6, R4 ;  /* 0x00000000040672ca */ /* 0x000fe400000e0000 */
[----:B------:R-:W-:-:S09]  /*3ba00*/  R2UR UR7, R5 ;  /* 0x00000000050772ca */ /* 0x000fd200000e0000 */
[----:B--2---:R2:W-:Y:S04]  /*3ba10*/  ST.E desc[UR4][R8.64+0x14], R13 ;  /* 0x0000140d08007985 */ /* 0x0045e8000c101904 */
[----:B---3--:R-:W3:Y:S01]  /*3ba20*/  LD.E R15, desc[UR6][R8.64+0x18] ;  /* 0x00001806080f7980 */ /* 0x008ee2000c101900 */
        /* <DEDUP_REMOVED lines=694> */
[----:B--2---:R-:W-:Y:S04]  /*3e590*/  ST.E desc[UR4][R8.64+0x1e4], R13 ;  /* 0x0001e40d08007985 */ /* 0x004fe8000c101904 */
[----:B---3--:R-:W2:Y:S01]  /*3e5a0*/  LD.E R15, desc[UR6][R8.64+0x1e8] ;  /* 0x0001e806080f7980 */ /* 0x008ea2000c101900 */
[C---:B------:R-:W-:Y:S02]  /*3e5b0*/  R2UR UR4, R4.reuse ;  /* 0x00000000040472ca */ /* 0x040fe400000e0000 */
[C---:B------:R-:W-:Y:S02]  /*3e5c0*/  R2UR UR5, R5.reuse ;  /* 0x00000000050572ca */ /* 0x040fe400000e0000 */
[----:B------:R-:W-:Y:S02]  /*3e5d0*/  R2UR UR6, R4 ;  /* 0x00000000040672ca */ /* 0x000fe400000e0000 */
[----:B------:R-:W-:-:S09]  /*3e5e0*/  R2UR UR7, R5 ;  /* 0x00000000050772ca */ /* 0x000fd200000e0000 */
[----:B--2---:R2:W-:Y:S04]  /*3e5f0*/  ST.E desc[UR4][R8.64+0x1e8], R15 ;  /* 0x0001e80f08007985 */ /* 0x0045e8000c101904 */
[----:B0-----:R-:W3:Y:S01]  /*3e600*/  LD.E R21, desc[UR6][R8.64+0x1ec] ;  /* 0x0001ec0608157980 */ /* 0x001ee2000c101900 */
[C---:B------:R-:W-:Y:S02]  /*3e610*/  R2UR UR4, R4.reuse ;  /* 0x00000000040472ca */ /* 0x040fe400000e0000 */
[C---:B------:R-:W-:Y:S02]  /*3e620*/  R2UR UR5, R5.reuse ;  /* 0x00000000050572ca */ /* 0x040fe400000e0000 */
[----:B------:R-:W-:Y:S02]  /*3e630*/  R2UR UR6, R4 ;  /* 0x00000000040672ca */ /* 0x000fe400000e0000 */
[----:B------:R-:W-:-:S09]  /*3e640*/  R2UR UR7, R5 ;  /* 0x00000000050772ca */ /* 0x000fd200000e0000 */
[----:B---3--:R-:W-:Y:S04]  /*3e650*/  ST.E desc[UR4][R8.64+0x1ec], R21 ;  /* 0x0001ec1508007985 */ /* 0x008fe8000c101904 */
[----:B-1----:R-:W3:Y:S01]  /*3e660*/  LD.E R11, desc[UR6][R8.64+0x1f0] ;  /* 0x0001f006080b7980 */ /* 0x002ee2000c101900 */
[C---:B------:R-:W-:Y:S02]  /*3e670*/  R2UR UR4, R4.reuse ;  /* 0x00000000040472ca */ /* 0x040fe400000e0000 */
[C---:B------:R-:W-:Y:S02]  /*3e680*/  R2UR UR5, R5.reuse ;  /* 0x00000000050572ca */ /* 0x040fe400000e0000 */
[----:B------:R-:W-:Y:S02]  /*3e690*/  R2UR UR6, R4 ;  /* 0x00000000040672ca */ /* 0x000fe400000e0000 */
[----:B------:R-:W-:-:S09]  /*3e6a0*/  R2UR UR7, R5 ;  /* 0x00000000050772ca */ /* 0x000fd200000e0000 */
[----:B---3--:R0:W-:Y:S04]  /*3e6b0*/  ST.E desc[UR4][R8.64+0x1f0], R11 ;  /* 0x0001f00b08007985 */ /* 0x0081e8000c101904 */
[----:B------:R-:W3:Y:S01]  /*3e6c0*/  LD.E R25, desc[UR6][R8.64+0x1f4] ;  /* 0x0001f40608197980 */ /* 0x000ee2000c101900 */
[C---:B------:R-:W-:Y:S02]  /*3e6d0*/  R2UR UR4, R4.reuse ;  /* 0x00000000040472ca */ /* 0x040fe400000e0000 */
[C---:B------:R-:W-:Y:S02]  /*3e6e0*/  R2UR UR5, R5.reuse ;  /* 0x00000000050572ca */ /* 0x040fe400000e0000 */
[----:B------:R-:W-:Y:S02]  /*3e6f0*/  R2UR UR6, R4 ;  /* 0x00000000040672ca */ /* 0x000fe400000e0000 */
[----:B------:R-:W-:-:S09]  /*3e700*/  R2UR UR7, R5 ;  /* 0x00000000050772ca */ /* 0x000fd200000e0000 */
[----:B---3--:R1:W-:Y:S04]  /*3e710*/  ST.E desc[UR4][R8.64+0x1f4], R25 ;  /* 0x0001f41908007985 */ /* 0x0083e8000c101904 */
[----:B--2---:R-:W2:Y:S01]  /*3e720*/  LD.E R15, desc[UR6][R8.64+0x1f8] ;  /* 0x0001f806080f7980 */ /* 0x004ea2000c101900 */
[----:B------:R-:W-:Y:S02]  /*3e730*/  R2UR UR4, R4 ;  /* 0x00000000040472ca */ /* 0x000fe400000e0000 */
[----:B------:R-:W-:-:S13]  /*3e740*/  R2UR UR5, R5 ;  /* 0x00000000050572ca */ /* 0x000fda00000e0000 */
[----:B--2---:R1:W-:Y:S01]  /*3e750*/  ST.E desc[UR4][R8.64+0x1f8], R15 ;  /* 0x0001f80f08007985 */ /* 0x0043e2000c101904 */
[----:B------:R-:W-:Y:S01]  /*3e760*/  @!PT LDS RZ, [RZ] ;  /* 0x00000000fffff984 */ /* 0x000fe20000000800 */
[----:B------:R-:W-:Y:S01]  /*3e770*/  @!PT LDS RZ, [RZ] ;  /* 0x00000000fffff984 */ /* 0x000fe20000000800 */
[----:B------:R-:W-:Y:S01]  /*3e780*/  @!PT LDS RZ, [RZ] ;  /* 0x00000000fffff984 */ /* 0x000fe20000000800 */
[----:B------:R-:W-:Y:S01]  /*3e790*/  @!PT LDS RZ, [RZ] ;  /* 0x00000000fffff984 */ /* 0x000fe20000000800 */
[----:B------:R2:W-:Y:S06]  /*3e7a0*/  MEMBAR.ALL.CTA ;  /* 0x0000000000007992 */ /* 0x0005ec0000008000 */
[----:B--2---:R-:W2:Y:S02]  /*3e7b0*/  FENCE.VIEW.ASYNC.S ;  /* 0x00000000000073c6 */ /* 0x004ea40000000000 */
[----:B--2---:R-:W-:Y:S02]  /*3e7c0*/  NOP ;  /* 0x0000000000007918 */ /* 0x004fe40000000000 */
[----:B------:R-:W2:Y:S01]  /*3e7d0*/  LDL.64 R12, [R7+0x40] ;  /* 0x00004000070c7983 */ /* 0x000ea20000100a00 */
[----:B------:R-:W-:-:S02]  /*3e7e0*/  R2UR UR4, R4 ;  /* 0x00000000040472ca */ /* 0x000fc400000e0000 */
[----:B------:R-:W-:Y:S01]  /*3e7f0*/  R2UR UR5, R5 ;  /* 0x00000000050572ca */ /* 0x000fe200000e0000 */
[----:B------:R-:W-:Y:S06]  /*3e800*/  BAR.ARV 0xe, 0x100 ;  /* 0x0384000000007b1d */ /* 0x000fec0000002000 */
[----:B0-----:R-:W3:Y:S06]  /*3e810*/  LDL.64 R10, [R7] ;  /* 0x00000000070a7983 */ /* 0x001eec0000100a00 */
[----:B--2---:R-:W2:Y:S01]  /*3e820*/  LD.E R14, desc[UR4][R12.64] ;  /* 0x000000040c0e7980 */ /* 0x004ea2000c101900 */
[----:B------:R-:W-:-:S02]  /*3e830*/  R2UR UR4, R4 ;  /* 0x00000000040472ca */ /* 0x000fc400000e0000 */
[----:B------:R-:W-:Y:S01]  /*3e840*/  R2UR UR5, R5 ;  /* 0x00000000050572ca */ /* 0x000fe200000e0000 */
[----:B------:R-:W-:-:S12]  /*3e850*/  BSSY B2, `(.L_x_2228) ;  /* 0x0000006000027945 */ /* 0x000fd80003800000 */
[----:B---3--:R1:W5:Y:S01]  /*3e860*/  LD.E R10, desc[UR4][R10.64] ;  /* 0x000000040a0a7980 */ /* 0x008362000c101900 */
[----:B--2---:R-:W-:-:S04]  /*3e870*/  LOP3.LUT R14, R14, 0x1, RZ, 0xfc, !PT ;  /* 0x000000010e0e7812 */ /* 0x004fc800078efcff */
[----:B------:R-:W-:-:S13]  /*3e880*/  ISETP.NE.AND P0, PT, R14, 0x3, PT ;  /* 0x000000030e00780c */ /* 0x000fda0003f05270 */
[----:B-1----:R-:W-:Y:S05]  /*3e890*/  @!P0 BRA `(.L_x_2229) ;  /* 0x0000000000048947 */ /* 0x002fea0003800000 */
[----:B------:R-:W-:Y:S01]  /*3e8a0*/  BPT.TRAP 0x1 ;  /* 0x000000040000795c */ /* 0x000fe20000300000 */
.L_x_2229:
[----:B------:R-:W-:Y:S05]  /*3e8b0*/  BSYNC B2 ;  /* 0x0000000000027941 */ /* 0x000fea0003800000 */
.L_x_2228:
[C---:B------:R-:W-:Y:S02]  /*3e8c0*/  R2UR UR6, R4.reuse ;  /* 0x00000000040672ca */ /* 0x040fe400000e0000 */
[C---:B------:R-:W-:Y:S02]  /*3e8d0*/  R2UR UR7, R5.reuse ;  /* 0x00000000050772ca */ /* 0x040fe400000e0000 */
[----:B------:R-:W-:Y:S02]  /*3e8e0*/  R2UR UR4, R4 ;  /* 0x00000000040472ca */ /* 0x000fe400000e0000 */
[----:B------:R-:W-:-:S09]  /*3e8f0*/  R2UR UR5, R5 ;  /* 0x00000000050572ca */ /* 0x000fd200000e0000 */
[----:B------:R-:W2:Y:S04]  /*3e900*/  LD.E.64 R4, desc[UR6][R12.64+0x20] ;  /* 0x000020060c047980 */ /* 0x000ea8000c101b00 */
[----:B------:R-:W3:Y:S01]  /*3e910*/  LD.E R7, desc[UR4][R12.64+0xc] ;  /* 0x00000c040c077980 */ /* 0x000ee2000c101900 */
[----:B--2---:R-:W-:Y:S01]  /*3e920*/  MOV R5, R4 ;  /* 0x0000000400057202 */ /* 0x004fe20000000f00 */
[----:B------:R-:W-:-:S04]  /*3e930*/  IMAD.MOV.U32 R4, RZ, RZ, R3 ;  /* 0x000000ffff047224 */ /* 0x000fc800078e0003 */
[----:B-----5:R-:W-:Y:S02]  /*3e940*/  IMAD R10, R10, 0x8, R5 ;  /* 0x000000080a0a7824 */ /* 0x020fe400078e0205 */
[----:B------:R-:W-:-:S03]  /*3e950*/  IMAD.MOV.U32 R5, RZ, RZ, 0x0 ;  /* 0x00000000ff057424 */ /* 0x000fc600078e00ff */
[----:B---3--:R-:W-:-:S04]  /*3e960*/  PRMT R7, R7, 0x654, R10 ;  /* 0x0000065407077816 */ /* 0x008fc8000000000a */
[----:B------:R0:W-:Y:S02]  /*3e970*/  SYNCS.ARRIVE.TRANS64.RED.A1T0 RZ, [R7+URZ], RZ ;  /* 0x000000ff07ff79a7 */ /* 0x0001e4000810043f */
[----:B0-----:R-:W-:Y:S05]  /*3e980*/  RET.REL.NODEC R4 `(_ZN7cutlass13device_kernelIN5flash11enable_sm90INS1_16FlashAttnFwdSm90INS1_25CollectiveMainloopFwdSm90ILi2EN4cute5tupleIJNS5_1CILi1EEES8_S8_EEENS6_IJNS7_ILi64EEESA_SA_EEELi512ENS_10bfloat16_tEfNS_4arch4Sm90ELb0ELb1ELb1ELb0ELb1ELb0ELb1ELb0ELb0ELb1ELb0ELb0EEENS1_21CollectiveEpilogueFwdINS6_IJSA_NS7_ILi512EEESA_EEES9_SC_SE_Li256ELb0ELb1ELb0ELb0EEENS1_30DynamicPersistentTileSchedulerILi256ELi128ELb0ELb1ELb1EEEEEEEEEvNT_6ParamsE) ;  /* 0xfffffc14049c7950 */ /* 0x001fea0003c3ffff */
.L_x_2200:
[----:B0-----:R0:W1:Y:S02]  /*3e990*/  SYNCS.PHASECHK.TRANS64.TRYWAIT P0, [R11+URZ], R24 ;  /* 0x000000180b0075a7 */ /* 0x001064000800017f */
[----:B-1----:R-:W-:Y:S05]  /*3e9a0*/  @!P0 NANOSLEEP.SYNCS 0x989680 ;  /* 0x009896800000895d */ /* 0x002fea0003900000 */
[----:B------:R-:W1:Y:S02]  /*3e9b0*/  @!P0 SYNCS.PHASECHK.TRANS64 P0, [R11+URZ], R24 ;  /* 0x000000180b0085a7 */ /* 0x000e64000800007f */
[----:B-1----:R-:W-:Y:S05]  /*3e9c0*/  @!P0 BRA `(.L_x_2200) ;  /* 0xfffffffc00f08947 */ /* 0x002fea000383ffff */
[----:B------:R-:W-:Y:S05]  /*3e9d0*/  BRA `(.L_x_2199) ;  /* 0xfffffee400d47947 */ /* 0x000fea000383ffff */
.L_x_2207:
[----:B0-----:R0:W1:Y:S02]  /*3e9e0*/  SYNCS.PHASECHK.TRANS64.TRYWAIT P0, [R56+URZ], R57 ;  /* 0x00000039380075a7 */ /* 0x001064000800017f */
[----:B-1----:R-:W-:Y:S05]  /*3e9f0*/  @!P0 NANOSLEEP.SYNCS 0x989680 ;  /* 0x009896800000895d */ /* 0x002fea0003900000 */
[----:B------:R-:W1:Y:S02]  /*3ea00*/  @!P0 SYNCS.PHASECHK.TRANS64 P0, [R56+URZ], R57 ;  /* 0x00000039380085a7 */ /* 0x000e64000800007f */
[----:B-1----:R-:W-:Y:S05]  /*3ea10*/  @!P0 BRA `(.L_x_2207) ;  /* 0xfffffffc00f08947 */ /* 0x002fea000383ffff */
[----:B------:R-:W-:Y:S05]  /*3ea20*/  BRA `(.L_x_2206) ;  /* 0xfffffeec00a87947 */ /* 0x000fea000383ffff */
.L_x_2230:
        /* <DEDUP_REMOVED lines=13> */
.L_x_5810:


//--------------------- .text._ZN7cutlass13device_kernelIN5flash11enable_sm90INS1_16FlashAttnFwdSm90INS1_25CollectiveMainloopFwdSm90ILi2EN4cute5tupleIJNS5_1CILi1EEES8_S8_EEENS6_IJNS7_ILi64EEESA_SA_EEELi512ENS_10bfloat16_tEfNS_4arch4Sm90ELb0ELb1ELb1ELb1ELb1ELb0ELb0ELb0ELb0ELb1ELb0ELb0EEENS1_21CollectiveEpilogueFwdINS6_IJSA_NS7_ILi512EEESA_EEES9_SC_SE_Li256ELb1ELb1ELb0ELb0EEENS1_36VarlenDynamicPersistentTileSchedulerILi64ELi64ELi256ELi128ELb0ELb1ELb1ELb1ELb0ELb1EEEEEEEEEvNT_6ParamsE --------------------------
	.section	.text._ZN7cutlass13device_kernelIN5flash11enable_sm90INS1_16FlashAttnFwdSm90INS1_25CollectiveMainloopFwdSm90ILi2EN4cute5tupleIJNS5_1CILi1EEES8_S8_EEENS6_IJNS7_ILi64EEESA_SA_EEELi512ENS_10bfloat16_tEfNS_4arch4Sm90ELb0ELb1ELb1ELb1ELb1ELb0ELb0ELb0ELb0ELb1ELb0ELb0EEENS1_21CollectiveEpilogueFwdINS6_IJSA_NS7_ILi512EEESA_EEES9_SC_SE_Li256ELb1ELb1ELb0ELb0EEENS1_36VarlenDynamicPersistentTileSchedulerILi64ELi64ELi256ELi128ELb0ELb1ELb1ELb1ELb0ELb1EEEEEEEEEvNT_6ParamsE,"ax",@progbits
	.align	128
.text._ZN7cutlass13device_kernelIN5flash11enable_sm90INS1_16FlashAttnFwdSm90INS1_25CollectiveMainloopFwdSm90ILi2EN4cute5tupleIJNS5_1CILi1EEES8_S8_EEENS6_IJNS7_ILi64EEESA_SA_EEELi512ENS_10bfloat16_tEfNS_4arch4Sm90ELb0ELb1ELb1ELb1ELb1ELb0ELb0ELb0ELb0ELb1ELb0ELb0EEENS1_21CollectiveEpilogueFwdINS6_IJSA_NS7_ILi512EEESA_EEES9_SC_SE_Li256ELb1ELb1ELb0ELb0EEENS1_36VarlenDynamicPersistentTileSchedulerILi64ELi64ELi256ELi128ELb0ELb1ELb1ELb1ELb0ELb1EEEEEEEEEvNT_6ParamsE:
        .type           _ZN7cutlass13device_kernelIN5flash11enable_sm90INS1_16FlashAttnFwdSm90INS1_25CollectiveMainloopFwdSm90ILi2EN4cute5tupleIJNS5_1CILi1EEES8_S8_EEENS6_IJNS7_ILi64EEESA_SA_EEELi512ENS_10bfloat16_tEfNS_4arch4Sm90ELb0ELb1ELb1ELb1ELb1ELb0ELb0ELb0ELb0ELb1ELb0ELb0EEENS1_21CollectiveEpilogueFwdINS6_IJSA_NS7_ILi512EEESA_EEES9_SC_SE_Li256ELb1ELb1ELb0ELb0EEENS1_36VarlenDynamicPersistentTileSchedulerILi64ELi64ELi256ELi128ELb0ELb1ELb1ELb1ELb0ELb1EEEEEEEEEvNT_6ParamsE,@function
        .size           _ZN7cutlass13device_kernelIN5flash11enable_sm90INS1_16FlashAttnFwdSm90INS1_25CollectiveMainloopFwdSm90ILi2EN4cute5tupleIJNS5_1CILi1EEES8_S8_EEENS6_IJNS7_ILi64EEESA_SA_EEELi512ENS_10bfloat16_tEfNS_4arch4Sm90ELb0ELb1ELb1ELb1ELb1ELb0ELb0ELb0ELb0ELb1ELb0ELb0EEENS1_21CollectiveEpilogueFwdINS6_IJSA_NS7_ILi512EEESA_EEES9_SC_SE_Li256ELb1ELb1ELb0ELb0EEENS1_36VarlenDynamicPersistentTileSchedulerILi64ELi64ELi256ELi128ELb0ELb1ELb1ELb1ELb0ELb1EEEEEEEEEvNT_6ParamsE,(.L_x_5812 - _ZN7cutlass13device_kernelIN5flash11enable_sm90INS1_16FlashAttnFwdSm90INS1_25CollectiveMainloopFwdSm90ILi2EN4cute5tupleIJNS5_1CILi1EEES8_S8_EEENS6_IJNS7_ILi64EEESA_SA_EEELi512ENS_10bfloat16_tEfNS_4arch4Sm90ELb0ELb1ELb1ELb1ELb1ELb0ELb0ELb0ELb0ELb1ELb0ELb0EEENS1_21CollectiveEpilogueFwdINS6_IJSA_NS7_ILi512EEESA_EEES9_SC_SE_Li256ELb1ELb1ELb0ELb0EEENS1_36VarlenDynamicPersistentTileSchedulerILi64ELi64ELi256ELi128ELb0ELb1ELb1ELb1ELb0ELb1EEEEEEEEEvNT_6ParamsE)
        .other          _ZN7cutlass13device_kernelIN5flash11enable_sm90INS1_16FlashAttnFwdSm90INS1_25CollectiveMainloopFwdSm90ILi2EN4cute5tupleIJNS5_1CILi1EEES8_S8_EEENS6_IJNS7_ILi64EEESA_SA_EEELi512ENS_10bfloat16_tEfNS_4arch4Sm90ELb0ELb1ELb1ELb1ELb1ELb0ELb0ELb0ELb0ELb1ELb0ELb0EEENS1_21CollectiveEpilogueFwdINS6_IJSA_NS7_ILi512EEESA_EEES9_SC_SE_Li256ELb1ELb1ELb0ELb0EEENS1_36VarlenDynamicPersistentTileSchedulerILi64ELi64ELi256ELi128ELb0ELb1ELb1ELb1ELb0ELb1EEEEEEEEEvNT_6ParamsE,@"STO_CUDA_ENTRY STV_DEFAULT"
_ZN7cutlass13device_kernelIN5flash11enable_sm90INS1_16FlashAttnFwdSm90INS1_25CollectiveMainloopFwdSm90ILi2EN4cute5tupleIJNS5_1CILi1EEES8_S8_EEENS6_IJNS7_ILi64EEESA_SA_EEELi512ENS_10bfloat16_tEfNS_4arch4Sm90ELb0ELb1ELb1ELb1ELb1ELb0ELb0ELb0ELb0ELb1ELb0ELb0EEENS1_21CollectiveEpilogueFwdINS6_IJSA_NS7_ILi512EEESA_EEES9_SC_SE_Li256ELb1ELb1ELb0ELb0EEENS1_36VarlenDynamicPersistentTileSchedulerILi64ELi64ELi256ELi128ELb0ELb1ELb1ELb1ELb0ELb1EEEEEEEEEvNT_6ParamsE:
        /* <DEDUP_REMOVED lines=41> */
.L_x_2231:
        /* <DEDUP_REMOVED lines=22> */
.L_x_2232:
        /* <DEDUP_REMOVED lines=18> */
.L_x_2233:
        /* <DEDUP_REMOVED lines=22> */
.L_x_2234:
        /* <DEDUP_REMOVED lines=23> */
.L_x_2235:
        /* <DEDUP_REMOVED lines=8> */
.L_x_2237:
[----:B------:R-:W-:-:S08]  /*0860*/  NOP ;  /* 0x0000000000007918 */ /* 0x000fd00000000000 */
[----:B------:R-:W0:Y:S02]  /*0870*/  USETMAXREG.TRY_ALLOC.CTAPOOL UP0, 0xe8 ;  /* 0x000000e8000079c8 */ /* 0x000e240008000600 */
[----:B0-----:R-:W-:-:S13]  /*0880*/  PLOP3.LUT P0, PT, PT, PT, UP0, 0x80, 0x0 ;  /* 0x000000000000781c */ /* 0x001fda0003f0f008 */
[----:B------:R-:W-:Y:S05]  /*0890*/  @!P0 BRA `(.L_x_2237) ;  /* 0xfffffffc00f08947 */ /* 0x000fea000383ffff */
[----:B------:R-:W-:Y:S01]  /*08a0*/  LOP3.LUT R2, R0, 0xffffff80, RZ, 0xc0, !PT ;  /* 0xffffff8000027812 */ /* 0x000fe200078ec0ff */
[----:B------:R-:W0:Y:S01]  /*08b0*/  S2UR UR40, SR_CgaCtaId ;  /* 0x00000000002879c3 */ /* 0x000e220000008800 */
[----:B------:R-:W-:Y:S01]  /*08c0*/  UMOV UR41, 0x400 ;  /* 0x0000040000297882 */ /* 0x000fe20000000000 */
[----:B------:R-:W-:Y:S01]  /*08d0*/  ULDC UR4, c[0x0][0xc3c] ;  /* 0x00030f0000047ab9 */ /* 0x000fe20000000800 */
[----:B------:R-:W-:-:S13]  /*08e0*/  ISETP.NE.AND P0, PT, R2, 0x80, PT ;  /* 0x000000800200780c */ /* 0x000fda0003f05270 */
[----:B------:R-:W-:Y:S06]  /*08f0*/  @!P0 BAR.ARV 0x8, 0x100 ;  /* 0x0204000000008b1d */ /* 0x000fec0000002000 */
[----:B------:R-:W-:Y:S01]  /*0900*/  ISETP.GE.U32.AND P0, PT, R0, 0x100, PT ;  /* 0x000001000000780c */ /* 0x000fe20003f06070 */
[----:B0-----:R-:W-:-:S12]  /*0910*/  ULEA UR41, UR40, UR41, 0x18 ;  /* 0x0000002928297291 */ /* 0x001fd8000f8ec03f */
        /* <DEDUP_REMOVED lines=20> */
[C---:B------:R-:W-:Y:S02]  /*0a60*/  LEA.HI R3, R2.reuse, R5, RZ, 0x1 ;  /* 0x0000000502037211 */ /* 0x040fe400078f08ff */
[----:B------:R-:W-:Y:S02]  /*0a70*/  LOP3.LUT R2, R2, 0xfffffff0, RZ, 0xc0, !PT ;  /* 0xfffffff002027812 */ /* 0x000fe400078ec0ff */
[----:B------:R-:W-:Y:S02]  /*0a80*/  LOP3.LUT R4, R3, 0x1ffffffe, RZ, 0xc0, !PT ;  /* 0x1ffffffe03047812 */ /* 0x000fe400078ec0ff */
[----:B------:R-:W-:Y:S01]  /*0a90*/  LEA.HI R3, R0, R197, RZ, 0x5 ;  /* 0x000000c500037211 */ /* 0x000fe200078f28ff */
[----:B------:R-:W-:Y:S01]  /*0aa0*/  IMAD.IADD R2, R197, 0x1, -R2 ;  /* 0x00000001c5027824 */ /* 0x000fe200078e0a02 */
[----:B------:R-:W-:Y:S01]  /*0ab0*/  LOP3.LUT R10, R7, 0xfffffffc, RZ, 0xc0, !PT ;  /* 0xfffffffc070a7812 */ /* 0x000fe200078ec0ff */
[----:B------:R-:W-:Y:S01]  /*0ac0*/  IMAD.IADD R5, R5, 0x1, -R4 ;  /* 0x0000000105057824 */ /* 0x000fe200078e0a04 */
[----:B------:R-:W-:-:S02]  /*0ad0*/  SHF.R.S32.HI R4, RZ, 0x5, R3 ;  /* 0x00000005ff047819 */ /* 0x000fc40000011403 */
[----:B------:R-:W-:Y:S01]  /*0ae0*/  SHF.R.S32.HI R3, RZ, 0x1f, R3 ;  /* 0x0000001fff037819 */ /* 0x000fe20000011403 */
[----:B------:R-:W-:Y:S01]  /*0af0*/  IMAD.IADD R10, R197, 0x1, -R10 ;  /* 0x00000001c50a7824 */ /* 0x000fe200078e0a0a */
[----:B------:R-:W-:Y:S01]  /*0b00*/  LOP3.LUT R8, R6, 0xffffff80, RZ, 0xc0, !PT ;  /* 0xffffff8006087812 */ /* 0x000fe200078ec0ff */
[----:B------:R-:W-:Y:S01]  /*0b10*/  IMAD.SHL.U32 R5, R5, 0x8, RZ ;  /* 0x0000000805057824 */ /* 0x000fe200078e00ff */
[----:B------:R-:W-:Y:S02]  /*0b20*/  LEA.HI R3, R3, R4, RZ, 0x2 ;  /* 0x0000000403037211 */ /* 0x000fe400078f10ff */
[----:B------:R-:W-:Y:S01]  /*0b30*/  SHF.R.S32.HI R193, RZ, 0x7, R6 ;  /* 0x00000007ffc17819 */ /* 0x000fe20000011406 */
[----:B------:R-:W-:Y:S01]  /*0b40*/  IMAD.IADD R8, R197, 0x1, -R8 ;  /* 0x00000001c5087824 */ /* 0x000fe200078e0a08 */
[----:B------:R-:W-:Y:S02]  /*0b50*/  LOP3.LUT R3, R3, 0x3ffffc, RZ, 0xc0, !PT ;  /* 0x003ffffc03037812 */ /* 0x000fe400078ec0ff */
[--C-:B------:R-:W-:Y:S01]  /*0b60*/  SHF.R.S32.HI R7, RZ, 0x1f, R2.reuse ;  /* 0x0000001fff077819 */ /* 0x100fe20000011402 */
[----:B------:R-:W-:Y:S01]  /*0b70*/  IMAD R12, R193, 0x100, R2 ;  /* 0x00000100c10c7824 */ /* 0x000fe200078e0202 */
[----:B------:R-:W-:Y:S01]  /*0b80*/  LEA.HI R11, R10, R10, RZ, 0x1 ;  /* 0x0000000a0a0b7211 */ /* 0x000fe200078f08ff */
[----:B------:R-:W-:Y:S01]  /*0b90*/  IMAD.IADD R3, R4, 0x1, -R3 ;  /* 0x0000000104037824 */ /* 0x000fe200078e0a03 */
[----:B------:R-:W-:-:S02]  /*0ba0*/  LEA.HI R9, R7, R2, RZ, 0x3 ;  /* 0x0000000207097211 */ /* 0x000fc400078f18ff */
[----:B------:R-:W-:Y:S02]  /*0bb0*/  SHF.R.S32.HI R7, RZ, 0x1f, R8 ;  /* 0x0000001fff077819 */ /* 0x000fe40000011408 */
[----:B------:R-:W-:Y:S02]  /*0bc0*/  LOP3.LUT R13, R11, 0x1ffffffe, RZ, 0xc0, !PT ;  /* 0x1ffffffe0b0d7812 */ /* 0x000fe400078ec0ff */
[----:B------:R-:W-:Y:S02]  /*0bd0*/  LEA R12, R3, R12, 0x4 ;  /* 0x0000000c030c7211 */ /* 0x000fe400078e20ff */
[-C--:B------:R-:W-:Y:S01]  /*0be0*/  LEA.HI R3, R7, R8.reuse, RZ, 0x2 ;  /* 0x0000000807037211 */ /* 0x080fe200078f10ff */
[----:B------:R-:W-:Y:S01]  /*0bf0*/  IMAD.IADD R185, R10, 0x1, -R13 ;  /* 0x000000010ab97824 */ /* 0x000fe200078e0a0d */
[C---:B------:R-:W-:Y:S01]  /*0c00*/  LOP3.LUT R11, R9.reuse, 0xfffffff8, RZ, 0xc0, !PT ;  /* 0xfffffff8090b7812 */ /* 0x040fe200078ec0ff */
[----:B------:R-:W-:Y:S01]  /*0c10*/  IMAD.SHL.U32 R9, R9, 0x40, RZ ;  /* 0x0000004009097824 */ /* 0x000fe200078e00ff */
[----:B------:R-:W-:Y:S01]  /*0c20*/  LOP3.LUT R13, R3, 0x7ffffffc, RZ, 0xc0, !PT ;  /* 0x7ffffffc030d7812 */ /* 0x000fe200078ec0ff */
[----:B------:R-:W-:Y:S01]  /*0c30*/  IMAD.U32 R196, R12, 0x40, R5 ;  /* 0x000000400cc47824 */ /* 0x000fe200078e0005 */
[----:B------:R-:W-:Y:S01]  /*0c40*/  LEA.HI R7, R7, R8, RZ, 0x5 ;  /* 0x0000000807077211 */ /* 0x000fe200078f28ff */
[----:B------:R-:W-:Y:S01]  /*0c50*/  IMAD.IADD R11, R2, 0x1, -R11 ;  /* 0x00000001020b7824 */ /* 0x000fe200078e0a0b */
[----:B------:R-:W-:Y:S01]  /*0c60*/  SHF.R.S32.HI R2, RZ, 0x2, R3 ;  /* 0x00000002ff027819 */ /* 0x000fe20000011403 */
[----:B------:R-:W-:Y:S01]  /*0c70*/  IMAD.IADD R13, R8, 0x1, -R13 ;  /* 0x00000001080d7824 */ /* 0x000fe200078e0a0d */
[----:B------:R-:W-:Y:S01]  /*0c80*/  SHF.R.S32.HI R3, RZ, 0x1f, R3 ;  /* 0x0000001fff037819 */ /* 0x000fe20000011403 */
[----:B------:R-:W-:Y:S01]  /*0c90*/  IMAD.SHL.U32 R8, R11, 0x40, RZ ;  /* 0x000000400b087824 */ /* 0x000fe200078e00ff */
[----:B------:R-:W-:-:S02]  /*0ca0*/  LOP3.LUT R9, R9, 0x7ffffe00, RZ, 0xc0, !PT ;  /* 0x7ffffe0009097812 */ /* 0x000fc400078ec0ff */
[----:B------:R-:W-:Y:S02]  /*0cb0*/  LEA.HI R3, R3, R2, RZ, 0x3 ;  /* 0x0000000203037211 */ /* 0x000fe400078f18ff */
[----:B------:R-:W-:Y:S01]  /*0cc0*/  LOP3.LUT R8, R8, 0x1c0, RZ, 0xc0, !PT ;  /* 0x000001c008087812 */ /* 0x000fe200078ec0ff */
[----:B------:R-:W-:Y:S01]  /*0cd0*/  IMAD R9, R4, 0x400, R9 ;  /* 0x0000040004097824 */ /* 0x000fe200078e0209 */
[----:B------:R-:W-:Y:S02]  /*0ce0*/  LOP3.LUT R3, R3, 0xfffffff8, RZ, 0xc0, !PT ;  /* 0xfffffff803037812 */ /* 0x000fe400078ec0ff */
[----:B------:R-:W-:Y:S02]  /*0cf0*/  LOP3.LUT R5, R8, 0x8, R5, 0xf8, !PT ;  /* 0x0000000808057812 */ /* 0x000fe400078ef805 */
[----:B------:R-:W-:Y:S02]  /*0d00*/  SHF.R.U32.HI R8, RZ, 0x3, R8 ;  /* 0x00000003ff087819 */ /* 0x000fe40000011608 */
[----:B------:R-:W-:-:S02]  /*0d10*/  LEA.HI R0, R0, R197, RZ, 0x3 ;  /* 0x000000c500007211 */ /* 0x000fc400078f18ff */
[----:B------:R-:W-:Y:S02]  /*0d20*/  LOP3.LUT R8, R5, R8, RZ, 0x3c, !PT ;  /* 0x0000000805087212 */ /* 0x000fe400078e3cff */
[----:B------:R-:W-:Y:S02]  /*0d30*/  IADD3 R16, R2, -R3, RZ ;  /* 0x8000000302107210 */ /* 0x000fe40007ffe0ff */
[----:B------:R-:W-:Y:S01]  /*0d40*/  LOP3.LUT R2, R0, 0xfffffff8, RZ, 0xc0, !PT ;  /* 0xfffffff800027812 */ /* 0x000fe200078ec0ff */
[----:B------:R-:W-:Y:S01]  /*0d50*/  IMAD.IADD R8, R9, 0x1, R8 ;  /* 0x0000000109087824 */ /* 0x000fe200078e0208 */
[----:B------:R-:W-:Y:S02]  /*0d60*/  R2P PR, R11, 0x6 ;  /* 0x000000060b007804 */ /* 0x000fe40000000000 */
[----:B------:R-:W-:Y:S01]  /*0d70*/  LEA.HI R6, R6, R193, RZ, 0x1 ;  /* 0x000000c106067211 */ /* 0x000fe200078f08ff */
[----:B------:R-:W-:Y:S01]  /*0d80*/  IMAD.IADD R191, R197, 0x1, -R2 ;  /* 0x00000001c5bf7824 */ /* 0x000fe200078e0a02 */
[----:B------:R-:W-:-:S02]  /*0d90*/  LEA R18, R8, UR41, 0x1 ;  /* 0x0000002908127c11 */ /* 0x000fc4000f8e08ff */
[----:B------:R-:W-:Y:S01]  /*0da0*/  SHF.R.S32.HI R7, RZ, 0x5, R7 ;  /* 0x00000005ff077819 */ /* 0x000fe20000011407 */
[----:B------:R-:W-:Y:S01]  /*0db0*/  IMAD.SHL.U32 R184, R191, 0x8, RZ ;  /* 0x00000008bfb87824 */ /* 0x000fe200078e00ff */
[----:B------:R-:W-:Y:S01]  /*0dc0*/  LOP3.LUT R6, R6, 0xfffffe, RZ, 0xc0, !PT ;  /* 0x00fffffe06067812 */ /* 0x000fe200078ec0ff */
[----:B------:R-:W-:Y:S01]  /*0dd0*/  VIADD R23, R18, 0x26800 ;  /* 0x0002680012177836 */ /* 0x000fe20000000000 */
[----:B------:R-:W-:Y:S01]  /*0de0*/  SEL R22, R22, 0xffffffc0, !P2 ;  /* 0xffffffc016167807 */ /* 0x000fe20005000000 */
        /* <DEDUP_REMOVED lines=16> */
[----:B------:R-:W-:Y:S01]  /*0ef0*/  IMAD.IADD R6, R193, 0x1, -R6 ;  /* 0x00000001c1067824 */ /* 0x000fe200078e0a06 */
[----:B------:R-:W-:Y:S01]  /*0f00*/  SHF.R.S32.HI R198, RZ, 0x1f, R194 ;  /* 0x0000001fffc67819 */ /* 0x000fe200000114c2 */
[----:B------:R-:W-:Y:S01]  /*0f10*/  @P1 VIADD R19, R23, 0xffffffe0 ;  /* 0xffffffe017131836 */ /* 0x000fe20000000000 */
[----:B------:R-:W-:Y:S01]  /*0f20*/  SHF.L.U32 R2, R13, 0x1, RZ ;  /* 0x000000010d027819 */ /* 0x000fe200000006ff */
[----:B------:R-:W-:-:S02]  /*0f30*/  IMAD.IADD R23, R23, 0x1, R22 ;  /* 0x0000000117177824 */ /* 0x000fc400078e0216 */
[----:B------:R-:W-:Y:S02]  /*0f40*/  IMAD.SHL.U32 R17, R6, 0x100, RZ ;  /* 0x0000010006117824 */ /* 0x000fe400078e00ff */
[----:B------:R-:W-:Y:S02]  /*0f50*/  IMAD R185, R185, 0x8, R16 ;  /* 0x00000008b9b97824 */ /* 0x000fe400078e0210 */
[----:B------:R-:W-:-:S07]  /*0f60*/  IMAD.IADD R22, R22, 0x1, R19 ;  /* 0x0000000116167824 */ /* 0x000fce00078e0213 */
.L_x_2355:
[----:B------:R-:W-:Y:S01]  /*0f70*/  ULDC.64 UR8, c[0x0][0xa28] ;  /* 0x00028a0000087ab9 */ /* 0x000fe20000000a00 */
[----:B------:R-:W-:Y:S01]  /*0f80*/  ULDC UR4, c[0x0][0x424] ;  /* 0x0001090000047ab9 */ /* 0x000fe20000000800 */
[----:B------:R-:W-:-:S04]  /*0f90*/  UISETP.NE.U32.AND UP0, UPT, UR8, URZ, UPT ;  /* 0x0000003f0800728c */ /* 0x000fc8000bf05070 */
[----:B------:R-:W-:-:S03]  /*0fa0*/  UISETP.NE.AND.EX UP0, UPT, UR9, URZ, UPT, UP0 ;  /* 0x0000003f0900728c */ /* 0x000fc6000bf05300 */
[----:B------:R-:W-:Y:S02]  /*0fb0*/  ULDC.64 UR8, c[0x0][0xa18] ;  /* 0x0002860000087ab9 */ /* 0x000fe40000000a00 */
[----:B------:R-:W-:Y:S01]  /*0fc0*/  UISETP.NE.U32.AND UP1, UPT, UR8, URZ, UPT ;  /* 0x0000003f0800728c */ /* 0x000fe2000bf25070 */
[----:B------:R-:W-:-:S03]  /*0fd0*/  PLOP3.LUT P0, PT, PT, PT, UP0, 0x80, 0x0 ;  /* 0x000000000000781c */ /* 0x000fc60003f0f008 */
[----:B------:R-:W-:-:S03]  /*0fe0*/  UISETP.NE.AND.EX UP1, UPT, UR9, URZ, UPT, UP1 ;  /* 0x0000003f0900728c */ /* 0x000fc6000bf25310 */
[----:B------:R-:W-:Y:S02]  /*0ff0*/  @UP0 ULDC.64 UR8, c[0x0][0xa28] ;  /* 0x00028a0000080ab9 */ /* 0x000fe40000000a00 */
[----:B------:R-:W-:Y:S01]  /*1000*/  @UP0 UIMAD.WIDE UR8, UR6, 0x4, UR8 ;  /* 0x00000004060808a5 */ /* 0x000fe2000f8e0208 */
[----:B------:R-:W-:-:S05]  /*1010*/  PLOP3.LUT P2, PT, PT, PT, UP1, 0x80, 0x0 ;  /* 0x000000000000781c */ /* 0x000fca0003f4f018 */
[----:B------:R-:W-:Y:S01]  /*1020*/  @UP1 ULDC.64 UR10, c[0x0][0xa18] ;  /* 0x00028600000a1ab9 */ /* 0x000fe20000000a00 */
[----:B0-23--:R-:W-:Y:S02]  /*1030*/  IMAD.U32 R4, RZ, RZ, UR8 ;  /* 0x00000008ff047e24 */ /* 0x00dfe4000f8e00ff */
[----:B------:R-:W-:Y:S01]  /*1040*/  IMAD.U32 R5, RZ, RZ, UR9 ;  /* 0x00000009ff057e24 */ /* 0x000fe2000f8e00ff */
[----:B------:R-:W-:-:S04]  /*1050*/  @UP1 UIMAD.WIDE UR8, UR6, 0x4, UR10 ;  /* 0x00000004060818a5 */ /* 0x000fc8000f8e020a */
[----:B------:R-:W2:Y:S02]  /*1060*/  @P0 LDG.E R4, desc[UR54][R4.64] ;  /* 0x0000003604040981 */ /* 0x000ea4000c1e1900 */
[----:B-1----:R-:W-:Y:S02]  /*1070*/  IMAD.U32 R6, RZ, RZ, UR8 ;  /* 0x00000008ff067e24 */ /* 0x002fe4000f8e00ff */
[----:B----4-:R-:W-:Y:S01]  /*1080*/  IMAD.U32 R7, RZ, RZ, UR9 ;  /* 0x00000009ff077e24 */ /* 0x010fe2000f8e00ff */
[----:B------:R-:W-:-:S04]  /*1090*/  ULDC.64 UR8, c[0x0][0x418] ;  /* 0x0001060000087ab9 */ /* 0x000fc80000000a00 */
[----:B------:R-:W3:Y:S01]  /*10a0*/  @P2 LDG.E R6, desc[UR54][R6.64] ;  /* 0x0000003606062981 */ /* 0x000ee2000c1e1900 */
[----:B------:R-:W-:Y:S01]  /*10b0*/  UISETP.NE.U32.AND UP0, UPT, UR8, URZ, UPT ;  /* 0x0000003f0800728c */ /* 0x000fe2000bf05070 */
[----:B------:R-:W-:Y:S01]  /*10c0*/  UMOV UR48, URZ ;  /* 0x0000003f00307c82 */ /* 0x000fe20008000000 */
[----:B------:R-:W-:Y:S02]  /*10d0*/  UMOV UR43, UR7 ;  /* 0x00000007002b7c82 */ /* 0x000fe40008000000 */
[----:B------:R-:W-:-:S03]  /*10e0*/  UISETP.NE.AND.EX UP0, UPT, UR9, URZ, UPT, UP0 ;  /* 0x0000003f0900728c */ /* 0x000fc6000bf05300 */
[----:B------:R-:W-:Y:S01]  /*10f0*/  ULDC.64 UR8, c[0x0][0xa20] ;  /* 0x0002880000087ab9 */ /* 0x000fe20000000a00 */
[----:B------:R-:W-:Y:S01]  /*1100*/  USEL UR4, UR4, 0x1, UP0 ;  /* 0x0000000104047887 */ /* 0x000fe20008000000 */
[----:B------:R-:W-:Y:S01]  /*1110*/  ISETP.NE.U32.AND P1, PT, RZ, UR8, PT ;  /* 0x00000008ff007c0c */ /* 0x000fe2000bf25070 */
[----:B------:R-:W-:Y:S02]  /*1120*/  ULDC UR8, c[0x0][0x2f0] ;  /* 0x0000bc0000087ab9 */ /* 0x000fe40000000800 */
[----:B------:R-:W-:Y:S01]  /*1130*/  UIMAD UR4, UR4, UR8, URZ ;  /* 0x00000008040472a4 */ /* 0x000fe2000f8e023f */
[----:B------:R-:W-:Y:S02]  /*1140*/  ISETP.NE.AND.EX P1, PT, RZ, UR9, PT, P1 ;  /* 0x00000009ff007c0c */ /* 0x000fe4000bf25310 */
[----:B--2---:R-:W-:Y:S02]  /*1150*/  @P0 R2UR UR48, R4 ;  /* 0x00000000043002ca */ /* 0x004fe400000e0000 */
[----:B---3--:R-:W-:Y:S01]  /*1160*/  @P2 R2UR UR50, R6 ;  /* 0x00000000063222ca */ /* 0x008fe200000e0000 */
[----:B------:R-:W-:-:S14]  /*1170*/  @P2 BRA `(.L_x_2238) ;  /* 0x0000000000382947 */ /* 0x000fdc0003800000 */
[----:B------:R-:W-:Y:S01]  /*1180*/  ULDC.64 UR8, c[0x0][0xa00] ;  /* 0x0002800000087ab9 */ /* 0x000fe20000000a00 */
[----:B------:R-:W-:Y:S01]  /*1190*/  ULDC UR50, c[0x0][0x288] ;  /* 0x0000a20000327ab9 */ /* 0x000fe20000000800 */
[----:B------:R-:W-:-:S04]  /*11a0*/  ISETP.NE.U32.AND P0, PT, RZ, UR8, PT ;  /* 0x00000008ff007c0c */ /* 0x000fc8000bf05070 */
[----:B------:R-:W-:-:S13]  /*11b0*/  ISETP.NE.AND.EX P0, PT, RZ, UR9, PT, P0 ;  /* 0x00000009ff007c0c */ /* 0x000fda000bf05300 */
[----:B------:R-:W-:Y:S05]  /*11c0*/  @!P0 BRA `(.L_x_2238) ;  /* 0x0000000000248947 */ /* 0x000fea0003800000 */
[----:B------:R-:W-:Y:S02]  /*11d0*/  ULDC.64 UR8, c[0x0][0xa00] ;  /* 0x0002800000087ab9 */ /* 0x000fe40000000a00 */
[----:B------:R-:W-:-:S06]  /*11e0*/  UIMAD.WIDE UR8, UR6, 0x4, UR8 ;  /* 0x00000004060878a5 */ /* 0x000fcc000f8e0208 */
[----:B------:R-:W-:Y:S01]  /*11f0*/  IMAD.U32 R4, RZ, RZ, UR8 ;  /* 0x00000008ff047e24 */ /* 0x000fe2000f8e00ff */
[----:B------:R-:W-:-:S05]  /*1200*/  MOV R5, UR9 ;  /* 0x0000000900057c02 */ /* 0x000fca0008000f00 */
[----:B------:R-:W2:Y:S04]  /*1210*/  LDG.E R3, desc[UR54][R4.64] ;  /* 0x0000003604037981 */ /* 0x000ea8000c1e1900 */
[----:B------:R-:W3:Y:S01]  /*1220*/  LDG.E R0, desc[UR54][R4.64+0x4] ;  /* 0x0000043604007981 */ /* 0x000ee2000c1e1900 */
[----:B--2---:R-:W-:Y:S02]  /*1230*/  R2UR UR50, R3 ;  /* 0x00000000033272ca */ /* 0x004fe400000e0000 */
[----:B---3--:R-:W-:-:S13]  /*1240*/  R2UR UR7, R0 ;  /* 0x00000000000772ca */ /* 0x008fda00000e0000 */
[----:B------:R-:W-:-:S12]  /*1250*/  UIADD3 UR50, -UR50, UR7, URZ ;  /* 0x0000000732327290 */ /* 0x000fd8000fffe13f */
.L_x_2238:
[----:B------:R-:W-:Y:S01]  /*1260*/  UMOV UR44, UR6 ;  /* 0x00000006002c7c82 */ /* 0x000fe20008000000 */
[----:B------:R-:W-:Y:S05]  /*1270*/  @!P1 BRA `(.L_x_2239) ;  /* 0x00000000001c9947 */ /* 0x000fea0003800000 */
[----:B------:R-:W-:Y:S02]  /*1280*/  ULDC.64 UR8, c[0x0][0xa20] ;  /* 0x0002880000087ab9 */ /* 0x000fe40000000a00 */
[----:B------:R-:W-:-:S06]  /*1290*/  UIMAD.WIDE UR6, UR6, 0x4, UR8 ;  /* 0x00000004060678a5 */ /* 0x000fcc000f8e0208 */
[----:B------:R-:W-:Y:S02]  /*12a0*/  IMAD.U32 R4, RZ, RZ, UR6 ;  /* 0x00000006ff047e24 */ /* 0x000fe4000f8e00ff */
[----:B------:R-:W-:-:S05]  /*12b0*/  IMAD.U32 R5, RZ, RZ, UR7 ;  /* 0x00000007ff057e24 */ /* 0x000fca000f8e00ff */
[----:B------:R-:W2:Y:S02]  /*12c0*/  LDG.E R4, desc[UR54][R4.64] ;  /* 0x0000003604047981 */ /* 0x000ea4000c1e1900 */
[----:B--2---:R-:W-:Y:S01]  /*12d0*/  R2UR UR4, R4 ;  /* 0x00000000040472ca */ /* 0x004fe200000e0000 */
[----:B------:R-:W-:-:S14]  /*12e0*/  BRA `(.L_x_2240) ;  /* 0x0000000000347947 */ /* 0x000fdc0003800000 */
.L_x_2239:
        /* <DEDUP_REMOVED lines=13> */
.L_x_2240:
[----:B------:R-:W-:Y:S02]  /*13c0*/  UISETP.NE.AND UP0, UPT, UR46, 0x1, UPT ;  /* 0x000000012e00788c */ /* 0x000fe4000bf05270 */
[----:B------:R-:W-:Y:S02]  /*13d0*/  UIADD3 UR48, -UR48, UR4, URZ ;  /* 0x0000000430307290 */ /* 0x000fe4000fffe13f */
[----:B------:R-:W-:Y:S02]  /*13e0*/  USHF.L.U32 UR45, UR5, 0x6, URZ ;  /* 0x00000006052d7899 */ /* 0x000fe4000800063f */
[----:B------:R-:W-:Y:S01]  /*13f0*/  UIADD3 UR4, UR48, 0x3f, URZ ;  /* 0x0000003f30047890 */ /* 0x000fe2000fffe03f */
[----:B------:R-:W-:-:S03]  /*1400*/  PLOP3.LUT P0, PT, PT, PT, UP0, 0x80, 0x0 ;  /* 0x000000000000781c */ /* 0x000fc60003f0f008 */
[----:B------:R-:W-:-:S04]  /*1410*/  USHF.R.S32.HI UR6, URZ, 0x1f, UR4 ;  /* 0x0000001f3f067899 */ /* 0x000fc80008011404 */
[----:B------:R-:W-:-:S04]  /*1420*/  ULEA.HI UR6, UR6, UR4, URZ, 0x6 ;  /* 0x0000000406067291 */ /* 0x000fc8000f8f303f */
[----:B------:R-:W-:Y:S02]  /*1430*/  USHF.R.S32.HI UR6, URZ, 0x6, UR6 ;  /* 0x000000063f067899 */ /* 0x000fe40008011406 */
[----:B------:R-:W-:Y:S10]  /*1440*/  @!P0 BRA `(.L_x_2241) ;  /* 0x0000002000308947 */ /* 0x000ff40003800000 */
[----:B------:R-:W0:Y:S01]  /*1450*/  LDC.64 R6, c[0x0][0x9e0] ;  /* 0x00027800ff067b82 */ /* 0x000e220000000a00 */
[----:B------:R-:W-:Y:S01]  /*1460*/  ULDC UR4, c[0x0][0x448] ;  /* 0x0001120000047ab9 */ /* 0x000fe20000000800 */
[----:B------:R-:W-:Y:S02]  /*1470*/  UIADD3 UR7, UR45, 0x3f, URZ ;  /* 0x0000003f2d077890 */ /* 0x000fe4000fffe03f */
[----:B------:R-:W-:Y:S02]  /*1480*/  UISETP.NE.AND UP0, UPT, UR4, 0x1, UPT ;  /* 0x000000010400788c */ /* 0x000fe4000bf05270 */
[----:B------:R-:W-:-:S09]  /*1490*/  UIADD3 UR8, UR48, 0x1, -UR50 ;  /* 0x0000000130087890 */ /* 0x000fd2000fffe832 */
[----:B------:R-:W-:Y:S01]  /*14a0*/  @UP0 ULDC UR4, c[0x0][0x44c] ;  /* 0x0001130000040ab9 */ /* 0x000fe20000000800 */
[----:B------:R-:W-:Y:S01]  /*14b0*/  @UP0 ULDC UR9, c[0x0][0x450] ;  /* 0x0001140000090ab9 */ /* 0x000fe20000000800 */
[----:B------:R-:W-:-:S04]  /*14c0*/  UIMAD.WIDE.U32 UR4, UR7, UR4, URZ ;  /* 0x00000004070472a5 */ /* 0x000fc8000f8e003f */
[----:B------:R-:W-:Y:S01]  /*14d0*/  @UP0 USHF.R.U32.HI UR7, URZ, UR9, UR5 ;  /* 0x000000093f070299 */ /* 0x000fe20008011605 */
[----:B0-----:R-:W-:-:S03]  /*14e0*/  ISETP.GE.AND P1, PT, R7, 0x1, PT ;  /* 0x000000010700780c */ /* 0x001fc60003f26270 */
[----:B------:R-:W-:-:S06]  /*14f0*/  UIADD3 UR7, UR8, UR7, URZ ;  /* 0x0000000708077290 */ /* 0x000fcc000fffe03f */
[----:B------:R-:W-:-:S04]  /*1500*/  VIADD R0, R6, UR7 ;  /* 0x0000000706007c36 */ /* 0x000fc80008000000 */
        /* <DEDUP_REMOVED lines=12> */
.L_x_2243:
[----:B------:R-:W-:-:S13]  /*15d0*/  ISETP.NE.AND P0, PT, R7, 0x1, PT ;  /* 0x000000010700780c */ /* 0x000fda0003f05270 */
[----:B------:R-:W0:Y:S02]  /*15e0*/  @P0 LDC.64 R4, c[0x0][0x9e8] ;  /* 0x00027a00ff040b82 */ /* 0x000e240000000a00 */
[----:B0-----:R-:W-:-:S05]  /*15f0*/  @P0 IMAD.HI.U32 R4, R3, R4, RZ ;  /* 0x0000000403040227 */ /* 0x001fca00078e00ff */
[----:B------:R-:W-:-:S07]  /*1600*/  @P0 SHF.R.U32.HI R3, RZ, R5, R4 ;  /* 0x00000005ff030219 */ /* 0x000fce0000011604 */
.L_x_2244:
[----:B------:R-:W-:-:S05]  /*1610*/  IMAD R3, R3, R7, R7 ;  /* 0x0000000703037224 */ /* 0x000fca00078e0207 */
[----:B------:R-:W-:-:S07]  /*1620*/  VIMNMX R0, R0, R3, PT ;  /* 0x0000000300007248 */ /* 0x000fce0003fe0100 */
.L_x_2242:
[----:B------:R-:W-:Y:S01]  /*1630*/  @UP0 ULDC UR4, c[0x0][0x44c] ;  /* 0x0001130000040ab9 */ /* 0x000fe20000000800 */
[----:B------:R-:W-:Y:S01]  /*1640*/  VIADD R0, R0, 0x3f ;  /* 0x0000003f00007836 */ /* 0x000fe20000000000 */
[----:B------:R-:W-:Y:S01]  /*1650*/  UIMAD.WIDE.U32 UR4, UR45, UR4, URZ ;  /* 0x000000042d0472a5 */ /* 0x000fe2000f8e003f */
[----:B------:R-:W-:Y:S01]  /*1660*/  @UP0 ULDC UR8, c[0x0][0x450] ;  /* 0x0001140000080ab9 */ /* 0x000fe20000000800 */
[----:B------:R-:W-:Y:S02]  /*1670*/  UMOV UR7, UR45 ;  /* 0x0000002d00077c82 */ /* 0x000fe40008000000 */
[----:B------:R-:W-:Y:S01]  /*1680*/  @UP0 USHF.R.U32.HI UR7, URZ, UR8, UR5 ;  /* 0x000000083f070299 */ /* 0x000fe20008011605 */
[----:B------:R-:W-:Y:S02]  /*1690*/  SHF.R.S32.HI R3, RZ, 0x1f, R0 ;  /* 0x0000001fff037819 */ /* 0x000fe40000011400 */
[----:B------:R-:W-:Y:S01]  /*16a0*/  ULDC UR4, c[0x0][0x9dc] ;  /* 0x0002770000047ab9 */ /* 0x000fe20000000800 */
[----:B------:R-:W-:Y:S01]  /*16b0*/  UIADD3 UR48, UR7, UR48, -UR50 ;  /* 0x0000003007307290 */ /* 0x000fe2000fffe832 */
[----:B------:R-:W-:-:S03]  /*16c0*/  LEA.HI R3, R3, R0, RZ, 0x6 ;  /* 0x0000000003037211 */ /* 0x000fc600078f30ff */
[----:B------:R-:W-:Y:S01]  /*16d0*/  UIADD3 UR4, UR48, -UR4, URZ ;  /* 0x8000000430047290 */ /* 0x000fe2000fffe03f */
[----:B------:R-:W-:-:S04]  /*16e0*/  SHF.R.S32.HI R3, RZ, 0x6, R3 ;  /* 0x00000006ff037819 */ /* 0x000fc80000011403 */
[----:B------:R-:W-:Y:S02]  /*16f0*/  VIMNMX R4, R3, UR6, PT ;  /* 0x0000000603047c48 */ /* 0x000fe4000bfe0100 */
[----:B------:R-:W-:Y:S01]  /*1700*/  MOV R5, UR4 ;  /* 0x0000000400057c02 */ /* 0x000fe20008000f00 */
        /* <DEDUP_REMOVED lines=11> */
.L_x_2246:
[----:B------:R-:W-:-:S13]  /*17c0*/  ISETP.NE.AND P0, PT, R7, 0x1, PT ;  /* 0x000000010700780c */ /* 0x000fda0003f05270 */
[----:B------:R-:W0:Y:S02]  /*17d0*/  @P0 LDC.64 R8, c[0x0][0x9e8] ;  /* 0x00027a00ff080b82 */ /* 0x000e240000000a00 */
[----:B0-----:R-:W-:-:S05]  /*17e0*/  @P0 IMAD.HI.U32 R6, R0, R8, RZ ;  /* 0x0000000800060227 */ /* 0x001fca00078e00ff */
[----:B------:R-:W-:-:S07]  /*17f0*/  @P0 SHF.R.U32.HI R0, RZ, R9, R6 ;  /* 0x00000009ff000219 */ /* 0x000fce0000011606 */
.L_x_2247:
[----:B------:R-:W-:-:S05]  /*1800*/  IMAD R0, R0, R7, RZ ;  /* 0x0000000700007224 */ /* 0x000fca00078e02ff */
[----:B------:R-:W-:-:S07]  /*1810*/  VIMNMX R5, R5, R0, !PT ;  /* 0x0000000005057248 */ /* 0x000fce0007fe0100 */
.L_x_2245:
[----:B------:R-:W-:Y:S01]  /*1820*/  SHF.R.S32.HI R0, RZ, 0x1f, R5 ;  /* 0x0000001fff007819 */ /* 0x000fe20000011405 */
[----:B------:R-:W-:Y:S01]  /*1830*/  IMAD.MOV.U32 R3, RZ, RZ, RZ ;  /* 0x000000ffff037224 */ /* 0x000fe200078e00ff */
[----:B------:R-:W-:Y:S02]  /*1840*/  PLOP3.LUT P0, PT, PT, PT, PT, 0x80, 0x0 ;  /* 0x000000000000781c */ /* 0x000fe40003f0f070 */
[----:B------:R-:W-:Y:S02]  /*1850*/  CS2R R20, SRZ ;  /* 0x0000000000147805 */ /* 0x000fe4000001ff00 */
[----:B------:R-:W-:Y:S02]  /*1860*/  LEA.HI R0, R0, R5, RZ, 0x6 ;  /* 0x0000000500007211 */ /* 0x000fe400078f30ff */
[----:B------:R-:W-:Y:S02]  /*1870*/  CS2R R150, SRZ ;  /* 0x0000000000967805 */ /* 0x000fe4000001ff00 */
[----:B------:R-:W-:-:S02]  /*1880*/  CS2R R148, SRZ ;  /* 0x0000000000947805 */ /* 0x000fc4000001ff00 */
[----:B------:R-:W-:Y:S02]  /*1890*/  CS2R R146, SRZ ;  /* 0x0000000000927805 */ /* 0x000fe4000001ff00 */
[----:B------:R-:W-:Y:S02]  /*18a0*/  SHF.R.S32.HI R0, RZ, 0x6, R0 ;  /* 0x00000006ff007819 */ /* 0x000fe40000011400 */
[----:B------:R-:W-:Y:S02]  /*18b0*/  CS2R R144, SRZ ;  /* 0x0000000000907805 */ /* 0x000fe4000001ff00 */
[----:B------:R-:W-:Y:S02]  /*18c0*/  CS2R R142, SRZ ;  /* 0x00000000008e7805 */ /* 0x000fe4000001ff00 */
[----:B------:R-:W-:Y:S02]  /*18d0*/  CS2R R140, SRZ ;  /* 0x00000000008c7805 */ /* 0x000fe4000001ff00 */
[----:B------:R-:W-:-:S02]  /*18e0*/  VIMNMX R0, RZ, R0, !PT ;  /* 0x00000000ff007248 */ /* 0x000fc40007fe0100 */
[----:B------:R-:W-:Y:S02]  /*18f0*/  CS2R R138, SRZ ;  /* 0x00000000008a7805 */ /* 0x000fe4000001ff00 */
[----:B------:R-:W-:Y:S02]  /*1900*/  CS2R R136, SRZ ;  /* 0x0000000000887805 */ /* 0x000fe4000001ff00 */
[----:B------:R-:W-:Y:S02]  /*1910*/  CS2R R134, SRZ ;  /* 0x0000000000867805 */ /* 0x000fe4000001ff00 */
[----:B------:R-:W-:Y:S02]  /*1920*/  ISETP.GT.AND P1, PT, R4, R0, PT ;  /* 0x000000000400720c */ /* 0x000fe40003f24270 */
        /* <DEDUP_REMOVED lines=71> */
.L_x_2249:
[----:B------:R-:W-:Y:S01]  /*1da0*/  ULEA UR21, UR38, UR41, 0x3 ;  /* 0x0000002926157291 */ /* 0x000fe2000f8e183f */
[----:B------:R-:W-:-:S05]  /*1db0*/  IMAD.U32 R3, RZ, RZ, UR37 ;  /* 0x00000025ff037e24 */ /* 0x000fca000f8e00ff */
[----:B------:R-:W-:-:S04]  /*1dc0*/  SHF.L.U32 R3, R3, 0x1f, RZ ;  /* 0x0000001f03037819 */ /* 0x000fc800000006ff */
[----:B------:R-:W0:Y:S02]  /*1dd0*/  SYNCS.PHASECHK.TRANS64.TRYWAIT P1, [UR21+0x28c50], R3 ;  /* 0x028c5003ff0075a7 */ /* 0x000e240008020155 */
[----:B0-----:R-:W-:Y:S05]  /*1de0*/  @!P1 BRA `(.L_x_2250) ;  /* 0x0000014c00309947 */ /* 0x001fea0003800000 */
.L_x_2448:
        /* <DEDUP_REMOVED lines=38> */
.L_x_2251:
[----:B0-----:R-:W-:Y:S01]  /*2050*/  VIADD R3, R4, 0xfffffffe ;  /* 0xfffffffe04037836 */ /* 0x001fe20000000000 */
[----:B------:R-:W-:-:S04]  /*2060*/  UIADD3 UR6, UR21, 0x28c60, URZ ;  /* 0x00028c6015067890 */ /* 0x000fc8000fffe03f */
[----:B------:R-:W-:Y:S01]  /*2070*/  ISETP.GE.AND P1, PT, R3, R0, PT ;  /* 0x000000000300720c */ /* 0x000fe20003f26270 */
[----:B------:R-:W-:-:S09]  /*2080*/  UPRMT UR6, UR40, 0x654, UR6 ;  /* 0x0000065428067896 */ /* 0x000fd20008000006 */
[----:B------:R-:W-:Y:S03]  /*2090*/  SYNCS.ARRIVE.TRANS64.RED.A1T0 RZ, [UR6], RZ ;  /* 0x000000ffffff79a7 */ /* 0x000fe60008100406 */
[----:B------:R-:W-:Y:S05]  /*20a0*/  @!P1 BRA `(.L_x_2252) ;  /* 0x0000000800d89947 */ /* 0x000fea0003800000 */
.L_x_2258:
[----:B------:R-:W-:Y:S01]  /*20b0*/  BAR.SYNC.DEFER_BLOCKING 0xe, 0x100 ;  /* 0x0384000000007b1d */ /* 0x000fe20000010000 */
[----:B-1----:R-:W-:Y:S01]  /*20c0*/  IMAD.U32 R5, RZ, RZ, UR38 ;  /* 0x00000026ff057e24 */ /* 0x002fe2000f8e00ff */
[----:B------:R-:W-:Y:S01]  /*20d0*/  UIADD3 UR38, UR38, 0x1, URZ ;  /* 0x0000000126267890 */ /* 0x000fe2000fffe03f */
[C---:B------:R-:W-:Y:S01]  /*20e0*/  ISETP.GT.AND P2, PT, R3.reuse, R0, PT ;  /* 0x000000000300720c */ /* 0x040fe20003f44270 */
[----:B------:R-:W-:Y:S02]  /*20f0*/  VIADD R3, R3, 0xffffffff ;  /* 0xffffffff03037836 */ /* 0x000fe40000000000 */
[----:B0-----:R-:W-:Y:S01]  /*2100*/  LEA R4, R5, R16, 0x6 ;  /* 0x0000001005047211 */ /* 0x001fe200078e30ff */
        /* <DEDUP_REMOVED lines=137> */
.L_x_2253:
[----:B------:R-:W-:Y:S01]  /*29a0*/  ULEA UR21, UR38, UR41, 0x3 ;  /* 0x0000002926157291 */ /* 0x000fe2000f8e183f */
[----:B------:R-:W-:-:S05]  /*29b0*/  IMAD.U32 R4, RZ, RZ, UR37 ;  /* 0x00000025ff047e24 */ /* 0x000fca000f8e00ff */
[----:B------:R-:W-:-:S04]  /*29c0*/  SHF.L.U32 R4, R4, 0x1f, RZ ;  /* 0x0000001f04047819 */ /* 0x000fc800000006ff */
[----:B------:R0:W1:Y:S01]  /*29d0*/  SYNCS.PHASECHK.TRANS64.TRYWAIT P1, [UR21+0x28c50], R4 ;  /* 0x028c5004ff0075a7 */ /* 0x0000620008020155 */
[----:B------:R-:W-:Y:S05]  /*29e0*/  @!P0 BRA `(.L_x_2254) ;  /* 0x0000000000048947 */ /* 0x000fea0003800000 */
[----:B------:R-:W-:Y:S01]  /*29f0*/  BPT.TRAP 0x1 ;  /* 0x000000040000795c */ /* 0x000fe20000300000 */
.L_x_2254:
[----:B-1----:R-:W-:Y:S05]  /*2a00*/  @P1 BRA `(.L_x_2255) ;  /* 0x0000000000081947 */ /* 0x002fea0003800000 */
[----:B------:R-:W1:Y:S02]  /*2a10*/  SYNCS.PHASECHK.TRANS64.TRYWAIT P1, [UR21+0x28c50], R4 ;  /* 0x028c5004ff0075a7 */ /* 0x000e640008020155 */
[----:B-1----:R-:W-:Y:S05]  /*2a20*/  @!P1 BRA `(.L_x_2256) ;  /* 0x0000014000389947 */ /* 0x002fea0003800000 */
.L_x_2255:
        /* <DEDUP_REMOVED lines=26> */
.L_x_2257:
[----:B------:R-:W-:-:S04]  /*2bd0*/  UIADD3 UR6, UR21, 0x28c60, URZ ;  /* 0x00028c6015067890 */ /* 0x000fc8000fffe03f */
[----:B------:R-:W-:-:S09]  /*2be0*/  UPRMT UR6, UR40, 0x654, UR6 ;  /* 0x0000065428067896 */ /* 0x000fd20008000006 */
[----:B------:R-:W-:Y:S01]  /*2bf0*/  SYNCS.ARRIVE.TRANS64.RED.A1T0 RZ, [UR6], RZ ;  /* 0x000000ffffff79a7 */ /* 0x000fe20008100406 */
[----:B------:R-:W-:Y:S05]  /*2c00*/  @P2 BRA `(.L_x_2258) ;  /* 0xfffffff400282947 */ /* 0x000fea000383ffff */
.L_x_2252:
[----:B------:R-:W-:Y:S01]  /*2c10*/  BAR.SYNC.DEFER_BLOCKING 0xe, 0x100 ;  /* 0x0384000000007b1d */ /* 0x000fe20000010000 */
[----:B------:R-:W-:Y:S01]  /*2c20*/  IMAD.U32 R3, RZ, RZ, UR38 ;  /* 0x00000026ff037e24 */ /* 0x000fe2000f8e00ff */
[----:B------:R-:W-:Y:S01]  /*2c30*/  UIADD3 UR38, UR38, 0x1, URZ ;  /* 0x0000000126267890 */ /* 0x000fe2000fffe03f */
[----:B------:R-:W-:Y:S01]  /*2c40*/  PLOP3.LUT P0, PT, PT, PT, PT, 0x8, 0x0 ;  /* 0x000000000000781c */ /* 0x000fe20003f0e170 */
[----:B------:R-:W-:Y:S02]  /*2c50*/  IMAD.MOV.U32 R20, RZ, RZ, RZ ;  /* 0x000000ffff147224 */ /* 0x000fe400078e00ff */
[----:B------:R-:W-:Y:S01]  /*2c60*/  IMAD R0, R3, 0x40, R16 ;  /* 0x0000004003007824 */ /* 0x000fe200078e0210 */
[----:B------:R-:W-:-:S04]  /*2c70*/  UISETP.NE.AND UP0, UPT, UR38, 0x2, UPT ;  /* 0x000000022600788c */ /* 0x000fc8000bf05270 */
[----:B01----:R-:W-:Y:S01]  /*2c80*/  LEA R4, R0, UR41, 0x2 ;  /* 0x0000002900047c11 */ /* 0x003fe2000f8e10ff */
        /* <DEDUP_REMOVED lines=136> */
.L_x_2241:
[----:B------:R-:W-:Y:S01]  /*3510*/  ULDC UR4, c[0x0][0x448] ;  /* 0x0001120000047ab9 */ /* 0x000fe20000000800 */
[----:B------:R-:W-:Y:S02]  /*3520*/  UIADD3 UR7, UR45, 0x3f, URZ ;  /* 0x0000003f2d077890 */ /* 0x000fe4000fffe03f */
[----:B------:R-:W-:Y:S02]  /*3530*/  UISETP.NE.AND UP0, UPT, UR4, 0x1, UPT ;  /* 0x000000010400788c */ /* 0x000fe4000bf05270 */
[----:B------:R-:W-:Y:S01]  /*3540*/  UIADD3 UR10, UR48, 0x1, -UR50 ;  /* 0x00000001300a7890 */ /* 0x000fe2000fffe832 */
[----:B------:R-:W-:Y:S01]  /*3550*/  ULDC.64 UR4, c[0x0][0x9e0] ;  /* 0x0002780000047ab9 */ /* 0x000fe20000000a00 */
[----:B------:R-:W-:-:S07]  /*3560*/  UP2UR UR52, UPR, URZ, 0x1 ;  /* 0x000000013f347883 */ /* 0x000fce0008000000 */
        /* <DEDUP_REMOVED lines=21> */
.L_x_2260:
[----:B------:R-:W-:-:S11]  /*36c0*/  UISETP.NE.AND UP0, UPT, UR5, 0x1, UPT ;  /* 0x000000010500788c */ /* 0x000fd6000bf05270 */
[----:B------:R-:W-:Y:S02]  /*36d0*/  @UP0 ULDC.64 UR10, c[0x0][0x9e8] ;  /* 0x00027a00000a0ab9 */ /* 0x000fe40000000a00 */
[----:B------:R-:W-:-:S04]  /*36e0*/  UIMAD.WIDE.U32 UR8, UR4, UR10, URZ ;  /* 0x0000000a040872a5 */ /* 0x000fc8000f8e003f */
[----:B------:R-:W-:-:S12]  /*36f0*/  @UP0 USHF.R.U32.HI UR4, URZ, UR11, UR9 ;  /* 0x0000000b3f040299 */ /* 0x000fd80008011609 */
.L_x_2261:
[----:B------:R-:W-:-:S06]  /*3700*/  UIMAD UR4, UR4, UR5, UR5 ;  /* 0x00000005040472a4 */ /* 0x000fcc000f8e0205 */
[----:B------:R-:W-:-:S07]  /*3710*/  VIMNMX R0, R0, UR4, PT ;  /* 0x0000000400007c48 */ /* 0x000fce000bfe0100 */
.L_x_2259:
[----:B------:R-:W-:Y:S01]  /*3720*/  UISETP.NE.AND UP0, UPT, UR52, URZ, UPT ;  /* 0x0000003f3400728c */ /* 0x000fe2000bf05270 */
[----:B------:R-:W-:Y:S01]  /*3730*/  VIADD R0, R0, 0x3f ;  /* 0x0000003f00007836 */ /* 0x000fe20000000000 */
[----:B------:R-:W-:-:S04]  /*3740*/  UMOV UR4, UR45 ;  /* 0x0000002d00047c82 */ /* 0x000fc80008000000 */
[----:B------:R-:W-:-:S04]  /*3750*/  SHF.R.S32.HI R3, RZ, 0x1f, R0 ;  /* 0x0000001fff037819 */ /* 0x000fc80000011400 */
[----:B------:R-:W-:Y:S01]  /*3760*/  LEA.HI R3, R3, R0, RZ, 0x6 ;  /* 0x0000000003037211 */ /* 0x000fe200078f30ff */
[----:B------:R-:W-:Y:S01]  /*3770*/  @UP0 ULDC UR8, c[0x0][0x44c] ;  /* 0x0001130000080ab9 */ /* 0x000fe20000000800 */
[----:B------:R-:W-:Y:S01]  /*3780*/  @UP0 ULDC UR7, c[0x0][0x450] ;  /* 0x0001140000070ab9 */ /* 0x000fe20000000800 */
[----:B------:R-:W-:Y:S01]  /*3790*/  UIMAD.WIDE.U32 UR8, UR45, UR8, URZ ;  /* 0x000000082d0872a5 */ /* 0x000fe2000f8e003f */
[----:B------:R-:W-:-:S03]  /*37a0*/  SHF.R.S32.HI R3, RZ, 0x6, R3 ;  /* 0x00000006ff037819 */ /* 0x000fc60000011403 */
[----:B------:R-:W-:Y:S01]  /*37b0*/  @UP0 USHF.R.U32.HI UR4, URZ, UR7, UR9 ;  /* 0x000000073f040299 */ /* 0x000fe20008011609 */
[----:B------:R-:W-:Y:S01]  /*37c0*/  VIMNMX R168, R3, UR6, PT ;  /* 0x0000000603a87c48 */ /* 0x000fe2000bfe0100 */
[----:B------:R-:W-:Y:S02]  /*37d0*/  UISETP.GE.AND UP0, UPT, UR5, 0x1, UPT ;  /* 0x000000010500788c */ /* 0x000fe4000bf06270 */
[----:B------:R-:W-:Y:S01]  /*37e0*/  UIADD3 UR4, UR4, UR48, -UR50 ;  /* 0x0000003004047290 */ /* 0x000fe2000fffe832 */
        /* <DEDUP_REMOVED lines=14> */
.L_x_2263:
[----:B------:R-:W-:-:S11]  /*38d0*/  UISETP.NE.AND UP0, UPT, UR5, 0x1, UPT ;  /* 0x000000010500788c */ /* 0x000fd6000bf05270 */
[----:B------:R-:W-:Y:S02]  /*38e0*/  @UP0 ULDC.64 UR10, c[0x0][0x9e8] ;  /* 0x00027a00000a0ab9 */ /* 0x000fe40000000a00 */
[----:B------:R-:W-:-:S04]  /*38f0*/  UIMAD.WIDE.U32 UR6, UR4, UR10, URZ ;  /* 0x0000000a040672a5 */ /* 0x000fc8000f8e003f */
[----:B------:R-:W-:-:S12]  /*3900*/  @UP0 USHF.R.U32.HI UR4, URZ, UR11, UR7 ;  /* 0x0000000b3f040299 */ /* 0x000fd80008011607 */
.L_x_2264:
[----:B------:R-:W-:-:S04]  /*3910*/  UIMAD UR4, UR4, UR5, URZ ;  /* 0x00000005040472a4 */ /* 0x000fc8000f8e023f */
[----:B------:R-:W-:-:S04]  /*3920*/  UISETP.LT.AND UP0, UPT, UR8, UR4, UPT ;  /* 0x000000040800728c */ /* 0x000fc8000bf01270 */
[----:B------:R-:W-:-:S12]  /*3930*/  USEL UR8, UR8, UR4, !UP0 ;  /* 0x0000000408087287 */ /* 0x000fd8000c000000 */
.L_x_2262:
[----:B------:R-:W-:Y:S01]  /*3940*/  USHF.R.S32.HI UR4, URZ, 0x1f, UR8 ;  /* 0x0000001f3f047899 */ /* 0x000fe20008011408 */
[----:B------:R-:W-:Y:S02]  /*3950*/  PLOP3.LUT P0, PT, PT, PT, PT, 0x80, 0x0 ;  /* 0x000000000000781c */ /* 0x000fe40003f0f070 */
[----:B------:R-:W-:Y:S02]  /*3960*/  CS2R R20, SRZ ;  /* 0x0000000000147805 */ /* 0x000fe4000001ff00 */
[----:B------:R-:W-:Y:S01]  /*3970*/  MOV R3, RZ ;  /* 0x000000ff00037202 */ /* 0x000fe20000000f00 */
[----:B------:R-:W-:Y:S01]  /*3980*/  ULEA.HI UR4, UR4, UR8, URZ, 0x6 ;  /* 0x0000000804047291 */ /* 0x000fe2000f8f303f */
[----:B------:R-:W-:Y:S02]  /*3990*/  CS2R R150, SRZ ;  /* 0x0000000000967805 */ /* 0x000fe4000001ff00 */
        /* <DEDUP_REMOVED lines=16> */
[----:B------:R-:W-:Y:S02]  /*3aa0*/  ISETP.GT.AND P1, PT, R168, UR47, PT ;  /* 0x0000002fa8007c0c */ /* 0x000fe4000bf24270 */
        /* <DEDUP_REMOVED lines=44> */
[----:B------:R-:W-:Y:S01]  /*3d70*/  CS2R R34, SRZ ;  /* 0x0000000000227805 */ /* 0x000fe2000001ff00 */
[----:B------:R-:W-:Y:S01]  /*3d80*/  IMAD.MOV.U32 R169, RZ, RZ, RZ ;  /* 0x000000ffffa97224 */ /* 0x000fe200078e00ff */
[----:B------:R-:W-:Y:S01]  /*3d90*/  CS2R R30, SRZ ;  /* 0x00000000001e7805 */ /* 0x000fe2000001ff00 */
[----:B------:R-:W-:Y:S01]  /*3da0*/  IMAD.MOV.U32 R28, RZ, RZ, RZ ;  /* 0x000000ffff1c7224 */ /* 0x000fe200078e00ff */
[----:B------:R-:W-:Y:S02]  /*3db0*/  CS2R R170, SRZ ;  /* 0x0000000000aa7805 */ /* 0x000fe4000001ff00 */
[----:B------:R-:W-:Y:S01]  /*3dc0*/  CS2R R26, SRZ ;  /* 0x00000000001a7805 */ /* 0x000fe2000001ff00 */
[----:B------:R-:W-:Y:S01]  /*3dd0*/  IMAD.MOV.U32 R172, RZ, RZ, RZ ;  /* 0x000000ffffac7224 */ /* 0x000fe200078e00ff */
        /* <DEDUP_REMOVED lines=31> */
.L_x_2265:
        /* <DEDUP_REMOVED lines=9> */
.L_x_2449:
[----:B------:R-:W-:Y:S05]  /*4060*/  @!P0 BRA `(.L_x_2267) ;  /* 0x0000000000048947 */ /* 0x000fea0003800000 */
[----:B------:R-:W-:Y:S01]  /*4070*/  BPT.TRAP 0x1 ;  /* 0x000000040000795c */ /* 0x000fe20000300000 */
.L_x_2267:
[----:B------:R-:W-:Y:S02]  /*4080*/  IMAD.U32 R7, RZ, RZ, UR38 ;  /* 0x00000026ff077e24 */ /* 0x000fe4000f8e00ff */
[----:B------:R-:W-:-:S03]  /*4090*/  IMAD.U32 R8, RZ, RZ, UR37 ;  /* 0x00000025ff087e24 */ /* 0x000fc6000f8e00ff */
[----:B------:R-:W-:Y:S02]  /*40a0*/  LEA R7, R7, UR41, 0x3 ;  /* 0x0000002907077c11 */ /* 0x000fe4000f8e18ff */
[----:B------:R-:W-:-:S04]  /*40b0*/  SHF.L.U32 R8, R8, 0x1f, RZ ;  /* 0x0000001f08087819 */ /* 0x000fc800000006ff */
[----:B------:R1:W2:Y:S01]  /*40c0*/  SYNCS.PHASECHK.TRANS64.TRYWAIT P1, [R7+URZ+0x28c30], R8 ;  /* 0x028c3008070075a7 */ /* 0x0002a2000802017f */
[----:B------:R-:W-:Y:S05]  /*40d0*/  @!P0 BRA `(.L_x_2268) ;  /* 0x0000000000048947 */ /* 0x000fea0003800000 */
[----:B------:R-:W-:Y:S01]  /*40e0*/  BPT.TRAP 0x1 ;  /* 0x000000040000795c */ /* 0x000fe20000300000 */
.L_x_2268:
[----:B--2---:R-:W-:Y:S05]  /*40f0*/  @P1 BRA `(.L_x_2269) ;  /* 0x0000000000081947 */ /* 0x004fea0003800000 */
[----:B------:R-:W2:Y:S02]  /*4100*/  SYNCS.PHASECHK.TRANS64.TRYWAIT P1, [R7+URZ+0x28c30], R8 ;  /* 0x028c3008070075a7 */ /* 0x000ea4000802017f */
[----:B--2---:R-:W-:Y:S05]  /*4110*/  @!P1 BRA `(.L_x_2270) ;  /* 0x0000012800ac9947 */ /* 0x004fea0003800000 */
.L_x_2269:
        /* <DEDUP_REMOVED lines=40> */
.L_x_2271:
[----:B------:R-:W-:Y:S01]  /*43a0*/  UISETP.NE.AND UP1, UPT, UR52, URZ, UPT ;  /* 0x0000003f3400728c */ /* 0x000fe2000bf25270 */
[----:B------:R-:W-:Y:S01]  /*43b0*/  IADD3 R3, R185, UR45, RZ ;  /* 0x0000002db9037c10 */ /* 0x000fe2000fffe0ff */
[----:B------:R-:W-:Y:S01]  /*43c0*/  IMAD.MOV.U32 R5, RZ, RZ, -0x40 ;  /* 0xffffffc0ff057424 */ /* 0x000fe200078e00ff */
[----:B------:R-:W-:Y:S01]  /*43d0*/  R2UR UR6, R7 ;  /* 0x00000000070672ca */ /* 0x000fe200000e0000 */
[----:B------:R-:W-:Y:S02]  /*43e0*/  UISETP.NE.AND UP0, UPT, UR51, URZ, UPT ;  /* 0x0000003f3300728c */ /* 0x000fe4000bf05270 */
[----:B------:R-:W-:Y:S01]  /*43f0*/  PLOP3.LUT P1, PT, PT, PT, UP1, 0x80, 0x0 ;  /* 0x000000000000781c */ /* 0x000fe20003f2f018 */
[----:B------:R-:W-:Y:S01]  /*4400*/  ULDC UR7, c[0x0][0x9d8] ;  /* 0x0002760000077ab9 */ /* 0x000fe20000000800 */
[----:B------:R-:W-:Y:S01]  /*4410*/  PLOP3.LUT P2, PT, PT, PT, UP1, 0x80, 0x0 ;  /* 0x000000000000781c */ /* 0x000fe20003f4f018 */
[----:B------:R-:W-:Y:S02]  /*4420*/  IMAD R5, R168, R5, 0x41 ;  /* 0x00000041a8057424 */ /* 0x000fe400078e0205 */
[----:B------:R-:W-:Y:S01]  /*4430*/  FMUL.FTZ R24, R24, UR7 ;  /* 0x0000000718187c20 */ /* 0x000fe20008410000 */
        /* <DEDUP_REMOVED lines=12> */
[----:B------:R-:W-:Y:S01]  /*4500*/  FMUL.FTZ R33, R33, UR7 ;  /* 0x0000000721217c20 */ /* 0x000fe20008410000 */
[----:B------:R-:W-:Y:S01]  /*4510*/  @P2 SHF.R.U32.HI R3, RZ, UR10, R4 ;  /* 0x0000000aff032c19 */ /* 0x000fe20008011604 */
[----:B------:R-:W-:Y:S01]  /*4520*/  FMUL.FTZ R36, R36, UR7 ;  /* 0x0000000724247c20 */ /* 0x000fe20008410000 */
[----:B------:R-:W-:Y:S01]  /*4530*/  FMUL.FTZ R37, R37, UR7 ;  /* 0x0000000725257c20 */ /* 0x000fe20008410000 */
[----:B------:R-:W-:Y:S01]  /*4540*/  FMUL.FTZ R40, R40, UR7 ;  /* 0x0000000728287c20 */ /* 0x000fe20008410000 */
[----:B------:R-:W-:Y:S01]  /*4550*/  FMUL.FTZ R41, R41, UR7 ;  /* 0x0000000729297c20 */ /* 0x000fe20008410000 */
[----:B------:R-:W0:Y:S01]  /*4560*/  SHFL.IDX PT, R6, R3, RZ, 0x1c1f ;  /* 0x001c1fff03067589 */ /* 0x000e2200000e0000 */
        /* <DEDUP_REMOVED lines=16> */
[----:B------:R-:W-:Y:S01]  /*4670*/  FMUL.FTZ R34, R34, UR7 ;  /* 0x0000000722227c20 */ /* 0x000fe20008410000 */
[----:B------:R-:W-:Y:S01]  /*4680*/  IADD3 R4, -R2, UR48, R5 ;  /* 0x0000003002047c10 */ /* 0x000fe2000fffe105 */
[----:B------:R-:W3:Y:S01]  /*4690*/  MUFU.TANH R24, R24 ;  /* 0x0000001800187308 */ /* 0x000ee20000002400 */
[----:B------:R-:W-:Y:S01]  /*46a0*/  ULDC UR20, c[0x0][0x9dc] ;  /* 0x0002770000147ab9 */ /* 0x000fe20000000800 */
[----:B------:R-:W-:Y:S01]  /*46b0*/  SYNCS.ARRIVE.TRANS64.RED.A1T0 RZ, [UR6], RZ ;  /* 0x000000ffffff79a7 */ /* 0x000fe20008100406 */
[----:B------:R-:W-:Y:S01]  /*46c0*/  FMUL.FTZ R31, R31, UR7 ;  /* 0x000000071f1f7c20 */ /* 0x000fe20008410000 */
[----:B------:R-:W-:Y:S01]  /*46d0*/  ULOP3.LUT UR6, URZ, UR20, URZ, 0x33, !UPT ;  /* 0x000000143f067292 */ /* 0x000fe2000f8e333f */
[----:B------:R-:W-:Y:S01]  /*46e0*/  FMUL.FTZ R35, R35, UR7 ;  /* 0x0000000723237c20 */ /* 0x000fe20008410000 */
[----:B------:R-:W-:Y:S01]  /*46f0*/  VIADD R4, R4, -UR50 ;  /* 0x8000003204047c36 */ /* 0x000fe20008000000 */
[----:B------:R-:W-:Y:S01]  /*4700*/  ULDC UR14, c[0x0][0x9e0] ;  /* 0x00027800000e7ab9 */ /* 0x000fe20000000800 */
[----:B------:R-:W4:Y:S01]  /*4710*/  MUFU.TANH R25, R25 ;  /* 0x0000001900197308 */ /* 0x000f220000002400 */
[----:B------:R-:W-:-:S07]  /*4720*/  FMUL.FTZ R38, R38, UR7 ;  /* 0x0000000726267c20 */ /* 0x000fce0008410000 */
        /* <DEDUP_REMOVED lines=28> */
[----:B-----5:R-:W-:-:S04]  /*48f0*/  LEA R34, R168, 0xffffffc0, 0x6 ;  /* 0xffffffc0a8227811 */ /* 0x020fc800078e30ff */
[----:B------:R-:W-:-:S03]  /*4900*/  IADD3 R10, -R2, UR48, -R34 ;  /* 0x00000030020a7c10 */ /* 0x000fc6000fffe922 */
[----:B------:R5:W2:Y:S01]  /*4910*/  MUFU.TANH R13, R35 ;  /* 0x00000023000d7308 */ /* 0x000aa20000002400 */
[----:B-1----:R-:W-:-:S07]  /*4920*/  VIADD R31, R4, UR14 ;  /* 0x0000000e041f7c36 */ /* 0x002fce0008000000 */
[----:B------:R1:W2:Y:S01]  /*4930*/  MUFU.TANH R14, R38 ;  /* 0x00000026000e7308 */ /* 0x0002a20000002400 */
[----:B-----5:R-:W-:Y:S01]  /*4940*/  VIADD R35, R4, UR6 ;  /* 0x0000000604237c36 */ /* 0x020fe20008000000 */
[----:B0-----:R-:W-:Y:S01]  /*4950*/  VIADDMNMX R4, R6, R31, R10, PT ;  /* 0x0000001f06047246 */ /* 0x001fe2000380010a */
[----:B-1----:R-:W-:Y:S02]  /*4960*/  VIADD R38, R5, 0xffffffff ;  /* 0xffffffff05267836 */ /* 0x002fe40000000000 */
[----:B------:R-:W-:Y:S01]  /*4970*/  IMAD.IADD R5, R35, 0x1, R6 ;  /* 0x0000000123057824 */ /* 0x000fe200078e0206 */
[----:B---34-:R-:W-:Y:S06]  /*4980*/  @P1 BRA `(.L_x_2272) ;  /* 0x0000000000641947 */ /* 0x018fec0003800000 */
[----:B------:R-:W-:Y:S01]  /*4990*/  IMAD.U32 R9, RZ, RZ, UR50 ;  /* 0x00000032ff097e24 */ /* 0x000fe2000f8e00ff */
[----:B------:R-:W-:Y:S04]  /*49a0*/  BSSY B0, `(.L_x_2273) ;  /* 0x0000013000007945 */ /* 0x000fe80003800000 */
[----:B------:R-:W-:-:S04]  /*49b0*/  IADD3 R9, -R9, UR48, R6 ;  /* 0x0000003009097c10 */ /* 0x000fc8000fffe106 */
        /* <DEDUP_REMOVED lines=11> */
.L_x_2274:
[----:B------:R-:W-:Y:S02]  /*4a70*/  ULDC UR6, c[0x0][0x9e4] ;  /* 0x0002790000067ab9 */ /* 0x000fe40000000800 */
[----:B------:R-:W-:-:S04]  /*4a80*/  MOV R39, UR6 ;  /* 0x0000000600277c02 */ /* 0x000fc80008000f00 */
[----:B------:R-:W-:-:S13]  /*4a90*/  ISETP.NE.AND P1, PT, R39, 0x1, PT ;  /* 0x000000012700780c */ /* 0x000fda0003f25270 */
[----:B------:R-:W0:Y:S02]  /*4aa0*/  @P1 LDC.64 R42, c[0x0][0x9e8] ;  /* 0x00027a00ff2a1b82 */ /* 0x000e240000000a00 */
[----:B0-----:R-:W-:-:S05]  /*4ab0*/  @P1 IMAD.HI.U32 R6, R9, R42, RZ ;  /* 0x0000002a09061227 */ /* 0x001fca00078e00ff */
[----:B------:R-:W-:-:S07]  /*4ac0*/  @P1 SHF.R.U32.HI R9, RZ, R43, R6 ;  /* 0x0000002bff091219 */ /* 0x000fce0000011606 */
.L_x_2275:
[----:B------:R-:W-:Y:S05]  /*4ad0*/  BSYNC B0 ;  /* 0x0000000000007941 */ /* 0x000fea0003800000 */
.L_x_2273:
[----:B------:R-:W-:-:S04]  /*4ae0*/  IMAD R9, R9, R39, -R34 ;  /* 0x0000002709097224 */ /* 0x000fc800078e0a22 */
[----:B------:R-:W-:-:S05]  /*4af0*/  IMAD.IADD R9, R9, 0x1, -R2 ;  /* 0x0000000109097824 */ /* 0x000fca00078e0a02 */
[----:B------:R-:W-:Y:S02]  /*4b00*/  VIADDMNMX R4, R9, R39, R4, PT ;  /* 0x0000002709047246 */ /* 0x000fe40003800104 */
[----:B------:R-:W-:-:S07]  /*4b10*/  VIMNMX R5, R5, R9, !PT ;  /* 0x0000000905057248 */ /* 0x000fce0007fe0100 */
.L_x_2272:
[C---:B------:R-:W-:Y:S01]  /*4b20*/  ISETP.GE.AND P2, PT, R38.reuse, 0x9, PT ;  /* 0x000000092600780c */ /* 0x040fe20003f46270 */
[----:B------:R-:W-:Y:S01]  /*4b30*/  UISETP.NE.AND UP0, UPT, UR51, URZ, UPT ;  /* 0x0000003f3300728c */ /* 0x000fe2000bf05270 */
[----:B------:R-:W-:Y:S02]  /*4b40*/  ISETP.GE.AND P1, PT, R38, 0x2, PT ;  /* 0x000000022600780c */ /* 0x000fe40003f26270 */
        /* <DEDUP_REMOVED lines=40> */
[C---:B------:R-:W-:Y:S02]  /*4dd0*/  ISETP.GT.AND P3, PT, R5.reuse, 0x28, !P4 ;  /* 0x000000280500780c */ /* 0x040fe40006764270 */
        /* <DEDUP_REMOVED lines=27> */
[----:B------:R-:W-:Y:S01]  /*4f90*/  ISETP.GE.AND P6, PT, R38, 0x3a, PT ;  /* 0x0000003a2600780c */ /* 0x000fe20003fc6270 */
[----:B------:R-:W0:Y:S03]  /*4fa0*/  SHFL.IDX PT, R24, R3, 0x1, 0x1c1f ;  /* 0x003c1f0003187f89 */ /* 0x000e2600000e0000 */
[----:B------:R-:W-:Y:S02]  /*4fb0*/  P2R R38, PR, RZ, 0x40 ;  /* 0x00000040ff267803 */ /* 0x000fe40000000000 */
[----:B------:R-:W-:-:S04]  /*4fc0*/  ISETP.GT.AND P6, PT, R5, 0x39, !P6 ;  /* 0x000000390500780c */ /* 0x000fc800077c4270 */
[----:B------:R-:W-:-:S04]  /*4fd0*/  ISETP.LT.OR P6, PT, R4, 0x3a, P6 ;  /* 0x0000003a0400780c */ /* 0x000fc800037c1670 */
[----:B------:R-:W-:Y:S02]  /*4fe0*/  FSEL R74, R53, -INF , !P6 ;  /* 0xff800000354a7808 */ /* 0x000fe40007000000 */
[----:B------:R-:W-:Y:S02]  /*4ff0*/  PLOP3.LUT P6, PT, PT, PT, UP0, 0x40, 0x0 ;  /* 0x000000000000781c */ /* 0x000fe40003fce808 */
[----:B0-----:R-:W-:Y:S01]  /*5000*/  VIADDMNMX R4, R24, R31, R10, PT ;  /* 0x0000001f18047246 */ /* 0x001fe2000380010a */
[----:B------:R-:W-:-:S10]  /*5010*/  IMAD.IADD R6, R35, 0x1, R24 ;  /* 0x0000000123067824 */ /* 0x000fd400078e0218 */
[----:B------:R-:W-:Y:S05]  /*5020*/  @P6 BRA `(.L_x_2276) ;  /* 0x0000000000646947 */ /* 0x000fea0003800000 */
        /* <DEDUP_REMOVED lines=14> */
.L_x_2278:
[----:B------:R-:W-:Y:S02]  /*5110*/  ULDC UR6, c[0x0][0x9e4] ;  /* 0x0002790000067ab9 */ /* 0x000fe40000000800 */
[----:B------:R-:W-:-:S05]  /*5120*/  IMAD.U32 R5, RZ, RZ, UR6 ;  /* 0x00000006ff057e24 */ /* 0x000fca000f8e00ff */
[----:B------:R-:W-:-:S13]  /*5130*/  ISETP.NE.AND P6, PT, R5, 0x1, PT ;  /* 0x000000010500780c */ /* 0x000fda0003fc5270 */
[----:B------:R-:W0:Y:S02]  /*5140*/  @P6 LDC.64 R24, c[0x0][0x9e8] ;  /* 0x00027a00ff186b82 */ /* 0x000e240000000a00 */
[----:B0-----:R-:W-:-:S05]  /*5150*/  @P6 IMAD.HI.U32 R10, R3, R24, RZ ;  /* 0x00000018030a6227 */ /* 0x001fca00078e00ff */
[----:B------:R-:W-:-:S07]  /*5160*/  @P6 SHF.R.U32.HI R3, RZ, R25, R10 ;  /* 0x00000019ff036219 */ /* 0x000fce000001160a */
.L_x_2279:
[----:B------:R-:W-:Y:S05]  /*5170*/  BSYNC B0 ;  /* 0x0000000000007941 */ /* 0x000fea0003800000 */
.L_x_2277:
[----:B------:R-:W-:-:S04]  /*5180*/  IMAD R3, R3, R5, -R34 ;  /* 0x0000000503037224 */ /* 0x000fc800078e0a22 */
[----:B------:R-:W-:-:S05]  /*5190*/  IMAD.IADD R3, R3, 0x1, -R2 ;  /* 0x0000000103037824 */ /* 0x000fca00078e0a02 */
[----:B------:R-:W-:Y:S02]  /*51a0*/  VIADDMNMX R4, R3, R5, R4, PT ;  /* 0x0000000503047246 */ /* 0x000fe40003800104 */
[----:B------:R-:W-:-:S07]  /*51b0*/  VIMNMX R6, R6, R3, !PT ;  /* 0x0000000306067248 */ /* 0x000fce0007fe0100 */
.L_x_2276:
[----:B------:R-:W-:Y:S01]  /*51c0*/  ISETP.GT.AND P1, PT, R6, 0x1, !P1 ;  /* 0x000000010600780c */ /* 0x000fe20004f24270 */
[----:B------:R-:W-:Y:S01]  /*51d0*/  ULDC UR10, c[0x0][0x988] ;  /* 0x00026200000a7ab9 */ /* 0x000fe20000000800 */
[----:B------:R-:W-:Y:S01]  /*51e0*/  FMNMX.FTZ R5, R32, R42, !PT ;  /* 0x0000002a20057209 */ /* 0x000fe20007810000 */
[----:B------:R-:W-:Y:S01]  /*51f0*/  BAR.SYNC.DEFER_BLOCKING 0xf, 0x100 ;  /* 0x03c4000000007b1d */ /* 0x000fe20000010000 */
        /* <DEDUP_REMOVED lines=15> */
[----:B------:R-:W-:-:S02]  /*52f0*/  ISETP.GT.AND P2, PT, R6, 0x8, !P2 ;  /* 0x000000080600780c */ /* 0x000fc40005744270 */
[----:B------:R-:W-:Y:S02]  /*5300*/  FSEL R12, R12, -INF , !P1 ;  /* 0xff8000000c0c7808 */ /* 0x000fe40004800000 */
[----:B------:R-:W-:Y:S02]  /*5310*/  ISETP.NE.AND P1, PT, R28, RZ, PT ;  /* 0x000000ff1c00720c */ /* 0x000fe40003f25270 */
[----:B------:R-:W-:Y:S02]  /*5320*/  FMNMX.FTZ R5, R40, R5, !PT ;  /* 0x0000000528057209 */ /* 0x000fe40007810000 */
[----:B------:R-:W-:Y:S02]  /*5330*/  ISETP.GT.AND P1, PT, R6, 0x11, !P1 ;  /* 0x000000110600780c */ /* 0x000fe40004f24270 */
[C---:B------:R-:W-:Y:S02]  /*5340*/  ISETP.LT.OR P2, PT, R4.reuse, 0x9, P2 ;  /* 0x000000090400780c */ /* 0x040fe40001741670 */
[----:B------:R-:W-:-:S02]  /*5350*/  ISETP.LT.OR P1, PT, R4, 0x12, P1 ;  /* 0x000000120400780c */ /* 0x000fc40000f21670 */
[----:B------:R-:W-:Y:S02]  /*5360*/  ISETP.NE.AND P6, PT, R9, RZ, PT ;  /* 0x000000ff0900720c */ /* 0x000fe40003fc5270 */
[----:B--2---:R-:W-:Y:S02]  /*5370*/  FSEL R13, R13, -INF , !P1 ;  /* 0xff8000000d0d7808 */ /* 0x004fe40004800000 */
[----:B------:R-:W-:Y:S02]  /*5380*/  ISETP.NE.AND P1, PT, R29, RZ, PT ;  /* 0x000000ff1d00720c */ /* 0x000fe40003f25270 */
[----:B------:R-:W-:Y:S02]  /*5390*/  FMNMX.FTZ R5, R68, R5, !PT ;  /* 0x0000000544057209 */ /* 0x000fe40007810000 */
[----:B------:R-:W-:Y:S02]  /*53a0*/  ISETP.GT.AND P1, PT, R6, 0x18, !P1 ;  /* 0x000000180600780c */ /* 0x000fe40004f24270 */
[----:B------:R-:W-:-:S02]  /*53b0*/  FSEL R9, R30, -INF , !P2 ;  /* 0xff8000001e097808 */ /* 0x000fc40005000000 */
[----:B------:R-:W-:Y:S02]  /*53c0*/  ISETP.LT.OR P1, PT, R4, 0x19, P1 ;  /* 0x000000190400780c */ /* 0x000fe40000f21670 */
[----:B------:R-:W-:Y:S02]  /*53d0*/  ISETP.NE.AND P2, PT, R37, RZ, PT ;  /* 0x000000ff2500720c */ /* 0x000fe40003f45270 */
[----:B------:R-:W-:Y:S02]  /*53e0*/  FSEL R14, R14, -INF , !P1 ;  /* 0xff8000000e0e7808 */ /* 0x000fe40004800000 */
[----:B------:R-:W-:Y:S02]  /*53f0*/  ISETP.NE.AND P1, PT, R33, RZ, PT ;  /* 0x000000ff2100720c */ /* 0x000fe40003f25270 */
[----:B------:R-:W-:Y:S02]  /*5400*/  FMNMX.FTZ R5, R44, R5, !PT ;  /* 0x000000052c057209 */ /* 0x000fe40007810000 */
[----:B------:R-:W-:-:S02]  /*5410*/  ISETP.GT.AND P1, PT, R6, 0x19, !P1 ;  /* 0x000000190600780c */ /* 0x000fc40004f24270 */
[----:B------:R-:W-:Y:S02]  /*5420*/  FMNMX.FTZ R5, R70, R5, !PT ;  /* 0x0000000546057209 */ /* 0x000fe40007810000 */
[----:B------:R-:W-:Y:S02]  /*5430*/  ISETP.LT.OR P1, PT, R4, 0x1a, P1 ;  /* 0x0000001a0400780c */ /* 0x000fe40000f21670 */
[----:B------:R-:W-:Y:S02]  /*5440*/  FMNMX.FTZ R5, R48, R5, !PT ;  /* 0x0000000530057209 */ /* 0x000fe40007810000 */
[----:B------:R-:W-:Y:S02]  /*5450*/  FSEL R15, R15, -INF , !P1 ;  /* 0xff8000000f0f7808 */ /* 0x000fe40004800000 */
[----:B------:R-:W-:Y:S02]  /*5460*/  ISETP.NE.AND P1, PT, R36, RZ, PT ;  /* 0x000000ff2400720c */ /* 0x000fe40003f25270 */
[----:B------:R-:W-:-:S02]  /*5470*/  FMNMX.FTZ R5, R72, R5, !PT ;  /* 0x0000000548057209 */ /* 0x000fc40007810000 */
[----:B------:R-:W-:Y:S02]  /*5480*/  ISETP.GT.AND P1, PT, R6, 0x20, !P1 ;  /* 0x000000200600780c */ /* 0x000fe40004f24270 */
[----:B------:R-:W-:Y:S02]  /*5490*/  FMNMX.FTZ R5, R52, R5, !PT ;  /* 0x0000000534057209 */ /* 0x000fe40007810000 */
[----:B------:R-:W-:Y:S02]  /*54a0*/  ISETP.LT.OR P1, PT, R4, 0x21, P1 ;  /* 0x000000210400780c */ /* 0x000fe40000f21670 */
[----:B------:R-:W-:Y:S02]  /*54b0*/  ISETP.GT.AND P3, PT, R6, 0x30, !P3 ;  /* 0x000000300600780c */ /* 0x000fe40005f64270 */
[----:B------:R-:W-:Y:S02]  /*54c0*/  FSEL R20, R20, -INF , !P1 ;  /* 0xff80000014147808 */ /* 0x000fe40004800000 */
[----:B------:R-:W-:-:S02]  /*54d0*/  ISETP.GT.AND P1, PT, R6, 0x21, !P2 ;  /* 0x000000210600780c */ /* 0x000fc40005724270 */
[----:B------:R-:W-:Y:S02]  /*54e0*/  ISETP.NE.AND P2, PT, R57, RZ, PT ;  /* 0x000000ff3900720c */ /* 0x000fe40003f45270 */
[----:B------:R-:W-:Y:S02]  /*54f0*/  ISETP.LT.OR P1, PT, R4, 0x22, P1 ;  /* 0x000000220400780c */ /* 0x000fe40000f21670 */
[C---:B------:R-:W-:Y:S02]  /*5500*/  ISETP.GT.AND P2, PT, R6.reuse, 0x29, !P2 ;  /* 0x000000290600780c */ /* 0x040fe40005744270 */
[----:B------:R-:W-:Y:S02]  /*5510*/  FSEL R21, R21, -INF , !P1 ;  /* 0xff80000015157808 */ /* 0x000fe40004800000 */
[----:B------:R-:W-:Y:S02]  /*5520*/  ISETP.GT.AND P1, PT, R6, RZ, !P6 ;  /* 0x000000ff0600720c */ /* 0x000fe40007724270 */
[----:B------:R-:W-:-:S02]  /*5530*/  ISETP.NE.AND P6, PT, R38, RZ, PT ;  /* 0x000000ff2600720c */ /* 0x000fc40003fc5270 */
[C---:B------:R-:W-:Y:S02]  /*5540*/  ISETP.LT.OR P1, PT, R4.reuse, 0x1, P1 ;  /* 0x000000010400780c */ /* 0x040fe40000f21670 */
[----:B------:R-:W-:Y:S02]  /*5550*/  ISETP.LT.OR P2, PT, R4, 0x2a, P2 ;  /* 0x0000002a0400780c */ /* 0x000fe40001741670 */
[----:B------:R-:W-:Y:S02]  /*5560*/  FSEL R3, R26, -INF , !P1 ;  /* 0xff8000001a037808 */ /* 0x000fe40004800000 */
[----:B------:R-:W-:Y:S02]  /*5570*/  FMNMX.FTZ R26, R74, R5, !PT ;  /* 0x000000054a1a7209 */ /* 0x000fe40007810000 */
[----:B------:R-:W-:Y:S02]  /*5580*/  FMNMX.FTZ R24, R3, R10, !PT ;  /* 0x0000000a03187209 */ /* 0x000fe40007810000 */
[----:B------:R-:W-:Y:S01]  /*5590*/  ISETP.NE.AND P1, PT, R41, RZ, PT ;  /* 0x000000ff2900720c */ /* 0x000fe20003f25270 */
[----:B------:R-:W0:Y:S01]  /*55a0*/  SHFL.BFLY PT, R5, R26, 0x2, 0x1f ;  /* 0x0c401f001a057f89 */ /* 0x000e2200000e0000 */
[----:B------:R-:W-:-:S02]  /*55b0*/  FMNMX.FTZ R24, R9, R24, !PT ;  /* 0x0000001809187209 */ /* 0x000fc40007810000 */
[C---:B------:R-:W-:Y:S02]  /*55c0*/  ISETP.GT.AND P1, PT, R6.reuse, 0x28, !P1 ;  /* 0x000000280600780c */ /* 0x040fe40004f24270 */
[----:B------:R-:W-:Y:S02]  /*55d0*/  ISETP.GT.AND P4, PT, R6, 0x31, !P4 ;  /* 0x000000310600780c */ /* 0x000fe40006784270 */
[----:B------:R-:W-:Y:S02]  /*55e0*/  ISETP.LT.OR P1, PT, R4, 0x29, P1 ;  /* 0x000000290400780c */ /* 0x000fe40000f21670 */
[----:B------:R-:W-:Y:S02]  /*55f0*/  ISETP.GT.AND P5, PT, R6, 0x38, !P5 ;  /* 0x000000380600780c */ /* 0x000fe40006fa4270 */
[C---:B------:R-:W-:Y:S02]  /*5600*/  ISETP.LT.OR P3, PT, R4.reuse, 0x31, P3 ;  /* 0x000000310400780c */ /* 0x040fe40001f61670 */
[----:B------:R-:W-:-:S02]  /*5610*/  ISETP.LT.OR P4, PT, R4, 0x32, P4 ;  /* 0x000000320400780c */ /* 0x000fc40002781670 */
[----:B------:R-:W-:Y:S02]  /*5620*/  ISETP.LT.OR P5, PT, R4, 0x39, P5 ;  /* 0x000000390400780c */ /* 0x000fe40002fa1670 */
[----:B0-----:R-:W-:Y:S02]  /*5630*/  FMNMX.FTZ R27, R26, R5, !PT ;  /* 0x000000051a1b7209 */ /* 0x001fe40007810000 */
[----:B------:R-:W-:-:S03]  /*5640*/  FMNMX.FTZ R5, R11, R24, !PT ;  /* 0x000000180b057209 */ /* 0x000fc60007810000 */
[----:B------:R-:W0:Y:S01]  /*5650*/  SHFL.BFLY PT, R28, R27, 0x1, 0x1f ;  /* 0x0c201f001b1c7f89 */ /* 0x000e2200000e0000 */
[----:B------:R-:W-:-:S04]  /*5660*/  FMNMX.FTZ R24, R12, R5, !PT ;  /* 0x000000050c187209 */ /* 0x000fc80007810000 */
[----:B------:R-:W-:Y:S02]  /*5670*/  FMNMX.FTZ R25, R13, R24, !PT ;  /* 0x000000180d197209 */ /* 0x000fe40007810000 */
[----:B------:R-:W-:Y:S02]  /*5680*/  FSEL R24, R46, -INF , !P1 ;  /* 0xff8000002e187808 */ /* 0x000fe40004800000 */
[----:B------:R-:W-:-:S04]  /*5690*/  FMNMX.FTZ R26, R14, R25, !PT ;  /* 0x000000190e1a7209 */ /* 0x000fc80007810000 */
[----:B------:R-:W-:-:S04]  /*56a0*/  FMNMX.FTZ R25, R15, R26, !PT ;  /* 0x0000001a0f197209 */ /* 0x000fc80007810000 */
[----:B------:R-:W-:Y:S02]  /*56b0*/  FMNMX.FTZ R26, R20, R25, !PT ;  /* 0x00000019141a7209 */ /* 0x000fe40007810000 */
[----:B------:R-:W-:Y:S02]  /*56c0*/  FSEL R25, R47, -INF , !P2 ;  /* 0xff8000002f197808 */ /* 0x000fe40005000000 */
[----:B0-----:R-:W-:-:S04]  /*56d0*/  FMNMX.FTZ R5, R27, R28, !PT ;  /* 0x0000001c1b057209 */ /* 0x001fc80007810000 */
[C---:B------:R-:W-:Y:S01]  /*56e0*/  FSETP.NEU.FTZ.AND P1, PT, R5.reuse, -INF , PT ;  /* 0xff8000000500780b */ /* 0x040fe20003f3d000 */
[----:B------:R-:W-:-:S05]  /*56f0*/  FMUL.FTZ R27, R5, UR10 ;  /* 0x0000000a051b7c20 */ /* 0x000fca0008410000 */
[----:B------:R-:W-:Y:S02]  /*5700*/  FSEL R31, R27, RZ, P1 ;  /* 0x000000ff1b1f7208 */ /* 0x000fe40000800000 */
[----:B------:R-:W-:Y:S02]  /*5710*/  FMNMX.FTZ R27, R21, R26, !PT ;  /* 0x0000001a151b7209 */ /* 0x000fe40007810000 */
[----:B------:R-:W-:Y:S01]  /*5720*/  ISETP.GT.AND P1, PT, R6, 0x39, !P6 ;  /* 0x000000390600780c */ /* 0x000fe20007724270 */
[--C-:B------:R-:W-:Y:S01]  /*5730*/  FFMA.FTZ R30, R32, UR10, -R31.reuse ;  /* 0x0000000a201e7c23 */ /* 0x100fe2000801081f */
[----:B------:R-:W-:Y:S01]  /*5740*/  FMNMX.FTZ R6, R24, R27, !PT ;  /* 0x0000001b18067209 */ /* 0x000fe20007810000 */
[--C-:B------:R-:W-:Y:S01]  /*5750*/  FFMA.FTZ R34, R58, UR10, -R31.reuse ;  /* 0x0000000a3a227c23 */ /* 0x100fe2000801081f */
[----:B------:R-:W-:Y:S01]  /*5760*/  FSEL R26, R50, -INF , !P3 ;  /* 0xff800000321a7808 */ /* 0x000fe20005800000 */
[----:B------:R0:W-:Y:S01]  /*5770*/  MUFU.EX2 R152, R30 ;  /* 0x0000001e00987308 */ /* 0x0001e20000000800 */
[----:B------:R-:W-:Y:S01]  /*5780*/  FMNMX.FTZ R29, R25, R6, !PT ;  /* 0x00000006191d7209 */ /* 0x000fe20007810000 */
[--C-:B------:R-:W-:Y:S01]  /*5790*/  FFMA.FTZ R32, R42, UR10, -R31.reuse ;  /* 0x0000000a2a207c23 */ /* 0x100fe2000801081f */
[----:B------:R-:W-:Y:S01]  /*57a0*/  FSEL R27, R51, -INF , !P4 ;  /* 0xff800000331b7808 */ /* 0x000fe20006000000 */
[--C-:B------:R-:W-:Y:S01]  /*57b0*/  FFMA.FTZ R36, R60, UR10, -R31.reuse ;  /* 0x0000000a3c247c23 */ /* 0x100fe2000801081f */
[----:B------:R-:W-:Y:S01]  /*57c0*/  FMNMX.FTZ R6, R26, R29, !PT ;  /* 0x0000001d1a067209 */ /* 0x000fe20007810000 */
[--C-:B------:R-:W-:Y:S01]  /*57d0*/  FFMA.FTZ R42, R70, UR10, -R31.reuse ;  /* 0x0000000a462a7c23 */ /* 0x100fe2000801081f */
[----:B------:R-:W-:Y:S01]  /*57e0*/  ISETP.LT.OR P1, PT, R4, 0x3a, P1 ;  /* 0x0000003a0400780c */ /* 0x000fe20000f21670 */
[----:B------:R1:W-:Y:S01]  /*57f0*/  MUFU.EX2 R35, R34 ;  /* 0x0000002200237308 */ /* 0x0003e20000000800 */
[----:B------:R-:W-:Y:S01]  /*5800*/  FSEL R4, R54, -INF , !P5 ;  /* 0xff80000036047808 */ /* 0x000fe20006800000 */
[--C-:B0-----:R-:W-:Y:S01]  /*5810*/  FFMA.FTZ R30, R56, UR10, -R31.reuse ;  /* 0x0000000a381e7c23 */ /* 0x101fe2000801081f */
[----:B------:R-:W-:Y:S01]  /*5820*/  FMNMX.FTZ R29, R27, R6, !PT ;  /* 0x000000061b1d7209 */ /* 0x000fe20007810000 */
[--C-:B------:R-:W-:Y:S01]  /*5830*/  FFMA.FTZ R38, R64, UR10, -R31.reuse ;  /* 0x0000000a40267c23 */ /* 0x100fe2000801081f */
[----:B------:R-:W-:Y:S01]  /*5840*/  FSEL R28, R55, -INF , !P1 ;  /* 0xff800000371c7808 */ /* 0x000fe20004800000 */
[--C-:B------:R-:W-:Y:S01]  /*5850*/  FFMA.FTZ R39, R66, UR10, -R31.reuse ;  /* 0x0000000a42277c23 */ /* 0x100fe2000801081f */
[----:B------:R-:W-:Y:S01]  /*5860*/  FMNMX.FTZ R29, R4, R29, !PT ;  /* 0x0000001d041d7209 */ /* 0x000fe20007810000 */
[----:B------:R-:W-:Y:S01]  /*5870*/  MUFU.EX2 R154, R30 ;  /* 0x0000001e009a7308 */ /* 0x000fe20000000800 */
[--C-:B-1----:R-:W-:Y:S01]  /*5880*/  FFMA.FTZ R34, R68, UR10, -R31.reuse ;  /* 0x0000000a44227c23 */ /* 0x102fe2000801081f */
[--C-:B------:R-:W-:Y:S01]  /*5890*/  FFMA.FTZ R40, R40, UR10, -R31.reuse ;  /* 0x0000000a28287c23 */ /* 0x100fe2000801081f */
[----:B------:R-:W-:Y:S01]  /*58a0*/  FMNMX.FTZ R29, R28, R29, !PT ;  /* 0x0000001d1c1d7209 */ /* 0x000fe20007810000 */
[----:B------:R-:W-:-:S04]  /*58b0*/  FFMA.FTZ R45, R72, UR10, -R31 ;  /* 0x0000000a482d7c23 */ /* 0x000fc8000801081f */
[----:B------:R-:W0:Y:S01]  /*58c0*/  SHFL.BFLY PT, R6, R29, 0x2, 0x1f ;  /* 0x0c401f001d067f89 */ /* 0x000e2200000e0000 */
[----:B------:R-:W-:Y:S08]  /*58d0*/  MUFU.EX2 R41, R34 ;  /* 0x0000002200297308 */ /* 0x000ff00000000800 */
[----:B------:R1:W-:Y:S08]  /*58e0*/  MUFU.EX2 R33, R32 ;  /* 0x0000002000217308 */ /* 0x0003f00000000800 */
[----:B------:R-:W-:Y:S01]  /*58f0*/  MUFU.EX2 R36, R36 ;  /* 0x0000002400247308 */ /* 0x000fe20000000800 */
[----:B-1----:R-:W-:Y:S01]  /*5900*/  FFMA.FTZ R32, R62, UR10, -R31 ;  /* 0x0000000a3e207c23 */ /* 0x002fe2000801081f */
[----:B0-----:R-:W-:-:S06]  /*5910*/  FMNMX.FTZ R30, R29, R6, !PT ;  /* 0x000000061d1e7209 */ /* 0x001fcc0007810000 */
[----:B------:R-:W-:Y:S01]  /*5920*/  MUFU.EX2 R43, R42 ;  /* 0x0000002a002b7308 */ /* 0x000fe20000000800 */
[----:B------:R-:W0:Y:S07]  /*5930*/  SHFL.BFLY PT, R29, R30, 0x1, 0x1f ;  /* 0x0c201f001e1d7f89 */ /* 0x000e2e00000e0000 */
[----:B------:R1:W2:Y:S08]  /*5940*/  MUFU.EX2 R37, R32 ;  /* 0x0000002000257308 */ /* 0x0002b00000000800 */
[----:B------:R-:W-:Y:S01]  /*5950*/  MUFU.EX2 R38, R38 ;  /* 0x0000002600267308 */ /* 0x000fe20000000800 */
[--C-:B-1----:R-:W-:Y:S01]  /*5960*/  FFMA.FTZ R32, R44, UR10, -R31.reuse ;  /* 0x0000000a2c207c23 */ /* 0x102fe2000801081f */
[----:B------:R-:W-:-:S06]  /*5970*/  FFMA.FTZ R44, R48, UR10, -R31 ;  /* 0x0000000a302c7c23 */ /* 0x000fcc000801081f */
[----:B------:R-:W1:Y:S01]  /*5980*/  MUFU.EX2 R39, R39 ;  /* 0x0000002700277308 */ /* 0x000e620000000800 */
[----:B--2---:R-:W-:Y:S02]  /*5990*/  F2FP.BF16.F32.PACK_AB R156, R37, R36 ;  /* 0x00000024259c723e */ /* 0x004fe400000010ff */
[----:B0-----:R-:W-:Y:S01]  /*59a0*/  FMNMX.FTZ R6, R30, R29, !PT ;  /* 0x0000001d1e067209 */ /* 0x001fe20007810000 */
[--C-:B------:R-:W-:Y:S01]  /*59b0*/  FFMA.FTZ R29, R52, UR10, -R31.reuse ;  /* 0x0000000a341d7c23 */ /* 0x100fe2000801081f */
[----:B------:R-:W-:Y:S02]  /*59c0*/  FFMA.FTZ R31, R74, UR10, -R31 ;  /* 0x0000000a4a1f7c23 */ /* 0x000fe4000801081f */
[C---:B------:R-:W-:Y:S01]  /*59d0*/  FSETP.NEU.FTZ.AND P1, PT, R6.reuse, -INF , PT ;  /* 0xff8000000600780b */ /* 0x040fe20003f3d000 */
[----:B------:R-:W-:Y:S01]  /*59e0*/  FMUL.FTZ R30, R6, UR10 ;  /* 0x0000000a061e7c20 */ /* 0x000fe20008410000 */
[----:B------:R-:W0:Y:S04]  /*59f0*/  MUFU.EX2 R40, R40 ;  /* 0x0000002800287308 */ /* 0x000e280000000800 */
[----:B------:R-:W-:-:S02]  /*5a00*/  FSEL R34, R30, RZ, P1 ;  /* 0x000000ff1e227208 */ /* 0x000fc40000800000 */
[----:B-1----:R-:W-:Y:S02]  /*5a10*/  F2FP.BF16.F32.PACK_AB R158, R39, R38 ;  /* 0x00000026279e723e */ /* 0x002fe400000010ff */
        /* <DEDUP_REMOVED lines=18> */
[----:B------:R-:W-:Y:S01]  /*5b40*/  FFMA.FTZ R28, R28, UR10, -R34 ;  /* 0x0000000a1c1c7c23 */ /* 0x000fe20008010822 */
[----:B0-----:R-:W-:-:S05]  /*5b50*/  F2FP.BF16.F32.PACK_AB R160, R41, R40 ;  /* 0x0000002829a0723e */ /* 0x001fca00000010ff */
[----:B------:R-:W0:Y:S08]  /*5b60*/  MUFU.EX2 R9, R9 ;  /* 0x0000000900097308 */ /* 0x000e300000000800 */
[----:B------:R2:W3:Y:S01]  /*5b70*/  MUFU.EX2 R42, R11 ;  /* 0x0000000b002a7308 */ /* 0x0004e20000000800 */
[----:B-1----:R-:W-:Y:S01]  /*5b80*/  FADD.FTZ R46, R3, R10 ;  /* 0x0000000a032e7221 */ /* 0x002fe20000010000 */
[----:B------:R-:W-:-:S06]  /*5b90*/  F2FP.BF16.F32.PACK_AB R153, R10, R3 ;  /* 0x000000030a99723e */ /* 0x000fcc00000010ff */
[----:B------:R-:W1:Y:S01]  /*5ba0*/  MUFU.EX2 R12, R12 ;  /* 0x0000000c000c7308 */ /* 0x000e620000000800 */
[----:B--2---:R-:W-:Y:S01]  /*5bb0*/  FADD.FTZ R11, R152, R33 ;  /* 0x00000021980b7221 */ /* 0x004fe20000010000 */
[----:B------:R-:W-:-:S03]  /*5bc0*/  F2FP.BF16.F32.PACK_AB R152, R33, R152 ;  /* 0x000000982198723e */ /* 0x000fc600000010ff */
[----:B------:R-:W-:Y:S01]  /*5bd0*/  FADD.FTZ R48, R154, R11 ;  /* 0x0000000b9a307221 */ /* 0x000fe20000010000 */
[----:B0-----:R-:W-:Y:S01]  /*5be0*/  FADD.FTZ R11, R9, R46 ;  /* 0x0000002e090b7221 */ /* 0x001fe20000010000 */
[C---:B------:R-:W-:Y:S01]  /*5bf0*/  F2FP.BF16.F32.PACK_AB R154, R35.reuse, R154 ;  /* 0x0000009a239a723e */ /* 0x040fe200000010ff */
[----:B------:R-:W0:Y:S01]  /*5c00*/  MUFU.EX2 R13, R13 ;  /* 0x0000000d000d7308 */ /* 0x000e220000000800 */
[----:B------:R-:W-:Y:S01]  /*5c10*/  FADD.FTZ R31, R35, R48 ;  /* 0x00000030231f7221 */ /* 0x000fe20000010000 */
[C---:B---3--:R-:W-:Y:S01]  /*5c20*/  FADD.FTZ R11, R42.reuse, R11 ;  /* 0x0000000b2a0b7221 */ /* 0x048fe20000010000 */
[----:B------:R-:W-:Y:S02]  /*5c30*/  F2FP.BF16.F32.PACK_AB R155, R42, R9 ;  /* 0x000000092a9b723e */ /* 0x000fe400000010ff */
[----:B------:R-:W-:-:S03]  /*5c40*/  FADD.FTZ R46, R36, R31 ;  /* 0x0000001f242e7221 */ /* 0x000fc60000010000 */
[----:B------:R-:W2:Y:S01]  /*5c50*/  MUFU.EX2 R14, R14 ;  /* 0x0000000e000e7308 */ /* 0x000ea20000000800 */
[----:B------:R-:W-:Y:S01]  /*5c60*/  FADD.FTZ R31, R37, R46 ;  /* 0x0000002e251f7221 */ /* 0x000fe20000010000 */
[----:B-1----:R-:W-:Y:S01]  /*5c70*/  FADD.FTZ R34, R12, R11 ;  /* 0x0000000b0c227221 */ /* 0x002fe20000010000 */
[----:B------:R1:W-:Y:S02]  /*5c80*/  STSM.16.M88.4 [R18+0x26800], R152 ;  /* 0x0268009812007844 */ /* 0x0003e40000000200 */
[----:B------:R-:W-:-:S03]  /*5c90*/  FADD.FTZ R46, R38, R31 ;  /* 0x0000001f262e7221 */ /* 0x000fc60000010000 */
[----:B------:R-:W3:Y:S01]  /*5ca0*/  MUFU.EX2 R15, R15 ;  /* 0x0000000f000f7308 */ /* 0x000ee20000000800 */
[----:B0-----:R-:W-:Y:S01]  /*5cb0*/  FADD.FTZ R11, R13, R34 ;  /* 0x000000220d0b7221 */ /* 0x001fe20000010000 */
[----:B------:R-:W-:Y:S01]  /*5cc0*/  FADD.FTZ R31, R39, R46 ;  /* 0x0000002e271f7221 */ /* 0x000fe20000010000 */
[----:B------:R-:W-:-:S03]  /*5cd0*/  F2FP.BF16.F32.PACK_AB R157, R13, R12 ;  /* 0x0000000c0d9d723e */ /* 0x000fc600000010ff */
[----:B------:R-:W-:Y:S02]  /*5ce0*/  FADD.FTZ R36, R40, R31 ;  /* 0x0000001f28247221 */ /* 0x000fe40000010000 */
[----:B------:R-:W0:Y:S01]  /*5cf0*/  MUFU.EX2 R20, R20 ;  /* 0x0000001400147308 */ /* 0x000e220000000800 */
[----:B--2---:R-:W-:Y:S01]  /*5d00*/  FADD.FTZ R34, R14, R11 ;  /* 0x0000000b0e227221 */ /* 0x004fe20000010000 */
[----:B------:R-:W-:-:S06]  /*5d10*/  FADD.FTZ R33, R41, R36 ;  /* 0x0000002429217221 */ /* 0x000fcc0000010000 */
[----:B------:R-:W2:Y:S01]  /*5d20*/  MUFU.EX2 R21, R21 ;  /* 0x0000001500157308 */ /* 0x000ea20000000800 */
[C---:B---3--:R-:W-:Y:S01]  /*5d30*/  FADD.FTZ R31, R15.reuse, R34 ;  /* 0x000000220f1f7221 */ /* 0x048fe20000010000 */
[----:B------:R-:W-:-:S05]  /*5d40*/  F2FP.BF16.F32.PACK_AB R159, R15, R14 ;  /* 0x0000000e0f9f723e */ /* 0x000fca00000010ff */
[----:B------:R1:W-:Y:S01]  /*5d50*/  STSM.16.M88.4 [R19], R156 ;  /* 0x0000009c13007844 */ /* 0x0003e20000000200 */
[----:B------:R-:W3:Y:S01]  /*5d60*/  MUFU.EX2 R32, R32 ;  /* 0x0000002000207308 */ /* 0x000ee20000000800 */
[----:B0-----:R-:W-:-:S07]  /*5d70*/  FADD.FTZ R10, R20, R31 ;  /* 0x0000001f140a7221 */ /* 0x001fce0000010000 */
[----:B------:R-:W0:Y:S01]  /*5d80*/  MUFU.EX2 R24, R24 ;  /* 0x0000001800187308 */ /* 0x000e220000000800 */
[C---:B--2---:R-:W-:Y:S01]  /*5d90*/  FADD.FTZ R3, R21.reuse, R10 ;  /* 0x0000000a15037221 */ /* 0x044fe20000010000 */
[----:B------:R-:W-:-:S06]  /*5da0*/  F2FP.BF16.F32.PACK_AB R161, R21, R20 ;  /* 0x0000001415a1723e */ /* 0x000fcc00000010ff */
[----:B------:R-:W2:Y:S01]  /*5db0*/  MUFU.EX2 R25, R25 ;  /* 0x0000001900197308 */ /* 0x000ea20000000800 */
[----:B---3--:R-:W-:Y:S01]  /*5dc0*/  FADD.FTZ R10, R32, R33 ;  /* 0x00000021200a7221 */ /* 0x008fe20000010000 */
[----:B------:R-:W-:-:S03]  /*5dd0*/  F2FP.BF16.F32.PACK_AB R162, R43, R32 ;  /* 0x000000202ba2723e */ /* 0x000fc600000010ff */
[----:B------:R-:W-:-:S03]  /*5de0*/  FADD.FTZ R43, R43, R10 ;  /* 0x0000000a2b2b7221 */ /* 0x000fc60000010000 */
[----:B------:R-:W-:Y:S01]  /*5df0*/  MUFU.EX2 R44, R44 ;  /* 0x0000002c002c7308 */ /* 0x000fe20000000800 */
[----:B0-----:R-:W-:-:S07]  /*5e00*/  FADD.FTZ R12, R24, R3 ;  /* 0x00000003180c7221 */ /* 0x001fce0000010000 */
[----:B------:R-:W0:Y:S01]  /*5e10*/  MUFU.EX2 R45, R45 ;  /* 0x0000002d002d7308 */ /* 0x000e220000000800 */
[C---:B--2---:R-:W-:Y:S01]  /*5e20*/  F2FP.BF16.F32.PACK_AB R163, R25.reuse, R24 ;  /* 0x0000001819a3723e */ /* 0x044fe200000010ff */
        /* <DEDUP_REMOVED lines=11> */
[----:B------:R-:W-:Y:S02]  /*5ee0*/  FADD.FTZ R27, R27, R26 ;  /* 0x0000001a1b1b7221 */ /* 0x000fe40000010000 */
[----:B------:R-:W2:Y:S01]  /*5ef0*/  MUFU.EX2 R11, R28 ;  /* 0x0000001c000b7308 */ /* 0x000ea20000000800 */
[----:B0-----:R-:W-:Y:S01]  /*5f00*/  F2FP.BF16.F32.PACK_AB R166, R30, R29 ;  /* 0x0000001d1ea6723e */ /* 0x001fe200000010ff */
[----:B------:R-:W-:-:S04]  /*5f10*/  FADD.FTZ R3, R29, R44 ;  /* 0x0000002c1d037221 */ /* 0x000fc80000010000 */
[----:B------:R-:W-:Y:S01]  /*5f20*/  FADD.FTZ R3, R30, R3 ;  /* 0x000000031e037221 */ /* 0x000fe20000010000 */
[----:B--2---:R-:W-:Y:S01]  /*5f30*/  F2FP.BF16.F32.PACK_AB R167, R11, R4 ;  /* 0x000000040ba7723e */ /* 0x004fe200000010ff */
[----:B------:R-:W-:-:S04]  /*5f40*/  FADD.FTZ R4, R4, R27 ;  /* 0x0000001b04047221 */ /* 0x000fc80000010000 */
[----:B------:R1:W-:Y:S01]  /*5f50*/  STSM.16.M88.4 [R22], R164 ;  /* 0x000000a416007844 */ /* 0x0003e20000000200 */
[----:B------:R-:W-:Y:S01]  /*5f60*/  FADD.FTZ R4, R11, R4 ;  /* 0x000000040b047221 */ /* 0x000fe20000010000 */
[----:B------:R-:W-:Y:S06]  /*5f70*/  @!P0 BRA `(.L_x_2280) ;  /* 0x0000000000048947 */ /* 0x000fec0003800000 */
[----:B------:R-:W-:Y:S01]  /*5f80*/  BPT.TRAP 0x1 ;  /* 0x000000040000795c */ /* 0x000fe20000300000 */
.L_x_2280:
[----:B------:R0:W2:Y:S01]  /*5f90*/  SYNCS.PHASECHK.TRANS64.TRYWAIT P1, [R7+URZ+0x28c50], R8 ;  /* 0x028c5008070075a7 */ /* 0x0000a2000802017f */
[----:B------:R-:W-:Y:S05]  /*5fa0*/  @!P0 BRA `(.L_x_2281) ;  /* 0x0000000000048947 */ /* 0x000fea0003800000 */
[----:B------:R-:W-:Y:S01]  /*5fb0*/  BPT.TRAP 0x1 ;  /* 0x000000040000795c */ /* 0x000fe20000300000 */
.L_x_2281:
[----:B--2---:R-:W-:Y:S05]  /*5fc0*/  @P1 BRA `(.L_x_2282) ;  /* 0x0000000000081947 */ /* 0x004fea0003800000 */
[----:B------:R-:W2:Y:S02]  /*5fd0*/  SYNCS.PHASECHK.TRANS64.TRYWAIT P1, [R7+URZ+0x28c50], R8 ;  /* 0x028c5008070075a7 */ /* 0x000ea4000802017f */
[----:B--2---:R-:W-:Y:S05]  /*5fe0*/  @!P1 BRA `(.L_x_2283) ;  /* 0x0000010c000c9947 */ /* 0x004fea0003800000 */
.L_x_2282:
        /* <DEDUP_REMOVED lines=34> */
.L_x_2284:
[----:B------:R-:W-:Y:S01]  /*6210*/  R2UR UR6, R7 ;  /* 0x00000000070672ca */ /* 0x000fe200000e0000 */
[----:B------:R-:W-:Y:S01]  /*6220*/  UISETP.NE.AND UP1, UPT, UR52, URZ, UPT ;  /* 0x0000003f3400728c */ /* 0x000fe2000bf25270 */
[----:B0-2---:R-:W-:Y:S01]  /*6230*/  VIADD R8, R168, 0xfffffffe ;  /* 0xfffffffea8087836 */ /* 0x005fe20000000000 */
[----:B------:R-:W-:-:S06]  /*6240*/  UISETP.NE.AND UP0, UPT, UR51, URZ, UPT ;  /* 0x0000003f3300728c */ /* 0x000fcc000bf05270 */
[----:B------:R-:W-:-:S03]  /*6250*/  PLOP3.LUT P1, PT, PT, PT, UP0, 0x40, 0x0 ;  /* 0x000000000000781c */ /* 0x000fc60003f2e808 */
[----:B------:R-:W-:Y:S01]  /*6260*/  @UP1 ULDC UR15, c[0x0][0x450] ;  /* 0x00011400000f1ab9 */ /* 0x000fe20000000800 */
[----:B------:R-:W-:-:S04]  /*6270*/  UIADD3 UR6, UR6, 0x28c60, URZ ;  /* 0x00028c6006067890 */ /* 0x000fc8000fffe03f */
[----:B------:R-:W-:-:S03]  /*6280*/  UPRMT UR11, UR40, 0x654, UR6 ;  /* 0x00000654280b7896 */ /* 0x000fc60008000006 */
[----:B------:R-:W-:Y:S02]  /*6290*/  @UP1 ULDC UR6, c[0x0][0x44c] ;  /* 0x0001130000061ab9 */ /* 0x000fe40000000800 */
[----:B------:R-:W-:-:S04]  /*62a0*/  UIMAD.WIDE.U32 UR6, UR45, UR6, URZ ;  /* 0x000000062d0672a5 */ /* 0x000fc8000f8e003f */
[----:B------:R-:W-:Y:S01]  /*62b0*/  SYNCS.ARRIVE.TRANS64.RED.A1T0 RZ, [UR11], RZ ;  /* 0x000000ffffff79a7 */ /* 0x000fe2000810040b */
[----:B------:R-:W-:Y:S01]  /*62c0*/  UMOV UR11, UR45 ;  /* 0x0000002d000b7c82 */ /* 0x000fe20008000000 */
[----:B------:R-:W-:-:S04]  /*62d0*/  @UP1 USHF.R.U32.HI UR11, URZ, UR15, UR7 ;  /* 0x0000000f3f0b1299 */ /* 0x000fc80008011607 */
[----:B------:R-:W-:-:S04]  /*62e0*/  UIADD3 UR6, UR11, UR48, -UR50 ;  /* 0x000000300b067290 */ /* 0x000fc8000fffe832 */
[----:B------:R-:W-:Y:S01]  /*62f0*/  UIADD3 UR11, UR6, UR14, URZ ;  /* 0x0000000e060b7290 */ /* 0x000fe2000fffe03f */
[----:B------:R-:W-:Y:S11]  /*6300*/  @P1 BRA `(.L_x_2285) ;  /* 0x00000000004c1947 */ /* 0x000ff60003800000 */
[----:B------:R-:W-:Y:S01]  /*6310*/  ISETP.LT.AND P1, PT, RZ, UR6, PT ;  /* 0x00000006ff007c0c */ /* 0x000fe2000bf21270 */
[----:B------:R-:W-:-:S12]  /*6320*/  UIADD3 UR18, UR6, -0x1, URZ ;  /* 0xffffffff06127890 */ /* 0x000fd8000fffe03f */
[----:B------:R-:W-:Y:S05]  /*6330*/  @P1 BRA `(.L_x_2286) ;  /* 0x0000000000201947 */ /* 0x000fea0003800000 */
[----:B------:R-:W-:Y:S01]  /*6340*/  ULDC UR19, c[0x0][0x9e4] ;  /* 0x0002790000137ab9 */ /* 0x000fe20000000800 */
[----:B------:R-:W-:Y:S02]  /*6350*/  UIADD3 UR18, -UR6, URZ, URZ ;  /* 0x0000003f06127290 */ /* 0x000fe4000fffe13f */
[----:B------:R-:W-:-:S11]  /*6360*/  UISETP.NE.AND UP0, UPT, UR19, 0x1, UPT ;  /* 0x000000011300788c */ /* 0x000fd6000bf05270 */
[----:B------:R-:W-:Y:S02]  /*6370*/  @UP0 ULDC.64 UR6, c[0x0][0x9e8] ;  /* 0x00027a0000060ab9 */ /* 0x000fe40000000a00 */
[----:B------:R-:W-:-:S04]  /*6380*/  UIMAD.WIDE.U32 UR14, UR18, UR6, URZ ;  /* 0x00000006120e72a5 */ /* 0x000fc8000f8e003f */
[----:B------:R-:W-:-:S04]  /*6390*/  @UP0 USHF.R.U32.HI UR18, URZ, UR7, UR15 ;  /* 0x000000073f120299 */ /* 0x000fc8000801160f */
[----:B------:R-:W-:Y:S01]  /*63a0*/  ULOP3.LUT UR18, URZ, UR18, URZ, 0x33, !UPT ;  /* 0x000000123f127292 */ /* 0x000fe2000f8e333f */
[----:B------:R-:W-:Y:S11]  /*63b0*/  BRA `(.L_x_2287) ;  /* 0x0000000000147947 */ /* 0x000ff60003800000 */
.L_x_2286:
[----:B------:R-:W-:Y:S02]  /*63c0*/  ULDC UR19, c[0x0][0x9e4] ;  /* 0x0002790000137ab9 */ /* 0x000fe40000000800 */
[----:B------:R-:W-:-:S11]  /*63d0*/  UISETP.NE.AND UP0, UPT, UR19, 0x1, UPT ;  /* 0x000000011300788c */ /* 0x000fd6000bf05270 */
[----:B------:R-:W-:Y:S02]  /*63e0*/  @UP0 ULDC.64 UR6, c[0x0][0x9e8] ;  /* 0x00027a0000060ab9 */ /* 0x000fe40000000a00 */
[----:B------:R-:W-:-:S04]  /*63f0*/  UIMAD.WIDE.U32 UR14, UR18, UR6, URZ ;  /* 0x00000006120e72a5 */ /* 0x000fc8000f8e003f */
[----:B------:R-:W-:-:S12]  /*6400*/  @UP0 USHF.R.U32.HI UR18, URZ, UR7, UR15 ;  /* 0x000000073f120299 */ /* 0x000fd8000801160f */
.L_x_2287:
[----:B------:R-:W-:-:S04]  /*6410*/  UIMAD UR18, UR18, UR19, UR19 ;  /* 0x00000013121272a4 */ /* 0x000fc8000f8e0213 */
[----:B------:R-:W-:-:S04]  /*6420*/  UISETP.LT.AND UP0, UPT, UR11, UR18, UPT ;  /* 0x000000120b00728c */ /* 0x000fc8000bf01270 */
[----:B------:R-:W-:-:S12]  /*6430*/  USEL UR11, UR11, UR18, UP0 ;  /* 0x000000120b0b7287 */ /* 0x000fd80008000000 */
.L_x_2285:
[----:B------:R-:W-:-:S04]  /*6440*/  USHF.R.S32.HI UR6, URZ, 0x1f, UR11 ;  /* 0x0000001f3f067899 */ /* 0x000fc8000801140b */
[----:B------:R-:W-:-:S04]  /*6450*/  ULEA.HI UR6, UR6, UR11, URZ, 0x6 ;  /* 0x0000000b06067291 */ /* 0x000fc8000f8f303f */
[----:B------:R-:W-:-:S04]  /*6460*/  USHF.R.S32.HI UR6, URZ, 0x6, UR6 ;  /* 0x000000063f067899 */ /* 0x000fc80008011406 */
[----:B------:R-:W-:-:S04]  /*6470*/  UISETP.LT.AND UP0, UPT, UR47, UR6, UPT ;  /* 0x000000062f00728c */ /* 0x000fc8000bf01270 */
[----:B------:R-:W-:-:S06]  /*6480*/  USEL UR21, UR47, UR6, !UP0 ;  /* 0x000000062f157287 */ /* 0x000fcc000c000000 */
[----:B------:R-:W-:-:S13]  /*6490*/  ISETP.GE.AND P1, PT, R8, UR21, PT ;  /* 0x0000001508007c0c */ /* 0x000fda000bf26270 */
[----:B------:R-:W-:Y:S05]  /*64a0*/  @!P1 BRA `(.L_x_2288) ;  /* 0x0000002800089947 */ /* 0x000fea0003800000 */
[----:B------:R-:W-:Y:S01]  /*64b0*/  IMAD.MOV.U32 R12, RZ, RZ, R6 ;  /* 0x000000ffff0c7224 */ /* 0x000fe200078e0006 */
[----:B------:R-:W-:Y:S01]  /*64c0*/  MOV R9, R5 ;  /* 0x0000000500097202 */ /* 0x000fe20000000f00 */
[----:B------:R-:W-:Y:S01]  /*64d0*/  UMOV UR27, UR38 ;  /* 0x00000026001b7c82 */ /* 0x000fe20008000000 */
[----:B------:R-:W-:Y:S01]  /*64e0*/  ULDC UR24, c[0x0][0x9e4] ;  /* 0x0002790000187ab9 */ /* 0x000fe20000000800 */
[----:B------:R-:W-:Y:S01]  /*64f0*/  ULDC UR20, c[0x0][0x9dc] ;  /* 0x0002770000147ab9 */ /* 0x000fe20000000800 */
[----:B------:R-:W-:Y:S01]  /*6500*/  ULDC UR23, c[0x0][0x9d8] ;  /* 0x0002760000177ab9 */ /* 0x000fe20000000800 */
[----:B------:R-:W-:Y:S01]  /*6510*/  ULDC UR26, c[0x0][0x988] ;  /* 0x00026200001a7ab9 */ /* 0x000fe20000000800 */
[----:B------:R-:W-:-:S05]  /*6520*/  ULDC UR25, c[0x0][0x9e0] ;  /* 0x0002780000197ab9 */ /* 0x000fca0000000800 */
.L_x_2307:
[----:B------:R-:W-:-:S04]  /*6530*/  UIADD3 UR38, UR27, 0x1, URZ ;  /* 0x000000011b267890 */ /* 0x000fc8000fffe03f */
[----:B------:R-:W-:-:S04]  /*6540*/  UISETP.NE.AND UP0, UPT, UR38, 0x2, UPT ;  /* 0x000000022600788c */ /* 0x000fc8000bf05270 */
[----:B------:R-:W-:Y:S02]  /*6550*/  USEL UR6, URZ, 0x1, UP0 ;  /* 0x000000013f067887 */ /* 0x000fe40008000000 */
[----:B------:R-:W-:Y:S02]  /*6560*/  USEL UR38, UR38, URZ, UP0 ;  /* 0x0000003f26267287 */ /* 0x000fe40008000000 */
[----:B------:R-:W-:Y:S01]  /*6570*/  ULOP3.LUT UR37, UR37, UR6, URZ, 0x3c, !UPT ;  /* 0x0000000625257292 */ /* 0x000fe2000f8e3c3f */
[----:B012---:R-:W-:Y:S11]  /*6580*/  @!P0 BRA `(.L_x_2289) ;  /* 0x0000000000048947 */ /* 0x007ff60003800000 */
[----:B------:R-:W-:Y:S01]  /*6590*/  BPT.TRAP 0x1 ;  /* 0x000000040000795c */ /* 0x000fe20000300000 */
.L_x_2289:
[----:B------:R-:W-:Y:S01]  /*65a0*/  ULEA UR22, UR38, UR41, 0x3 ;  /* 0x0000002926167291 */ /* 0x000fe2000f8e183f */
[----:B------:R-:W-:-:S05]  /*65b0*/  IMAD.U32 R7, RZ, RZ, UR37 ;  /* 0x00000025ff077e24 */ /* 0x000fca000f8e00ff */
[----:B------:R-:W-:-:S04]  /*65c0*/  SHF.L.U32 R7, R7, 0x1f, RZ ;  /* 0x0000001f07077819 */ /* 0x000fc800000006ff */
[----:B------:R0:W2:Y:S01]  /*65d0*/  SYNCS.PHASECHK.TRANS64.TRYWAIT P1, [UR22+0x28c30], R7 ;  /* 0x028c3007ff0075a7 */ /* 0x0000a20008020156 */
[----:B------:R-:W-:Y:S05]  /*65e0*/  @!P0 BRA `(.L_x_2290) ;  /* 0x0000000000048947 */ /* 0x000fea0003800000 */
[----:B------:R-:W-:Y:S01]  /*65f0*/  BPT.TRAP 0x1 ;  /* 0x000000040000795c */ /* 0x000fe20000300000 */
.L_x_2290:
[----:B--2---:R-:W-:Y:S05]  /*6600*/  @P1 BRA `(.L_x_2291) ;  /* 0x0000000000081947 */ /* 0x004fea0003800000 */
[----:B------:R-:W2:Y:S02]  /*6610*/  SYNCS.PHASECHK.TRANS64.TRYWAIT P1, [UR22+0x28c30], R7 ;  /* 0x028c3007ff0075a7 */ /* 0x000ea40008020156 */
[----:B--2---:R-:W-:Y:S05]  /*6620*/  @!P1 BRA `(.L_x_2292) ;  /* 0x0000010400909947 */ /* 0x004fea0003800000 */
.L_x_2291:
        /* <DEDUP_REMOVED lines=23> */
.L_x_2293:
[----:B------:R-:W-:Y:S01]  /*67a0*/  UISETP.NE.AND UP1, UPT, UR52, URZ, UPT ;  /* 0x0000003f3400728c */ /* 0x000fe2000bf25270 */
[----:B------:R-:W-:Y:S01]  /*67b0*/  FMUL.FTZ R20, R163, UR23 ;  /* 0x00000017a3147c20 */ /* 0x000fe20008410000 */
[----:B------:R-:W-:Y:S02]  /*67c0*/  VIADD R163, R185, UR45 ;  /* 0x0000002db9a37c36 */ /* 0x000fe40008000000 */
[----:B------:R-:W-:Y:S01]  /*67d0*/  FMUL.FTZ R21, R162, UR23 ;  /* 0x00000017a2157c20 */ /* 0x000fe20008410000 */
[----:B------:R-:W-:Y:S01]  /*67e0*/  FMUL.FTZ R13, R155, UR23 ;  /* 0x000000179b0d7c20 */ /* 0x000fe20008410000 */
[----:B------:R-:W-:Y:S01]  /*67f0*/  FMUL.FTZ R155, R171, UR23 ;  /* 0x00000017ab9b7c20 */ /* 0x000fe20008410000 */
[----:B------:R-:W-:Y:S01]  /*6800*/  PLOP3.LUT P1, PT, PT, PT, UP1, 0x80, 0x0 ;  /* 0x000000000000781c */ /* 0x000fe20003f2f018 */
[----:B------:R-:W-:Y:S01]  /*6810*/  UISETP.NE.AND UP0, UPT, UR51, URZ, UPT ;  /* 0x0000003f3300728c */ /* 0x000fe2000bf05270 */
[----:B------:R-:W-:Y:S01]  /*6820*/  PLOP3.LUT P2, PT, PT, PT, UP1, 0x80, 0x0 ;  /* 0x000000000000781c */ /* 0x000fe20003f4f018 */
[----:B------:R-:W-:Y:S01]  /*6830*/  FMUL.FTZ R206, R156, UR23 ;  /* 0x000000179cce7c20 */ /* 0x000fe20008410000 */
[----:B------:R-:W-:Y:S01]  /*6840*/  FMUL.FTZ R171, R172, UR23 ;  /* 0x00000017acab7c20 */ /* 0x000fe20008410000 */
[----:B------:R-:W-:Y:S01]  /*6850*/  @UP1 ULDC UR6, c[0x0][0x44c] ;  /* 0x0001130000061ab9 */ /* 0x000fe20000000800 */
[----:B------:R-:W-:Y:S01]  /*6860*/  FMUL.FTZ R207, R157, UR23 ;  /* 0x000000179dcf7c20 */ /* 0x000fe20008410000 */
[----:B------:R-:W-:Y:S01]  /*6870*/  FMUL.FTZ R172, R173, UR23 ;  /* 0x00000017adac7c20 */ /* 0x000fe20008410000 */
[----:B------:R-:W-:Y:S01]  /*6880*/  FMUL.FTZ R156, R174, UR23 ;  /* 0x00000017ae9c7c20 */ /* 0x000fe20008410000 */
[----:B------:R-:W-:Y:S01]  /*6890*/  FMUL.FTZ R205, R152, UR23 ;  /* 0x0000001798cd7c20 */ /* 0x000fe20008410000 */
[----:B------:R-:W-:Y:S01]  /*68a0*/  FMUL.FTZ R5, R153, UR23 ;  /* 0x0000001799057c20 */ /* 0x000fe20008410000 */
[----:B--2---:R-:W-:Y:S01]  /*68b0*/  FMUL.FTZ R6, R154, UR23 ;  /* 0x000000179a067c20 */ /* 0x004fe20008410000 */
        /* <DEDUP_REMOVED lines=8> */
[----:B------:R-:W-:Y:S01]  /*6940*/  FMUL.FTZ R157, R175, UR23 ;  /* 0x00000017af9d7c20 */ /* 0x000fe20008410000 */
[----:B------:R-:W-:Y:S01]  /*6950*/  FMUL.FTZ R173, R176, UR23 ;  /* 0x00000017b0ad7c20 */ /* 0x000fe20008410000 */
[----:B------:R-:W-:Y:S01]  /*6960*/  FMUL.FTZ R174, R177, UR23 ;  /* 0x00000017b1ae7c20 */ /* 0x000fe20008410000 */
[----:B------:R-:W1:Y:S01]  /*6970*/  SHFL.IDX PT, R162, R163, RZ, 0x1c1f ;  /* 0x001c1fffa3a27589 */ /* 0x000e6200000e0000 */
        /* <DEDUP_REMOVED lines=13> */
[----:B------:R-:W-:-:S02]  /*6a50*/  IMAD.SHL.U32 R177, R8, 0x40, RZ ;  /* 0x0000004008b17824 */ /* 0x000fc400078e00ff */
[----:B------:R-:W-:Y:S01]  /*6a60*/  FMUL.FTZ R161, R183, UR23 ;  /* 0x00000017b7a17c20 */ /* 0x000fe20008410000 */
[----:B------:R-:W-:Y:S01]  /*6a70*/  PLOP3.LUT P1, PT, PT, PT, UP0, 0x40, 0x0 ;  /* 0x000000000000781c */ /* 0x000fe20003f2e808 */
[----:B------:R-:W-:Y:S01]  /*6a80*/  IMAD.U32 R11, RZ, RZ, UR50 ;  /* 0x00000032ff0b7e24 */ /* 0x000fe2000f8e00ff */
[----:B------:R-:W2:Y:S01]  /*6a90*/  MUFU.TANH R205, R205 ;  /* 0x000000cd00cd7308 */ /* 0x000ea20000002400 */
[----:B------:R-:W-:Y:S01]  /*6aa0*/  IADD3 R10, -R2, 0x1, -R177 ;  /* 0x00000001020a7810 */ /* 0x000fe20007ffe9b1 */
[----:B------:R-:W-:Y:S01]  /*6ab0*/  SYNCS.ARRIVE.TRANS64.RED.A1T0 RZ, [UR6], RZ ;  /* 0x000000ffffff79a7 */ /* 0x000fe20008100406 */
[----:B------:R-:W-:Y:S02]  /*6ac0*/  ULOP3.LUT UR6, URZ, UR20, URZ, 0x33, !UPT ;  /* 0x000000143f067292 */ /* 0x000fe4000f8e333f */
[----:B------:R-:W-:-:S03]  /*6ad0*/  IADD3 R10, -R11, UR48, R10 ;  /* 0x000000300b0a7c10 */ /* 0x000fc6000fffe10a */
[----:B------:R-:W3:Y:S02]  /*6ae0*/  MUFU.TANH R5, R5 ;  /* 0x0000000500057308 */ /* 0x000ee40000002400 */
[C---:B------:R-:W-:Y:S02]  /*6af0*/  VIADD R181, R10.reuse, UR25 ;  /* 0x000000190ab57c36 */ /* 0x040fe40008000000 */
[----:B------:R-:W-:Y:S02]  /*6b00*/  VIADD R183, R10, UR6 ;  /* 0x000000060ab77c36 */ /* 0x000fe40008000000 */
[----:B-1----:R-:W-:Y:S02]  /*6b10*/  IMAD.IADD R179, R181, 0x1, R162 ;  /* 0x00000001b5b37824 */ /* 0x002fe400078e02a2 */
[----:B------:R-:W1:Y:S01]  /*6b20*/  MUFU.TANH R6, R6 ;  /* 0x0000000600067308 */ /* 0x000e620000002400 */
        /* <DEDUP_REMOVED lines=31> */
[----:B------:R-:W-:Y:S01]  /*6d20*/  MOV R11, UR50 ;  /* 0x00000032000b7c02 */ /* 0x000fe20008000f00 */
[----:B------:R-:W-:Y:S03]  /*6d30*/  BSSY B0, `(.L_x_2295) ;  /* 0x0000011000007945 */ /* 0x000fe60003800000 */
[----:B------:R-:W-:-:S04]  /*6d40*/  IADD3 R162, -R11, UR48, R162 ;  /* 0x000000300ba27c10 */ /* 0x000fc8000fffe1a2 */
        /* <DEDUP_REMOVED lines=10> */
.L_x_2296:
[----:B------:R-:W-:-:S05]  /*6df0*/  IMAD.U32 R164, RZ, RZ, UR24 ;  /* 0x00000018ffa47e24 */ /* 0x000fca000f8e00ff */
[----:B------:R-:W-:-:S13]  /*6e00*/  ISETP.NE.AND P1, PT, R164, 0x1, PT ;  /* 0x00000001a400780c */ /* 0x000fda0003f25270 */
[----:B------:R-:W1:Y:S02]  /*6e10*/  @P1 LDC.64 R10, c[0x0][0x9e8] ;  /* 0x00027a00ff0a1b82 */ /* 0x000e640000000a00 */
[----:B-1----:R-:W-:-:S05]  /*6e20*/  @P1 IMAD.HI.U32 R10, R162, R10, RZ ;  /* 0x0000000aa20a1227 */ /* 0x002fca00078e00ff */
[----:B------:R-:W-:-:S07]  /*6e30*/  @P1 SHF.R.U32.HI R162, RZ, R11, R10 ;  /* 0x0000000bffa21219 */ /* 0x000fce000001160a */
.L_x_2297:
[----:B------:R-:W-:Y:S05]  /*6e40*/  BSYNC B0 ;  /* 0x0000000000007941 */ /* 0x000fea0003800000 */
.L_x_2295:
[----:B------:R-:W-:-:S04]  /*6e50*/  IMAD R11, R162, R164, -R177 ;  /* 0x000000a4a20b7224 */ /* 0x000fc800078e0ab1 */
[----:B------:R-:W-:-:S05]  /*6e60*/  IMAD.IADD R11, R11, 0x1, -R2 ;  /* 0x000000010b0b7824 */ /* 0x000fca00078e0a02 */
[----:B------:R-:W-:Y:S02]  /*6e70*/  VIADDMNMX R179, R11, R164, R179, PT ;  /* 0x000000a40bb37246 */ /* 0x000fe400038001b3 */
[----:B------:R-:W-:-:S07]  /*6e80*/  VIMNMX R180, R180, R11, !PT ;  /* 0x0000000bb4b47248 */ /* 0x000fce0007fe0100 */
.L_x_2294:
        /* <DEDUP_REMOVED lines=8> */
[C---:B------:R-:W-:Y:S02]  /*6f10*/  ISETP.GT.AND P4, PT, R180.reuse, 0x18, P1 ;  /* 0x00000018b400780c */ /* 0x040fe40000f84270 */
        /* <DEDUP_REMOVED lines=13> */
[----:B-1----:R-:W-:Y:S02]  /*6ff0*/  FSEL R163, R206, -INF , !P6 ;  /* 0xff800000cea37808 */ /* 0x002fe40007000000 */
        /* <DEDUP_REMOVED lines=32> */
[----:B------:R-:W-:Y:S01]  /*7200*/  IMAD.U32 R5, RZ, RZ, UR50 ;  /* 0x00000032ff057e24 */ /* 0x000fe2000f8e00ff */
[----:B------:R-:W-:Y:S04]  /*7210*/  BSSY B0, `(.L_x_2299) ;  /* 0x0000011000007945 */ /* 0x000fe80003800000 */
[----:B------:R-:W-:-:S04]  /*7220*/  IADD3 R5, -R5, UR48, R10 ;  /* 0x0000003005057c10 */ /* 0x000fc8000fffe10a */
        /* <DEDUP_REMOVED lines=10> */
.L_x_2300:
[----:B------:R-:W-:-:S05]  /*72d0*/  IMAD.U32 R182, RZ, RZ, UR24 ;  /* 0x00000018ffb67e24 */ /* 0x000fca000f8e00ff */
[----:B------:R-:W-:-:S13]  /*72e0*/  ISETP.NE.AND P2, PT, R182, 0x1, PT ;  /* 0x00000001b600780c */ /* 0x000fda0003f45270 */
[----:B------:R-:W0:Y:S02]  /*72f0*/  @P2 LDC.64 R10, c[0x0][0x9e8] ;  /* 0x00027a00ff0a2b82 */ /* 0x000e240000000a00 */
[----:B0-----:R-:W-:-:S05]  /*7300*/  @P2 IMAD.HI.U32 R10, R5, R10, RZ ;  /* 0x0000000a050a2227 */ /* 0x001fca00078e00ff */
[----:B------:R-:W-:-:S07]  /*7310*/  @P2 SHF.R.U32.HI R5, RZ, R11, R10 ;  /* 0x0000000bff052219 */ /* 0x000fce000001160a */
.L_x_2301:
[----:B------:R-:W-:Y:S05]  /*7320*/  BSYNC B0 ;  /* 0x0000000000007941 */ /* 0x000fea0003800000 */
.L_x_2299:
[----:B------:R-:W-:-:S05]  /*7330*/  IMAD R5, R5, R182, -R177 ;  /* 0x000000b605057224 */ /* 0x000fca00078e0ab1 */
[----:B------:R-:W-:-:S04]  /*7340*/  IADD3 R5, -R2, R5, RZ ;  /* 0x0000000502057210 */ /* 0x000fc80007ffe1ff */
[----:B------:R-:W-:Y:S02]  /*7350*/  VIADDMNMX R179, R5, R182, R179, PT ;  /* 0x000000b605b37246 */ /* 0x000fe400038001b3 */
[----:B------:R-:W-:-:S07]  /*7360*/  VIMNMX R180, R180, R5, !PT ;  /* 0x00000005b4b47248 */ /* 0x000fce0007fe0100 */
.L_x_2298:
        /* <DEDUP_REMOVED lines=41> */
[C---:B------:R-:W-:Y:S02]  /*7600*/  ISETP.GT.AND P5, PT, R180.reuse, 0x21, P1 ;  /* 0x00000021b400780c */ /* 0x040fe40000fa4270 */
[----:B------:R-:W-:Y:S02]  /*7610*/  FSEL R153, R153, -INF , !P2 ;  /* 0xff80000099997808 */ /* 0x000fe40005000000 */
[----:B------:R-:W-:Y:S02]  /*7620*/  ISETP.GT.AND P4, PT, R180, 0x28, P1 ;  /* 0x00000028b400780c */ /* 0x000fe40000f84270 */
[----:B------:R-:W-:-:S02]  /*7630*/  ISETP.LT.OR P5, PT, R179, 0x22, P5 ;  /* 0x00000022b300780c */ /* 0x000fc40002fa1670 */
[----:B------:R-:W-:Y:S02]  /*7640*/  ISETP.GT.AND P6, PT, R180, 0x29, P1 ;  /* 0x00000029b400780c */ /* 0x000fe40000fc4270 */
[----:B------:R-:W-:Y:S02]  /*7650*/  ISETP.LT.OR P4, PT, R179, 0x29, P4 ;  /* 0x00000029b300780c */ /* 0x000fe40002781670 */
[----:B------:R-:W-:Y:S02]  /*7660*/  FSEL R155, R155, -INF , !P5 ;  /* 0xff8000009b9b7808 */ /* 0x000fe40006800000 */
[----:B0-----:R-:W-:Y:S02]  /*7670*/  FMNMX.FTZ R11, R10, R5, !PT ;  /* 0x000000050a0b7209 */ /* 0x001fe40007810000 */
[----:B------:R-:W-:Y:S02]  /*7680*/  ISETP.GT.AND P2, PT, R180, 0x30, P1 ;  /* 0x00000030b400780c */ /* 0x000fe40000f44270 */
[----:B------:R-:W-:Y:S01]  /*7690*/  FSEL R156, R156, -INF , !P4 ;  /* 0xff8000009c9c7808 */ /* 0x000fe20006000000 */
[----:B------:R-:W0:Y:S01]  /*76a0*/  SHFL.BFLY PT, R182, R11, 0x1, 0x1f ;  /* 0x0c201f000bb67f89 */ /* 0x000e2200000e0000 */
[----:B------:R-:W-:-:S02]  /*76b0*/  ISETP.LT.OR P6, PT, R179, 0x2a, P6 ;  /* 0x0000002ab300780c */ /* 0x000fc400037c1670 */
[C---:B------:R-:W-:Y:S02]  /*76c0*/  ISETP.GT.AND P5, PT, R180.reuse, 0x31, P1 ;  /* 0x00000031b400780c */ /* 0x040fe40000fa4270 */
[----:B------:R-:W-:Y:S02]  /*76d0*/  ISETP.GT.AND P4, PT, R180, 0x38, P1 ;  /* 0x00000038b400780c */ /* 0x000fe40000f84270 */
        /* <DEDUP_REMOVED lines=18> */
[----:B------:R-:W-:Y:S02]  /*7800*/  ISETP.LT.OR P1, PT, R179, 0x3a, P1 ;  /* 0x0000003ab300780c */ /* 0x000fe40000f21670 */
[----:B------:R-:W-:Y:S02]  /*7810*/  FMNMX.FTZ R181, R20, R177, !PT ;  /* 0x000000b114b57209 */ /* 0x000fe40007810000 */
[----:B------:R-:W-:Y:S02]  /*7820*/  FSEL R177, R6, RZ, P3 ;  /* 0x000000ff06b17208 */ /* 0x000fe40001800000 */
[----:B------:R-:W-:Y:S02]  /*7830*/  FMNMX.FTZ R6, R152, R181, !PT ;  /* 0x000000b598067209 */ /* 0x000fe40007810000 */
[----:B------:R-:W-:Y:S01]  /*7840*/  FSEL R179, R161, -INF , !P1 ;  /* 0xff800000a1b37808 */ /* 0x000fe20004800000 */
[--C-:B------:R-:W-:Y:S01]  /*7850*/  FFMA.FTZ R180, R162, UR10, -R177.reuse ;  /* 0x0000000aa2b47c23 */ /* 0x100fe200080108b1 */
[----:B------:R-:W-:Y:S01]  /*7860*/  FMNMX.FTZ R181, R153, R6, !PT ;  /* 0x0000000699b57209 */ /* 0x000fe20007810000 */
[----:B------:R-:W-:Y:S01]  /*7870*/  FFMA.FTZ R10, R178, UR10, -R177 ;  /* 0x0000000ab20a7c23 */ /* 0x000fe200080108b1 */
[----:B------:R-:W-:-:S02]  /*7880*/  FSEL R162, R157, -INF , !P6 ;  /* 0xff8000009da27808 */ /* 0x000fc40007000000 */
[----:B------:R-:W-:Y:S01]  /*7890*/  FMNMX.FTZ R6, R154, R181, !PT ;  /* 0x000000b59a067209 */ /* 0x000fe20007810000 */
[----:B------:R0:W-:Y:S01]  /*78a0*/  MUFU.EX2 R157, R180 ;  /* 0x000000b4009d7308 */ /* 0x0001e20000000800 */
[----:B------:R-:W-:Y:S01]  /*78b0*/  FSEL R178, R158, -INF , !P2 ;  /* 0xff8000009eb27808 */ /* 0x000fe20005000000 */
[--C-:B------:R-:W-:Y:S01]  /*78c0*/  FFMA.FTZ R158, R163, UR10, -R177.reuse ;  /* 0x0000000aa39e7c23 */ /* 0x100fe200080108b1 */
[----:B------:R-:W-:Y:S02]  /*78d0*/  FMNMX.FTZ R181, R155, R6, !PT ;  /* 0x000000069bb57209 */ /* 0x000fe40007810000 */
[----:B------:R-:W-:Y:S02]  /*78e0*/  ISETP.NE.AND P1, PT, R2, R183, PT ;  /* 0x000000b70200720c */ /* 0x000fe40003f25270 */
        /* <DEDUP_REMOVED lines=9> */
[----:B------:R-:W-:Y:S02]  /*7980*/  MUFU.EX2 R158, R158 ;  /* 0x0000009e009e7308 */ /* 0x000fe40000000800 */
        /* <DEDUP_REMOVED lines=12> */
[----:B------:R-:W1:Y:S01]  /*7a50*/  SHFL.BFLY PT, R181, R6, 0x2, 0x1f ;  /* 0x0c401f0006b57f89 */ /* 0x000e6200000e0000 */
[----:B------:R-:W2:Y:S01]  /*7a60*/  MUFU.EX2 R9, R9 ;  /* 0x0000000900097308 */ /* 0x000ea20000000800 */
[--C-:B0-----:R-:W-:Y:S01]  /*7a70*/  FFMA.FTZ R180, R172, UR10, -R177.reuse ;  /* 0x0000000aacb47c23 */ /* 0x101fe200080108b1 */
[--C-:B------:R-:W-:Y:S01]  /*7a80*/  FFMA.FTZ R172, R174, UR10, -R177.reuse ;  /* 0x0000000aaeac7c23 */ /* 0x100fe200080108b1 */
[----:B------:R-:W-:-:S05]  /*7a90*/  FFMA.FTZ R174, R176, UR10, -R177 ;  /* 0x0000000ab0ae7c23 */ /* 0x000fca00080108b1 */
[----:B------:R-:W0:Y:S08]  /*7aa0*/  MUFU.EX2 R163, R163 ;  /* 0x000000a300a37308 */ /* 0x000e300000000800 */
[----:B------:R3:W-:Y:S01]  /*7ab0*/  MUFU.EX2 R170, R180 ;  /* 0x000000b400aa7308 */ /* 0x0007e20000000800 */
[-C--:B--2---:R-:W-:Y:S01]  /*7ac0*/  FMUL.FTZ R24, R24, R9.reuse ;  /* 0x0000000918187220 */ /* 0x084fe20000410000 */
[-C--:B------:R-:W-:Y:S01]  /*7ad0*/  FMUL.FTZ R25, R25, R9.reuse ;  /* 0x0000000919197220 */ /* 0x080fe20000410000 */
[-C--:B------:R-:W-:Y:S01]  /*7ae0*/  FMUL.FTZ R28, R28, R9.reuse ;  /* 0x000000091c1c7220 */ /* 0x080fe20000410000 */
[-C--:B------:R-:W-:Y:S01]  /*7af0*/  FMUL.FTZ R29, R29, R9.reuse ;  /* 0x000000091d1d7220 */ /* 0x080fe20000410000 */
[-C--:B------:R-:W-:Y:S01]  /*7b00*/  FMUL.FTZ R32, R32, R9.reuse ;  /* 0x0000000920207220 */ /* 0x080fe20000410000 */
[----:B------:R-:W-:Y:S01]  /*7b10*/  FMUL.FTZ R33, R33, R9 ;  /* 0x0000000921217220 */ /* 0x000fe20000410000 */
[----:B-1----:R-:W-:Y:S01]  /*7b20*/  FMNMX.FTZ R181, R6, R181, !PT ;  /* 0x000000b506b57209 */ /* 0x002fe20007810000 */
[----:B------:R-:W1:Y:S01]  /*7b30*/  MUFU.EX2 R164, R164 ;  /* 0x000000a400a47308 */ /* 0x000e620000000800 */
[----:B---3--:R-:W-:Y:S01]  /*7b40*/  FFMA.FTZ R180, R9, R3, R10 ;  /* 0x0000000309b47223 */ /* 0x008fe2000001000a */
[-C--:B------:R-:W-:Y:S01]  /*7b50*/  FMUL.FTZ R36, R36, R9.reuse ;  /* 0x0000000924247220 */ /* 0x080fe20000410000 */
[-C--:B------:R-:W-:Y:S01]  /*7b60*/  FMUL.FTZ R37, R37, R9.reuse ;  /* 0x0000000925257220 */ /* 0x080fe20000410000 */
[----:B------:R-:W2:Y:S01]  /*7b70*/  SHFL.BFLY PT, R6, R181, 0x1, 0x1f ;  /* 0x0c201f00b5067f89 */ /* 0x000ea200000e0000 */
[----:B------:R-:W-:Y:S01]  /*7b80*/  FADD.FTZ R175, R157, R180 ;  /* 0x000000b49daf7221 */ /* 0x000fe20000010000 */
[-C--:B------:R-:W-:Y:S01]  /*7b90*/  FMUL.FTZ R40, R40, R9.reuse ;  /* 0x0000000928287220 */ /* 0x080fe20000410000 */
[-C--:B------:R-:W-:Y:S01]  /*7ba0*/  FMUL.FTZ R41, R41, R9.reuse ;  /* 0x0000000929297220 */ /* 0x080fe20000410000 */
[----:B------:R-:W3:Y:S01]  /*7bb0*/  MUFU.EX2 R165, R165 ;  /* 0x000000a500a57308 */ /* 0x000ee20000000800 */
[----:B------:R-:W-:Y:S01]  /*7bc0*/  FADD.FTZ R176, R158, R175 ;  /* 0x000000af9eb07221 */ /* 0x000fe20000010000 */
[-C--:B------:R-:W-:Y:S01]  /*7bd0*/  FMUL.FTZ R44, R44, R9.reuse ;  /* 0x000000092c2c7220 */ /* 0x080fe20000410000 */
[-C--:B------:R-:W-:Y:S01]  /*7be0*/  FMUL.FTZ R45, R45, R9.reuse ;  /* 0x000000092d2d7220 */ /* 0x080fe20000410000 */
[-C--:B------:R-:W-:Y:S01]  /*7bf0*/  FMUL.FTZ R48, R48, R9.reuse ;  /* 0x0000000930307220 */ /* 0x080fe20000410000 */
[----:B------:R-:W-:Y:S01]  /*7c00*/  FADD.FTZ R176, R161, R176 ;  /* 0x000000b0a1b07221 */ /* 0x000fe20000010000 */
[-C--:B------:R-:W-:Y:S01]  /*7c10*/  FMUL.FTZ R49, R49, R9.reuse ;  /* 0x0000000931317220 */ /* 0x080fe20000410000 */
[-C--:B------:R-:W-:Y:S01]  /*7c20*/  FMUL.FTZ R52, R52, R9.reuse ;  /* 0x0000000934347220 */ /* 0x080fe20000410000 */
[----:B------:R-:W4:Y:S01]  /*7c30*/  MUFU.EX2 R166, R166 ;  /* 0x000000a600a67308 */ /* 0x000f220000000800 */
        /* <DEDUP_REMOVED lines=11> */
[----:B--2---:R-:W-:Y:S01]  /*7cf0*/  FMNMX.FTZ R6, R181, R6, !PT ;  /* 0x00000006b5067209 */ /* 0x004fe20007810000 */
[----:B------:R-:W-:-:S02]  /*7d00*/  IMAD.U32 R181, RZ, RZ, UR27 ;  /* 0x0000001bffb57e24 */ /* 0x000fc4000f8e00ff */
[-C--:B------:R-:W-:Y:S01]  /*7d10*/  FMUL.FTZ R72, R72, R9.reuse ;  /* 0x0000000948487220 */ /* 0x080fe20000410000 */
[-C--:B------:R-:W-:Y:S01]  /*7d20*/  FMUL.FTZ R73, R73, R9.reuse ;  /* 0x0000000949497220 */ /* 0x080fe20000410000 */
[C---:B------:R-:W-:Y:S01]  /*7d30*/  FSETP.NEU.FTZ.AND P2, PT, R6.reuse, -INF , PT ;  /* 0xff8000000600780b */ /* 0x040fe20003f5d000 */
[----:B------:R-:W2:Y:S01]  /*7d40*/  MUFU.EX2 R168, R168 ;  /* 0x000000a800a87308 */ /* 0x000ea20000000800 */
        /* <DEDUP_REMOVED lines=8> */
[----:B-1----:R-:W-:Y:S01]  /*7dd0*/  FADD.FTZ R12, R164, R177 ;  /* 0x000000b1a40c7221 */ /* 0x002fe20000010000 */
[----:B------:R-:W1:Y:S01]  /*7de0*/  MUFU.EX2 R169, R169 ;  /* 0x000000a900a97308 */ /* 0x000e620000000800 */
[--C-:B------:R-:W-:Y:S01]  /*7df0*/  FFMA.FTZ R180, R14, UR10, -R3.reuse ;  /* 0x0000000a0eb47c23 */ /* 0x100fe20008010803 */
[--C-:B------:R-:W-:Y:S01]  /*7e00*/  FFMA.FTZ R14, R15, UR10, -R3.reuse ;  /* 0x0000000a0f0e7c23 */ /* 0x100fe20008010803 */
[----:B---3--:R-:W-:Y:S01]  /*7e10*/  FADD.FTZ R181, R165, R12 ;  /* 0x0000000ca5b57221 */ /* 0x008fe20000010000 */
[--C-:B------:R-:W-:Y:S01]  /*7e20*/  FFMA.FTZ R15, R152, UR10, -R3.reuse ;  /* 0x0000000a980f7c23 */ /* 0x100fe20008010803 */
[----:B------:R-:W-:Y:S01]  /*7e30*/  FFMA.FTZ R11, R11, UR10, -R3 ;  /* 0x0000000a0b0b7c23 */ /* 0x000fe20008010803 */
[----:B------:R-:W-:Y:S01]  /*7e40*/  FMUL.FTZ R12, R175, UR10 ;  /* 0x0000000aaf0c7c20 */ /* 0x000fe20008410000 */
[----:B----4-:R-:W-:Y:S01]  /*7e50*/  FADD.FTZ R182, R166, R181 ;  /* 0x000000b5a6b67221 */ /* 0x010fe20000010000 */
[----:B------:R-:W-:Y:S01]  /*7e60*/  MUFU.EX2 R171, R171 ;  /* 0x000000ab00ab7308 */ /* 0x000fe20000000800 */
[--C-:B------:R-:W-:Y:S01]  /*7e70*/  FFMA.FTZ R13, R13, UR10, -R3.reuse ;  /* 0x0000000a0d0d7c23 */ /* 0x100fe20008010803 */
[----:B------:R-:W-:Y:S01]  /*7e80*/  @!P1 LEA R177, R176, UR41, 0x2 ;  /* 0x00000029b0b19c11 */ /* 0x000fe2000f8e10ff */
[----:B0-----:R-:W-:Y:S01]  /*7e90*/  FADD.FTZ R183, R167, R182 ;  /* 0x000000b6a7b77221 */ /* 0x001fe20000010000 */
[--C-:B------:R-:W-:Y:S01]  /*7ea0*/  FFMA.FTZ R21, R21, UR10, -R3.reuse ;  /* 0x0000000a15157c23 */ /* 0x100fe20008010803 */
[--C-:B------:R-:W-:Y:S01]  /*7eb0*/  FFMA.FTZ R20, R20, UR10, -R3.reuse ;  /* 0x0000000a14147c23 */ /* 0x100fe20008010803 */
[----:B------:R-:W-:Y:S01]  /*7ec0*/  FFMA.FTZ R153, R153, UR10, -R3 ;  /* 0x0000000a99997c23 */ /* 0x000fe20008010803 */
[----:B--2---:R-:W-:Y:S01]  /*7ed0*/  FADD.FTZ R152, R168, R183 ;  /* 0x000000b7a8987221 */ /* 0x004fe20000010000 */
[----:B------:R-:W0:Y:S01]  /*7ee0*/  MUFU.EX2 R172, R172 ;  /* 0x000000ac00ac7308 */ /* 0x000e220000000800 */
[--C-:B------:R-:W-:Y:S01]  /*7ef0*/  FFMA.FTZ R175, R154, UR10, -R3.reuse ;  /* 0x0000000a9aaf7c23 */ /* 0x100fe20008010803 */
[--C-:B------:R-:W-:Y:S01]  /*7f00*/  FFMA.FTZ R181, R155, UR10, -R3.reuse ;  /* 0x0000000a9bb57c23 */ /* 0x100fe20008010803 */
[----:B-1----:R-:W-:Y:S01]  /*7f10*/  FADD.FTZ R205, R169, R152 ;  /* 0x00000098a9cd7221 */ /* 0x002fe20000010000 */
        /* <DEDUP_REMOVED lines=28> */
[----:B------:R2:W3:Y:S01]  /*80e0*/  MUFU.EX2 R176, R13 ;  /* 0x0000000d00b07308 */ /* 0x0004e20000000800 */
[-C--:B------:R-:W-:Y:S01]  /*80f0*/  FMUL.FTZ R108, R108, R9.reuse ;  /* 0x000000096c6c7220 */ /* 0x080fe20000410000 */
[-C--:B------:R-:W-:Y:S01]  /*8100*/  FMUL.FTZ R109, R109, R9.reuse ;  /* 0x000000096d6d7220 */ /* 0x080fe20000410000 */
[-C--:B------:R-:W-:Y:S01]  /*8110*/  FMUL.FTZ R112, R112, R9.reuse ;  /* 0x0000000970707220 */ /* 0x080fe20000410000 */
[-C--:B------:R-:W-:Y:S01]  /*8120*/  FMUL.FTZ R113, R113, R9.reuse ;  /* 0x0000000971717220 */ /* 0x080fe20000410000 */
[-C--:B------:R-:W-:Y:S01]  /*8130*/  FMUL.FTZ R116, R116, R9.reuse ;  /* 0x0000000974747220 */ /* 0x080fe20000410000 */
[-C--:B------:R-:W-:Y:S01]  /*8140*/  FMUL.FTZ R117, R117, R9.reuse ;  /* 0x0000000975757220 */ /* 0x080fe20000410000 */
[----:B------:R-:W-:Y:S01]  /*8150*/  FMUL.FTZ R120, R120, R9 ;  /* 0x0000000978787220 */ /* 0x000fe20000410000 */
[----:B------:R-:W4:Y:S01]  /*8160*/  MUFU.EX2 R155, R180 ;  /* 0x000000b4009b7308 */ /* 0x000f220000000800 */
[----:B--2---:R-:W-:Y:S01]  /*8170*/  FFMA.FTZ R13, R160, UR10, -R3 ;  /* 0x0000000aa00d7c23 */ /* 0x004fe20008010803 */
[----:B------:R-:W-:Y:S01]  /*8180*/  FADD.FTZ R3, R171, R152 ;  /* 0x00000098ab037221 */ /* 0x000fe20000010000 */
[----:B------:R-:W-:Y:S01]  /*8190*/  F2FP.BF16.F32.PACK_AB R152, R157, R10 ;  /* 0x0000000a9d98723e */ /* 0x000fe200000010ff */
[----:B0-----:R0:W-:Y:S01]  /*81a0*/  @!P1 STS [R177+0x28820], R12 ;  /* 0x0288200cb1009388 */ /* 0x0011e20000000800 */
[----:B------:R-:W-:Y:S01]  /*81b0*/  F2FP.BF16.F32.PACK_AB R160, R168, R167 ;  /* 0x000000a7a8a0723e */ /* 0x000fe200000010ff */
[----:B------:R-:W-:Y:S01]  /*81c0*/  FADD.FTZ R10, R172, R3 ;  /* 0x00000003ac0a7221 */ /* 0x000fe20000010000 */
[-C--:B------:R-:W-:Y:S01]  /*81d0*/  FMUL.FTZ R121, R121, R9.reuse ;  /* 0x0000000979797220 */ /* 0x080fe20000410000 */
[----:B------:R-:W2:Y:S01]  /*81e0*/  MUFU.EX2 R14, R14 ;  /* 0x0000000e000e7308 */ /* 0x000ea20000000800 */
[-C--:B------:R-:W-:Y:S01]  /*81f0*/  FMUL.FTZ R124, R124, R9.reuse ;  /* 0x000000097c7c7220 */ /* 0x080fe20000410000 */
[----:B------:R-:W-:Y:S01]  /*8200*/  FADD.FTZ R3, R173, R10 ;  /* 0x0000000aad037221 */ /* 0x000fe20000010000 */
[-C--:B------:R-:W-:Y:S01]  /*8210*/  FMUL.FTZ R125, R125, R9.reuse ;  /* 0x000000097d7d7220 */ /* 0x080fe20000410000 */
[-C--:B------:R-:W-:Y:S01]  /*8220*/  FMUL.FTZ R128, R128, R9.reuse ;  /* 0x0000000980807220 */ /* 0x080fe20000410000 */
[-C--:B------:R-:W-:Y:S01]  /*8230*/  FMUL.FTZ R129, R129, R9.reuse ;  /* 0x0000000981817220 */ /* 0x080fe20000410000 */
[-C--:B------:R-:W-:Y:S01]  /*8240*/  FMUL.FTZ R132, R132, R9.reuse ;  /* 0x0000000984847220 */ /* 0x080fe20000410000 */
[-C--:B------:R-:W-:Y:S01]  /*8250*/  FMUL.FTZ R133, R133, R9.reuse ;  /* 0x0000000985857220 */ /* 0x080fe20000410000 */
[----:B------:R-:W5:Y:S01]  /*8260*/  MUFU.EX2 R21, R21 ;  /* 0x0000001500157308 */ /* 0x000f620000000800 */
        /* <DEDUP_REMOVED lines=17> */
[-C--:B------:R-:W-:Y:S01]  /*8380*/  FMUL.FTZ R38, R38, R12.reuse ;  /* 0x0000000c26267220 */ /* 0x080fe20000410000 */
[-C--:B------:R-:W-:Y:S01]  /*8390*/  FMUL.FTZ R39, R39, R12.reuse ;  /* 0x0000000c27277220 */ /* 0x080fe20000410000 */
[-C--:B------:R-:W-:Y:S01]  /*83a0*/  FMUL.FTZ R42, R42, R12.reuse ;  /* 0x0000000c2a2a7220 */ /* 0x080fe20000410000 */
[----:B---3--:R-:W-:Y:S01]  /*83b0*/  FADD.FTZ R4, R176, R153 ;  /* 0x00000099b0047221 */ /* 0x008fe20000010000 */
[-C--:B------:R-:W-:Y:S01]  /*83c0*/  FMUL.FTZ R43, R43, R12.reuse ;  /* 0x0000000c2b2b7220 */ /* 0x080fe20000410000 */
[-C--:B------:R-:W-:Y:S01]  /*83d0*/  FMUL.FTZ R46, R46, R12.reuse ;  /* 0x0000000c2e2e7220 */ /* 0x080fe20000410000 */
[----:B------:R-:W1:Y:S01]  /*83e0*/  MUFU.EX2 R15, R15 ;  /* 0x0000000f000f7308 */ /* 0x000e620000000800 */
[----:B----4-:R-:W-:Y:S01]  /*83f0*/  FADD.FTZ R153, R155, R4 ;  /* 0x000000049b997221 */ /* 0x010fe20000010000 */
[----:B--2---:R-:W-:Y:S01]  /*8400*/  F2FP.BF16.F32.PACK_AB R155, R14, R155 ;  /* 0x0000009b0e9b723e */ /* 0x004fe200000010ff */
[-C--:B------:R-:W-:Y:S01]  /*8410*/  FMUL.FTZ R47, R47, R12.reuse ;  /* 0x0000000c2f2f7220 */ /* 0x080fe20000410000 */
[-C--:B------:R-:W-:Y:S01]  /*8420*/  FMUL.FTZ R50, R50, R12.reuse ;  /* 0x0000000c32327220 */ /* 0x080fe20000410000 */
[----:B------:R-:W-:Y:S01]  /*8430*/  FADD.FTZ R170, R14, R153 ;  /* 0x000000990eaa7221 */ /* 0x000fe20000010000 */
[-C--:B------:R-:W-:Y:S01]  /*8440*/  FMUL.FTZ R51, R51, R12.reuse ;  /* 0x0000000c33337220 */ /* 0x080fe20000410000 */
[-C--:B------:R-:W-:Y:S01]  /*8450*/  FMUL.FTZ R54, R54, R12.reuse ;  /* 0x0000000c36367220 */ /* 0x080fe20000410000 */
[----:B------:R-:W2:Y:S01]  /*8460*/  MUFU.EX2 R161, R175 ;  /* 0x000000af00a17308 */ /* 0x000ea20000000800 */
[----:B-----5:R-:W-:Y:S01]  /*8470*/  FADD.FTZ R153, R21, R170 ;  /* 0x000000aa15997221 */ /* 0x020fe20000010000 */
[-C--:B------:R-:W-:Y:S01]  /*8480*/  FMUL.FTZ R55, R55, R12.reuse ;  /* 0x0000000c37377220 */ /* 0x080fe20000410000 */
[-C--:B------:R-:W-:Y:S01]  /*8490*/  FMUL.FTZ R58, R58, R12.reuse ;  /* 0x0000000c3a3a7220 */ /* 0x080fe20000410000 */
[-C--:B------:R-:W-:Y:S01]  /*84a0*/  FMUL.FTZ R59, R59, R12.reuse ;  /* 0x0000000c3b3b7220 */ /* 0x080fe20000410000 */
[----:B0-----:R-:W-:Y:S01]  /*84b0*/  FADD.FTZ R170, R20, R153 ;  /* 0x0000009914aa7221 */ /* 0x001fe20000010000 */
[-C--:B------:R-:W-:Y:S01]  /*84c0*/  FMUL.FTZ R62, R62, R12.reuse ;  /* 0x0000000c3e3e7220 */ /* 0x080fe20000410000 */
[-C--:B------:R-:W-:Y:S01]  /*84d0*/  FMUL.FTZ R63, R63, R12.reuse ;  /* 0x0000000c3f3f7220 */ /* 0x080fe20000410000 */
[----:B------:R-:W0:Y:S01]  /*84e0*/  MUFU.EX2 R168, R181 ;  /* 0x000000b500a87308 */ /* 0x000e220000000800 */
[----:B-1----:R-:W-:Y:S01]  /*84f0*/  FADD.FTZ R153, R15, R170 ;  /* 0x000000aa0f997221 */ /* 0x002fe20000010000 */
[-C--:B------:R-:W-:Y:S01]  /*8500*/  FMUL.FTZ R66, R66, R12.reuse ;  /* 0x0000000c42427220 */ /* 0x080fe20000410000 */
[-C--:B------:R-:W-:Y:S01]  /*8510*/  FMUL.FTZ R67, R67, R12.reuse ;  /* 0x0000000c43437220 */ /* 0x080fe20000410000 */
[-C--:B------:R-:W-:Y:S01]  /*8520*/  FMUL.FTZ R70, R70, R12.reuse ;  /* 0x0000000c46467220 */ /* 0x080fe20000410000 */
[----:B------:R-:W-:Y:S01]  /*8530*/  FADD.FTZ R172, R10, R153 ;  /* 0x000000990aac7221 */ /* 0x000fe20000010000 */
        /* <DEDUP_REMOVED lines=50> */
[-C--:B------:R-:W-:Y:S01]  /*8860*/  FMUL.FTZ R135, R135, R12.reuse ;  /* 0x0000000c87877220 */ /* 0x080fe20000410000 */
        /* <DEDUP_REMOVED lines=21> */
.L_x_2302:
[----:B------:R1:W2:Y:S01]  /*89c0*/  SYNCS.PHASECHK.TRANS64.TRYWAIT P1, [UR22+0x28c50], R7 ;  /* 0x028c5007ff0075a7 */ /* 0x0002a20008020156 */
[----:B------:R-:W-:Y:S05]  /*89d0*/  @!P0 BRA `(.L_x_2303) ;  /* 0x0000000000048947 */ /* 0x000fea0003800000 */
[----:B------:R-:W-:Y:S01]  /*89e0*/  BPT.TRAP 0x1 ;  /* 0x000000040000795c */ /* 0x000fe20000300000 */
.L_x_2303:
[----:B--2---:R-:W-:Y:S05]  /*89f0*/  @P1 BRA `(.L_x_2304) ;  /* 0x0000000000081947 */ /* 0x004fea0003800000 */
[----:B------:R-:W2:Y:S02]  /*8a00*/  SYNCS.PHASECHK.TRANS64.TRYWAIT P1, [UR22+0x28c50], R7 ;  /* 0x028c5007ff0075a7 */ /* 0x000ea40008020156 */
[----:B--2---:R-:W-:Y:S05]  /*8a10*/  @!P1 BRA `(.L_x_2305) ;  /* 0x000000e000ac9947 */ /* 0x004fea0003800000 */
.L_x_2304:
        /* <DEDUP_REMOVED lines=34> */
.L_x_2306:
        /* <DEDUP_REMOVED lines=9> */
.L_x_2288:
[----:B------:R-:W-:Y:S02]  /*8cd0*/  UISETP.NE.AND UP1, UPT, UR52, URZ, UPT ;  /* 0x0000003f3400728c */ /* 0x000fe4000bf25270 */
[----:B------:R-:W-:Y:S02]  /*8ce0*/  UISETP.NE.AND UP0, UPT, UR51, URZ, UPT ;  /* 0x0000003f3300728c */ /* 0x000fe4000bf05270 */
[----:B------:R-:W-:Y:S02]  /*8cf0*/  UIADD3 UR11, UR45, 0x3f, URZ ;  /* 0x0000003f2d0b7890 */ /* 0x000fe4000fffe03f */
[----:B------:R-:W-:Y:S02]  /*8d00*/  UIADD3 UR14, UR48, 0x1, -UR50 ;  /* 0x00000001300e7890 */ /* 0x000fe4000fffe832 */
[----:B------:R-:W-:-:S03]  /*8d10*/  PLOP3.LUT P1, PT, PT, PT, UP0, 0x40, 0x0 ;  /* 0x000000000000781c */ /* 0x000fc60003f2e808 */
[----:B------:R-:W-:Y:S01]  /*8d20*/  @UP1 ULDC UR6, c[0x0][0x44c] ;  /* 0x0001130000061ab9 */ /* 0x000fe20000000800 */
[----:B------:R-:W-:Y:S01]  /*8d30*/  @UP1 ULDC UR15, c[0x0][0x450] ;  /* 0x00011400000f1ab9 */ /* 0x000fe20000000800 */
[----:B------:R-:W-:-:S04]  /*8d40*/  UIMAD.WIDE.U32 UR6, UR11, UR6, URZ ;  /* 0x000000060b0672a5 */ /* 0x000fc8000f8e003f */
[----:B------:R-:W-:-:S04]  /*8d50*/  @UP1 USHF.R.U32.HI UR11, URZ, UR15, UR7 ;  /* 0x0000000f3f0b1299 */ /* 0x000fc80008011607 */
[----:B------:R-:W-:-:S04]  /*8d60*/  UIADD3 UR11, UR14, UR11, URZ ;  /* 0x0000000b0e0b7290 */ /* 0x000fc8000fffe03f */
[----:B------:R-:W-:Y:S01]  /*8d70*/  UIADD3 UR20, UR11, -UR20, URZ ;  /* 0x800000140b147290 */ /* 0x000fe2000fffe03f */
[----:B------:R-:W-:Y:S11]  /*8d80*/  @P1 BRA `(.L_x_2308) ;  /* 0x00000000004c1947 */ /* 0x000ff60003800000 */
[----:B------:R-:W-:-:S06]  /*8d90*/  UISETP.GT.AND UP0, UPT, UR11, -0x1, UPT ;  /* 0xffffffff0b00788c */ /* 0x000fcc000bf04270 */
[----:B------:R-:W-:-:S13]  /*8da0*/  PLOP3.LUT P1, PT, PT, PT, UP0, 0x80, 0x0 ;  /* 0x000000000000781c */ /* 0x000fda0003f2f008 */
[----:B------:R-:W-:Y:S05]  /*8db0*/  @P1 BRA `(.L_x_2309) ;  /* 0x0000000000201947 */ /* 0x000fea0003800000 */
[----:B------:R-:W-:Y:S01]  /*8dc0*/  ULDC UR14, c[0x0][0x9e4] ;  /* 0x00027900000e7ab9 */ /* 0x000fe20000000800 */
[----:B------:R-:W-:Y:S02]  /*8dd0*/  ULOP3.LUT UR11, URZ, UR11, URZ, 0x33, !UPT ;  /* 0x0000000b3f0b7292 */ /* 0x000fe4000f8e333f */
[----:B------:R-:W-:-:S11]  /*8de0*/  UISETP.NE.AND UP0, UPT, UR14, 0x1, UPT ;  /* 0x000000010e00788c */ /* 0x000fd6000bf05270 */
[----:B------:R-:W-:Y:S02]  /*8df0*/  @UP0 ULDC.64 UR18, c[0x0][0x9e8] ;  /* 0x00027a0000120ab9 */ /* 0x000fe40000000a00 */
[----:B------:R-:W-:-:S04]  /*8e00*/  UIMAD.WIDE.U32 UR6, UR11, UR18, URZ ;  /* 0x000000120b0672a5 */ /* 0x000fc8000f8e003f */
[----:B------:R-:W-:-:S04]  /*8e10*/  @UP0 USHF.R.U32.HI UR11, URZ, UR19, UR7 ;  /* 0x000000133f0b0299 */ /* 0x000fc80008011607 */
[----:B------:R-:W-:Y:S01]  /*8e20*/  ULOP3.LUT UR11, URZ, UR11, URZ, 0x33, !UPT ;  /* 0x0000000b3f0b7292 */ /* 0x000fe2000f8e333f */
[----:B------:R-:W-:Y:S11]  /*8e30*/  BRA `(.L_x_2310) ;  /* 0x0000000000147947 */ /* 0x000ff60003800000 */
.L_x_2309:
[----:B------:R-:W-:Y:S02]  /*8e40*/  ULDC UR14, c[0x0][0x9e4] ;  /* 0x00027900000e7ab9 */ /* 0x000fe40000000800 */
[----:B------:R-:W-:-:S11]  /*8e50*/  UISETP.NE.AND UP0, UPT, UR14, 0x1, UPT ;  /* 0x000000010e00788c */ /* 0x000fd6000bf05270 */
[----:B------:R-:W-:Y:S02]  /*8e60*/  @UP0 ULDC.64 UR18, c[0x0][0x9e8] ;  /* 0x00027a0000120ab9 */ /* 0x000fe40000000a00 */
[----:B------:R-:W-:-:S04]  /*8e70*/  UIMAD.WIDE.U32 UR6, UR11, UR18, URZ ;  /* 0x000000120b0672a5 */ /* 0x000fc8000f8e003f */
[----:B------:R-:W-:-:S12]  /*8e80*/  @UP0 USHF.R.U32.HI UR11, URZ, UR19, UR7 ;  /* 0x000000133f0b0299 */ /* 0x000fd80008011607 */
.L_x_2310:
[----:B------:R-:W-:-:S04]  /*8e90*/  UIMAD UR11, UR11, UR14, URZ ;  /* 0x0000000e0b0b72a4 */ /* 0x000fc8000f8e023f */
[----:B------:R-:W-:-:S04]  /*8ea0*/  UISETP.LT.AND UP0, UPT, UR20, UR11, UPT ;  /* 0x0000000b1400728c */ /* 0x000fc8000bf01270 */
[----:B------:R-:W-:-:S12]  /*8eb0*/  USEL UR20, UR20, UR11, !UP0 ;  /* 0x0000000b14147287 */ /* 0x000fd8000c000000 */
.L_x_2308:
[----:B------:R-:W-:-:S04]  /*8ec0*/  UIADD3 UR20, UR20, 0x3f, URZ ;  /* 0x0000003f14147890 */ /* 0x000fc8000fffe03f */
        /* <DEDUP_REMOVED lines=8> */
[----:B------:R-:W-:Y:S01]  /*8f50*/  UMOV UR23, UR38 ;  /* 0x0000002600177c82 */ /* 0x000fe20008000000 */
[----:B--2---:R-:W-:Y:S01]  /*8f60*/  IMAD.MOV.U32 R10, RZ, RZ, R5 ;  /* 0x000000ffff0a7224 */ /* 0x004fe200078e0005 */
[----:B------:R-:W-:Y:S01]  /*8f70*/  ULDC UR24, c[0x0][0x9d8] ;  /* 0x0002760000187ab9 */ /* 0x000fe20000000800 */
[----:B------:R-:W-:-:S05]  /*8f80*/  ULDC UR21, c[0x0][0x988] ;  /* 0x0002620000157ab9 */ /* 0x000fca0000000800 */
.L_x_2322:
[----:B------:R-:W-:Y:S01]  /*8f90*/  UIADD3 UR38, UR23, 0x1, URZ ;  /* 0x0000000117267890 */ /* 0x000fe2000fffe03f */
[C---:B------:R-:W-:Y:S02]  /*8fa0*/  ISETP.GT.AND P1, PT, R8.reuse, UR20, PT ;  /* 0x0000001408007c0c */ /* 0x040fe4000bf24270 */
[----:B------:R-:W-:Y:S01]  /*8fb0*/  IADD3 R8, R8, -0x1, RZ ;  /* 0xffffffff08087810 */ /* 0x000fe20007ffe0ff */
[----:B------:R-:W-:-:S04]  /*8fc0*/  UISETP.NE.AND UP0, UPT, UR38, 0x2, UPT ;  /* 0x000000022600788c */ /* 0x000fc8000bf05270 */
[----:B------:R-:W-:Y:S02]  /*8fd0*/  USEL UR6, URZ, 0x1, UP0 ;  /* 0x000000013f067887 */ /* 0x000fe40008000000 */
[----:B------:R-:W-:Y:S02]  /*8fe0*/  USEL UR38, UR38, URZ, UP0 ;  /* 0x0000003f26267287 */ /* 0x000fe40008000000 */
[----:B------:R-:W-:Y:S01]  /*8ff0*/  ULOP3.LUT UR37, UR37, UR6, URZ, 0x3c, !UPT ;  /* 0x0000000625257292 */ /* 0x000fe2000f8e3c3f */
[----:B0--3--:R-:W-:Y:S11]  /*9000*/  @!P0 BRA `(.L_x_2312) ;  /* 0x0000000000048947 */ /* 0x009ff60003800000 */
[----:B------:R-:W-:Y:S01]  /*9010*/  BPT.TRAP 0x1 ;  /* 0x000000040000795c */ /* 0x000fe20000300000 */
.L_x_2312:
[----:B------:R-:W-:Y:S01]  /*9020*/  ULEA UR22, UR38, UR41, 0x3 ;  /* 0x0000002926167291 */ /* 0x000fe2000f8e183f */
[----:B-1----:R-:W-:-:S05]  /*9030*/  IMAD.U32 R7, RZ, RZ, UR37 ;  /* 0x00000025ff077e24 */ /* 0x002fca000f8e00ff */
[----:B------:R-:W-:-:S04]  /*9040*/  SHF.L.U32 R7, R7, 0x1f, RZ ;  /* 0x0000001f07077819 */ /* 0x000fc800000006ff */
[----:B------:R1:W2:Y:S01]  /*9050*/  SYNCS.PHASECHK.TRANS64.TRYWAIT P2, [UR22+0x28c30], R7 ;  /* 0x028c3007ff0075a7 */ /* 0x0002a20008040156 */
[----:B------:R-:W-:Y:S05]  /*9060*/  @!P0 BRA `(.L_x_2313) ;  /* 0x0000000000048947 */ /* 0x000fea0003800000 */
[----:B------:R-:W-:Y:S01]  /*9070*/  BPT.TRAP 0x1 ;  /* 0x000000040000795c */ /* 0x000fe20000300000 */
.L_x_2313:
[----:B--2---:R-:W-:Y:S05]  /*9080*/  @P2 BRA `(.L_x_2314) ;  /* 0x0000000000082947 */ /* 0x004fea0003800000 */
[----:B------:R-:W2:Y:S02]  /*9090*/  SYNCS.PHASECHK.TRANS64.TRYWAIT P2, [UR22+0x28c30], R7 ;  /* 0x028c3007ff0075a7 */ /* 0x000ea40008040156 */
[----:B--2---:R-:W-:Y:S05]  /*90a0*/  @!P2 BRA `(.L_x_2315) ;  /* 0x000000dc0020a947 */ /* 0x004fea0003800000 */
.L_x_2314:
        /* <DEDUP_REMOVED lines=23> */
.L_x_2316:
[----:B------:R-:W-:Y:S01]  /*9220*/  FMUL.FTZ R15, R152, UR24 ;  /* 0x00000018980f7c20 */ /* 0x000fe20008410000 */
[----:B--2---:R-:W-:Y:S01]  /*9230*/  FMUL.FTZ R6, R153, UR24 ;  /* 0x0000001899067c20 */ /* 0x004fe20008410000 */
        /* <DEDUP_REMOVED lines=29> */
[----:B--2---:R-:W-:Y:S01]  /*9410*/  FMNMX.FTZ R20, R6, R5, !PT ;  /* 0x0000000506147209 */ /* 0x004fe20007810000 */
[----:B------:R-:W-:Y:S01]  /*9420*/  FMUL.FTZ R159, R179, UR24 ;  /* 0x00000018b39f7c20 */ /* 0x000fe20008410000 */
[----:B------:R-:W-:Y:S01]  /*9430*/  UMOV UR10, UR21 ;  /* 0x00000015000a7c82 */ /* 0x000fe20008000000 */
[----:B------:R-:W-:Y:S01]  /*9440*/  FMUL.FTZ R161, R183, UR24 ;  /* 0x00000018b7a17c20 */ /* 0x000fe20008410000 */
[----:B------:R-:W-:-:S03]  /*9450*/  UIADD3 UR6, UR22, 0x28c40, URZ ;  /* 0x00028c4016067890 */ /* 0x000fc6000fffe03f */
[----:B------:R-:W2:Y:S01]  /*9460*/  MUFU.TANH R207, R207 ;  /* 0x000000cf00cf7308 */ /* 0x000ea20000002400 */
[----:B---3--:R-:W-:Y:S01]  /*9470*/  FMNMX.FTZ R5, R205, R20, !PT ;  /* 0x00000014cd057209 */ /* 0x008fe20007810000 */
[----:B------:R-:W-:-:S06]  /*9480*/  UPRMT UR6, UR40, 0x654, UR6 ;  /* 0x0000065428067896 */ /* 0x000fcc0008000006 */
[----:B------:R-:W3:Y:S01]  /*9490*/  MUFU.TANH R208, R208 ;  /* 0x000000d000d07308 */ /* 0x000ee20000002400 */
[----:B0-----:R-:W-:Y:S02]  /*94a0*/  FMNMX.FTZ R20, R206, R5, !PT ;  /* 0x00000005ce147209 */ /* 0x001fe40007810000 */
[----:B------:R-:W-:Y:S05]  /*94b0*/  SYNCS.ARRIVE.TRANS64.RED.A1T0 RZ, [UR6], RZ ;  /* 0x000000ffffff79a7 */ /* 0x000fea0008100406 */
[----:B------:R-:W0:Y:S01]  /*94c0*/  MUFU.TANH R209, R209 ;  /* 0x000000d100d17308 */ /* 0x000e220000002400 */
[----:B--2---:R-:W-:-:S07]  /*94d0*/  FMNMX.FTZ R5, R207, R20, !PT ;  /* 0x00000014cf057209 */ /* 0x004fce0007810000 */
[----:B------:R-:W2:Y:S01]  /*94e0*/  MUFU.TANH R211, R211 ;  /* 0x000000d300d37308 */ /* 0x000ea20000002400 */
[----:B---3--:R-:W-:-:S07]  /*94f0*/  FMNMX.FTZ R20, R208, R5, !PT ;  /* 0x00000005d0147209 */ /* 0x008fce0007810000 */
[----:B------:R-:W3:Y:S01]  /*9500*/  MUFU.TANH R168, R168 ;  /* 0x000000a800a87308 */ /* 0x000ee20000002400 */
[----:B0-----:R-:W-:-:S07]  /*9510*/  FMNMX.FTZ R20, R209, R20, !PT ;  /* 0x00000014d1147209 */ /* 0x001fce0007810000 */
[----:B------:R-:W0:Y:S01]  /*9520*/  MUFU.TANH R169, R169 ;  /* 0x000000a900a97308 */ /* 0x000e220000002400 */
[----:B--2---:R-:W-:-:S07]  /*9530*/  FMNMX.FTZ R5, R211, R20, !PT ;  /* 0x00000014d3057209 */ /* 0x004fce0007810000 */
[----:B------:R-:W2:Y:S01]  /*9540*/  MUFU.TANH R165, R165 ;  /* 0x000000a500a57308 */ /* 0x000ea20000002400 */
[----:B---3--:R-:W-:-:S07]  /*9550*/  FMNMX.FTZ R20, R168, R5, !PT ;  /* 0x00000005a8147209 */ /* 0x008fce0007810000 */
[----:B------:R-:W3:Y:S01]  /*9560*/  MUFU.TANH R210, R210 ;  /* 0x000000d200d27308 */ /* 0x000ee20000002400 */
[----:B0-----:R-:W-:-:S07]  /*9570*/  FMNMX.FTZ R20, R169, R20, !PT ;  /* 0x00000014a9147209 */ /* 0x001fce0007810000 */
[----:B------:R-:W0:Y:S01]  /*9580*/  MUFU.TANH R172, R172 ;  /* 0x000000ac00ac7308 */ /* 0x000e220000002400 */
[----:B--2---:R-:W-:Y:S01]  /*9590*/  FMNMX.FTZ R5, R165, R20, !PT ;  /* 0x00000014a5057209 */ /* 0x004fe20007810000 */
[----:B------:R-:W-:-:S06]  /*95a0*/  FMUL.FTZ R20, R162, UR24 ;  /* 0x00000018a2147c20 */ /* 0x000fcc0008410000 */
[----:B------:R-:W2:Y:S01]  /*95b0*/  MUFU.TANH R176, R176 ;  /* 0x000000b000b07308 */ /* 0x000ea20000002400 */
[----:B---3--:R-:W-:-:S07]  /*95c0*/  FMNMX.FTZ R5, R210, R5, !PT ;  /* 0x00000005d2057209 */ /* 0x008fce0007810000 */
[----:B------:R-:W3:Y:S01]  /*95d0*/  MUFU.TANH R173, R173 ;  /* 0x000000ad00ad7308 */ /* 0x000ee20000002400 */
[----:B0-----:R-:W-:-:S07]  /*95e0*/  FMNMX.FTZ R5, R172, R5, !PT ;  /* 0x00000005ac057209 */ /* 0x001fce0007810000 */
[----:B------:R-:W0:Y:S01]  /*95f0*/  MUFU.TANH R164, R164 ;  /* 0x000000a400a47308 */ /* 0x000e220000002400 */
[----:B--2---:R-:W-:-:S07]  /*9600*/  FMNMX.FTZ R152, R176, R5, !PT ;  /* 0x00000005b0987209 */ /* 0x004fce0007810000 */
[----:B------:R-:W2:Y:S01]  /*9610*/  MUFU.TANH R12, R12 ;  /* 0x0000000c000c7308 */ /* 0x000ea20000002400 */
[----:B---3--:R-:W-:Y:S01]  /*9620*/  FMNMX.FTZ R5, R173, R152, !PT ;  /* 0x00000098ad057209 */ /* 0x008fe20007810000 */
[----:B------:R-:W-:-:S06]  /*9630*/  FMUL.FTZ R152, R166, UR24 ;  /* 0x00000018a6987c20 */ /* 0x000fcc0008410000 */
[----:B------:R-:W3:Y:S01]  /*9640*/  MUFU.TANH R11, R11 ;  /* 0x0000000b000b7308 */ /* 0x000ee20000002400 */
[----:B0-----:R-:W-:-:S05]  /*9650*/  FMNMX.FTZ R5, R164, R5, !PT ;  /* 0x00000005a4057209 */ /* 0x001fca0007810000 */
[----:B------:R-:W0:Y:S02]  /*9660*/  SHFL.BFLY PT, R158, R5, 0x2, 0x1f ;  /* 0x0c401f00059e7f89 */ /* 0x000e2400000e0000 */
[----:B------:R-:W4:Y:S01]  /*9670*/  MUFU.TANH R13, R13 ;  /* 0x0000000d000d7308 */ /* 0x000f220000002400 */
[----:B--2---:R-:W-:-:S07]  /*9680*/  FMNMX.FTZ R160, R12, R9, !PT ;  /* 0x000000090ca07209 */ /* 0x004fce0007810000 */
[----:B------:R-:W2:Y:S01]  /*9690*/  MUFU.TANH R14, R14 ;  /* 0x0000000e000e7308 */ /* 0x000ea20000002400 */
[----:B---3--:R-:W-:-:S07]  /*96a0*/  FMNMX.FTZ R160, R11, R160, !PT ;  /* 0x000000a00ba07209 */ /* 0x008fce0007810000 */
[----:B------:R-:W3:Y:S01]  /*96b0*/  MUFU.TANH R20, R20 ;  /* 0x0000001400147308 */ /* 0x000ee20000002400 */
[----:B0-----:R-:W-:Y:S01]  /*96c0*/  FMNMX.FTZ R163, R5, R158, !PT ;  /* 0x0000009e05a37209 */ /* 0x001fe20007810000 */
[----:B------:R-:W-:-:S06]  /*96d0*/  FMUL.FTZ R158, R178, UR24 ;  /* 0x00000018b29e7c20 */ /* 0x000fcc0008410000 */
[----:B------:R-:W0:Y:S01]  /*96e0*/  MUFU.TANH R21, R21 ;  /* 0x0000001500157308 */ /* 0x000e220000002400 */
[----:B----4-:R-:W-:Y:S01]  /*96f0*/  FMNMX.FTZ R5, R13, R160, !PT ;  /* 0x000000a00d057209 */ /* 0x010fe20007810000 */
[----:B------:R-:W-:Y:S01]  /*9700*/  FMUL.FTZ R160, R182, UR24 ;  /* 0x00000018b6a07c20 */ /* 0x000fe20008410000 */
[----:B------:R-:W4:Y:S02]  /*9710*/  SHFL.BFLY PT, R166, R163, 0x1, 0x1f ;  /* 0x0c201f00a3a67f89 */ /* 0x000f2400000e0000 */
[----:B--2---:R-:W-:-:S03]  /*9720*/  FMNMX.FTZ R5, R14, R5, !PT ;  /* 0x000000050e057209 */ /* 0x004fc60007810000 */
[----:B------:R-:W2:Y:S01]  /*9730*/  MUFU.TANH R152, R152 ;  /* 0x0000009800987308 */ /* 0x000ea20000002400 */
[----:B---3--:R-:W-:-:S07]  /*9740*/  FMNMX.FTZ R162, R20, R5, !PT ;  /* 0x0000000514a27209 */ /* 0x008fce0007810000 */
[----:B------:R-:W3:Y:S08]  /*9750*/  MUFU.TANH R153, R153 ;  /* 0x0000009900997308 */ /* 0x000ef00000002400 */
[----:B------:R-:W5:Y:S01]  /*9760*/  MUFU.TANH R154, R154 ;  /* 0x0000009a009a7308 */ /* 0x000f620000002400 */
[----:B----4-:R-:W-:Y:S02]  /*9770*/  FMNMX.FTZ R5, R163, R166, !PT ;  /* 0x000000a6a3057209 */ /* 0x010fe40007810000 */
[----:B0-----:R-:W-:-:S05]  /*9780*/  FMNMX.FTZ R163, R21, R162, !PT ;  /* 0x000000a215a37209 */ /* 0x001fca0007810000 */
[----:B------:R-:W0:Y:S01]  /*9790*/  MUFU.TANH R155, R155 ;  /* 0x0000009b009b7308 */ /* 0x000e220000002400 */
[C---:B------:R-:W-:Y:S01]  /*97a0*/  FADD.FTZ R162, -R5.reuse, R10 ;  /* 0x0000000a05a27221 */ /* 0x040fe20000010100 */
[----:B--2---:R-:W-:Y:S01]  /*97b0*/  FMNMX.FTZ R10, R152, R163, !PT ;  /* 0x000000a3980a7209 */ /* 0x004fe20007810000 */
[----:B------:R-:W-:Y:S02]  /*97c0*/  FMUL.FTZ R177, R5, UR10 ;  /* 0x0000000a05b17c20 */ /* 0x000fe40008410000 */
[----:B------:R-:W-:Y:S01]  /*97d0*/  FMUL.FTZ R166, R162, UR10 ;  /* 0x0000000aa2a67c20 */ /* 0x000fe20008410000 */
[----:B---3--:R-:W-:Y:S01]  /*97e0*/  FMNMX.FTZ R163, R153, R10, !PT ;  /* 0x0000000a99a37209 */ /* 0x008fe20007810000 */
[--C-:B------:R-:W-:Y:S01]  /*97f0*/  FFMA.FTZ R170, R6, UR10, -R177.reuse ;  /* 0x0000000a06aa7c23 */ /* 0x100fe200080108b1 */
[----:B------:R-:W2:Y:S01]  /*9800*/  MUFU.TANH R156, R156 ;  /* 0x0000009c009c7308 */ /* 0x000ea20000002400 */
[--C-:B------:R-:W-:Y:S01]  /*9810*/  FFMA.FTZ R15, R15, UR10, -R177.reuse ;  /* 0x0000000a0f0f7c23 */ /* 0x100fe200080108b1 */
[----:B-----5:R-:W-:Y:S01]  /*9820*/  FMNMX.FTZ R162, R154, R163, !PT ;  /* 0x000000a39aa27209 */ /* 0x020fe20007810000 */
[--C-:B------:R-:W-:Y:S01]  /*9830*/  FFMA.FTZ R174, R206, UR10, -R177.reuse ;  /* 0x0000000aceae7c23 */ /* 0x100fe200080108b1 */
[--C-:B------:R-:W-:Y:S01]  /*9840*/  FFMA.FTZ R171, R208, UR10, -R177.reuse ;  /* 0x0000000ad0ab7c23 */ /* 0x100fe200080108b1 */
[--C-:B------:R-:W-:Y:S01]  /*9850*/  FFMA.FTZ R168, R168, UR10, -R177.reuse ;  /* 0x0000000aa8a87c23 */ /* 0x100fe200080108b1 */
[--C-:B------:R-:W-:Y:S01]  /*9860*/  FFMA.FTZ R165, R165, UR10, -R177.reuse ;  /* 0x0000000aa5a57c23 */ /* 0x100fe200080108b1 */
[--C-:B------:R-:W-:Y:S01]  /*9870*/  FFMA.FTZ R178, R210, UR10, -R177.reuse ;  /* 0x0000000ad2b27c23 */ /* 0x100fe200080108b1 */
[----:B------:R-:W3:Y:S01]  /*9880*/  MUFU.TANH R157, R157 ;  /* 0x0000009d009d7308 */ /* 0x000ee20000002400 */
[----:B0-----:R-:W-:Y:S01]  /*9890*/  FMNMX.FTZ R163, R155, R162, !PT ;  /* 0x000000a29ba37209 */ /* 0x001fe20007810000 */
[----:B------:R-:W-:-:S06]  /*98a0*/  FFMA.FTZ R173, R173, UR10, -R177 ;  /* 0x0000000aadad7c23 */ /* 0x000fcc00080108b1 */
[----:B------:R-:W0:Y:S01]  /*98b0*/  MUFU.TANH R158, R158 ;  /* 0x0000009e009e7308 */ /* 0x000e220000002400 */
[----:B--2---:R-:W-:-:S07]  /*98c0*/  FMNMX.FTZ R162, R156, R163, !PT ;  /* 0x000000a39ca27209 */ /* 0x004fce0007810000 */
[----:B------:R-:W2:Y:S01]  /*98d0*/  MUFU.TANH R159, R159 ;  /* 0x0000009f009f7308 */ /* 0x000ea20000002400 */
[----:B---3--:R-:W-:-:S07]  /*98e0*/  FMNMX.FTZ R163, R157, R162, !PT ;  /* 0x000000a29da37209 */ /* 0x008fce0007810000 */
[----:B------:R-:W3:Y:S01]  /*98f0*/  MUFU.TANH R160, R160 ;  /* 0x000000a000a07308 */ /* 0x000ee20000002400 */
[----:B0-----:R-:W-:Y:S01]  /*9900*/  FMNMX.FTZ R6, R158, R163, !PT ;  /* 0x000000a39e067209 */ /* 0x001fe20007810000 */
[----:B------:R-:W-:-:S06]  /*9910*/  FFMA.FTZ R163, R205, UR10, -R177 ;  /* 0x0000000acda37c23 */ /* 0x000fcc00080108b1 */
[----:B------:R-:W0:Y:S01]  /*9920*/  MUFU.TANH R161, R161 ;  /* 0x000000a100a17308 */ /* 0x000e220000002400 */
[----:B--2---:R-:W-:-:S07]  /*9930*/  FMNMX.FTZ R167, R159, R6, !PT ;  /* 0x000000069fa77209 */ /* 0x004fce0007810000 */
[----:B------:R2:W4:Y:S01]  /*9940*/  MUFU.EX2 R10, R166 ;  /* 0x000000a6000a7308 */ /* 0x0005220000000800 */
[----:B---3--:R-:W-:Y:S01]  /*9950*/  FMNMX.FTZ R6, R160, R167, !PT ;  /* 0x000000a7a0067209 */ /* 0x008fe20007810000 */
[----:B------:R-:W-:-:S06]  /*9960*/  FFMA.FTZ R167, R209, UR10, -R177 ;  /* 0x0000000ad1a77c23 */ /* 0x000fcc00080108b1 */
[----:B------:R3:W-:Y:S01]  /*9970*/  MUFU.EX2 R162, R170 ;  /* 0x000000aa00a27308 */ /* 0x0007e20000000800 */
[----:B0-----:R-:W-:Y:S01]  /*9980*/  FMNMX.FTZ R6, R161, R6, !PT ;  /* 0x00000006a1067209 */ /* 0x001fe20007810000 */
[----:B--2---:R-:W-:-:S04]  /*9990*/  FFMA.FTZ R166, R207, UR10, -R177 ;  /* 0x0000000acfa67c23 */ /* 0x004fc800080108b1 */
[----:B------:R-:W0:Y:S02]  /*99a0*/  SHFL.BFLY PT, R175, R6, 0x2, 0x1f ;  /* 0x0c401f0006af7f89 */ /* 0x000e2400000e0000 */
[----:B------:R-:W2:Y:S01]  /*99b0*/  MUFU.EX2 R15, R15 ;  /* 0x0000000f000f7308 */ /* 0x000ea20000000800 */
[--C-:B---3--:R-:W-:Y:S01]  /*99c0*/  FFMA.FTZ R170, R211, UR10, -R177.reuse ;  /* 0x0000000ad3aa7c23 */ /* 0x108fe200080108b1 */
[-C--:B----4-:R-:W-:Y:S01]  /*99d0*/  FMUL.FTZ R24, R24, R10.reuse ;  /* 0x0000000a18187220 */ /* 0x090fe20000410000 */
        /* <DEDUP_REMOVED lines=19> */
[----:B0-----:R-:W-:Y:S01]  /*9b10*/  FMNMX.FTZ R179, R6, R175, !PT ;  /* 0x000000af06b37209 */ /* 0x001fe20007810000 */
[--C-:B------:R-:W-:Y:S01]  /*9b20*/  FFMA.FTZ R175, R169, UR10, -R177.reuse ;  /* 0x0000000aa9af7c23 */ /* 0x100fe200080108b1 */
[--C-:B------:R-:W-:Y:S01]  /*9b30*/  FFMA.FTZ R169, R172, UR10, -R177.reuse ;  /* 0x0000000aaca97c23 */ /* 0x100fe200080108b1 */
[--C-:B------:R-:W-:Y:S01]  /*9b40*/  FFMA.FTZ R172, R176, UR10, -R177.reuse ;  /* 0x0000000ab0ac7c23 */ /* 0x100fe200080108b1 */
[----:B------:R-:W-:Y:S01]  /*9b50*/  FFMA.FTZ R176, R164, UR10, -R177 ;  /* 0x0000000aa4b07c23 */ /* 0x000fe200080108b1 */
[----:B------:R-:W0:Y:S01]  /*9b60*/  SHFL.BFLY PT, R6, R179, 0x1, 0x1f ;  /* 0x0c201f00b3067f89 */ /* 0x000e2200000e0000 */
        /* <DEDUP_REMOVED lines=23> */
[----:B0-----:R-:W-:Y:S01]  /*9ce0*/  FMNMX.FTZ R6, R179, R6, !PT ;  /* 0x00000006b3067209 */ /* 0x001fe20007810000 */
        /* <DEDUP_REMOVED lines=10> */
[----:B------:R-:W-:Y:S01]  /*9d90*/  FFMA.FTZ R177, R153, UR10, -R164 ;  /* 0x0000000a99b17c23 */ /* 0x000fe200080108a4 */
[----:B------:R-:W-:-:S02]  /*9da0*/  IMAD.MOV R153, RZ, RZ, -R17 ;  /* 0x000000ffff997224 */ /* 0x000fc400078e0a11 */
[--C-:B------:R-:W-:Y:S01]  /*9db0*/  FFMA.FTZ R11, R11, UR10, -R164.reuse ;  /* 0x0000000a0b0b7c23 */ /* 0x100fe200080108a4 */
[--C-:B------:R-:W-:Y:S01]  /*9dc0*/  FFMA.FTZ R13, R13, UR10, -R164.reuse ;  /* 0x0000000a0d0d7c23 */ /* 0x100fe200080108a4 */
[----:B------:R-:W-:Y:S01]  /*9dd0*/  MUFU.EX2 R9, R9 ;  /* 0x0000000900097308 */ /* 0x000fe20000000800 */
[--C-:B------:R-:W-:Y:S01]  /*9de0*/  FFMA.FTZ R180, R14, UR10, -R164.reuse ;  /* 0x0000000a0eb47c23 */ /* 0x100fe200080108a4 */
[----:B------:R-:W-:Y:S01]  /*9df0*/  ISETP.NE.AND P2, PT, R2, R153, PT ;  /* 0x000000990200720c */ /* 0x000fe20003f45270 */
[--C-:B------:R-:W-:Y:S01]  /*9e00*/  FFMA.FTZ R14, R20, UR10, -R164.reuse ;  /* 0x0000000a140e7c23 */ /* 0x100fe200080108a4 */
[----:B------:R-:W-:Y:S02]  /*9e10*/  IMAD.U32 R153, RZ, RZ, UR23 ;  /* 0x00000017ff997e24 */ /* 0x000fe4000f8e00ff */
[--C-:B------:R-:W-:Y:S01]  /*9e20*/  FFMA.FTZ R21, R21, UR10, -R164.reuse ;  /* 0x0000000a15157c23 */ /* 0x100fe200080108a4 */
[--C-:B------:R-:W-:Y:S01]  /*9e30*/  FFMA.FTZ R20, R152, UR10, -R164.reuse ;  /* 0x0000000a98147c23 */ /* 0x100fe200080108a4 */
[--C-:B------:R-:W-:Y:S01]  /*9e40*/  FFMA.FTZ R179, R154, UR10, -R164.reuse ;  /* 0x0000000a9ab37c23 */ /* 0x100fe200080108a4 */
[----:B------:R-:W0:Y:S01]  /*9e50*/  MUFU.EX2 R12, R12 ;  /* 0x0000000c000c7308 */ /* 0x000e220000000800 */
[--C-:B------:R-:W-:Y:S01]  /*9e60*/  FFMA.FTZ R182, R155, UR10, -R164.reuse ;  /* 0x0000000a9bb67c23 */ /* 0x100fe200080108a4 */
[--C-:B------:R-:W-:Y:S01]  /*9e70*/  FFMA.FTZ R181, R158, UR10, -R164.reuse ;  /* 0x0000000a9eb57c23 */ /* 0x100fe200080108a4 */
[--C-:B------:R-:W-:Y:S01]  /*9e80*/  FFMA.FTZ R159, R159, UR10, -R164.reuse ;  /* 0x0000000a9f9f7c23 */ /* 0x100fe200080108a4 */
[----:B------:R-:W-:Y:S01]  /*9e90*/  FFMA.FTZ R160, R160, UR10, -R164 ;  /* 0x0000000aa0a07c23 */ /* 0x000fe200080108a4 */
[-C--:B------:R-:W-:Y:S01]  /*9ea0*/  FMUL.FTZ R109, R109, R10.reuse ;  /* 0x0000000a6d6d7220 */ /* 0x080fe20000410000 */
[-C--:B------:R-:W-:Y:S01]  /*9eb0*/  FMUL.FTZ R112, R112, R10.reuse ;  /* 0x0000000a70707220 */ /* 0x080fe20000410000 */
[----:B------:R-:W-:Y:S01]  /*9ec0*/  @!P2 IMAD R152, R153, 0x40, R16 ;  /* 0x000000409998a824 */ /* 0x000fe200078e0210 */
[----:B------:R-:W3:Y:S01]  /*9ed0*/  MUFU.EX2 R11, R11 ;  /* 0x0000000b000b7308 */ /* 0x000ee20000000800 */
[----:B--2---:R-:W-:Y:S01]  /*9ee0*/  FFMA.FTZ R153, R10, R3, R15 ;  /* 0x000000030a997223 */ /* 0x004fe2000001000f */
[----:B------:R-:W-:Y:S01]  /*9ef0*/  FFMA.FTZ R3, R156, UR10, -R164 ;  /* 0x0000000a9c037c23 */ /* 0x000fe200080108a4 */
[-C--:B------:R-:W-:Y:S01]  /*9f00*/  FMUL.FTZ R113, R113, R10.reuse ;  /* 0x0000000a71717220 */ /* 0x080fe20000410000 */
[-C--:B------:R-:W-:Y:S01]  /*9f10*/  FMUL.FTZ R116, R116, R10.reuse ;  /* 0x0000000a74747220 */ /* 0x080fe20000410000 */
[----:B------:R-:W-:Y:S01]  /*9f20*/  FADD.FTZ R156, R162, R153 ;  /* 0x00000099a29c7221 */ /* 0x000fe20000010000 */
[-C--:B------:R-:W-:Y:S01]  /*9f30*/  FMUL.FTZ R117, R117, R10.reuse ;  /* 0x0000000a75757220 */ /* 0x080fe20000410000 */
[----:B------:R-:W-:Y:S01]  /*9f40*/  FMUL.FTZ R120, R120, R10 ;  /* 0x0000000a78787220 */ /* 0x000fe20000410000 */
[----:B------:R-:W2:Y:S01]  /*9f50*/  MUFU.EX2 R13, R13 ;  /* 0x0000000d000d7308 */ /* 0x000ea20000000800 */
[----:B0-----:R-:W-:Y:S01]  /*9f60*/  FFMA.FTZ R154, R9, R4, R12 ;  /* 0x00000004099a7223 */ /* 0x001fe2000001000c */
[----:B------:R-:W-:Y:S01]  /*9f70*/  FADD.FTZ R153, R163, R156 ;  /* 0x0000009ca3997221 */ /* 0x000fe20000010000 */
[----:B------:R-:W-:Y:S01]  /*9f80*/  @!P2 LEA R156, R152, UR41, 0x2 ;  /* 0x00000029989cac11 */ /* 0x000fe2000f8e10ff */
[--C-:B------:R-:W-:Y:S01]  /*9f90*/  FFMA.FTZ R4, R157, UR10, -R164.reuse ;  /* 0x0000000a9d047c23 */ /* 0x100fe200080108a4 */
[----:B------:R-:W-:Y:S01]  /*9fa0*/  FFMA.FTZ R164, R161, UR10, -R164 ;  /* 0x0000000aa1a47c23 */ /* 0x000fe200080108a4 */
[----:B------:R-:W-:Y:S01]  /*9fb0*/  FADD.FTZ R153, R174, R153 ;  /* 0x00000099ae997221 */ /* 0x000fe20000010000 */
[-C--:B------:R-:W-:Y:S01]  /*9fc0*/  FMUL.FTZ R121, R121, R10.reuse ;  /* 0x0000000a79797220 */ /* 0x080fe20000410000 */
[----:B------:R-:W0:Y:S01]  /*9fd0*/  MUFU.EX2 R180, R180 ;  /* 0x000000b400b47308 */ /* 0x000e220000000800 */
[----:B---3--:R-:W-:Y:S01]  /*9fe0*/  FADD.FTZ R154, R11, R154 ;  /* 0x0000009a0b9a7221 */ /* 0x008fe20000010000 */
[----:B------:R-:W-:Y:S01]  /*9ff0*/  @!P2 STS [R156+0x28800], R10 ;  /* 0x0288000a9c00a388 */ /* 0x000fe20000000800 */
[-C--:B------:R-:W-:Y:S01]  /*a000*/  FMUL.FTZ R124, R124, R10.reuse ;  /* 0x0000000a7c7c7220 */ /* 0x080fe20000410000 */
[-C--:B------:R-:W-:Y:S01]  /*a010*/  FMUL.FTZ R125, R125, R10.reuse ;  /* 0x0000000a7d7d7220 */ /* 0x080fe20000410000 */
[-C--:B------:R-:W-:Y:S01]  /*a020*/  FMUL.FTZ R128, R128, R10.reuse ;  /* 0x0000000a80807220 */ /* 0x080fe20000410000 */
[----:B------:R3:W-:Y:S01]  /*a030*/  @!P2 STS [R156+0x28820], R9 ;  /* 0x028820099c00a388 */ /* 0x0007e20000000800 */
[-C--:B------:R-:W-:Y:S01]  /*a040*/  FMUL.FTZ R129, R129, R10.reuse ;  /* 0x0000000a81817220 */ /* 0x080fe20000410000 */
[----:B------:R-:W4:Y:S01]  /*a050*/  MUFU.EX2 R14, R14 ;  /* 0x0000000e000e7308 */ /* 0x000f220000000800 */
[----:B--2---:R-:W-:Y:S01]  /*a060*/  FADD.FTZ R155, R13, R154 ;  /* 0x0000009a0d9b7221 */ /* 0x004fe20000010000 */
[----:B------:R-:W-:Y:S01]  /*a070*/  FADD.FTZ R154, R166, R153 ;  /* 0x00000099a69a7221 */ /* 0x000fe20000010000 */
[-C--:B------:R-:W-:Y:S01]  /*a080*/  FMUL.FTZ R132, R132, R10.reuse ;  /* 0x0000000a84847220 */ /* 0x080fe20000410000 */
[-C--:B------:R-:W-:Y:S01]  /*a090*/  FMUL.FTZ R133, R133, R10.reuse ;  /* 0x0000000a85857220 */ /* 0x080fe20000410000 */
[-C--:B------:R-:W-:Y:S01]  /*a0a0*/  FMUL.FTZ R136, R136, R10.reuse ;  /* 0x0000000a88887220 */ /* 0x080fe20000410000 */
[----:B------:R-:W-:Y:S01]  /*a0b0*/  FADD.FTZ R154, R171, R154 ;  /* 0x0000009aab9a7221 */ /* 0x000fe20000010000 */
[----:B------:R-:W-:Y:S01]  /*a0c0*/  FMUL.FTZ R137, R137, R10 ;  /* 0x0000000a89897220 */ /* 0x000fe20000410000 */
[----:B------:R-:W2:Y:S01]  /*a0d0*/  MUFU.EX2 R21, R21 ;  /* 0x0000001500157308 */ /* 0x000ea20000000800 */
[----:B0-----:R-:W-:Y:S01]  /*a0e0*/  FADD.FTZ R155, R180, R155 ;  /* 0x0000009bb49b7221 */ /* 0x001fe20000010000 */
[----:B---3--:R-:W-:Y:S01]  /*a0f0*/  F2FP.BF16.F32.PACK_AB R156, R171, R166 ;  /* 0x000000a6ab9c723e */ /* 0x008fe200000010ff */
[-C--:B------:R-:W-:Y:S01]  /*a100*/  FMUL.FTZ R140, R140, R10.reuse ;  /* 0x0000000a8c8c7220 */ /* 0x080fe20000410000 */
[-C--:B------:R-:W-:Y:S01]  /*a110*/  FMUL.FTZ R141, R141, R10.reuse ;  /* 0x0000000a8d8d7220 */ /* 0x080fe20000410000 */
[-C--:B------:R-:W-:Y:S01]  /*a120*/  FMUL.FTZ R144, R144, R10.reuse ;  /* 0x0000000a90907220 */ /* 0x080fe20000410000 */
[-C--:B------:R-:W-:Y:S01]  /*a130*/  FMUL.FTZ R145, R145, R10.reuse ;  /* 0x0000000a91917220 */ /* 0x080fe20000410000 */
[-C--:B------:R-:W-:Y:S01]  /*a140*/  FMUL.FTZ R148, R148, R10.reuse ;  /* 0x0000000a94947220 */ /* 0x080fe20000410000 */
[----:B------:R-:W0:Y:S01]  /*a150*/  MUFU.EX2 R20, R20 ;  /* 0x0000001400147308 */ /* 0x000e220000000800 */
[----:B----4-:R-:W-:Y:S01]  /*a160*/  FADD.FTZ R152, R14, R155 ;  /* 0x0000009b0e987221 */ /* 0x010fe20000010000 */
[----:B------:R-:W-:Y:S01]  /*a170*/  FADD.FTZ R155, R167, R154 ;  /* 0x0000009aa79b7221 */ /* 0x000fe20000010000 */
[----:B------:R-:W-:Y:S01]  /*a180*/  FMUL.FTZ R149, R149, R10 ;  /* 0x0000000a95957220 */ /* 0x000fe20000410000 */
[-C--:B------:R-:W-:Y:S01]  /*a190*/  FMUL.FTZ R26, R26, R9.reuse ;  /* 0x000000091a1a7220 */ /* 0x080fe20000410000 */
[-C--:B------:R-:W-:Y:S01]  /*a1a0*/  FMUL.FTZ R27, R27, R9.reuse ;  /* 0x000000091b1b7220 */ /* 0x080fe20000410000 */
[----:B------:R-:W-:Y:S01]  /*a1b0*/  FADD.FTZ R155, R170, R155 ;  /* 0x0000009baa9b7221 */ /* 0x000fe20000010000 */
[----:B------:R-:W-:Y:S01]  /*a1c0*/  FMUL.FTZ R30, R30, R9 ;  /* 0x000000091e1e7220 */ /* 0x000fe20000410000 */
[----:B------:R-:W3:Y:S01]  /*a1d0*/  MUFU.EX2 R177, R177 ;  /* 0x000000b100b17308 */ /* 0x000ee20000000800 */
[----:B--2---:R-:W-:Y:S01]  /*a1e0*/  FADD.FTZ R153, R21, R152 ;  /* 0x0000009815997221 */ /* 0x004fe20000010000 */
[----:B------:R-:W-:Y:S01]  /*a1f0*/  F2FP.BF16.F32.PACK_AB R152, R162, R15 ;  /* 0x0000000fa298723e */ /* 0x000fe200000010ff */
[-C--:B------:R-:W-:Y:S01]  /*a200*/  FMUL.FTZ R31, R31, R9.reuse ;  /* 0x000000091f1f7220 */ /* 0x080fe20000410000 */
[----:B------:R-:W-:Y:S01]  /*a210*/  F2FP.BF16.F32.PACK_AB R157, R21, R14 ;  /* 0x0000000e159d723e */ /* 0x000fe200000010ff */
[-C--:B------:R-:W-:Y:S01]  /*a220*/  FMUL.FTZ R34, R34, R9.reuse ;  /* 0x0000000922227220 */ /* 0x080fe20000410000 */
[-C--:B------:R-:W-:Y:S01]  /*a230*/  FMUL.FTZ R35, R35, R9.reuse ;  /* 0x0000000923237220 */ /* 0x080fe20000410000 */
[-C--:B------:R-:W-:Y:S01]  /*a240*/  FMUL.FTZ R38, R38, R9.reuse ;  /* 0x0000000926267220 */ /* 0x080fe20000410000 */
[----:B------:R-:W2:Y:S01]  /*a250*/  MUFU.EX2 R179, R179 ;  /* 0x000000b300b37308 */ /* 0x000ea20000000800 */
[----:B0-----:R-:W-:Y:S01]  /*a260*/  FADD.FTZ R154, R20, R153 ;  /* 0x00000099149a7221 */ /* 0x001fe20000010000 */
[----:B------:R-:W-:Y:S01]  /*a270*/  F2FP.BF16.F32.PACK_AB R153, R11, R12 ;  /* 0x0000000c0b99723e */ /* 0x000fe200000010ff */
[-C--:B------:R-:W-:Y:S01]  /*a280*/  FMUL.FTZ R39, R39, R9.reuse ;  /* 0x0000000927277220 */ /* 0x080fe20000410000 */
[-C--:B------:R-:W-:Y:S01]  /*a290*/  FMUL.FTZ R42, R42, R9.reuse ;  /* 0x000000092a2a7220 */ /* 0x080fe20000410000 */
[-C--:B------:R-:W-:Y:S01]  /*a2a0*/  FMUL.FTZ R43, R43, R9.reuse ;  /* 0x000000092b2b7220 */ /* 0x080fe20000410000 */
[-C--:B------:R-:W-:Y:S01]  /*a2b0*/  FMUL.FTZ R46, R46, R9.reuse ;  /* 0x000000092e2e7220 */ /* 0x080fe20000410000 */
[----:B------:R-:W-:Y:S01]  /*a2c0*/  FMUL.FTZ R47, R47, R9 ;  /* 0x000000092f2f7220 */ /* 0x000fe20000410000 */
[----:B------:R-:W0:Y:S01]  /*a2d0*/  MUFU.EX2 R182, R182 ;  /* 0x000000b600b67308 */ /* 0x000e220000000800 */
[----:B---3--:R-:W-:Y:S01]  /*a2e0*/  FADD.FTZ R158, R177, R154 ;  /* 0x0000009ab19e7221 */ /* 0x008fe20000010000 */
[----:B------:R-:W-:Y:S01]  /*a2f0*/  F2FP.BF16.F32.PACK_AB R154, R174, R163 ;  /* 0x000000a3ae9a723e */ /* 0x000fe200000010ff */
[-C--:B------:R-:W-:Y:S01]  /*a300*/  FMUL.FTZ R50, R50, R9.reuse ;  /* 0x0000000932327220 */ /* 0x080fe20000410000 */
[-C--:B------:R-:W-:Y:S01]  /*a310*/  FMUL.FTZ R51, R51, R9.reuse ;  /* 0x0000000933337220 */ /* 0x080fe20000410000 */
[-C--:B------:R-:W-:Y:S01]  /*a320*/  FMUL.FTZ R54, R54, R9.reuse ;  /* 0x0000000936367220 */ /* 0x080fe20000410000 */
[-C--:B------:R-:W-:Y:S01]  /*a330*/  FMUL.FTZ R55, R55, R9.reuse ;  /* 0x0000000937377220 */ /* 0x080fe20000410000 */
[----:B------:R-:W-:Y:S01]  /*a340*/  FMUL.FTZ R58, R58, R9 ;  /* 0x000000093a3a7220 */ /* 0x000fe20000410000 */
[----:B------:R-:W3:Y:S01]  /*a350*/  MUFU.EX2 R168, R168 ;  /* 0x000000a800a87308 */ /* 0x000ee20000000800 */
[----:B--2---:R-:W-:Y:S01]  /*a360*/  FADD.FTZ R15, R179, R158 ;  /* 0x0000009eb30f7221 */ /* 0x004fe20000010000 */
[----:B------:R-:W-:Y:S01]  /*a370*/  F2FP.BF16.F32.PACK_AB R158, R170, R167 ;  /* 0x000000a7aa9e723e */ /* 0x000fe200000010ff */
[-C--:B------:R-:W-:Y:S01]  /*a380*/  FMUL.FTZ R59, R59, R9.reuse ;  /* 0x000000093b3b7220 */ /* 0x080fe20000410000 */
[-C--:B------:R-:W-:Y:S01]  /*a390*/  FMUL.FTZ R62, R62, R9.reuse ;  /* 0x000000093e3e7220 */ /* 0x080fe20000410000 */
[-C--:B------:R-:W-:Y:S01]  /*a3a0*/  FMUL.FTZ R63, R63, R9.reuse ;  /* 0x000000093f3f7220 */ /* 0x080fe20000410000 */
[-C--:B------:R-:W-:Y:S01]  /*a3b0*/  FMUL.FTZ R66, R66, R9.reuse ;  /* 0x0000000942427220 */ /* 0x080fe20000410000 */
[----:B------:R-:W-:Y:S01]  /*a3c0*/  FMUL.FTZ R67, R67, R9 ;  /* 0x0000000943437220 */ /* 0x000fe20000410000 */
[----:B------:R-:W2:Y:S01]  /*a3d0*/  MUFU.EX2 R3, R3 ;  /* 0x0000000300037308 */ /* 0x000ea20000000800 */
[C---:B0-----:R-:W-:Y:S01]  /*a3e0*/  FADD.FTZ R12, R182.reuse, R15 ;  /* 0x0000000fb60c7221 */ /* 0x041fe20000010000 */
        /* <DEDUP_REMOVED lines=9> */
[----:B------:R-:W-:Y:S01]  /*a480*/  BAR.SYNC.DEFER_BLOCKING 0xf, 0x100 ;  /* 0x03c4000000007b1d */ /* 0x000fe20000010000 */
[-C--:B------:R-:W-:Y:S01]  /*a490*/  FMUL.FTZ R79, R79, R9.reuse ;  /* 0x000000094f4f7220 */ /* 0x080fe20000410000 */
[-C--:B------:R-:W-:Y:S01]  /*a4a0*/  FMUL.FTZ R82, R82, R9.reuse ;  /* 0x0000000952527220 */ /* 0x080fe20000410000 */
[-C--:B------:R-:W-:Y:S01]  /*a4b0*/  FMUL.FTZ R83, R83, R9.reuse ;  /* 0x0000000953537220 */ /* 0x080fe20000410000 */
[-C--:B------:R-:W-:Y:S01]  /*a4c0*/  FMUL.FTZ R86, R86, R9.reuse ;  /* 0x0000000956567220 */ /* 0x080fe20000410000 */
[-C--:B------:R-:W-:Y:S01]  /*a4d0*/  FMUL.FTZ R87, R87, R9.reuse ;  /* 0x0000000957577220 */ /* 0x080fe20000410000 */
[----:B------:R-:W3:Y:S01]  /*a4e0*/  MUFU.EX2 R165, R165 ;  /* 0x000000a500a57308 */ /* 0x000ee20000000800 */
        /* <DEDUP_REMOVED lines=17> */
[----:B------:R3:W-:Y:S01]  /*a600*/  STSM.16.M88.4 [R18+0x26800], R152 ;  /* 0x0268009812007844 */ /* 0x0007e20000000200 */
[-C--:B------:R-:W-:Y:S01]  /*a610*/  FMUL.FTZ R114, R114, R9.reuse ;  /* 0x0000000972727220 */ /* 0x080fe20000410000 */
[-C--:B------:R-:W-:Y:S01]  /*a620*/  FMUL.FTZ R115, R115, R9.reuse ;  /* 0x0000000973737220 */ /* 0x080fe20000410000 */
[-C--:B------:R-:W-:Y:S01]  /*a630*/  FMUL.FTZ R118, R118, R9.reuse ;  /* 0x0000000976767220 */ /* 0x080fe20000410000 */
[-C--:B------:R-:W-:Y:S01]  /*a640*/  FMUL.FTZ R119, R119, R9.reuse ;  /* 0x0000000977777220 */ /* 0x080fe20000410000 */
[-C--:B------:R-:W-:Y:S01]  /*a650*/  FMUL.FTZ R122, R122, R9.reuse ;  /* 0x000000097a7a7220 */ /* 0x080fe20000410000 */
[----:B------:R-:W4:Y:S01]  /*a660*/  MUFU.EX2 R169, R169 ;  /* 0x000000a900a97308 */ /* 0x000f220000000800 */
        /* <DEDUP_REMOVED lines=16> */
[----:B----4-:R-:W-:Y:S01]  /*a770*/  FADD.FTZ R13, R169, R14 ;  /* 0x0000000ea90d7221 */ /* 0x010fe20000010000 */
[-C--:B------:R-:W-:Y:S01]  /*a780*/  FMUL.FTZ R146, R146, R9.reuse ;  /* 0x0000000992927220 */ /* 0x080fe20000410000 */
[-C--:B------:R-:W-:Y:S01]  /*a790*/  FMUL.FTZ R147, R147, R9.reuse ;  /* 0x0000000993937220 */ /* 0x080fe20000410000 */
[-C--:B------:R-:W-:Y:S01]  /*a7a0*/  FMUL.FTZ R150, R150, R9.reuse ;  /* 0x0000000996967220 */ /* 0x080fe20000410000 */
[----:B------:R-:W-:-:S03]  /*a7b0*/  FMUL.FTZ R151, R151, R9 ;  /* 0x0000000997977220 */ /* 0x000fc60000410000 */
[----:B------:R-:W4:Y:S01]  /*a7c0*/  MUFU.EX2 R173, R173 ;  /* 0x000000ad00ad7308 */ /* 0x000f220000000800 */
[----:B--2---:R-:W-:Y:S01]  /*a7d0*/  FADD.FTZ R15, R181, R162 ;  /* 0x000000a2b50f7221 */ /* 0x004fe20000010000 */
[----:B------:R-:W-:-:S06]  /*a7e0*/  F2FP.BF16.F32.PACK_AB R162, R178, R165 ;  /* 0x000000a5b2a2723e */ /* 0x000fcc00000010ff */
[----:B------:R-:W2:Y:S01]  /*a7f0*/  MUFU.EX2 R176, R176 ;  /* 0x000000b000b07308 */ /* 0x000ea20000000800 */
[----:B0-----:R-:W-:-:S07]  /*a800*/  FADD.FTZ R14, R172, R13 ;  /* 0x0000000dac0e7221 */ /* 0x001fce0000010000 */
[----:B------:R0:W5:Y:S01]  /*a810*/  MUFU.EX2 R206, R159 ;  /* 0x0000009f00ce7308 */ /* 0x0001620000000800 */
[----:B----4-:R-:W-:-:S07]  /*a820*/  FADD.FTZ R3, R173, R14 ;  /* 0x0000000ead037221 */ /* 0x010fce0000010000 */
[----:B------:R4:W1:Y:S01]  /*a830*/  MUFU.EX2 R11, R160 ;  /* 0x000000a0000b7308 */ /* 0x0008620000000800 */
[----:B0-----:R-:W-:Y:S01]  /*a840*/  F2FP.BF16.F32.PACK_AB R159, R177, R20 ;  /* 0x00000014b19f723e */ /* 0x001fe200000010ff */
[C---:B--2---:R-:W-:Y:S01]  /*a850*/  FADD.FTZ R3, R176.reuse, R3 ;  /* 0x00000003b0037221 */ /* 0x044fe20000010000 */
[----:B------:R-:W-:-:S03]  /*a860*/  F2FP.BF16.F32.PACK_AB R166, R176, R173 ;  /* 0x000000adb0a6723e */ /* 0x000fc600000010ff */
[----:B------:R3:W-:Y:S02]  /*a870*/  STSM.16.M88.4 [R19], R156 ;  /* 0x0000009c13007844 */ /* 0x0007e40000000200 */
[----:B------:R0:W2:Y:S01]  /*a880*/  MUFU.EX2 R12, R164 ;  /* 0x000000a4000c7308 */ /* 0x0000a20000000800 */
[----:B----4-:R-:W-:Y:S01]  /*a890*/  F2FP.BF16.F32.PACK_AB R160, R175, R168 ;  /* 0x000000a8afa0723e */ /* 0x010fe200000010ff */
[C---:B-----5:R-:W-:Y:S01]  /*a8a0*/  FADD.FTZ R20, R206.reuse, R15 ;  /* 0x0000000fce147221 */ /* 0x060fe20000010000 */
[----:B------:R-:W-:-:S03]  /*a8b0*/  F2FP.BF16.F32.PACK_AB R165, R206, R181 ;  /* 0x000000b5cea5723e */ /* 0x000fc600000010ff */
[----:B------:R3:W-:Y:S01]  /*a8c0*/  STSM.16.M88.4 [R23], R160 ;  /* 0x000000a017007844 */ /* 0x0007e20000000200 */
[----:B0-----:R-:W-:Y:S01]  /*a8d0*/  F2FP.BF16.F32.PACK_AB R164, R172, R169 ;  /* 0x000000a9aca4723e */ /* 0x001fe200000010ff */
[----:B-1----:R-:W-:Y:S01]  /*a8e0*/  FADD.FTZ R13, R11, R20 ;  /* 0x000000140b0d7221 */ /* 0x002fe20000010000 */
[----:B--2---:R-:W-:-:S03]  /*a8f0*/  F2FP.BF16.F32.PACK_AB R167, R12, R11 ;  /* 0x0000000b0ca7723e */ /* 0x004fc600000010ff */
[----:B------:R-:W-:Y:S02]  /*a900*/  FADD.FTZ R4, R12, R13 ;  /* 0x0000000d0c047221 */ /* 0x000fe40000010000 */
[----:B------:R3:W-:Y:S01]  /*a910*/  STSM.16.M88.4 [R22], R164 ;  /* 0x000000a416007844 */ /* 0x0007e20000000200 */
[----:B------:R-:W-:Y:S05]  /*a920*/  @!P0 BRA `(.L_x_2317) ;  /* 0x0000000000048947 */ /* 0x000fea0003800000 */
[----:B------:R-:W-:Y:S01]  /*a930*/  BPT.TRAP 0x1 ;  /* 0x000000040000795c */ /* 0x000fe20000300000 */
.L_x_2317:
[----:B------:R0:W1:Y:S01]  /*a940*/  SYNCS.PHASECHK.TRANS64.TRYWAIT P2, [UR22+0x28c50], R7 ;  /* 0x028c5007ff0075a7 */ /* 0x0000620008040156 */
[----:B------:R-:W-:Y:S05]  /*a950*/  @!P0 BRA `(.L_x_2318) ;  /* 0x0000000000048947 */ /* 0x000fea0003800000 */
[----:B------:R-:W-:Y:S01]  /*a960*/  BPT.TRAP 0x1 ;  /* 0x000000040000795c */ /* 0x000fe20000300000 */
.L_x_2318:
[----:B-1----:R-:W-:Y:S05]  /*a970*/  @P2 BRA `(.L_x_2319) ;  /* 0x0000000000082947 */ /* 0x002fea0003800000 */
[----:B------:R-:W1:Y:S02]  /*a980*/  SYNCS.PHASECHK.TRANS64.TRYWAIT P2, [UR22+0x28c50], R7 ;  /* 0x028c5007ff0075a7 */ /* 0x000e640008040156 */
[----:B-1----:R-:W-:Y:S05]  /*a990*/  @!P2 BRA `(.L_x_2320) ;  /* 0x000000c000fca947 */ /* 0x002fea0003800000 */
.L_x_2319:
        /* <DEDUP_REMOVED lines=34> */
.L_x_2321:
[----:B------:R-:W-:Y:S01]  /*abc0*/  UIADD3 UR22, UR22, 0x28c60, URZ ;  /* 0x00028c6016167890 */ /* 0x000fe2000fffe03f */
[----:B------:R-:W-:Y:S01]  /*abd0*/  IMAD.MOV.U32 R9, RZ, RZ, R6 ;  /* 0x000000ffff097224 */ /* 0x000fe200078e0006 */
[----:B------:R-:W-:Y:S01]  /*abe0*/  UMOV UR23, UR38 ;  /* 0x0000002600177c82 */ /* 0x000fe20008000000 */
[----:B-1----:R-:W-:Y:S01]  /*abf0*/  IMAD.MOV.U32 R10, RZ, RZ, R5 ;  /* 0x000000ffff0a7224 */ /* 0x002fe200078e0005 */
[----:B------:R-:W-:-:S09]  /*ac00*/  UPRMT UR22, UR40, 0x654, UR22 ;  /* 0x0000065428167896 */ /* 0x000fd20008000016 */
[----:B------:R-:W-:Y:S01]  /*ac10*/  SYNCS.ARRIVE.TRANS64.RED.A1T0 RZ, [UR22], RZ ;  /* 0x000000ffffff79a7 */ /* 0x000fe20008100416 */
[----:B------:R-:W-:Y:S05]  /*ac20*/  @P1 BRA `(.L_x_2322) ;  /* 0xffffffe000d81947 */ /* 0x000fea000383ffff */
.L_x_2311:
        /* <DEDUP_REMOVED lines=9> */
[----:B------:R-:W-:-:S05]  /*acc0*/  ULDC UR25, c[0x0][0x9e0] ;  /* 0x0002780000197ab9 */ /* 0x000fca0000000800 */
.L_x_2342:
[----:B------:R-:W-:-:S04]  /*acd0*/  UIADD3 UR38, UR26, 0x1, URZ ;  /* 0x000000011a267890 */ /* 0x000fc8000fffe03f */
[----:B------:R-:W-:-:S04]  /*ace0*/  UISETP.NE.AND UP0, UPT, UR38, 0x2, UPT ;  /* 0x000000022600788c */ /* 0x000fc8000bf05270 */
[----:B------:R-:W-:Y:S02]  /*acf0*/  USEL UR6, URZ, 0x1, UP0 ;  /* 0x000000013f067887 */ /* 0x000fe40008000000 */
[----:B------:R-:W-:Y:S02]  /*ad00*/  USEL UR38, UR38, URZ, UP0 ;  /* 0x0000003f26267287 */ /* 0x000fe40008000000 */
[----:B------:R-:W-:Y:S01]  /*ad10*/  ULOP3.LUT UR37, UR37, UR6, URZ, 0x3c, !UPT ;  /* 0x0000000625257292 */ /* 0x000fe2000f8e3c3f */
[----:B------:R-:W-:Y:S11]  /*ad20*/  @!P0 BRA `(.L_x_2324) ;  /* 0x0000000000048947 */ /* 0x000ff60003800000 */
[----:B------:R-:W-:Y:S01]  /*ad30*/  BPT.TRAP 0x1 ;  /* 0x000000040000795c */ /* 0x000fe20000300000 */
.L_x_2324:
[----:B------:R-:W-:Y:S01]  /*ad40*/  ULEA UR20, UR38, UR41, 0x3 ;  /* 0x0000002926147291 */ /* 0x000fe2000f8e183f */
[----:B012---:R-:W-:-:S04]  /*ad50*/  MOV R7, UR37 ;  /* 0x0000002500077c02 */ /* 0x007fc80008000f00 */
[----:B------:R-:W-:-:S04]  /*ad60*/  SHF.L.U32 R7, R7, 0x1f, RZ ;  /* 0x0000001f07077819 */ /* 0x000fc800000006ff */
[----:B------:R0:W1:Y:S01]  /*ad70*/  SYNCS.PHASECHK.TRANS64.TRYWAIT P1, [UR20+0x28c30], R7 ;  /* 0x028c3007ff0075a7 */ /* 0x0000620008020154 */
[----:B------:R-:W-:Y:S05]  /*ad80*/  @!P0 BRA `(.L_x_2325) ;  /* 0x0000000000048947 */ /* 0x000fea0003800000 */
[----:B------:R-:W-:Y:S01]  /*ad90*/  BPT.TRAP 0x1 ;  /* 0x000000040000795c */ /* 0x000fe20000300000 */
.L_x_2325:
[----:B-1----:R-:W-:Y:S05]  /*ada0*/  @P1 BRA `(.L_x_2326) ;  /* 0x0000000000081947 */ /* 0x002fea0003800000 */
[----:B------:R-:W1:Y:S02]  /*adb0*/  SYNCS.PHASECHK.TRANS64.TRYWAIT P1, [UR20+0x28c30], R7 ;  /* 0x028c3007ff0075a7 */ /* 0x000e640008020154 */
[----:B-1----:R-:W-:Y:S05]  /*adc0*/  @!P1 BRA `(.L_x_2327) ;  /* 0x000000c000089947 */ /* 0x002fea0003800000 */
.L_x_2326:
[----:B------:R-:W-:Y:S01]  /*add0*/  R2UR UR18, R0 ;  /* 0x00000000001272ca */ /* 0x000fe200000e0000 */
[----:B---3--:R-:W-:Y:S01]  /*ade0*/  WARPGROUP.ARRIVE ;  /* 0x00000000000079c5 */ /* 0x008fe20000000000 */
        /* <DEDUP_REMOVED lines=21> */
.L_x_2328:
        /* <DEDUP_REMOVED lines=17> */
[----:B-1----:R-:W-:Y:S01]  /*b050*/  FMUL.FTZ R6, R154, UR24 ;  /* 0x000000189a067c20 */ /* 0x002fe20008410000 */
        /* <DEDUP_REMOVED lines=37> */
[--C-:B-1----:R-:W-:Y:S02]  /*b2b0*/  IMAD.IADD R179, R181, 0x1, R162.reuse ;  /* 0x00000001b5b37824 */ /* 0x102fe400078e02a2 */
        /* <DEDUP_REMOVED lines=32> */
[----:B------:R-:W-:Y:S01]  /*b4c0*/  IMAD.U32 R11, RZ, RZ, UR50 ;  /* 0x00000032ff0b7e24 */ /* 0x000fe2000f8e00ff */
[----:B------:R-:W-:Y:S04]  /*b4d0*/  BSSY B0, `(.L_x_2330) ;  /* 0x0000011000007945 */ /* 0x000fe80003800000 */
[----:B------:R-:W-:-:S04]  /*b4e0*/  IADD3 R162, -R11, UR48, R162 ;  /* 0x000000300ba27c10 */ /* 0x000fc8000fffe1a2 */
[----:B------:R-:W-:-:S13]  /*b4f0*/  ISETP.GT.AND P1, PT, R162, -0x1, PT ;  /* 0xffffffffa200780c */ /* 0x000fda0003f24270 */
[----:B------:R-:W-:Y:S05]  /*b500*/  @P1 BRA `(.L_x_2331) ;  /* 0x0000000000201947 */ /* 0x000fea0003800000 */
[----:B------:R-:W-:Y:S02]  /*b510*/  MOV R164, UR22 ;  /* 0x0000001600a47c02 */ /* 0x000fe40008000f00 */
[----:B------:R-:W-:Y:S02]  /*b520*/  LOP3.LUT R165, RZ, R162, RZ, 0x33, !PT ;  /* 0x000000a2ffa57212 */ /* 0x000fe400078e33ff */
[----:B------:R-:W-:-:S13]  /*b530*/  ISETP.NE.AND P1, PT, R164, 0x1, PT ;  /* 0x00000001a400780c */ /* 0x000fda0003f25270 */
[----:B------:R-:W1:Y:S02]  /*b540*/  @P1 LDC.64 R10, c[0x0][0x9e8] ;  /* 0x00027a00ff0a1b82 */ /* 0x000e640000000a00 */
[----:B-1----:R-:W-:-:S05]  /*b550*/  @P1 IMAD.HI.U32 R10, R165, R10, RZ ;  /* 0x0000000aa50a1227 */ /* 0x002fca00078e00ff */
[----:B------:R-:W-:-:S04]  /*b560*/  @P1 SHF.R.U32.HI R165, RZ, R11, R10 ;  /* 0x0000000bffa51219 */ /* 0x000fc8000001160a */
[----:B------:R-:W-:Y:S01]  /*b570*/  LOP3.LUT R162, RZ, R165, RZ, 0x33, !PT ;  /* 0x000000a5ffa27212 */ /* 0x000fe200078e33ff */
[----:B------:R-:W-:Y:S06]  /*b580*/  BRA `(.L_x_2332) ;  /* 0x0000000000147947 */ /* 0x000fec0003800000 */
.L_x_2331:
[----:B------:R-:W-:-:S05]  /*b590*/  IMAD.U32 R164, RZ, RZ, UR22 ;  /* 0x00000016ffa47e24 */ /* 0x000fca000f8e00ff */
[----:B------:R-:W-:-:S13]  /*b5a0*/  ISETP.NE.AND P1, PT, R164, 0x1, PT ;  /* 0x00000001a400780c */ /* 0x000fda0003f25270 */
[----:B------:R-:W1:Y:S02]  /*b5b0*/  @P1 LDC.64 R10, c[0x0][0x9e8] ;  /* 0x00027a00ff0a1b82 */ /* 0x000e640000000a00 */
[----:B-1----:R-:W-:-:S05]  /*b5c0*/  @P1 IMAD.HI.U32 R10, R162, R10, RZ ;  /* 0x0000000aa20a1227 */ /* 0x002fca00078e00ff */
[----:B------:R-:W-:-:S07]  /*b5d0*/  @P1 SHF.R.U32.HI R162, RZ, R11, R10 ;  /* 0x0000000bffa21219 */ /* 0x000fce000001160a */
.L_x_2332:
[----:B------:R-:W-:Y:S05]  /*b5e0*/  BSYNC B0 ;  /* 0x0000000000007941 */ /* 0x000fea0003800000 */
.L_x_2330:
[----:B------:R-:W-:-:S04]  /*b5f0*/  IMAD R11, R162, R164, -R177 ;  /* 0x000000a4a20b7224 */ /* 0x000fc800078e0ab1 */
[----:B------:R-:W-:-:S05]  /*b600*/  IMAD.IADD R11, R11, 0x1, -R2 ;  /* 0x000000010b0b7824 */ /* 0x000fca00078e0a02 */
[----:B------:R-:W-:Y:S02]  /*b610*/  VIADDMNMX R179, R11, R164, R179, PT ;  /* 0x000000a40bb37246 */ /* 0x000fe400038001b3 */
[----:B------:R-:W-:-:S07]  /*b620*/  VIMNMX R180, R180, R11, !PT ;  /* 0x0000000bb4b47248 */ /* 0x000fce0007fe0100 */
.L_x_2329:
        /* <DEDUP_REMOVED lines=68> */
.L_x_2335:
[----:B------:R-:W-:-:S05]  /*ba70*/  IMAD.U32 R182, RZ, RZ, UR22 ;  /* 0x00000016ffb67e24 */ /* 0x000fca000f8e00ff */
[----:B------:R-:W-:-:S13]  /*ba80*/  ISETP.NE.AND P2, PT, R182, 0x1, PT ;  /* 0x00000001b600780c */ /* 0x000fda0003f45270 */
[----:B------:R-:W0:Y:S02]  /*ba90*/  @P2 LDC.64 R10, c[0x0][0x9e8] ;  /* 0x00027a00ff0a2b82 */ /* 0x000e240000000a00 */
[----:B0-----:R-:W-:-:S05]  /*baa0*/  @P2 IMAD.HI.U32 R10, R5, R10, RZ ;  /* 0x0000000a050a2227 */ /* 0x001fca00078e00ff */
[----:B------:R-:W-:-:S07]  /*bab0*/  @P2 SHF.R.U32.HI R5, RZ, R11, R10 ;  /* 0x0000000bff052219 */ /* 0x000fce000001160a */
.L_x_2336:
[----:B------:R-:W-:Y:S05]  /*bac0*/  BSYNC B0 ;  /* 0x0000000000007941 */ /* 0x000fea0003800000 */
.L_x_2334:
[----:B------:R-:W-:-:S04]  /*bad0*/  IMAD R5, R5, R182, -R177 ;  /* 0x000000b605057224 */ /* 0x000fc800078e0ab1 */
[----:B------:R-:W-:-:S05]  /*bae0*/  IMAD.IADD R5, R5, 0x1, -R2 ;  /* 0x0000000105057824 */ /* 0x000fca00078e0a02 */
[----:B------:R-:W-:Y:S02]  /*baf0*/  VIADDMNMX R179, R5, R182, R179, PT ;  /* 0x000000b605b37246 */ /* 0x000fe400038001b3 */
[----:B------:R-:W-:-:S07]  /*bb00*/  VIMNMX R180, R180, R5, !PT ;  /* 0x00000005b4b47248 */ /* 0x000fce0007fe0100 */
.L_x_2333:
[----:B------:R-:W-:Y:S01]  /*bb10*/  FMNMX.FTZ R5, R178, R9, !PT ;  /* 0x00000009b2057209 */ /* 0x000fe20007810000 */
[----:B------:R-:W-:Y:S01]  /*bb20*/  UMOV UR10, UR21 ;  /* 0x00000015000a7c82 */ /* 0x000fe20008000000 */
[----:B------:R-:W-:Y:S02]  /*bb30*/  ISETP.GT.AND P3, PT, R180, RZ, P1 ;  /* 0x000000ffb400720c */ /* 0x000fe40000f64270 */
        /* <DEDUP_REMOVED lines=56> */
[----:B------:R-:W-:Y:S02]  /*bec0*/  IADD3 R183, -R17, RZ, RZ ;  /* 0x000000ff11b77210 */ /* 0x000fe40007ffe1ff */
[----:B0-----:R-:W-:Y:S02]  /*bed0*/  FMNMX.FTZ R5, R11, R182, !PT ;  /* 0x000000b60b057209 */ /* 0x001fe40007810000 */
[----:B------:R-:W-:Y:S02]  /*bee0*/  FSEL R11, R6, -INF , !P3 ;  /* 0xff800000060b7808 */ /* 0x000fe40005800000 */
[----:B------:R-:W-:Y:S02]  /*bef0*/  ISETP.GT.AND P3, PT, R180, 0x20, P1 ;  /* 0x00000020b400780c */ /* 0x000fe40000f64270 */
[----:B------:R-:W-:-:S02]  /*bf00*/  FMNMX.FTZ R6, R11, R12, !PT ;  /* 0x0000000c0b067209 */ /* 0x000fc40007810000 */
[----:B------:R-:W-:Y:S02]  /*bf10*/  ISETP.LT.OR P3, PT, R179, 0x21, P3 ;  /* 0x00000021b300780c */ /* 0x000fe40001f61670 */
[----:B------:R-:W-:Y:S02]  /*bf20*/  FMNMX.FTZ R177, R13, R6, !PT ;  /* 0x000000060db17209 */ /* 0x000fe40007810000 */
[----:B------:R-:W-:Y:S02]  /*bf30*/  FSEL R154, R154, -INF , !P3 ;  /* 0xff8000009a9a7808 */ /* 0x000fe40005800000 */
[----:B------:R-:W-:Y:S02]  /*bf40*/  FMNMX.FTZ R6, R14, R177, !PT ;  /* 0x000000b10e067209 */ /* 0x000fe40007810000 */
[----:B------:R-:W-:Y:S02]  /*bf50*/  FSETP.NEU.FTZ.AND P3, PT, R5, -INF , PT ;  /* 0xff8000000500780b */ /* 0x000fe40003f7d000 */
[----:B------:R-:W-:-:S02]  /*bf60*/  FMNMX.FTZ R6, R15, R6, !PT ;  /* 0x000000060f067209 */ /* 0x000fc40007810000 */
[----:B------:R-:W-:Y:S02]  /*bf70*/  ISETP.GT.AND P1, PT, R180, 0x39, P1 ;  /* 0x00000039b400780c */ /* 0x000fe40000f24270 */
[----:B------:R-:W-:Y:S01]  /*bf80*/  FMNMX.FTZ R177, R21, R6, !PT ;  /* 0x0000000615b17209 */ /* 0x000fe20007810000 */
[----:B------:R-:W-:Y:S01]  /*bf90*/  FMUL.FTZ R6, R5, UR10 ;  /* 0x0000000a05067c20 */ /* 0x000fe20008410000 */
[----:B------:R-:W-:Y:S02]  /*bfa0*/  ISETP.LT.OR P1, PT, R179, 0x3a, P1 ;  /* 0x0000003ab300780c */ /* 0x000fe40000f21670 */
[----:B------:R-:W-:Y:S02]  /*bfb0*/  FMNMX.FTZ R181, R20, R177, !PT ;  /* 0x000000b114b57209 */ /* 0x000fe40007810000 */
[----:B------:R-:W-:Y:S02]  /*bfc0*/  FSEL R177, R6, RZ, P3 ;  /* 0x000000ff06b17208 */ /* 0x000fe40001800000 */
[----:B------:R-:W-:-:S02]  /*bfd0*/  FMNMX.FTZ R6, R152, R181, !PT ;  /* 0x000000b598067209 */ /* 0x000fc40007810000 */
[----:B------:R-:W-:Y:S01]  /*bfe0*/  FSEL R179, R161, -INF , !P1 ;  /* 0xff800000a1b37808 */ /* 0x000fe20004800000 */
[--C-:B------:R-:W-:Y:S01]  /*bff0*/  FFMA.FTZ R180, R162, UR10, -R177.reuse ;  /* 0x0000000aa2b47c23 */ /* 0x100fe200080108b1 */
[----:B------:R-:W-:Y:S01]  /*c000*/  FMNMX.FTZ R181, R153, R6, !PT ;  /* 0x0000000699b57209 */ /* 0x000fe20007810000 */
[--C-:B------:R-:W-:Y:S01]  /*c010*/  FFMA.FTZ R10, R178, UR10, -R177.reuse ;  /* 0x0000000ab20a7c23 */ /* 0x100fe200080108b1 */
[----:B------:R-:W-:Y:S02]  /*c020*/  FSEL R162, R157, -INF , !P6 ;  /* 0xff8000009da27808 */ /* 0x000fe40007000000 */
[----:B------:R-:W-:Y:S01]  /*c030*/  FMNMX.FTZ R6, R154, R181, !PT ;  /* 0x000000b59a067209 */ /* 0x000fe20007810000 */
[----:B------:R0:W-:Y:S01]  /*c040*/  MUFU.EX2 R157, R180 ;  /* 0x000000b4009d7308 */ /* 0x0001e20000000800 */
[----:B------:R-:W-:Y:S01]  /*c050*/  FSEL R178, R158, -INF , !P2 ;  /* 0xff8000009eb27808 */ /* 0x000fe20005000000 */
[----:B------:R-:W-:Y:S01]  /*c060*/  FFMA.FTZ R158, R163, UR10, -R177 ;  /* 0x0000000aa39e7c23 */ /* 0x000fe200080108b1 */
[----:B------:R-:W-:-:S02]  /*c070*/  FMNMX.FTZ R181, R155, R6, !PT ;  /* 0x000000069bb57209 */ /* 0x000fc40007810000 */
        /* <DEDUP_REMOVED lines=8> */
[----:B------:R-:W-:Y:S02]  /*c100*/  FSEL R170, R5, RZ, P3 ;  /* 0x000000ff05aa7208 */ /* 0x000fe40001800000 */
        /* <DEDUP_REMOVED lines=261> */
.L_x_2337:
[----:B------:R1:W2:Y:S01]  /*d160*/  SYNCS.PHASECHK.TRANS64.TRYWAIT P1, [UR20+0x28c50], R7 ;  /* 0x028c5007ff0075a7 */ /* 0x0002a20008020154 */
[----:B------:R-:W-:Y:S05]  /*d170*/  @!P0 BRA `(.L_x_2338) ;  /* 0x0000000000048947 */ /* 0x000fea0003800000 */
[----:B------:R-:W-:Y:S01]  /*d180*/  BPT.TRAP 0x1 ;  /* 0x000000040000795c */ /* 0x000fe20000300000 */
.L_x_2338:
[----:B--2---:R-:W-:Y:S05]  /*d190*/  @P1 BRA `(.L_x_2339) ;  /* 0x0000000000081947 */ /* 0x004fea0003800000 */
[----:B------:R-:W2:Y:S02]  /*d1a0*/  SYNCS.PHASECHK.TRANS64.TRYWAIT P1, [UR20+0x28c50], R7 ;  /* 0x028c5007ff0075a7 */ /* 0x000ea40008020154 */
[----:B--2---:R-:W-:Y:S05]  /*d1b0*/  @!P1 BRA `(.L_x_2340) ;  /* 0x0000009c00249947 */ /* 0x004fea0003800000 */
.L_x_2339:
        /* <DEDUP_REMOVED lines=34> */
.L_x_2341:
        /* <DEDUP_REMOVED lines=9> */
.L_x_2323:
[----:B------:R-:W4:Y:S01]  /*d470*/  SHFL.BFLY PT, R0, R3, 0x2, 0x1f ;  /* 0x0c401f0003007f89 */ /* 0x000f2200000e0000 */
[----:B------:R-:W-:Y:S01]  /*d480*/  IMAD.MOV R11, RZ, RZ, -R17 ;  /* 0x000000ffff0b7224 */ /* 0x000fe200078e0a11 */
[----:B------:R-:W-:Y:S01]  /*d490*/  UIADD3 UR36, UR36, 0x1, URZ ;  /* 0x0000000124247890 */ /* 0x000fe2000fffe03f */
[----:B------:R-:W-:Y:S01]  /*d4a0*/  IMAD.U32 R13, RZ, RZ, UR10 ;  /* 0x0000000aff0d7e24 */ /* 0x000fe2000f8e00ff */
[----:B012---:R-:W0:Y:S01]  /*d4b0*/  SHFL.BFLY PT, R7, R4, 0x2, 0x1f ;  /* 0x0c401f0004077f89 */ /* 0x007e2200000e0000 */
[----:B------:R-:W-:Y:S01]  /*d4c0*/  IMAD.MOV.U32 R20, RZ, RZ, -0x800000 ;  /* 0xff800000ff147424 */ /* 0x000fe200078e00ff */
[----:B------:R-:W-:Y:S08]  /*d4d0*/  BAR.ARV 0x8, 0x100 ;  /* 0x0204000000007b1d */ /* 0x000ff00000002000 */
[----:B------:R-:W-:Y:S01]  /*d4e0*/  BAR.SYNC.DEFER_BLOCKING 0xf, 0x100 ;  /* 0x03c4000000007b1d */ /* 0x000fe20000010000 */
[----:B------:R-:W-:Y:S01]  /*d4f0*/  ISETP.NE.AND P0, PT, R2, R11, PT ;  /* 0x0000000b0200720c */ /* 0x000fe20003f05270 */
[----:B------:R-:W-:-:S02]  /*d500*/  IMAD.MOV.U32 R11, RZ, RZ, RZ ;  /* 0x000000ffff0b7224 */ /* 0x000fc400078e00ff */
[----:B----4-:R-:W-:Y:S01]  /*d510*/  FADD.FTZ R0, R0, R3 ;  /* 0x0000000300007221 */ /* 0x010fe20000010000 */
[----:B------:R-:W-:Y:S01]  /*d520*/  IMAD.U32 R3, RZ, RZ, UR38 ;  /* 0x00000026ff037e24 */ /* 0x000fe2000f8e00ff */
[----:B------:R-:W-:Y:S01]  /*d530*/  UIADD3 UR38, UR38, 0x1, URZ ;  /* 0x0000000126267890 */ /* 0x000fe2000fffe03f */
[----:B0-----:R-:W-:Y:S02]  /*d540*/  FADD.FTZ R8, R7, R4 ;  /* 0x0000000407087221 */ /* 0x001fe40000010000 */
[----:B------:R-:W0:Y:S05]  /*d550*/  SHFL.BFLY PT, R9, R0, 0x1, 0x1f ;  /* 0x0c201f0000097f89 */ /* 0x000e2a00000e0000 */
[----:B------:R-:W-:Y:S01]  /*d560*/  @!P0 IMAD R3, R3, 0x40, R16 ;  /* 0x0000004003038824 */ /* 0x000fe200078e0210 */
[----:B------:R-:W-:Y:S01]  /*d570*/  UISETP.NE.AND UP0, UPT, UR38, 0x2, UPT ;  /* 0x000000022600788c */ /* 0x000fe2000bf05270 */
[----:B------:R-:W1:Y:S03]  /*d580*/  SHFL.BFLY PT, R7, R8, 0x1, 0x1f ;  /* 0x0c201f0008077f89 */ /* 0x000e6600000e0000 */
[----:B------:R-:W-:Y:S01]  /*d590*/  @!P0 LEA R4, R3, UR41, 0x2 ;  /* 0x0000002903048c11 */ /* 0x000fe2000f8e10ff */
[----:B------:R-:W-:Y:S01]  /*d5a0*/  USEL UR4, URZ, 0x1, UP0 ;  /* 0x000000013f047887 */ /* 0x000fe20008000000 */
[----:B------:R-:W-:Y:S01]  /*d5b0*/  IMAD.MOV.U32 R3, RZ, RZ, -0x800000 ;  /* 0xff800000ff037424 */ /* 0x000fe200078e00ff */
[----:B------:R-:W-:-:S02]  /*d5c0*/  USEL UR38, UR38, URZ, UP0 ;  /* 0x0000003f26267287 */ /* 0x000fc40008000000 */
[----:B------:R-:W-:Y:S01]  /*d5d0*/  ULOP3.LUT UR37, UR37, UR4, URZ, 0x3c, !UPT ;  /* 0x0000000425257292 */ /* 0x000fe2000f8e3c3f */
[----:B0-----:R-:W-:Y:S01]  /*d5e0*/  FADD.FTZ R9, R0, R9 ;  /* 0x0000000900097221 */ /* 0x001fe20000010000 */
[----:B------:R-:W-:Y:S01]  /*d5f0*/  MOV R0, RZ ;  /* 0x000000ff00007202 */ /* 0x000fe20000000f00 */
[----:B-1----:R-:W-:-:S03]  /*d600*/  FADD.FTZ R7, R8, R7 ;  /* 0x0000000708077221 */ /* 0x002fc60000010000 */
[----:B------:R-:W-:Y:S02]  /*d610*/  FSETP.NE.FTZ.AND P1, PT, R9, RZ, PT ;  /* 0x000000ff0900720b */ /* 0x000fe40003f35000 */
[----:B------:R-:W-:-:S11]  /*d620*/  FSETP.NE.FTZ.AND P2, PT, R7, RZ, PT ;  /* 0x000000ff0700720b */ /* 0x000fd60003f55000 */
[----:B------:R-:W0:Y:S08]  /*d630*/  @P1 MUFU.RCP R11, R9 ;  /* 0x00000009000b1308 */ /* 0x000e300000001000 */
[----:B------:R-:W1:Y:S01]  /*d640*/  @P2 MUFU.RCP R0, R7 ;  /* 0x0000000700002308 */ /* 0x000e620000001000 */
[-C--:B0-----:R-:W-:Y:S01]  /*d650*/  FMUL.FTZ R169, R32, R11.reuse ;  /* 0x0000000b20a97220 */ /* 0x081fe20000410000 */
[----:B---3--:R-:W-:-:S06]  /*d660*/  FMUL.FTZ R166, R33, R11 ;  /* 0x0000000b21a67220 */ /* 0x008fcc0000410000 */
[----:B------:R-:W0:Y:S01]  /*d670*/  @P1 MUFU.LG2 R32, R9 ;  /* 0x0000000900201308 */ /* 0x000e220000000c00 */
[----:B------:R-:W-:Y:S01]  /*d680*/  @!P0 STS [R4+0x28800], R11 ;  /* 0x0288000b04008388 */ /* 0x000fe20000000800 */
[-C--:B------:R-:W-:Y:S01]  /*d690*/  FMUL.FTZ R171, R28, R11.reuse ;  /* 0x0000000b1cab7220 */ /* 0x080fe20000410000 */
[-C--:B------:R-:W-:Y:S01]  /*d6a0*/  FMUL.FTZ R28, R29, R11.reuse ;  /* 0x0000000b1d1c7220 */ /* 0x080fe20000410000 */
[----:B------:R-:W-:Y:S02]  /*d6b0*/  IMAD.U32 R29, RZ, RZ, UR10 ;  /* 0x0000000aff1d7e24 */ /* 0x000fe4000f8e00ff */
[-C--:B------:R-:W-:Y:S01]  /*d6c0*/  FMUL.FTZ R172, R24, R11.reuse ;  /* 0x0000000b18ac7220 */ /* 0x080fe20000410000 */
[----:B-1----:R1:W-:Y:S01]  /*d6d0*/  @!P0 STS [R4+0x28820], R0 ;  /* 0x0288200004008388 */ /* 0x0023e20000000800 */
[-C--:B------:R-:W-:Y:S01]  /*d6e0*/  FMUL.FTZ R170, R25, R11.reuse ;  /* 0x0000000b19aa7220 */ /* 0x080fe20000410000 */
[----:B------:R0:W2:Y:S01]  /*d6f0*/  @P2 MUFU.LG2 R33, R7 ;  /* 0x0000000700212308 */ /* 0x0000a20000000c00 */
[----:B------:R-:W-:Y:S01]  /*d700*/  @P2 FMUL.FTZ R29, R29, 0.69314718246459960938 ;  /* 0x3f3172181d1d2820 */ /* 0x000fe20000410000 */
[-C--:B------:R-:W-:Y:S01]  /*d710*/  FMUL.FTZ R167, R36, R11.reuse ;  /* 0x0000000b24a77220 */ /* 0x080fe20000410000 */
[-C--:B------:R-:W-:Y:S01]  /*d720*/  FMUL.FTZ R164, R37, R11.reuse ;  /* 0x0000000b25a47220 */ /* 0x080fe20000410000 */
[-C--:B------:R-:W-:Y:S01]  /*d730*/  FMUL.FTZ R165, R40, R11.reuse ;  /* 0x0000000b28a57220 */ /* 0x080fe20000410000 */
[-C--:B------:R-:W-:Y:S01]  /*d740*/  FMUL.FTZ R8, R41, R11.reuse ;  /* 0x0000000b29087220 */ /* 0x080fe20000410000 */
[-C--:B------:R-:W-:Y:S01]  /*d750*/  FMUL.FTZ R163, R44, R11.reuse ;  /* 0x0000000b2ca37220 */ /* 0x080fe20000410000 */
[-C--:B------:R-:W-:Y:S01]  /*d760*/  FMUL.FTZ R10, R45, R11.reuse ;  /* 0x0000000b2d0a7220 */ /* 0x080fe20000410000 */
[----:B-1----:R-:W-:Y:S01]  /*d770*/  @P1 FMUL.FTZ R4, R13, 0.69314718246459960938 ;  /* 0x3f3172180d041820 */ /* 0x002fe20000410000 */
        /* <DEDUP_REMOVED lines=122> */
.L_x_2248:
        /* <DEDUP_REMOVED lines=34> */
[----:B------:R-:W-:Y:S01]  /*e140*/  F2FP.BF16.F32.PACK_AB R73, R75, R74 ;  /* 0x0000004a4b49723e */ /* 0x000fe200000010ff */
[----:B------:R-:W-:Y:S01]  /*e150*/  UISETP.NE.U32.AND UP0, UPT, UR8, URZ, UPT ;  /* 0x0000003f0800728c */ /* 0x000fe2000bf05070 */
[----:B------:R-:W-:-:S02]  /*e160*/  F2FP.BF16.F32.PACK_AB R80, R81, R80 ;  /* 0x000000505150723e */ /* 0x000fc400000010ff */
[C---:B------:R-:W-:Y:S01]  /*e170*/  IADD3 R173, P1, R4.reuse, 0x20, RZ ;  /* 0x0000002004ad7810 */ /* 0x040fe20007f3e0ff */
[----:B------:R-:W-:Y:S01]  /*e180*/  UISETP.NE.AND.EX UP0, UPT, UR9, URZ, UPT, UP0 ;  /* 0x0000003f0900728c */ /* 0x000fe2000bf05300 */
[C---:B------:R-:W-:Y:S02]  /*e190*/  IADD3 R183, P6, R4.reuse, 0x2020, RZ ;  /* 0x0000202004b77810 */ /* 0x040fe40007fde0ff */
[C---:B------:R-:W-:Y:S01]  /*e1a0*/  IADD3 R177, P0, R4.reuse, 0x40, RZ ;  /* 0x0000004004b17810 */ /* 0x040fe20007f1e0ff */
[--C-:B------:R-:W-:Y:S01]  /*e1b0*/  IMAD.X R37, RZ, RZ, R5.reuse, P1 ;  /* 0x000000ffff257224 */ /* 0x100fe200008e0605 */
[----:B------:R-:W-:Y:S01]  /*e1c0*/  LOP3.LUT R36, R173, 0x380, RZ, 0xc0, !PT ;  /* 0x00000380ad247812 */ /* 0x000fe200078ec0ff */
[--C-:B------:R-:W-:Y:S01]  /*e1d0*/  IMAD.X R53, RZ, RZ, R5.reuse, P6 ;  /* 0x000000ffff357224 */ /* 0x100fe200030e0605 */
[----:B------:R-:W-:Y:S01]  /*e1e0*/  IADD3 R7, P6, R4, 0x6000, RZ ;  /* 0x0000600004077810 */ /* 0x000fe20007fde0ff */
[----:B------:R-:W-:Y:S01]  /*e1f0*/  ULDC.64 UR8, c[0x0][0xc00] ;  /* 0x0003000000087ab9 */ /* 0x000fe20000000a00 */
[----:B------:R-:W-:Y:S01]  /*e200*/  IADD3.X R41, RZ, R5, RZ, P0, !PT ;  /* 0x00000005ff297210 */ /* 0x000fe200007fe4ff */
[----:B------:R-:W-:Y:S01]  /*e210*/  UIMAD.WIDE UR8, UR44, 0x4, UR8 ;  /* 0x000000042c0878a5 */ /* 0x000fe2000f8e0208 */
[----:B------:R-:W-:Y:S01]  /*e220*/  SHF.R.U64 R36, R36, 0x3, RZ ;  /* 0x0000000324247819 */ /* 0x000fe200000012ff */
[----:B------:R-:W-:Y:S01]  /*e230*/  IMAD.X R119, RZ, RZ, R5, P6 ;  /* 0x000000ffff777224 */ /* 0x000fe200030e0605 */
[----:B------:R-:W-:-:S02]  /*e240*/  IADD3 R207, P2, R4, 0x2060, RZ ;  /* 0x0000206004cf7810 */ /* 0x000fc40007f5e0ff */
[C---:B------:R-:W-:Y:S02]  /*e250*/  IADD3 R6, P0, R4.reuse, 0x4020, RZ ;  /* 0x0000402004067810 */ /* 0x040fe40007f1e0ff */
        /* <DEDUP_REMOVED lines=11> */
[--C-:B------:R-:W-:Y:S01]  /*e310*/  IMAD.X R95, RZ, RZ, R5.reuse, P5 ;  /* 0x000000ffff5f7224 */ /* 0x100fe200028e0605 */
[----:B------:R-:W-:Y:S01]  /*e320*/  LOP3.LUT R173, R6, 0x380, RZ, 0xc0, !PT ;  /* 0x0000038006ad7812 */ /* 0x000fe200078ec0ff */
[----:B------:R-:W-:Y:S01]  /*e330*/  IMAD.X R103, RZ, RZ, R5, P1 ;  /* 0x000000ffff677224 */ /* 0x000fe200008e0605 */
[----:B------:R-:W-:-:S02]  /*e340*/  SHF.R.U64 R29, R29, 0x3, RZ ;  /* 0x000000031d1d7819 */ /* 0x000fc400000012ff */
[----:B------:R-:W-:Y:S02]  /*e350*/  LOP3.LUT R40, R177, 0x380, RZ, 0xc0, !PT ;  /* 0x00000380b1287812 */ /* 0x000fe400078ec0ff */
[----:B------:R-:W-:Y:S02]  /*e360*/  SHF.R.U64 R118, R118, 0x3, RZ ;  /* 0x0000000376767819 */ /* 0x000fe400000012ff */
[C---:B------:R-:W-:Y:S02]  /*e370*/  IADD3 R168, P2, R4.reuse, 0x6040, RZ ;  /* 0x0000604004a87810 */ /* 0x040fe40007f5e0ff */
[C---:B------:R-:W-:Y:S02]  /*e380*/  IADD3 R110, P4, R4.reuse, 0x4040, RZ ;  /* 0x00004040046e7810 */ /* 0x040fe40007f9e0ff */
[C---:B------:R-:W-:Y:S02]  /*e390*/  IADD3 R114, P3, R4.reuse, 0x4060, RZ ;  /* 0x0000406004727810 */ /* 0x040fe40007f7e0ff */
[C---:B------:R-:W-:Y:S01]  /*e3a0*/  IADD3 R0, P5, R4.reuse, 0x6020, RZ ;  /* 0x0000602004007810 */ /* 0x040fe20007fbe0ff */
[----:B------:R-:W-:Y:S01]  /*e3b0*/  IMAD.X R111, RZ, RZ, R5, P4 ;  /* 0x000000ffff6f7224 */ /* 0x000fe200020e0605 */
[----:B------:R-:W-:-:S02]  /*e3c0*/  IADD3 R32, P1, R4, 0x6060, RZ ;  /* 0x0000606004207810 */ /* 0x000fc40007f3e0ff */
[----:B------:R-:W-:Y:S01]  /*e3d0*/  SHF.R.U64 R173, R173, 0x3, RZ ;  /* 0x00000003adad7819 */ /* 0x000fe200000012ff */
[--C-:B------:R-:W-:Y:S01]  /*e3e0*/  IMAD.X R123, RZ, RZ, R5.reuse, P5 ;  /* 0x000000ffff7b7224 */ /* 0x100fe200028e0605 */
[----:B------:R-:W-:Y:S01]  /*e3f0*/  LOP3.LUT R4, R29, R4, RZ, 0x3c, !PT ;  /* 0x000000041d047212 */ /* 0x000fe200078e3cff */
[--C-:B------:R-:W-:Y:S01]  /*e400*/  IMAD.X R29, RZ, RZ, R5.reuse, P2 ;  /* 0x000000ffff1d7224 */ /* 0x100fe200010e0605 */
[----:B------:R-:W-:Y:S01]  /*e410*/  LOP3.LUT R44, R179, 0x380, RZ, 0xc0, !PT ;  /* 0x00000380b32c7812 */ /* 0x000fe200078ec0ff */
[----:B------:R-:W-:Y:S01]  /*e420*/  IMAD.X R33, RZ, RZ, R5, P1 ;  /* 0x000000ffff217224 */ /* 0x000fe200008e0605 */
[----:B------:R-:W-:Y:S02]  /*e430*/  SHF.R.U64 R40, R40, 0x3, RZ ;  /* 0x0000000328287819 */ /* 0x000fe400000012ff */
[----:B------:R-:W-:Y:S02]  /*e440*/  LOP3.LUT R118, R118, R7, RZ, 0x3c, !PT ;  /* 0x0000000776767212 */ /* 0x000fe400078e3cff */
[----:B------:R-:W-:-:S02]  /*e450*/  LOP3.LUT R7, R168, 0x380, RZ, 0xc0, !PT ;  /* 0x00000380a8077812 */ /* 0x000fc400078ec0ff */
[----:B------:R-:W-:Y:S02]  /*e460*/  LOP3.LUT R48, R181, 0x380, RZ, 0xc0, !PT ;  /* 0x00000380b5307812 */ /* 0x000fe400078ec0ff */
[----:B------:R-:W-:Y:S02]  /*e470*/  LOP3.LUT R106, R173, R6, RZ, 0x3c, !PT ;  /* 0x00000006ad6a7212 */ /* 0x000fe400078e3cff */
[----:B------:R-:W-:Y:S02]  /*e480*/  IADD3.X R115, RZ, R5, RZ, P3, !PT ;  /* 0x00000005ff737210 */ /* 0x000fe40001ffe4ff */
[----:B------:R-:W-:Y:S02]  /*e490*/  SHF.R.U64 R44, R44, 0x3, RZ ;  /* 0x000000032c2c7819 */ /* 0x000fe400000012ff */
[----:B------:R-:W-:Y:S02]  /*e4a0*/  LOP3.LUT R40, R40, R177, RZ, 0x3c, !PT ;  /* 0x000000b128287212 */ /* 0x000fe400078e3cff */
[----:B------:R-:W-:-:S02]  /*e4b0*/  LOP3.LUT R52, R183, 0x380, RZ, 0xc0, !PT ;  /* 0x00000380b7347812 */ /* 0x000fc400078ec0ff */
[----:B------:R-:W-:Y:S02]  /*e4c0*/  MOV R173, R4 ;  /* 0x0000000400ad7202 */ /* 0x000fe40000000f00 */
[----:B------:R-:W-:Y:S02]  /*e4d0*/  F2FP.BF16.F32.PACK_AB R6, R28, R171 ;  /* 0x000000ab1c06723e */ /* 0x000fe400000010ff */
[----:B------:R-:W-:Y:S02]  /*e4e0*/  LOP3.LUT R94, R205, 0x380, RZ, 0xc0, !PT ;  /* 0x00000380cd5e7812 */ /* 0x000fe400078ec0ff */
[----:B------:R-:W-:Y:S02]  /*e4f0*/  LOP3.LUT R177, R110, 0x380, RZ, 0xc0, !PT ;  /* 0x000003806eb17812 */ /* 0x000fe400078ec0ff */
[----:B------:R-:W-:Y:S02]  /*e500*/  F2FP.BF16.F32.PACK_AB R5, R27, R26 ;  /* 0x0000001a1b05723e */ /* 0x000fe400000010ff */
[----:B------:R-:W-:-:S02]  /*e510*/  SHF.R.U64 R171, R7, 0x3, RZ ;  /* 0x0000000307ab7819 */ /* 0x000fc400000012ff */
[----:B------:R-:W-:Y:S02]  /*e520*/  LOP3.LUT R98, R207, 0x380, RZ, 0xc0, !PT ;  /* 0x00000380cf627812 */ /* 0x000fe400078ec0ff */
[----:B------:R-:W-:Y:S02]  /*e530*/  F2FP.BF16.F32.PACK_AB R4, R170, R172 ;  /* 0x000000acaa04723e */ /* 0x000fe400000010ff */
[----:B------:R-:W-:Y:S02]  /*e540*/  LOP3.LUT R27, R0, 0x380, RZ, 0xc0, !PT ;  /* 0x00000380001b7812 */ /* 0x000fe400078ec0ff */
[----:B------:R-:W-:Y:S02]  /*e550*/  F2FP.BF16.F32.PACK_AB R7, R31, R30 ;  /* 0x0000001e1f07723e */ /* 0x000fe400000010ff */
[----:B------:R-:W-:Y:S02]  /*e560*/  SHF.R.U64 R48, R48, 0x3, RZ ;  /* 0x0000000330307819 */ /* 0x000fe400000012ff */
[----:B------:R-:W-:Y:S01]  /*e570*/  LOP3.LUT R102, R209, 0x380, RZ, 0xc0, !PT ;  /* 0x00000380d1667812 */ /* 0x000fe200078ec0ff */
[----:B------:R0:W-:Y:S01]  /*e580*/  STSM.16.M88.4 [R173], R4 ;  /* 0x00000004ad007844 */ /* 0x0001e20000000200 */
[----:B------:R-:W-:-:S02]  /*e590*/  LOP3.LUT R44, R44, R179, RZ, 0x3c, !PT ;  /* 0x000000b32c2c7212 */ /* 0x000fc400078e3cff */
[----:B------:R-:W-:Y:S02]  /*e5a0*/  SHF.R.U64 R52, R52, 0x3, RZ ;  /* 0x0000000334347819 */ /* 0x000fe400000012ff */
[----:B------:R-:W-:Y:S02]  /*e5b0*/  SHF.R.U64 R94, R94, 0x3, RZ ;  /* 0x000000035e5e7819 */ /* 0x000fe400000012ff */
[----:B------:R-:W-:Y:S02]  /*e5c0*/  LOP3.LUT R179, R114, 0x380, RZ, 0xc0, !PT ;  /* 0x0000038072b37812 */ /* 0x000fe400078ec0ff */
[----:B------:R-:W-:Y:S02]  /*e5d0*/  SHF.R.U64 R177, R177, 0x3, RZ ;  /* 0x00000003b1b17819 */ /* 0x000fe400000012ff */
[----:B------:R-:W-:Y:S02]  /*e5e0*/  SHF.R.U64 R98, R98, 0x3, RZ ;  /* 0x0000000362627819 */ /* 0x000fe400000012ff */
[----:B------:R-:W-:-:S02]  /*e5f0*/  SHF.R.U64 R27, R27, 0x3, RZ ;  /* 0x000000031b1b7819 */ /* 0x000fc400000012ff */
[----:B------:R-:W-:Y:S02]  /*e600*/  LOP3.LUT R48, R48, R181, RZ, 0x3c, !PT ;  /* 0x000000b530307212 */ /* 0x000fe400078e3cff */
[----:B------:R-:W-:Y:S02]  /*e610*/  SHF.R.U64 R102, R102, 0x3, RZ ;  /* 0x0000000366667819 */ /* 0x000fe400000012ff */
[----:B------:R-:W-:Y:S02]  /*e620*/  LOP3.LUT R52, R52, R183, RZ, 0x3c, !PT ;  /* 0x000000b734347212 */ /* 0x000fe400078e3cff */
[----:B------:R-:W-:Y:S02]  /*e630*/  MOV R37, R36 ;  /* 0x0000002400257202 */ /* 0x000fe40000000f00 */
[----:B0-----:R-:W-:Y:S02]  /*e640*/  F2FP.BF16.F32.PACK_AB R4, R166, R169 ;  /* 0x000000a9a604723e */ /* 0x001fe400000010ff */
[----:B------:R-:W-:-:S02]  /*e650*/  F2FP.BF16.F32.PACK_AB R5, R35, R34 ;  /* 0x000000222305723e */ /* 0x000fc400000010ff */
[----:B------:R-:W-:Y:S02]  /*e660*/  F2FP.BF16.F32.PACK_AB R6, R164, R167 ;  /* 0x000000a7a406723e */ /* 0x000fe400000010ff */
[----:B------:R-:W-:Y:S02]  /*e670*/  F2FP.BF16.F32.PACK_AB R7, R39, R38 ;  /* 0x000000262707723e */ /* 0x000fe400000010ff */
[----:B------:R-:W-:Y:S02]  /*e680*/  LOP3.LUT R94, R94, R205, RZ, 0x3c, !PT ;  /* 0x000000cd5e5e7212 */ /* 0x000fe400078e3cff */
[----:B------:R-:W-:Y:S01]  /*e690*/  SHF.R.U64 R179, R179, 0x3, RZ ;  /* 0x00000003b3b37819 */ /* 0x000fe200000012ff */
[----:B------:R0:W-:Y:S01]  /*e6a0*/  STSM.16.M88.4 [R37], R4 ;  /* 0x0000000425007844 */ /* 0x0001e20000000200 */
[----:B------:R-:W-:Y:S02]  /*e6b0*/  LOP3.LUT R110, R177, R110, RZ, 0x3c, !PT ;  /* 0x0000006eb16e7212 */ /* 0x000fe400078e3cff */
[----:B------:R-:W-:-:S02]  /*e6c0*/  MOV R40, R40 ;  /* 0x0000002800287202 */ /* 0x000fc40000000f00 */
[----:B------:R-:W-:Y:S02]  /*e6d0*/  LOP3.LUT R98, R98, R207, RZ, 0x3c, !PT ;  /* 0x000000cf62627212 */ /* 0x000fe400078e3cff */
[----:B------:R-:W-:Y:S01]  /*e6e0*/  LOP3.LUT R177, R32, 0x380, RZ, 0xc0, !PT ;  /* 0x0000038020b17812 */ /* 0x000fe200078ec0ff */
[----:B------:R-:W-:Y:S01]  /*e6f0*/  STSM.16.M88.4 [R40], R8 ;  /* 0x0000000828007844 */ /* 0x000fe20000000200 */
[----:B------:R-:W-:Y:S02]  /*e700*/  LOP3.LUT R122, R27, R0, RZ, 0x3c, !PT ;  /* 0x000000001b7a7212 */ /* 0x000fe400078e3cff */
[----:B------:R-:W-:Y:S02]  /*e710*/  MOV R44, R44 ;  /* 0x0000002c002c7202 */ /* 0x000fe40000000f00 */
[----:B------:R-:W-:Y:S02]  /*e720*/  LOP3.LUT R102, R102, R209, RZ, 0x3c, !PT ;  /* 0x000000d166667212 */ /* 0x000fe400078e3cff */
[----:B------:R-:W-:Y:S01]  /*e730*/  MOV R48, R48 ;  /* 0x0000003000307202 */ /* 0x000fe20000000f00 */
[----:B------:R-:W-:Y:S01]  /*e740*/  STSM.16.M88.4 [R44], R12 ;  /* 0x0000000c2c007844 */ /* 0x000fe20000000200 */
[----:B------:R-:W-:Y:S01]  /*e750*/  F2FP.BF16.F32.PACK_AB R26, R61, R60 ;  /* 0x0000003c3d1a723e */ /* 0x000fe200000010ff */
[----:B0-----:R-:W-:Y:S01]  /*e760*/  IMAD.U32 R4, RZ, RZ, UR8 ;  /* 0x00000008ff047e24 */ /* 0x001fe2000f8e00ff */
[----:B------:R-:W-:Y:S01]  /*e770*/  F2FP.BF16.F32.PACK_AB R27, R63, R62 ;  /* 0x0000003e3f1b723e */ /* 0x000fe200000010ff */
[----:B------:R-:W-:Y:S01]  /*e780*/  IMAD.U32 R5, RZ, RZ, UR9 ;  /* 0x00000009ff057e24 */ /* 0x000fe2000f8e00ff */
[----:B------:R-:W-:Y:S01]  /*e790*/  MOV R52, R52 ;  /* 0x0000003400347202 */ /* 0x000fe20000000f00 */
[----:B------:R-:W-:Y:S01]  /*e7a0*/  ULDC.64 UR8, c[0x0][0xc08] ;  /* 0x0003020000087ab9 */ /* 0x000fe20000000a00 */
[----:B------:R-:W-:Y:S01]  /*e7b0*/  LOP3.LUT R114, R179, R114, RZ, 0x3c, !PT ;  /* 0x00000072b3727212 */ /* 0x000fe200078e3cff */
[----:B------:R-:W-:Y:S01]  /*e7c0*/  STSM.16.M88.4 [R48], R24 ;  /* 0x0000001830007844 */ /* 0x000fe20000000200 */
[----:B------:R-:W-:-:S02]  /*e7d0*/  MOV R94, R94 ;  /* 0x0000005e005e7202 */ /* 0x000fc40000000f00 */
[----:B------:R-:W-:Y:S01]  /*e7e0*/  F2FP.BF16.F32.PACK_AB R74, R77, R76 ;  /* 0x0000004c4d4a723e */ /* 0x000fe200000010ff */
[----:B------:R-:W-:Y:S01]  /*e7f0*/  STSM.16.M88.4 [R52], R64 ;  /* 0x0000004034007844 */ /* 0x000fe20000000200 */
[----:B------:R-:W-:Y:S02]  /*e800*/  F2FP.BF16.F32.PACK_AB R75, R79, R78 ;  /* 0x0000004e4f4b723e */ /* 0x000fe400000010ff */
[----:B------:R-:W-:Y:S02]  /*e810*/  F2FP.BF16.F32.PACK_AB R81, R83, R82 ;  /* 0x000000525351723e */ /* 0x000fe400000010ff */
[----:B------:R-:W-:Y:S01]  /*e820*/  F2FP.BF16.F32.PACK_AB R88, R89, R88 ;  /* 0x000000585958723e */ /* 0x000fe200000010ff */
[----:B------:R-:W-:Y:S01]  /*e830*/  STSM.16.M88.4 [R94], R72 ;  /* 0x000000485e007844 */ /* 0x000fe20000000200 */
[----:B------:R-:W-:Y:S02]  /*e840*/  SHF.R.U64 R177, R177, 0x3, RZ ;  /* 0x00000003b1b17819 */ /* 0x000fe400000012ff */
[----:B------:R-:W-:-:S02]  /*e850*/  MOV R36, R98 ;  /* 0x0000006200247202 */ /* 0x000fc40000000f00 */
[----:B------:R-:W-:Y:S02]  /*e860*/  F2FP.BF16.F32.PACK_AB R82, R85, R84 ;  /* 0x000000545552723e */ /* 0x000fe400000010ff */
[----:B------:R-:W-:Y:S02]  /*e870*/  F2FP.BF16.F32.PACK_AB R83, R87, R86 ;  /* 0x000000565753723e */ /* 0x000fe400000010ff */
[----:B------:R-:W-:Y:S02]  /*e880*/  F2FP.BF16.F32.PACK_AB R89, R91, R90 ;  /* 0x0000005a5b59723e */ /* 0x000fe400000010ff */
[----:B------:R-:W-:Y:S01]  /*e890*/  MOV R102, R102 ;  /* 0x0000006600667202 */ /* 0x000fe20000000f00 */
[----:B------:R-:W-:Y:S01]  /*e8a0*/  STSM.16.M88.4 [R36], R80 ;  /* 0x0000005024007844 */ /* 0x000fe20000000200 */
[----:B------:R-:W-:Y:S02]  /*e8b0*/  F2FP.BF16.F32.PACK_AB R90, R93, R92 ;  /* 0x0000005c5d5a723e */ /* 0x000fe400000010ff */
[----:B------:R-:W-:-:S02]  /*e8c0*/  F2FP.BF16.F32.PACK_AB R91, R42, R21 ;  /* 0x000000152a5b723e */ /* 0x000fc400000010ff */
[----:B------:R-:W-:Y:S02]  /*e8d0*/  F2FP.BF16.F32.PACK_AB R96, R97, R96 ;  /* 0x000000606160723e */ /* 0x000fe400000010ff */
[----:B------:R-:W-:Y:S01]  /*e8e0*/  MOV R31, R106 ;  /* 0x0000006a001f7202 */ /* 0x000fe20000000f00 */
[----:B------:R-:W-:Y:S01]  /*e8f0*/  STSM.16.M88.4 [R102], R88 ;  /* 0x0000005866007844 */ /* 0x000fe20000000200 */
[----:B------:R-:W-:Y:S02]  /*e900*/  F2FP.BF16.F32.PACK_AB R97, R50, R46 ;  /* 0x0000002e3261723e */ /* 0x000fe400000010ff */
[----:B------:R-:W-:Y:S02]  /*e910*/  F2FP.BF16.F32.PACK_AB R98, R101, R100 ;  /* 0x000000646562723e */ /* 0x000fe400000010ff */
[----:B------:R-:W-:Y:S02]  /*e920*/  F2FP.BF16.F32.PACK_AB R99, R56, R54 ;  /* 0x000000363863723e */ /* 0x000fe400000010ff */
[----:B------:R-:W-:-:S02]  /*e930*/  F2FP.BF16.F32.PACK_AB R104, R105, R104 ;  /* 0x000000686968723e */ /* 0x000fc400000010ff */
[----:B------:R-:W-:Y:S01]  /*e940*/  LOP3.LUT R28, R171, R168, RZ, 0x3c, !PT ;  /* 0x000000a8ab1c7212 */ /* 0x000fe200078e3cff */
[----:B------:R-:W-:Y:S01]  /*e950*/  STSM.16.M88.4 [R31], R96 ;  /* 0x000000601f007844 */ /* 0x000fe20000000200 */
[----:B------:R-:W-:Y:S02]  /*e960*/  MOV R110, R110 ;  /* 0x0000006e006e7202 */ /* 0x000fe40000000f00 */
        /* <DEDUP_REMOVED lines=25> */
[----:B------:R0:W-:Y:S01]  /*eb00*/  STSM.16.M88.4 [R0], R128 ;  /* 0x0000008000007844 */ /* 0x0001e20000000200 */
[----:B------:R-:W-:-:S02]  /*eb10*/  MOV R28, R28 ;  /* 0x0000001c001c7202 */ /* 0x000fc40000000f00 */
[----:B------:R-:W-:Y:S02]  /*eb20*/  F2FP.BF16.F32.PACK_AB R138, R141, R140 ;  /* 0x0000008c8d8a723e */ /* 0x000fe400000010ff */
[----:B------:R-:W-:Y:S02]  /*eb30*/  F2FP.BF16.F32.PACK_AB R139, R143, R142 ;  /* 0x0000008e8f8b723e */ /* 0x000fe400000010ff */
[----:B------:R-:W-:Y:S02]  /*eb40*/  F2FP.BF16.F32.PACK_AB R145, R147, R146 ;  /* 0x000000929391723e */ /* 0x000fe400000010ff */
[----:B------:R-:W-:Y:S01]  /*eb50*/  MOV R32, R32 ;  /* 0x0000002000207202 */ /* 0x000fe20000000f00 */
[----:B------:R1:W-:Y:S01]  /*eb60*/  STSM.16.M88.4 [R28], R136 ;  /* 0x000000881c007844 */ /* 0x0003e20000000200 */
        /* <DEDUP_REMOVED lines=8> */
[----:B------:R-:W-:Y:S02]  /*ebf0*/  @UP1 ULDC.64 UR8, c[0x0][0xc08] ;  /* 0x0003020000081ab9 */ /* 0x000fe40000000a00 */
[----:B------:R-:W-:Y:S01]  /*ec00*/  @UP1 UIMAD.WIDE UR8, UR44, 0x4, UR8 ;  /* 0x000000042c0818a5 */ /* 0x000fe2000f8e0208 */
[----:B------:R-:W-:Y:S02]  /*ec10*/  ULDC UR4, c[0x0][0xa88] ;  /* 0x0002a20000047ab9 */ /* 0x000fe40000000800 */
[----:B0-----:R-:W-:-:S03]  /*ec20*/  IMAD.U32 R0, RZ, RZ, UR4 ;  /* 0x00000004ff007e24 */ /* 0x001fc6000f8e00ff */
[----:B------:R-:W-:Y:S01]  /*ec30*/  MOV R14, UR8 ;  /* 0x00000008000e7c02 */ /* 0x000fe20008000f00 */
[----:B------:R-:W-:Y:S01]  /*ec40*/  IMAD.U32 R15, RZ, RZ, UR9 ;  /* 0x00000009ff0f7e24 */ /* 0x000fe2000f8e00ff */
[----:B------:R-:W3:Y:S01]  /*ec50*/  @P0 LDG.E R6, desc[UR54][R4.64] ;  /* 0x0000003604060981 */ /* 0x000ee2000c1e1900 */
[----:B------:R-:W-:-:S03]  /*ec60*/  IMAD R7, R192, 0x40, R184 ;  /* 0x00000040c0077824 */ /* 0x000fc600078e02b8 */
[----:B------:R0:W5:Y:S01]  /*ec70*/  @P6 LDG.E R0, desc[UR54][R14.64] ;  /* 0x000000360e006981 */ /* 0x000162000c1e1900 */
[----:B------:R-:W-:-:S03]  /*ec80*/  IMAD.WIDE R174, R7, 0x2, R174 ;  /* 0x0000000207ae7825 */ /* 0x000fc600078e02ae */
[C---:B------:R-:W-:Y:S02]  /*ec90*/  IADD3 R9, P2, R174.reuse, 0x1000, RZ ;  /* 0x00001000ae097810 */ /* 0x040fe40007f5e0ff */
[C---:B------:R-:W-:Y:S02]  /*eca0*/  IADD3 R13, P1, R174.reuse, 0x2000, RZ ;  /* 0x00002000ae0d7810 */ /* 0x040fe40007f3e0ff */
[----:B------:R-:W-:Y:S02]  /*ecb0*/  P2R R10, PR, RZ, 0x4 ;  /* 0x00000004ff0a7803 */ /* 0x000fe40000000000 */
[C---:B------:R-:W-:Y:S02]  /*ecc0*/  IADD3 R25, P2, R174.reuse, 0x3000, RZ ;  /* 0x00003000ae197810 */ /* 0x040fe40007f5e0ff */
[C---:B------:R-:W-:Y:S02]  /*ecd0*/  IADD3 R29, P3, R174.reuse, 0x4000, RZ ;  /* 0x00004000ae1d7810 */ /* 0x040fe40007f7e0ff */
[----:B------:R-:W-:-:S02]  /*ece0*/  IADD3 R33, P4, R174, 0x5000, RZ ;  /* 0x00005000ae217810 */ /* 0x000fc40007f9e0ff */
[----:B------:R-:W-:Y:S02]  /*ecf0*/  IADD3 R37, P5, R174, 0x6000, RZ ;  /* 0x00006000ae257810 */ /* 0x000fe40007fbe0ff */
[----:B------:R-:W-:Y:S02]  /*ed00*/  LOP3.LUT R8, R9, 0x380, RZ, 0xc0, !PT ;  /* 0x0000038009087812 */ /* 0x000fe400078ec0ff */
[----:B------:R-:W-:Y:S02]  /*ed10*/  LOP3.LUT R12, R13, 0x380, RZ, 0xc0, !PT ;  /* 0x000003800d0c7812 */ /* 0x000fe400078ec0ff */
[----:B------:R-:W-:Y:S02]  /*ed20*/  LOP3.LUT R24, R25, 0x380, RZ, 0xc0, !PT ;  /* 0x0000038019187812 */ /* 0x000fe400078ec0ff */
[----:B-1----:R-:W-:Y:S02]  /*ed30*/  LOP3.LUT R28, R29, 0x380, RZ, 0xc0, !PT ;  /* 0x000003801d1c7812 */ /* 0x002fe400078ec0ff */
[----:B--2---:R-:W-:-:S02]  /*ed40*/  LOP3.LUT R32, R33, 0x380, RZ, 0xc0, !PT ;  /* 0x0000038021207812 */ /* 0x004fc400078ec0ff */
        /* <DEDUP_REMOVED lines=14> */
[----:B---3--:R-:W-:Y:S01]  /*ee30*/  @P0 R2UR UR4, R6 ;  /* 0x00000000060402ca */ /* 0x008fe200000e0000 */
[----:B0-----:R-:W-:-:S14]  /*ee40*/  @P6 BRA `(.L_x_2345) ;  /* 0x0000000000106947 */ /* 0x001fdc0003800000 */
[----:B------:R-:W-:Y:S05]  /*ee50*/  @!P0 BRA `(.L_x_2345) ;  /* 0x00000000000c8947 */ /* 0x000fea0003800000 */
[----:B------:R-:W2:Y:S04]  /*ee60*/  LDG.E R7, desc[UR54][R4.64] ;  /* 0x0000003604077981 */ /* 0x000ea8000c1e1900 */
[----:B-----5:R-:W2:Y:S02]  /*ee70*/  LDG.E R0, desc[UR54][R4.64+0x4] ;  /* 0x0000043604007981 */ /* 0x020ea4000c1e1900 */
[----:B--2---:R-:W-:-:S07]  /*ee80*/  IMAD.IADD R0, R0, 0x1, -R7 ;  /* 0x0000000100007824 */ /* 0x004fce00078e0a07 */
.L_x_2345:
        /* <DEDUP_REMOVED lines=10> */
[--C-:B------:R-:W-:Y:S01]  /*ef30*/  IMAD.X R33, RZ, RZ, R175.reuse, P4 ;  /* 0x000000ffff217224 */ /* 0x100fe200020e06af */
[----:B------:R-:W-:Y:S01]  /*ef40*/  LOP3.LUT R44, R45, 0x380, RZ, 0xc0, !PT ;  /* 0x000003802d2c7812 */ /* 0x000fe200078ec0ff */
[--C-:B------:R-:W-:Y:S01]  /*ef50*/  IMAD.X R37, RZ, RZ, R175.reuse, P5 ;  /* 0x000000ffff257224 */ /* 0x100fe200028e06af */
[----:B------:R-:W-:Y:S01]  /*ef60*/  LOP3.LUT R48, R49, 0x380, RZ, 0xc0, !PT ;  /* 0x0000038031307812 */ /* 0x000fe200078ec0ff */
[----:B------:R-:W-:Y:S01]  /*ef70*/  USHF.R.S32.HI UR9, URZ, 0x1f, UR44 ;  /* 0x0000001f3f097899 */ /* 0x000fe2000801142c */
[----:B------:R-:W-:Y:S01]  /*ef80*/  SHF.R.U64 R44, R44, 0x3, RZ ;  /* 0x000000032c2c7819 */ /* 0x000fe200000012ff */
[----:B------:R-:W-:Y:S01]  /*ef90*/  USHF.R.S32.HI UR16, URZ, 0x1f, UR4 ;  /* 0x0000001f3f107899 */ /* 0x000fe20008011404 */
[----:B------:R-:W-:Y:S01]  /*efa0*/  SHF.R.U64 R40, R40, 0x3, RZ ;  /* 0x0000000328287819 */ /* 0x000fe200000012ff */
[----:B------:R-:W-:Y:S01]  /*efb0*/  USHF.R.S32.HI UR17, URZ, 0x1f, UR43 ;  /* 0x0000001f3f117899 */ /* 0x000fe2000801142b */
[----:B------:R-:W-:Y:S01]  /*efc0*/  SHF.R.U64 R48, R48, 0x3, RZ ;  /* 0x0000000330307819 */ /* 0x000fe200000012ff */
[----:B------:R-:W-:Y:S01]  /*efd0*/  USEL UR8, UR44, URZ, !UP0 ;  /* 0x0000003f2c087287 */ /* 0x000fe2000c000000 */
[----:B------:R-:W-:Y:S01]  /*efe0*/  LOP3.LUT R44, R44, R45, RZ, 0x3c, !PT ;  /* 0x0000002d2c2c7212 */ /* 0x000fe200078e3cff */
[----:B------:R-:W-:Y:S01]  /*eff0*/  IMAD.X R45, RZ, RZ, R175, P6 ;  /* 0x000000ffff2d7224 */ /* 0x000fe200030e06af */
[----:B------:R-:W-:Y:S01]  /*f000*/  LOP3.LUT R40, R40, R41, RZ, 0x3c, !PT ;  /* 0x0000002928287212 */ /* 0x000fe200078e3cff */
[----:B------:R-:W-:Y:S01]  /*f010*/  USEL UR9, UR9, URZ, !UP0 ;  /* 0x0000003f09097287 */ /* 0x000fe2000c000000 */
[----:B0-----:R-:W-:-:S02]  /*f020*/  ISETP.NE.AND P6, PT, R4, RZ, PT ;  /* 0x000000ff0400720c */ /* 0x001fc40003fc5270 */
        /* <DEDUP_REMOVED lines=9> */
[----:B------:R-:W-:Y:S02]  /*f0c0*/  LOP3.LUT R56, R57, 0x380, RZ, 0xc0, !PT ;  /* 0x0000038039387812 */ /* 0x000fe400078ec0ff */
[----:B------:R-:W-:Y:S01]  /*f0d0*/  LOP3.LUT R52, R53, 0x380, RZ, 0xc0, !PT ;  /* 0x0000038035347812 */ /* 0x000fe200078ec0ff */
[----:B------:R-:W-:Y:S01]  /*f0e0*/  IMAD.X R69, RZ, RZ, R175, P1 ;  /* 0x000000ffff457224 */ /* 0x000fe200008e06af */
[----:B------:R-:W-:Y:S02]  /*f0f0*/  LOP3.LUT R64, R65, 0x380, RZ, 0xc0, !PT ;  /* 0x0000038041407812 */ /* 0x000fe400078ec0ff */
[----:B------:R-:W-:-:S02]  /*f100*/  LOP3.LUT R60, R61, 0x380, RZ, 0xc0, !PT ;  /* 0x000003803d3c7812 */ /* 0x000fc400078ec0ff */
[----:B------:R-:W-:Y:S02]  /*f110*/  LOP3.LUT R72, R73, 0x380, RZ, 0xc0, !PT ;  /* 0x0000038049487812 */ /* 0x000fe400078ec0ff */
[----:B------:R-:W-:Y:S02]  /*f120*/  LOP3.LUT R7, R174, 0x380, RZ, 0xc0, !PT ;  /* 0x00000380ae077812 */ /* 0x000fe400078ec0ff */
[----:B------:R-:W-:Y:S02]  /*f130*/  LOP3.LUT R4, R5, 0x380, RZ, 0xc0, !PT ;  /* 0x0000038005047812 */ /* 0x000fe400078ec0ff */
[----:B------:R-:W-:Y:S02]  /*f140*/  SHF.R.U64 R56, R56, 0x3, RZ ;  /* 0x0000000338387819 */ /* 0x000fe400000012ff */
[----:B------:R-:W-:Y:S02]  /*f150*/  SHF.R.U64 R52, R52, 0x3, RZ ;  /* 0x0000000334347819 */ /* 0x000fe400000012ff */
        /* <DEDUP_REMOVED lines=16> */
[----:B------:R-:W-:Y:S01]  /*f260*/  LOP3.LUT R68, R4, R5, RZ, 0x3c, !PT ;  /* 0x0000000504447212 */ /* 0x000fe200078e3cff */
[----:B------:R-:W-:Y:S06]  /*f270*/  @P6 BRA `(.L_x_2346) ;  /* 0x0000000000bc6947 */ /* 0x000fec0003800000 */
[----:B------:R-:W0:Y:S01]  /*f280*/  LDC R11, c[0x0][0xbe8] ;  /* 0x0002fa00ff0b7b82 */ /* 0x000e220000000800 */
[----:B------:R-:W-:Y:S01]  /*f290*/  IADD3 R10, R185, UR45, RZ ;  /* 0x0000002db90a7c10 */ /* 0x000fe2000fffe0ff */
[----:B------:R-:W-:Y:S01]  /*f2a0*/  ULDC.64 UR14, c[0x0][0xb90] ;  /* 0x0002e400000e7ab9 */ /* 0x000fe20000000a00 */
[----:B------:R-:W-:Y:S01]  /*f2b0*/  UMOV UR10, UR4 ;  /* 0x00000004000a7c82 */ /* 0x000fe20008000000 */
[----:B------:R-:W-:Y:S01]  /*f2c0*/  UIMAD UR12, UR17, UR14, URZ ;  /* 0x0000000e110c72a4 */ /* 0x000fe2000f8e023f */
[----:B------:R-:W-:Y:S01]  /*f2d0*/  IMAD.MOV R21, RZ, RZ, -R17 ;  /* 0x000000ffff157224 */ /* 0x000fe200078e0a11 */
[----:B------:R-:W-:Y:S01]  /*f2e0*/  UMOV UR11, UR16 ;  /* 0x00000010000b7c82 */ /* 0x000fe20008000000 */
[----:B------:R-:W-:Y:S01]  /*f2f0*/  IMAD.MOV.U32 R4, RZ, RZ, R10 ;  /* 0x000000ffff047224 */ /* 0x000fe200078e000a */
[----:B------:R-:W-:Y:S01]  /*f300*/  UIMAD.WIDE.U32 UR10, UR43, UR14, UR10 ;  /* 0x0000000e2b0a72a5 */ /* 0x000fe2000f8e000a */
[----:B------:R-:W-:Y:S01]  /*f310*/  VIADD R26, R16, UR45 ;  /* 0x0000002d101a7c36 */ /* 0x000fe20008000000 */
[----:B------:R-:W-:-:S03]  /*f320*/  UIMAD UR12, UR43, UR15, UR12 ;  /* 0x0000000f2b0c72a4 */ /* 0x000fc6000f8e020c */
[----:B------:R-:W-:Y:S01]  /*f330*/  ULDC.64 UR14, c[0x0][0xb98] ;  /* 0x0002e600000e7ab9 */ /* 0x000fe20000000a00 */
[----:B------:R-:W-:Y:S02]  /*f340*/  UIADD3 UR11, UR11, UR12, URZ ;  /* 0x0000000c0b0b7290 */ /* 0x000fe4000fffe03f */
[----:B------:R-:W-:Y:S02]  /*f350*/  UIMAD UR13, UR9, UR14, URZ ;  /* 0x0000000e090d72a4 */ /* 0x000fe4000f8e023f */
[----:B------:R-:W-:Y:S02]  /*f360*/  UIMAD.WIDE.U32 UR10, UR8, UR14, UR10 ;  /* 0x0000000e080a72a5 */ /* 0x000fe4000f8e000a */
[----:B------:R-:W-:Y:S01]  /*f370*/  UIMAD UR13, UR8, UR15, UR13 ;  /* 0x0000000f080d72a4 */ /* 0x000fe2000f8e020d */
        /* <DEDUP_REMOVED lines=8> */
[----:B------:R-:W-:Y:S02]  /*f400*/  IMAD R7, R11, R6, R10 ;  /* 0x000000060b077224 */ /* 0x000fe400078e020a */
[----:B------:R-:W-:Y:S02]  /*f410*/  IMAD.U32 R10, RZ, RZ, UR13 ;  /* 0x0000000dff0a7e24 */ /* 0x000fe4000f8e00ff */
[----:B-----5:R-:W-:Y:S01]  /*f420*/  IMAD R11, R0, R11, RZ ;  /* 0x0000000b000b7224 */ /* 0x020fe200078e02ff */
[----:B------:R-:W-:Y:S02]  /*f430*/  SHF.R.S32.HI R6, RZ, 0x1f, R7 ;  /* 0x0000001fff067819 */ /* 0x000fe40000011407 */
[----:B------:R-:W-:Y:S01]  /*f440*/  IADD3.X R5, R5, UR11, R10, P0, !PT ;  /* 0x0000000b05057c10 */ /* 0x000fe200087fe40a */
[----:B------:R-:W-:Y:S01]  /*f450*/  ULDC.64 UR10, c[0x0][0xb88] ;  /* 0x0002e200000a7ab9 */ /* 0x000fe20000000a00 */
[----:B------:R-:W-:Y:S02]  /*f460*/  VIADD R10, R26, 0x8 ;  /* 0x000000081a0a7836 */ /* 0x000fe40000000000 */
        /* <DEDUP_REMOVED lines=16> */
.L_x_2346:
[----:B------:R-:W1:Y:S01]  /*f570*/  LDC R81, c[0x0][0xbe8] ;  /* 0x0002fa00ff517b82 */ /* 0x000e620000000800 */
[----:B------:R-:W-:Y:S01]  /*f580*/  ULDC UR18, c[0x0][0xac8] ;  /* 0x0002b20000127ab9 */ /* 0x000fe20000000800 */
[----:B------:R-:W-:Y:S01]  /*f590*/  ULDC.64 UR14, c[0x0][0xaa0] ;  /* 0x0002a800000e7ab9 */ /* 0x000fe20000000a00 */
[----:B------:R-:W-:Y:S01]  /*f5a0*/  ISETP.GE.AND P0, PT, R190, UR18, PT ;  /* 0x00000012be007c0c */ /* 0x000fe2000bf06270 */
[----:B0-----:R0:W5:Y:S01]  /*f5b0*/  LD.E.128 R4, desc[UR54][R174.64] ;  /* 0x00000036ae047980 */ /* 0x001162000c101d00 */
[----:B------:R-:W-:Y:S02]  /*f5c0*/  ISETP.GE.AND P1, PT, R184, UR18, PT ;  /* 0x00000012b8007c0c */ /* 0x000fe4000bf26270 */
[----:B------:R-:W-:Y:S01]  /*f5d0*/  SEL R20, RZ, 0xffffffff, P0 ;  /* 0xffffffffff147807 */ /* 0x000fe20000000000 */
[----:B------:R-:W5:Y:S01]  /*f5e0*/  LD.E.128 R8, desc[UR54][R8.64] ;  /* 0x0000003608087980 */ /* 0x000f62000c101d00 */
[----:B------:R-:W-:-:S03]  /*f5f0*/  SEL R3, RZ, 0x1, P1 ;  /* 0x00000001ff037807 */ /* 0x000fc60000800000 */
[----:B------:R-:W5:Y:S04]  /*f600*/  LD.E.128 R12, desc[UR54][R12.64] ;  /* 0x000000360c0c7980 */ /* 0x000f68000c101d00 */
[----:B------:R-:W5:Y:S04]  /*f610*/  LD.E.128 R24, desc[UR54][R24.64] ;  /* 0x0000003618187980 */ /* 0x000f68000c101d00 */
[----:B------:R-:W5:Y:S01]  /*f620*/  LD.E.128 R28, desc[UR54][R28.64] ;  /* 0x000000361c1c7980 */ /* 0x000f62000c101d00 */
[----:B-1----:R-:W-:Y:S01]  /*f630*/  ISETP.NE.AND P2, PT, R81, 0x1, PT ;  /* 0x000000015100780c */ /* 0x002fe20003f45270 */
[----:B------:R-:W-:Y:S01]  /*f640*/  IMAD.SHL.U32 R20, R20, 0x2, RZ ;  /* 0x0000000214147824 */ /* 0x000fe200078e00ff */
[----:B------:R-:W-:Y:S01]  /*f650*/  ISETP.GE.AND P0, PT, R189, UR18, PT ;  /* 0x00000012bd007c0c */ /* 0x000fe2000bf06270 */
[----:B------:R-:W-:Y:S01]  /*f660*/  UIMAD UR12, UR16, UR14, URZ ;  /* 0x0000000e100c72a4 */ /* 0x000fe2000f8e023f */
[----:B------:R-:W5:Y:S02]  /*f670*/  LD.E.128 R32, desc[UR54][R32.64] ;  /* 0x0000003620207980 */ /* 0x000f64000c101d00 */
[----:B------:R-:W-:-:S02]  /*f680*/  LOP3.LUT R3, R20, 0x2, R3, 0xe2, !PT ;  /* 0x0000000214037812 */ /* 0x000fc400078ee203 */
[----:B------:R-:W5:Y:S04]  /*f690*/  LD.E.128 R36, desc[UR54][R36.64] ;  /* 0x0000003624247980 */ /* 0x000f68000c101d00 */
[----:B------:R-:W5:Y:S01]  /*f6a0*/  LD.E.128 R40, desc[UR54][R40.64] ;  /* 0x0000003628287980 */ /* 0x000f62000c101d00 */
[----:B------:R-:W1:Y:S01]  /*f6b0*/  @P2 LDC R77, c[0x0][0xbec] ;  /* 0x0002fb00ff4d2b82 */ /* 0x000e620000000800 */
[----:B------:R-:W-:Y:S02]  /*f6c0*/  SEL R20, RZ, 0xffffffff, P0 ;  /* 0xffffffffff147807 */ /* 0x000fe40000000000 */
[----:B------:R-:W-:Y:S01]  /*f6d0*/  ISETP.GE.AND P0, PT, R188, UR18, PT ;  /* 0x00000012bc007c0c */ /* 0x000fe2000bf06270 */
[----:B------:R-:W5:Y:S04]  /*f6e0*/  LD.E.128 R44, desc[UR54][R44.64] ;  /* 0x000000362c2c7980 */ /* 0x000f68000c101d00 */
[----:B------:R-:W2:Y:S01]  /*f6f0*/  @P2 LDC R79, c[0x0][0xbf0] ;  /* 0x0002fc00ff4f2b82 */ /* 0x000ea20000000800 */
[----:B------:R-:W-:Y:S01]  /*f700*/  SHF.L.U32 R20, R20, 0x2, RZ ;  /* 0x0000000214147819 */ /* 0x000fe200000006ff */
[----:B------:R-:W-:Y:S01]  /*f710*/  UIMAD.WIDE.U32 UR10, UR4, UR14, URZ ;  /* 0x0000000e040a72a5 */ /* 0x000fe2000f8e003f */
[----:B------:R-:W-:Y:S01]  /*f720*/  SEL R21, RZ, 0xffffffff, P0 ;  /* 0xffffffffff157807 */ /* 0x000fe20000000000 */
[----:B------:R-:W-:Y:S01]  /*f730*/  UIMAD UR12, UR4, UR15, UR12 ;  /* 0x0000000f040c72a4 */ /* 0x000fe2000f8e020c */
[----:B------:R-:W-:Y:S01]  /*f740*/  LOP3.LUT R20, R20, 0x4, R3, 0xe2, !PT ;  /* 0x0000000414147812 */ /* 0x000fe200078ee203 */
[----:B------:R-:W-:Y:S01]  /*f750*/  IMAD R3, R191, 0x20, R192 ;  /* 0x00000020bf037824 */ /* 0x000fe200078e02c0 */
[----:B------:R-:W-:Y:S01]  /*f760*/  ULDC.64 UR14, c[0x0][0xae8] ;  /* 0x0002ba00000e7ab9 */ /* 0x000fe20000000a00 */
[----:B------:R-:W-:Y:S01]  /*f770*/  UIADD3 UR11, UR11, UR12, URZ ;  /* 0x0000000c0b0b7290 */ /* 0x000fe2000fffe03f */
[----:B------:R-:W-:Y:S01]  /*f780*/  IMAD.SHL.U32 R21, R21, 0x8, RZ ;  /* 0x0000000815157824 */ /* 0x000fe200078e00ff */
[----:B------:R-:W-:Y:S01]  /*f790*/  UIMAD UR4, UR17, UR14, URZ ;  /* 0x0000000e110472a4 */ /* 0x000fe2000f8e023f */
[----:B------:R-:W-:Y:S01]  /*f7a0*/  ISETP.GE.AND P0, PT, R187, UR18, PT ;  /* 0x00000012bb007c0c */ /* 0x000fe2000bf06270 */
[----:B------:R-:W-:Y:S01]  /*f7b0*/  VIADD R82, R3, UR45 ;  /* 0x0000002d03527c36 */ /* 0x000fe20008000000 */
[----:B------:R-:W-:Y:S01]  /*f7c0*/  UIMAD.WIDE.U32 UR10, UR43, UR14, UR10 ;  /* 0x0000000e2b0a72a5 */ /* 0x000fe2000f8e000a */
[----:B------:R-:W5:Y:S01]  /*f7d0*/  LD.E.128 R48, desc[UR54][R48.64] ;  /* 0x0000003630307980 */ /* 0x000f62000c101d00 */
[----:B------:R-:W-:Y:S01]  /*f7e0*/  UIMAD UR4, UR43, UR15, UR4 ;  /* 0x0000000f2b0472a4 */ /* 0x000fe2000f8e0204 */
[----:B------:R-:W-:Y:S01]  /*f7f0*/  SEL R3, RZ, 0xffffffff, P0 ;  /* 0xffffffffff037807 */ /* 0x000fe20000000000 */
[----:B------:R-:W-:Y:S01]  /*f800*/  ULDC.64 UR12, c[0x0][0xaf0] ;  /* 0x0002bc00000c7ab9 */ /* 0x000fe20000000a00 */
[----:B------:R-:W-:Y:S01]  /*f810*/  LOP3.LUT R21, R21, 0x8, R20, 0xe2, !PT ;  /* 0x0000000815157812 */ /* 0x000fe200078ee214 */
[----:B------:R-:W-:Y:S01]  /*f820*/  UIMAD UR9, UR9, UR12, URZ ;  /* 0x0000000c090972a4 */ /* 0x000fe2000f8e023f */
[----:B-1----:R-:W-:Y:S01]  /*f830*/  @P2 IMAD.HI.U32 R20, R82, R77, RZ ;  /* 0x0000004d52142227 */ /* 0x002fe200078e00ff */
[----:B------:R-:W-:Y:S01]  /*f840*/  UIADD3 UR11, UR11, UR4, URZ ;  /* 0x000000040b0b7290 */ /* 0x000fe2000fffe03f */
[----:B------:R-:W5:Y:S01]  /*f850*/  LD.E.128 R56, desc[UR54][R56.64] ;  /* 0x0000003638387980 */ /* 0x000f62000c101d00 */
[----:B------:R-:W-:Y:S01]  /*f860*/  UIMAD UR4, UR8, UR13, UR9 ;  /* 0x0000000d080472a4 */ /* 0x000fe2000f8e0209 */
[----:B------:R-:W-:Y:S01]  /*f870*/  IMAD.SHL.U32 R76, R3, 0x10, RZ ;  /* 0x00000010034c7824 */ /* 0x000fe200078e00ff */
[----:B------:R-:W-:Y:S01]  /*f880*/  UIMAD.WIDE.U32 UR8, UR8, UR12, UR10 ;  /* 0x0000000c080872a5 */ /* 0x000fe2000f8e000a */
[----:B------:R-:W-:Y:S01]  /*f890*/  IMAD.MOV.U32 R3, RZ, RZ, R82 ;  /* 0x000000ffff037224 */ /* 0x000fe200078e0052 */
[----:B--2---:R-:W-:Y:S01]  /*f8a0*/  @P2 SHF.R.U32.HI R3, RZ, R79, R20 ;  /* 0x0000004fff032219 */ /* 0x004fe20000011614 */
[----:B------:R-:W5:Y:S01]  /*f8b0*/  LD.E.128 R52, desc[UR54][R52.64] ;  /* 0x0000003634347980 */ /* 0x000f62000c101d00 */
[----:B------:R-:W-:-:S02]  /*f8c0*/  LOP3.LUT R76, R76, 0x10, R21, 0xe2, !PT ;  /* 0x000000104c4c7812 */ /* 0x000fc400078ee215 */
        /* <DEDUP_REMOVED lines=10> */
[----:B------:R-:W-:-:S02]  /*f970*/  IMAD R77, R81, R79, R82 ;  /* 0x0000004f514d7224 */ /* 0x000fc400078e0252 */
[----:B------:R-:W-:Y:S01]  /*f980*/  IMAD.U32 R21, RZ, RZ, UR4 ;  /* 0x00000004ff157e24 */ /* 0x000fe2000f8e00ff */
[----:B------:R-:W5:Y:S01]  /*f990*/  LD.E.128 R60, desc[UR54][R60.64] ;  /* 0x000000363c3c7980 */ /* 0x000f62000c101d00 */
[----:B------:R-:W-:Y:S01]  /*f9a0*/  IMAD.SHL.U32 R83, R78, 0x20, RZ ;  /* 0x000000204e537824 */ /* 0x000fe200078e00ff */
[----:B------:R-:W-:Y:S02]  /*f9b0*/  SHF.R.S32.HI R78, RZ, 0x1f, R77 ;  /* 0x0000001fff4e7819 */ /* 0x000fe4000001144d */
[----:B------:R-:W5:Y:S01]  /*f9c0*/  LD.E.128 R72, desc[UR54][R72.64] ;  /* 0x0000003648487980 */ /* 0x000f62000c101d00 */
[----:B------:R-:W-:-:S03]  /*f9d0*/  ISETP.GE.AND P0, PT, R195, UR18, PT ;  /* 0x00000012c3007c0c */ /* 0x000fc6000bf06270 */
[----:B------:R-:W5:Y:S01]  /*f9e0*/  LD.E.128 R68, desc[UR54][R68.64] ;  /* 0x0000003644447980 */ /* 0x000f62000c101d00 */
[C---:B------:R-:W-:Y:S01]  /*f9f0*/  IMAD R79, R3.reuse, UR9, R80 ;  /* 0x00000009034f7c24 */ /* 0x040fe2000f8e0250 */
[----:B------:R-:W-:Y:S01]  /*fa00*/  UIADD3 UR4, UR41, 0x28c20, URZ ;  /* 0x00028c2029047890 */ /* 0x000fe2000fffe03f */
[----:B------:R-:W-:Y:S01]  /*fa10*/  IMAD.WIDE.U32 R20, R3, UR8, R20 ;  /* 0x0000000803147c25 */ /* 0x000fe2000f8e0014 */
[----:B------:R-:W-:Y:S01]  /*fa20*/  @!PT LDS RZ, [RZ] ;  /* 0x00000000fffff984 */ /* 0x000fe20000000800 */
[----:B------:R-:W-:Y:S01]  /*fa30*/  @!PT LDS RZ, [RZ] ;  /* 0x00000000fffff984 */ /* 0x000fe20000000800 */
[----:B------:R-:W-:Y:S01]  /*fa40*/  @!PT LDS RZ, [RZ] ;  /* 0x00000000fffff984 */ /* 0x000fe20000000800 */
[----:B------:R-:W-:Y:S01]  /*fa50*/  @!PT LDS RZ, [RZ] ;  /* 0x00000000fffff984 */ /* 0x000fe20000000800 */
[----:B------:R1:W-:Y:S06]  /*fa60*/  MEMBAR.ALL.CTA ;  /* 0x0000000000007992 */ /* 0x0003ec0000008000 */
[----:B-1----:R-:W1:Y:S01]  /*fa70*/  FENCE.VIEW.ASYNC.S ;  /* 0x00000000000073c6 */ /* 0x002e620000000000 */
[----:B------:R-:W-:Y:S01]  /*fa80*/  ULDC.64 UR8, c[0x0][0xad8] ;  /* 0x0002b60000087ab9 */ /* 0x000fe20000000a00 */
[----:B------:R-:W-:Y:S01]  /*fa90*/  SEL R3, RZ, 0x40, P0 ;  /* 0x00000040ff037807 */ /* 0x000fe20000000000 */
[----:B------:R-:W-:Y:S01]  /*faa0*/  IMAD.IADD R21, R21, 0x1, R79 ;  /* 0x0000000115157824 */ /* 0x000fe200078e024f */
[----:B------:R-:W-:Y:S01]  /*fab0*/  ISETP.GE.AND P0, PT, R194, UR18, PT ;  /* 0x00000012c2007c0c */ /* 0x000fe2000bf06270 */
[----:B------:R-:W-:Y:S01]  /*fac0*/  IMAD R78, R78, UR8, RZ ;  /* 0x000000084e4e7c24 */ /* 0x000fe2000f8e02ff */
[----:B------:R-:W-:Y:S01]  /*fad0*/  UPRMT UR4, URZ, 0x654, UR4 ;  /* 0x000006543f047896 */ /* 0x000fe20008000004 */
[----:B-----5:R-:W-:Y:S01]  /*fae0*/  IMAD R87, R0, R81, RZ ;  /* 0x0000005100577224 */ /* 0x020fe200078e02ff */
[----:B------:R-:W-:Y:S01]  /*faf0*/  SEL R0, RZ, 0x80, P0 ;  /* 0x00000080ff007807 */ /* 0x000fe20000000000 */
[----:B------:R-:W-:Y:S01]  /*fb00*/  VIADD R86, R192, UR45 ;  /* 0x0000002dc0567c36 */ /* 0x000fe20008000000 */
[----:B------:R-:W-:Y:S01]  /*fb10*/  LOP3.LUT R76, R83, 0x20, R76, 0xe2, !PT ;  /* 0x00000020534c7812 */ /* 0x000fe200078ee24c */
[C---:B------:R-:W-:Y:S01]  /*fb20*/  IMAD R79, R77.reuse, UR9, R78 ;  /* 0x000000094d4f7c24 */ /* 0x040fe2000f8e024e */
[----:B------:R-:W-:Y:S01]  /*fb30*/  BSSY B1, `(.L_x_2347) ;  /* 0x000002c000017945 */ /* 0x000fe20003800000 */
[----:B------:R-:W-:Y:S01]  /*fb40*/  IMAD.WIDE.U32 R20, R77, UR8, R20 ;  /* 0x000000084d147c25 */ /* 0x000fe2000f8e0014 */
[----:B------:R-:W-:Y:S01]  /*fb50*/  ISETP.GE.AND P0, PT, R86, R87, PT ;  /* 0x000000575600720c */ /* 0x000fe20003f06270 */
[----:B------:R-:W-:Y:S01]  /*fb60*/  ULDC.64 UR8, c[0x0][0xa80] ;  /* 0x0002a00000087ab9 */ /* 0x000fe20000000a00 */
[----:B------:R-:W-:Y:S01]  /*fb70*/  LOP3.LUT R3, R76, R3, RZ, 0xfc, !PT ;  /* 0x000000034c037212 */ /* 0x000fe200078efcff */
[----:B------:R-:W-:Y:S01]  /*fb80*/  IMAD.IADD R21, R21, 0x1, R79 ;  /* 0x0000000115157824 */ /* 0x000fe200078e024f */
[----:B------:R-:W-:-:S02]  /*fb90*/  LEA R84, P1, R20, UR8, 0x1 ;  /* 0x0000000814547c11 */ /* 0x000fc4000f8208ff */
[----:B------:R-:W-:Y:S02]  /*fba0*/  LOP3.LUT R0, R3, R0, RZ, 0xfc, !PT ;  /* 0x0000000003007212 */ /* 0x000fe400078efcff */
[----:B------:R-:W-:Y:S01]  /*fbb0*/  LEA.HI.X R85, R20, UR9, R21, 0x1, P1 ;  /* 0x0000000914557c11 */ /* 0x000fe200088f0c15 */
[----:B-1----:R0:W1:Y:S01]  /*fbc0*/  SHFL.IDX PT, R76, R84, RZ, 0x181f ;  /* 0x00181fff544c7589 */ /* 0x00206200000e0000 */
[----:B------:R-:W-:Y:S03]  /*fbd0*/  SYNCS.ARRIVE.TRANS64.RED.A1T0 RZ, [UR4], RZ ;  /* 0x000000ffffff79a7 */ /* 0x000fe60008100404 */
        /* <DEDUP_REMOVED lines=33> */
.L_x_2348:
[----:B------:R-:W-:Y:S05]  /*fdf0*/  BSYNC B1 ;  /* 0x0000000000017941 */ /* 0x000fea0003800000 */
.L_x_2347:
[----:B---3--:R-:W-:Y:S01]  /*fe00*/  VIADD R4, R86, 0x20 ;  /* 0x0000002056047836 */ /* 0x008fe20000000000 */
[----:B------:R3:W4:Y:S04]  /*fe10*/  SHFL.IDX PT, R7, R85, 0x1, 0x181f ;  /* 0x00381f0055077f89 */ /* 0x00072800000e0000 */
[----:B------:R-:W-:Y:S01]  /*fe20*/  ISETP.GE.AND P0, PT, R4, R87, PT ;  /* 0x000000570400720c */ /* 0x000fe20003f06270 */
[----:B------:R3:W0:-:S12]  /*fe30*/  SHFL.IDX PT, R6, R84, 0x1, 0x181f ;  /* 0x00381f0054067f89 */ /* 0x00061800000e0000 */
[----:B---3--:R-:W-:Y:S05]  /*fe40*/  @P0 BRA `(.L_x_2349) ;  /* 0x0000001000080947 */ /* 0x008fea0003800000 */
[----:B------:R-:W-:Y:S02]  /*fe50*/  ISETP.GE.AND P0, PT, R184, UR18, PT ;  /* 0x00000012b8007c0c */ /* 0x000fe4000bf06270 */
[----:B------:R-:W-:Y:S02]  /*fe60*/  ISETP.GE.AND P5, PT, R190, UR18, PT ;  /* 0x00000012be007c0c */ /* 0x000fe4000bfa6270 */
[----:B------:R-:W-:Y:S02]  /*fe70*/  ISETP.GE.AND P3, PT, R189, UR18, PT ;  /* 0x00000012bd007c0c */ /* 0x000fe4000bf66270 */
[----:B------:R-:W-:Y:S02]  /*fe80*/  ISETP.GE.AND P2, PT, R188, UR18, PT ;  /* 0x00000012bc007c0c */ /* 0x000fe4000bf46270 */
[----:B------:R-:W-:-:S05]  /*fe90*/  ISETP.GE.AND P1, PT, R187, UR18, PT ;  /* 0x00000012bb007c0c */ /* 0x000fca000bf26270 */
[----:B0---4-:R-:W-:Y:S02]  /*fea0*/  @!P0 IMAD.WIDE R4, R184, 0x2, R6 ;  /* 0x00000002b8048825 */ /* 0x011fe400078e0206 */
        /* <DEDUP_REMOVED lines=23> */
[----:B---3--:R-:W-:-:S04]  /*10020*/  LEA R4, P0, R194, R6, 0x1 ;  /* 0x00000006c2047211 */ /* 0x008fc800078008ff */
[----:B------:R-:W-:-:S05]  /*10030*/  LEA.HI.X R5, R194, R7, R198, 0x1, P0 ;  /* 0x00000007c2057211 */ /* 0x000fca00000f0cc6 */
[----:B------:R0:W-:Y:S01]  /*10040*/  ST.E.128 desc[UR54][R4.64], R68 ;  /* 0x0000004404007985 */ /* 0x0001e2000c101d36 */
[----:B------:R-:W-:Y:S05]  /*10050*/  BRA `(.L_x_2349) ;  /* 0x0000000c00847947 */ /* 0x000fea0003800000 */
.L_x_2344:
        /* <DEDUP_REMOVED lines=11> */
[----:B------:R-:W-:Y:S01]  /*10110*/  UISETP.NE.U32.AND UP1, UPT, UR8, URZ, UPT ;  /* 0x0000003f0800728c */ /* 0x000fe2000bf25070 */
[----:B------:R-:W-:Y:S02]  /*10120*/  IMAD.U32 R0, RZ, RZ, UR4 ;  /* 0x00000004ff007e24 */ /* 0x000fe4000f8e00ff */
[----:B------:R-:W2:Y:S01]  /*10130*/  @P1 LDG.E R3, desc[UR54][R4.64] ;  /* 0x0000003604031981 */ /* 0x000ea2000c1e1900 */
[----:B------:R-:W-:-:S06]  /*10140*/  UISETP.NE.AND.EX UP1, UPT, UR9, URZ, UPT, UP1 ;  /* 0x0000003f0900728c */ /* 0x000fcc000bf25310 */
[----:B------:R-:W-:-:S05]  /*10150*/  PLOP3.LUT P2, PT, PT, PT, UP1, 0x80, 0x0 ;  /* 0x000000000000781c */ /* 0x000fca0003f4f018 */
[----:B------:R-:W-:Y:S02]  /*10160*/  @UP1 ULDC.64 UR8, c[0x0][0xc08] ;  /* 0x0003020000081ab9 */ /* 0x000fe40000000a00 */
[----:B------:R-:W-:-:S06]  /*10170*/  @UP1 UIMAD.WIDE UR8, UR44, 0x4, UR8 ;  /* 0x000000042c0818a5 */ /* 0x000fcc000f8e0208 */
[----:B------:R-:W-:Y:S01]  /*10180*/  MOV R6, UR8 ;  /* 0x0000000800067c02 */ /* 0x000fe20008000f00 */
[----:B------:R-:W-:-:S05]  /*10190*/  IMAD.U32 R7, RZ, RZ, UR9 ;  /* 0x00000009ff077e24 */ /* 0x000fca000f8e00ff */
[----:B------:R1:W5:Y:S01]  /*101a0*/  @P2 LDG.E R0, desc[UR54][R6.64] ;  /* 0x0000003606002981 */ /* 0x000362000c1e1900 */
[----:B------:R-:W-:Y:S01]  /*101b0*/  UMOV UR4, URZ ;  /* 0x0000003f00047c82 */ /* 0x000fe20008000000 */
[----:B------:R-:W-:Y:S01]  /*101c0*/  USHF.R.S32.HI UR14, URZ, 0x1f, UR43 ;  /* 0x0000001f3f0e7899 */ /* 0x000fe2000801142b */
[----:B------:R-:W-:Y:S02]  /*101d0*/  ISETP.GE.AND P0, PT, R197, 0x40, PT ;  /* 0x00000040c500780c */ /* 0x000fe40003f06270 */
[----:B--2---:R-:W-:Y:S01]  /*101e0*/  @P1 R2UR UR4, R3 ;  /* 0x00000000030412ca */ /* 0x004fe200000e0000 */
[----:B01----:R-:W-:-:S14]  /*101f0*/  @P2 BRA `(.L_x_2350) ;  /* 0x0000000000102947 */ /* 0x003fdc0003800000 */
[----:B------:R-:W-:Y:S05]  /*10200*/  @!P1 BRA `(.L_x_2350) ;  /* 0x00000000000c9947 */ /* 0x000fea0003800000 */
[----:B------:R-:W2:Y:S04]  /*10210*/  LDG.E R3, desc[UR54][R4.64] ;  /* 0x0000003604037981 */ /* 0x000ea8000c1e1900 */
[----:B-----5:R-:W2:Y:S02]  /*10220*/  LDG.E R0, desc[UR54][R4.64+0x4] ;  /* 0x0000043604007981 */ /* 0x020ea4000c1e1900 */
[----:B--2---:R-:W-:-:S07]  /*10230*/  IMAD.IADD R0, R0, 0x1, -R3 ;  /* 0x0000000100007824 */ /* 0x004fce00078e0a03 */
.L_x_2350:
[----:B------:R-:W-:Y:S01]  /*10240*/  USHF.R.S32.HI UR9, URZ, 0x1f, UR44 ;  /* 0x0000001f3f097899 */ /* 0x000fe2000801142c */
[----:B------:R-:W-:Y:S01]  /*10250*/  BSSY B1, `(.L_x_2351) ;  /* 0x000002e000017945 */ /* 0x000fe20003800000 */
[----:B------:R-:W-:Y:S02]  /*10260*/  USHF.R.S32.HI UR13, URZ, 0x1f, UR4 ;  /* 0x0000001f3f0d7899 */ /* 0x000fe40008011404 */
[----:B------:R-:W-:Y:S02]  /*10270*/  USEL UR8, UR44, URZ, !UP0 ;  /* 0x0000003f2c087287 */ /* 0x000fe4000c000000 */
[----:B------:R-:W-:Y:S01]  /*10280*/  USEL UR9, UR9, URZ, !UP0 ;  /* 0x0000003f09097287 */ /* 0x000fe2000c000000 */
[----:B------:R-:W-:Y:S11]  /*10290*/  @P0 BRA `(.L_x_2352) ;  /* 0x0000000000a40947 */ /* 0x000ff60003800000 */
[----:B------:R-:W0:Y:S01]  /*102a0*/  S2R R6, SR_TID.X ;  /* 0x0000000000067919 */ /* 0x000e220000002100 */
[----:B------:R-:W1:Y:S01]  /*102b0*/  LDC R5, c[0x0][0xbe8] ;  /* 0x0002fa00ff057b82 */ /* 0x000e620000000800 */
[----:B------:R-:W-:Y:S02]  /*102c0*/  IMAD.U32 R7, RZ, RZ, UR45 ;  /* 0x0000002dff077e24 */ /* 0x000fe4000f8e00ff */
[----:B-1---5:R-:W-:-:S03]  /*102d0*/  IMAD R3, R0, R5, RZ ;  /* 0x0000000500037224 */ /* 0x022fc600078e02ff */
[----:B0-----:R-:W-:-:S04]  /*102e0*/  IADD3 R6, R7, -0x80, R6 ;  /* 0xffffff8007067810 */ /* 0x001fc80007ffe006 */
[----:B------:R-:W-:-:S13]  /*102f0*/  ISETP.GE.AND P0, PT, R6, R3, PT ;  /* 0x000000030600720c */ /* 0x000fda0003f06270 */
[----:B------:R-:W-:Y:S05]  /*10300*/  @P0 BRA `(.L_x_2352) ;  /* 0x0000000000880947 */ /* 0x000fea0003800000 */
[----:B------:R-:W-:Y:S01]  /*10310*/  ISETP.NE.AND P0, PT, R5, 0x1, PT ;  /* 0x000000010500780c */ /* 0x000fe20003f05270 */
[----:B------:R-:W-:Y:S01]  /*10320*/  ULDC.64 UR16, c[0x0][0xb90] ;  /* 0x0002e40000107ab9 */ /* 0x000fe20000000a00 */
[----:B------:R-:W-:Y:S01]  /*10330*/  UMOV UR10, UR4 ;  /* 0x00000004000a7c82 */ /* 0x000fe20008000000 */
[----:B------:R-:W-:Y:S01]  /*10340*/  UIMAD UR12, UR14, UR16, URZ ;  /* 0x000000100e0c72a4 */ /* 0x000fe2000f8e023f */
[----:B------:R-:W-:Y:S01]  /*10350*/  IMAD.MOV.U32 R4, RZ, RZ, R6 ;  /* 0x000000ffff047224 */ /* 0x000fe200078e0006 */
[----:B------:R-:W-:Y:S02]  /*10360*/  UMOV UR11, UR13 ;  /* 0x0000000d000b7c82 */ /* 0x000fe40008000000 */
[----:B------:R-:W-:Y:S02]  /*10370*/  UIMAD.WIDE.U32 UR10, UR43, UR16, UR10 ;  /* 0x000000102b0a72a5 */ /* 0x000fe4000f8e000a */
[----:B------:R-:W-:-:S03]  /*10380*/  UIMAD UR12, UR43, UR17, UR12 ;  /* 0x000000112b0c72a4 */ /* 0x000fc6000f8e020c */
[----:B------:R-:W-:Y:S01]  /*10390*/  ULDC.64 UR16, c[0x0][0xb98] ;  /* 0x0002e60000107ab9 */ /* 0x000fe20000000a00 */
[----:B------:R-:W0:Y:S01]  /*103a0*/  @P0 LDC R3, c[0x0][0xbec] ;  /* 0x0002fb00ff030b82 */ /* 0x000e220000000800 */
[----:B------:R-:W-:Y:S02]  /*103b0*/  UIADD3 UR11, UR11, UR12, URZ ;  /* 0x0000000c0b0b7290 */ /* 0x000fe4000fffe03f */
[----:B------:R-:W-:Y:S02]  /*103c0*/  UIMAD UR12, UR9, UR16, URZ ;  /* 0x00000010090c72a4 */ /* 0x000fe4000f8e023f */
[----:B------:R-:W-:Y:S02]  /*103d0*/  UIMAD.WIDE.U32 UR10, UR8, UR16, UR10 ;  /* 0x00000010080a72a5 */ /* 0x000fe4000f8e000a */
[----:B------:R-:W-:Y:S01]  /*103e0*/  UIMAD UR12, UR8, UR17, UR12 ;  /* 0x00000011080c72a4 */ /* 0x000fe2000f8e020c */
[----:B------:R-:W1:Y:S02]  /*103f0*/  @P0 LDC R8, c[0x0][0xbf0] ;  /* 0x0002fc00ff080b82 */ /* 0x000e640000000800 */
[----:B------:R-:W-:Y:S01]  /*10400*/  ULDC.64 UR16, c[0x0][0xb88] ;  /* 0x0002e20000107ab9 */ /* 0x000fe20000000a00 */
[----:B0-----:R-:W-:-:S05]  /*10410*/  @P0 IMAD.HI.U32 R3, R6, R3, RZ ;  /* 0x0000000306030227 */ /* 0x001fca00078e00ff */
[----:B-1----:R-:W-:Y:S01]  /*10420*/  @P0 SHF.R.U32.HI R4, RZ, R8, R3 ;  /* 0x00000008ff040219 */ /* 0x002fe20000011603 */
[----:B------:R-:W-:-:S04]  /*10430*/  IMAD.U32 R8, RZ, RZ, UR12 ;  /* 0x0000000cff087e24 */ /* 0x000fc8000f8e00ff */
        /* <DEDUP_REMOVED lines=15> */
.L_x_2352:
[----:B------:R-:W-:Y:S05]  /*10530*/  BSYNC B1 ;  /* 0x0000000000017941 */ /* 0x000fea0003800000 */
.L_x_2351:
        /* <DEDUP_REMOVED lines=10> */
[----:B-----5:R-:W-:Y:S01]  /*105e0*/  IMAD R25, R0, R11, RZ ;  /* 0x0000000b00197224 */ /* 0x020fe200078e02ff */
[----:B------:R-:W-:Y:S01]  /*105f0*/  SHF.L.U32 R4, R4, 0x1, RZ ;  /* 0x0000000104047819 */ /* 0x000fe200000006ff */
[----:B------:R-:W-:Y:S01]  /*10600*/  ULDC.64 UR16, c[0x0][0xae8] ;  /* 0x0002ba0000107ab9 */ /* 0x000fe20000000a00 */
[----:B------:R-:W0:Y:S01]  /*10610*/  @P0 LDC R5, c[0x0][0xbec] ;  /* 0x0002fb00ff050b82 */ /* 0x000e220000000800 */
[----:B------:R-:W-:Y:S01]  /*10620*/  ISETP.GE.AND P2, PT, R189, UR15, PT ;  /* 0x0000000fbd007c0c */ /* 0x000fe2000bf46270 */
[----:B------:R-:W-:Y:S01]  /*10630*/  UIADD3 UR11, UR11, UR12, URZ ;  /* 0x0000000c0b0b7290 */ /* 0x000fe2000fffe03f */
[----:B------:R-:W-:Y:S01]  /*10640*/  LOP3.LUT R4, R4, 0x2, R3, 0xe2, !PT ;  /* 0x0000000204047812 */ /* 0x000fe200078ee203 */
[----:B------:R-:W-:Y:S01]  /*10650*/  UIMAD UR4, UR14, UR16, URZ ;  /* 0x000000100e0472a4 */ /* 0x000fe2000f8e023f */
[----:B------:R-:W-:Y:S01]  /*10660*/  IMAD R3, R191, 0x20, R192 ;  /* 0x00000020bf037824 */ /* 0x000fe200078e02c0 */
[----:B------:R-:W-:Y:S01]  /*10670*/  SEL R6, RZ, 0xffffffff, P2 ;  /* 0xffffffffff067807 */ /* 0x000fe20001000000 */
[----:B------:R-:W-:Y:S01]  /*10680*/  UIMAD.WIDE.U32 UR10, UR43, UR16, UR10 ;  /* 0x000000102b0a72a5 */ /* 0x000fe2000f8e000a */
[----:B------:R-:W1:Y:S01]  /*10690*/  @P0 LDC R7, c[0x0][0xbf0] ;  /* 0x0002fc00ff070b82 */ /* 0x000e620000000800 */
[----:B------:R-:W-:Y:S01]  /*106a0*/  UIMAD UR4, UR43, UR17, UR4 ;  /* 0x000000112b0472a4 */ /* 0x000fe2000f8e0204 */
[----:B------:R-:W-:Y:S01]  /*106b0*/  VIADD R8, R3, UR45 ;  /* 0x0000002d03087c36 */ /* 0x000fe20008000000 */
[----:B------:R-:W-:Y:S01]  /*106c0*/  ULDC.64 UR12, c[0x0][0xaf0] ;  /* 0x0002bc00000c7ab9 */ /* 0x000fe20000000a00 */
[----:B------:R-:W-:Y:S01]  /*106d0*/  ISETP.GE.AND P1, PT, R188, UR15, PT ;  /* 0x0000000fbc007c0c */ /* 0x000fe2000bf26270 */
[----:B------:R-:W-:Y:S01]  /*106e0*/  UIMAD UR9, UR9, UR12, URZ ;  /* 0x0000000c090972a4 */ /* 0x000fe2000f8e023f */
[----:B------:R-:W-:Y:S01]  /*106f0*/  IMAD.SHL.U32 R9, R6, 0x4, RZ ;  /* 0x0000000406097824 */ /* 0x000fe200078e00ff */
[----:B------:R-:W-:Y:S01]  /*10700*/  UIADD3 UR11, UR11, UR4, URZ ;  /* 0x000000040b0b7290 */ /* 0x000fe2000fffe03f */
[----:B------:R-:W-:Y:S01]  /*10710*/  SEL R10, RZ, 0xffffffff, P1 ;  /* 0xffffffffff0a7807 */ /* 0x000fe20000800000 */
[----:B------:R-:W-:Y:S01]  /*10720*/  UIMAD UR4, UR8, UR13, UR9 ;  /* 0x0000000d080472a4 */ /* 0x000fe2000f8e0209 */
[----:B------:R-:W-:Y:S01]  /*10730*/  IMAD.MOV.U32 R3, RZ, RZ, R8 ;  /* 0x000000ffff037224 */ /* 0x000fe200078e0008 */
[----:B------:R-:W-:Y:S01]  /*10740*/  UIMAD.WIDE.U32 UR8, UR8, UR12, UR10 ;  /* 0x0000000c080872a5 */ /* 0x000fe2000f8e000a */
[----:B------:R-:W-:Y:S01]  /*10750*/  LOP3.LUT R9, R9, 0x4, R4, 0xe2, !PT ;  /* 0x0000000409097812 */ /* 0x000fe200078ee204 */
[----:B------:R-:W-:Y:S01]  /*10760*/  IMAD.SHL.U32 R10, R10, 0x8, RZ ;  /* 0x000000080a0a7824 */ /* 0x000fe200078e00ff */
[----:B------:R-:W-:Y:S01]  /*10770*/  ISETP.GE.AND P2, PT, R194, UR15, PT ;  /* 0x0000000fc2007c0c */ /* 0x000fe2000bf46270 */
[----:B------:R-:W-:Y:S01]  /*10780*/  UIADD3 UR4, UR9, UR4, URZ ;  /* 0x0000000409047290 */ /* 0x000fe2000fffe03f */
[----:B0-----:R-:W-:Y:S01]  /*10790*/  @P0 IMAD.HI.U32 R6, R8, R5, RZ ;  /* 0x0000000508060227 */ /* 0x001fe200078e00ff */
[----:B------:R-:W-:Y:S01]  /*107a0*/  BSSY B1, `(.L_x_2353) ;  /* 0x0000048000017945 */ /* 0x000fe20003800000 */
[----:B------:R-:W-:-:S02]  /*107b0*/  LOP3.LUT R10, R10, 0x8, R9, 0xe2, !PT ;  /* 0x000000080a0a7812 */ /* 0x000fc400078ee209 */
[----:B------:R-:W-:Y:S01]  /*107c0*/  IMAD.U32 R4, RZ, RZ, UR8 ;  /* 0x00000008ff047e24 */ /* 0x000fe2000f8e00ff */
[----:B------:R-:W-:Y:S01]  /*107d0*/  SEL R0, RZ, 0x80, P2 ;  /* 0x00000080ff007807 */ /* 0x000fe20001000000 */
[----:B------:R-:W-:Y:S01]  /*107e0*/  IMAD.U32 R5, RZ, RZ, UR9 ;  /* 0x00000009ff057e24 */ /* 0x000fe2000f8e00ff */
[----:B------:R-:W-:Y:S01]  /*107f0*/  ULDC.64 UR8, c[0x0][0xae0] ;  /* 0x0002b80000087ab9 */ /* 0x000fe20000000a00 */
[----:B-1----:R-:W-:Y:S01]  /*10800*/  @P0 SHF.R.U32.HI R3, RZ, R7, R6 ;  /* 0x00000007ff030219 */ /* 0x002fe20000011606 */
[----:B------:R-:W-:Y:S01]  /*10810*/  IMAD.U32 R5, RZ, RZ, UR4 ;  /* 0x00000004ff057e24 */ /* 0x000fe2000f8e00ff */
[----:B------:R-:W-:Y:S01]  /*10820*/  ISETP.GE.AND P0, PT, R187, UR15, PT ;  /* 0x0000000fbb007c0c */ /* 0x000fe2000bf06270 */
[----:B------:R-:W-:Y:S01]  /*10830*/  VIADD R26, R192, UR45 ;  /* 0x0000002dc01a7c36 */ /* 0x000fe20008000000 */
[----:B------:R-:W-:Y:S01]  /*10840*/  SHF.R.S32.HI R6, RZ, 0x1f, R3 ;  /* 0x0000001fff067819 */ /* 0x000fe20000011403 */
[C---:B------:R-:W-:Y:S01]  /*10850*/  IMAD.WIDE.U32 R4, R3.reuse, UR8, R4 ;  /* 0x0000000803047c25 */ /* 0x040fe2000f8e0004 */
[----:B------:R-:W-:-:S02]  /*10860*/  IADD3 R7, -R3, RZ, RZ ;  /* 0x000000ff03077210 */ /* 0x000fc40007ffe1ff */
[----:B------:R-:W-:Y:S01]  /*10870*/  SEL R9, RZ, 0xffffffff, P0 ;  /* 0xffffffffff097807 */ /* 0x000fe20000000000 */
[----:B------:R-:W-:Y:S01]  /*10880*/  IMAD R6, R6, UR8, RZ ;  /* 0x0000000806067c24 */ /* 0x000fe2000f8e02ff */
[----:B------:R-:W-:Y:S01]  /*10890*/  ISETP.GE.AND P0, PT, R186, UR15, PT ;  /* 0x0000000fba007c0c */ /* 0x000fe2000bf06270 */
[----:B------:R-:W-:Y:S02]  /*108a0*/  IMAD R7, R11, R7, R8 ;  /* 0x000000070b077224 */ /* 0x000fe400078e0208 */
[----:B------:R-:W-:Y:S01]  /*108b0*/  IMAD.SHL.U32 R13, R9, 0x10, RZ ;  /* 0x00000010090d7824 */ /* 0x000fe200078e00ff */
[----:B------:R-:W-:Y:S01]  /*108c0*/  SEL R8, RZ, 0xffffffff, P0 ;  /* 0xffffffffff087807 */ /* 0x000fe20000000000 */
[----:B------:R-:W-:Y:S01]  /*108d0*/  IMAD R9, R3, UR9, R6 ;  /* 0x0000000903097c24 */ /* 0x000fe2000f8e0206 */
[----:B------:R-:W-:Y:S01]  /*108e0*/  SHF.R.S32.HI R3, RZ, 0x1f, R7 ;  /* 0x0000001fff037819 */ /* 0x000fe20000011407 */
[----:B------:R-:W-:Y:S01]  /*108f0*/  ULDC.64 UR8, c[0x0][0xad8] ;  /* 0x0002b60000087ab9 */ /* 0x000fe20000000a00 */
[----:B------:R-:W-:Y:S01]  /*10900*/  ISETP.GE.AND P0, PT, R195, UR15, PT ;  /* 0x0000000fc3007c0c */ /* 0x000fe2000bf06270 */
[----:B------:R-:W-:Y:S01]  /*10910*/  IMAD.IADD R5, R5, 0x1, R9 ;  /* 0x0000000105057824 */ /* 0x000fe200078e0209 */
[----:B------:R-:W-:Y:S01]  /*10920*/  LOP3.LUT R10, R13, 0x10, R10, 0xe2, !PT ;  /* 0x000000100d0a7812 */ /* 0x000fe200078ee20a */
[----:B------:R-:W-:-:S02]  /*10930*/  IMAD R6, R3, UR8, RZ ;  /* 0x0000000803067c24 */ /* 0x000fc4000f8e02ff */
[----:B------:R-:W-:-:S04]  /*10940*/  IMAD.WIDE.U32 R4, R7, UR8, R4 ;  /* 0x0000000807047c25 */ /* 0x000fc8000f8e0004 */
[----:B------:R-:W-:Y:S01]  /*10950*/  IMAD R3, R7, UR9, R6 ;  /* 0x0000000907037c24 */ /* 0x000fe2000f8e0206 */
        /* <DEDUP_REMOVED lines=44> */
.L_x_2354:
[----:B------:R-:W-:Y:S05]  /*10c20*/  BSYNC B1 ;  /* 0x0000000000017941 */ /* 0x000fea0003800000 */
.L_x_2353:
        /* <DEDUP_REMOVED lines=36> */
.L_x_2349:
[----:B------:R-:W-:Y:S05]  /*10e70*/  BSYNC B0 ;  /* 0x0000000000007941 */ /* 0x000fea0003800000 */
.L_x_2343:
[----:B------:R-:W-:Y:S02]  /*10e80*/  ULDC UR4, c[0x0][0xc3c] ;  /* 0x00030f0000047ab9 */ /* 0x000fe40000000800 */
[----:B------:R-:W-:-:S06]  /*10e90*/  UISETP.GE.AND UP0, UPT, UR6, UR4, UPT ;  /* 0x000000040600728c */ /* 0x000fcc000bf06270 */
[----:B------:R-:W-:-:S13]  /*10ea0*/  PLOP3.LUT P0, PT, PT, PT, UP0, 0x80, 0x0 ;  /* 0x000000000000781c */ /* 0x000fda0003f0f008 */
[----:B------:R-:W-:Y:S05]  /*10eb0*/  @!P0 BRA `(.L_x_2355) ;  /* 0xffffff00002c8947 */ /* 0x000fea000383ffff */
[----:B------:R-:W-:Y:S05]  /*10ec0*/  EXIT ;  /* 0x000000000000794d */ /* 0x000fea0003800000 */
.L_x_2236:
        /* <DEDUP_REMOVED lines=13> */
[----:B------:R-:W1:Y:S01]  /*10fa0*/  LDS.128 R16, [UR4+0x28cd0] ;  /* 0x028cd004ff107984 */ /* 0x000e620008000c00 */
[----:B------:R-:W-:Y:S06]  /*10fb0*/  BAR.ARV 0x4, 0x180 ;  /* 0x0106000000007b1d */ /* 0x000fec0000002000 */
[----:B------:R-:W-:Y:S05]  /*10fc0*/  BRA `(.L_x_2357) ;  /* 0x0000000800887947 */ /* 0x000fea0003800000 */
.L_x_2356:
        /* <DEDUP_REMOVED lines=20> */
[----:B-1----:R-:W-:-:S04]  /*11110*/  SEL R6, R6, RZ, P2 ;  /* 0x000000ff06067207 */ /* 0x002fc80001000000 */
[----:B------:R-:W-:-:S05]  /*11120*/  IADD3 R6, R7, R6, RZ ;  /* 0x0000000607067210 */ /* 0x000fca0007ffe0ff */
        /* <DEDUP_REMOVED lines=14> */
[----:B------:R-:W-:Y:S01]  /*11210*/  IMAD.MOV.U32 R6, RZ, RZ, R3 ;  /* 0x000000ffff067224 */ /* 0x000fe200078e0003 */
[----:B------:R-:W-:Y:S01]  /*11220*/  UMOV UR4, URZ ;  /* 0x0000003f00047c82 */ /* 0x000fe20008000000 */
[----:B------:R-:W-:-:S05]  /*11230*/  ULDC UR5, c[0x0][0xc38] ;  /* 0x00030e0000057ab9 */ /* 0x000fca0000000800 */
.L_x_2362:
        /* <DEDUP_REMOVED lines=12> */
.L_x_2361:
[----:B------:R-:W-:Y:S05]  /*11300*/  BSYNC B0 ;  /* 0x0000000000007941 */ /* 0x000fea0003800000 */
.L_x_2360:
[----:B0----5:R-:W0:Y:S02]  /*11310*/  SHFL.UP PT, R2, R4, 0x1, RZ ;  /* 0x0420000004027989 */ /* 0x021e2400000e00ff */
        /* <DEDUP_REMOVED lines=19> */
.L_x_2358:
[----:B------:R-:W-:-:S04]  /*11450*/  IMAD.IADD R13, R6, 0x1, -R3 ;  /* 0x00000001060d7824 */ /* 0x000fc800078e0a03 */
[----:B------:R-:W-:-:S05]  /*11460*/  IMAD R2, R8, UR5, R13 ;  /* 0x0000000508027c24 */ /* 0x000fca000f8e020d */
[----:B------:R-:W-:Y:S02]  /*11470*/  ISETP.GT.AND P0, PT, R2, UR6, PT ;  /* 0x0000000602007c0c */ /* 0x000fe4000bf04270 */
[----:B------:R-:W0:Y:S11]  /*11480*/  LDC.64 R2, c[0x0][0xc90] ;  /* 0x00032400ff027b82 */ /* 0x000e360000000a00 */
[----:B------:R-:W-:-:S04]  /*11490*/  VOTE.ANY R9, PT, !P0 ;  /* 0x0000000000097806 */ /* 0x000fc800040e0100 */
[----:B------:R-:W1:Y:S02]  /*114a0*/  POPC R15, R9 ;  /* 0x00000009000f7309 */ /* 0x000e640000000000 */
[----:B-1----:R-:W-:-:S04]  /*114b0*/  VIADD R19, R15, UR4 ;  /* 0x000000040f137c36 */ /* 0x002fc80008000000 */
[----:B0-----:R-:W-:-:S05]  /*114c0*/  IMAD.WIDE R2, R19, 0x4, R2 ;  /* 0x0000000413027825 */ /* 0x001fca00078e0202 */
[----:B------:R-:W2:Y:S01]  /*114d0*/  LDG.E R7, desc[UR54][R2.64] ;  /* 0x0000003602077981 */ /* 0x000ea2000c1e1900 */
[----:B------:R-:W-:-:S03]  /*114e0*/  ISETP.NE.AND P0, PT, R9, RZ, PT ;  /* 0x000000ff0900720c */ /* 0x000fc60003f05270 */
[----:B------:R-:W2:Y:S02]  /*114f0*/  SHFL.IDX PT, R4, R4, R15, 0x1f ;  /* 0x00001f0f04047589 */ /* 0x000ea400000e0000 */
[----:B--2---:R-:W-:-:S05]  /*11500*/  IMAD R6, R4, R7, RZ ;  /* 0x0000000704067224 */ /* 0x004fca00078e02ff */
[----:B------:R-:W-:-:S04]  /*11510*/  IABS R12, R6 ;  /* 0x00000006000c7213 */ /* 0x000fc80000000000 */
[----:B------:R-:W0:Y:S08]  /*11520*/  I2F.RP R10, R12 ;  /* 0x0000000c000a7306 */ /* 0x000e300000209400 */
[----:B0-----:R-:W0:Y:S02]  /*11530*/  MUFU.RCP R10, R10 ;  /* 0x0000000a000a7308 */ /* 0x001e240000001000 */
[----:B0-----:R-:W-:-:S06]  /*11540*/  VIADD R11, R10, 0xffffffe ;  /* 0x0ffffffe0a0b7836 */ /* 0x001fcc0000000000 */
[----:B------:R0:W1:Y:S01]  /*11550*/  F2I.FTZ.U32.TRUNC.NTZ R3, R11 ;  /* 0x0000000b00037305 */ /* 0x000062000021f000 */
[----:B------:R-:W-:Y:S05]  /*11560*/  @!P0 BRA `(.L_x_2363) ;  /* 0x0000000000088947 */ /* 0x000fea0003800000 */
[----:B------:R-:W-:-:S05]  /*11570*/  IADD3 R9, R15, -0x1, RZ ;  /* 0xffffffff0f097810 */ /* 0x000fca0007ffe0ff */
[----:B------:R2:W3:Y:S02]  /*11580*/  SHFL.IDX PT, R16, R8, R9, 0x1f ;  /* 0x00001f0908107589 */ /* 0x0004e400000e0000 */
.L_x_2363:
[----:B---3--:R-:W-:Y:S01]  /*11590*/  IMAD R16, R16, UR5, R13 ;  /* 0x0000000510107c24 */ /* 0x008fe2000f8e020d */
[----:B------:R-:W-:Y:S01]  /*115a0*/  IABS R2, R6 ;  /* 0x0000000600027213 */ /* 0x000fe20000000000 */
[----:B-12---:R-:W-:-:S03]  /*115b0*/  IMAD.MOV R9, RZ, RZ, -R3 ;  /* 0x000000ffff097224 */ /* 0x006fc600078e0a03 */
[----:B0-----:R-:W-:Y:S01]  /*115c0*/  IADD3 R11, -R16, UR6, RZ ;  /* 0x00000006100b7c10 */ /* 0x001fe2000fffe1ff */
        /* <DEDUP_REMOVED lines=17> */
[----:B------:R-:W-:Y:S02]  /*116e0*/  @!P2 IADD3 R2, -R2, RZ, RZ ;  /* 0x000000ff0202a210 */ /* 0x000fe40007ffe1ff */
[----:B------:R-:W-:-:S05]  /*116f0*/  @!P1 LOP3.LUT R2, RZ, R6, RZ, 0x33, !PT ;  /* 0x00000006ff029212 */ /* 0x000fca00078e33ff */
[----:B------:R-:W-:Y:S02]  /*11700*/  IMAD R13, R7, R2, RZ ;  /* 0x00000002070d7224 */ /* 0x000fe400078e02ff */
[----:B------:R-:W-:Y:S02]  /*11710*/  IMAD.MOV R9, RZ, RZ, -R2 ;  /* 0x000000ffff097224 */ /* 0x000fe400078e0a02 */
[----:B------:R-:W-:Y:S02]  /*11720*/  IMAD.MOV R8, RZ, RZ, -R13 ;  /* 0x000000ffff087224 */ /* 0x000fe400078e0a0d */
[----:B------:R-:W-:-:S03]  /*11730*/  IMAD R6, R6, R9, R11 ;  /* 0x0000000906067224 */ /* 0x000fc600078e020b */
[----:B------:R-:W-:Y:S02]  /*11740*/  VIADDMNMX R15, R8, UR5, R7, PT ;  /* 0x00000005080f7c46 */ /* 0x000fe4000b800107 */
[----:B------:R-:W-:Y:S02]  /*11750*/  IABS R11, R6 ;  /* 0x00000006000b7213 */ /* 0x000fe40000000000 */
[-C--:B------:R-:W-:Y:S01]  /*11760*/  IABS R8, R15.reuse ;  /* 0x0000000f00087213 */ /* 0x080fe20000000000 */
[----:B------:R-:W-:Y:S01]  /*11770*/  IMAD.MOV R18, RZ, RZ, -R15 ;  /* 0x000000ffff127224 */ /* 0x000fe200078e0a0f */
[----:B------:R-:W-:Y:S02]  /*11780*/  IABS R10, R15 ;  /* 0x0000000f000a7213 */ /* 0x000fe40000000000 */
[----:B------:R-:W0:Y:S08]  /*11790*/  I2F.RP R7, R8 ;  /* 0x0000000800077306 */ /* 0x000e300000209400 */
[----:B0-----:R-:W0:Y:S02]  /*117a0*/  MUFU.RCP R7, R7 ;  /* 0x0000000700077308 */ /* 0x001e240000001000 */
[----:B0-----:R-:W-:-:S06]  /*117b0*/  VIADD R3, R7, 0xffffffe ;  /* 0x0ffffffe07037836 */ /* 0x001fcc0000000000 */
[----:B------:R-:W0:Y:S02]  /*117c0*/  F2I.FTZ.U32.TRUNC.NTZ R3, R3 ;  /* 0x0000000300037305 */ /* 0x000e24000021f000 */
[----:B0-----:R-:W-:-:S04]  /*117d0*/  IMAD.MOV R2, RZ, RZ, -R3 ;  /* 0x000000ffff027224 */ /* 0x001fc800078e0a03 */
[----:B------:R-:W-:Y:S02]  /*117e0*/  IMAD.MOV.U32 R9, RZ, RZ, R2 ;  /* 0x000000ffff097224 */ /* 0x000fe400078e0002 */
[----:B------:R-:W-:Y:S02]  /*117f0*/  IMAD.MOV.U32 R2, RZ, RZ, RZ ;  /* 0x000000ffff027224 */ /* 0x000fe400078e00ff */
[----:B------:R-:W-:-:S04]  /*11800*/  IMAD R9, R9, R8, RZ ;  /* 0x0000000809097224 */ /* 0x000fc800078e02ff */
[----:B------:R-:W-:-:S04]  /*11810*/  IMAD.HI.U32 R2, R3, R9, R2 ;  /* 0x0000000903027227 */ /* 0x000fc800078e0002 */
[----:B------:R-:W-:Y:S02]  /*11820*/  IMAD.MOV R3, RZ, RZ, -R10 ;  /* 0x000000ffff037224 */ /* 0x000fe400078e0a0a */
[----:B------:R-:W-:-:S04]  /*11830*/  IMAD.HI.U32 R2, R2, R11, RZ ;  /* 0x0000000b02027227 */ /* 0x000fc800078e00ff */
[----:B------:R-:W-:-:S05]  /*11840*/  IMAD R3, R2, R3, R11 ;  /* 0x0000000302037224 */ /* 0x000fca00078e020b */
[----:B------:R-:W-:-:S13]  /*11850*/  ISETP.GT.U32.AND P1, PT, R8, R3, PT ;  /* 0x000000030800720c */ /* 0x000fda0003f24070 */
[----:B------:R-:W-:Y:S01]  /*11860*/  @!P1 IMAD.IADD R3, R3, 0x1, -R8 ;  /* 0x0000000103039824 */ /* 0x000fe200078e0a08 */
[----:B------:R-:W-:Y:S02]  /*11870*/  @!P1 IADD3 R2, R2, 0x1, RZ ;  /* 0x0000000102029810 */ /* 0x000fe40007ffe0ff */
[----:B------:R-:W-:Y:S02]  /*11880*/  ISETP.NE.AND P1, PT, R15, RZ, PT ;  /* 0x000000ff0f00720c */ /* 0x000fe40003f25270 */
[----:B------:R-:W-:Y:S02]  /*11890*/  ISETP.GE.U32.AND P0, PT, R3, R8, PT ;  /* 0x000000080300720c */ /* 0x000fe40003f06070 */
[----:B------:R-:W-:-:S04]  /*118a0*/  LOP3.LUT R3, R6, R15, RZ, 0x3c, !PT ;  /* 0x0000000f06037212 */ /* 0x000fc800078e3cff */
[----:B------:R-:W-:Y:S01]  /*118b0*/  ISETP.GE.AND P2, PT, R3, RZ, PT ;  /* 0x000000ff0300720c */ /* 0x000fe20003f46270 */
[----:B------:R-:W-:-:S06]  /*118c0*/  IMAD.IADD R3, R6, 0x1, R13 ;  /* 0x0000000106037824 */ /* 0x000fcc00078e020d */
[----:B------:R-:W-:-:S06]  /*118d0*/  @P0 VIADD R2, R2, 0x1 ;  /* 0x0000000102020836 */ /* 0x000fcc0000000000 */
[----:B------:R-:W-:Y:S01]  /*118e0*/  @!P2 IMAD.MOV R2, RZ, RZ, -R2 ;  /* 0x000000ffff02a224 */ /* 0x000fe200078e0a02 */
[----:B------:R-:W-:-:S04]  /*118f0*/  @!P1 LOP3.LUT R2, RZ, R15, RZ, 0x33, !PT ;  /* 0x0000000fff029212 */ /* 0x000fc800078e33ff */
[----:B------:R-:W-:Y:S01]  /*11900*/  LOP3.LUT R17, RZ, R2, RZ, 0x33, !PT ;  /* 0x00000002ff117212 */ /* 0x000fe200078e33ff */
[----:B------:R-:W-:-:S04]  /*11910*/  IMAD R18, R2, R18, R3 ;  /* 0x0000001202127224 */ /* 0x000fc800078e0203 */
[----:B------:R-:W-:Y:S01]  /*11920*/  IMAD.IADD R17, R4, 0x1, R17 ;  /* 0x0000000104117824 */ /* 0x000fe200078e0211 */
[----:B------:R-:W-:Y:S06]  /*11930*/  BRA `(.L_x_2364) ;  /* 0x0000000000147947 */ /* 0x000fec0003800000 */
.L_x_2359:
[----:B------:R-:W-:Y:S01]  /*11940*/  ULDC UR4, c[0x0][0xc3c] ;  /* 0x00030f0000047ab9 */ /* 0x000fe20000000800 */
[----:B------:R-:W-:Y:S01]  /*11950*/  IMAD.MOV.U32 R17, RZ, RZ, RZ ;  /* 0x000000ffff117224 */ /* 0x000fe200078e00ff */
[----:B------:R-:W-:Y:S01]  /*11960*/  MOV R19, UR4 ;  /* 0x0000000400137c02 */ /* 0x000fe20008000f00 */
[----:B------:R-:W-:Y:S02]  /*11970*/  IMAD.U32 R16, RZ, RZ, UR6 ;  /* 0x00000006ff107e24 */ /* 0x000fe4000f8e00ff */
[----:B------:R-:W-:-:S07]  /*11980*/  IMAD.MOV.U32 R18, RZ, RZ, RZ ;  /* 0x000000ffff127224 */ /* 0x000fce00078e00ff */
.L_x_2364:
[----:B------:R-:W-:-:S13]  /*11990*/  ISETP.NE.AND P0, PT, R5, RZ, PT ;  /* 0x000000ff0500720c */ /* 0x000fda0003f05270 */
[----:B------:R-:W0:Y:S01]  /*119a0*/  @!P0 S2R R3, SR_CgaCtaId ;  /* 0x0000000000038919 */ /* 0x000e220000008800 */
[----:B------:R-:W-:-:S04]  /*119b0*/  @!P0 MOV R2, 0x400 ;  /* 0x0000040000028802 */ /* 0x000fc80000000f00 */
[----:B0-----:R-:W-:-:S05]  /*119c0*/  @!P0 LEA R2, R3, R2, 0x18 ;  /* 0x0000000203028211 */ /* 0x001fca00078ec0ff */
[----:B------:R0:W-:Y:S01]  /*119d0*/  @!P0 STS.128 [R2+0x28cd0], R16 ;  /* 0x028cd01002008388 */ /* 0x0001e20000000c00 */
[----:B------:R-:W-:Y:S06]  /*119e0*/  BAR.ARV 0x5, 0x180 ;  /* 0x0146000000007b1d */ /* 0x000fec0000002000 */
.L_x_2357:
[----:B------:R2:W-:Y:S01]  /*119f0*/  STL [R1+0x10], RZ ;  /* 0x000010ff01007387 */ /* 0x0005e20000100800 */
[----:B------:R-:W-:Y:S01]  /*11a00*/  ULDC UR4, c[0x0][0xc3c] ;  /* 0x00030f0000047ab9 */ /* 0x000fe20000000800 */
[----:B------:R-:W-:Y:S01]  /*11a10*/  IMAD.MOV.U32 R25, RZ, RZ, 0x1 ;  /* 0x00000001ff197424 */ /* 0x000fe200078e00ff */
[----:B-1----:R-:W-:Y:S01]  /*11a20*/  ISETP.GE.AND P0, PT, R19, UR4, PT ;  /* 0x0000000413007c0c */ /* 0x002fe2000bf06270 */
[----:B------:R-:W-:-:S12]  /*11a30*/  IMAD.MOV.U32 R24, RZ, RZ, RZ ;  /* 0x000000ffff187224 */ /* 0x000fd800078e00ff */
[----:B--2---:R-:W-:Y:S05]  /*11a40*/  @P0 BRA `(.L_x_2365) ;  /* 0x0000004c00300947 */ /* 0x004fea0003800000 */
[----:B------:R-:W1:Y:S01]  /*11a50*/  S2UR UR5, SR_CgaCtaId ;  /* 0x00000000000579c3 */ /* 0x000e620000008800 */
[C---:B0-----:R-:W-:Y:S01]  /*11a60*/  IMAD.SHL.U32 R2, R0.reuse, 0x8, RZ ;  /* 0x0000000800027824 */ /* 0x041fe200078e00ff */
[----:B------:R-:W-:Y:S01]  /*11a70*/  UMOV UR4, 0x400 ;  /* 0x0000040000047882 */ /* 0x000fe20000000000 */
[----:B------:R-:W-:Y:S01]  /*11a80*/  LOP3.LUT R4, R0, 0x7f, RZ, 0xc0, !PT ;  /* 0x0000007f00047812 */ /* 0x000fe200078ec0ff */
[----:B------:R0:W-:Y:S01]  /*11a90*/  STL [R1+0x10], RZ ;  /* 0x000010ff01007387 */ /* 0x0001e20000100800 */
[----:B------:R-:W-:Y:S01]  /*11aa0*/  BSSY B8, `(.L_x_2365) ;  /* 0x00004c6000087945 */ /* 0x000fe20003800000 */
[----:B------:R-:W-:Y:S01]  /*11ab0*/  LOP3.LUT R3, R2, 0x1f8, RZ, 0xc0, !PT ;  /* 0x000001f802037812 */ /* 0x000fe200078ec0ff */
[----:B------:R-:W-:Y:S01]  /*11ac0*/  IMAD.MOV.U32 R25, RZ, RZ, 0x1 ;  /* 0x00000001ff197424 */ /* 0x000fe200078e00ff */
[----:B------:R-:W-:Y:S01]  /*11ad0*/  SHF.R.U32.HI R5, RZ, 0x3, R4 ;  /* 0x00000003ff057819 */ /* 0x000fe20000011604 */
[----:B------:R-:W-:Y:S01]  /*11ae0*/  IMAD.MOV.U32 R24, RZ, RZ, RZ ;  /* 0x000000ffff187224 */ /* 0x000fe200078e00ff */
[----:B------:R-:W-:Y:S01]  /*11af0*/  LOP3.LUT R3, R3, 0x38, R0, 0x78, !PT ;  /* 0x0000003803037812 */ /* 0x000fe200078e7800 */
[----:B------:R-:W-:Y:S01]  /*11b00*/  IMAD.SHL.U32 R0, R0, 0x10, RZ ;  /* 0x0000001000007824 */ /* 0x000fe200078e00ff */
[----:B------:R-:W-:Y:S01]  /*11b10*/  LOP3.LUT R4, R2, 0x38, RZ, 0xc0, !PT ;  /* 0x0000003802047812 */ /* 0x000fe200078ec0ff */
[----:B------:R-:W-:Y:S01]  /*11b20*/  ULOP3.LUT UR36, UR39, 0x2, URZ, 0xfc, !UPT ;  /* 0x0000000227247892 */ /* 0x000fe2000f8efc3f */
[----:B------:R-:W-:Y:S01]  /*11b30*/  LOP3.LUT R34, R3, 0x200, R2, 0xf8, !PT ;  /* 0x0000020003227812 */ /* 0x000fe200078ef802 */
[----:B------:R-:W-:Y:S01]  /*11b40*/  ULDC UR37, c[0x0][0xc] ;  /* 0x0000030000257ab9 */ /* 0x000fe20000000800 */
[----:B------:R-:W-:-:S02]  /*11b50*/  LOP3.LUT R0, R5, 0x70, R0, 0xf8, !PT ;  /* 0x0000007005007812 */ /* 0x000fc400078ef800 */
[C---:B------:R-:W-:Y:S02]  /*11b60*/  LOP3.LUT R0, R4.reuse, 0xc0, RZ, 0xfc, !PT ;  /* 0x000000c004007812 */ /* 0x040fe400078efcff */
[C---:B------:R-:W-:Y:S02]  /*11b70*/  LOP3.LUT R0, R4.reuse, 0x140, RZ, 0xfc, !PT ;  /* 0x0000014004007812 */ /* 0x040fe400078efcff */
[C---:B------:R-:W-:Y:S01]  /*11b80*/  LOP3.LUT R2, R4.reuse, 0x40, RZ, 0xfc, !PT ;  /* 0x0000004004027812 */ /* 0x040fe200078efcff */
[----:B-1----:R-:W-:Y:S01]  /*11b90*/  ULEA UR4, UR5, UR4, 0x18 ;  /* 0x0000000405047291 */ /* 0x002fe2000f8ec03f */
[C---:B------:R-:W-:Y:S02]  /*11ba0*/  LOP3.LUT R3, R4.reuse, 0x80, RZ, 0xfc, !PT ;  /* 0x0000008004037812 */ /* 0x040fe400078efcff */
[C---:B------:R-:W-:Y:S02]  /*11bb0*/  LOP3.LUT R2, R4.reuse, 0x100, RZ, 0xfc, !PT ;  /* 0x0000010004027812 */ /* 0x040fe400078efcff */
[C---:B------:R-:W-:Y:S01]  /*11bc0*/  LOP3.LUT R3, R4.reuse, 0x180, RZ, 0xfc, !PT ;  /* 0x0000018004037812 */ /* 0x040fe200078efcff */
[----:B------:R-:W-:Y:S01]  /*11bd0*/  IMAD.U32 R23, RZ, RZ, UR4 ;  /* 0x00000004ff177e24 */ /* 0x000fe2000f8e00ff */
[----:B------:R-:W-:-:S03]  /*11be0*/  LOP3.LUT R2, R4, 0x1c0, RZ, 0xfc, !PT ;  /* 0x000001c004027812 */ /* 0x000fc600078efcff */
[----:B------:R-:W-:-:S05]  /*11bf0*/  IMAD R0, R34, 0x2, R23 ;  /* 0x0000000222007824 */ /* 0x000fca00078e0217 */
[----:B------:R0:W-:Y:S02]  /*11c00*/  STL [R1+0x18], R0 ;  /* 0x0000180001007387 */ /* 0x0001e40000100800 */
.L_x_2434:
[----:B------:R-:W-:Y:S05]  /*11c10*/  YIELD ;  /* 0x0000000000007946 */ /* 0x000fea0003800000 */
[----:B------:R-:W-:Y:S01]  /*11c20*/  ULDC.64 UR4, c[0x0][0xa28] ;  /* 0x00028a0000047ab9 */ /* 0x000fe20000000a00 */
[----:B------:R-:W-:Y:S02]  /*11c30*/  MOV R31, RZ ;  /* 0x000000ff001f7202 */ /* 0x000fe40000000f00 */
[----:B------:R-:W-:-:S04]  /*11c40*/  ISETP.NE.U32.AND P0, PT, RZ, UR4, PT ;  /* 0x00000004ff007c0c */ /* 0x000fc8000bf05070 */
[----:B------:R-:W-:Y:S01]  /*11c50*/  ISETP.NE.AND.EX P0, PT, RZ, UR5, PT, P0 ;  /* 0x00000005ff007c0c */ /* 0x000fe2000bf05300 */
[----:B------:R-:W-:-:S12]  /*11c60*/  ULDC.64 UR4, c[0x0][0xa18] ;  /* 0x0002860000047ab9 */ /* 0x000fd80000000a00 */
[----:B-1----:R-:W1:Y:S02]  /*11c70*/  @P0 LDC.64 R2, c[0x0][0xa28] ;  /* 0x00028a00ff020b82 */ /* 0x002e640000000a00 */
[----:B-1----:R-:W-:-:S05]  /*11c80*/  @P0 IMAD.WIDE R2, R19, 0x4, R2 ;  /* 0x0000000413020825 */ /* 0x002fca00078e0202 */
[----:B------:R1:W5:Y:S01]  /*11c90*/  @P0 LDG.E R31, desc[UR54][R2.64] ;  /* 0x00000036021f0981 */ /* 0x000362000c1e1900 */
[----:B------:R-:W-:Y:S01]  /*11ca0*/  ISETP.NE.U32.AND P0, PT, RZ, UR4, PT ;  /* 0x00000004ff007c0c */ /* 0x000fe2000bf05070 */
[----:B0-----:R-:W-:Y:S01]  /*11cb0*/  IMAD.MOV.U32 R0, RZ, RZ, RZ ;  /* 0x000000ffff007224 */ /* 0x001fe200078e00ff */
[----:B------:R-:W-:Y:S02]  /*11cc0*/  LOP3.LUT R22, R22, 0xfffffdff, RZ, 0xc0, !PT ;  /* 0xfffffdff16167812 */ /* 0x000fe400078ec0ff */
[----:B------:R-:W-:Y:S01]  /*11cd0*/  ISETP.NE.AND.EX P1, PT, RZ, UR5, PT, P0 ;  /* 0x00000005ff007c0c */ /* 0x000fe2000bf25300 */
[----:B------:R-:W-:Y:S02]  /*11ce0*/  ULDC.64 UR4, c[0x0][0xa00] ;  /* 0x0002800000047ab9 */ /* 0x000fe40000000a00 */
[----:B------:R-:W-:Y:S01]  /*11cf0*/  ISETP.NE.U32.AND P0, PT, RZ, UR4, PT ;  /* 0x00000004ff007c0c */ /* 0x000fe2000bf05070 */
[----:B-1----:R-:W0:Y:S03]  /*11d00*/  LDC.64 R2, c[0x0][0xa00] ;  /* 0x00028000ff027b82 */ /* 0x002e260000000a00 */
[----:B------:R-:W-:Y:S01]  /*11d10*/  ISETP.NE.AND.EX P2, PT, RZ, UR5, PT, P0 ;  /* 0x00000005ff007c0c */ /* 0x000fe2000bf45300 */
[----:B------:R-:W-:-:S05]  /*11d20*/  ULDC.64 UR4, c[0x0][0x418] ;  /* 0x0001060000047ab9 */ /* 0x000fca0000000a00 */
[----:B------:R-:W1:Y:S07]  /*11d30*/  @P1 LDC.64 R4, c[0x0][0xa18] ;  /* 0x00028600ff041b82 */ /* 0x000e6e0000000a00 */
[----:B------:R-:W-:Y:S01]  /*11d40*/  @P2 LOP3.LUT R22, R22, 0x200, RZ, 0xfc, !PT ;  /* 0x0000020016162812 */ /* 0x000fe200078efcff */
[----:B0-----:R-:W-:-:S05]  /*11d50*/  IMAD.WIDE R2, R19, 0x4, R2 ;  /* 0x0000000413027825 */ /* 0x001fca00078e0202 */
[----:B--2---:R-:W2:Y:S01]  /*11d60*/  @P2 LDG.E R0, desc[UR54][R2.64] ;  /* 0x0000003602002981 */ /* 0x004ea2000c1e1900 */
[----:B-1----:R-:W-:-:S05]  /*11d70*/  @P1 IMAD.WIDE R4, R19, 0x4, R4 ;  /* 0x0000000413041825 */ /* 0x002fca00078e0204 */
[----:B------:R0:W5:Y:S01]  /*11d80*/  @P1 LDG.E R37, desc[UR54][R4.64] ;  /* 0x0000003604251981 */ /* 0x000162000c1e1900 */
[----:B------:R-:W-:-:S03]  /*11d90*/  UISETP.NE.U32.AND UP0, UPT, UR4, URZ, UPT ;  /* 0x0000003f0400728c */ /* 0x000fc6000bf05070 */
[----:B------:R-:W-:Y:S01]  /*11da0*/  ULDC UR4, c[0x0][0x424] ;  /* 0x0001090000047ab9 */ /* 0x000fe20000000800 */
[----:B------:R-:W-:-:S03]  /*11db0*/  UISETP.NE.AND.EX UP0, UPT, UR5, URZ, UPT, UP0 ;  /* 0x0000003f0500728c */ /* 0x000fc6000bf05300 */
[----:B------:R-:W-:Y:S01]  /*11dc0*/  ULDC UR5, c[0x0][0x2f0] ;  /* 0x0000bc0000057ab9 */ /* 0x000fe20000000800 */
[----:B------:R-:W-:-:S04]  /*11dd0*/  USEL UR4, UR4, 0x1, UP0 ;  /* 0x0000000104047887 */ /* 0x000fc80008000000 */
[----:B------:R-:W-:Y:S01]  /*11de0*/  UIMAD UR4, UR4, UR5, URZ ;  /* 0x00000005040472a4 */ /* 0x000fe2000f8e023f */
[----:B--2---:R1:W-:Y:S05]  /*11df0*/  STL [R1], R0 ;  /* 0x0000000001007387 */ /* 0x0043ea0000100800 */
[----:B-1----:R-:W-:Y:S01]  /*11e00*/  IMAD.U32 R0, RZ, RZ, UR4 ;  /* 0x00000004ff007e24 */ /* 0x002fe2000f8e00ff */
[----:B0--34-:R-:W-:Y:S06]  /*11e10*/  @P1 BRA `(.L_x_2366) ;  /* 0x0000000000181947 */ /* 0x019fec0003800000 */
[----:B------:R-:W-:Y:S02]  /*11e20*/  ULDC UR4, c[0x0][0x288] ;  /* 0x0000a20000047ab9 */ /* 0x000fe40000000800 */
[----:B-----5:R-:W-:Y:S01]  /*11e30*/  IMAD.U32 R37, RZ, RZ, UR4 ;  /* 0x00000004ff257e24 */ /* 0x020fe2000f8e00ff */
[----:B------:R-:W-:Y:S06]  /*11e40*/  @!P2 BRA `(.L_x_2366) ;  /* 0x00000000000ca947 */ /* 0x000fec0003800000 */
[----:B------:R-:W2:Y:S04]  /*11e50*/  LDG.E R4, desc[UR54][R2.64] ;  /* 0x0000003602047981 */ /* 0x000ea8000c1e1900 */
[----:B------:R-:W2:Y:S02]  /*11e60*/  LDG.E R37, desc[UR54][R2.64+0x4] ;  /* 0x0000043602257981 */ /* 0x000ea4000c1e1900 */
[----:B--2---:R-:W-:-:S07]  /*11e70*/  IMAD.IADD R37, R37, 0x1, -R4 ;  /* 0x0000000125257824 */ /* 0x004fce00078e0a04 */
.L_x_2366:
[----:B------:R-:W-:Y:S02]  /*11e80*/  ULDC.64 UR4, c[0x0][0xa20] ;  /* 0x0002880000047ab9 */ /* 0x000fe40000000a00 */
[----:B------:R-:W-:-:S04]  /*11e90*/  ISETP.NE.U32.AND P0, PT, RZ, UR4, PT ;  /* 0x00000004ff007c0c */ /* 0x000fc8000bf05070 */
[----:B------:R-:W-:-:S13]  /*11ea0*/  ISETP.NE.AND.EX P0, PT, RZ, UR5, PT, P0 ;  /* 0x00000005ff007c0c */ /* 0x000fda000bf05300 */
[----:B------:R-:W-:Y:S05]  /*11eb0*/  @!P0 BRA `(.L_x_2367) ;  /* 0x0000000000108947 */ /* 0x000fea0003800000 */
[----:B------:R-:W0:Y:S02]  /*11ec0*/  LDC.64 R2, c[0x0][0xa20] ;  /* 0x00028800ff027b82 */ /* 0x000e240000000a00 */
[----:B0-----:R-:W-:-:S05]  /*11ed0*/  IMAD.WIDE R2, R19, 0x4, R2 ;  /* 0x0000000413027825 */ /* 0x001fca00078e0202 */
[----:B------:R0:W5:Y:S01]  /*11ee0*/  LDG.E R0, desc[UR54][R2.64] ;  /* 0x0000003602007981 */ /* 0x000162000c1e1900 */
[----:B------:R-:W-:Y:S05]  /*11ef0*/  BRA `(.L_x_2368) ;  /* 0x0000000000247947 */ /* 0x000fea0003800000 */
.L_x_2367:
[----:B------:R-:W-:Y:S02]  /*11f00*/  ULDC.64 UR4, c[0x0][0xa08] ;  /* 0x0002820000047ab9 */ /* 0x000fe40000000a00 */
[----:B------:R-:W-:-:S04]  /*11f10*/  ISETP.NE.U32.AND P0, PT, RZ, UR4, PT ;  /* 0x00000004ff007c0c */ /* 0x000fc8000bf05070 */
[----:B------:R-:W-:-:S13]  /*11f20*/  ISETP.NE.AND.EX P0, PT, RZ, UR5, PT, P0 ;  /* 0x00000005ff007c0c */ /* 0x000fda000bf05300 */
[----:B------:R-:W-:Y:S05]  /*11f30*/  @!P0 BRA `(.L_x_2368) ;  /* 0x0000000000148947 */ /* 0x000fea0003800000 */
[----:B------:R-:W0:Y:S02]  /*11f40*/  LDC.64 R2, c[0x0][0xa08] ;  /* 0x00028200ff027b82 */ /* 0x000e240000000a00 */
[----:B0-----:R-:W-:-:S05]  /*11f50*/  IMAD.WIDE R2, R19, 0x4, R2 ;  /* 0x0000000413027825 */ /* 0x001fca00078e0202 */
[----:B------:R-:W2:Y:S04]  /*11f60*/  LDG.E R0, desc[UR54][R2.64] ;  /* 0x0000003602007981 */ /* 0x000ea8000c1e1900 */
[----:B------:R-:W2:Y:S02]  /*11f70*/  LDG.E R5, desc[UR54][R2.64+0x4] ;  /* 0x0000043602057981 */ /* 0x000ea4000c1e1900 */
[----:B--2---:R-:W-:-:S07]  /*11f80*/  IMAD.IADD R0, R5, 0x1, -R0 ;  /* 0x0000000105007824 */ /* 0x004fce00078e0a00 */
.L_x_2368:
[----:B0-----:R-:W0:Y:S01]  /*11f90*/  LDC R2, c[0x0][0x448] ;  /* 0x00011200ff027b82 */ /* 0x001e220000000800 */
[----:B------:R-:W-:Y:S01]  /*11fa0*/  IMAD.SHL.U32 R35, R17, 0x40, RZ ;  /* 0x0000004011237824 */ /* 0x000fe200078e00ff */
[----:B------:R-:W-:Y:S01]  /*11fb0*/  LOP3.LUT R22, R22, 0xfffffeff, RZ, 0xc0, !PT ;  /* 0xfffffeff16167812 */ /* 0x000fe200078ec0ff */
[----:B-----5:R-:W-:Y:S02]  /*11fc0*/  IMAD.IADD R29, R0, 0x1, -R31 ;  /* 0x00000001001d7824 */ /* 0x020fe400078e0a1f */
[----:B------:R-:W-:Y:S01]  /*11fd0*/  VIADD R4, R35, 0x3f ;  /* 0x0000003f23047836 */ /* 0x000fe20000000000 */
[----:B0-----:R-:W-:Y:S02]  /*11fe0*/  ISETP.NE.AND P2, PT, R2, 0x1, PT ;  /* 0x000000010200780c */ /* 0x001fe40003f45270 */
[----:B------:R-:W0:Y:S11]  /*11ff0*/  LDC.64 R2, c[0x0][0x9e0] ;  /* 0x00027800ff027b82 */ /* 0x000e360000000a00 */
[----:B------:R-:W1:Y:S01]  /*12000*/  @P2 LDC R5, c[0x0][0x44c] ;  /* 0x00011300ff052b82 */ /* 0x000e620000000800 */
[----:B------:R-:W-:-:S07]  /*12010*/  @P2 LOP3.LUT R22, R22, 0x100, RZ, 0xfc, !PT ;  /* 0x0000010016162812 */ /* 0x000fce00078efcff */
[----:B------:R-:W2:Y:S01]  /*12020*/  @P2 LDC R6, c[0x0][0x450] ;  /* 0x00011400ff062b82 */ /* 0x000ea20000000800 */
[----:B0-----:R-:W-:Y:S01]  /*12030*/  ISETP.GE.AND P1, PT, R3, 0x1, PT ;  /* 0x000000010300780c */ /* 0x001fe20003f26270 */
[----:B-1----:R-:W-:-:S05]  /*12040*/  @P2 IMAD.HI.U32 R5, R4, R5, RZ ;  /* 0x0000000504052227 */ /* 0x002fca00078e00ff */
[----:B--2---:R-:W-:Y:S02]  /*12050*/  @P2 SHF.R.U32.HI R4, RZ, R6, R5 ;  /* 0x00000006ff042219 */ /* 0x004fe40000011605 */
[----:B------:R-:W-:-:S04]  /*12060*/  IADD3 R5, R29, 0x1, -R37 ;  /* 0x000000011d057810 */ /* 0x000fc80007ffe825 */
[----:B------:R-:W-:-:S05]  /*12070*/  IADD3 R7, R5, R4, RZ ;  /* 0x0000000405077210 */ /* 0x000fca0007ffe0ff */
[----:B------:R-:W-:Y:S01]  /*12080*/  IMAD.IADD R2, R7, 0x1, R2 ;  /* 0x0000000107027824 */ /* 0x000fe200078e0202 */
[----:B------:R-:W-:Y:S06]  /*12090*/  @!P1 BRA `(.L_x_2369) ;  /* 0x0000000000489947 */ /* 0x000fec0003800000 */
[C---:B------:R-:W-:Y:S01]  /*120a0*/  ISETP.GT.AND P0, PT, R7.reuse, RZ, PT ;  /* 0x000000ff0700720c */ /* 0x040fe20003f04270 */
[----:B------:R-:W-:Y:S01]  /*120b0*/  BSSY B0, `(.L_x_2370) ;  /* 0x000000e000007945 */ /* 0x000fe20003800000 */
[----:B------:R-:W-:-:S11]  /*120c0*/  VIADD R0, R7, 0xffffffff ;  /* 0xffffffff07007836 */ /* 0x000fd60000000000 */
        /* <DEDUP_REMOVED lines=8> */
.L_x_2371:
[----:B------:R-:W-:-:S13]  /*12150*/  ISETP.NE.AND P0, PT, R3, 0x1, PT ;  /* 0x000000010300780c */ /* 0x000fda0003f05270 */
[----:B------:R-:W0:Y:S02]  /*12160*/  @P0 LDC.64 R4, c[0x0][0x9e8] ;  /* 0x00027a00ff040b82 */ /* 0x000e240000000a00 */
[----:B0-----:R-:W-:-:S05]  /*12170*/  @P0 IMAD.HI.U32 R4, R0, R4, RZ ;  /* 0x0000000400040227 */ /* 0x001fca00078e00ff */
[----:B------:R-:W-:-:S07]  /*12180*/  @P0 SHF.R.U32.HI R0, RZ, R5, R4 ;  /* 0x00000005ff000219 */ /* 0x000fce0000011604 */
.L_x_2372:
[----:B------:R-:W-:Y:S05]  /*12190*/  BSYNC B0 ;  /* 0x0000000000007941 */ /* 0x000fea0003800000 */
.L_x_2370:
[----:B------:R-:W-:-:S05]  /*121a0*/  IMAD R5, R0, R3, R3 ;  /* 0x0000000300057224 */ /* 0x000fca00078e0203 */
[----:B------:R-:W-:-:S07]  /*121b0*/  VIMNMX R2, R2, R5, PT ;  /* 0x0000000502027248 */ /* 0x000fce0003fe0100 */
.L_x_2369:
[----:B------:R-:W0:Y:S01]  /*121c0*/  @P2 LDC R4, c[0x0][0x44c] ;  /* 0x00011300ff042b82 */ /* 0x000e220000000800 */
[----:B------:R-:W-:Y:S01]  /*121d0*/  VIADD R2, R2, 0x3f ;  /* 0x0000003f02027836 */ /* 0x000fe20000000000 */
[----:B------:R-:W-:Y:S01]  /*121e0*/  ULDC UR4, c[0x0][0x9dc] ;  /* 0x0002770000047ab9 */ /* 0x000fe20000000800 */
[----:B------:R-:W-:-:S05]  /*121f0*/  IMAD.MOV.U32 R0, RZ, RZ, R35 ;  /* 0x000000ffff007224 */ /* 0x000fca00078e0023 */
[----:B------:R-:W1:Y:S01]  /*12200*/  @P2 LDC R5, c[0x0][0x450] ;  /* 0x00011400ff052b82 */ /* 0x000e620000000800 */
[----:B0-----:R-:W-:-:S05]  /*12210*/  @P2 IMAD.HI.U32 R4, R35, R4, RZ ;  /* 0x0000000423042227 */ /* 0x001fca00078e00ff */
[----:B-1----:R-:W-:Y:S02]  /*12220*/  @P2 SHF.R.U32.HI R0, RZ, R5, R4 ;  /* 0x00000005ff002219 */ /* 0x002fe40000011604 */
[----:B------:R-:W-:-:S04]  /*12230*/  SHF.R.S32.HI R5, RZ, 0x1f, R2 ;  /* 0x0000001fff057819 */ /* 0x000fc80000011402 */
[----:B------:R-:W-:Y:S01]  /*12240*/  LEA.HI R4, R5, R2, RZ, 0x6 ;  /* 0x0000000205047211 */ /* 0x000fe200078f30ff */
[----:B------:R-:W-:-:S03]  /*12250*/  VIADD R2, R29, 0x3f ;  /* 0x0000003f1d027836 */ /* 0x000fc60000000000 */
[----:B------:R-:W-:Y:S02]  /*12260*/  SHF.R.S32.HI R4, RZ, 0x6, R4 ;  /* 0x00000006ff047819 */ /* 0x000fe40000011404 */
[----:B------:R-:W-:-:S04]  /*12270*/  SHF.R.S32.HI R5, RZ, 0x1f, R2 ;  /* 0x0000001fff057819 */ /* 0x000fc80000011402 */
[----:B------:R-:W-:Y:S02]  /*12280*/  LEA.HI R5, R5, R2, RZ, 0x6 ;  /* 0x0000000205057211 */ /* 0x000fe400078f30ff */
[----:B------:R-:W-:Y:S02]  /*12290*/  IADD3 R2, R0, R29, -R37 ;  /* 0x0000001d00027210 */ /* 0x000fe40007ffe825 */
[----:B------:R-:W-:-:S03]  /*122a0*/  SHF.R.S32.HI R5, RZ, 0x6, R5 ;  /* 0x00000006ff057819 */ /* 0x000fc60000011405 */
[----:B------:R-:W-:Y:S01]  /*122b0*/  VIADD R0, R2, -UR4 ;  /* 0x8000000402007c36 */ /* 0x000fe20008000000 */
[----:B------:R-:W-:-:S05]  /*122c0*/  VIMNMX R27, R5, R4, PT ;  /* 0x00000004051b7248 */ /* 0x000fca0003fe0100 */
[----:B------:R0:W-:Y:S01]  /*122d0*/  STL [R1+0x4], R27 ;  /* 0x0000041b01007387 */ /* 0x0001e20000100800 */
[----:B------:R-:W-:Y:S05]  /*122e0*/  @!P1 BRA `(.L_x_2373) ;  /* 0x0000000000449947 */ /* 0x000fea0003800000 */
[----:B------:R-:W-:Y:S01]  /*122f0*/  ISETP.GT.AND P0, PT, R2, -0x1, PT ;  /* 0xffffffff0200780c */ /* 0x000fe20003f04270 */
[----:B------:R-:W-:-:S12]  /*12300*/  BSSY B0, `(.L_x_2374) ;  /* 0x000000d000007945 */ /* 0x000fd80003800000 */
[----:B------:R-:W-:Y:S05]  /*12310*/  @P0 BRA `(.L_x_2375) ;  /* 0x00000000001c0947 */ /* 0x000fea0003800000 */
[----:B------:R-:W-:Y:S02]  /*12320*/  ISETP.NE.AND P0, PT, R3, 0x1, PT ;  /* 0x000000010300780c */ /* 0x000fe40003f05270 */
[----:B------:R-:W-:-:S11]  /*12330*/  LOP3.LUT R7, RZ, R2, RZ, 0x33, !PT ;  /* 0x00000002ff077212 */ /* 0x000fd600078e33ff */
[----:B------:R-:W1:Y:S02]  /*12340*/  @P0 LDC.64 R4, c[0x0][0x9e8] ;  /* 0x00027a00ff040b82 */ /* 0x000e640000000a00 */
[----:B-1----:R-:W-:-:S05]  /*12350*/  @P0 IMAD.HI.U32 R4, R7, R4, RZ ;  /* 0x0000000407040227 */ /* 0x002fca00078e00ff */
[----:B------:R-:W-:-:S04]  /*12360*/  @P0 SHF.R.U32.HI R7, RZ, R5, R4 ;  /* 0x00000005ff070219 */ /* 0x000fc80000011604 */
[----:B------:R-:W-:Y:S01]  /*12370*/  LOP3.LUT R2, RZ, R7, RZ, 0x33, !PT ;  /* 0x00000007ff027212 */ /* 0x000fe200078e33ff */
[----:B------:R-:W-:Y:S06]  /*12380*/  BRA `(.L_x_2376) ;  /* 0x0000000000107947 */ /* 0x000fec0003800000 */
.L_x_2375:
[----:B------:R-:W-:-:S13]  /*12390*/  ISETP.NE.AND P0, PT, R3, 0x1, PT ;  /* 0x000000010300780c */ /* 0x000fda0003f05270 */
[----:B------:R-:W1:Y:S02]  /*123a0*/  @P0 LDC.64 R4, c[0x0][0x9e8] ;  /* 0x00027a00ff040b82 */ /* 0x000e640000000a00 */
[----:B-1----:R-:W-:-:S05]  /*123b0*/  @P0 IMAD.HI.U32 R4, R2, R4, RZ ;  /* 0x0000000402040227 */ /* 0x002fca00078e00ff */
[----:B------:R-:W-:-:S07]  /*123c0*/  @P0 SHF.R.U32.HI R2, RZ, R5, R4 ;  /* 0x00000005ff020219 */ /* 0x000fce0000011604 */
.L_x_2376:
[----:B------:R-:W-:Y:S05]  /*123d0*/  BSYNC B0 ;  /* 0x0000000000007941 */ /* 0x000fea0003800000 */
.L_x_2374:
[----:B------:R-:W-:-:S05]  /*123e0*/  IMAD R3, R2, R3, RZ ;  /* 0x0000000302037224 */ /* 0x000fca00078e02ff */
[----:B------:R-:W-:-:S07]  /*123f0*/  VIMNMX R0, R0, R3, !PT ;  /* 0x0000000300007248 */ /* 0x000fce0007fe0100 */
.L_x_2373:
[----:B------:R-:W-:Y:S01]  /*12400*/  SHF.R.S32.HI R3, RZ, 0x1f, R0 ;  /* 0x0000001fff037819 */ /* 0x000fe20000011400 */
[----:B------:R-:W-:Y:S03]  /*12410*/  BSSY B7, `(.L_x_2377) ;  /* 0x000036d000077945 */ /* 0x000fe60003800000 */
[----:B------:R-:W-:-:S04]  /*12420*/  LEA.HI R3, R3, R0, RZ, 0x6 ;  /* 0x0000000003037211 */ /* 0x000fc800078f30ff */
[----:B------:R-:W-:-:S04]  /*12430*/  SHF.R.S32.HI R3, RZ, 0x6, R3 ;  /* 0x00000006ff037819 */ /* 0x000fc80000011403 */
[----:B------:R-:W-:-:S04]  /*12440*/  VIMNMX R32, RZ, R3, !PT ;  /* 0x00000003ff207248 */ /* 0x000fc80007fe0100 */
[----:B------:R-:W-:-:S13]  /*12450*/  ISETP.GT.AND P0, PT, R27, R32, PT ;  /* 0x000000201b00720c */ /* 0x000fda0003f04270 */
        /* <DEDUP_REMOVED lines=18> */
.L_x_2378:
        /* <DEDUP_REMOVED lines=20> */
.L_x_2381:
[----:B------:R-:W-:Y:S05]  /*126c0*/  BSYNC B6 ;  /* 0x0000000000067941 */ /* 0x000fea0003800000 */
.L_x_2380:
        /* <DEDUP_REMOVED lines=17> */
[----:B-1----:R-:W-:-:S07]  /*127e0*/  IMAD.MOV.U32 R12, RZ, RZ, 0x1 ;  /* 0x00000001ff0c7424 */ /* 0x002fce00078e00ff */
[----:B------:R-:W-:-:S07]  /*127f0*/  LEPC R20, `(.L_x_2384) ;  /* 0x000000001014794e */ /* 0x000fce0000000000 */
[----:B0-2---:R-:W-:Y:S05]  /*12800*/  CALL.ABS.NOINC R2 ;  /* 0x0000000002007343 */ /* 0x005fea0003c00000 */
.L_x_2384:
[----:B------:R0:W1:Y:S01]  /*12810*/  LDC.64 R2, c[0x4][R17] ;  /* 0x0100000011027b82 */ /* 0x0000620000000a00 */
[----:B------:R-:W-:Y:S01]  /*12820*/  ULDC.64 UR6, c[0x4][0x90] ;  /* 0x0100240000067ab9 */ /* 0x000fe20000000a00 */
[----:B------:R-:W-:Y:S01]  /*12830*/  ULDC.64 UR8, c[0x4][0x98] ;  /* 0x0100260000087ab9 */ /* 0x000fe20000000a00 */
[----:B------:R-:W-:Y:S01]  /*12840*/  ULDC.64 UR4, c[0x4][0x18] ;  /* 0x0100060000047ab9 */ /* 0x000fe20000000a00 */
        /* <DEDUP_REMOVED lines=11> */
.L_x_2383:
[----:B------:R-:W-:Y:S05]  /*12900*/  BSYNC B6 ;  /* 0x0000000000067941 */ /* 0x000fea0003800000 */
.L_x_2382:
[----:B------:R-:W1:Y:S01]  /*12910*/  S2R R20, SR_TID.X ;  /* 0x0000000000147919 */ /* 0x000e620000002100 */
[----:B------:R-:W-:Y:S01]  /*12920*/  ULDC.64 UR4, c[0x0][0x9f8] ;  /* 0x00027e0000047ab9 */ /* 0x000fe20000000a00 */
[----:B------:R-:W-:Y:S01]  /*12930*/  IMAD.MOV.U32 R28, RZ, RZ, R19 ;  /* 0x000000ffff1c7224 */ /* 0x000fe200078e0013 */
[----:B------:R-:W-:Y:S01]  /*12940*/  ISETP.NE.U32.AND P0, PT, RZ, UR4, PT ;  /* 0x00000004ff007c0c */ /* 0x000fe2000bf05070 */
[----:B------:R-:W2:Y:S01]  /*12950*/  S2R R17, SR_TID.X ;  /* 0x0000000000117919 */ /* 0x000ea20000002100 */
[----:B------:R-:W-:Y:S01]  /*12960*/  ULDC UR4, c[0x0][0x320] ;  /* 0x0000c80000047ab9 */ /* 0x000fe20000000800 */
[----:B------:R-:W3:Y:S01]  /*12970*/  LDC R9, c[0x0][0x430] ;  /* 0x00010c00ff097b82 */ /* 0x000ee20000000800 */
[----:B------:R-:W-:-:S13]  /*12980*/  ISETP.NE.AND.EX P0, PT, RZ, UR5, PT, P0 ;  /* 0x00000005ff007c0c */ /* 0x000fda000bf05300 */
[----:B------:R-:W4:Y:S01]  /*12990*/  @P0 LDC.64 R2, c[0x0][0x9f8] ;  /* 0x00027e00ff020b82 */ /* 0x000f220000000a00 */
[----:B-1----:R-:W-:Y:S02]  /*129a0*/  IMAD.SHL.U32 R20, R20, 0x8, RZ ;  /* 0x0000000814147824 */ /* 0x002fe400078e00ff */
[----:B--2---:R-:W-:-:S03]  /*129b0*/  IMAD.SHL.U32 R17, R17, 0x8, RZ ;  /* 0x0000000811117824 */ /* 0x004fc600078e00ff */
[----:B------:R-:W-:-:S04]  /*129c0*/  LOP3.LUT R20, R20, 0x38, RZ, 0xc0, !PT ;  /* 0x0000003814147812 */ /* 0x000fc800078ec0ff */
[C---:B------:R-:W-:Y:S02]  /*129d0*/  LOP3.LUT R26, R20.reuse, 0x180, RZ, 0xfc, !PT ;  /* 0x00000180141a7812 */ /* 0x040fe400078efcff */
[----:B------:R-:W-:Y:S01]  /*129e0*/  LOP3.LUT R20, R20, 0x40, RZ, 0xfc, !PT ;  /* 0x0000004014147812 */ /* 0x000fe200078efcff */
[----:B----4-:R-:W-:Y:S01]  /*129f0*/  @P0 IMAD.WIDE R2, R19, 0x4, R2 ;  /* 0x0000000413020825 */ /* 0x010fe200078e0202 */
[----:B------:R-:W-:Y:S02]  /*12a00*/  LOP3.LUT R17, R17, 0x38, RZ, 0xc0, !PT ;  /* 0x0000003811117812 */ /* 0x000fe400078ec0ff */
[----:B------:R-:W-:Y:S02]  /*12a10*/  ISETP.GE.AND P3, PT, R20, UR4, PT ;  /* 0x0000000414007c0c */ /* 0x000fe4000bf66270 */
[----:B------:R-:W-:Y:S01]  /*12a20*/  LOP3.LUT R20, R17, 0x1c0, RZ, 0xfc, !PT ;  /* 0x000001c011147812 */ /* 0x000fe200078efcff */
[----:B------:R1:W5:Y:S01]  /*12a30*/  @P0 LDG.E R28, desc[UR54][R2.64] ;  /* 0x00000036021c0981 */ /* 0x000362000c1e1900 */
[----:B------:R-:W-:Y:S01]  /*12a40*/  ISETP.GE.AND P1, PT, R26, UR4, PT ;  /* 0x000000041a007c0c */ /* 0x000fe2000bf26270 */
[----:B------:R-:W-:Y:S01]  /*12a50*/  UMOV UR5, 0xffffffff ;  /* 0xffffffff00057882 */ /* 0x000fe20000000000 */
[----:B------:R-:W-:Y:S01]  /*12a60*/  ISETP.GE.AND P0, PT, R20, UR4, PT ;  /* 0x0000000414007c0c */ /* 0x000fe2000bf06270 */
[----:B------:R-:W2:Y:S01]  /*12a70*/  S2R R21, SR_TID.X ;  /* 0x0000000000157919 */ /* 0x000ea20000002100 */
[----:B------:R-:W-:-:S02]  /*12a80*/  LEA R0, R27, 0xffffffc0, 0x6 ;  /* 0xffffffc01b007811 */ /* 0x000fc400078e30ff */
[----:B------:R-:W-:Y:S01]  /*12a90*/  LOP3.LUT R22, R22, 0xffffffbf, RZ, 0xc0, !PT ;  /* 0xffffffbf16167812 */ /* 0x000fe200078ec0ff */
[----:B------:R-:W4:Y:S01]  /*12aa0*/  S2R R20, SR_TID.X ;  /* 0x0000000000147919 */ /* 0x000f220000002100 */
[----:B------:R-:W-:Y:S02]  /*12ab0*/  SEL R6, RZ, 0x40, P1 ;  /* 0x00000040ff067807 */ /* 0x000fe40000800000 */
[----:B------:R-:W-:Y:S01]  /*12ac0*/  @P3 LOP3.LUT R22, R22, 0x40, RZ, 0xfc, !PT ;  /* 0x0000004016163812 */ /* 0x000fe200078efcff */
[----:B------:R-:W0:Y:S03]  /*12ad0*/  S2R R17, SR_TID.X ;  /* 0x0000000000117919 */ /* 0x000e260000002100 */
[----:B------:R-:W-:Y:S01]  /*12ae0*/  LOP3.LUT R22, R22, 0xffffff7f, RZ, 0xc0, !PT ;  /* 0xffffff7f16167812 */ /* 0x000fe200078ec0ff */
[----:B------:R-:W3:Y:S01]  /*12af0*/  S2R R26, SR_TID.X ;  /* 0x00000000001a7919 */ /* 0x000ee20000002100 */
[----:B--2---:R-:W-:-:S02]  /*12b00*/  IMAD.SHL.U32 R21, R21, 0x8, RZ ;  /* 0x0000000815157824 */ /* 0x004fc400078e00ff */
[----:B----4-:R-:W-:-:S03]  /*12b10*/  IMAD.SHL.U32 R20, R20, 0x8, RZ ;  /* 0x0000000814147824 */ /* 0x010fc600078e00ff */
[----:B------:R-:W-:Y:S01]  /*12b20*/  LOP3.LUT R21, R21, 0x38, RZ, 0xc0, !PT ;  /* 0x0000003815157812 */ /* 0x000fe200078ec0ff */
[----:B0-----:R-:W-:Y:S01]  /*12b30*/  IMAD.SHL.U32 R17, R17, 0x8, RZ ;  /* 0x0000000811117824 */ /* 0x001fe200078e00ff */
[----:B------:R-:W-:Y:S02]  /*12b40*/  LOP3.LUT R20, R20, 0x38, RZ, 0xc0, !PT ;  /* 0x0000003814147812 */ /* 0x000fe400078ec0ff */
[----:B------:R-:W-:Y:S02]  /*12b50*/  ISETP.GE.AND P2, PT, R21, UR4, PT ;  /* 0x0000000415007c0c */ /* 0x000fe4000bf46270 */
[----:B---3--:R-:W-:Y:S02]  /*12b60*/  LOP3.LUT R26, R26, 0x7f, RZ, 0xc0, !PT ;  /* 0x0000007f1a1a7812 */ /* 0x008fe400078ec0ff */
[----:B------:R-:W-:Y:S02]  /*12b70*/  LOP3.LUT R17, R17, 0x38, RZ, 0xc0, !PT ;  /* 0x0000003811117812 */ /* 0x000fe400078ec0ff */
[----:B------:R-:W-:-:S02]  /*12b80*/  SHF.R.U32.HI R27, RZ, 0x3, R26 ;  /* 0x00000003ff1b7819 */ /* 0x000fc4000001161a */
[----:B------:R-:W-:Y:S02]  /*12b90*/  LOP3.LUT R26, R20, 0xc0, RZ, 0xfc, !PT ;  /* 0x000000c0141a7812 */ /* 0x000fe400078efcff */
[----:B------:R-:W0:Y:S01]  /*12ba0*/  S2R R20, SR_TID.X ;  /* 0x0000000000147919 */ /* 0x000e220000002100 */
[----:B------:R-:W-:Y:S02]  /*12bb0*/  LOP3.LUT R17, R17, 0x80, RZ, 0xfc, !PT ;  /* 0x0000008011117812 */ /* 0x000fe400078efcff */
[----:B------:R-:W-:Y:S02]  /*12bc0*/  @P2 LOP3.LUT R22, R22, 0x80, RZ, 0xfc, !PT ;  /* 0x0000008016162812 */ /* 0x000fe400078efcff */
[----:B------:R-:W-:Y:S02]  /*12bd0*/  ISETP.GE.AND P5, PT, R17, UR4, PT ;  /* 0x0000000411007c0c */ /* 0x000fe4000bfa6270 */
[----:B------:R-:W-:Y:S02]  /*12be0*/  ISETP.GE.AND P4, PT, R26, UR4, PT ;  /* 0x000000041a007c0c */ /* 0x000fe4000bf86270 */
[----:B------:R-:W-:-:S02]  /*12bf0*/  LOP3.LUT R22, R22, 0xffffffdf, RZ, 0xc0, !PT ;  /* 0xffffffdf16167812 */ /* 0x000fc400078ec0ff */
[C---:B------:R-:W-:Y:S02]  /*12c00*/  LOP3.LUT R26, R21.reuse, 0x100, RZ, 0xfc, !PT ;  /* 0x00000100151a7812 */ /* 0x040fe400078efcff */
[----:B------:R-:W-:Y:S02]  /*12c10*/  LOP3.LUT R21, R21, 0x140, RZ, 0xfc, !PT ;  /* 0x0000014015157812 */ /* 0x000fe400078efcff */
[----:B------:R-:W-:Y:S02]  /*12c20*/  ISETP.GE.AND P3, PT, R26, UR4, PT ;  /* 0x000000041a007c0c */ /* 0x000fe4000bf66270 */
[----:B------:R-:W-:Y:S02]  /*12c30*/  ISETP.GE.AND P2, PT, R21, UR4, PT ;  /* 0x0000000415007c0c */ /* 0x000fe4000bf46270 */
[----:B------:R-:W-:Y:S02]  /*12c40*/  @P5 LOP3.LUT R22, R22, 0x20, RZ, 0xfc, !PT ;  /* 0x0000002016165812 */ /* 0x000fe400078efcff */
[----:B------:R-:W-:-:S02]  /*12c50*/  SEL R17, RZ, 0x80, P0 ;  /* 0x00000080ff117807 */ /* 0x000fc40000000000 */
[----:B------:R-:W-:-:S04]  /*12c60*/  LOP3.LUT R22, R22, 0xffffffef, RZ, 0xc0, !PT ;  /* 0xffffffef16167812 */ /* 0x000fc800078ec0ff */
[----:B------:R-:W-:-:S04]  /*12c70*/  @P4 LOP3.LUT R22, R22, 0x10, RZ, 0xfc, !PT ;  /* 0x0000001016164812 */ /* 0x000fc800078efcff */
[----:B------:R-:W-:Y:S01]  /*12c80*/  LOP3.LUT R22, R22, 0xfffffffb, RZ, 0xc0, !PT ;  /* 0xfffffffb16167812 */ /* 0x000fe200078ec0ff */
[----:B0-----:R-:W-:-:S03]  /*12c90*/  IMAD.SHL.U32 R20, R20, 0x10, RZ ;  /* 0x0000001014147824 */ /* 0x001fc600078e00ff */
[----:B------:R-:W-:Y:S02]  /*12ca0*/  @P2 LOP3.LUT R22, R22, 0x4, RZ, 0xfc, !PT ;  /* 0x0000000416162812 */ /* 0x000fe400078efcff */
[----:B------:R-:W-:Y:S02]  /*12cb0*/  LOP3.LUT R20, R27, 0x70, R20, 0xf8, !PT ;  /* 0x000000701b147812 */ /* 0x000fe400078ef814 */
[----:B------:R-:W-:-:S03]  /*12cc0*/  LOP3.LUT R22, R22, 0xfffffff7, RZ, 0xc0, !PT ;  /* 0xfffffff716167812 */ /* 0x000fc600078ec0ff */
[----:B------:R-:W-:Y:S01]  /*12cd0*/  IMAD.IADD R36, R20, 0x1, R0 ;  /* 0x0000000114247824 */ /* 0x000fe200078e0200 */
[----:B------:R-:W-:Y:S01]  /*12ce0*/  @P3 LOP3.LUT R22, R22, 0x8, RZ, 0xfc, !PT ;  /* 0x0000000816163812 */ /* 0x000fe200078efcff */
[----:B-1----:R-:W-:Y:S06]  /*12cf0*/  BRA.DIV UR5, `(.L_x_2385) ;  /* 0x00000042056c7947 */ /* 0x002fec000b800000 */
.L_x_2452:
        /* <DEDUP_REMOVED lines=38> */
[----:B------:R-:W-:Y:S01]  /*12f60*/  LOP3.LUT R2, R4, R2, R3, 0xfe, !PT ;  /* 0x0000000204027212 */ /* 0x000fe200078efe03 */
[----:B------:R-:W-:-:S03]  /*12f70*/  IMAD.U32 R3, RZ, RZ, UR36 ;  /* 0x00000024ff037e24 */ /* 0x000fc6000f8e00ff */
[----:B------:R-:W-:Y:S01]  /*12f80*/  LOP3.LUT R6, R2, R6, RZ, 0xfc, !PT ;  /* 0x0000000602067212 */ /* 0x000fe200078efcff */
[----:B------:R-:W-:Y:S01]  /*12f90*/  IMAD.MOV R2, RZ, RZ, -R7 ;  /* 0x000000ffff027224 */ /* 0x000fe200078e0a07 */
[----:B------:R-:W-:Y:S02]  /*12fa0*/  ISETP.NE.AND P0, PT, R3, 0x3, PT ;  /* 0x000000030300780c */ /* 0x000fe40003f05270 */
[----:B------:R-:W-:Y:S01]  /*12fb0*/  LOP3.LUT R17, R6, R17, RZ, 0xfc, !PT ;  /* 0x0000001106117212 */ /* 0x000fe200078efcff */
[----:B------:R0:W-:Y:S01]  /*12fc0*/  STL [R1+0x14], R6 ;  /* 0x0000140601007387 */ /* 0x0001e20000100800 */
[----:B------:R-:W-:-:S09]  /*12fd0*/  IMAD R36, R9, R2, R36 ;  /* 0x0000000209247224 */ /* 0x000fd200078e0224 */
[----:B------:R-:W-:-:S04]  /*12fe0*/  @P0 LOP3.LUT R22, R22, 0x400, RZ, 0xfc, !PT ;  /* 0x0000040016160812 */ /* 0x000fc800078efcff */
[----:B------:R-:W-:-:S04]  /*12ff0*/  LOP3.LUT R22, R22, 0xfffffffe, RZ, 0xc0, !PT ;  /* 0xfffffffe16167812 */ /* 0x000fc800078ec0ff */
[----:B------:R-:W-:Y:S01]  /*13000*/  @P1 LOP3.LUT R22, R22, 0x1, RZ, 0xfc, !PT ;  /* 0x0000000116161812 */ /* 0x000fe200078efcff */
[----:B0-----:R-:W-:Y:S06]  /*13010*/  @!P0 BRA `(.L_x_2386) ;  /* 0x0000000000048947 */ /* 0x001fec0003800000 */
[----:B------:R-:W-:Y:S01]  /*13020*/  BPT.TRAP 0x1 ;  /* 0x000000040000795c */ /* 0x000fe20000300000 */
.L_x_2386:
[----:B------:R-:W0:Y:S01]  /*13030*/  S2R R2, SR_TID.X ;  /* 0x0000000000027919 */ /* 0x000e220000002100 */
[----:B------:R-:W-:Y:S01]  /*13040*/  IMAD R27, R24, 0x8, R23 ;  /* 0x00000008181b7824 */ /* 0x000fe200078e0217 */
[----:B------:R-:W-:Y:S01]  /*13050*/  BSSY B0, `(.L_x_2387) ;  /* 0x0000007000007945 */ /* 0x000fe20003800000 */
[----:B0-----:R-:W-:-:S04]  /*13060*/  LOP3.LUT R2, R2, 0x7f, RZ, 0xc0, !PT ;  /* 0x0000007f02027812 */ /* 0x001fc800078ec0ff */
[----:B------:R-:W-:-:S04]  /*13070*/  SHF.R.U32.HI R2, RZ, 0x3, R2 ;  /* 0x00000003ff027819 */ /* 0x000fc80000011602 */
[----:B------:R-:W-:Y:S02]  /*13080*/  IADD3 R29, -R2, R29, -R0 ;  /* 0x0000001d021d7210 */ /* 0x000fe40007ffe900 */
[----:B------:R-:W-:-:S04]  /*13090*/  SHF.L.U32 R0, R25, 0x1f, RZ ;  /* 0x0000001f19007819 */ /* 0x000fc800000006ff */
[----:B------:R-:W0:Y:S02]  /*130a0*/  SYNCS.PHASECHK.TRANS64.TRYWAIT P0, [R27+URZ+0x28c40], R0 ;  /* 0x028c40001b0075a7 */ /* 0x000e24000800017f */
[----:B0-----:R-:W-:Y:S05]  /*130b0*/  @!P0 BRA `(.L_x_2388) ;  /* 0x0000003c00b08947 */ /* 0x001fea0003800000 */
.L_x_2453:
[----:B------:R-:W-:Y:S05]  /*130c0*/  BSYNC B0 ;  /* 0x0000000000007941 */ /* 0x000fea0003800000 */
.L_x_2387:
[----:B------:R-:W1:Y:S01]  /*130d0*/  S2R R7, SR_TID.X ;  /* 0x0000000000077919 */ /* 0x000e620000002100 */
[----:B0-----:R-:W-:Y:S01]  /*130e0*/  SHF.R.S32.HI R0, RZ, 0x1f, R36 ;  /* 0x0000001fff007819 */ /* 0x001fe20000011424 */
[----:B------:R-:W-:Y:S01]  /*130f0*/  ULDC.64 UR4, c[0x0][0x300] ;  /* 0x0000c00000047ab9 */ /* 0x000fe20000000a00 */
[----:B-----5:R-:W-:Y:S01]  /*13100*/  SHF.R.S32.HI R4, RZ, 0x1f, R30 ;  /* 0x0000001fff047819 */ /* 0x020fe2000001141e */
[----:B------:R-:W-:Y:S01]  /*13110*/  IMAD.WIDE.U32 R2, R36, UR4, RZ ;  /* 0x0000000424027c25 */ /* 0x000fe2000f8e00ff */
[----:B------:R-:W-:Y:S01]  /*13120*/  LOP3.LUT R22, R22, 0xfffffffd, RZ, 0xc0, !PT ;  /* 0xfffffffd16167812 */ /* 0x000fe200078ec0ff */
[----:B------:R0:W-:Y:S04]  /*13130*/  STL [R1+0x8], R0 ;  /* 0x0000080001007387 */ /* 0x0001e80000100800 */
[----:B------:R2:W-:Y:S01]  /*13140*/  STL [R1+0xc], R4 ;  /* 0x00000c0401007387 */ /* 0x0005e20000100800 */
[----:B0-----:R-:W-:-:S04]  /*13150*/  IMAD R0, R0, UR4, RZ ;  /* 0x0000000400007c24 */ /* 0x001fc8000f8e02ff */
[----:B------:R-:W-:Y:S01]  /*13160*/  IMAD R0, R36, UR5, R0 ;  /* 0x0000000524007c24 */ /* 0x000fe2000f8e0200 */
[----:B------:R-:W-:-:S04]  /*13170*/  ULDC.64 UR4, c[0x0][0x310] ;  /* 0x0000c40000047ab9 */ /* 0x000fc80000000a00 */
[----:B------:R-:W-:Y:S01]  /*13180*/  IADD3 R3, R3, R0, RZ ;  /* 0x0000000003037210 */ /* 0x000fe20007ffe0ff */
[----:B------:R-:W-:Y:S02]  /*13190*/  IMAD R0, R4, UR4, RZ ;  /* 0x0000000404007c24 */ /* 0x000fe4000f8e02ff */
[----:B--2---:R-:W-:Y:S02]  /*131a0*/  IMAD R4, R24, 0x1000, R34 ;  /* 0x0000100018047824 */ /* 0x004fe400078e0222 */
[C---:B------:R-:W-:Y:S02]  /*131b0*/  IMAD R0, R30.reuse, UR5, R0 ;  /* 0x000000051e007c24 */ /* 0x040fe4000f8e0200 */
[----:B------:R-:W-:Y:S01]  /*131c0*/  IMAD.WIDE.U32 R2, R30, UR4, R2 ;  /* 0x000000041e027c25 */ /* 0x000fe2000f8e0002 */
[----:B------:R-:W-:-:S03]  /*131d0*/  ULDC.64 UR4, c[0x0][0x308] ;  /* 0x0000c20000047ab9 */ /* 0x000fc60000000a00 */
[----:B------:R-:W-:Y:S02]  /*131e0*/  IMAD.IADD R3, R3, 0x1, R0 ;  /* 0x0000000103037824 */ /* 0x000fe400078e0200 */
[----:B------:R-:W-:Y:S02]  /*131f0*/  IMAD R0, R26, UR4, RZ ;  /* 0x000000041a007c24 */ /* 0x000fe4000f8e02ff */
[----:B-1----:R-:W-:Y:S02]  /*13200*/  IMAD.SHL.U32 R7, R7, 0x8, RZ ;  /* 0x0000000807077824 */ /* 0x002fe400078e00ff */
[C---:B------:R-:W-:Y:S02]  /*13210*/  IMAD R0, R18.reuse, UR5, R0 ;  /* 0x0000000512007c24 */ /* 0x040fe4000f8e0200 */
[----:B------:R-:W-:Y:S01]  /*13220*/  IMAD.WIDE.U32 R2, R18, UR4, R2 ;  /* 0x0000000412027c25 */ /* 0x000fe2000f8e0002 */
[----:B------:R-:W-:Y:S01]  /*13230*/  ULDC.64 UR4, c[0x0][0x2e8] ;  /* 0x0000ba0000047ab9 */ /* 0x000fe20000000a00 */
[----:B------:R-:W-:-:S02]  /*13240*/  LOP3.LUT R7, R7, 0x38, RZ, 0xc0, !PT ;  /* 0x0000003807077812 */ /* 0x000fc400078ec0ff */
[----:B------:R-:W-:Y:S01]  /*13250*/  IMAD.IADD R5, R3, 0x1, R0 ;  /* 0x0000000103057824 */ /* 0x000fe200078e0200 */
[C---:B------:R-:W-:Y:S01]  /*13260*/  LEA R0, P0, R2.reuse, UR4, 0x1 ;  /* 0x0000000402007c11 */ /* 0x040fe2000f8008ff */
[----:B------:R-:W-:Y:S02]  /*13270*/  ULDC UR4, c[0x0][0x2f4] ;  /* 0x0000bd0000047ab9 */ /* 0x000fe40000000800 */
        /* <DEDUP_REMOVED lines=38> */
.L_x_2463:
        /* <DEDUP_REMOVED lines=10> */
.L_x_2390:
        /* <DEDUP_REMOVED lines=11> */
.L_x_2391:
        /* <DEDUP_REMOVED lines=23> */
.L_x_2393:
[----:B------:R-:W-:Y:S05]  /*137a0*/  BSYNC B6 ;  /* 0x0000000000067941 */ /* 0x000fea0003800000 */
.L_x_2392:
[----:B0-----:R-:W2:Y:S01]  /*137b0*/  LDL.LU R2, [R1] ;  /* 0x0000000001027983 */ /* 0x001ea20000300800 */
[----:B------:R-:W0:Y:S01]  /*137c0*/  LDC R21, c[0x0][0x448] ;  /* 0x00011200ff157b82 */ /* 0x000e220000000800 */
[----:B------:R-:W-:Y:S01]  /*137d0*/  ULDC.64 UR4, c[0x0][0x298] ;  /* 0x0000a60000047ab9 */ /* 0x000fe20000000a00 */
[----:B------:R-:W-:Y:S01]  /*137e0*/  LOP3.LUT P6, RZ, R22, 0x200, RZ, 0xc0, !PT ;  /* 0x0000020016ff7812 */ /* 0x000fe200078cc0ff */
[----:B------:R3:W5:Y:S01]  /*137f0*/  LDL R7, [R1+0x18] ;  /* 0x0000180001077983 */ /* 0x0007620000100800 */
[----:B------:R-:W-:Y:S01]  /*13800*/  SHF.R.S32.HI R4, RZ, 0x1f, R19 ;  /* 0x0000001fff047819 */ /* 0x000fe20000011413 */
[----:B------:R-:W4:Y:S03]  /*13810*/  S2R R20, SR_TID.X ;  /* 0x0000000000147919 */ /* 0x000f260000002100 */
[----:B------:R-:W-:Y:S02]  /*13820*/  SEL R4, R4, RZ, !P6 ;  /* 0x000000ff04047207 */ /* 0x000fe40007000000 */
[----:B----4-:R-:W-:Y:S01]  /*13830*/  LOP3.LUT R20, R20, 0x7f, RZ, 0xc0, !PT ;  /* 0x0000007f14147812 */ /* 0x010fe200078ec0ff */
[----:B------:R-:W4:Y:S02]  /*13840*/  S2R R8, SR_TID.X ;  /* 0x0000000000087919 */ /* 0x000f240000002100 */
[----:B----4-:R-:W-:-:S05]  /*13850*/  IMAD.SHL.U32 R8, R8, 0x8, RZ ;  /* 0x0000000808087824 */ /* 0x010fca00078e00ff */
[----:B------:R-:W-:Y:S02]  /*13860*/  LOP3.LUT R8, R8, 0x38, RZ, 0xc0, !PT ;  /* 0x0000003808087812 */ /* 0x000fe400078ec0ff */
[----:B--2---:R-:W-:-:S05]  /*13870*/  SHF.R.S32.HI R0, RZ, 0x1f, R2 ;  /* 0x0000001fff007819 */ /* 0x004fca0000011402 */
[----:B------:R-:W-:-:S04]  /*13880*/  IMAD R0, R0, UR4, RZ ;  /* 0x0000000400007c24 */ /* 0x000fc8000f8e02ff */
        /* <DEDUP_REMOVED lines=9> */
[----:B------:R-:W-:Y:S01]  /*13920*/  IMAD.IADD R3, R3, 0x1, R0 ;  /* 0x0000000103037824 */ /* 0x000fe200078e0200 */
[----:B------:R-:W-:Y:S02]  /*13930*/  SEL R0, R19, RZ, !P6 ;  /* 0x000000ff13007207 */ /* 0x000fe40007000000 */
[----:B0-----:R-:W-:Y:S02]  /*13940*/  ISETP.NE.AND P6, PT, R21, 0x1, PT ;  /* 0x000000011500780c */ /* 0x001fe40003fc5270 */
[----:B------:R-:W-:Y:S01]  /*13950*/  SHF.R.U32.HI R21, RZ, 0x3, R20 ;  /* 0x00000003ff157819 */ /* 0x000fe20000011614 */
[C---:B------:R-:W-:Y:S01]  /*13960*/  IMAD.WIDE.U32 R2, R0.reuse, UR4, R2 ;  /* 0x0000000400027c25 */ /* 0x040fe2000f8e0002 */
[----:B------:R-:W0:Y:S03]  /*13970*/  S2R R20, SR_TID.X ;  /* 0x0000000000147919 */ /* 0x000e260000002100 */
[----:B------:R-:W-:Y:S01]  /*13980*/  IMAD R4, R0, UR5, R4 ;  /* 0x0000000500047c24 */ /* 0x000fe2000f8e0204 */
[----:B------:R-:W-:-:S03]  /*13990*/  ULDC.64 UR4, c[0x0][0x2d0] ;  /* 0x0000b40000047ab9 */ /* 0x000fc60000000a00 */
[----:B------:R-:W-:Y:S02]  /*139a0*/  IMAD.IADD R3, R3, 0x1, R4 ;  /* 0x0000000103037824 */ /* 0x000fe400078e0204 */
[----:B------:R-:W2:Y:S08]  /*139b0*/  @P6 LDC R6, c[0x0][0x44c] ;  /* 0x00011300ff066b82 */ /* 0x000eb00000000800 */
[----:B------:R-:W4:Y:S01]  /*139c0*/  @P6 LDC R0, c[0x0][0x450] ;  /* 0x00011400ff006b82 */ /* 0x000f220000000800 */
[----:B0-----:R-:W-:-:S04]  /*139d0*/  SHF.L.U32 R20, R20, 0x4, RZ ;  /* 0x0000000414147819 */ /* 0x001fc800000006ff */
[----:B------:R-:W-:-:S05]  /*139e0*/  LOP3.LUT R20, R21, 0x70, R20, 0xf8, !PT ;  /* 0x0000007015147812 */ /* 0x000fca00078ef814 */
[----:B------:R-:W-:-:S04]  /*139f0*/  IMAD.IADD R5, R20, 0x1, R35 ;  /* 0x0000000114057824 */ /* 0x000fc800078e0223 */
[----:B--2---:R-:W-:-:S04]  /*13a00*/  @P6 IMAD.HI.U32 R6, R5, R6, RZ ;  /* 0x0000000605066227 */ /* 0x004fc800078e00ff */
[----:B------:R-:W-:Y:S01]  /*13a10*/  IMAD.MOV.U32 R4, RZ, RZ, R5 ;  /* 0x000000ffff047224 */ /* 0x000fe200078e0005 */
[----:B----4-:R-:W-:Y:S02]  /*13a20*/  @P6 SHF.R.U32.HI R4, RZ, R0, R6 ;  /* 0x00000000ff046219 */ /* 0x010fe40000011606 */
[----:B------:R-:W0:Y:S03]  /*13a30*/  LDC R6, c[0x0][0x448] ;  /* 0x00011200ff067b82 */ /* 0x000e260000000800 */
[----:B------:R-:W-:Y:S01]  /*13a40*/  IMAD.MOV R0, RZ, RZ, -R4 ;  /* 0x000000ffff007224 */ /* 0x000fe200078e0a04 */
[----:B------:R-:W2:Y:S01]  /*13a50*/  S2R R20, SR_TID.X ;  /* 0x0000000000147919 */ /* 0x000ea20000002100 */
[----:B------:R-:W-:-:S04]  /*13a60*/  IMAD.WIDE.U32 R2, R4, UR4, R2 ;  /* 0x0000000404027c25 */ /* 0x000fc8000f8e0002 */
[----:B0-----:R-:W-:Y:S01]  /*13a70*/  IMAD R0, R6, R0, R5 ;  /* 0x0000000006007224 */ /* 0x001fe200078e0205 */
[----:B------:R-:W-:-:S05]  /*13a80*/  SHF.R.S32.HI R5, RZ, 0x1f, R4 ;  /* 0x0000001fff057819 */ /* 0x000fca0000011404 */
        /* <DEDUP_REMOVED lines=11> */
[----:B------:R-:W-:Y:S01]  /*13b40*/  ULDC UR4, c[0x0][0x2b8] ;  /* 0x0000ae0000047ab9 */ /* 0x000fe20000000800 */
[----:B--2---:R-:W-:-:S03]  /*13b50*/  LOP3.LUT R20, R20, 0x7f, RZ, 0xc0, !PT ;  /* 0x0000007f14147812 */ /* 0x004fc600078ec0ff */
[----:B------:R-:W-:Y:S01]  /*13b60*/  LEA.HI.X R4, R2, UR5, R4, 0x1, P0 ;  /* 0x0000000502047c11 */ /* 0x000fe200080f0c04 */
[----:B------:R-:W-:Y:S01]  /*13b70*/  UMOV UR5, 0xffffffff ;  /* 0xffffffff00057882 */ /* 0x000fe20000000000 */
[----:B------:R-:W-:Y:S02]  /*13b80*/  ISETP.GE.AND P1, PT, R8, UR4, PT ;  /* 0x0000000408007c0c */ /* 0x000fe4000bf26270 */
[----:B------:R-:W-:Y:S01]  /*13b90*/  SHF.R.U32.HI R9, RZ, 0x3, R20 ;  /* 0x00000003ff097819 */ /* 0x000fe20000011614 */
[----:B---3--:R-:W-:Y:S10]  /*13ba0*/  BRA.DIV UR5, `(.L_x_2394) ;  /* 0x0000003a05587947 */ /* 0x008ff4000b800000 */
[----:B------:R-:W0:Y:S01]  /*13bb0*/  SHFL.IDX PT, R3, R0, RZ, 0x181f ;  /* 0x00181fff00037589 */ /* 0x000e2200000e0000 */
[----:B------:R-:W-:Y:S02]  /*13bc0*/  IMAD R37, R37, R6, RZ ;  /* 0x0000000625257224 */ /* 0x000fe400078e02ff */
[----:B------:R-:W-:Y:S01]  /*13bd0*/  IMAD.IADD R35, R9, 0x1, R35 ;  /* 0x0000000109237824 */ /* 0x000fe200078e0223 */
[----:B------:R-:W2:Y:S04]  /*13be0*/  SHFL.IDX PT, R2, R4, RZ, 0x181f ;  /* 0x00181fff04027589 */ /* 0x000ea800000e0000 */
[----:B------:R-:W-:-:S13]  /*13bf0*/  ISETP.GE.AND P0, PT, R35, R37, PT ;  /* 0x000000252300720c */ /* 0x000fda0003f06270 */
[----:B0-----:R-:W-:-:S05]  /*13c00*/  @!P0 LEA R3, P2, R8, R3, 0x1 ;  /* 0x0000000308038211 */ /* 0x001fca00078408ff */
[----:B--2---:R-:W-:-:S05]  /*13c10*/  @!P0 IMAD.X R2, RZ, RZ, R2, P2 ;  /* 0x000000ffff028224 */ /* 0x004fca00010e0602 */
[----:B------:R-:W-:-:S04]  /*13c20*/  @!P0 LOP3.LUT R3, R3, R2, RZ, 0x3c, !PT ;  /* 0x0000000203038212 */ /* 0x000fc800078e3cff */
[----:B------:R-:W-:-:S04]  /*13c30*/  @!P0 LOP3.LUT R2, R3, R2, RZ, 0x3c, !PT ;  /* 0x0000000203028212 */ /* 0x000fc800078e3cff */
[----:B------:R-:W-:-:S05]  /*13c40*/  @!P0 LOP3.LUT R3, R3, R2, RZ, 0x3c, !PT ;  /* 0x0000000203038212 */ /* 0x000fca00078e3cff */
[----:B------:R-:W-:Y:S01]  /*13c50*/  @!PT LDS RZ, [RZ] ;  /* 0x00000000fffff984 */ /* 0x000fe20000000800 */
[----:B-----5:R0:W-:Y:S02]  /*13c60*/  @!P0 LDGSTS.E.BYPASS.LTC128B.128 [R7+0x20400], desc[UR54][R2.64], !P1 ;  /* 0x2040000002078fae */ /* 0x0201e4000c901d76 */
[----:B0-----:R-:W-:Y:S02]  /*13c70*/  IADD3 R2, R35, 0x10, RZ ;  /* 0x0000001023027810 */ /* 0x001fe40007ffe0ff */
[----:B------:R-:W0:Y:S02]  /*13c80*/  SHFL.IDX PT, R3, R0, 0x1, 0x181f ;  /* 0x00381f0000037f89 */ /* 0x000e2400000e0000 */
[----:B------:R-:W-:Y:S02]  /*13c90*/  ISETP.GE.AND P0, PT, R2, R37, PT ;  /* 0x000000250200720c */ /* 0x000fe40003f06270 */
[----:B------:R-:W2:Y:S11]  /*13ca0*/  SHFL.IDX PT, R2, R4, 0x1, 0x181f ;  /* 0x00381f0004027f89 */ /* 0x000eb600000e0000 */
[----:B0-----:R-:W-:-:S05]  /*13cb0*/  @!P0 LEA R3, P2, R8, R3, 0x1 ;  /* 0x0000000308038211 */ /* 0x001fca00078408ff */
[----:B--2---:R-:W-:-:S05]  /*13cc0*/  @!P0 IMAD.X R2, RZ, RZ, R2, P2 ;  /* 0x000000ffff028224 */ /* 0x004fca00010e0602 */
        /* <DEDUP_REMOVED lines=8> */
[----:B------:R-:W2:Y:S04]  /*13d50*/  SHFL.IDX PT, R2, R4, 0x2, 0x181f ;  /* 0x00581f0004027f89 */ /* 0x000ea800000e0000 */
[----:B------:R-:W3:Y:S04]  /*13d60*/  SHFL.IDX PT, R4, R4, 0x3, 0x181f ;  /* 0x00781f0004047f89 */ /* 0x000ee800000e0000 */
[----:B0-----:R-:W-:-:S05]  /*13d70*/  @!P0 LEA R3, P2, R8, R3, 0x1 ;  /* 0x0000000308038211 */ /* 0x001fca00078408ff */
[----:B--2---:R-:W-:-:S05]  /*13d80*/  @!P0 IMAD.X R2, RZ, RZ, R2, P2 ;  /* 0x000000ffff028224 */ /* 0x004fca00010e0602 */
[----:B------:R-:W-:-:S04]  /*13d90*/  @!P0 LOP3.LUT R3, R3, R2, RZ, 0x3c, !PT ;  /* 0x0000000203038212 */ /* 0x000fc800078e3cff */
[----:B------:R-:W-:-:S04]  /*13da0*/  @!P0 LOP3.LUT R2, R3, R2, RZ, 0x3c, !PT ;  /* 0x0000000203028212 */ /* 0x000fc800078e3cff */
[----:B------:R-:W-:-:S05]  /*13db0*/  @!P0 LOP3.LUT R3, R3, R2, RZ, 0x3c, !PT ;  /* 0x0000000203038212 */ /* 0x000fca00078e3cff */
[----:B---3--:R0:W-:Y:S02]  /*13dc0*/  @!P0 LDGSTS.E.BYPASS.LTC128B.128 [R7+0x21400], desc[UR54][R2.64], !P1 ;  /* 0x2140000002078fae */ /* 0x0081e4000c901d76 */
.L_x_2472:
[----:B------:R-:W-:-:S05]  /*13dd0*/  VIADD R35, R35, 0x30 ;  /* 0x0000003023237836 */ /* 0x000fca0000000000 */
[----:B------:R-:W-:-:S13]  /*13de0*/  ISETP.GE.AND P0, PT, R35, R37, PT ;  /* 0x000000252300720c */ /* 0x000fda0003f06270 */
[----:B0-----:R-:W-:-:S05]  /*13df0*/  @!P0 LEA R2, P2, R8, R0, 0x1 ;  /* 0x0000000008028211 */ /* 0x001fca00078408ff */
[----:B------:R-:W-:-:S05]  /*13e00*/  @!P0 IMAD.X R3, RZ, RZ, R4, P2 ;  /* 0x000000ffff038224 */ /* 0x000fca00010e0604 */
[----:B------:R-:W-:Y:S01]  /*13e10*/  @!PT LDS RZ, [RZ] ;  /* 0x00000000fffff984 */ /* 0x000fe20000000800 */
[----:B------:R-:W-:Y:S01]  /*13e20*/  @!PT LDS RZ, [RZ] ;  /* 0x00000000fffff984 */ /* 0x000fe20000000800 */
[----:B------:R-:W-:Y:S01]  /*13e30*/  @!PT LDS RZ, [RZ] ;  /* 0x00000000fffff984 */ /* 0x000fe20000000800 */
[----:B------:R0:W-:Y:S01]  /*13e40*/  @!P0 LDGSTS.E.BYPASS.LTC128B.128 [R7+0x21c00], desc[UR54][R2.64], !P1 ;  /* 0x21c0000002078fae */ /* 0x0001e2000c901d76 */
[----:B------:R-:W-:Y:S01]  /*13e50*/  PLOP3.LUT P0, PT, PT, PT, PT, 0x80, 0x0 ;  /* 0x000000000000781c */ /* 0x000fe20003f0f070 */
[----:B------:R-:W-:-:S12]  /*13e60*/  NOP ;  /* 0x0000000000007918 */ /* 0x000fd80000000000 */
.L_x_2395:
        /* <DEDUP_REMOVED lines=18> */
.L_x_2473:
[----:B------:R-:W-:Y:S05]  /*13f90*/  BSYNC B0 ;  /* 0x0000000000007941 */ /* 0x000fea0003800000 */
.L_x_2396:
[----:B------:R-:W-:-:S05]  /*13fa0*/  IMAD.U32 R2, RZ, RZ, UR36 ;  /* 0x00000024ff027e24 */ /* 0x000fca000f8e00ff */
[----:B------:R-:W-:-:S13]  /*13fb0*/  ISETP.NE.AND P0, PT, R2, 0x3, PT ;  /* 0x000000030200780c */ /* 0x000fda0003f05270 */
[----:B------:R-:W-:Y:S05]  /*13fc0*/  @!P0 BRA `(.L_x_2398) ;  /* 0x0000000000048947 */ /* 0x000fea0003800000 */
[----:B------:R-:W-:Y:S01]  /*13fd0*/  BPT.TRAP 0x1 ;  /* 0x000000040000795c */ /* 0x000fe20000300000 */
.L_x_2398:
[----:B0-----:R-:W-:Y:S01]  /*13fe0*/  SHF.L.U32 R0, R25, 0x1f, RZ ;  /* 0x0000001f19007819 */ /* 0x001fe200000006ff */
[----:B------:R-:W-:Y:S03]  /*13ff0*/  BSSY B0, `(.L_x_2399) ;  /* 0x0000003000007945 */ /* 0x000fe60003800000 */
[----:B------:R-:W0:Y:S02]  /*14000*/  SYNCS.PHASECHK.TRANS64.TRYWAIT P0, [R27+URZ+0x28c60], R0 ;  /* 0x028c60001b0075a7 */ /* 0x000e24000800017f */
[----:B0-----:R-:W-:Y:S05]  /*14010*/  @!P0 BRA `(.L_x_2400) ;  /* 0x0000003800948947 */ /* 0x001fea0003800000 */
.L_x_2474:
[----:B------:R-:W-:Y:S05]  /*14020*/  BSYNC B0 ;  /* 0x0000000000007941 */ /* 0x000fea0003800000 */
.L_x_2399:
[----:B------:R-:W0:Y:S01]  /*14030*/  LDL.LU R2, [R1+0x8] ;  /* 0x0000080001027983 */ /* 0x000e220000300800 */
[----:B------:R-:W-:-:S03]  /*14040*/  ULDC.64 UR4, c[0x0][0x328] ;  /* 0x0000ca0000047ab9 */ /* 0x000fc60000000a00 */
[----:B------:R-:W2:Y:S01]  /*14050*/  LDL.LU R4, [R1+0xc] ;  /* 0x00000c0001047983 */ /* 0x000ea20000300800 */
[----:B------:R-:W-:Y:S02]  /*14060*/  IMAD R5, R24, 0x8000, R34 ;  /* 0x0000800018057824 */ /* 0x000fe400078e0222 */
[----:B0-----:R-:W-:Y:S02]  /*14070*/  IMAD R0, R2, UR4, RZ ;  /* 0x0000000402007c24 */ /* 0x001fe4000f8e02ff */
[----:B------:R-:W-:-:S04]  /*14080*/  IMAD.WIDE.U32 R2, R36, UR4, RZ ;  /* 0x0000000424027c25 */ /* 0x000fc8000f8e00ff */
[----:B------:R-:W-:Y:S01]  /*14090*/  IMAD R0, R36, UR5, R0 ;  /* 0x0000000524007c24 */ /* 0x000fe2000f8e0200 */
[----:B------:R-:W-:-:S04]  /*140a0*/  ULDC.64 UR4, c[0x0][0x338] ;  /* 0x0000ce0000047ab9 */ /* 0x000fc80000000a00 */
[----:B------:R-:W-:Y:S01]  /*140b0*/  IADD3 R3, R3, R0, RZ ;  /* 0x0000000003037210 */ /* 0x000fe20007ffe0ff */
        /* <DEDUP_REMOVED lines=23> */
[----:B0-----:R-:W-:-:S05]  /*14230*/  IMAD.SHL.U32 R7, R7, 0x8, RZ ;  /* 0x0000000807077824 */ /* 0x001fca00078e00ff */
[----:B------:R-:W-:-:S05]  /*14240*/  LOP3.LUT R7, R7, 0x38, RZ, 0xc0, !PT ;  /* 0x0000003807077812 */ /* 0x000fca00078ec0ff */
[----:B------:R-:W-:Y:S01]  /*14250*/  IMAD.SHL.U32 R0, R7, 0x2, RZ ;  /* 0x0000000207007824 */ /* 0x000fe200078e00ff */
[----:B------:R-:W-:-:S04]  /*14260*/  LOP3.LUT R7, R17, 0x1, RZ, 0xc0, !PT ;  /* 0x0000000111077812 */ /* 0x000fc800078ec0ff */
[----:B--2---:R-:W-:Y:S02]  /*14270*/  IADD3 R2, P0, R2, R0, RZ ;  /* 0x0000000002027210 */ /* 0x004fe40007f1e0ff */
[----:B------:R-:W-:Y:S02]  /*14280*/  ISETP.NE.U32.AND P1, PT, R7, 0x1, PT ;  /* 0x000000010700780c */ /* 0x000fe40003f25070 */
[----:B------:R-:W-:Y:S01]  /*14290*/  PRMT R7, R17, 0x8880, RZ ;  /* 0x0000888011077816 */ /* 0x000fe200000000ff */
[----:B---3--:R-:W-:Y:S01]  /*142a0*/  IMAD.X R3, RZ, RZ, R3, P0 ;  /* 0x000000ffff037224 */ /* 0x008fe200000e0603 */
        /* <DEDUP_REMOVED lines=25> */
[----:B------:R-:W2:Y:S04]  /*14440*/  SHFL.IDX PT, R3, R6, 0x1, 0x181f ;  /* 0x00381f0006037f89 */ /* 0x000ea800000e0000 */
[----:B------:R-:W-:Y:S01]  /*14450*/  SHFL.IDX PT, R6, R6, 0x3, 0x181f ;  /* 0x00781f0006067f89 */ /* 0x000fe200000e0000 */
[----:B0-----:R-:W-:-:S05]  /*14460*/  IADD3 R2, P6, R2, R0, RZ ;  /* 0x0000000002027210 */ /* 0x001fca0007fde0ff */
[----:B--2---:R-:W-:Y:S01]  /*14470*/  IMAD.X R3, RZ, RZ, R3, P6 ;  /* 0x000000ffff037224 */ /* 0x004fe200030e0603 */
        /* <DEDUP_REMOVED lines=19> */
[----:B0-----:R-:W-:-:S04]  /*145b0*/  IADD3 R2, P6, R2, R0, RZ ;  /* 0x0000000002027210 */ /* 0x001fc80007fde0ff */
[----:B------:R-:W-:Y:S02]  /*145c0*/  IADD3.X R3, RZ, R7, RZ, P6, !PT ;  /* 0x00000007ff037210 */ /* 0x000fe400037fe4ff */
        /* <DEDUP_REMOVED lines=18> */
[----:B0-----:R0:W2:Y:S02]  /*146f0*/  SHFL.IDX PT, R2, R4, 0x3, 0x181f ;  /* 0x00781f0004027f89 */ /* 0x0010a400000e0000 */
.L_x_2484:
        /* <DEDUP_REMOVED lines=11> */
[----:B--2---:R-:W-:Y:S02]  /*147b0*/  IADD3 R2, P0, R2, R0, RZ ;  /* 0x0000000002027210 */ /* 0x004fe40007f1e0ff */
        /* <DEDUP_REMOVED lines=22> */
.L_x_2402:
        /* <DEDUP_REMOVED lines=11> */
.L_x_2403:
[----:B------:R-:W2:Y:S01]  /*149d0*/  LDL.LU R2, [R1+0x4] ;  /* 0x0000040001027983 */ /* 0x000ea20000300800 */
[----:B------:R3:W-:Y:S01]  /*149e0*/  SYNCS.ARRIVE.TRANS64.A1T0 RZ, [R27+URZ+0x28c50], RZ ;  /* 0x028c50ff1bff79a7 */ /* 0x0007e2000810003f */
[----:B------:R-:W-:Y:S01]  /*149f0*/  BSSY B0, `(.L_x_2404) ;  /* 0x00000f7000007945 */ /* 0x000fe20003800000 */
[----:B--2---:R-:W-:-:S05]  /*14a00*/  VIADD R7, R2, 0xfffffffe ;  /* 0xfffffffe02077836 */ /* 0x004fca0000000000 */
[----:B------:R-:W-:-:S13]  /*14a10*/  ISETP.GE.AND P0, PT, R7, R32, PT ;  /* 0x000000200700720c */ /* 0x000fda0003f06270 */
[----:B---3--:R-:W-:Y:S05]  /*14a20*/  @!P0 BRA `(.L_x_2405) ;  /* 0x0000000c00cc8947 */ /* 0x008fea0003800000 */
[----:B------:R-:W2:Y:S01]  /*14a30*/  LDL.LU R2, [R1+0x14] ;  /* 0x0000140001027983 */ /* 0x000ea20000300800 */
[----:B------:R-:W-:-:S04]  /*14a40*/  LOP3.LUT R29, R17, 0x80, RZ, 0xc0, !PT ;  /* 0x00000080111d7812 */ /* 0x000fc800078ec0ff */
[----:B------:R-:W-:Y:S02]  /*14a50*/  SHF.R.U32.HI R29, RZ, 0x3, R29 ;  /* 0x00000003ff1d7819 */ /* 0x000fe4000001161d */
[----:B--2---:R-:W-:-:S04]  /*14a60*/  LOP3.LUT R30, R2, 0x40, RZ, 0xc0, !PT ;  /* 0x00000040021e7812 */ /* 0x004fc800078ec0ff */
[----:B------:R-:W-:-:S07]  /*14a70*/  SHF.R.U32.HI R30, RZ, 0x2, R30 ;  /* 0x00000002ff1e7819 */ /* 0x000fce000001161e */
.L_x_2418:
[----:B--2---:R-:W2:Y:S01]  /*14a80*/  S2R R2, SR_TID.X ;  /* 0x0000000000027919 */ /* 0x004ea20000002100 */
[----:B---3--:R-:W3:Y:S01]  /*14a90*/  LDC R3, c[0x0][0x430] ;  /* 0x00010c00ff037b82 */ /* 0x008ee20000000800 */
[----:B------:R-:W-:Y:S01]  /*14aa0*/  IMAD R6, R7, 0x40, R31 ;  /* 0x0000004007067824 */ /* 0x000fe200078e021f */
[----:B------:R-:W-:Y:S05]  /*14ab0*/  YIELD ;  /* 0x0000000000007946 */ /* 0x000fea0003800000 */
[----:B0-----:R-:W0:Y:S01]  /*14ac0*/  S2R R4, SR_TID.X ;  /* 0x0000000000047919 */ /* 0x001e220000002100 */
[----:B------:R-:W-:Y:S01]  /*14ad0*/  IMAD.U32 R11, RZ, RZ, UR36 ;  /* 0x00000024ff0b7e24 */ /* 0x000fe2000f8e00ff */
[----:B------:R-:W-:Y:S01]  /*14ae0*/  ULDC UR4, c[0x0][0x430] ;  /* 0x00010c0000047ab9 */ /* 0x000fe20000000800 */
[----:B------:R-:W-:Y:S01]  /*14af0*/  VIADD R24, R24, 0x1 ;  /* 0x0000000118187836 */ /* 0x000fe20000000000 */
[----:B---3--:R-:W-:-:S02]  /*14b00*/  ISETP.NE.AND P0, PT, R3, 0x1, PT ;  /* 0x000000010300780c */ /* 0x008fc40003f05270 */
[----:B--2---:R-:W-:-:S04]  /*14b10*/  LOP3.LUT R2, R2, 0x7f, RZ, 0xc0, !PT ;  /* 0x0000007f02027812 */ /* 0x004fc800078ec0ff */
[----:B------:R-:W-:-:S07]  /*14b20*/  SHF.R.U32.HI R2, RZ, 0x3, R2 ;  /* 0x00000003ff027819 */ /* 0x000fce0000011602 */
[----:B------:R-:W2:Y:S01]  /*14b30*/  @P0 LDC R3, c[0x0][0x434] ;  /* 0x00010d00ff030b82 */ /* 0x000ea20000000800 */
[----:B0-----:R-:W-:-:S05]  /*14b40*/  IMAD.SHL.U32 R4, R4, 0x10, RZ ;  /* 0x0000001004047824 */ /* 0x001fca00078e00ff */
[----:B------:R-:W-:Y:S02]  /*14b50*/  LOP3.LUT R4, R2, 0x70, R4, 0xf8, !PT ;  /* 0x0000007002047812 */ /* 0x000fe400078ef804 */
[----:B------:R-:W0:Y:S02]  /*14b60*/  @P0 LDC R2, c[0x0][0x438] ;  /* 0x00010e00ff020b82 */ /* 0x000e240000000800 */
[C---:B------:R-:W-:Y:S01]  /*14b70*/  ISETP.GT.U32.AND P1, PT, R4.reuse, 0x3f, PT ;  /* 0x0000003f0400780c */ /* 0x040fe20003f24070 */
[----:B------:R-:W-:-:S04]  /*14b80*/  IMAD.IADD R6, R4, 0x1, R6 ;  /* 0x0000000104067824 */ /* 0x000fc800078e0206 */
[----:B------:R-:W-:-:S08]  /*14b90*/  IMAD.MOV.U32 R10, RZ, RZ, R6 ;  /* 0x000000ffff0a7224 */ /* 0x000fd000078e0006 */
[----:B------:R-:W3:Y:S01]  /*14ba0*/  @!P1 LDC.64 R4, c[0x0][0x428] ;  /* 0x00010a00ff049b82 */ /* 0x000ee20000000a00 */
[----:B--2---:R-:W-:-:S07]  /*14bb0*/  @P0 IMAD.HI.U32 R3, R6, R3, RZ ;  /* 0x0000000306030227 */ /* 0x004fce00078e00ff */
[----:B------:R-:W2:Y:S01]  /*14bc0*/  @!P1 LDC.64 R8, c[0x0][0x418] ;  /* 0x00010600ff089b82 */ /* 0x000ea20000000a00 */
[----:B0-----:R-:W-:-:S04]  /*14bd0*/  @P0 SHF.R.U32.HI R10, RZ, R2, R3 ;  /* 0x00000002ff0a0219 */ /* 0x001fc80000011603 */
[--C-:B------:R-:W-:Y:S01]  /*14be0*/  @!P1 SHF.R.S32.HI R3, RZ, 0x1f, R10.reuse ;  /* 0x0000001fff039819 */ /* 0x100fe2000001140a */
[----:B------:R-:W-:-:S04]  /*14bf0*/  @!P1 IMAD.MOV.U32 R2, RZ, RZ, R10 ;  /* 0x000000ffff029224 */ /* 0x000fc800078e000a */
[----:B---3--:R-:W-:-:S04]  /*14c00*/  @!P1 IMAD.WIDE.U32 R2, R28, R4, R2 ;  /* 0x000000041c029225 */ /* 0x008fc800078e0002 */
[----:B------:R-:W-:-:S04]  /*14c10*/  @!P1 IMAD R4, R33, R4, RZ ;  /* 0x0000000421049224 */ /* 0x000fc800078e02ff */
[----:B------:R-:W-:Y:S01]  /*14c20*/  @!P1 IMAD R5, R28, R5, R4 ;  /* 0x000000051c059224 */ /* 0x000fe200078e0204 */
[----:B--2---:R-:W-:Y:S01]  /*14c30*/  @!P1 LEA R8, P0, R2, R8, 0x2 ;  /* 0x0000000802089211 */ /* 0x004fe200078010ff */
[----:B------:R-:W-:-:S03]  /*14c40*/  IMAD.MOV.U32 R4, RZ, RZ, RZ ;  /* 0x000000ffff047224 */ /* 0x000fc600078e00ff */
[----:B------:R-:W-:Y:S01]  /*14c50*/  @!P1 IADD3 R3, R5, R3, RZ ;  /* 0x0000000305039210 */ /* 0x000fe20007ffe0ff */
[----:B------:R-:W-:-:S03]  /*14c60*/  IMAD.MOV R5, RZ, RZ, -R10 ;  /* 0x000000ffff057224 */ /* 0x000fc600078e0a0a */
[----:B------:R-:W-:Y:S01]  /*14c70*/  @!P1 LEA.HI.X R9, R2, R9, R3, 0x2, P0 ;  /* 0x0000000902099211 */ /* 0x000fe200000f1403 */
[----:B------:R-:W-:Y:S01]  /*14c80*/  IMAD R5, R5, UR4, R6 ;  /* 0x0000000405057c24 */ /* 0x000fe2000f8e0206 */
[----:B------:R-:W-:-:S03]  /*14c90*/  ISETP.NE.AND P0, PT, R24, 0x2, PT ;  /* 0x000000021800780c */ /* 0x000fc60003f05270 */
[----:B------:R0:W5:Y:S01]  /*14ca0*/  @!P1 LDG.E R4, desc[UR54][R8.64] ;  /* 0x0000003608049981 */ /* 0x000162000c1e1900 */
[----:B------:R-:W-:Y:S01]  /*14cb0*/  ISETP.NE.AND P1, PT, R11, 0x3, PT ;  /* 0x000000030b00780c */ /* 0x000fe20003f25270 */
[----:B------:R-:W-:Y:S01]  /*14cc0*/  IMAD.MOV.U32 R3, RZ, RZ, R7 ;  /* 0x000000ffff037224 */ /* 0x000fe200078e0007 */
[----:B------:R-:W-:Y:S01]  /*14cd0*/  SEL R2, RZ, 0x1, P0 ;  /* 0x00000001ff027807 */ /* 0x000fe20000000000 */
[----:B------:R-:W-:Y:S01]  /*14ce0*/  VIADD R7, R7, 0xffffffff ;  /* 0xffffffff07077836 */ /* 0x000fe20000000000 */
[----:B------:R-:W-:Y:S02]  /*14cf0*/  SEL R24, R24, RZ, P0 ;  /* 0x000000ff18187207 */ /* 0x000fe40000000000 */
[----:B------:R-:W-:Y:S02]  /*14d00*/  LOP3.LUT R25, R25, R2, RZ, 0x3c, !PT ;  /* 0x0000000219197212 */ /* 0x000fe400078e3cff */
[----:B------:R-:W-:-:S05]  /*14d10*/  ISETP.GT.AND P3, PT, R3, R32, PT ;  /* 0x000000200300720c */ /* 0x000fca0003f64270 */
[----:B01----:R-:W-:Y:S08]  /*14d20*/  @!P1 BRA `(.L_x_2406) ;  /* 0x0000000000049947 */ /* 0x003ff00003800000 */
[----:B------:R-:W-:Y:S01]  /*14d30*/  BPT.TRAP 0x1 ;  /* 0x000000040000795c */ /* 0x000fe20000300000 */
.L_x_2406:
[----:B------:R-:W-:Y:S01]  /*14d40*/  IMAD R6, R24, 0x8, R23 ;  /* 0x0000000818067824 */ /* 0x000fe200078e0217 */
[----:B------:R-:W-:Y:S01]  /*14d50*/  SHF.L.U32 R17, R25, 0x1f, RZ ;  /* 0x0000001f19117819 */ /* 0x000fe200000006ff */
[----:B------:R-:W-:Y:S01]  /*14d60*/  BSSY B1, `(.L_x_2407) ;  /* 0x0000004000017945 */ /* 0x000fe20003800000 */
[----:B------:R-:W-:Y:S02]  /*14d70*/  SHF.R.S32.HI R9, RZ, 0x1f, R5 ;  /* 0x0000001fff097819 */ /* 0x000fe40000011405 */
[----:B------:R-:W0:Y:S02]  /*14d80*/  SYNCS.PHASECHK.TRANS64.TRYWAIT P0, [R6+URZ+0x28c40], R17 ;  /* 0x028c4011060075a7 */ /* 0x000e24000800017f */
[----:B0-----:R-:W-:Y:S05]  /*14d90*/  @!P0 BRA `(.L_x_2408) ;  /* 0x0000003400708947 */ /* 0x001fea0003800000 */
.L_x_2485:
[----:B------:R-:W-:Y:S05]  /*14da0*/  BSYNC B1 ;  /* 0x0000000000017941 */ /* 0x000fea0003800000 */
.L_x_2407:
        /* <DEDUP_REMOVED lines=20> */
[----:B-1----:R-:W-:Y:S01]  /*14ef0*/  LEA.HI.X R27, R2, UR5, R8, 0x1, P0 ;  /* 0x00000005021b7c11 */ /* 0x002fe200080f0c08 */
[----:B------:R-:W-:Y:S01]  /*14f00*/  IMAD R8, R24, 0x1000, R34 ;  /* 0x0000100018087824 */ /* 0x000fe200078e0222 */
[----:B------:R-:W-:Y:S07]  /*14f10*/  BRA.DIV UR4, `(.L_x_2409) ;  /* 0x0000003604247947 */ /* 0x000fee000b800000 */
        /* <DEDUP_REMOVED lines=19> */
.L_x_2495:
        /* <DEDUP_REMOVED lines=8> */
.L_x_2410:
        /* <DEDUP_REMOVED lines=11> */
.L_x_2411:
[----:B------:R2:W-:Y:S01]  /*15180*/  SYNCS.ARRIVE.TRANS64.A1T0 RZ, [R6+URZ+0x28c30], RZ ;  /* 0x028c30ff06ff79a7 */ /* 0x0005e2000810003f */
[----:B------:R-:W-:Y:S05]  /*15190*/  @!P2 BRA `(.L_x_2412) ;  /* 0x000000000004a947 */ /* 0x000fea0003800000 */
[----:B------:R-:W-:Y:S01]  /*151a0*/  BPT.TRAP 0x1 ;  /* 0x000000040000795c */ /* 0x000fe20000300000 */
.L_x_2412:
[----:B------:R-:W3:Y:S01]  /*151b0*/  SYNCS.PHASECHK.TRANS64.TRYWAIT P0, [R6+URZ+0x28c60], R17 ;  /* 0x028c6011060075a7 */ /* 0x000ee2000800017f */
[----:B------:R-:W-:Y:S04]  /*151c0*/  BSSY B1, `(.L_x_2413) ;  /* 0x0000002000017945 */ /* 0x000fe80003800000 */
[----:B---3--:R-:W-:Y:S05]  /*151d0*/  @!P0 BRA `(.L_x_2414) ;  /* 0x0000003400908947 */ /* 0x008fea0003800000 */
.L_x_2496:
[----:B------:R-:W-:Y:S05]  /*151e0*/  BSYNC B1 ;  /* 0x0000000000017941 */ /* 0x000fea0003800000 */
.L_x_2413:
        /* <DEDUP_REMOVED lines=8> */
[----:B------:R-:W-:Y:S01]  /*15270*/  IMAD R10, R10, UR4, RZ ;  /* 0x000000040a0a7c24 */ /* 0x000fe2000f8e02ff */
[----:B------:R-:W-:-:S03]  /*15280*/  IADD3 R3, R3, R9, RZ ;  /* 0x0000000903037210 */ /* 0x000fc60007ffe0ff */
        /* <DEDUP_REMOVED lines=71> */
.L_x_2506:
        /* <DEDUP_REMOVED lines=25> */
.L_x_2416:
        /* <DEDUP_REMOVED lines=11> */
.L_x_2417:
[----:B------:R3:W-:Y:S01]  /*15940*/  SYNCS.ARRIVE.TRANS64.A1T0 RZ, [R6+URZ+0x28c50], RZ ;  /* 0x028c50ff06ff79a7 */ /* 0x0007e2000810003f */
[----:B------:R-:W-:Y:S05]  /*15950*/  @P3 BRA `(.L_x_2418) ;  /* 0xfffffff000483947 */ /* 0x000fea000383ffff */
.L_x_2405:
[----:B------:R-:W-:Y:S05]  /*15960*/  BSYNC B0 ;  /* 0x0000000000007941 */ /* 0x000fea0003800000 */
.L_x_2404:
[----:B------:R-:W4:Y:S01]  /*15970*/  S2R R2, SR_TID.X ;  /* 0x0000000000027919 */ /* 0x000f220000002100 */
[----:B------:R-:W-:Y:S01]  /*15980*/  IADD3 R24, R24, 0x1, RZ ;  /* 0x0000000118187810 */ /* 0x000fe20007ffe0ff */
[----:B------:R-:W-:Y:S03]  /*15990*/  BSSY B0, `(.L_x_2419) ;  /* 0x0000013000007945 */ /* 0x000fe60003800000 */
        /* <DEDUP_REMOVED lines=18> */
.L_x_2420:
[----:B------:R-:W-:Y:S05]  /*15ac0*/  BSYNC B0 ;  /* 0x0000000000007941 */ /* 0x000fea0003800000 */
.L_x_2419:
[----:B------:R-:W-:-:S07]  /*15ad0*/  SEL R24, R24, RZ, P0 ;  /* 0x000000ff18187207 */ /* 0x000fce0000000000 */
.L_x_2379:
[----:B------:R-:W-:Y:S05]  /*15ae0*/  BSYNC B7 ;  /* 0x0000000000077941 */ /* 0x000fea0003800000 */
.L_x_2377:
        /* <DEDUP_REMOVED lines=11> */
.L_x_2421:
        /* <DEDUP_REMOVED lines=17> */
[----:B----4-:R-:W-:Y:S01]  /*15cb0*/  @!P1 IMAD.MOV.U32 R17, RZ, RZ, R2 ;  /* 0x000000ffff119224 */ /* 0x010fe200078e0002 */
[----:B------:R-:W-:-:S04]  /*15cc0*/  ISETP.NE.AND P1, PT, R8, RZ, PT ;  /* 0x000000ff0800720c */ /* 0x000fc80003f25270 */
[----:B------:R-:W0:Y:S02]  /*15cd0*/  SHFL.UP PT, R14, R17, 0x1, RZ ;  /* 0x04200000110e7989 */ /* 0x000e2400000e00ff */
[----:B0-----:R-:W-:-:S05]  /*15ce0*/  SEL R4, R14, RZ, P1 ;  /* 0x000000ff0e047207 */ /* 0x001fca0000800000 */
[----:B------:R-:W-:-:S05]  /*15cf0*/  IMAD.IADD R4, R17, 0x1, R4 ;  /* 0x0000000111047824 */ /* 0x000fca00078e0204 */
[----:B------:R-:W0:Y:S02]  /*15d00*/  SHFL.UP PT, R14, R4, 0x2, RZ ;  /* 0x04400000040e7989 */ /* 0x000e2400000e00ff */
[----:B0-----:R-:W-:-:S05]  /*15d10*/  SEL R5, R14, RZ, P2 ;  /* 0x000000ff0e057207 */ /* 0x001fca0001000000 */
[----:B--23--:R-:W-:Y:S02]  /*15d20*/  IMAD.IADD R6, R4, 0x1, R5 ;  /* 0x0000000104067824 */ /* 0x00cfe400078e0205 */
[----:B------:R-:W-:Y:S04]  /*15d30*/  SHFL.IDX PT, R5, R16, 0x1, 0x1f ;  /* 0x00201f0010057f89 */ /* 0x000fe800000e0000 */
        /* <DEDUP_REMOVED lines=9> */
[----:B------:R0:W2:Y:S02]  /*15dd0*/  SHFL.IDX PT, R14, R2, 0x1f, 0x1f ;  /* 0x03e01f00020e7f89 */ /* 0x0000a400000e0000 */
.L_x_2516:
[----:B------:R-:W-:Y:S02]  /*15de0*/  ULDC UR4, c[0x0][0xc38] ;  /* 0x00030e0000047ab9 */ /* 0x000fe40000000800 */
[----:B------:R-:W-:-:S04]  /*15df0*/  IMAD.U32 R4, RZ, RZ, UR4 ;  /* 0x00000004ff047e24 */ /* 0x000fc8000f8e00ff */
[----:B--2---:R-:W-:-:S04]  /*15e00*/  IMAD R14, R14, R4, RZ ;  /* 0x000000040e0e7224 */ /* 0x004fc800078e02ff */
[----:B------:R-:W-:-:S05]  /*15e10*/  IMAD.IADD R5, R5, 0x1, R14 ;  /* 0x0000000105057824 */ /* 0x000fca00078e020e */
[----:B------:R-:W-:-:S13]  /*15e20*/  ISETP.GT.AND P6, PT, R5, R0, PT ;  /* 0x000000000500720c */ /* 0x000fda0003fc4270 */
[----:B------:R-:W-:Y:S05]  /*15e30*/  @P6 BRA `(.L_x_2424) ;  /* 0x00000000009c6947 */ /* 0x000fea0003800000 */
.L_x_2429:
        /* <DEDUP_REMOVED lines=14> */
.L_x_2427:
[----:B------:R-:W-:Y:S05]  /*15f20*/  BSYNC B0 ;  /* 0x0000000000007941 */ /* 0x000fea0003800000 */
.L_x_2426:
        /* <DEDUP_REMOVED lines=17> */
[----:B------:R0:W2:Y:S02]  /*16040*/  SHFL.IDX PT, R14, R2, 0x1f, 0x1f ;  /* 0x03e01f00020e7f89 */ /* 0x0000a400000e0000 */
.L_x_2524:
[----:B------:R-:W-:Y:S02]  /*16050*/  ULDC UR4, c[0x0][0xc38] ;  /* 0x00030e0000047ab9 */ /* 0x000fe40000000800 */
[----:B------:R-:W-:-:S04]  /*16060*/  IMAD.U32 R4, RZ, RZ, UR4 ;  /* 0x00000004ff047e24 */ /* 0x000fc8000f8e00ff */
[----:B--2---:R-:W-:-:S04]  /*16070*/  IMAD R14, R14, R4, RZ ;  /* 0x000000040e0e7224 */ /* 0x004fc800078e02ff */
[----:B------:R-:W-:-:S05]  /*16080*/  IMAD.IADD R5, R14, 0x1, R5 ;  /* 0x000000010e057824 */ /* 0x000fca00078e0205 */
[----:B------:R-:W-:-:S13]  /*16090*/  ISETP.GT.AND P6, PT, R5, R0, PT ;  /* 0x000000000500720c */ /* 0x000fda0003fc4270 */
[----:B------:R-:W-:Y:S05]  /*160a0*/  @!P6 BRA `(.L_x_2429) ;  /* 0xfffffffc0064e947 */ /* 0x000fea000383ffff */
.L_x_2424:
        /* <DEDUP_REMOVED lines=8> */
.L_x_2528:
[----:B------:R-:W-:Y:S01]  /*16130*/  ISETP.NE.AND P0, PT, R3, RZ, PT ;  /* 0x000000ff0300720c */ /* 0x000fe20003f05270 */
[----:B------:R-:W-:-:S12]  /*16140*/  IMAD.MOV.U32 R14, RZ, RZ, RZ ;  /* 0x000000ffff0e7224 */ /* 0x000fd800078e00ff */
[----:B------:R-:W-:Y:S05]  /*16150*/  @!P0 BRA `(.L_x_2431) ;  /* 0x0000000000108947 */ /* 0x000fea0003800000 */
[----:B------:R-:W-:Y:S01]  /*16160*/  UMOV UR4, 0xffffffff ;  /* 0xffffffff00047882 */ /* 0x000fe20000000000 */
[----:B------:R-:W-:Y:S02]  /*16170*/  VIADD R12, R6, 0xffffffff ;  /* 0xffffffff060c7836 */ /* 0x000fe40000000000 */
[----:B------:R-:W-:Y:S05]  /*16180*/  BRA.DIV UR4, `(.L_x_2432) ;  /* 0x0000003604bc7947 */ /* 0x000fea000b800000 */
[----:B------:R4:W0:Y:S02]  /*16190*/  SHFL.IDX PT, R14, R2, R12, 0x1f ;  /* 0x00001f0c020e7589 */ /* 0x00082400000e0000 */
.L_x_2431:
[----:B0---4-:R-:W0:Y:S01]  /*161a0*/  LDC.64 R2, c[0x0][0xc90] ;  /* 0x00032400ff027b82 */ /* 0x011e220000000a00 */
[----:B------:R-:W-:-:S04]  /*161b0*/  IMAD.IADD R19, R6, 0x1, R19 ;  /* 0x0000000106137824 */ /* 0x000fc800078e0213 */
[----:B0-----:R-:W-:-:S05]  /*161c0*/  IMAD.WIDE R2, R19, 0x4, R2 ;  /* 0x0000000413027825 */ /* 0x001fca00078e0202 */
[----:B------:R0:W2:Y:S01]  /*161d0*/  LDG.E R7, desc[UR54][R2.64] ;  /* 0x0000003602077981 */ /* 0x0000a2000c1e1900 */
[----:B------:R-:W-:Y:S02]  /*161e0*/  IMAD R16, R14, R4, R5 ;  /* 0x000000040e107224 */ /* 0x000fe400078e0205 */
[----:B0-----:R-:W-:Y:S02]  /*161f0*/  IMAD.MOV.U32 R2, RZ, RZ, RZ ;  /* 0x000000ffff027224 */ /* 0x001fe400078e00ff */
[----:B--23--:R-:W-:-:S05]  /*16200*/  IMAD R6, R17, R7, RZ ;  /* 0x0000000711067224 */ /* 0x00cfca00078e02ff */
[----:B------:R-:W-:-:S04]  /*16210*/  IABS R8, R6 ;  /* 0x0000000600087213 */ /* 0x000fc80000000000 */
[----:B------:R-:W0:Y:S08]  /*16220*/  I2F.RP R9, R8 ;  /* 0x0000000800097306 */ /* 0x000e300000209400 */
[----:B0-----:R-:W0:Y:S02]  /*16230*/  MUFU.RCP R9, R9 ;  /* 0x0000000900097308 */ /* 0x001e240000001000 */
[----:B0-----:R-:W-:-:S06]  /*16240*/  VIADD R10, R9, 0xffffffe ;  /* 0x0ffffffe090a7836 */ /* 0x001fcc0000000000 */
[----:B------:R-:W0:Y:S02]  /*16250*/  F2I.FTZ.U32.TRUNC.NTZ R3, R10 ;  /* 0x0000000a00037305 */ /* 0x000e24000021f000 */
[----:B0-----:R-:W-:-:S05]  /*16260*/  IADD3 R11, RZ, -R3, RZ ;  /* 0x80000003ff0b7210 */ /* 0x001fca0007ffe0ff */
[----:B------:R-:W-:-:S04]  /*16270*/  IMAD R5, R11, R8, RZ ;  /* 0x000000080b057224 */ /* 0x000fc800078e02ff */
[----:B------:R-:W-:-:S04]  /*16280*/  IMAD.HI.U32 R2, R3, R5, R2 ;  /* 0x0000000503027227 */ /* 0x000fc800078e0002 */
[----:B------:R-:W-:Y:S01]  /*16290*/  IMAD.IADD R5, R0, 0x1, -R16 ;  /* 0x0000000100057824 */ /* 0x000fe200078e0a10 */
[----:B------:R-:W-:-:S04]  /*162a0*/  IABS R0, R6 ;  /* 0x0000000600007213 */ /* 0x000fc80000000000 */
[----:B------:R-:W-:Y:S01]  /*162b0*/  IABS R3, R5 ;  /* 0x0000000500037213 */ /* 0x000fe20000000000 */
[----:B------:R-:W-:-:S04]  /*162c0*/  IMAD.MOV R0, RZ, RZ, -R0 ;  /* 0x000000ffff007224 */ /* 0x000fc800078e0a00 */
        /* <DEDUP_REMOVED lines=12> */
[----:B------:R-:W-:Y:S02]  /*16390*/  IMAD R0, R7, R2, RZ ;  /* 0x0000000207007224 */ /* 0x000fe400078e02ff */
[----:B------:R-:W-:Y:S02]  /*163a0*/  IMAD.MOV R2, RZ, RZ, -R2 ;  /* 0x000000ffff027224 */ /* 0x000fe400078e0a02 */
[----:B------:R-:W-:Y:S02]  /*163b0*/  IMAD.MOV R3, RZ, RZ, -R0 ;  /* 0x000000ffff037224 */ /* 0x000fe400078e0a00 */
[----:B------:R-:W-:-:S03]  /*163c0*/  IMAD R5, R6, R2, R5 ;  /* 0x0000000206057224 */ /* 0x000fc600078e0205 */
[----:B------:R-:W-:-:S04]  /*163d0*/  VIADDMNMX R4, R3, R4, R7, PT ;  /* 0x0000000403047246 */ /* 0x000fc80003800107 */
[-C--:B------:R-:W-:Y:S02]  /*163e0*/  IABS R7, R4.reuse ;  /* 0x0000000400077213 */ /* 0x080fe40000000000 */
[----:B------:R-:W-:Y:S02]  /*163f0*/  IABS R6, R4 ;  /* 0x0000000400067213 */ /* 0x000fe40000000000 */
[----:B------:R-:W0:Y:S03]  /*16400*/  I2F.RP R8, R7 ;  /* 0x0000000700087306 */ /* 0x000e260000209400 */
[----:B------:R-:W-:-:S05]  /*16410*/  IMAD.MOV R6, RZ, RZ, -R6 ;  /* 0x000000ffff067224 */ /* 0x000fca00078e0a06 */
[----:B0-----:R-:W0:Y:S02]  /*16420*/  MUFU.RCP R8, R8 ;  /* 0x0000000800087308 */ /* 0x001e240000001000 */
[----:B0-----:R-:W-:-:S06]  /*16430*/  IADD3 R3, R8, 0xffffffe, RZ ;  /* 0x0ffffffe08037810 */ /* 0x001fcc0007ffe0ff */
[----:B------:R-:W0:Y:S02]  /*16440*/  F2I.FTZ.U32.TRUNC.NTZ R3, R3 ;  /* 0x0000000300037305 */ /* 0x000e24000021f000 */
[----:B0-----:R-:W-:-:S04]  /*16450*/  IMAD.MOV R2, RZ, RZ, -R3 ;  /* 0x000000ffff027224 */ /* 0x001fc800078e0a03 */
[----:B------:R-:W-:Y:S02]  /*16460*/  IMAD R9, R2, R7, RZ ;  /* 0x0000000702097224 */ /* 0x000fe400078e02ff */
[----:B------:R-:W-:-:S04]  /*16470*/  IMAD.MOV.U32 R2, RZ, RZ, RZ ;  /* 0x000000ffff027224 */ /* 0x000fc800078e00ff */
[----:B------:R-:W-:Y:S01]  /*16480*/  IMAD.HI.U32 R2, R3, R9, R2 ;  /* 0x0000000903027227 */ /* 0x000fe200078e0002 */
[----:B------:R-:W-:Y:S02]  /*16490*/  IABS R9, R5 ;  /* 0x0000000500097213 */ /* 0x000fe40000000000 */
[C---:B------:R-:W-:Y:S01]  /*164a0*/  LOP3.LUT R3, R5.reuse, R4, RZ, 0x3c, !PT ;  /* 0x0000000405037212 */ /* 0x040fe200078e3cff */
[----:B------:R-:W-:Y:S02]  /*164b0*/  IMAD.IADD R5, R5, 0x1, R0 ;  /* 0x0000000105057824 */ /* 0x000fe400078e0200 */
[----:B------:R-:W-:Y:S01]  /*164c0*/  IMAD.HI.U32 R2, R2, R9, RZ ;  /* 0x0000000902027227 */ /* 0x000fe200078e00ff */
[----:B------:R-:W-:-:S03]  /*164d0*/  ISETP.GE.AND P2, PT, R3, RZ, PT ;  /* 0x000000ff0300720c */ /* 0x000fc60003f46270 */
[----:B------:R-:W-:-:S05]  /*164e0*/  IMAD R6, R2, R6, R9 ;  /* 0x0000000602067224 */ /* 0x000fca00078e0209 */
[----:B------:R-:W-:-:S13]  /*164f0*/  ISETP.GT.U32.AND P1, PT, R7, R6, PT ;  /* 0x000000060700720c */ /* 0x000fda0003f24070 */
[----:B------:R-:W-:Y:S02]  /*16500*/  @!P1 IMAD.IADD R6, R6, 0x1, -R7 ;  /* 0x0000000106069824 */ /* 0x000fe400078e0a07 */
[----:B------:R-:W-:Y:S01]  /*16510*/  @!P1 VIADD R2, R2, 0x1 ;  /* 0x0000000102029836 */ /* 0x000fe20000000000 */
[----:B------:R-:W-:Y:S02]  /*16520*/  ISETP.NE.AND P1, PT, R4, RZ, PT ;  /* 0x000000ff0400720c */ /* 0x000fe40003f25270 */
[----:B------:R-:W-:-:S13]  /*16530*/  ISETP.GE.U32.AND P0, PT, R6, R7, PT ;  /* 0x000000070600720c */ /* 0x000fda0003f06070 */
[----:B------:R-:W-:-:S05]  /*16540*/  @P0 VIADD R2, R2, 0x1 ;  /* 0x0000000102020836 */ /* 0x000fca0000000000 */
[----:B------:R-:W-:Y:S02]  /*16550*/  @!P2 IADD3 R2, -R2, RZ, RZ ;  /* 0x000000ff0202a210 */ /* 0x000fe40007ffe1ff */
[----:B------:R-:W-:Y:S01]  /*16560*/  @!P1 LOP3.LUT R2, RZ, R4, RZ, 0x33, !PT ;  /* 0x00000004ff029212 */ /* 0x000fe200078e33ff */
[----:B------:R-:W-:-:S04]  /*16570*/  IMAD.MOV R4, RZ, RZ, -R4 ;  /* 0x000000ffff047224 */ /* 0x000fc800078e0a04 */
[----:B------:R-:W-:Y:S01]  /*16580*/  IMAD R18, R2, R4, R5 ;  /* 0x0000000402127224 */ /* 0x000fe200078e0205 */
[----:B------:R-:W-:-:S05]  /*16590*/  LOP3.LUT R2, RZ, R2, RZ, 0x33, !PT ;  /* 0x00000002ff027212 */ /* 0x000fca00078e33ff */
[----:B------:R-:W-:Y:S01]  /*165a0*/  IMAD.IADD R17, R17, 0x1, R2 ;  /* 0x0000000111117824 */ /* 0x000fe200078e0202 */
[----:B------:R-:W-:Y:S06]  /*165b0*/  BRA `(.L_x_2433) ;  /* 0x00000000001c7947 */ /* 0x000fec0003800000 */
.L_x_2425:
[----:B------:R-:W-:Y:S01]  /*165c0*/  UMOV UR4, URZ ;  /* 0x0000003f00047c82 */ /* 0x000fe20008000000 */
[----:B------:R-:W-:Y:S01]  /*165d0*/  UMOV UR5, URZ ;  /* 0x0000003f00057c82 */ /* 0x000fe20008000000 */
[----:B------:R-:W-:Y:S01]  /*165e0*/  ULDC UR6, c[0x0][0xc3c] ;  /* 0x00030f0000067ab9 */ /* 0x000fe20000000800 */
[----:B------:R-:W-:Y:S02]  /*165f0*/  IMAD.MOV.U32 R16, RZ, RZ, R0 ;  /* 0x000000ffff107224 */ /* 0x000fe400078e0000 */
[----:B------:R-:W-:Y:S02]  /*16600*/  IMAD.U32 R17, RZ, RZ, UR4 ;  /* 0x00000004ff117e24 */ /* 0x000fe4000f8e00ff */
[----:B------:R-:W-:Y:S02]  /*16610*/  IMAD.U32 R18, RZ, RZ, UR5 ;  /* 0x00000005ff127e24 */ /* 0x000fe4000f8e00ff */
[----:B------:R-:W-:-:S07]  /*16620*/  IMAD.U32 R19, RZ, RZ, UR6 ;  /* 0x00000006ff137e24 */ /* 0x000fce000f8e00ff */
.L_x_2433:
        /* <DEDUP_REMOVED lines=10> */
.L_x_2422:
[----:B------:R-:W-:Y:S02]  /*166d0*/  ULDC UR4, c[0x0][0xc3c] ;  /* 0x00030f0000047ab9 */ /* 0x000fe40000000800 */
[----:B0-----:R-:W-:-:S13]  /*166e0*/  ISETP.GE.AND P0, PT, R19, UR4, PT ;  /* 0x0000000413007c0c */ /* 0x001fda000bf06270 */
[----:B------:R-:W-:Y:S05]  /*166f0*/  @!P0 BRA `(.L_x_2434) ;  /* 0xffffffb400448947 */ /* 0x000fea000383ffff */
[----:B------:R-:W-:Y:S05]  /*16700*/  BSYNC B8 ;  /* 0x0000000000087941 */ /* 0x000fea0003800000 */
.L_x_2365:
[----:B------:R-:W5:Y:S01]  /*16710*/  LDL.LU R0, [R1+0x10] ;  /* 0x0000100001007983 */ /* 0x000f620000300800 */
[----:B------:R-:W-:Y:S01]  /*16720*/  BSSY B0, `(.L_x_2435) ;  /* 0x000000b000007945 */ /* 0x000fe20003800000 */
[----:B------:R-:W1:Y:S01]  /*16730*/  S2R R5, SR_CgaCtaId ;  /* 0x0000000000057919 */ /* 0x000e620000008800 */
[----:B-----5:R-:W-:-:S04]  /*16740*/  IADD3 R0, R0, 0x1, RZ ;  /* 0x0000000100007810 */ /* 0x020fc80007ffe0ff */
[----:B0-----:R-:W-:-:S04]  /*16750*/  LEA.HI R2, R0, R0, RZ, 0x1 ;  /* 0x0000000000027211 */ /* 0x001fc800078f08ff */
[----:B------:R-:W-:Y:S02]  /*16760*/  LOP3.LUT R3, R2, 0xfffffffe, RZ, 0xc0, !PT ;  /* 0xfffffffe02037812 */ /* 0x000fe400078ec0ff */
[----:B------:R-:W-:-:S03]  /*16770*/  MOV R2, 0x400 ;  /* 0x0000040000027802 */ /* 0x000fc60000000f00 */
[----:B------:R-:W-:Y:S01]  /*16780*/  IMAD.IADD R0, R0, 0x1, -R3 ;  /* 0x0000000100007824 */ /* 0x000fe200078e0a03 */
[----:B-1----:R-:W-:-:S04]  /*16790*/  LEA R5, R5, R2, 0x18 ;  /* 0x0000000205057211 */ /* 0x002fc800078ec0ff */
[----:B------:R-:W-:-:S04]  /*167a0*/  SHF.L.U32 R0, R0, 0x1f, RZ ;  /* 0x0000001f00007819 */ /* 0x000fc800000006ff */
[----:B------:R-:W0:Y:S02]  /*167b0*/  SYNCS.PHASECHK.TRANS64.TRYWAIT P0, [R5+URZ+0x28c20], R0 ;  /* 0x028c2000050075a7 */ /* 0x000e24000800017f */
[----:B0-----:R-:W-:Y:S05]  /*167c0*/  @!P0 BRA `(.L_x_2436) ;  /* 0x0000003000508947 */ /* 0x001fea0003800000 */
.L_x_2531:
[----:B------:R-:W-:Y:S05]  /*167d0*/  BSYNC B0 ;  /* 0x0000000000007941 */ /* 0x000fea0003800000 */
.L_x_2435:
[----:B------:R-:W-:-:S03]  /*167e0*/  UMOV UR4, 0xffffffff ;  /* 0xffffffff00047882 */ /* 0x000fc60000000000 */
[----:B------:R-:W-:Y:S05]  /*167f0*/  BRA.DIV UR4, `(.L_x_2437) ;  /* 0x0000003204587947 */ /* 0x000fea000b800000 */
[----:B0-----:R-:W0:Y:S02]  /*16800*/  S2R R0, SR_TID.X ;  /* 0x0000000000007919 */ /* 0x001e240000002100 */
[----:B0-----:R-:W-:-:S04]  /*16810*/  SHF.R.U32.HI R0, RZ, 0x5, R0 ;  /* 0x00000005ff007819 */ /* 0x001fc80000011600 */
[----:B------:R-:W-:-:S05]  /*16820*/  LOP3.LUT R0, R0, 0x3, RZ, 0xc0, !PT ;  /* 0x0000000300007812 */ /* 0x000fca00078ec0ff */
[----:B------:R0:W1:Y:S02]  /*16830*/  SHFL.IDX PT, R14, R0, RZ, 0x1f ;  /* 0x00001fff000e7589 */ /* 0x00006400000e0000 */
.L_x_2534:
[----:B-1----:R-:W-:Y:S01]  /*16840*/  ISETP.NE.AND P0, PT, R14, RZ, PT ;  /* 0x000000ff0e00720c */ /* 0x002fe20003f05270 */
[----:B------:R-:W-:-:S12]  /*16850*/  BSSY B0, `(.L_x_2438) ;  /* 0x0000024000007945 */ /* 0x000fd80003800000 */
[----:B------:R-:W-:Y:S05]  /*16860*/  @P0 BRA `(.L_x_2439) ;  /* 0x0000000000880947 */ /* 0x000fea0003800000 */
[----:B------:R-:W-:-:S03]  /*16870*/  UMOV UR4, 0xffffffff ;  /* 0xffffffff00047882 */ /* 0x000fc60000000000 */
[----:B------:R-:W-:Y:S05]  /*16880*/  BRA.DIV UR4, `(.L_x_2440) ;  /* 0x0000003204687947 */ /* 0x000fea000b800000 */
[----:B------:R-:W-:-:S13]  /*16890*/  ELECT P6, URZ, PT ;  /* 0x00000000003f782f */ /* 0x000fda00038c0000 */
.L_x_2537:
[----:B------:R-:W-:Y:S05]  /*168a0*/  @!P6 BRA `(.L_x_2439) ;  /* 0x000000000078e947 */ /* 0x000fea0003800000 */
[----:B------:R-:W-:-:S06]  /*168b0*/  ULOP3.LUT UR4, UR39, 0x2, URZ, 0xfc, !UPT ;  /* 0x0000000227047892 */ /* 0x000fcc000f8efc3f */
[----:B0-----:R-:W-:-:S05]  /*168c0*/  IMAD.U32 R0, RZ, RZ, UR4 ;  /* 0x00000004ff007e24 */ /* 0x001fca000f8e00ff */
[----:B------:R-:W-:-:S13]  /*168d0*/  ISETP.NE.AND P0, PT, R0, 0x3, PT ;  /* 0x000000030000780c */ /* 0x000fda0003f05270 */
[----:B------:R-:W-:Y:S05]  /*168e0*/  @!P0 BRA `(.L_x_2441) ;  /* 0x0000000000048947 */ /* 0x000fea0003800000 */
[----:B------:R-:W-:Y:S01]  /*168f0*/  BPT.TRAP 0x1 ;  /* 0x000000040000795c */ /* 0x000fe20000300000 */
.L_x_2441:
[C---:B------:R-:W-:Y:S01]  /*16900*/  IMAD R3, R24.reuse, 0x8, R5 ;  /* 0x0000000818037824 */ /* 0x040fe200078e0205 */
[----:B------:R-:W-:Y:S01]  /*16910*/  SHF.L.U32 R2, R25, 0x1f, RZ ;  /* 0x0000001f19027819 */ /* 0x000fe200000006ff */
[----:B------:R-:W-:-:S03]  /*16920*/  VIADD R24, R24, 0x1 ;  /* 0x0000000118187836 */ /* 0x000fc60000000000 */
[----:B------:R-:W0:Y:S02]  /*16930*/  SYNCS.PHASECHK.TRANS64.TRYWAIT P1, [R3+URZ+0x28c40], R2 ;  /* 0x028c4002030075a7 */ /* 0x000e24000802017f */
[----:B------:R-:W-:-:S04]  /*16940*/  ISETP.NE.AND P2, PT, R24, 0x2, PT ;  /* 0x000000021800780c */ /* 0x000fc80003f45270 */
[----:B------:R-:W-:Y:S01]  /*16950*/  SEL R0, RZ, 0x1, P2 ;  /* 0x00000001ff007807 */ /* 0x000fe20001000000 */
[----:B0-----:R-:W-:Y:S08]  /*16960*/  @!P1 BRA `(.L_x_2442) ;  /* 0x0000003000509947 */ /* 0x001ff00003800000 */
.L_x_2538:
[----:B------:R-:W-:Y:S02]  /*16970*/  SEL R24, R24, RZ, P2 ;  /* 0x000000ff18187207 */ /* 0x000fe40001000000 */
[----:B------:R-:W-:Y:S01]  /*16980*/  LOP3.LUT R0, R25, R0, RZ, 0x3c, !PT ;  /* 0x0000000019007212 */ /* 0x000fe200078e3cff */
[----:B------:R-:W-:Y:S06]  /*16990*/  @!P0 BRA `(.L_x_2443) ;  /* 0x0000000000048947 */ /* 0x000fec0003800000 */
[----:B------:R-:W-:Y:S01]  /*169a0*/  BPT.TRAP 0x1 ;  /* 0x000000040000795c */ /* 0x000fe20000300000 */
.L_x_2443:
[----:B------:R-:W-:Y:S01]  /*169b0*/  IMAD R5, R24, 0x8, R5 ;  /* 0x0000000818057824 */ /* 0x000fe200078e0205 */
[----:B------:R-:W-:-:S04]  /*169c0*/  SHF.L.U32 R0, R0, 0x1f, RZ ;  /* 0x0000001f00007819 */ /* 0x000fc800000006ff */
[----:B------:R-:W1:Y:S02]  /*169d0*/  SYNCS.PHASECHK.TRANS64.TRYWAIT P1, [R5+URZ+0x28c40], R0 ;  /* 0x028c4000050075a7 */ /* 0x000e64000802017f */
[----:B-1----:R-:W-:Y:S05]  /*169e0*/  @!P1 BRA `(.L_x_2444) ;  /* 0x0000003000449947 */ /* 0x002fea0003800000 */
.L_x_2539:
[----:B------:R-:W-:Y:S05]  /*169f0*/  @!P0 BRA `(.L_x_2445) ;  /* 0x0000000000048947 */ /* 0x000fea0003800000 */
[----:B------:R-:W-:Y:S01]  /*16a00*/  BPT.TRAP 0x1 ;  /* 0x000000040000795c */ /* 0x000fe20000300000 */
.L_x_2445:
[----:B------:R-:W5:Y:S02]  /*16a10*/  SYNCS.PHASECHK.TRANS64.TRYWAIT P1, [R3+URZ+0x28c60], R2 ;  /* 0x028c6002030075a7 */ /* 0x000f64000802017f */
[----:B-----5:R-:W-:Y:S05]  /*16a20*/  @!P1 BRA `(.L_x_2446) ;  /* 0x0000003000489947 */ /* 0x020fea0003800000 */
.L_x_2540:
[----:B------:R-:W-:Y:S05]  /*16a30*/  @!P0 BRA `(.L_x_2447) ;  /* 0x0000000000048947 */ /* 0x000fea0003800000 */
[----:B------:R-:W-:Y:S01]  /*16a40*/  BPT.TRAP 0x1 ;  /* 0x000000040000795c */ /* 0x000fe20000300000 */
.L_x_2447:
[----:B------:R0:W0:Y:S02]  /*16a50*/  SYNCS.PHASECHK.TRANS64.TRYWAIT P0, [R5+URZ+0x28c60], R0 ;  /* 0x028c6000050075a7 */ /* 0x000024000800017f */
[----:B0-----:R-:W-:Y:S05]  /*16a60*/  @!P0 NANOSLEEP.SYNCS 0x989680 ;  /* 0x009896800000895d */ /* 0x001fea0003900000 */
[----:B------:R-:W0:Y:S02]  /*16a70*/  @!P0 SYNCS.PHASECHK.TRANS64 P0, [R5+URZ+0x28c60], R0 ;  /* 0x028c6000050085a7 */ /* 0x000e24000800007f */
[----:B0-----:R-:W-:Y:S05]  /*16a80*/  @!P0 BRA `(.L_x_2447) ;  /* 0xfffffffc00f08947 */ /* 0x001fea000383ffff */
.L_x_2439:
[----:B------:R-:W-:Y:S05]  /*16a90*/  BSYNC B0 ;  /* 0x0000000000007941 */ /* 0x000fea0003800000 */
.L_x_2438:
[----:B------:R-:W-:Y:S05]  /*16aa0*/  EXIT ;  /* 0x000000000000794d */ /* 0x000fea0003800000 */
.L_x_2250:
[----:B0-----:R-:W-:-:S04]  /*16ab0*/  IMAD.U32 R6, RZ, RZ, UR21 ;  /* 0x00000015ff067e24 */ /* 0x001fc8000f8e00ff */
[----:B------:R0:W1:Y:S03]  /*16ac0*/  SYNCS.PHASECHK.TRANS64.TRYWAIT P1, [R6+URZ+0x28c50], R3 ;  /* 0x028c5003060075a7 */ /* 0x000066000802017f */
[----:B-1----:R-:W-:Y:S05]  /*16ad0*/  @!P1 NANOSLEEP.SYNCS 0x989680 ;  /* 0x009896800000995d */ /* 0x002fea0003900000 */
[----:B------:R-:W1:Y:S02]  /*16ae0*/  @!P1 SYNCS.PHASECHK.TRANS64 P1, [R6+URZ+0x28c50], R3 ;  /* 0x028c5003060095a7 */ /* 0x000e64000802007f */
[----:B-1----:R-:W-:Y:S05]  /*16af0*/  @!P1 BRA `(.L_x_2250) ;  /* 0xfffffffc00ec9947 */ /* 0x002fea000383ffff */
[----:B------:R-:W-:Y:S05]  /*16b00*/  BRA `(.L_x_2448) ;  /* 0xfffffeb000b87947 */ /* 0x000fea000383ffff */
.L_x_2256:
[----:B-1----:R-:W-:-:S04]  /*16b10*/  IMAD.U32 R5, RZ, RZ, UR21 ;  /* 0x00000015ff057e24 */ /* 0x002fc8000f8e00ff */
[----:B------:R1:W2:Y:S03]  /*16b20*/  SYNCS.PHASECHK.TRANS64.TRYWAIT P1, [R5+URZ+0x28c50], R4 ;  /* 0x028c5004050075a7 */ /* 0x0002a6000802017f */
[----:B--2---:R-:W-:Y:S05]  /*16b30*/  @!P1 NANOSLEEP.SYNCS 0x989680 ;  /* 0x009896800000995d */ /* 0x004fea0003900000 */
[----:B------:R-:W2:Y:S02]  /*16b40*/  @!P1 SYNCS.PHASECHK.TRANS64 P1, [R5+URZ+0x28c50], R4 ;  /* 0x028c5004050095a7 */ /* 0x000ea4000802007f */
[----:B--2---:R-:W-:Y:S05]  /*16b50*/  @!P1 BRA `(.L_x_2256) ;  /* 0xfffffffc00ec9947 */ /* 0x004fea000383ffff */
[----:B------:R-:W-:Y:S05]  /*16b60*/  BRA `(.L_x_2255) ;  /* 0xfffffebc00b07947 */ /* 0x000fea000383ffff */
.L_x_2266:
[----:B0-----:R-:W-:-:S04]  /*16b70*/  MOV R3, UR41 ;  /* 0x0000002900037c02 */ /* 0x001fc80008000f00 */
[----:B------:R0:W1:Y:S03]  /*16b80*/  SYNCS.PHASECHK.TRANS64.TRYWAIT P1, [R3+URZ+0x28c00], R0 ;  /* 0x028c0000030075a7 */ /* 0x000066000802017f */
[----:B-1----:R-:W-:Y:S05]  /*16b90*/  @!P1 NANOSLEEP.SYNCS 0x989680 ;  /* 0x009896800000995d */ /* 0x002fea0003900000 */
[----:B------:R-:W1:Y:S02]  /*16ba0*/  @!P1 SYNCS.PHASECHK.TRANS64 P1, [R3+URZ+0x28c00], R0 ;  /* 0x028c0000030095a7 */ /* 0x000e64000802007f */
[----:B-1----:R-:W-:Y:S05]  /*16bb0*/  @!P1 BRA `(.L_x_2266) ;  /* 0xfffffffc00ec9947 */ /* 0x002fea000383ffff */
[----:B------:R-:W-:Y:S05]  /*16bc0*/  BRA `(.L_x_2449) ;  /* 0xfffffed400247947 */ /* 0x000fea000383ffff */
.L_x_2270:
[----:B--2---:R2:W3:Y:S02]  /*16bd0*/  SYNCS.PHASECHK.TRANS64.TRYWAIT P1, [R7+URZ+0x28c30], R8 ;  /* 0x028c3008070075a7 */ /* 0x0044e4000802017f */
[----:B---3--:R-:W-:Y:S05]  /*16be0*/  @!P1 NANOSLEEP.SYNCS 0x989680 ;  /* 0x009896800000995d */ /* 0x008fea0003900000 */
[----:B------:R-:W3:Y:S02]  /*16bf0*/  @!P1 SYNCS.PHASECHK.TRANS64 P1, [R7+URZ+0x28c30], R8 ;  /* 0x028c3008070095a7 */ /* 0x000ee4000802007f */
[----:B---3--:R-:W-:Y:S05]  /*16c00*/  @!P1 BRA `(.L_x_2270) ;  /* 0xfffffffc00f09947 */ /* 0x008fea000383ffff */
[----:B------:R-:W-:Y:S05]  /*16c10*/  BRA `(.L_x_2269) ;  /* 0xfffffed400407947 */ /* 0x000fea000383ffff */
.L_x_2283:
[----:B--2---:R2:W3:Y:S02]  /*16c20*/  SYNCS.PHASECHK.TRANS64.TRYWAIT P1, [R7+URZ+0x28c50], R8 ;  /* 0x028c5008070075a7 */ /* 0x0044e4000802017f */
[----:B---3--:R-:W-:Y:S05]  /*16c30*/  @!P1 NANOSLEEP.SYNCS 0x989680 ;  /* 0x009896800000995d */ /* 0x008fea0003900000 */
[----:B------:R-:W3:Y:S02]  /*16c40*/  @!P1 SYNCS.PHASECHK.TRANS64 P1, [R7+URZ+0x28c50], R8 ;  /* 0x028c5008070095a7 */ /* 0x000ee4000802007f */
[----:B---3--:R-:W-:Y:S05]  /*16c50*/  @!P1 BRA `(.L_x_2283) ;  /* 0xfffffffc00f09947 */ /* 0x008fea000383ffff */
[----:B------:R-:W-:Y:S05]  /*16c60*/  BRA `(.L_x_2282) ;  /* 0xfffffef000e07947 */ /* 0x000fea000383ffff */
.L_x_2292:
[----:B--2---:R-:W-:-:S04]  /*16c70*/  IMAD.U32 R6, RZ, RZ, UR22 ;  /* 0x00000016ff067e24 */ /* 0x004fc8000f8e00ff */
[----:B------:R2:W3:Y:S03]  /*16c80*/  SYNCS.PHASECHK.TRANS64.TRYWAIT P1, [R6+URZ+0x28c30], R7 ;  /* 0x028c3007060075a7 */ /* 0x0004e6000802017f */
[----:B---3--:R-:W-:Y:S05]  /*16c90*/  @!P1 NANOSLEEP.SYNCS 0x989680 ;  /* 0x009896800000995d */ /* 0x008fea0003900000 */
[----:B------:R-:W3:Y:S02]  /*16ca0*/  @!P1 SYNCS.PHASECHK.TRANS64 P1, [R6+URZ+0x28c30], R7 ;  /* 0x028c3007060095a7 */ /* 0x000ee4000802007f */
[----:B---3--:R-:W-:Y:S05]  /*16cb0*/  @!P1 BRA `(.L_x_2292) ;  /* 0xfffffffc00ec9947 */ /* 0x008fea000383ffff */
[----:B------:R-:W-:Y:S05]  /*16cc0*/  BRA `(.L_x_2291) ;  /* 0xfffffef800587947 */ /* 0x000fea000383ffff */
.L_x_2305:
[----:B--2---:R-:W-:-:S04]  /*16cd0*/  IMAD.U32 R10, RZ, RZ, UR22 ;  /* 0x00000016ff0a7e24 */ /* 0x004fc8000f8e00ff */
[----:B------:R2:W3:Y:S03]  /*16ce0*/  SYNCS.PHASECHK.TRANS64.TRYWAIT P1, [R10+URZ+0x28c50], R7 ;  /* 0x028c50070a0075a7 */ /* 0x0004e6000802017f */
[----:B---3--:R-:W-:Y:S05]  /*16cf0*/  @!P1 NANOSLEEP.SYNCS 0x989680 ;  /* 0x009896800000995d */ /* 0x008fea0003900000 */
[----:B------:R-:W3:Y:S02]  /*16d00*/  @!P1 SYNCS.PHASECHK.TRANS64 P1, [R10+URZ+0x28c50], R7 ;  /* 0x028c50070a0095a7 */ /* 0x000ee4000802007f */
[----:B---3--:R-:W-:Y:S05]  /*16d10*/  @!P1 BRA `(.L_x_2305) ;  /* 0xfffffffc00ec9947 */ /* 0x008fea000383ffff */
[----:B------:R-:W-:Y:S05]  /*16d20*/  BRA `(.L_x_2304) ;  /* 0xffffff1c003c7947 */ /* 0x000fea000383ffff */
.L_x_2315:
[----:B--2---:R-:W-:-:S04]  /*16d30*/  IMAD.U32 R6, RZ, RZ, UR22 ;  /* 0x00000016ff067e24 */ /* 0x004fc8000f8e00ff */
[----:B------:R2:W3:Y:S03]  /*16d40*/  SYNCS.PHASECHK.TRANS64.TRYWAIT P2, [R6+URZ+0x28c30], R7 ;  /* 0x028c3007060075a7 */ /* 0x0004e6000804017f */
[----:B---3--:R-:W-:Y:S05]  /*16d50*/  @!P2 NANOSLEEP.SYNCS 0x989680 ;  /* 0x009896800000a95d */ /* 0x008fea0003900000 */
[----:B------:R-:W3:Y:S02]  /*16d60*/  @!P2 SYNCS.PHASECHK.TRANS64 P2, [R6+URZ+0x28c30], R7 ;  /* 0x028c30070600a5a7 */ /* 0x000ee4000804007f */
[----:B---3--:R-:W-:Y:S05]  /*16d70*/  @!P2 BRA `(.L_x_2315) ;  /* 0xfffffffc00eca947 */ /* 0x008fea000383ffff */
[----:B------:R-:W-:Y:S05]  /*16d80*/  BRA `(.L_x_2314) ;  /* 0xffffff2000c87947 */ /* 0x000fea000383ffff */
.L_x_2320:
[----:B-1----:R-:W-:-:S04]  /*16d90*/  IMAD.U32 R10, RZ, RZ, UR22 ;  /* 0x00000016ff0a7e24 */ /* 0x002fc8000f8e00ff */
[----:B------:R1:W2:Y:S03]  /*16da0*/  SYNCS.PHASECHK.TRANS64.TRYWAIT P2, [R10+URZ+0x28c50], R7 ;  /* 0x028c50070a0075a7 */ /* 0x0002a6000804017f */
[----:B--2---:R-:W-:Y:S05]  /*16db0*/  @!P2 NANOSLEEP.SYNCS 0x989680 ;  /* 0x009896800000a95d */ /* 0x004fea0003900000 */
[----:B------:R-:W2:Y:S02]  /*16dc0*/  @!P2 SYNCS.PHASECHK.TRANS64 P2, [R10+URZ+0x28c50], R7 ;  /* 0x028c50070a00a5a7 */ /* 0x000ea4000804007f */
[----:B--2---:R-:W-:Y:S05]  /*16dd0*/  @!P2 BRA `(.L_x_2320) ;  /* 0xfffffffc00eca947 */ /* 0x004fea000383ffff */
[----:B------:R-:W-:Y:S05]  /*16de0*/  BRA `(.L_x_2319) ;  /* 0xffffff3800ec7947 */ /* 0x000fea000383ffff */
.L_x_2327:
[----:B-1----:R-:W-:-:S04]  /*16df0*/  IMAD.U32 R6, RZ, RZ, UR20 ;  /* 0x00000014ff067e24 */ /* 0x002fc8000f8e00ff */
[----:B------:R1:W2:Y:S03]  /*16e00*/  SYNCS.PHASECHK.TRANS64.TRYWAIT P1, [R6+URZ+0x28c30], R7 ;  /* 0x028c3007060075a7 */ /* 0x0002a6000802017f */
[----:B--2---:R-:W-:Y:S05]  /*16e10*/  @!P1 NANOSLEEP.SYNCS 0x989680 ;  /* 0x009896800000995d */ /* 0x004fea0003900000 */
[----:B------:R-:W2:Y:S02]  /*16e20*/  @!P1 SYNCS.PHASECHK.TRANS64 P1, [R6+URZ+0x28c30], R7 ;  /* 0x028c3007060095a7 */ /* 0x000ea4000802007f */
[----:B--2---:R-:W-:Y:S05]  /*16e30*/  @!P1 BRA `(.L_x_2327) ;  /* 0xfffffffc00ec9947 */ /* 0x004fea000383ffff */
[----:B------:R-:W-:Y:S05]  /*16e40*/  BRA `(.L_x_2326) ;  /* 0xffffff3c00e07947 */ /* 0x000fea000383ffff */
.L_x_2340:
[----:B--2---:R-:W-:-:S04]  /*16e50*/  IMAD.U32 R10, RZ, RZ, UR20 ;  /* 0x00000014ff0a7e24 */ /* 0x004fc8000f8e00ff */
[----:B------:R2:W3:Y:S03]  /*16e60*/  SYNCS.PHASECHK.TRANS64.TRYWAIT P1, [R10+URZ+0x28c50], R7 ;  /* 0x028c50070a0075a7 */ /* 0x0004e6000802017f */
[----:B---3--:R-:W-:Y:S05]  /*16e70*/  @!P1 NANOSLEEP.SYNCS 0x989680 ;  /* 0x009896800000995d */ /* 0x008fea0003900000 */
[----:B------:R-:W3:Y:S02]  /*16e80*/  @!P1 SYNCS.PHASECHK.TRANS64 P1, [R10+URZ+0x28c50], R7 ;  /* 0x028c50070a0095a7 */ /* 0x000ee4000802007f */
[----:B---3--:R-:W-:Y:S05]  /*16e90*/  @!P1 BRA `(.L_x_2340) ;  /* 0xfffffffc00ec9947 */ /* 0x008fea000383ffff */
[----:B------:R-:W-:Y:S05]  /*16ea0*/  BRA `(.L_x_2339) ;  /* 0xffffff6000c47947 */ /* 0x000fea000383ffff */
.L_x_2385:
[----:B------:R-:W0:Y:S01]  /*16eb0*/  S2R R21, SR_TID.X ;  /* 0x0000000000157919 */ /* 0x000e220000002100 */
[----:B------:R-:W-:Y:S01]  /*16ec0*/  BSSY B0, `(.L_x_2450) ;  /* 0x000000a000007945 */ /* 0x000fe20003800000 */
[----:B------:R-:W-:Y:S01]  /*16ed0*/  MOV R12, RZ ;  /* 0x000000ff000c7202 */ /* 0x000fe20000000f00 */
[----:B------:R-:W-:Y:S02]  /*16ee0*/  IMAD.MOV.U32 R11, RZ, RZ, 0x1f ;  /* 0x0000001fff0b7424 */ /* 0x000fe400078e00ff */
[----:B------:R-:W-:Y:S01]  /*16ef0*/  IMAD.MOV.U32 R15, RZ, RZ, -0x1 ;  /* 0xffffffffff0f7424 */ /* 0x000fe200078e00ff */
[----:B0-----:R-:W-:-:S04]  /*16f00*/  SHF.R.U32.HI R21, RZ, 0x5, R21 ;  /* 0x00000005ff157819 */ /* 0x001fc80000011615 */
[----:B------:R-:W-:-:S05]  /*16f10*/  LOP3.LUT R21, R21, 0x3, RZ, 0xc0, !PT ;  /* 0x0000000315157812 */ /* 0x000fca00078ec0ff */
[----:B------:R-:W-:-:S07]  /*16f20*/  IMAD.MOV.U32 R13, RZ, RZ, R21 ;  /* 0x000000ffff0d7224 */ /* 0x000fce00078e0015 */
[----:B-----5:R-:W-:Y:S05]  /*16f30*/  WARPSYNC.COLLECTIVE R15, `(.L_x_2451) ;  /* 0x000000000f087348 */ /* 0x020fea0003c00000 */
[----:B------:R0:W1:Y:S02]  /*16f40*/  SHFL.IDX P6, R14, R13, R12, R11 ;  /* 0x0000000c0d0e7389 */ /* 0x00006400000c000b */
[----:B01---5:R-:W-:Y:S01]  /*16f50*/  ENDCOLLECTIVE ;  /* 0x000000000000791b */ /* 0x023fe20003800000 */
.L_x_2451:
[----:B------:R-:W-:Y:S05]  /*16f60*/  BSYNC B0 ;  /* 0x0000000000007941 */ /* 0x000fea0003800000 */
.L_x_2450:
[----:B------:R-:W-:Y:S05]  /*16f70*/  BRA `(.L_x_2452) ;  /* 0xffffffbc00607947 */ /* 0x000fea000383ffff */
.L_x_2388:
[----:B0-----:R0:W1:Y:S02]  /*16f80*/  SYNCS.PHASECHK.TRANS64.TRYWAIT P0, [R27+URZ+0x28c40], R0 ;  /* 0x028c40001b0075a7 */ /* 0x001064000800017f */
[----:B-1----:R-:W-:Y:S05]  /*16f90*/  @!P0 NANOSLEEP.SYNCS 0x989680 ;  /* 0x009896800000895d */ /* 0x002fea0003900000 */
[----:B------:R-:W1:Y:S02]  /*16fa0*/  @!P0 SYNCS.PHASECHK.TRANS64 P0, [R27+URZ+0x28c40], R0 ;  /* 0x028c40001b0085a7 */ /* 0x000e64000800007f */
[----:B-1----:R-:W-:Y:S05]  /*16fb0*/  @!P0 BRA `(.L_x_2388) ;  /* 0xfffffffc00f08947 */ /* 0x002fea000383ffff */
[----:B------:R-:W-:Y:S05]  /*16fc0*/  BRA `(.L_x_2453) ;  /* 0xffffffc0003c7947 */ /* 0x000fea000383ffff */
.L_x_2389:
        /* <DEDUP_REMOVED lines=8> */
.L_x_2455:
[----:B------:R-:W-:Y:S05]  /*17050*/  BSYNC B0 ;  /* 0x0000000000007941 */ /* 0x000fea0003800000 */
.L_x_2454:
[----:B------:R-:W-:Y:S01]  /*17060*/  MOV R13, R0 ;  /* 0x00000000000d7202 */ /* 0x000fe20000000f00 */
        /* <DEDUP_REMOVED lines=8> */
.L_x_2456:
[----:B------:R-:W-:Y:S01]  /*170f0*/  IMAD.MOV.U32 R13, RZ, RZ, R5 ;  /* 0x000000ffff0d7224 */ /* 0x000fe200078e0005 */
[----:B------:R-:W-:Y:S01]  /*17100*/  MOV R12, 0x1 ;  /* 0x00000001000c7802 */ /* 0x000fe20000000f00 */
[----:B------:R-:W-:-:S07]  /*17110*/  IMAD.MOV.U32 R3, RZ, RZ, R14 ;  /* 0x000000ffff037224 */ /* 0x000fce00078e000e */
[----:B------:R-:W-:Y:S05]  /*17120*/  WARPSYNC.COLLECTIVE R15, `(.L_x_2457) ;  /* 0x000000000f087348 */ /* 0x000fea0003c00000 */
[----:B------:R0:W1:Y:S02]  /*17130*/  SHFL.IDX P6, R14, R13, R12, R11 ;  /* 0x0000000c0d0e7389 */ /* 0x00006400000c000b */
[----:B01----:R-:W-:Y:S01]  /*17140*/  ENDCOLLECTIVE ;  /* 0x000000000000791b */ /* 0x003fe20003800000 */
.L_x_2457:
        /* <DEDUP_REMOVED lines=15> */
.L_x_2458:
[----:B------:R-:W-:Y:S02]  /*17240*/  @P0 IMAD R6, R4, 0x2, R23 ;  /* 0x0000000204060824 */ /* 0x000fe400078e0217 */
[----:B------:R-:W-:Y:S02]  /*17250*/  IMAD.MOV.U32 R13, RZ, RZ, R5 ;  /* 0x000000ffff0d7224 */ /* 0x000fe400078e0005 */
[----:B------:R-:W-:Y:S02]  /*17260*/  IMAD.MOV.U32 R12, RZ, RZ, 0x2 ;  /* 0x00000002ff0c7424 */ /* 0x000fe400078e00ff */
[----:B------:R-:W-:-:S07]  /*17270*/  IMAD.MOV.U32 R3, RZ, RZ, R14 ;  /* 0x000000ffff037224 */ /* 0x000fce00078e000e */
[----:B------:R-:W-:Y:S05]  /*17280*/  WARPSYNC.COLLECTIVE R15, `(.L_x_2459) ;  /* 0x000000000f087348 */ /* 0x000fea0003c00000 */
[----:B------:R0:W1:Y:S02]  /*17290*/  SHFL.IDX P6, R14, R13, R12, R11 ;  /* 0x0000000c0d0e7389 */ /* 0x00006400000c000b */
[----:B01----:R-:W-:Y:S01]  /*172a0*/  ENDCOLLECTIVE ;  /* 0x000000000000791b */ /* 0x003fe20003800000 */
.L_x_2459:
        /* <DEDUP_REMOVED lines=15> */
.L_x_2460:
[----:B------:R-:W-:Y:S02]  /*173a0*/  @P0 IMAD R6, R4, 0x2, R23 ;  /* 0x0000000204060824 */ /* 0x000fe400078e0217 */
[----:B------:R-:W-:Y:S02]  /*173b0*/  IMAD.MOV.U32 R13, RZ, RZ, R5 ;  /* 0x000000ffff0d7224 */ /* 0x000fe400078e0005 */
[----:B------:R-:W-:Y:S02]  /*173c0*/  IMAD.MOV.U32 R12, RZ, RZ, 0x3 ;  /* 0x00000003ff0c7424 */ /* 0x000fe400078e00ff */
[----:B------:R-:W-:-:S07]  /*173d0*/  IMAD.MOV.U32 R3, RZ, RZ, R14 ;  /* 0x000000ffff037224 */ /* 0x000fce00078e000e */
[----:B------:R-:W-:Y:S05]  /*173e0*/  WARPSYNC.COLLECTIVE R15, `(.L_x_2461) ;  /* 0x000000000f087348 */ /* 0x000fea0003c00000 */
[----:B------:R0:W1:Y:S02]  /*173f0*/  SHFL.IDX P6, R14, R13, R12, R11 ;  /* 0x0000000c0d0e7389 */ /* 0x00006400000c000b */
[----:B01----:R-:W-:Y:S01]  /*17400*/  ENDCOLLECTIVE ;  /* 0x000000000000791b */ /* 0x003fe20003800000 */
.L_x_2461:
[----:B------:R-:W-:-:S05]  /*17410*/  @P0 LEA R3, P1, R7, R3, 0x1 ;  /* 0x0000000307030211 */ /* 0x000fca00078208ff */
[----:B------:R-:W-:-:S05]  /*17420*/  @P0 IMAD.X R2, RZ, RZ, R2, P1 ;  /* 0x000000ffff020224 */ /* 0x000fca00008e0602 */
[----:B------:R-:W-:Y:S02]  /*17430*/  @P0 LOP3.LUT R3, R3, R2, RZ, 0x3c, !PT ;  /* 0x0000000203030212 */ /* 0x000fe400078e3cff */
[----:B------:R-:W-:Y:S02]  /*17440*/  MOV R13, R0 ;  /* 0x00000000000d7202 */ /* 0x000fe40000000f00 */
[----:B------:R-:W-:-:S04]  /*17450*/  @P0 LOP3.LUT R2, R3, R2, RZ, 0x3c, !PT ;  /* 0x0000000203020212 */ /* 0x000fc800078e3cff */
[----:B------:R-:W-:Y:S01]  /*17460*/  @P0 LOP3.LUT R3, R3, R2, RZ, 0x3c, !PT ;  /* 0x0000000203030212 */ /* 0x000fe200078e3cff */
[----:B------:R-:W-:-:S07]  /*17470*/  IMAD.MOV.U32 R5, RZ, RZ, R14 ;  /* 0x000000ffff057224 */ /* 0x000fce00078e000e */
[----:B------:R-:W-:Y:S05]  /*17480*/  WARPSYNC.COLLECTIVE R15, `(.L_x_2462) ;  /* 0x000000000f087348 */ /* 0x000fea0003c00000 */
[----:B------:R0:W1:Y:S02]  /*17490*/  SHFL.IDX P6, R14, R13, R12, R11 ;  /* 0x0000000c0d0e7389 */ /* 0x00006400000c000b */
[----:B01----:R-:W-:Y:S01]  /*174a0*/  ENDCOLLECTIVE ;  /* 0x000000000000791b */ /* 0x003fe20003800000 */
.L_x_2462:
[----:B------:R-:W-:Y:S01]  /*174b0*/  @!PT LDS RZ, [RZ] ;  /* 0x00000000fffff984 */ /* 0x000fe20000000800 */
[----:B------:R-:W-:Y:S01]  /*174c0*/  @!PT LDS RZ, [RZ] ;  /* 0x00000000fffff984 */ /* 0x000fe20000000800 */
[----:B------:R-:W-:Y:S01]  /*174d0*/  @!PT LDS RZ, [RZ] ;  /* 0x00000000fffff984 */ /* 0x000fe20000000800 */
[----:B------:R0:W-:Y:S01]  /*174e0*/  @P0 LDGSTS.E.BYPASS.LTC128B.128 [R6+0x23400], desc[UR54][R2.64], !P2 ;  /* 0x2340000002060fae */ /* 0x0001e2000d101d76 */
[----:B------:R-:W-:Y:S01]  /*174f0*/  IMAD.MOV.U32 R0, RZ, RZ, R14 ;  /* 0x000000ffff007224 */ /* 0x000fe200078e000e */
[----:B------:R-:W-:Y:S06]  /*17500*/  BRA `(.L_x_2463) ;  /* 0xffffffbc00f47947 */ /* 0x000fec000383ffff */
.L_x_2394:
[----:B------:R-:W-:Y:S02]  /*17510*/  IMAD.MOV.U32 R13, RZ, RZ, R4 ;  /* 0x000000ffff0d7224 */ /* 0x000fe400078e0004 */
[----:B------:R-:W-:Y:S02]  /*17520*/  IMAD.MOV.U32 R12, RZ, RZ, RZ ;  /* 0x000000ffff0c7224 */ /* 0x000fe400078e00ff */
[----:B------:R-:W-:Y:S02]  /*17530*/  IMAD.MOV.U32 R11, RZ, RZ, 0x181f ;  /* 0x0000181fff0b7424 */ /* 0x000fe400078e00ff */
[----:B------:R-:W-:Y:S02]  /*17540*/  IMAD.MOV.U32 R15, RZ, RZ, -0x1 ;  /* 0xffffffffff0f7424 */ /* 0x000fe400078e00ff */
[----:B------:R-:W-:Y:S02]  /*17550*/  IMAD R37, R37, R6, RZ ;  /* 0x0000000625257224 */ /* 0x000fe400078e02ff */
[----:B------:R-:W-:-:S07]  /*17560*/  IMAD.IADD R35, R9, 0x1, R35 ;  /* 0x0000000109237824 */ /* 0x000fce00078e0223 */
[----:B-1---5:R-:W-:Y:S05]  /*17570*/  WARPSYNC.COLLECTIVE R15, `(.L_x_2464) ;  /* 0x000000000f087348 */ /* 0x022fea0003c00000 */
[----:B------:R0:W2:Y:S02]  /*17580*/  SHFL.IDX P6, R14, R13, R12, R11 ;  /* 0x0000000c0d0e7389 */ /* 0x0000a400000c000b */
[----:B012--5:R-:W-:Y:S01]  /*17590*/  ENDCOLLECTIVE ;  /* 0x000000000000791b */ /* 0x027fe20003800000 */
.L_x_2464:
[C---:B------:R-:W-:Y:S01]  /*175a0*/  VIADD R6, R35.reuse, 0x10 ;  /* 0x0000001023067836 */ /* 0x040fe20000000000 */
[----:B------:R-:W-:Y:S01]  /*175b0*/  ISETP.GE.AND P0, PT, R35, R37, PT ;  /* 0x000000252300720c */ /* 0x000fe20003f06270 */
[----:B------:R-:W-:Y:S02]  /*175c0*/  IMAD.MOV.U32 R13, RZ, RZ, R0 ;  /* 0x000000ffff0d7224 */ /* 0x000fe400078e0000 */
[----:B------:R-:W-:-:S10]  /*175d0*/  IMAD.MOV.U32 R2, RZ, RZ, R14 ;  /* 0x000000ffff027224 */ /* 0x000fd400078e000e */
[----:B------:R-:W-:Y:S05]  /*175e0*/  WARPSYNC.COLLECTIVE R15, `(.L_x_2465) ;  /* 0x000000000f087348 */ /* 0x000fea0003c00000 */
[----:B------:R0:W1:Y:S02]  /*175f0*/  SHFL.IDX P6, R14, R13, R12, R11 ;  /* 0x0000000c0d0e7389 */ /* 0x00006400000c000b */
[----:B01----:R-:W-:Y:S01]  /*17600*/  ENDCOLLECTIVE ;  /* 0x000000000000791b */ /* 0x003fe20003800000 */
.L_x_2465:
[----:B------:R-:W-:Y:S02]  /*17610*/  IMAD.MOV.U32 R13, RZ, RZ, R4 ;  /* 0x000000ffff0d7224 */ /* 0x000fe400078e0004 */
[----:B------:R-:W-:Y:S01]  /*17620*/  IMAD.MOV.U32 R12, RZ, RZ, 0x1 ;  /* 0x00000001ff0c7424 */ /* 0x000fe200078e00ff */
[----:B------:R-:W-:-:S07]  /*17630*/  MOV R3, R14 ;  /* 0x0000000e00037202 */ /* 0x000fce0000000f00 */
[----:B------:R-:W-:Y:S05]  /*17640*/  WARPSYNC.COLLECTIVE R15, `(.L_x_2466) ;  /* 0x000000000f087348 */ /* 0x000fea0003c00000 */
[----:B------:R0:W1:Y:S02]  /*17650*/  SHFL.IDX P6, R14, R13, R12, R11 ;  /* 0x0000000c0d0e7389 */ /* 0x00006400000c000b */
[----:B01----:R-:W-:Y:S01]  /*17660*/  ENDCOLLECTIVE ;  /* 0x000000000000791b */ /* 0x003fe20003800000 */
.L_x_2466:
        /* <DEDUP_REMOVED lines=15> */
.L_x_2467:
[----:B------:R-:W-:Y:S02]  /*17760*/  IMAD.MOV.U32 R13, RZ, RZ, R4 ;  /* 0x000000ffff0d7224 */ /* 0x000fe400078e0004 */
[----:B------:R-:W-:Y:S01]  /*17770*/  IMAD.MOV.U32 R12, RZ, RZ, 0x2 ;  /* 0x00000002ff0c7424 */ /* 0x000fe200078e00ff */
[----:B------:R-:W-:-:S07]  /*17780*/  MOV R3, R14 ;  /* 0x0000000e00037202 */ /* 0x000fce0000000f00 */
[----:B------:R-:W-:Y:S05]  /*17790*/  WARPSYNC.COLLECTIVE R15, `(.L_x_2468) ;  /* 0x000000000f087348 */ /* 0x000fea0003c00000 */
[----:B------:R0:W1:Y:S02]  /*177a0*/  SHFL.IDX P6, R14, R13, R12, R11 ;  /* 0x0000000c0d0e7389 */ /* 0x00006400000c000b */
[----:B01----:R-:W-:Y:S01]  /*177b0*/  ENDCOLLECTIVE ;  /* 0x000000000000791b */ /* 0x003fe20003800000 */
.L_x_2468:
        /* <DEDUP_REMOVED lines=16> */
.L_x_2469:
[----:B------:R-:W-:Y:S02]  /*178c0*/  IMAD.MOV.U32 R13, RZ, RZ, R4 ;  /* 0x000000ffff0d7224 */ /* 0x000fe400078e0004 */
[----:B------:R-:W-:Y:S02]  /*178d0*/  IMAD.MOV.U32 R12, RZ, RZ, 0x3 ;  /* 0x00000003ff0c7424 */ /* 0x000fe400078e00ff */
[----:B------:R-:W-:-:S07]  /*178e0*/  IMAD.MOV.U32 R3, RZ, RZ, R14 ;  /* 0x000000ffff037224 */ /* 0x000fce00078e000e */
[----:B------:R-:W-:Y:S05]  /*178f0*/  WARPSYNC.COLLECTIVE R15, `(.L_x_2470) ;  /* 0x000000000f087348 */ /* 0x000fea0003c00000 */
[----:B------:R0:W1:Y:S02]  /*17900*/  SHFL.IDX P6, R14, R13, R12, R11 ;  /* 0x0000000c0d0e7389 */ /* 0x00006400000c000b */
[----:B01----:R-:W-:Y:S01]  /*17910*/  ENDCOLLECTIVE ;  /* 0x000000000000791b */ /* 0x003fe20003800000 */
.L_x_2470:
[----:B------:R-:W-:-:S04]  /*17920*/  @!P0 LEA R3, P2, R8, R3, 0x1 ;  /* 0x0000000308038211 */ /* 0x000fc800078408ff */
[----:B------:R-:W-:-:S04]  /*17930*/  @!P0 IADD3.X R2, RZ, R2, RZ, P2, !PT ;  /* 0x00000002ff028210 */ /* 0x000fc800017fe4ff */
[----:B------:R-:W-:Y:S01]  /*17940*/  @!P0 LOP3.LUT R3, R3, R2, RZ, 0x3c, !PT ;  /* 0x0000000203038212 */ /* 0x000fe200078e3cff */
[----:B------:R-:W-:-:S03]  /*17950*/  IMAD.MOV.U32 R13, RZ, RZ, R0 ;  /* 0x000000ffff0d7224 */ /* 0x000fc600078e0000 */
[----:B------:R-:W-:-:S04]  /*17960*/  @!P0 LOP3.LUT R2, R3, R2, RZ, 0x3c, !PT ;  /* 0x0000000203028212 */ /* 0x000fc800078e3cff */
[----:B------:R-:W-:Y:S01]  /*17970*/  @!P0 LOP3.LUT R3, R3, R2, RZ, 0x3c, !PT ;  /* 0x0000000203038212 */ /* 0x000fe200078e3cff */
[----:B------:R-:W-:-:S04]  /*17980*/  IMAD.MOV.U32 R4, RZ, RZ, R14 ;  /* 0x000000ffff047224 */ /* 0x000fc800078e000e */
[----:B------:R-:W-:Y:S01]  /*17990*/  @!PT LDS RZ, [RZ] ;  /* 0x00000000fffff984 */ /* 0x000fe20000000800 */
[----:B------:R-:W-:Y:S01]  /*179a0*/  @!PT LDS RZ, [RZ] ;  /* 0x00000000fffff984 */ /* 0x000fe20000000800 */
[----:B------:R-:W-:Y:S01]  /*179b0*/  @!PT LDS RZ, [RZ] ;  /* 0x00000000fffff984 */ /* 0x000fe20000000800 */
[----:B------:R0:W-:Y:S03]  /*179c0*/  @!P0 LDGSTS.E.BYPASS.LTC128B.128 [R7+0x21400], desc[UR54][R2.64], !P1 ;  /* 0x2140000002078fae */ /* 0x0001e6000c901d76 */
[----:B0-----:R-:W-:Y:S05]  /*179d0*/  WARPSYNC.COLLECTIVE R15, `(.L_x_2471) ;  /* 0x000000000f087348 */ /* 0x001fea0003c00000 */
[----:B------:R1:W2:Y:S02]  /*179e0*/  SHFL.IDX P6, R14, R13, R12, R11 ;  /* 0x0000000c0d0e7389 */ /* 0x0002a400000c000b */
[----:B012---:R-:W-:Y:S01]  /*179f0*/  ENDCOLLECTIVE ;  /* 0x000000000000791b */ /* 0x007fe20003800000 */
.L_x_2471:
[----:B------:R-:W-:Y:S01]  /*17a00*/  IMAD.MOV.U32 R0, RZ, RZ, R14 ;  /* 0x000000ffff007224 */ /* 0x000fe200078e000e */
[----:B------:R-:W-:Y:S06]  /*17a10*/  BRA `(.L_x_2472) ;  /* 0xffffffc000ec7947 */ /* 0x000fec000383ffff */
.L_x_2397:
[----:B0-----:R0:W2:Y:S02]  /*17a20*/  SYNCS.PHASECHK.TRANS64.TRYWAIT P0, [R23+URZ+0x28c20], R0 ;  /* 0x028c2000170075a7 */ /* 0x0010a4000800017f */
[----:B--2---:R-:W-:Y:S05]  /*17a30*/  @!P0 NANOSLEEP.SYNCS 0x989680 ;  /* 0x009896800000895d */ /* 0x004fea0003900000 */
[----:B------:R-:W2:Y:S02]  /*17a40*/  @!P0 SYNCS.PHASECHK.TRANS64 P0, [R23+URZ+0x28c20], R0 ;  /* 0x028c2000170085a7 */ /* 0x000ea4000800007f */
[----:B--2---:R-:W-:Y:S05]  /*17a50*/  @!P0 BRA `(.L_x_2397) ;  /* 0xfffffffc00f08947 */ /* 0x004fea000383ffff */
[----:B------:R-:W-:Y:S05]  /*17a60*/  BRA `(.L_x_2473) ;  /* 0xffffffc400487947 */ /* 0x000fea000383ffff */
.L_x_2400:
[----:B0-----:R0:W2:Y:S02]  /*17a70*/  SYNCS.PHASECHK.TRANS64.TRYWAIT P0, [R27+URZ+0x28c60], R0 ;  /* 0x028c60001b0075a7 */ /* 0x0010a4000800017f */
[----:B--2---:R-:W-:Y:S05]  /*17a80*/  @!P0 NANOSLEEP.SYNCS 0x989680 ;  /* 0x009896800000895d */ /* 0x004fea0003900000 */
[----:B------:R-:W2:Y:S02]  /*17a90*/  @!P0 SYNCS.PHASECHK.TRANS64 P0, [R27+URZ+0x28c60], R0 ;  /* 0x028c60001b0085a7 */ /* 0x000ea4000800007f */
[----:B--2---:R-:W-:Y:S05]  /*17aa0*/  @!P0 BRA `(.L_x_2400) ;  /* 0xfffffffc00f08947 */ /* 0x004fea000383ffff */
[----:B------:R-:W-:Y:S05]  /*17ab0*/  BRA `(.L_x_2474) ;  /* 0xffffffc400587947 */ /* 0x000fea000383ffff */
.L_x_2401:
        /* <DEDUP_REMOVED lines=8> */
.L_x_2476:
[----:B------:R-:W-:Y:S05]  /*17b40*/  BSYNC B0 ;  /* 0x0000000000007941 */ /* 0x000fea0003800000 */
.L_x_2475:
        /* <DEDUP_REMOVED lines=15> */
.L_x_2477:
        /* <DEDUP_REMOVED lines=39> */
.L_x_2478:
[----:B------:R-:W-:Y:S02]  /*17eb0*/  IMAD.MOV.U32 R13, RZ, RZ, R4 ;  /* 0x000000ffff0d7224 */ /* 0x000fe400078e0004 */
[----:B------:R-:W-:-:S07]  /*17ec0*/  IMAD.MOV.U32 R3, RZ, RZ, R14 ;  /* 0x000000ffff037224 */ /* 0x000fce00078e000e */
[----:B------:R-:W-:Y:S05]  /*17ed0*/  WARPSYNC.COLLECTIVE R15, `(.L_x_2479) ;  /* 0x000000000f087348 */ /* 0x000fea0003c00000 */
[----:B------:R0:W1:Y:S02]  /*17ee0*/  SHFL.IDX P6, R14, R13, R12, R11 ;  /* 0x0000000c0d0e7389 */ /* 0x00006400000c000b */
[----:B01----:R-:W-:Y:S01]  /*17ef0*/  ENDCOLLECTIVE ;  /* 0x000000000000791b */ /* 0x003fe20003800000 */
.L_x_2479:
        /* <DEDUP_REMOVED lines=29> */
.L_x_2480:
[----:B------:R-:W-:Y:S02]  /*180d0*/  IMAD.MOV.U32 R13, RZ, RZ, R4 ;  /* 0x000000ffff0d7224 */ /* 0x000fe400078e0004 */
[----:B------:R-:W-:-:S07]  /*180e0*/  IMAD.MOV.U32 R7, RZ, RZ, R14 ;  /* 0x000000ffff077224 */ /* 0x000fce00078e000e */
[----:B------:R-:W-:Y:S05]  /*180f0*/  WARPSYNC.COLLECTIVE R15, `(.L_x_2481) ;  /* 0x000000000f087348 */ /* 0x000fea0003c00000 */
[----:B------:R0:W1:Y:S02]  /*18100*/  SHFL.IDX P6, R14, R13, R12, R11 ;  /* 0x0000000c0d0e7389 */ /* 0x00006400000c000b */
[----:B01----:R-:W-:Y:S01]  /*18110*/  ENDCOLLECTIVE ;  /* 0x000000000000791b */ /* 0x003fe20003800000 */
.L_x_2481:
[----:B------:R-:W-:Y:S01]  /*18120*/  MOV R13, R6 ;  /* 0x00000006000d7202 */ /* 0x000fe20000000f00 */
        /* <DEDUP_REMOVED lines=28> */
.L_x_2482:
[----:B------:R-:W-:Y:S02]  /*182f0*/  IMAD.MOV.U32 R13, RZ, RZ, R4 ;  /* 0x000000ffff0d7224 */ /* 0x000fe400078e0004 */
[----:B------:R-:W-:-:S07]  /*18300*/  IMAD.MOV.U32 R6, RZ, RZ, R14 ;  /* 0x000000ffff067224 */ /* 0x000fce00078e000e */
[----:B------:R-:W-:Y:S05]  /*18310*/  WARPSYNC.COLLECTIVE R15, `(.L_x_2483) ;  /* 0x000000000f087348 */ /* 0x000fea0003c00000 */
[----:B------:R0:W1:Y:S02]  /*18320*/  SHFL.IDX P6, R14, R13, R12, R11 ;  /* 0x0000000c0d0e7389 */ /* 0x00006400000c000b */
[----:B01----:R-:W-:Y:S01]  /*18330*/  ENDCOLLECTIVE ;  /* 0x000000000000791b */ /* 0x003fe20003800000 */
.L_x_2483:
[----:B------:R-:W-:Y:S01]  /*18340*/  IMAD.MOV.U32 R2, RZ, RZ, R14 ;  /* 0x000000ffff027224 */ /* 0x000fe200078e000e */
[----:B------:R-:W-:Y:S06]  /*18350*/  BRA `(.L_x_2484) ;  /* 0xffffffc000e87947 */ /* 0x000fec000383ffff */
.L_x_2408:
[----:B0-----:R0:W2:Y:S02]  /*18360*/  SYNCS.PHASECHK.TRANS64.TRYWAIT P0, [R6+URZ+0x28c40], R17 ;  /* 0x028c4011060075a7 */ /* 0x0010a4000800017f */
[----:B--2---:R-:W-:Y:S05]  /*18370*/  @!P0 NANOSLEEP.SYNCS 0x989680 ;  /* 0x009896800000895d */ /* 0x004fea0003900000 */
[----:B------:R-:W2:Y:S02]  /*18380*/  @!P0 SYNCS.PHASECHK.TRANS64 P0, [R6+URZ+0x28c40], R17 ;  /* 0x028c4011060085a7 */ /* 0x000ea4000800007f */
[----:B--2---:R-:W-:Y:S05]  /*18390*/  @!P0 BRA `(.L_x_2408) ;  /* 0xfffffffc00f08947 */ /* 0x004fea000383ffff */
[----:B------:R-:W-:Y:S05]  /*183a0*/  BRA `(.L_x_2485) ;  /* 0xffffffc8007c7947 */ /* 0x000fea000383ffff */
.L_x_2409:
        /* <DEDUP_REMOVED lines=8> */
.L_x_2487:
[----:B------:R-:W-:Y:S05]  /*18430*/  BSYNC B1 ;  /* 0x0000000000017941 */ /* 0x000fea0003800000 */
.L_x_2486:
[----:B------:R-:W-:Y:S01]  /*18440*/  IMAD.MOV.U32 R13, RZ, RZ, R20 ;  /* 0x000000ffff0d7224 */ /* 0x000fe200078e0014 */
[----:B------:R-:W-:Y:S01]  /*18450*/  LEA R21, R8, R23, 0x1 ;  /* 0x0000001708157211 */ /* 0x000fe200078e08ff */
[----:B------:R-:W-:Y:S02]  /*18460*/  IMAD.MOV.U32 R12, RZ, RZ, RZ ;  /* 0x000000ffff0c7224 */ /* 0x000fe400078e00ff */
[----:B------:R-:W-:Y:S02]  /*18470*/  IMAD.MOV.U32 R11, RZ, RZ, 0x181f ;  /* 0x0000181fff0b7424 */ /* 0x000fe400078e00ff */
[----:B------:R-:W-:Y:S02]  /*18480*/  IMAD.MOV.U32 R15, RZ, RZ, -0x1 ;  /* 0xffffffffff0f7424 */ /* 0x000fe400078e00ff */
[----:B------:R-:W-:-:S07]  /*18490*/  IMAD.MOV.U32 R3, RZ, RZ, R14 ;  /* 0x000000ffff037224 */ /* 0x000fce00078e000e */
[----:B------:R-:W-:Y:S05]  /*184a0*/  WARPSYNC.COLLECTIVE R15, `(.L_x_2488) ;  /* 0x000000000f087348 */ /* 0x000fea0003c00000 */
[----:B------:R0:W1:Y:S02]  /*184b0*/  SHFL.IDX P6, R14, R13, R12, R11 ;  /* 0x0000000c0d0e7389 */ /* 0x00006400000c000b */
[----:B01----:R-:W-:Y:S01]  /*184c0*/  ENDCOLLECTIVE ;  /* 0x000000000000791b */ /* 0x003fe20003800000 */
.L_x_2488:
[----:B------:R-:W-:Y:S02]  /*184d0*/  IMAD.MOV.U32 R13, RZ, RZ, R27 ;  /* 0x000000ffff0d7224 */ /* 0x000fe400078e001b */
[----:B------:R-:W-:Y:S02]  /*184e0*/  IMAD.MOV.U32 R12, RZ, RZ, 0x1 ;  /* 0x00000001ff0c7424 */ /* 0x000fe400078e00ff */
[----:B------:R-:W-:-:S07]  /*184f0*/  IMAD.MOV.U32 R2, RZ, RZ, R14 ;  /* 0x000000ffff027224 */ /* 0x000fce00078e000e */
[----:B------:R-:W-:Y:S05]  /*18500*/  WARPSYNC.COLLECTIVE R15, `(.L_x_2489) ;  /* 0x000000000f087348 */ /* 0x000fea0003c00000 */
[----:B------:R0:W1:Y:S02]  /*18510*/  SHFL.IDX P6, R14, R13, R12, R11 ;  /* 0x0000000c0d0e7389 */ /* 0x00006400000c000b */
[----:B01----:R-:W-:Y:S01]  /*18520*/  ENDCOLLECTIVE ;  /* 0x000000000000791b */ /* 0x003fe20003800000 */
.L_x_2489:
        /* <DEDUP_REMOVED lines=11> */
.L_x_2490:
[----:B------:R-:W-:Y:S01]  /*185e0*/  IMAD.MOV.U32 R13, RZ, RZ, R27 ;  /* 0x000000ffff0d7224 */ /* 0x000fe200078e001b */
[----:B------:R-:W-:Y:S01]  /*185f0*/  MOV R12, 0x2 ;  /* 0x00000002000c7802 */ /* 0x000fe20000000f00 */
[----:B------:R-:W-:-:S07]  /*18600*/  IMAD.MOV.U32 R2, RZ, RZ, R14 ;  /* 0x000000ffff027224 */ /* 0x000fce00078e000e */
[----:B------:R-:W-:Y:S05]  /*18610*/  WARPSYNC.COLLECTIVE R15, `(.L_x_2491) ;  /* 0x000000000f087348 */ /* 0x000fea0003c00000 */
[----:B------:R0:W1:Y:S02]  /*18620*/  SHFL.IDX P6, R14, R13, R12, R11 ;  /* 0x0000000c0d0e7389 */ /* 0x00006400000c000b */
[----:B01----:R-:W-:Y:S01]  /*18630*/  ENDCOLLECTIVE ;  /* 0x000000000000791b */ /* 0x003fe20003800000 */
.L_x_2491:
        /* <DEDUP_REMOVED lines=11> */
.L_x_2492:
[----:B------:R-:W-:Y:S02]  /*186f0*/  IMAD.MOV.U32 R13, RZ, RZ, R27 ;  /* 0x000000ffff0d7224 */ /* 0x000fe400078e001b */
[----:B------:R-:W-:Y:S02]  /*18700*/  IMAD.MOV.U32 R12, RZ, RZ, 0x3 ;  /* 0x00000003ff0c7424 */ /* 0x000fe400078e00ff */
[----:B------:R-:W-:-:S07]  /*18710*/  IMAD.MOV.U32 R2, RZ, RZ, R14 ;  /* 0x000000ffff027224 */ /* 0x000fce00078e000e */
[----:B------:R-:W-:Y:S05]  /*18720*/  WARPSYNC.COLLECTIVE R15, `(.L_x_2493) ;  /* 0x000000000f087348 */ /* 0x000fea0003c00000 */
[----:B------:R0:W1:Y:S02]  /*18730*/  SHFL.IDX P6, R14, R13, R12, R11 ;  /* 0x0000000c0d0e7389 */ /* 0x00006400000c000b */
[----:B01----:R-:W-:Y:S01]  /*18740*/  ENDCOLLECTIVE ;  /* 0x000000000000791b */ /* 0x003fe20003800000 */
.L_x_2493:
        /* <DEDUP_REMOVED lines=11> */
.L_x_2494:
[----:B------:R-:W-:Y:S01]  /*18800*/  IMAD.MOV.U32 R2, RZ, RZ, R14 ;  /* 0x000000ffff027224 */ /* 0x000fe200078e000e */
[----:B------:R-:W-:Y:S06]  /*18810*/  BRA `(.L_x_2495) ;  /* 0xffffffc8000c7947 */ /* 0x000fec000383ffff */
.L_x_2414:
[----:B---3--:R3:W4:Y:S02]  /*18820*/  SYNCS.PHASECHK.TRANS64.TRYWAIT P0, [R6+URZ+0x28c60], R17 ;  /* 0x028c6011060075a7 */ /* 0x008724000800017f */
[----:B----4-:R-:W-:Y:S05]  /*18830*/  @!P0 NANOSLEEP.SYNCS 0x989680 ;  /* 0x009896800000895d */ /* 0x010fea0003900000 */
[----:B------:R-:W4:Y:S02]  /*18840*/  @!P0 SYNCS.PHASECHK.TRANS64 P0, [R6+URZ+0x28c60], R17 ;  /* 0x028c6011060085a7 */ /* 0x000f24000800007f */
[----:B----4-:R-:W-:Y:S05]  /*18850*/  @!P0 BRA `(.L_x_2414) ;  /* 0xfffffffc00f08947 */ /* 0x010fea000383ffff */
[----:B------:R-:W-:Y:S05]  /*18860*/  BRA `(.L_x_2496) ;  /* 0xffffffc8005c7947 */ /* 0x000fea000383ffff */
.L_x_2415:
        /* <DEDUP_REMOVED lines=8> */
.L_x_2498:
[----:B------:R-:W-:Y:S05]  /*188f0*/  BSYNC B1 ;  /* 0x0000000000017941 */ /* 0x000fea0003800000 */
.L_x_2497:
        /* <DEDUP_REMOVED lines=12> */
.L_x_2499:
        /* <DEDUP_REMOVED lines=18> */
.L_x_2500:
        /* <DEDUP_REMOVED lines=11> */
[----:B------:R-:W-:-:S03]  /*18b90*/  MOV R5, R14 ;  /* 0x0000000e00057202 */ /* 0x000fc60000000f00 */
[----:B------:R0:W-:Y:S04]  /*18ba0*/  LDGSTS.E.BYPASS.LTC128B.128 [R17+0xc400], desc[UR54][R2.64+0x300], P0 ;  /* 0x0c40030002117fae */ /* 0x0001e80008101d76 */
[----:B0-----:R-:W-:Y:S05]  /*18bb0*/  WARPSYNC.COLLECTIVE R15, `(.L_x_2501) ;  /* 0x000000000f087348 */ /* 0x001fea0003c00000 */
[----:B------:R1:W2:Y:S02]  /*18bc0*/  SHFL.IDX P6, R14, R13, R12, R11 ;  /* 0x0000000c0d0e7389 */ /* 0x0002a400000c000b */
[----:B012---:R-:W-:Y:S01]  /*18bd0*/  ENDCOLLECTIVE ;  /* 0x000000000000791b */ /* 0x007fe20003800000 */
.L_x_2501:
        /* <DEDUP_REMOVED lines=19> */
.L_x_2502:
        /* <DEDUP_REMOVED lines=14> */
.L_x_2503:
        /* <DEDUP_REMOVED lines=16> */
.L_x_2504:
        /* <DEDUP_REMOVED lines=14> */
.L_x_2505:
[----:B------:R-:W-:Y:S05]  /*18fd0*/  BRA `(.L_x_2506) ;  /* 0xffffffc400c87947 */ /* 0x000fea000383ffff */
.L_x_2423:
[----:B------:R-:W-:Y:S01]  /*18fe0*/  BSSY B0, `(.L_x_2507) ;  /* 0x0000008000007945 */ /* 0x000fe20003800000 */
[----:B------:R-:W-:Y:S02]  /*18ff0*/  IMAD.MOV.U32 R13, RZ, RZ, R16 ;  /* 0x000000ffff0d7224 */ /* 0x000fe400078e0010 */
[----:B------:R-:W-:Y:S02]  /*19000*/  IMAD.MOV.U32 R12, RZ, RZ, RZ ;  /* 0x000000ffff0c7224 */ /* 0x000fe400078e00ff */
[----:B------:R-:W-:Y:S02]  /*19010*/  IMAD.MOV.U32 R11, RZ, RZ, 0x1f ;  /* 0x0000001fff0b7424 */ /* 0x000fe400078e00ff */
[----:B------:R-:W-:-:S07]  /*19020*/  IMAD.MOV.U32 R15, RZ, RZ, -0x1 ;  /* 0xffffffffff0f7424 */ /* 0x000fce00078e00ff */
[----:B0123--:R-:W-:Y:S05]  /*19030*/  WARPSYNC.COLLECTIVE R15, `(.L_x_2508) ;  /* 0x000000000f087348 */ /* 0x00ffea0003c00000 */
[----:B------:R4:W0:Y:S02]  /*19040*/  SHFL.IDX P6, R14, R13, R12, R11 ;  /* 0x0000000c0d0e7389 */ /* 0x00082400000c000b */
[----:B01234-:R-:W-:Y:S01]  /*19050*/  ENDCOLLECTIVE ;  /* 0x000000000000791b */ /* 0x01ffe20003800000 */
.L_x_2508:
[----:B------:R-:W-:Y:S05]  /*19060*/  BSYNC B0 ;  /* 0x0000000000007941 */ /* 0x000fea0003800000 */
.L_x_2507:
[----:B------:R-:W-:Y:S01]  /*19070*/  IMAD.MOV.U32 R13, RZ, RZ, R16 ;  /* 0x000000ffff0d7224 */ /* 0x000fe200078e0010 */
[----:B------:R-:W-:Y:S01]  /*19080*/  MOV R0, R14 ;  /* 0x0000000e00007202 */ /* 0x000fe20000000f00 */
[----:B------:R-:W-:Y:S02]  /*19090*/  IMAD.MOV.U32 R12, RZ, RZ, 0x1 ;  /* 0x00000001ff0c7424 */ /* 0x000fe400078e00ff */
[----:B------:R-:W-:Y:S02]  /*190a0*/  IMAD.MOV.U32 R11, RZ, RZ, 0x1f ;  /* 0x0000001fff0b7424 */ /* 0x000fe400078e00ff */
[----:B------:R-:W-:Y:S02]  /*190b0*/  IMAD.MOV.U32 R15, RZ, RZ, -0x1 ;  /* 0xffffffffff0f7424 */ /* 0x000fe400078e00ff */
[----:B------:R-:W-:-:S07]  /*190c0*/  IMAD.IADD R7, R19, 0x1, R8 ;  /* 0x0000000113077824 */ /* 0x000fce00078e0208 */
[----:B------:R-:W-:Y:S05]  /*190d0*/  WARPSYNC.COLLECTIVE R15, `(.L_x_2509) ;  /* 0x000000000f087348 */ /* 0x000fea0003c00000 */
[----:B------:R0:W1:Y:S02]  /*190e0*/  SHFL.IDX P6, R14, R13, R12, R11 ;  /* 0x0000000c0d0e7389 */ /* 0x00006400000c000b */
[----:B01----:R-:W-:Y:S01]  /*190f0*/  ENDCOLLECTIVE ;  /* 0x000000000000791b */ /* 0x003fe20003800000 */
.L_x_2509:
[----:B------:R-:W-:Y:S02]  /*19100*/  ULDC UR4, c[0x0][0xc3c] ;  /* 0x00030f0000047ab9 */ /* 0x000fe40000000800 */
[----:B------:R-:W-:-:S13]  /*19110*/  ISETP.GE.OR P1, PT, R7, UR4, !P0 ;  /* 0x0000000407007c0c */ /* 0x000fda000c726670 */
[----:B------:R-:W0:Y:S01]  /*19120*/  @!P1 LDC.64 R2, c[0x0][0xc80] ;  /* 0x00032000ff029b82 */ /* 0x000e220000000a00 */
[----:B------:R-:W-:Y:S02]  /*19130*/  IMAD.MOV.U32 R17, RZ, RZ, RZ ;  /* 0x000000ffff117224 */ /* 0x000fe400078e00ff */
[----:B------:R-:W-:Y:S02]  /*19140*/  IMAD.MOV.U32 R11, RZ, RZ, RZ ;  /* 0x000000ffff0b7224 */ /* 0x000fe400078e00ff */
[----:B------:R-:W-:Y:S02]  /*19150*/  IMAD.MOV.U32 R5, RZ, RZ, R14 ;  /* 0x000000ffff057224 */ /* 0x000fe400078e000e */
[----:B0-----:R-:W-:-:S06]  /*19160*/  @!P1 IMAD.WIDE R2, R7, 0x4, R2 ;  /* 0x0000000407029825 */ /* 0x001fcc00078e0202 */
[----:B------:R-:W2:Y:S01]  /*19170*/  @!P1 LDG.E R2, desc[UR54][R2.64] ;  /* 0x0000003602029981 */ /* 0x000ea2000c1e1900 */
[C---:B------:R-:W-:Y:S02]  /*19180*/  ISETP.GE.U32.AND P2, PT, R8.reuse, 0x2, PT ;  /* 0x000000020800780c */ /* 0x040fe40003f46070 */
[C---:B------:R-:W-:Y:S02]  /*19190*/  ISETP.GE.U32.AND P3, PT, R8.reuse, 0x4, PT ;  /* 0x000000040800780c */ /* 0x040fe40003f66070 */
[C---:B------:R-:W-:Y:S02]  /*191a0*/  ISETP.GE.U32.AND P4, PT, R8.reuse, 0x8, PT ;  /* 0x000000080800780c */ /* 0x040fe40003f86070 */
[C---:B------:R-:W-:Y:S02]  /*191b0*/  ISETP.GE.U32.AND P5, PT, R8.reuse, 0x10, PT ;  /* 0x000000100800780c */ /* 0x040fe40003fa6070 */
[----:B--2---:R-:W-:Y:S02]  /*191c0*/  @!P1 MOV R17, R2 ;  /* 0x0000000200119202 */ /* 0x004fe40000000f00 */
[----:B------:R-:W-:-:S03]  /*191d0*/  ISETP.NE.AND P1, PT, R8, RZ, PT ;  /* 0x000000ff0800720c */ /* 0x000fc60003f25270 */
[----:B------:R-:W-:-:S10]  /*191e0*/  IMAD.MOV.U32 R13, RZ, RZ, R17 ;  /* 0x000000ffff0d7224 */ /* 0x000fd400078e0011 */
[----:B------:R-:W-:Y:S05]  /*191f0*/  WARPSYNC.COLLECTIVE R15, `(.L_x_2510) ;  /* 0x000000000f087348 */ /* 0x000fea0003c00000 */
[----:B------:R0:W1:Y:S02]  /*19200*/  SHFL.UP P6, R14, R13, R12, R11 ;  /* 0x0400000c0d0e7389 */ /* 0x00006400000c000b */
[----:B01----:R-:W-:Y:S01]  /*19210*/  ENDCOLLECTIVE ;  /* 0x000000000000791b */ /* 0x003fe20003800000 */
.L_x_2510:
[----:B------:R-:W-:Y:S01]  /*19220*/  IMAD.MOV.U32 R12, RZ, RZ, 0x2 ;  /* 0x00000002ff0c7424 */ /* 0x000fe200078e00ff */
[----:B------:R-:W-:-:S05]  /*19230*/  SEL R4, R14, RZ, P1 ;  /* 0x000000ff0e047207 */ /* 0x000fca0000800000 */
[----:B------:R-:W-:-:S04]  /*19240*/  IMAD.IADD R4, R17, 0x1, R4 ;  /* 0x0000000111047824 */ /* 0x000fc800078e0204 */
[----:B------:R-:W-:-:S07]  /*19250*/  IMAD.MOV.U32 R13, RZ, RZ, R4 ;  /* 0x000000ffff0d7224 */ /* 0x000fce00078e0004 */
[----:B------:R-:W-:Y:S05]  /*19260*/  WARPSYNC.COLLECTIVE R15, `(.L_x_2511) ;  /* 0x000000000f087348 */ /* 0x000fea0003c00000 */
[----:B------:R0:W1:Y:S02]  /*19270*/  SHFL.UP P6, R14, R13, R12, R11 ;  /* 0x0400000c0d0e7389 */ /* 0x00006400000c000b */
[----:B01----:R-:W-:Y:S01]  /*19280*/  ENDCOLLECTIVE ;  /* 0x000000000000791b */ /* 0x003fe20003800000 */
.L_x_2511:
[----:B------:R-:W-:Y:S02]  /*19290*/  MOV R12, 0x4 ;  /* 0x00000004000c7802 */ /* 0x000fe40000000f00 */
[----:B------:R-:W-:-:S05]  /*192a0*/  SEL R3, R14, RZ, P2 ;  /* 0x000000ff0e037207 */ /* 0x000fca0001000000 */
[----:B------:R-:W-:-:S04]  /*192b0*/  IMAD.IADD R6, R4, 0x1, R3 ;  /* 0x0000000104067824 */ /* 0x000fc800078e0203 */
[----:B------:R-:W-:-:S07]  /*192c0*/  IMAD.MOV.U32 R13, RZ, RZ, R6 ;  /* 0x000000ffff0d7224 */ /* 0x000fce00078e0006 */
[----:B------:R-:W-:Y:S05]  /*192d0*/  WARPSYNC.COLLECTIVE R15, `(.L_x_2512) ;  /* 0x000000000f087348 */ /* 0x000fea0003c00000 */
[----:B------:R0:W1:Y:S02]  /*192e0*/  SHFL.UP P6, R14, R13, R12, R11 ;  /* 0x0400000c0d0e7389 */ /* 0x00006400000c000b */
[----:B01----:R-:W-:Y:S01]  /*192f0*/  ENDCOLLECTIVE ;  /* 0x000000000000791b */ /* 0x003fe20003800000 */
.L_x_2512:
[----:B------:R-:W-:Y:S01]  /*19300*/  IMAD.MOV.U32 R12, RZ, RZ, 0x8 ;  /* 0x00000008ff0c7424 */ /* 0x000fe200078e00ff */
[----:B------:R-:W-:-:S05]  /*19310*/  SEL R3, R14, RZ, P3 ;  /* 0x000000ff0e037207 */ /* 0x000fca0001800000 */
[----:B------:R-:W-:-:S04]  /*19320*/  IMAD.IADD R2, R6, 0x1, R3 ;  /* 0x0000000106027824 */ /* 0x000fc800078e0203 */
[----:B------:R-:W-:-:S07]  /*19330*/  IMAD.MOV.U32 R13, RZ, RZ, R2 ;  /* 0x000000ffff0d7224 */ /* 0x000fce00078e0002 */
[----:B------:R-:W-:Y:S05]  /*19340*/  WARPSYNC.COLLECTIVE R15, `(.L_x_2513) ;  /* 0x000000000f087348 */ /* 0x000fea0003c00000 */
[----:B------:R0:W1:Y:S02]  /*19350*/  SHFL.UP P6, R14, R13, R12, R11 ;  /* 0x0400000c0d0e7389 */ /* 0x00006400000c000b */
[----:B01----:R-:W-:Y:S01]  /*19360*/  ENDCOLLECTIVE ;  /* 0x000000000000791b */ /* 0x003fe20003800000 */
.L_x_2513:
[----:B------:R-:W-:Y:S01]  /*19370*/  IMAD.MOV.U32 R12, RZ, RZ, 0x10 ;  /* 0x00000010ff0c7424 */ /* 0x000fe200078e00ff */
[----:B------:R-:W-:-:S05]  /*19380*/  SEL R3, R14, RZ, P4 ;  /* 0x000000ff0e037207 */ /* 0x000fca0002000000 */
[----:B------:R-:W-:-:S04]  /*19390*/  IMAD.IADD R3, R2, 0x1, R3 ;  /* 0x0000000102037824 */ /* 0x000fc800078e0203 */
[----:B------:R-:W-:-:S07]  /*193a0*/  IMAD.MOV.U32 R13, RZ, RZ, R3 ;  /* 0x000000ffff0d7224 */ /* 0x000fce00078e0003 */
[----:B------:R-:W-:Y:S05]  /*193b0*/  WARPSYNC.COLLECTIVE R15, `(.L_x_2514) ;  /* 0x000000000f087348 */ /* 0x000fea0003c00000 */
[----:B------:R0:W1:Y:S02]  /*193c0*/  SHFL.UP P6, R14, R13, R12, R11 ;  /* 0x0400000c0d0e7389 */ /* 0x00006400000c000b */
[----:B01----:R-:W-:Y:S01]  /*193d0*/  ENDCOLLECTIVE ;  /* 0x000000000000791b */ /* 0x003fe20003800000 */
.L_x_2514:
[----:B------:R-:W-:Y:S02]  /*193e0*/  IMAD.MOV.U32 R12, RZ, RZ, 0x1f ;  /* 0x0000001fff0c7424 */ /* 0x000fe400078e00ff */
[----:B------:R-:W-:Y:S01]  /*193f0*/  IMAD.MOV.U32 R11, RZ, RZ, 0x1f ;  /* 0x0000001fff0b7424 */ /* 0x000fe200078e00ff */
[----:B------:R-:W-:-:S05]  /*19400*/  SEL R2, R14, RZ, P5 ;  /* 0x000000ff0e027207 */ /* 0x000fca0002800000 */
[----:B------:R-:W-:-:S05]  /*19410*/  IMAD.IADD R2, R3, 0x1, R2 ;  /* 0x0000000103027824 */ /* 0x000fca00078e0202 */
[----:B------:R-:W-:-:S07]  /*19420*/  MOV R13, R2 ;  /* 0x00000002000d7202 */ /* 0x000fce0000000f00 */
[----:B------:R-:W-:Y:S05]  /*19430*/  WARPSYNC.COLLECTIVE R15, `(.L_x_2515) ;  /* 0x000000000f087348 */ /* 0x000fea0003c00000 */
[----:B------:R0:W1:Y:S02]  /*19440*/  SHFL.IDX P6, R14, R13, R12, R11 ;  /* 0x0000000c0d0e7389 */ /* 0x00006400000c000b */
[----:B01----:R-:W-:Y:S01]  /*19450*/  ENDCOLLECTIVE ;  /* 0x000000000000791b */ /* 0x003fe20003800000 */
.L_x_2515:
[----:B------:R-:W-:Y:S05]  /*19460*/  BRA `(.L_x_2516) ;  /* 0xffffffc8005c7947 */ /* 0x000fea000383ffff */
.L_x_2428:
        /* <DEDUP_REMOVED lines=8> */
.L_x_2518:
[----:B------:R-:W-:Y:S05]  /*194f0*/  BSYNC B0 ;  /* 0x0000000000007941 */ /* 0x000fea0003800000 */
.L_x_2517:
[----:B------:R-:W-:Y:S01]  /*19500*/  SEL R14, R14, RZ, P1 ;  /* 0x000000ff0e0e7207 */ /* 0x000fe20000800000 */
[----:B------:R-:W-:Y:S01]  /*19510*/  IMAD.MOV.U32 R11, RZ, RZ, RZ ;  /* 0x000000ffff0b7224 */ /* 0x000fe200078e00ff */
[----:B------:R-:W-:Y:S01]  /*19520*/  MOV R12, 0x2 ;  /* 0x00000002000c7802 */ /* 0x000fe20000000f00 */
[----:B------:R-:W-:Y:S02]  /*19530*/  IMAD.MOV.U32 R15, RZ, RZ, -0x1 ;  /* 0xffffffffff0f7424 */ /* 0x000fe400078e00ff */
[----:B------:R-:W-:-:S07]  /*19540*/  IMAD.IADD R13, R17, 0x1, R14 ;  /* 0x00000001110d7824 */ /* 0x000fce00078e020e */
[----:B------:R-:W-:Y:S05]  /*19550*/  WARPSYNC.COLLECTIVE R15, `(.L_x_2519) ;  /* 0x000000000f087348 */ /* 0x000fea0003c00000 */
[----:B------:R0:W1:Y:S02]  /*19560*/  SHFL.UP P6, R14, R13, R12, R11 ;  /* 0x0400000c0d0e7389 */ /* 0x00006400000c000b */
[----:B01----:R-:W-:Y:S01]  /*19570*/  ENDCOLLECTIVE ;  /* 0x000000000000791b */ /* 0x003fe20003800000 */
.L_x_2519:
[----:B------:R-:W-:Y:S01]  /*19580*/  IMAD.MOV.U32 R12, RZ, RZ, 0x4 ;  /* 0x00000004ff0c7424 */ /* 0x000fe200078e00ff */
[----:B------:R-:W-:-:S05]  /*19590*/  SEL R2, R14, RZ, P2 ;  /* 0x000000ff0e027207 */ /* 0x000fca0001000000 */
[----:B------:R-:W-:-:S04]  /*195a0*/  IMAD.IADD R2, R13, 0x1, R2 ;  /* 0x000000010d027824 */ /* 0x000fc800078e0202 */
[----:B------:R-:W-:-:S07]  /*195b0*/  IMAD.MOV.U32 R13, RZ, RZ, R2 ;  /* 0x000000ffff0d7224 */ /* 0x000fce00078e0002 */
[----:B------:R-:W-:Y:S05]  /*195c0*/  WARPSYNC.COLLECTIVE R15, `(.L_x_2520) ;  /* 0x000000000f087348 */ /* 0x000fea0003c00000 */
[----:B------:R0:W1:Y:S02]  /*195d0*/  SHFL.UP P6, R14, R13, R12, R11 ;  /* 0x0400000c0d0e7389 */ /* 0x00006400000c000b */
[----:B01----:R-:W-:Y:S01]  /*195e0*/  ENDCOLLECTIVE ;  /* 0x000000000000791b */ /* 0x003fe20003800000 */
.L_x_2520:
[----:B------:R-:W-:Y:S02]  /*195f0*/  MOV R12, 0x8 ;  /* 0x00000008000c7802 */ /* 0x000fe40000000f00 */
[----:B------:R-:W-:-:S05]  /*19600*/  SEL R3, R14, RZ, P3 ;  /* 0x000000ff0e037207 */ /* 0x000fca0001800000 */
[----:B------:R-:W-:-:S04]  /*19610*/  IMAD.IADD R3, R2, 0x1, R3 ;  /* 0x0000000102037824 */ /* 0x000fc800078e0203 */
[----:B------:R-:W-:-:S07]  /*19620*/  IMAD.MOV.U32 R13, RZ, RZ, R3 ;  /* 0x000000ffff0d7224 */ /* 0x000fce00078e0003 */
[----:B------:R-:W-:Y:S05]  /*19630*/  WARPSYNC.COLLECTIVE R15, `(.L_x_2521) ;  /* 0x000000000f087348 */ /* 0x000fea0003c00000 */
[----:B------:R0:W1:Y:S02]  /*19640*/  SHFL.UP P6, R14, R13, R12, R11 ;  /* 0x0400000c0d0e7389 */ /* 0x00006400000c000b */
[----:B01----:R-:W-:Y:S01]  /*19650*/  ENDCOLLECTIVE ;  /* 0x000000000000791b */ /* 0x003fe20003800000 */
.L_x_2521:
[----:B------:R-:W-:Y:S01]  /*19660*/  IMAD.MOV.U32 R12, RZ, RZ, 0x10 ;  /* 0x00000010ff0c7424 */ /* 0x000fe200078e00ff */
[----:B------:R-:W-:-:S05]  /*19670*/  SEL R4, R14, RZ, P4 ;  /* 0x000000ff0e047207 */ /* 0x000fca0002000000 */
[----:B------:R-:W-:-:S04]  /*19680*/  IMAD.IADD R4, R3, 0x1, R4 ;  /* 0x0000000103047824 */ /* 0x000fc800078e0204 */
[----:B------:R-:W-:-:S07]  /*19690*/  IMAD.MOV.U32 R13, RZ, RZ, R4 ;  /* 0x000000ffff0d7224 */ /* 0x000fce00078e0004 */
[----:B------:R-:W-:Y:S05]  /*196a0*/  WARPSYNC.COLLECTIVE R15, `(.L_x_2522) ;  /* 0x000000000f087348 */ /* 0x000fea0003c00000 */
[----:B------:R0:W1:Y:S02]  /*196b0*/  SHFL.UP P6, R14, R13, R12, R11 ;  /* 0x0400000c0d0e7389 */ /* 0x00006400000c000b */
[----:B01----:R-:W-:Y:S01]  /*196c0*/  ENDCOLLECTIVE ;  /* 0x000000000000791b */ /* 0x003fe20003800000 */
.L_x_2522:
        /* <DEDUP_REMOVED lines=8> */
.L_x_2523:
[----:B------:R-:W-:Y:S05]  /*19750*/  BRA `(.L_x_2524) ;  /* 0xffffffc8003c7947 */ /* 0x000fea000383ffff */
.L_x_2430:
[----:B------:R-:W-:Y:S01]  /*19760*/  BSSY B0, `(.L_x_2525) ;  /* 0x0000006000007945 */ /* 0x000fe20003800000 */
[----:B------:R-:W-:Y:S02]  /*19770*/  PLOP3.LUT P6, PT, P6, PT, PT, 0x8, 0x0 ;  /* 0x000000000000781c */ /* 0x000fe400037ce170 */
[----:B------:R-:W-:-:S11]  /*19780*/  MOV R15, 0xffffffff ;  /* 0xffffffff000f7802 */ /* 0x000fd60000000f00 */
[----:B01----:R-:W-:Y:S05]  /*19790*/  WARPSYNC.COLLECTIVE R15, `(.L_x_2526) ;  /* 0x000000000f087348 */ /* 0x003fea0003c00000 */
[----:B------:R-:W-:Y:S01]  /*197a0*/  VOTE.ANY R14, PT, P6 ;  /* 0x00000000000e7806 */ /* 0x000fe200030e0100 */
[----:B01----:R-:W-:Y:S06]  /*197b0*/  ENDCOLLECTIVE ;  /* 0x000000000000791b */ /* 0x003fec0003800000 */
.L_x_2526:
[----:B------:R-:W-:Y:S05]  /*197c0*/  BSYNC B0 ;  /* 0x0000000000007941 */ /* 0x000fea0003800000 */
.L_x_2525:
        /* <DEDUP_REMOVED lines=9> */
.L_x_2527:
[----:B------:R-:W-:Y:S01]  /*19860*/  IMAD.MOV.U32 R17, RZ, RZ, R14 ;  /* 0x000000ffff117224 */ /* 0x000fe200078e000e */
[----:B------:R-:W-:Y:S06]  /*19870*/  BRA `(.L_x_2528) ;  /* 0xffffffc8002c7947 */ /* 0x000fec000383ffff */
.L_x_2432:
[----:B------:R-:W-:Y:S01]  /*19880*/  BSSY B0, `(.L_x_2529) ;  /* 0x0000007000007945 */ /* 0x000fe20003800000 */
[----:B------:R-:W-:Y:S01]  /*19890*/  IMAD.MOV.U32 R13, RZ, RZ, R2 ;  /* 0x000000ffff0d7224 */ /* 0x000fe200078e0002 */
[----:B------:R-:W-:Y:S01]  /*198a0*/  MOV R11, 0x1f ;  /* 0x0000001f000b7802 */ /* 0x000fe20000000f00 */
[----:B------:R-:W-:-:S07]  /*198b0*/  IMAD.MOV.U32 R15, RZ, RZ, -0x1 ;  /* 0xffffffffff0f7424 */ /* 0x000fce00078e00ff */
[----:B0123--:R-:W-:Y:S05]  /*198c0*/  WARPSYNC.COLLECTIVE R15, `(.L_x_2530) ;  /* 0x000000000f087348 */ /* 0x00ffea0003c00000 */
[----:B------:R4:W0:Y:S02]  /*198d0*/  SHFL.IDX P6, R14, R13, R12, R11 ;  /* 0x0000000c0d0e7389 */ /* 0x00082400000c000b */
[----:B01234-:R-:W-:Y:S01]  /*198e0*/  ENDCOLLECTIVE ;  /* 0x000000000000791b */ /* 0x01ffe20003800000 */
.L_x_2530:
[----:B------:R-:W-:Y:S05]  /*198f0*/  BSYNC B0 ;  /* 0x0000000000007941 */ /* 0x000fea0003800000 */
.L_x_2529:
[----:B------:R-:W-:Y:S05]  /*19900*/  BRA `(.L_x_2431) ;  /* 0xffffffc800247947 */ /* 0x000fea000383ffff */
.L_x_2436:
[----:B0-----:R0:W1:Y:S02]  /*19910*/  SYNCS.PHASECHK.TRANS64.TRYWAIT P0, [R5+URZ+0x28c20], R0 ;  /* 0x028c2000050075a7 */ /* 0x001064000800017f */
[----:B-1----:R-:W-:Y:S05]  /*19920*/  @!P0 NANOSLEEP.SYNCS 0x989680 ;  /* 0x009896800000895d */ /* 0x002fea0003900000 */
[----:B------:R-:W1:Y:S02]  /*19930*/  @!P0 SYNCS.PHASECHK.TRANS64 P0, [R5+URZ+0x28c20], R0 ;  /* 0x028c2000050085a7 */ /* 0x000e64000800007f */
[----:B-1----:R-:W-:Y:S05]  /*19940*/  @!P0 BRA `(.L_x_2436) ;  /* 0xfffffffc00f08947 */ /* 0x002fea000383ffff */
[----:B------:R-:W-:Y:S05]  /*19950*/  BRA `(.L_x_2531) ;  /* 0xffffffcc009c7947 */ /* 0x000fea000383ffff */
.L_x_2437:
        /* <DEDUP_REMOVED lines=11> */
.L_x_2533:
[----:B------:R-:W-:Y:S05]  /*19a10*/  BSYNC B0 ;  /* 0x0000000000007941 */ /* 0x000fea0003800000 */
.L_x_2532:
[----:B------:R-:W-:Y:S05]  /*19a20*/  BRA `(.L_x_2534) ;  /* 0xffffffcc00847947 */ /* 0x000fea000383ffff */
.L_x_2440:
[----:B------:R-:W-:Y:S01]  /*19a30*/  BSSY B1, `(.L_x_2535) ;  /* 0x0000006000017945 */ /* 0x000fe20003800000 */
[----:B------:R-:W-:-:S07]  /*19a40*/  IMAD.MOV.U32 R15, RZ, RZ, -0x1 ;  /* 0xffffffffff0f7424 */ /* 0x000fce00078e00ff */
[----:B0-234-:R-:W-:Y:S05]  /*19a50*/  WARPSYNC.COLLECTIVE R15, `(.L_x_2536) ;  /* 0x000000000f0c7348 */ /* 0x01dfea0003c00000 */
[----:B------:R-:W-:Y:S02]  /*19a60*/  ELECT P6, UR62, PT ;  /* 0x00000000003e782f */ /* 0x000fe400038c0000 */
[----:B------:R-:W-:Y:S01]  /*19a70*/  MOV R14, UR62 ;  /* 0x0000003e000e7c02 */ /* 0x000fe20008000f00 */
[----:B0-234-:R-:W-:Y:S10]  /*19a80*/  ENDCOLLECTIVE ;  /* 0x000000000000791b */ /* 0x01dff40003800000 */
.L_x_2536:
[----:B------:R-:W-:Y:S05]  /*19a90*/  BSYNC B1 ;  /* 0x0000000000017941 */ /* 0x000fea0003800000 */
.L_x_2535:
[----:B------:R-:W-:Y:S05]  /*19aa0*/  BRA `(.L_x_2537) ;  /* 0xffffffcc007c7947 */ /* 0x000fea000383ffff */
.L_x_2442:
[----:B0-----:R0:W1:Y:S02]  /*19ab0*/  SYNCS.PHASECHK.TRANS64.TRYWAIT P1, [R3+URZ+0x28c40], R2 ;  /* 0x028c4002030075a7 */ /* 0x001064000802017f */
[----:B-1----:R-:W-:Y:S05]  /*19ac0*/  @!P1 NANOSLEEP.SYNCS 0x989680 ;  /* 0x009896800000995d */ /* 0x002fea0003900000 */
[----:B------:R-:W1:Y:S02]  /*19ad0*/  @!P1 SYNCS.PHASECHK.TRANS64 P1, [R3+URZ+0x28c40], R2 ;  /* 0x028c4002030095a7 */ /* 0x000e64000802007f */
[----:B-1----:R-:W-:Y:S05]  /*19ae0*/  @!P1 BRA `(.L_x_2442) ;  /* 0xfffffffc00f09947 */ /* 0x002fea000383ffff */
[----:B------:R-:W-:Y:S05]  /*19af0*/  BRA `(.L_x_2538) ;  /* 0xffffffcc009c7947 */ /* 0x000fea000383ffff */
.L_x_2444:
[----:B-1----:R1:W0:Y:S02]  /*19b00*/  SYNCS.PHASECHK.TRANS64.TRYWAIT P1, [R5+URZ+0x28c40], R0 ;  /* 0x028c4000050075a7 */ /* 0x002224000802017f */
[----:B0-----:R-:W-:Y:S05]  /*19b10*/  @!P1 NANOSLEEP.SYNCS 0x989680 ;  /* 0x009896800000995d */ /* 0x001fea0003900000 */
[----:B------:R-:W0:Y:S02]  /*19b20*/  @!P1 SYNCS.PHASECHK.TRANS64 P1, [R5+URZ+0x28c40], R0 ;  /* 0x028c4000050095a7 */ /* 0x000e24000802007f */
[----:B0-----:R-:W-:Y:S05]  /*19b30*/  @!P1 BRA `(.L_x_2444) ;  /* 0xfffffffc00f09947 */ /* 0x001fea000383ffff */
[----:B------:R-:W-:Y:S05]  /*19b40*/  BRA `(.L_x_2539) ;  /* 0xffffffcc00a87947 */ /* 0x000fea000383ffff */
.L_x_2446:
[----:B------:R0:W0:Y:S02]  /*19b50*/  SYNCS.PHASECHK.TRANS64.TRYWAIT P1, [R3+URZ+0x28c60], R2 ;  /* 0x028c6002030075a7 */ /* 0x000024000802017f */
[----:B0-----:R-:W-:Y:S05]  /*19b60*/  @!P1 NANOSLEEP.SYNCS 0x989680 ;  /* 0x009896800000995d */ /* 0x001fea0003900000 */
[----:B------:R-:W0:Y:S02]  /*19b70*/  @!P1 SYNCS.PHASECHK.TRANS64 P1, [R3+URZ+0x28c60], R2 ;  /* 0x028c6002030095a7 */ /* 0x000e24000802007f */
[----:B0-----:R-:W-:Y:S05]  /*19b80*/  @!P1 BRA `(.L_x_2446) ;  /* 0xfffffffc00f09947 */ /* 0x001fea000383ffff */
[----:B------:R-:W-:Y:S05]  /*19b90*/  BRA `(.L_x_2540) ;  /* 0xffffffcc00a47947 */ /* 0x000fea000383ffff */
.L_x_2541:
        /* <DEDUP_REMOVED lines=14> */
.L_x_5812:


//--------------------- .text._ZN7cutlass13device_kernelIN5flash11enable_sm90INS1_16FlashAttnFwdSm90INS1_25CollectiveMainloopFwdSm90ILi2EN4cute5tupleIJNS5_1CILi1EEES8_S8_EEENS6_IJNS7_ILi64EEESA_SA_EEELi512ENS_10bfloat16_tEfNS_4arch4Sm90ELb0ELb1ELb1ELb1ELb1ELb1ELb0ELb0ELb0ELb1ELb0ELb0EEENS1_21CollectiveEpilogueFwdINS6_IJSA_NS7_ILi512EEESA_EEES9_SC_SE_Li256ELb1ELb1ELb0ELb0EEENS1_36VarlenDynamicPersistentTileSchedulerILi64ELi64ELi256ELi128ELb0ELb1ELb1ELb1ELb0ELb1EEEEEEEEEvNT_6ParamsE --------------------------
	.section	.text._ZN7cutlass13device_kernelIN5flash11enable_sm90INS1_16FlashAttnFwdSm90INS1_25CollectiveMainloopFwdSm90ILi2EN4cute5tupleIJNS5_1CILi1EEES8_S8_EEENS6_IJNS7_ILi64EEESA_SA_EEELi512ENS_10bfloat16_tEfNS_4arch4Sm90ELb0ELb1ELb1ELb1ELb1ELb1ELb0ELb0ELb0ELb1ELb0ELb0EEENS1_21CollectiveEpilogueFwdINS6_IJSA_NS7_ILi512EEESA_EEES9_SC_SE_Li256ELb1ELb1ELb0ELb0EEENS1_36VarlenDynamicPersistentTileSchedulerILi64ELi64ELi256ELi128ELb0ELb1ELb1ELb1ELb0ELb1EEEEEEEEEvNT_6ParamsE,"ax",@progbits
	.align	128
.text._ZN7cutlass13device_kernelIN5flash11enable_sm90INS1_16FlashAttnFwdSm90INS1_25CollectiveMainloopFwdSm90ILi2EN4cute5tupleIJNS5_1CILi1EEES8_S8_EEENS6_IJNS7_ILi64EEESA_SA_EEELi512ENS_10bfloat16_tEfNS_4arch4Sm90ELb0ELb1ELb1ELb1ELb1ELb1ELb0ELb0ELb0ELb1ELb0ELb0EEENS1_21CollectiveEpilogueFwdINS6_IJSA_NS7_ILi512EEESA_EEES9_SC_SE_Li256ELb1ELb1ELb0ELb0EEENS1_36VarlenDynamicPersistentTileSchedulerILi64ELi64ELi256ELi128ELb0ELb1ELb1ELb1ELb0ELb1EEEEEEEEEvNT_6ParamsE:
        .type           _ZN7cutlass13device_kernelIN5flash11enable_sm90INS1_16FlashAttnFwdSm90INS1_25CollectiveMainloopFwdSm90ILi2EN4cute5tupleIJNS5_1CILi1EEES8_S8_EEENS6_IJNS7_ILi64EEESA_SA_EEELi512ENS_10bfloat16_tEfNS_4arch4Sm90ELb0ELb1ELb1ELb1ELb1ELb1ELb0ELb0ELb0ELb1ELb0ELb0EEENS1_21CollectiveEpilogueFwdINS6_IJSA_NS7_ILi512EEESA_EEES9_SC_SE_Li256ELb1ELb1ELb0ELb0EEENS1_36VarlenDynamicPersistentTileSchedulerILi64ELi64ELi256ELi128ELb0ELb1ELb1ELb1ELb0ELb1EEEEEEEEEvNT_6ParamsE,@function
        .size           _ZN7cutlass13device_kernelIN5flash11enable_sm90INS1_16FlashAttnFwdSm90INS1_25CollectiveMainloopFwdSm90ILi2EN4cute5tupleIJNS5_1CILi1EEES8_S8_EEENS6_IJNS7_ILi64EEESA_SA_EEELi512ENS_10bfloat16_tEfNS_4arch4Sm90ELb0ELb1ELb1ELb1ELb1ELb1ELb0ELb0ELb0ELb1ELb0ELb0EEENS1_21CollectiveEpilogueFwdINS6_IJSA_NS7_ILi512EEESA_EEES9_SC_SE_Li256ELb1ELb1ELb0ELb0EEENS1_36VarlenDynamicPersistentTileSchedulerILi64ELi64ELi256ELi128ELb0ELb1ELb1ELb1ELb0ELb1EEEEEEEEEvNT_6ParamsE,(.L_x_5813 - _ZN7cutlass13device_kernelIN5flash11enable_sm90INS1_16FlashAttnFwdSm90INS1_25CollectiveMainloopFwdSm90ILi2EN4cute5tupleIJNS5_1CILi1EEES8_S8_EEENS6_IJNS7_ILi64EEESA_SA_EEELi512ENS_10bfloat16_tEfNS_4arch4Sm90ELb0ELb1ELb1ELb1ELb1ELb1ELb0ELb0ELb0ELb1ELb0ELb0EEENS1_21CollectiveEpilogueFwdINS6_IJSA_NS7_ILi512EEESA_EEES9_SC_SE_Li256ELb1ELb1ELb0ELb0EEENS1_36VarlenDynamicPersistentTileSchedulerILi64ELi64ELi256ELi128ELb0ELb1ELb1ELb1ELb0ELb1EEEEEEEEEvNT_6ParamsE)
        .other          _ZN7cutlass13device_kernelIN5flash11enable_sm90INS1_16FlashAttnFwdSm90INS1_25CollectiveMainloopFwdSm90ILi2EN4cute5tupleIJNS5_1CILi1EEES8_S8_EEENS6_IJNS7_ILi64EEESA_SA_EEELi512ENS_10bfloat16_tEfNS_4arch4Sm90ELb0ELb1ELb1ELb1ELb1ELb1ELb0ELb0ELb0ELb1ELb0ELb0EEENS1_21CollectiveEpilogueFwdINS6_IJSA_NS7_ILi512EEESA_EEES9_SC_SE_Li256ELb1ELb1ELb0ELb0EEENS1_36VarlenDynamicPersistentTileSchedulerILi64ELi64ELi256ELi128ELb0ELb1ELb1ELb1ELb0ELb1EEEEEEEEEvNT_6ParamsE,@"STO_CUDA_ENTRY STV_DEFAULT"
_ZN7cutlass13device_kernelIN5flash11enable_sm90INS1_16FlashAttnFwdSm90INS1_25CollectiveMainloopFwdSm90ILi2EN4cute5tupleIJNS5_1CILi1EEES8_S8_EEENS6_IJNS7_ILi64EEESA_SA_EEELi512ENS_10bfloat16_tEfNS_4arch4Sm90ELb0ELb1ELb1ELb1ELb1ELb1ELb0ELb0ELb0ELb1ELb0ELb0EEENS1_21CollectiveEpilogueFwdINS6_IJSA_NS7_ILi512EEESA_EEES9_SC_SE_Li256ELb1ELb1ELb0ELb0EEENS1_36VarlenDynamicPersistentTileSchedulerILi64ELi64ELi256ELi128ELb0ELb1ELb1ELb1ELb0ELb1EEEEEEEEEvNT_6ParamsE:
[----:B------:R-:W0:Y:S02]  /*0000*/  LDC R1, c[0x0][0x28] ;  /* 0x00000a00ff017b82 */ /* 0x000e240000000800 */
[----:B0-----:R-:W-:Y:S01]  /*0010*/  VIADD R1, R1, 0xffffff98 ;  /* 0xffffff9801017836 */ /* 0x001fe20000000000 */
[----:B------:R-:W0:Y:S01]  /*0020*/  S2R R0, SR_TID.X ;  /* 0x0000000000007919 */ /* 0x000e220000002100 */
[----:B------:R-:W-:Y:S01]  /*0030*/  ELECT P0, URZ, PT ;  /* 0x00000000003f782f */ /* 0x000fe20003800000 */
[----:B------:R-:W-:Y:S01]  /*0040*/  BSSY B0, `(.L_x_2542) ;  /* 0x000000e000007945 */ /* 0x000fe20003800000 */
[----:B0-----:R-:W-:-:S05]  /*0050*/  SHF.R.U32.HI R2, RZ, 0x5, R0 ;  /* 0x00000005ff027819 */ /* 0x001fca0000011600 */
[----:B------:R-:W0:Y:S02]  /*0060*/  SHFL.IDX PT, R3, R2, RZ, 0x1f ;  /* 0x00001fff02037589 */ /* 0x000e2400000e0000 */
[----:B0-----:R-:W-:Y:S02]  /*0070*/  ISETP.EQ.AND P0, PT, R3, RZ, P0 ;  /* 0x000000ff0300720c */ /* 0x001fe40000702270 */
[----:B------:R-:W-:-:S11]  /*0080*/  SHF.R.U32.HI R3, RZ, 0x7, R0 ;  /* 0x00000007ff037819 */ /* 0x000fd60000011600 */
        /* <DEDUP_REMOVED lines=9> */
.L_x_2543:
[----:B------:R-:W-:Y:S05]  /*0120*/  BSYNC B0 ;  /* 0x0000000000007941 */ /* 0x000fea0003800000 */
.L_x_2542:
[----:B------:R-:W-:Y:S01]  /*0130*/  VOTEU.ANY UP0, P0 ;  /* 0x00000000003f7886 */ /* 0x000fe20000000100 */
[----:B------:R-:W0:Y:S01]  /*0140*/  SHFL.IDX PT, R5, R3, RZ, 0x1f ;  /* 0x00001fff03057589 */ /* 0x000e2200000e0000 */
[----:B------:R-:W-:Y:S01]  /*0150*/  UMOV UR4, 0x80 ;  /* 0x0000008000047882 */ /* 0x000fe20000000000 */
[----:B------:R-:W-:Y:S01]  /*0160*/  UMOV UR7, 0x100 ;  /* 0x0000010000077882 */ /* 0x000fe20000000000 */
[----:B------:R-:W-:Y:S01]  /*0170*/  VOTEU.ANY UP1, P0 ;  /* 0x00000000003f7886 */ /* 0x000fe20000020100 */
[----:B------:R-:W1:Y:S01]  /*0180*/  @UP0 S2UR UR8, SR_CgaCtaId ;  /* 0x00000000000809c3 */ /* 0x000e620000008800 */
[----:B------:R-:W2:Y:S01]  /*0190*/  SHFL.IDX PT, R4, R2, RZ, 0x1f ;  /* 0x00001fff02047589 */ /* 0x000ea200000e0000 */
[----:B------:R-:W-:Y:S01]  /*01a0*/  @UP0 UMOV UR6, 0x400 ;  /* 0x0000040000060882 */ /* 0x000fe20000000000 */
[----:B------:R-:W-:-:S04]  /*01b0*/  @UP0 UIADD3 UR4, -UR4, 0x100000, URZ ;  /* 0x0010000004040890 */ /* 0x000fc8000fffe13f */
[----:B------:R-:W-:Y:S02]  /*01c0*/  @UP0 USHF.L.U32 UR5, UR4, 0xb, URZ ;  /* 0x0000000b04050899 */ /* 0x000fe4000800063f */
[----:B------:R-:W-:Y:S01]  /*01d0*/  @UP0 USHF.L.U32 UR4, UR4, 0x1, URZ ;  /* 0x0000000104040899 */ /* 0x000fe2000800063f */
[----:B------:R-:W-:Y:S01]  /*01e0*/  VOTEU.ANY UP2, P0 ;  /* 0x00000000003f7886 */ /* 0x000fe20000040100 */
[----:B0-----:R-:W-:Y:S01]  /*01f0*/  R2UR UR39, R5 ;  /* 0x00000000052772ca */ /* 0x001fe200000e0000 */
[----:B-1----:R-:W-:Y:S01]  /*0200*/  @UP0 ULEA UR8, UR8, UR6, 0x18 ;  /* 0x0000000608080291 */ /* 0x002fe2000f8ec03f */
[----:B--2---:R-:W-:Y:S01]  /*0210*/  ISETP.NE.AND P1, PT, R4, RZ, PT ;  /* 0x000000ff0400720c */ /* 0x004fe20003f25270 */
[----:B------:R-:W-:-:S04]  /*0220*/  @UP0 UIADD3 UR6, -UR7, 0x100000, URZ ;  /* 0x0010000007060890 */ /* 0x000fc8000fffe13f */
[----:B------:R-:W-:Y:S02]  /*0230*/  @UP0 USHF.L.U32 UR7, UR6, 0xb, URZ ;  /* 0x0000000b06070899 */ /* 0x000fe4000800063f */
[----:B------:R-:W-:-:S04]  /*0240*/  @UP0 USHF.L.U32 UR6, UR6, 0x1, URZ ;  /* 0x0000000106060899 */ /* 0x000fc8000800063f */
[----:B------:R-:W-:Y:S01]  /*0250*/  UISETP.NE.AND UP0, UPT, UR39, URZ, UPT ;  /* 0x0000003f2700728c */ /* 0x000fe2000bf05270 */
[----:B------:R-:W0:Y:S02]  /*0260*/  FENCE.VIEW.ASYNC.S ;  /* 0x00000000000073c6 */ /* 0x000e240000000000 */
[----:B0-----:R0:W1:Y:S05]  /*0270*/  @UP1 SYNCS.EXCH.64 URZ, [UR8+0x28c00], UR4 ;  /* 0x028c0004083f15b2 */ /* 0x00106a0008000100 */
[----:B------:R0:W2:Y:S01]  /*0280*/  @UP2 SYNCS.EXCH.64 URZ, [UR8+0x28c20], UR6 ;  /* 0x028c2006083f25b2 */ /* 0x0000a20008000100 */
        /* <DEDUP_REMOVED lines=13> */
[----:B------:R3:W0:Y:S02]  /*0360*/  SYNCS.EXCH.64 URZ, [UR6+0x28c48], UR4 ;  /* 0x028c4804063f75b2 */ /* 0x0006240008000100 */
[----:B---3--:R-:W-:Y:S01]  /*0370*/  NOP ;  /* 0x0000000000007918 */ /* 0x008fe20000000000 */
.L_x_2544:
[----:B------:R-:W3:Y:S01]  /*0380*/  SHFL.IDX PT, R4, R2, RZ, 0x1f ;  /* 0x00001fff02047589 */ /* 0x000ee200000e0000 */
[----:B------:R-:W-:Y:S01]  /*0390*/  NOP ;  /* 0x0000000000007918 */ /* 0x000fe20000000000 */
[----:B---3--:R-:W-:-:S13]  /*03a0*/  ISETP.NE.AND P0, PT, R4, RZ, PT ;  /* 0x000000ff0400720c */ /* 0x008fda0003f05270 */
        /* <DEDUP_REMOVED lines=17> */
[----:B------:R3:W0:Y:S02]  /*04c0*/  SYNCS.EXCH.64 URZ, [UR8+0x28c68], UR6 ;  /* 0x028c6806083f75b2 */ /* 0x0006240008000100 */
[----:B---3--:R-:W-:Y:S01]  /*04d0*/  NOP ;  /* 0x0000000000007918 */ /* 0x008fe20000000000 */
.L_x_2545:
[----:B------:R-:W3:Y:S01]  /*04e0*/  SHFL.IDX PT, R4, R2, RZ, 0x1f ;  /* 0x00001fff02047589 */ /* 0x000ee200000e0000 */
[----:B------:R-:W-:Y:S01]  /*04f0*/  NOP ;  /* 0x0000000000007918 */ /* 0x000fe20000000000 */
[----:B---3--:R-:W-:-:S13]  /*0500*/  ISETP.NE.AND P0, PT, R4, RZ, PT ;  /* 0x000000ff0400720c */ /* 0x008fda0003f05270 */
        /* <DEDUP_REMOVED lines=13> */
[----:B------:R3:W0:Y:S02]  /*05e0*/  SYNCS.EXCH.64 URZ, [UR6+0x28c88], UR4 ;  /* 0x028c8804063f75b2 */ /* 0x0006240008000100 */
[----:B---3--:R-:W-:Y:S01]  /*05f0*/  NOP ;  /* 0x0000000000007918 */ /* 0x008fe20000000000 */
.L_x_2546:
        /* <DEDUP_REMOVED lines=22> */
.L_x_2547:
        /* <DEDUP_REMOVED lines=22> */
.L_x_2548:
[----:B------:R-:W-:Y:S01]  /*08c0*/  PLOP3.LUT P0, PT, PT, PT, UP0, 0x80, 0x0 ;  /* 0x000000000000781c */ /* 0x000fe20003f0f008 */
[----:B------:R-:W-:Y:S01]  /*08d0*/  UMOV UR36, 0x1 ;  /* 0x0000000100247882 */ /* 0x000fe20000000000 */
[----:B------:R-:W-:Y:S01]  /*08e0*/  NOP ;  /* 0x0000000000007918 */ /* 0x000fe20000000000 */
[----:B------:R-:W-:Y:S01]  /*08f0*/  USEL UR36, UR36, 0x2, !UP0 ;  /* 0x0000000224247887 */ /* 0x000fe2000c000000 */
[----:B------:R-:W-:Y:S01]  /*0900*/  BSSY B9, `(.L_x_2549) ;  /* 0x0001fb6000097945 */ /* 0x000fe20003800000 */
[----:B------:R-:W-:Y:S01]  /*0910*/  ULDC.64 UR40, c[0x0][0x208] ;  /* 0x0000820000287ab9 */ /* 0x000fe20000000a00 */
[----:B012-4-:R-:W-:Y:S07]  /*0920*/  BAR.SYNC.DEFER_BLOCKING 0x0 ;  /* 0x0000000000007b1d */ /* 0x017fee0000010000 */
[----:B------:R-:W-:Y:S05]  /*0930*/  @!P0 BRA `(.L_x_2550) ;  /* 0x0000017c00c88947 */ /* 0x000fea0003800000 */
.L_x_2551:
[----:B------:R-:W-:-:S08]  /*0940*/  NOP ;  /* 0x0000000000007918 */ /* 0x000fd00000000000 */
[----:B------:R-:W0:Y:S02]  /*0950*/  USETMAXREG.TRY_ALLOC.CTAPOOL UP0, 0xe8 ;  /* 0x000000e8000079c8 */ /* 0x000e240008000600 */
[----:B0-----:R-:W-:-:S13]  /*0960*/  PLOP3.LUT P0, PT, PT, PT, UP0, 0x80, 0x0 ;  /* 0x000000000000781c */ /* 0x001fda0003f0f008 */
[----:B------:R-:W-:Y:S05]  /*0970*/  @!P0 BRA `(.L_x_2551) ;  /* 0xfffffffc00f08947 */ /* 0x000fea000383ffff */
[----:B------:R-:W-:Y:S01]  /*0980*/  ISETP.NE.AND P0, PT, R3, 0x1, PT ;  /* 0x000000010300780c */ /* 0x000fe20003f05270 */
[----:B------:R-:W0:Y:S01]  /*0990*/  S2UR UR4, SR_CgaCtaId ;  /* 0x00000000000479c3 */ /* 0x000e220000008800 */
        /* <DEDUP_REMOVED lines=13> */
[----:B------:R-:W-:Y:S01]  /*0a70*/  ULOP3.LUT UR37, UR36, 0x1, URZ, 0xfc, !UPT ;  /* 0x0000000124257892 */ /* 0x000fe2000f8efc3f */
[----:B------:R-:W-:Y:S02]  /*0a80*/  IMAD.MOV.U32 R200, RZ, RZ, 0x40 ;  /* 0x00000040ffc87424 */ /* 0x000fe400078e00ff */
[----:B------:R-:W-:Y:S01]  /*0a90*/  IMAD.MOV.U32 R188, RZ, RZ, RZ ;  /* 0x000000ffffbc7224 */ /* 0x000fe200078e00ff */
[----:B------:R-:W-:Y:S01]  /*0aa0*/  SHF.R.S32.HI R0, RZ, 0x1f, R16 ;  /* 0x0000001fff007819 */ /* 0x000fe20000011410 */
[----:B------:R-:W-:-:S03]  /*0ab0*/  IMAD.MOV.U32 R192, RZ, RZ, RZ ;  /* 0x000000ffffc07224 */ /* 0x000fc600078e00ff */
[CC--:B------:R-:W-:Y:S02]  /*0ac0*/  LEA.HI R3, R0.reuse, R16.reuse, RZ, 0x4 ;  /* 0x0000001000037211 */ /* 0x0c0fe400078f20ff */
[CC--:B------:R-:W-:Y:S02]  /*0ad0*/  LEA.HI R7, R0.reuse, R16.reuse, RZ, 0x7 ;  /* 0x0000001000077211 */ /* 0x0c0fe400078f38ff */
[----:B------:R-:W-:Y:S02]  /*0ae0*/  LOP3.LUT R4, R3, 0xfffffff0, RZ, 0xc0, !PT ;  /* 0xfffffff003047812 */ /* 0x000fe400078ec0ff */
[----:B------:R-:W-:Y:S02]  /*0af0*/  LOP3.LUT R6, R7, 0xffffff80, RZ, 0xc0, !PT ;  /* 0xffffff8007067812 */ /* 0x000fe400078ec0ff */
[----:B------:R-:W-:Y:S01]  /*0b00*/  LEA.HI R5, R0, R16, RZ, 0x5 ;  /* 0x0000001000057211 */ /* 0x000fe200078f28ff */
[C---:B------:R-:W-:Y:S01]  /*0b10*/  IMAD.IADD R4, R16.reuse, 0x1, -R4 ;  /* 0x0000000110047824 */ /* 0x040fe200078e0a04 */
[----:B------:R-:W-:Y:S01]  /*0b20*/  SHF.R.S32.HI R20, RZ, 0x7, R7 ;  /* 0x00000007ff147819 */ /* 0x000fe20000011407 */
[----:B------:R-:W-:Y:S01]  /*0b30*/  IMAD.IADD R8, R16, 0x1, -R6 ;  /* 0x0000000110087824 */ /* 0x000fe200078e0a06 */
[----:B------:R-:W-:-:S02]  /*0b40*/  SHF.R.S32.HI R18, RZ, 0x5, R5 ;  /* 0x00000005ff127819 */ /* 0x000fc40000011405 */
[--C-:B------:R-:W-:Y:S01]  /*0b50*/  SHF.R.S32.HI R11, RZ, 0x1f, R4.reuse ;  /* 0x0000001fff0b7819 */ /* 0x100fe20000011404 */
[----:B------:R-:W-:Y:S01]  /*0b60*/  IMAD R14, R20, 0x100, R4 ;  /* 0x00000100140e7824 */ /* 0x000fe200078e0204 */
[----:B------:R-:W-:Y:S02]  /*0b70*/  SHF.R.S32.HI R5, RZ, 0x1f, R5 ;  /* 0x0000001fff057819 */ /* 0x000fe40000011405 */
[----:B------:R-:W-:Y:S02]  /*0b80*/  SHF.R.S32.HI R6, RZ, 0x4, R3 ;  /* 0x00000004ff067819 */ /* 0x000fe40000011403 */
[----:B------:R-:W-:Y:S02]  /*0b90*/  LEA.HI R13, R11, R4, RZ, 0x3 ;  /* 0x000000040b0d7211 */ /* 0x000fe400078f18ff */
[----:B------:R-:W-:Y:S02]  /*0ba0*/  LEA.HI R3, R3, R6, RZ, 0x1 ;  /* 0x0000000603037211 */ /* 0x000fe400078f08ff */
[----:B------:R-:W-:-:S02]  /*0bb0*/  LEA.HI R5, R5, R18, RZ, 0x2 ;  /* 0x0000001205057211 */ /* 0x000fc400078f10ff */
[C---:B------:R-:W-:Y:S01]  /*0bc0*/  LOP3.LUT R15, R13.reuse, 0xfffffff8, RZ, 0xc0, !PT ;  /* 0xfffffff80d0f7812 */ /* 0x040fe200078ec0ff */
[----:B------:R-:W-:Y:S01]  /*0bd0*/  IMAD.SHL.U32 R13, R13, 0x40, RZ ;  /* 0x000000400d0d7824 */ /* 0x000fe200078e00ff */
[----:B------:R-:W-:Y:S02]  /*0be0*/  LOP3.LUT R3, R3, 0x1ffffffe, RZ, 0xc0, !PT ;  /* 0x1ffffffe03037812 */ /* 0x000fe400078ec0ff */
[----:B------:R-:W-:Y:S01]  /*0bf0*/  LOP3.LUT R5, R5, 0x3ffffc, RZ, 0xc0, !PT ;  /* 0x003ffffc05057812 */ /* 0x000fe200078ec0ff */
[----:B------:R-:W-:Y:S01]  /*0c00*/  IMAD.IADD R15, R4, 0x1, -R15 ;  /* 0x00000001040f7824 */ /* 0x000fe200078e0a0f */
[----:B------:R-:W-:Y:S01]  /*0c10*/  SHF.R.S32.HI R9, RZ, 0x1f, R8 ;  /* 0x0000001fff097819 */ /* 0x000fe20000011408 */
[----:B------:R-:W-:Y:S01]  /*0c20*/  IMAD.IADD R3, R6, 0x1, -R3 ;  /* 0x0000000106037824 */ /* 0x000fe200078e0a03 */
[----:B------:R-:W-:Y:S01]  /*0c30*/  LOP3.LUT R13, R13, 0x7ffffe00, RZ, 0xc0, !PT ;  /* 0x7ffffe000d0d7812 */ /* 0x000fe200078ec0ff */
[----:B------:R-:W-:Y:S01]  /*0c40*/  IMAD.IADD R5, R18, 0x1, -R5 ;  /* 0x0000000112057824 */ /* 0x000fe200078e0a05 */
[-C--:B------:R-:W-:Y:S01]  /*0c50*/  LEA.HI R10, R9, R8.reuse, RZ, 0x2 ;  /* 0x00000008090a7211 */ /* 0x080fe200078f10ff */
[----:B------:R-:W-:Y:S01]  /*0c60*/  IMAD.SHL.U32 R4, R15, 0x40, RZ ;  /* 0x000000400f047824 */ /* 0x000fe200078e00ff */
[----:B------:R-:W-:Y:S01]  /*0c70*/  LEA.HI R9, R9, R8, RZ, 0x5 ;  /* 0x0000000809097211 */ /* 0x000fe200078f28ff */
[----:B------:R-:W-:Y:S01]  /*0c80*/  IMAD R14, R5, 0x10, R14 ;  /* 0x00000010050e7824 */ /* 0x000fe200078e020e */
[--C-:B------:R-:W-:Y:S01]  /*0c90*/  SHF.R.S32.HI R11, RZ, 0x2, R10.reuse ;  /* 0x00000002ff0b7819 */ /* 0x100fe2000001140a */
[----:B------:R-:W-:Y:S01]  /*0ca0*/  IMAD.SHL.U32 R3, R3, 0x8, RZ ;  /* 0x0000000803037824 */ /* 0x000fe200078e00ff */
[----:B------:R-:W-:Y:S01]  /*0cb0*/  LOP3.LUT R4, R4, 0x1c0, RZ, 0xc0, !PT ;  /* 0x000001c004047812 */ /* 0x000fe200078ec0ff */
[----:B------:R-:W-:Y:S01]  /*0cc0*/  IMAD R13, R18, 0x400, R13 ;  /* 0x00000400120d7824 */ /* 0x000fe200078e020d */
[----:B------:R-:W-:Y:S01]  /*0cd0*/  SHF.R.S32.HI R12, RZ, 0x1f, R10 ;  /* 0x0000001fff0c7819 */ /* 0x000fe2000001140a */
[--C-:B------:R-:W-:Y:S01]  /*0ce0*/  IMAD.U32 R5, R14, 0x40, R3.reuse ;  /* 0x000000400e057824 */ /* 0x100fe200078e0003 */
[----:B------:R-:W-:-:S02]  /*0cf0*/  LOP3.LUT R3, R4, 0x8, R3, 0xf8, !PT ;  /* 0x0000000804037812 */ /* 0x000fc400078ef803 */
[----:B------:R-:W-:Y:S02]  /*0d00*/  CS2R R18, SRZ ;  /* 0x0000000000127805 */ /* 0x000fe4000001ff00 */
[----:B------:R-:W-:Y:S02]  /*0d10*/  SHF.R.U32.HI R4, RZ, 0x3, R4 ;  /* 0x00000003ff047819 */ /* 0x000fe40000011604 */
[----:B------:R-:W-:Y:S01]  /*0d20*/  LEA.HI R12, R12, R11, RZ, 0x3 ;  /* 0x0000000b0c0c7211 */ /* 0x000fe200078f18ff */
[----:B------:R0:W-:Y:S01]  /*0d30*/  STL [R1+0x60], R5 ;  /* 0x0000600501007387 */ /* 0x0001e20000100800 */
[----:B------:R-:W-:Y:S02]  /*0d40*/  LOP3.LUT R4, R3, R4, RZ, 0x3c, !PT ;  /* 0x0000000403047212 */ /* 0x000fe400078e3cff */
[CC--:B------:R-:W-:Y:S01]  /*0d50*/  LEA.HI R3, R0.reuse, R16.reuse, RZ, 0x3 ;  /* 0x0000001000037211 */ /* 0x0c0fe200078f18ff */
[----:B------:R-:W-:Y:S01]  /*0d60*/  STL [R1+0x50], RZ ;  /* 0x000050ff01007387 */ /* 0x000fe20000100800 */
[----:B------:R-:W-:Y:S01]  /*0d70*/  LEA.HI R0, R0, R16, RZ, 0x2 ;  /* 0x0000001000007211 */ /* 0x000fe200078f10ff */
[----:B------:R-:W-:Y:S01]  /*0d80*/  IMAD.IADD R13, R13, 0x1, R4 ;  /* 0x000000010d0d7824 */ /* 0x000fe200078e0204 */
[----:B------:R-:W-:-:S02]  /*0d90*/  LOP3.LUT R12, R12, 0xfffffff8, RZ, 0xc0, !PT ;  /* 0xfffffff80c0c7812 */ /* 0x000fc400078ec0ff */
[----:B------:R-:W-:Y:S01]  /*0da0*/  SHF.R.S32.HI R4, RZ, 0x3, R3 ;  /* 0x00000003ff047819 */ /* 0x000fe20000011403 */
[----:B------:R-:W-:Y:S01]  /*0db0*/  IMAD R198, R13, 0x2, R2 ;  /* 0x000000020dc67824 */ /* 0x000fe200078e0202 */
[----:B0-----:R-:W-:Y:S01]  /*0dc0*/  LOP3.LUT R5, R10, 0x7ffffffc, RZ, 0xc0, !PT ;  /* 0x7ffffffc0a057812 */ /* 0x001fe200078ec0ff */
[----:B------:R-:W-:Y:S01]  /*0dd0*/  IMAD.IADD R12, R11, 0x1, -R12 ;  /* 0x000000010b0c7824 */ /* 0x000fe200078e0a0c */
[--C-:B------:R-:W-:Y:S01]  /*0de0*/  SHF.R.S32.HI R189, RZ, 0x2, R0.reuse ;  /* 0x00000002ffbd7819 */ /* 0x100fe20000011400 */
[----:B------:R-:W-:Y:S01]  /*0df0*/  VIADD R201, R198, 0x26800 ;  /* 0x00026800c6c97836 */ /* 0x000fe20000000000 */
[----:B------:R-:W-:Y:S01]  /*0e00*/  SHF.R.S32.HI R4, RZ, 0x1f, R0 ;  /* 0x0000001fff047819 */ /* 0x000fe20000011400 */
[----:B------:R-:W-:Y:S01]  /*0e10*/  IMAD.IADD R5, R8, 0x1, -R5 ;  /* 0x0000000108057824 */ /* 0x000fe200078e0a05 */
[----:B------:R-:W-:Y:S01]  /*0e20*/  LOP3.LUT R0, R0, 0xfffffffc, RZ, 0xc0, !PT ;  /* 0xfffffffc00007812 */ /* 0x000fe200078ec0ff */
[----:B------:R-:W-:Y:S01]  /*0e30*/  VIADD R199, R198, 0x26820 ;  /* 0x00026820c6c77836 */ /* 0x000fe20000000000 */
[----:B------:R-:W-:Y:S01]  /*0e40*/  SHF.R.S32.HI R9, RZ, 0x5, R9 ;  /* 0x00000005ff097819 */ /* 0x000fe20000011409 */
[----:B------:R-:W-:Y:S01]  /*0e50*/  IMAD.SHL.U32 R185, R5, 0x2, RZ ;  /* 0x0000000205b97824 */ /* 0x000fe200078e00ff */
[----:B------:R-:W-:Y:S01]  /*0e60*/  LOP3.LUT R3, R3, 0xfffffff8, RZ, 0xc0, !PT ;  /* 0xfffffff803037812 */ /* 0x000fe200078ec0ff */
[----:B------:R-:W-:Y:S01]  /*0e70*/  IMAD.IADD R8, R16, 0x1, -R0 ;  /* 0x0000000110087824 */ /* 0x000fe200078e0a00 */
[----:B------:R-:W-:Y:S01]  /*0e80*/  LEA.HI R7, R7, R20, RZ, 0x1 ;  /* 0x0000001407077211 */ /* 0x000fe200078f08ff */
[----:B------:R-:W-:Y:S01]  /*0e90*/  IMAD R194, R9, 0x10, R12 ;  /* 0x0000001009c27824 */ /* 0x000fe200078e020c */
[----:B------:R-:W-:Y:S01]  /*0ea0*/  LEA.HI R4, R4, R189, RZ, 0x3 ;  /* 0x000000bd04047211 */ /* 0x000fe200078f18ff */
[----:B------:R-:W-:Y:S01]  /*0eb0*/  IMAD.IADD R10, R16, 0x1, -R3 ;  /* 0x00000001100a7824 */ /* 0x000fe200078e0a03 */
[----:B------:R-:W-:Y:S01]  /*0ec0*/  LEA.HI R0, R8, R8, RZ, 0x1 ;  /* 0x0000000808007211 */ /* 0x000fe200078f08ff */
[----:B------:R-:W-:Y:S01]  /*0ed0*/  VIADD R9, R189, 0x20 ;  /* 0x00000020bd097836 */ /* 0x000fe20000000000 */
[----:B------:R-:W-:Y:S01]  /*0ee0*/  LOP3.LUT R7, R7, 0xfffffe, RZ, 0xc0, !PT ;  /* 0x00fffffe07077812 */ /* 0x000fe200078ec0ff */
[----:B------:R-:W-:Y:S01]  /*0ef0*/  IMAD.SHL.U32 R204, R10, 0x8, RZ ;  /* 0x000000080acc7824 */ /* 0x000fe200078e00ff */
[----:B------:R-:W-:Y:S01]  /*0f00*/  LOP3.LUT R0, R0, 0x1ffffffe, RZ, 0xc0, !PT ;  /* 0x1ffffffe00007812 */ /* 0x000fe200078ec0ff */
[----:B------:R-:W-:Y:S01]  /*0f10*/  IMAD.SHL.U32 R3, R9, 0x40, RZ ;  /* 0x0000004009037824 */ /* 0x000fe200078e00ff */
[----:B------:R-:W-:Y:S01]  /*0f20*/  SHF.R.S32.HI R6, RZ, 0x1f, R9 ;  /* 0x0000001fff067819 */ /* 0x000fe20000011409 */
[----:B------:R-:W-:Y:S01]  /*0f30*/  IMAD.SHL.U32 R16, R8, 0x8, RZ ;  /* 0x0000000808107824 */ /* 0x000fe200078e00ff */
[----:B------:R-:W-:Y:S01]  /*0f40*/  LOP3.LUT R4, R4, 0xfffffff8, RZ, 0xc0, !PT ;  /* 0xfffffff804047812 */ /* 0x000fe200078ec0ff */
[----:B------:R-:W-:Y:S01]  /*0f50*/  IMAD.SHL.U32 R190, R8, 0x4, RZ ;  /* 0x0000000408be7824 */ /* 0x000fe200078e00ff */
[----:B------:R-:W-:Y:S01]  /*0f60*/  LEA.HI R6, R6, R9, RZ, 0x3 ;  /* 0x0000000906067211 */ /* 0x000fe200078f18ff */
[----:B------:R-:W-:Y:S01]  /*0f70*/  VIADD R36, R204, 0x40 ;  /* 0x00000040cc247836 */ /* 0x000fe20000000000 */
[----:B------:R-:W-:Y:S01]  /*0f80*/  LOP3.LUT R3, R3, 0x1c0, RZ, 0xc0, !PT ;  /* 0x000001c003037812 */ /* 0x000fe200078ec0ff */
[C---:B------:R-:W-:Y:S01]  /*0f90*/  VIADD R228, R16.reuse, 0x40 ;  /* 0x0000004010e47836 */ /* 0x040fe20000000000 */
[----:B------:R-:W-:Y:S01]  /*0fa0*/  IADD3 R210, R16, 0x120, RZ ;  /* 0x0000012010d27810 */ /* 0x000fe20007ffe0ff */
[C---:B------:R-:W-:Y:S01]  /*0fb0*/  VIADD R34, R204.reuse, 0xc0 ;  /* 0x000000c0cc227836 */ /* 0x040fe20000000000 */
[----:B------:R-:W-:Y:S01]  /*0fc0*/  SHF.R.U32.HI R24, RZ, 0x3, R3 ;  /* 0x00000003ff187819 */ /* 0x000fe20000011603 */
[C---:B------:R-:W-:Y:S01]  /*0fd0*/  VIADD R35, R204.reuse, 0x80 ;  /* 0x00000080cc237836 */ /* 0x040fe20000000000 */
[----:B------:R-:W-:Y:S01]  /*0fe0*/  SHF.R.S32.HI R38, RZ, 0x1f, R36 ;  /* 0x0000001fff267819 */ /* 0x000fe20000011424 */
[----:B------:R-:W-:Y:S01]  /*0ff0*/  VIADD R32, R204, 0x140 ;  /* 0x00000140cc207836 */ /* 0x000fe20000000000 */
[----:B------:R-:W-:Y:S01]  /*1000*/  SHF.R.S32.HI R36, RZ, 0x1f, R34 ;  /* 0x0000001fff247819 */ /* 0x000fe20000011422 */
[----:B------:R-:W-:Y:S01]  /*1010*/  IMAD.IADD R7, R20, 0x1, -R7 ;  /* 0x0000000114077824 */ /* 0x000fe200078e0a07 */
[----:B------:R-:W-:Y:S01]  /*1020*/  SHF.R.S32.HI R37, RZ, 0x1f, R35 ;  /* 0x0000001fff257819 */ /* 0x000fe20000011423 */
[----:B------:R-:W-:Y:S01]  /*1030*/  VIADD R220, R16, 0x60 ;  /* 0x0000006010dc7836 */ /* 0x000fe20000000000 */
[----:B------:R-:W-:Y:S01]  /*1040*/  SHF.R.S32.HI R34, RZ, 0x1f, R32 ;  /* 0x0000001fff227819 */ /* 0x000fe20000011420 */
[C---:B------:R-:W-:Y:S01]  /*1050*/  VIADD R33, R204.reuse, 0x100 ;  /* 0x00000100cc217836 */ /* 0x040fe20000000000 */
[----:B------:R-:W-:Y:S01]  /*1060*/  R2P PR, R15, 0x6 ;  /* 0x000000060f007804 */ /* 0x000fe20000000000 */
[----:B------:R-:W-:Y:S01]  /*1070*/  VIADD R31, R204, 0x180 ;  /* 0x00000180cc1f7836 */ /* 0x000fe20000000000 */
[----:B------:R-:W-:Y:S01]  /*1080*/  SHF.R.S32.HI R15, RZ, 0x1f, R210 ;  /* 0x0000001fff0f7819 */ /* 0x000fe200000114d2 */
[----:B------:R-:W-:Y:S01]  /*1090*/  VIADD R218, R16, 0x80 ;  /* 0x0000008010da7836 */ /* 0x000fe20000000000 */
[----:B------:R-:W-:Y:S01]  /*10a0*/  SHF.R.S32.HI R35, RZ, 0x1f, R33 ;  /* 0x0000001fff237819 */ /* 0x000fe20000011421 */
[----:B------:R-:W-:Y:S01]  /*10b0*/  VIADD R203, R190, 0x10 ;  /* 0x00000010becb7836 */ /* 0x000fe20000000000 */
[----:B------:R-:W-:Y:S01]  /*10c0*/  SHF.R.S32.HI R32, RZ, 0x1f, R31 ;  /* 0x0000001fff207819 */ /* 0x000fe2000001141f */
[----:B------:R-:W-:Y:S01]  /*10d0*/  VIADD R30, R204, 0x1c0 ;  /* 0x000001c0cc1e7836 */ /* 0x000fe20000000000 */
[----:B------:R-:W-:Y:S01]  /*10e0*/  SHF.R.S32.HI R9, RZ, 0x1f, R218 ;  /* 0x0000001fff097819 */ /* 0x000fe200000114da */
[----:B------:R-:W-:Y:S01]  /*10f0*/  IMAD.IADD R229, R8, 0x1, -R0 ;  /* 0x0000000108e57824 */ /* 0x000fe200078e0a00 */
[----:B------:R-:W-:Y:S01]  /*1100*/  LOP3.LUT R0, R3, 0x38, R16, 0xf8, !PT ;  /* 0x0000003803007812 */ /* 0x000fe200078ef810 */
[----:B------:R-:W-:Y:S01]  /*1110*/  IMAD.SHL.U32 R6, R6, 0x40, RZ ;  /* 0x0000004006067824 */ /* 0x000fe200078e00ff */
[----:B------:R-:W-:Y:S01]  /*1120*/  SHF.R.S32.HI R3, RZ, 0x1f, R228 ;  /* 0x0000001fff037819 */ /* 0x000fe200000114e4 */
[C---:B------:R-:W-:Y:S01]  /*1130*/  VIADD R29, R16.reuse, 0x1c0 ;  /* 0x000001c0101d7836 */ /* 0x040fe20000000000 */
[----:B------:R-:W-:Y:S01]  /*1140*/  SHF.R.S32.HI R33, RZ, 0x1f, R203 ;  /* 0x0000001fff217819 */ /* 0x000fe200000114cb */
[----:B------:R-:W-:Y:S01]  /*1150*/  IMAD.SHL.U32 R197, R7, 0x100, RZ ;  /* 0x0000010007c57824 */ /* 0x000fe200078e00ff */
[----:B------:R-:W-:Y:S01]  /*1160*/  SHF.R.S32.HI R7, RZ, 0x1f, R220 ;  /* 0x0000001fff077819 */ /* 0x000fe200000114dc */
[C---:B------:R-:W-:Y:S01]  /*1170*/  VIADD R28, R16.reuse, 0x1e0 ;  /* 0x000001e0101c7836 */ /* 0x040fe20000000000 */
[----:B------:R-:W-:Y:S01]  /*1180*/  SHF.R.S32.HI R31, RZ, 0x1f, R30 ;  /* 0x0000001fff1f7819 */ /* 0x000fe2000001141e */
[----:B------:R-:W-:Y:S01]  /*1190*/  VIADD R215, R16, 0xa0 ;  /* 0x000000a010d77836 */ /* 0x000fe20000000000 */
[----:B------:R-:W-:Y:S01]  /*11a0*/  SHF.L.U64.HI R30, R228, 0x1, R3 ;  /* 0x00000001e41e7819 */ /* 0x000fe20000010203 */
[----:B------:R-:W-:Y:S01]  /*11b0*/  VIADD R214, R16, 0xc0 ;  /* 0x000000c010d67836 */ /* 0x000fe20000000000 */
[----:B------:R-:W-:Y:S01]  /*11c0*/  LOP3.LUT R6, R6, 0xfffffe00, RZ, 0xc0, !PT ;  /* 0xfffffe0006067812 */ /* 0x000fe200078ec0ff */
[----:B------:R-:W-:Y:S01]  /*11d0*/  STL [R1+0x4], R29 ;  /* 0x0000041d01007387 */ /* 0x000fe20000100800 */
[----:B------:R-:W-:Y:S01]  /*11e0*/  SHF.L.U64.HI R7, R220, 0x1, R7 ;  /* 0x00000001dc077819 */ /* 0x000fe20000010207 */
[----:B------:R-:W-:Y:S01]  /*11f0*/  IMAD.IADD R196, R189, 0x1, -R4 ;  /* 0x00000001bdc47824 */ /* 0x000fe200078e0a04 */
[----:B------:R-:W-:Y:S01]  /*1200*/  SHF.L.U64.HI R3, R218, 0x1, R9 ;  /* 0x00000001da037819 */ /* 0x000fe20000010209 */
[----:B------:R-:W-:Y:S01]  /*1210*/  STL [R1], R28 ;  /* 0x0000001c01007387 */ /* 0x000fe20000100800 */
[C---:B------:R-:W-:Y:S01]  /*1220*/  VIADD R213, R16.reuse, 0xe0 ;  /* 0x000000e010d57836 */ /* 0x040fe20000000000 */
[----:B------:R-:W-:Y:S01]  /*1230*/  SHF.R.S32.HI R4, RZ, 0x1f, R215 ;  /* 0x0000001fff047819 */ /* 0x000fe200000114d7 */
[C---:B------:R-:W-:Y:S01]  /*1240*/  VIADD R211, R16.reuse, 0x100 ;  /* 0x0000010010d37836 */ /* 0x040fe20000000000 */
[----:B------:R-:W-:Y:S01]  /*1250*/  STL [R1+0x54], R33 ;  /* 0x0000542101007387 */ /* 0x000fe20000100800 */
[----:B------:R-:W-:Y:S01]  /*1260*/  SHF.R.S32.HI R11, RZ, 0x1f, R214 ;  /* 0x0000001fff0b7819 */ /* 0x000fe200000114d6 */
[C---:B------:R-:W-:Y:S01]  /*1270*/  VIADD R208, R16.reuse, 0x140 ;  /* 0x0000014010d07836 */ /* 0x040fe20000000000 */
[----:B------:R-:W-:Y:S01]  /*1280*/  SHF.L.U64.HI R4, R215, 0x1, R4 ;  /* 0x00000001d7047819 */ /* 0x000fe20000010204 */
[----:B------:R-:W-:Y:S01]  /*1290*/  STL [R1+0x10], R30 ;  /* 0x0000101e01007387 */ /* 0x000fe20000100800 */
[----:B------:R-:W-:Y:S01]  /*12a0*/  SHF.R.S32.HI R8, RZ, 0x1f, R213 ;  /* 0x0000001fff087819 */ /* 0x000fe200000114d5 */
[C---:B------:R-:W-:Y:S01]  /*12b0*/  VIADD R207, R16.reuse, 0x160 ;  /* 0x0000016010cf7836 */ /* 0x040fe20000000000 */
[----:B------:R-:W-:Y:S01]  /*12c0*/  SHF.R.S32.HI R10, RZ, 0x1f, R211 ;  /* 0x0000001fff0a7819 */ /* 0x000fe200000114d3 */
[----:B------:R-:W-:Y:S01]  /*12d0*/  STL [R1+0x5c], R6 ;  /* 0x00005c0601007387 */ /* 0x000fe20000100800 */
[C---:B------:R-:W-:Y:S01]  /*12e0*/  VIADD R206, R16.reuse, 0x180 ;  /* 0x0000018010ce7836 */ /* 0x040fe20000000000 */
[----:B------:R-:W-:Y:S01]  /*12f0*/  SHF.R.S32.HI R21, RZ, 0x1f, R208 ;  /* 0x0000001fff157819 */ /* 0x000fe200000114d0 */
[C---:B------:R-:W-:Y:S01]  /*1300*/  VIADD R205, R16.reuse, 0x1a0 ;  /* 0x000001a010cd7836 */ /* 0x040fe20000000000 */
[----:B------:R0:W-:Y:S01]  /*1310*/  STL [R1+0x14], R7 ;  /* 0x0000140701007387 */ /* 0x0001e20000100800 */
[----:B------:R-:W-:Y:S01]  /*1320*/  SHF.R.S32.HI R12, RZ, 0x1f, R207 ;  /* 0x0000001fff0c7819 */ /* 0x000fe200000114cf */
[----:B------:R-:W-:Y:S01]  /*1330*/  VIADD R186, R16, 0x20 ;  /* 0x0000002010ba7836 */ /* 0x000fe20000000000 */
[----:B------:R-:W-:Y:S01]  /*1340*/  SHF.R.S32.HI R23, RZ, 0x1f, R206 ;  /* 0x0000001fff177819 */ /* 0x000fe200000114ce */
[----:B------:R1:W-:Y:S01]  /*1350*/  STL [R1+0x18], R3 ;  /* 0x0000180301007387 */ /* 0x0003e20000100800 */
[----:B------:R-:W-:Y:S01]  /*1360*/  SHF.R.S32.HI R14, RZ, 0x1f, R205 ;  /* 0x0000001fff0e7819 */ /* 0x000fe200000114cd */
[----:B------:R-:W-:Y:S01]  /*1370*/  @P1 VIADD R199, R201, 0xffffffe0 ;  /* 0xffffffe0c9c71836 */ /* 0x000fe20000000000 */
[----:B------:R-:W-:Y:S01]  /*1380*/  SHF.R.S32.HI R20, RZ, 0x1f, R29 ;  /* 0x0000001fff147819 */ /* 0x000fe2000001141d */
[----:B------:R2:W-:Y:S01]  /*1390*/  STL [R1+0x1c], R4 ;  /* 0x00001c0401007387 */ /* 0x0005e20000100800 */
[----:B------:R-:W-:Y:S01]  /*13a0*/  SHF.R.S32.HI R22, RZ, 0x1f, R28 ;  /* 0x0000001fff167819 */ /* 0x000fe2000001141c */
[----:B------:R-:W-:Y:S01]  /*13b0*/  IMAD R229, R229, 0x8, R194 ;  /* 0x00000008e5e57824 */ /* 0x000fe200078e02c2 */
[----:B0-----:R-:W-:-:S02]  /*13c0*/  SHF.L.U64.HI R7, R213, 0x1, R8 ;  /* 0x00000001d5077819 */ /* 0x001fc40000010208 */
[----:B------:R-:W-:Y:S02]  /*13d0*/  SEL R200, R200, 0xffffffc0, !P2 ;  /* 0xffffffc0c8c87807 */ /* 0x000fe40005000000 */
[----:B-1----:R-:W-:Y:S02]  /*13e0*/  SHF.L.U64.HI R3, R214, 0x1, R11 ;  /* 0x00000001d6037819 */ /* 0x002fe4000001020b */
[----:B------:R-:W-:Y:S01]  /*13f0*/  SHF.R.S32.HI R17, RZ, 0x1f, R16 ;  /* 0x0000001fff117819 */ /* 0x000fe20000011410 */
[----:B------:R-:W-:Y:S01]  /*1400*/  IMAD.IADD R201, R201, 0x1, R200 ;  /* 0x00000001c9c97824 */ /* 0x000fe200078e02c8 */
[----:B--2---:R-:W-:Y:S01]  /*1410*/  SHF.L.U64.HI R4, R211, 0x1, R10 ;  /* 0x00000001d3047819 */ /* 0x004fe2000001020a */
[----:B------:R0:W-:Y:S01]  /*1420*/  STL [R1+0x20], R3 ;  /* 0x0000200301007387 */ /* 0x0001e20000100800 */
[----:B------:R-:W-:Y:S01]  /*1430*/  SHF.R.S32.HI R202, RZ, 0x1f, R186 ;  /* 0x0000001fffca7819 */ /* 0x000fe200000114ba */
[----:B------:R-:W-:Y:S02]  /*1440*/  IMAD.IADD R200, R200, 0x1, R199 ;  /* 0x00000001c8c87824 */ /* 0x000fe400078e02c7 */
[----:B------:R1:W-:Y:S04]  /*1450*/  STL [R1+0x24], R7 ;  /* 0x0000240701007387 */ /* 0x0003e80000100800 */
[----:B------:R2:W-:Y:S01]  /*1460*/  STL [R1+0x28], R4 ;  /* 0x0000280401007387 */ /* 0x0005e20000100800 */
[----:B0-----:R-:W-:-:S02]  /*1470*/  SHF.L.U64.HI R3, R210, 0x1, R15 ;  /* 0x00000001d2037819 */ /* 0x001fc4000001020f */
[----:B-1----:R-:W-:-:S03]  /*1480*/  SHF.L.U64.HI R7, R208, 0x1, R21 ;  /* 0x00000001d0077819 */ /* 0x002fc60000010215 */
[----:B------:R0:W-:Y:S01]  /*1490*/  STL [R1+0x2c], R3 ;  /* 0x00002c0301007387 */ /* 0x0001e20000100800 */
[----:B--2---:R-:W-:-:S03]  /*14a0*/  SHF.L.U64.HI R4, R207, 0x1, R12 ;  /* 0x00000001cf047819 */ /* 0x004fc6000001020c */
[----:B------:R1:W-:Y:S04]  /*14b0*/  STL [R1+0x30], R7 ;  /* 0x0000300701007387 */ /* 0x0003e80000100800 */
[----:B------:R2:W-:Y:S01]  /*14c0*/  STL [R1+0x34], R4 ;  /* 0x0000340401007387 */ /* 0x0005e20000100800 */
[----:B0-----:R-:W-:Y:S02]  /*14d0*/  SHF.L.U64.HI R3, R206, 0x1, R23 ;  /* 0x00000001ce037819 */ /* 0x001fe40000010217 */
[----:B-1----:R-:W-:-:S03]  /*14e0*/  SHF.L.U64.HI R7, R205, 0x1, R14 ;  /* 0x00000001cd077819 */ /* 0x002fc6000001020e */
[----:B------:R0:W-:Y:S01]  /*14f0*/  STL [R1+0x38], R3 ;  /* 0x0000380301007387 */ /* 0x0001e20000100800 */
[----:B--2---:R-:W-:-:S03]  /*1500*/  SHF.L.U64.HI R4, R29, 0x1, R20 ;  /* 0x000000011d047819 */ /* 0x004fc60000010214 */
[----:B------:R-:W-:Y:S04]  /*1510*/  STL [R1+0x3c], R7 ;  /* 0x00003c0701007387 */ /* 0x000fe80000100800 */
[----:B------:R-:W-:Y:S01]  /*1520*/  STL [R1+0x40], R4 ;  /* 0x0000400401007387 */ /* 0x000fe20000100800 */
[----:B0-----:R-:W-:-:S05]  /*1530*/  SHF.L.U64.HI R3, R28, 0x1, R22 ;  /* 0x000000011c037819 */ /* 0x001fca0000010216 */
[----:B------:R0:W-:Y:S02]  /*1540*/  STL [R1+0x44], R3 ;  /* 0x0000440301007387 */ /* 0x0001e40000100800 */
[----:B0-----:R-:W-:-:S05]  /*1550*/  LOP3.LUT R3, R6, R0, R24, 0xf6, !PT ;  /* 0x0000000006037212 */ /* 0x001fca00078ef618 */
[----:B------:R-:W-:-:S05]  /*1560*/  IMAD R0, R3, 0x2, R2 ;  /* 0x0000000203007824 */ /* 0x000fca00078e0202 */
[----:B------:R0:W-:Y:S02]  /*1570*/  STL [R1+0x58], R0 ;  /* 0x0000580001007387 */ /* 0x0001e40000100800 */
.L_x_2771:
[----:B------:R-:W-:Y:S01]  /*1580*/  ULDC.64 UR4, c[0x0][0xa28] ;  /* 0x00028a0000047ab9 */ /* 0x000fe20000000a00 */
[----:B01234-:R-:W1:Y:S01]  /*1590*/  LDC.64 R6, c[0x0][0xa08] ;  /* 0x00028200ff067b82 */ /* 0x01fe620000000a00 */
[----:B------:R-:W-:Y:S01]  /*15a0*/  ISETP.NE.U32.AND P0, PT, RZ, UR4, PT ;  /* 0x00000004ff007c0c */ /* 0x000fe2000bf05070 */
[----:B0-----:R-:W-:Y:S01]  /*15b0*/  IMAD.MOV.U32 R0, RZ, RZ, RZ ;  /* 0x000000ffff007224 */ /* 0x001fe200078e00ff */
[----:B------:R-:W-:Y:S01]  /*15c0*/  ULDC.64 UR6, c[0x0][0xa20] ;  /* 0x0002880000067ab9 */ /* 0x000fe20000000a00 */
[----:B------:R-:W-:Y:S01]  /*15d0*/  IMAD.MOV.U32 R28, RZ, RZ, RZ ;  /* 0x000000ffff1c7224 */ /* 0x000fe200078e00ff */
[----:B------:R-:W-:Y:S01]  /*15e0*/  ISETP.NE.AND.EX P0, PT, RZ, UR5, PT, P0 ;  /* 0x00000005ff007c0c */ /* 0x000fe2000bf05300 */
[----:B------:R-:W-:Y:S02]  /*15f0*/  ULDC.64 UR4, c[0x0][0xa18] ;  /* 0x0002860000047ab9 */ /* 0x000fe40000000a00 */
[----:B------:R-:W-:-:S04]  /*1600*/  ISETP.NE.U32.AND P1, PT, RZ, UR4, PT ;  /* 0x00000004ff007c0c */ /* 0x000fc8000bf25070 */
[----:B------:R-:W-:Y:S01]  /*1610*/  ISETP.NE.AND.EX P1, PT, RZ, UR5, PT, P1 ;  /* 0x00000005ff007c0c */ /* 0x000fe2000bf25310 */
[----:B------:R-:W-:Y:S02]  /*1620*/  ULDC.64 UR4, c[0x0][0xa08] ;  /* 0x0002820000047ab9 */ /* 0x000fe40000000a00 */
[----:B------:R-:W-:-:S03]  /*1630*/  ISETP.NE.U32.AND P3, PT, RZ, UR4, PT ;  /* 0x00000004ff007c0c */ /* 0x000fc6000bf65070 */
[----:B------:R-:W0:Y:S01]  /*1640*/  @P0 LDC.64 R4, c[0x0][0xa28] ;  /* 0x00028a00ff040b82 */ /* 0x000e220000000a00 */
[----:B------:R-:W-:Y:S01]  /*1650*/  ISETP.NE.AND.EX P3, PT, RZ, UR5, PT, P3 ;  /* 0x00000005ff007c0c */ /* 0x000fe2000bf65330 */
[----:B-1----:R-:W-:-:S06]  /*1660*/  IMAD.WIDE R10, R27, 0x4, R6 ;  /* 0x000000041b0a7825 */ /* 0x002fcc00078e0206 */
[----:B------:R-:W1:Y:S01]  /*1670*/  @P1 LDC.64 R8, c[0x0][0xa18] ;  /* 0x00028600ff081b82 */ /* 0x000e620000000a00 */
[----:B------:R-:W-:Y:S02]  /*1680*/  ULDC UR4, c[0x0][0x288] ;  /* 0x0000a20000047ab9 */ /* 0x000fe40000000800 */
[----:B------:R-:W-:Y:S01]  /*1690*/  IMAD.U32 R23, RZ, RZ, UR4 ;  /* 0x00000004ff177e24 */ /* 0x000fe2000f8e00ff */
[----:B------:R2:W-:Y:S01]  /*16a0*/  STL [R1+0x48], R26 ;  /* 0x0000481a01007387 */ /* 0x0005e20000100800 */
[----:B------:R-:W-:-:S03]  /*16b0*/  ULDC.64 UR4, c[0x0][0x418] ;  /* 0x0001060000047ab9 */ /* 0x000fc60000000a00 */
[----:B------:R2:W5:Y:S01]  /*16c0*/  @P3 LDG.E R28, desc[UR40][R10.64] ;  /* 0x000000280a1c3981 */ /* 0x000562000c1e1900 */
[----:B0-----:R-:W-:-:S05]  /*16d0*/  @P0 IMAD.WIDE R4, R27, 0x4, R4 ;  /* 0x000000041b040825 */ /* 0x001fca00078e0204 */
[----:B------:R2:W5:Y:S01]  /*16e0*/  @P0 LDG.E R0, desc[UR40][R4.64] ;  /* 0x0000002804000981 */ /* 0x000562000c1e1900 */
[----:B-1----:R-:W-:-:S05]  /*16f0*/  @P1 IMAD.WIDE R6, R27, 0x4, R8 ;  /* 0x000000041b061825 */ /* 0x002fca00078e0208 */
[----:B------:R2:W5:Y:S04]  /*1700*/  @P1 LDG.E R23, desc[UR40][R6.64] ;  /* 0x0000002806171981 */ /* 0x000568000c1e1900 */
[----:B------:R2:W-:Y:S01]  /*1710*/  STL [R1+0x4c], R27 ;  /* 0x00004c1b01007387 */ /* 0x0005e20000100800 */
[----:B------:R-:W-:-:S03]  /*1720*/  UISETP.NE.U32.AND UP0, UPT, UR4, URZ, UPT ;  /* 0x0000003f0400728c */ /* 0x000fc6000bf05070 */
[----:B------:R-:W-:Y:S01]  /*1730*/  ULDC UR4, c[0x0][0x424] ;  /* 0x0001090000047ab9 */ /* 0x000fe20000000800 */
[----:B------:R-:W-:Y:S01]  /*1740*/  UISETP.NE.AND.EX UP0, UPT, UR5, URZ, UPT, UP0 ;  /* 0x0000003f0500728c */ /* 0x000fe2000bf05300 */
[----:B------:R-:W-:Y:S02]  /*1750*/  ISETP.NE.U32.AND P2, PT, RZ, UR6, PT ;  /* 0x00000006ff007c0c */ /* 0x000fe4000bf45070 */
[----:B------:R-:W-:Y:S01]  /*1760*/  ULDC UR5, c[0x0][0x2f0] ;  /* 0x0000bc0000057ab9 */ /* 0x000fe20000000800 */
[----:B------:R-:W-:Y:S01]  /*1770*/  USEL UR4, UR4, 0x1, UP0 ;  /* 0x0000000104047887 */ /* 0x000fe20008000000 */
[----:B------:R-:W-:-:S03]  /*1780*/  ISETP.NE.AND.EX P2, PT, RZ, UR7, PT, P2 ;  /* 0x00000007ff007c0c */ /* 0x000fc6000bf45320 */
[----:B------:R-:W-:-:S03]  /*1790*/  UIMAD UR4, UR4, UR5, URZ ;  /* 0x00000005040472a4 */ /* 0x000fc6000f8e023f */
[----:B------:R-:W-:Y:S01]  /*17a0*/  ULDC UR5, c[0x0][0x348] ;  /* 0x0000d20000057ab9 */ /* 0x000fe20000000800 */
[----:B--2---:R-:W-:Y:S08]  /*17b0*/  @P1 BRA `(.L_x_2553) ;  /* 0x0000000000241947 */ /* 0x004ff00003800000 */
        /* <DEDUP_REMOVED lines=9> */
.L_x_2553:
[----:B------:R-:W-:Y:S02]  /*1850*/  IMAD.U32 R38, RZ, RZ, UR5 ;  /* 0x00000005ff267e24 */ /* 0x000fe4000f8e00ff */
[----:B------:R-:W-:Y:S01]  /*1860*/  IMAD.U32 R29, RZ, RZ, UR4 ;  /* 0x00000004ff1d7e24 */ /* 0x000fe2000f8e00ff */
[----:B------:R-:W-:Y:S06]  /*1870*/  @!P2 BRA `(.L_x_2554) ;  /* 0x000000000010a947 */ /* 0x000fec0003800000 */
[----:B------:R-:W0:Y:S02]  /*1880*/  LDC.64 R4, c[0x0][0xa20] ;  /* 0x00028800ff047b82 */ /* 0x000e240000000a00 */
[----:B0-----:R-:W-:-:S05]  /*1890*/  IMAD.WIDE R4, R27, 0x4, R4 ;  /* 0x000000041b047825 */ /* 0x001fca00078e0204 */
[----:B------:R0:W5:Y:S01]  /*18a0*/  LDG.E R29, desc[UR40][R4.64] ;  /* 0x00000028041d7981 */ /* 0x000162000c1e1900 */
[----:B------:R-:W-:Y:S05]  /*18b0*/  BRA `(.L_x_2555) ;  /* 0x0000000000107947 */ /* 0x000fea0003800000 */
.L_x_2554:
[----:B------:R-:W-:Y:S05]  /*18c0*/  @!P3 BRA `(.L_x_2555) ;  /* 0x00000000000cb947 */ /* 0x000fea0003800000 */
[----:B------:R-:W2:Y:S04]  /*18d0*/  LDG.E R4, desc[UR40][R10.64] ;  /* 0x000000280a047981 */ /* 0x000ea8000c1e1900 */
[----:B------:R-:W2:Y:S02]  /*18e0*/  LDG.E R29, desc[UR40][R10.64+0x4] ;  /* 0x000004280a1d7981 */ /* 0x000ea4000c1e1900 */
[----:B--2---:R-:W-:-:S07]  /*18f0*/  IMAD.IADD R29, R29, 0x1, -R4 ;  /* 0x000000011d1d7824 */ /* 0x004fce00078e0a04 */
.L_x_2555:
[----:B------:R-:W-:Y:S01]  /*1900*/  ULDC.64 UR4, c[0x0][0xa10] ;  /* 0x0002840000047ab9 */ /* 0x000fe20000000a00 */
[----:B0-----:R-:W0:Y:S01]  /*1910*/  LDC R4, c[0x0][0x448] ;  /* 0x00011200ff047b82 */ /* 0x001e220000000800 */
[----:B------:R-:W-:-:S04]  /*1920*/  ISETP.NE.U32.AND P0, PT, RZ, UR4, PT ;  /* 0x00000004ff007c0c */ /* 0x000fc8000bf05070 */
[----:B------:R-:W-:Y:S01]  /*1930*/  ISETP.NE.AND.EX P0, PT, RZ, UR5, PT, P0 ;  /* 0x00000005ff007c0c */ /* 0x000fe2000bf05300 */
[----:B------:R-:W-:Y:S02]  /*1940*/  ULDC.64 UR4, c[0x0][0xa30] ;  /* 0x00028c0000047ab9 */ /* 0x000fe40000000a00 */
[----:B------:R-:W-:-:S04]  /*1950*/  ISETP.NE.U32.AND P1, PT, RZ, UR4, PT ;  /* 0x00000004ff007c0c */ /* 0x000fc8000bf25070 */
[----:B------:R-:W-:-:S06]  /*1960*/  ISETP.NE.AND.EX P1, PT, RZ, UR5, PT, P1 ;  /* 0x00000005ff007c0c */ /* 0x000fcc000bf25310 */
[----:B------:R-:W1:Y:S08]  /*1970*/  @P0 LDC.64 R6, c[0x0][0xa10] ;  /* 0x00028400ff060b82 */ /* 0x000e700000000a00 */
[----:B------:R-:W2:Y:S01]  /*1980*/  @P1 LDC.64 R8, c[0x0][0xa30] ;  /* 0x00028c00ff081b82 */ /* 0x000ea20000000a00 */
[----:B-1----:R-:W-:-:S05]  /*1990*/  @P0 IMAD.WIDE R6, R27, 0x4, R6 ;  /* 0x000000041b060825 */ /* 0x002fca00078e0206 */
[----:B------:R-:W3:Y:S04]  /*19a0*/  @P0 LDG.E R3, desc[UR40][R6.64] ;  /* 0x0000002806030981 */ /* 0x000ee8000c1e1900 */
[----:B------:R1:W3:Y:S01]  /*19b0*/  @P0 LDG.E R10, desc[UR40][R6.64+0x4] ;  /* 0x00000428060a0981 */ /* 0x0002e2000c1e1900 */
[----:B-----5:R-:W-:Y:S02]  /*19c0*/  IMAD.MOV.U32 R24, RZ, RZ, R29 ;  /* 0x000000ffff187224 */ /* 0x020fe400078e001d */
[----:B--2---:R-:W-:-:S05]  /*19d0*/  @P1 IMAD.WIDE R8, R27, 0x4, R8 ;  /* 0x000000041b081825 */ /* 0x004fca00078e0208 */
[----:B------:R2:W5:Y:S01]  /*19e0*/  @P1 LDG.E R24, desc[UR40][R8.64] ;  /* 0x0000002808181981 */ /* 0x000562000c1e1900 */
[----:B0-----:R-:W-:Y:S01]  /*19f0*/  ISETP.NE.AND P1, PT, R4, 0x1, PT ;  /* 0x000000010400780c */ /* 0x001fe20003f25270 */
[----:B------:R-:W-:Y:S01]  /*1a00*/  IMAD.SHL.U32 R195, R25, 0x40, RZ ;  /* 0x0000004019c37824 */ /* 0x000fe200078e00ff */
[----:B------:R-:W0:Y:S01]  /*1a10*/  LDC.64 R4, c[0x0][0x9e0] ;  /* 0x00027800ff047b82 */ /* 0x000e220000000a00 */
[----:B------:R-:W-:Y:S02]  /*1a20*/  IADD3 R13, -R0, R29, RZ ;  /* 0x0000001d000d7210 */ /* 0x000fe40007ffe1ff */
[----:B------:R-:W-:-:S04]  /*1a30*/  VIADD R0, R195, 0x3f ;  /* 0x0000003fc3007836 */ /* 0x000fc80000000000 */
[----:B-1----:R-:W-:-:S04]  /*1a40*/  IMAD.MOV.U32 R6, RZ, RZ, R0 ;  /* 0x000000ffff067224 */ /* 0x002fc800078e0000 */
[----:B------:R-:W1:Y:S08]  /*1a50*/  @P1 LDC R11, c[0x0][0x44c] ;  /* 0x00011300ff0b1b82 */ /* 0x000e700000000800 */
[----:B------:R-:W4:Y:S01]  /*1a60*/  @P1 LDC R12, c[0x0][0x450] ;  /* 0x00011400ff0c1b82 */ /* 0x000f220000000800 */
[----:B0-----:R-:W-:Y:S01]  /*1a70*/  ISETP.GE.AND P2, PT, R5, 0x1, PT ;  /* 0x000000010500780c */ /* 0x001fe20003f46270 */
[----:B---3--:R-:W-:-:S02]  /*1a80*/  @P0 IMAD.IADD R38, R10, 0x1, -R3 ;  /* 0x000000010a260824 */ /* 0x008fc400078e0a03 */
[----:B-1----:R-:W-:-:S04]  /*1a90*/  @P1 IMAD.HI.U32 R3, R0, R11, RZ ;  /* 0x0000000b00031227 */ /* 0x002fc800078e00ff */
[----:B------:R-:W-:Y:S01]  /*1aa0*/  IMAD.IADD R184, R13, 0x1, R38 ;  /* 0x000000010db87824 */ /* 0x000fe200078e0226 */
[----:B----4-:R-:W-:-:S03]  /*1ab0*/  @P1 SHF.R.U32.HI R6, RZ, R12, R3 ;  /* 0x0000000cff061219 */ /* 0x010fc60000011603 */
[C---:B------:R-:W-:Y:S01]  /*1ac0*/  VIADD R0, R184.reuse, 0x3f ;  /* 0x0000003fb8007836 */ /* 0x040fe20000000000 */
[----:B------:R-:W-:-:S04]  /*1ad0*/  IADD3 R7, R184, 0x1, -R23 ;  /* 0x00000001b8077810 */ /* 0x000fc80007ffe817 */
[----:B------:R-:W-:Y:S01]  /*1ae0*/  SHF.R.S32.HI R3, RZ, 0x1f, R0 ;  /* 0x0000001fff037819 */ /* 0x000fe20000011400 */
[----:B--2---:R-:W-:-:S03]  /*1af0*/  IMAD.IADD R9, R7, 0x1, R6 ;  /* 0x0000000107097824 */ /* 0x004fc600078e0206 */
[----:B------:R-:W-:Y:S01]  /*1b00*/  LEA.HI R3, R3, R0, RZ, 0x6 ;  /* 0x0000000003037211 */ /* 0x000fe200078f30ff */
[----:B------:R-:W-:-:S03]  /*1b10*/  IMAD.IADD R4, R9, 0x1, R4 ;  /* 0x0000000109047824 */ /* 0x000fc600078e0204 */
[----:B------:R-:W-:Y:S01]  /*1b20*/  SHF.R.S32.HI R168, RZ, 0x6, R3 ;  /* 0x00000006ffa87819 */ /* 0x000fe20000011403 */
        /* <DEDUP_REMOVED lines=12> */
.L_x_2558:
[----:B------:R-:W-:-:S13]  /*1bf0*/  ISETP.NE.AND P0, PT, R5, 0x1, PT ;  /* 0x000000010500780c */ /* 0x000fda0003f05270 */
[----:B------:R-:W0:Y:S02]  /*1c00*/  @P0 LDC.64 R6, c[0x0][0x9e8] ;  /* 0x00027a00ff060b82 */ /* 0x000e240000000a00 */
[----:B0-----:R-:W-:-:S05]  /*1c10*/  @P0 IMAD.HI.U32 R6, R0, R6, RZ ;  /* 0x0000000600060227 */ /* 0x001fca00078e00ff */
[----:B------:R-:W-:-:S07]  /*1c20*/  @P0 SHF.R.U32.HI R0, RZ, R7, R6 ;  /* 0x00000007ff000219 */ /* 0x000fce0000011606 */
.L_x_2559:
[----:B------:R-:W-:Y:S05]  /*1c30*/  BSYNC B0 ;  /* 0x0000000000007941 */ /* 0x000fea0003800000 */
.L_x_2557:
[----:B------:R-:W-:-:S05]  /*1c40*/  IMAD R3, R0, R5, R5 ;  /* 0x0000000500037224 */ /* 0x000fca00078e0205 */
[----:B------:R-:W-:-:S07]  /*1c50*/  VIMNMX R4, R4, R3, PT ;  /* 0x0000000304047248 */ /* 0x000fce0003fe0100 */
.L_x_2556:
[----:B------:R-:W0:Y:S01]  /*1c60*/  @P1 LDC R0, c[0x0][0x44c] ;  /* 0x00011300ff001b82 */ /* 0x000e220000000800 */
[----:B------:R-:W-:Y:S01]  /*1c70*/  IMAD.MOV.U32 R3, RZ, RZ, R195 ;  /* 0x000000ffff037224 */ /* 0x000fe200078e00c3 */
[----:B------:R-:W-:Y:S01]  /*1c80*/  ULDC UR4, c[0x0][0x9dc] ;  /* 0x0002770000047ab9 */ /* 0x000fe20000000800 */
[----:B------:R-:W-:-:S05]  /*1c90*/  IMAD.IADD R40, R184, 0x1, -R23 ;  /* 0x00000001b8287824 */ /* 0x000fca00078e0a17 */
[----:B------:R-:W1:Y:S01]  /*1ca0*/  @P1 LDC R7, c[0x0][0x450] ;  /* 0x00011400ff071b82 */ /* 0x000e620000000800 */
[----:B0-----:R-:W-:-:S05]  /*1cb0*/  @P1 IMAD.HI.U32 R0, R195, R0, RZ ;  /* 0x00000000c3001227 */ /* 0x001fca00078e00ff */
[----:B-1----:R-:W-:-:S05]  /*1cc0*/  @P1 SHF.R.U32.HI R3, RZ, R7, R0 ;  /* 0x00000007ff031219 */ /* 0x002fca0000011600 */
[----:B------:R-:W-:-:S04]  /*1cd0*/  IMAD.IADD R0, R40, 0x1, R3 ;  /* 0x0000000128007824 */ /* 0x000fc800078e0203 */
[----:B------:R-:W-:Y:S01]  /*1ce0*/  VIADD R3, R0, -UR4 ;  /* 0x8000000400037c36 */ /* 0x000fe20008000000 */
[----:B------:R-:W-:Y:S06]  /*1cf0*/  @!P2 BRA `(.L_x_2560) ;  /* 0x000000000044a947 */ /* 0x000fec0003800000 */
[----:B------:R-:W-:Y:S01]  /*1d00*/  ISETP.GT.AND P0, PT, R0, -0x1, PT ;  /* 0xffffffff0000780c */ /* 0x000fe20003f04270 */
[----:B------:R-:W-:-:S12]  /*1d10*/  BSSY B0, `(.L_x_2561) ;  /* 0x000000d000007945 */ /* 0x000fd80003800000 */
        /* <DEDUP_REMOVED lines=8> */
.L_x_2562:
[----:B------:R-:W-:-:S13]  /*1da0*/  ISETP.NE.AND P0, PT, R5, 0x1, PT ;  /* 0x000000010500780c */ /* 0x000fda0003f05270 */
[----:B------:R-:W0:Y:S02]  /*1db0*/  @P0 LDC.64 R6, c[0x0][0x9e8] ;  /* 0x00027a00ff060b82 */ /* 0x000e240000000a00 */
[----:B0-----:R-:W-:-:S05]  /*1dc0*/  @P0 IMAD.HI.U32 R6, R0, R6, RZ ;  /* 0x0000000600060227 */ /* 0x001fca00078e00ff */
[----:B------:R-:W-:-:S07]  /*1dd0*/  @P0 SHF.R.U32.HI R0, RZ, R7, R6 ;  /* 0x00000007ff000219 */ /* 0x000fce0000011606 */
.L_x_2563:
[----:B------:R-:W-:Y:S05]  /*1de0*/  BSYNC B0 ;  /* 0x0000000000007941 */ /* 0x000fea0003800000 */
.L_x_2561:
[----:B------:R-:W-:-:S05]  /*1df0*/  IMAD R0, R0, R5, RZ ;  /* 0x0000000500007224 */ /* 0x000fca00078e02ff */
[----:B------:R-:W-:-:S07]  /*1e00*/  VIMNMX R3, R3, R0, !PT ;  /* 0x0000000003037248 */ /* 0x000fce0007fe0100 */
.L_x_2560:
[----:B------:R-:W-:Y:S01]  /*1e10*/  VIADD R4, R4, 0x3f ;  /* 0x0000003f04047836 */ /* 0x000fe20000000000 */
[----:B------:R-:W-:-:S04]  /*1e20*/  SHF.R.S32.HI R0, RZ, 0x1f, R3 ;  /* 0x0000001fff007819 */ /* 0x000fc80000011403 */
[----:B------:R-:W-:Y:S02]  /*1e30*/  SHF.R.S32.HI R5, RZ, 0x1f, R4 ;  /* 0x0000001fff057819 */ /* 0x000fe40000011404 */
[----:B------:R-:W-:Y:S02]  /*1e40*/  LEA.HI R0, R0, R3, RZ, 0x6 ;  /* 0x0000000300007211 */ /* 0x000fe400078f30ff */
[----:B------:R-:W-:Y:S02]  /*1e50*/  LEA.HI R5, R5, R4, RZ, 0x6 ;  /* 0x0000000405057211 */ /* 0x000fe400078f30ff */
[----:B------:R-:W-:Y:S02]  /*1e60*/  SHF.R.S32.HI R0, RZ, 0x6, R0 ;  /* 0x00000006ff007819 */ /* 0x000fe40000011400 */
[----:B------:R-:W-:Y:S02]  /*1e70*/  SHF.R.S32.HI R5, RZ, 0x6, R5 ;  /* 0x00000006ff057819 */ /* 0x000fe40000011405 */
[----:B------:R-:W-:-:S02]  /*1e80*/  VIMNMX R0, RZ, R0, !PT ;  /* 0x00000000ff007248 */ /* 0x000fc40007fe0100 */
[----:B------:R-:W-:-:S03]  /*1e90*/  VIMNMX R5, R168, R5, PT ;  /* 0x00000005a8057248 */ /* 0x000fc60003fe0100 */
[--C-:B------:R-:W-:Y:S02]  /*1ea0*/  IMAD R0, R0, 0x40, -R13.reuse ;  /* 0x0000004000007824 */ /* 0x100fe400078e0a0d */
[----:B------:R-:W-:-:S03]  /*1eb0*/  IMAD R5, R5, 0x40, -R13 ;  /* 0x0000004005057824 */ /* 0x000fc600078e0a0d */
[----:B------:R-:W-:Y:S02]  /*1ec0*/  VIMNMX R0, RZ, R0, !PT ;  /* 0x00000000ff007248 */ /* 0x000fe40007fe0100 */
[----:B------:R-:W-:Y:S02]  /*1ed0*/  VIMNMX R5, R5, R38, PT ;  /* 0x0000002605057248 */ /* 0x000fe40003fe0100 */
[----:B------:R-:W-:Y:S02]  /*1ee0*/  SHF.R.U32.HI R39, RZ, 0x6, R0 ;  /* 0x00000006ff277819 */ /* 0x000fe40000011600 */
[----:B------:R-:W-:-:S03]  /*1ef0*/  ISETP.GT.AND P0, PT, R5, R0, PT ;  /* 0x000000000500720c */ /* 0x000fc60003f04270 */
[----:B------:R-:W-:-:S10]  /*1f00*/  IMAD.MOV.U32 R25, RZ, RZ, R39 ;  /* 0x000000ffff197224 */ /* 0x000fd400078e0027 */
[----:B------:R-:W-:-:S05]  /*1f10*/  @P0 VIADD R3, R5, 0x3f ;  /* 0x0000003f05030836 */ /* 0x000fca0000000000 */
[----:B------:R-:W-:-:S04]  /*1f20*/  @P0 SHF.R.S32.HI R0, RZ, 0x1f, R3 ;  /* 0x0000001fff000819 */ /* 0x000fc80000011403 */
[----:B------:R-:W-:-:S04]  /*1f30*/  @P0 LEA.HI R0, R0, R3, RZ, 0x6 ;  /* 0x0000000300000211 */ /* 0x000fc800078f30ff */
[----:B------:R-:W-:Y:S02]  /*1f40*/  @P0 SHF.R.S32.HI R25, RZ, 0x6, R0 ;  /* 0x00000006ff190819 */ /* 0x000fe40000011400 */
[----:B------:R-:W-:Y:S02]  /*1f50*/  PLOP3.LUT P0, PT, PT, PT, PT, 0x80, 0x0 ;  /* 0x000000000000781c */ /* 0x000fe40003f0f070 */
[----:B------:R-:W-:-:S13]  /*1f60*/  ISETP.GT.AND P1, PT, R25, R39, PT ;  /* 0x000000271900720c */ /* 0x000fda0003f24270 */
[----:B------:R-:W-:Y:S05]  /*1f70*/  @!P1 BRA `(.L_x_2564) ;  /* 0x0000002c00f09947 */ /* 0x000fea0003800000 */
        /* <DEDUP_REMOVED lines=20> */
.L_x_2566:
[----:B------:R-:W-:Y:S05]  /*20c0*/  BSYNC B6 ;  /* 0x0000000000067941 */ /* 0x000fea0003800000 */
.L_x_2565:
        /* <DEDUP_REMOVED lines=20> */
.L_x_2568:
[----:B------:R-:W-:Y:S05]  /*2210*/  BSYNC B6 ;  /* 0x0000000000067941 */ /* 0x000fea0003800000 */
.L_x_2567:
[----:B------:R-:W-:Y:S01]  /*2220*/  ULDC.64 UR4, c[0x0][0x9f8] ;  /* 0x00027e0000047ab9 */ /* 0x000fe20000000a00 */
[----:B------:R-:W-:Y:S01]  /*2230*/  MOV R0, R27 ;  /* 0x0000001b00007202 */ /* 0x000fe20000000f00 */
[----:B------:R-:W0:Y:S01]  /*2240*/  LDC R15, c[0x0][0x3f4] ;  /* 0x0000fd00ff0f7b82 */ /* 0x000e220000000800 */
[----:B------:R-:W-:Y:S01]  /*2250*/  ISETP.NE.U32.AND P0, PT, RZ, UR4, PT ;  /* 0x00000004ff007c0c */ /* 0x000fe2000bf05070 */
[----:B------:R-:W1:Y:S06]  /*2260*/  S2R R31, SR_TID.X ;  /* 0x00000000001f7919 */ /* 0x000e6c0000002100 */
[----:B------:R-:W2:Y:S01]  /*2270*/  LDC.64 R4, c[0x0][0x408] ;  /* 0x00010200ff047b82 */ /* 0x000ea20000000a00 */
[----:B------:R-:W-:-:S07]  /*2280*/  ISETP.NE.AND.EX P0, PT, RZ, UR5, PT, P0 ;  /* 0x00000005ff007c0c */ /* 0x000fce000bf05300 */
[----:B------:R-:W3:Y:S01]  /*2290*/  LDC.64 R42, c[0x0][0x3f8] ;  /* 0x0000fe00ff2a7b82 */ /* 0x000ee20000000a00 */
[----:B------:R-:W-:Y:S01]  /*22a0*/  SHF.R.S32.HI R9, RZ, 0x1f, R189 ;  /* 0x0000001fff097819 */ /* 0x000fe200000114bd */
[----:B------:R-:W4:Y:S01]  /*22b0*/  S2R R49, SR_TID.X ;  /* 0x0000000000317919 */ /* 0x000f220000002100 */
[----:B------:R-:W-:Y:S01]  /*22c0*/  SHF.R.S32.HI R191, RZ, 0x1f, R190 ;  /* 0x0000001fffbf7819 */ /* 0x000fe200000114be */
[----:B------:R-:W-:-:S04]  /*22d0*/  ULDC UR4, c[0x0][0x2f4] ;  /* 0x0000bd0000047ab9 */ /* 0x000fc80000000800 */
[----:B------:R-:W1:Y:S02]  /*22e0*/  @P0 LDC.64 R6, c[0x0][0x9f8] ;  /* 0x00027e00ff060b82 */ /* 0x000e640000000a00 */
[----:B-1----:R-:W-:-:S05]  /*22f0*/  @P0 IMAD.WIDE R6, R27, 0x4, R6 ;  /* 0x000000041b060825 */ /* 0x002fca00078e0206 */
[----:B------:R1:W4:Y:S01]  /*2300*/  @P0 LDG.E R0, desc[UR40][R6.64] ;  /* 0x0000002806000981 */ /* 0x000322000c1e1900 */
[----:B------:R-:W-:Y:S01]  /*2310*/  VIADD R31, R31, 0xffffff80 ;  /* 0xffffff801f1f7836 */ /* 0x000fe20000000000 */
[----:B0-----:R-:W-:Y:S01]  /*2320*/  ISETP.GE.AND P3, PT, R16, R15, PT ;  /* 0x0000000f1000720c */ /* 0x001fe20003f66270 */
[-C--:B---3--:R-:W-:Y:S01]  /*2330*/  IMAD R8, R9, R42.reuse, RZ ;  /* 0x0000002a09087224 */ /* 0x088fe200078e02ff */
[----:B------:R-:W-:Y:S01]  /*2340*/  SHF.L.U64.HI R41, R42, 0x6, R43 ;  /* 0x000000062a297819 */ /* 0x000fe2000001022b */
[C---:B------:R-:W-:Y:S01]  /*2350*/  IMAD.WIDE.U32 R20, R189.reuse, R42, R190 ;  /* 0x0000002abd147225 */ /* 0x040fe200078e00be */
[----:B------:R-:W-:Y:S02]  /*2360*/  SHF.R.S32.HI R30, RZ, 0x1f, R31 ;  /* 0x0000001fff1e7819 */ /* 0x000fe4000001141f */
[----:B--2---:R-:W-:Y:S01]  /*2370*/  SHF.L.U64.HI R44, R4, 0x6, R5 ;  /* 0x00000006042c7819 */ /* 0x004fe20000010205 */
[----:B------:R-:W-:Y:S01]  /*2380*/  IMAD R11, R189, R43, R8 ;  /* 0x0000002bbd0b7224 */ /* 0x000fe200078e0208 */
[----:B------:R-:W-:Y:S01]  /*2390*/  LEA.HI R30, R30, R31, RZ, 0x2 ;  /* 0x0000001f1e1e7211 */ /* 0x000fe200078f10ff */
[----:B-1----:R-:W-:Y:S01]  /*23a0*/  IMAD R6, R9, R4, RZ ;  /* 0x0000000409067224 */ /* 0x002fe200078e02ff */
[----:B------:R-:W-:Y:S01]  /*23b0*/  SEL R7, R15, RZ, P3 ;  /* 0x000000ff0f077207 */ /* 0x000fe20001800000 */
[----:B------:R-:W-:Y:S01]  /*23c0*/  IMAD.WIDE.U32 R32, R189, R42, R16 ;  /* 0x0000002abd207225 */ /* 0x000fe200078e0010 */
[----:B------:R-:W-:-:S02]  /*23d0*/  LOP3.LUT R30, R30, 0xfffffffc, RZ, 0xc0, !PT ;  /* 0xfffffffc1e1e7812 */ /* 0x000fc400078ec0ff */
[----:B-----5:R-:W-:Y:S01]  /*23e0*/  SHF.R.S32.HI R9, RZ, 0x1f, R24 ;  /* 0x0000001fff097819 */ /* 0x020fe20000011418 */
[C---:B------:R-:W-:Y:S01]  /*23f0*/  IMAD.IADD R7, R16.reuse, 0x1, R7 ;  /* 0x0000000110077824 */ /* 0x040fe200078e0207 */
[----:B------:R-:W-:Y:S01]  /*2400*/  SHF.R.S32.HI R47, RZ, 0x1f, R26 ;  /* 0x0000001fff2f7819 */ /* 0x000fe2000001141a */
[----:B------:R-:W-:Y:S01]  /*2410*/  IMAD.IADD R30, R31, 0x1, -R30 ;  /* 0x000000011f1e7824 */ /* 0x000fe200078e0a1e */
[----:B------:R-:W-:Y:S01]  /*2420*/  ISETP.GE.AND P2, PT, R16, UR4, PT ;  /* 0x0000000410007c0c */ /* 0x000fe2000bf46270 */
[----:B------:R-:W0:Y:S01]  /*2430*/  S2R R31, SR_TID.X ;  /* 0x00000000001f7919 */ /* 0x000e220000002100 */
[----:B------:R-:W-:Y:S01]  /*2440*/  IMAD R13, R189, R5, R6 ;  /* 0x00000005bd0d7224 */ /* 0x000fe200078e0206 */
[----:B------:R-:W-:Y:S01]  /*2450*/  SHF.R.S32.HI R6, RZ, 0x1f, R7 ;  /* 0x0000001fff067819 */ /* 0x000fe20000011407 */
[C---:B------:R-:W-:Y:S01]  /*2460*/  IMAD R8, R9.reuse, R42, RZ ;  /* 0x0000002a09087224 */ /* 0x040fe200078e02ff */
[----:B------:R-:W-:Y:S01]  /*2470*/  ISETP.GE.AND P1, PT, R186, UR4, PT ;  /* 0x00000004ba007c0c */ /* 0x000fe2000bf26270 */
[-C--:B------:R-:W-:Y:S01]  /*2480*/  IMAD R9, R9, R4.reuse, RZ ;  /* 0x0000000409097224 */ /* 0x080fe200078e02ff */
[----:B------:R-:W-:Y:S01]  /*2490*/  LEA.HI R27, R6, R7, RZ, 0x3 ;  /* 0x00000007061b7211 */ /* 0x000fe200078f18ff */
[----:B------:R-:W-:Y:S01]  /*24a0*/  IMAD.SHL.U32 R6, R196, 0x40, RZ ;  /* 0x00000040c4067824 */ /* 0x000fe200078e00ff */
[----:B----4-:R-:W-:Y:S01]  /*24b0*/  LEA.HI R49, R49, 0x8, RZ, 0x19 ;  /* 0x0000000831317811 */ /* 0x010fe200078fc8ff */
[----:B------:R-:W-:Y:S01]  /*24c0*/  IMAD R7, R24, R43, R8 ;  /* 0x0000002b18077224 */ /* 0x000fe200078e0208 */
[----:B------:R-:W-:Y:S01]  /*24d0*/  LOP3.LUT R55, R27, 0xfffffff8, RZ, 0xc0, !PT ;  /* 0xfffffff81b377812 */ /* 0x000fe200078ec0ff */
[----:B------:R-:W-:Y:S01]  /*24e0*/  IMAD R48, R30, 0x40, R189 ;  /* 0x000000401e307824 */ /* 0x000fe200078e02bd */
[----:B------:R-:W-:Y:S01]  /*24f0*/  LOP3.LUT R43, R6, 0x1c0, RZ, 0xc0, !PT ;  /* 0x000001c0062b7812 */ /* 0x000fe200078ec0ff */
[----:B------:R-:W-:Y:S01]  /*2500*/  IMAD R9, R24, R5, R9 ;  /* 0x0000000518097224 */ /* 0x000fe200078e0209 */
[----:B------:R-:W-:Y:S01]  /*2510*/  SHF.R.S32.HI R60, RZ, 0x1f, R55 ;  /* 0x0000001fff3c7819 */ /* 0x000fe20000011437 */
[----:B------:R-:W-:Y:S01]  /*2520*/  IMAD.WIDE.U32 R34, R189, R4, R190 ;  /* 0x00000004bd227225 */ /* 0x000fe200078e00be */
[----:B------:R-:W-:-:S02]  /*2530*/  SHF.R.U32.HI R46, RZ, 0x3, R43 ;  /* 0x00000003ff2e7819 */ /* 0x000fc4000001162b */
[--C-:B------:R-:W-:Y:S01]  /*2540*/  LOP3.LUT R5, R43, 0x18, R16.reuse, 0xf8, !PT ;  /* 0x000000182b057812 */ /* 0x100fe200078ef810 */
[----:B------:R-:W-:-:S03]  /*2550*/  IMAD.WIDE.U32 R36, R189, R4, R16 ;  /* 0x00000004bd247225 */ /* 0x000fc600078e0010 */
[----:B------:R-:W-:Y:S01]  /*2560*/  LOP3.LUT R5, R5, R46, RZ, 0x3c, !PT ;  /* 0x0000002e05057212 */ /* 0x000fe200078e3cff */
[----:B------:R-:W-:Y:S02]  /*2570*/  IMAD.IADD R21, R21, 0x1, R11 ;  /* 0x0000000115157824 */ /* 0x000fe400078e020b */
[----:B------:R-:W-:Y:S02]  /*2580*/  IMAD.IADD R33, R11, 0x1, R33 ;  /* 0x000000010b217824 */ /* 0x000fe400078e0221 */
[----:B------:R-:W-:Y:S02]  /*2590*/  IMAD.IADD R35, R35, 0x1, R13 ;  /* 0x0000000123237824 */ /* 0x000fe400078e020d */
[----:B------:R-:W-:Y:S02]  /*25a0*/  IMAD.IADD R37, R13, 0x1, R37 ;  /* 0x000000010d257824 */ /* 0x000fe400078e0225 */
[----:B------:R-:W-:-:S04]  /*25b0*/  IMAD.WIDE.U32 R20, R24, R42, R20 ;  /* 0x0000002a18147225 */ /* 0x000fc800078e0014 */
[----:B0-----:R-:W-:Y:S02]  /*25c0*/  VIADD R31, R31, 0xffffff80 ;  /* 0xffffff801f1f7836 */ /* 0x001fe40000000000 */
[----:B------:R-:W-:-:S03]  /*25d0*/  IMAD.WIDE.U32 R32, R24, R42, R32 ;  /* 0x0000002a18207225 */ /* 0x000fc600078e0020 */
[----:B------:R-:W-:Y:S01]  /*25e0*/  SHF.R.S32.HI R30, RZ, 0x1f, R31 ;  /* 0x0000001fff1e7819 */ /* 0x000fe2000001141f */
[----:B------:R-:W-:-:S03]  /*25f0*/  IMAD.WIDE.U32 R34, R24, R4, R34 ;  /* 0x0000000418227225 */ /* 0x000fc600078e0022 */
[----:B------:R-:W-:Y:S01]  /*2600*/  LEA.HI R30, R30, R31, RZ, 0x5 ;  /* 0x0000001f1e1e7211 */ /* 0x000fe200078f28ff */
[----:B------:R-:W-:-:S03]  /*2610*/  IMAD.WIDE.U32 R36, R24, R4, R36 ;  /* 0x0000000418247225 */ /* 0x000fc600078e0024 */
[----:B------:R-:W-:Y:S01]  /*2620*/  SHF.R.S32.HI R30, RZ, 0x5, R30 ;  /* 0x00000005ff1e7819 */ /* 0x000fe2000001141e */
[----:B------:R-:W-:Y:S02]  /*2630*/  IMAD.IADD R3, R28, 0x1, R29 ;  /* 0x000000011c037824 */ /* 0x000fe400078e021d */
[----:B------:R-:W-:Y:S02]  /*2640*/  IMAD.SHL.U32 R42, R42, 0x40, RZ ;  /* 0x000000402a2a7824 */ /* 0x000fe400078e00ff */
[----:B------:R-:W-:Y:S01]  /*2650*/  IMAD R51, R30, 0x200, R5 ;  /* 0x000002001e337824 */ /* 0x000fe200078e0205 */
[----:B------:R-:W-:Y:S01]  /*2660*/  LOP3.LUT R5, R43, 0x38, R27, 0xf8, !PT ;  /* 0x000000382b057812 */ /* 0x000fe200078ef81b */
[----:B------:R-:W-:Y:S02]  /*2670*/  IMAD.SHL.U32 R45, R4, 0x40, RZ ;  /* 0x00000040042d7824 */ /* 0x000fe400078e00ff */
[----:B------:R-:W-:Y:S01]  /*2680*/  IMAD.SHL.U32 R50, R15, 0x2, RZ ;  /* 0x000000020f327824 */ /* 0x000fe200078e00ff */
[----:B------:R-:W-:Y:S01]  /*2690*/  LOP3.LUT R5, R5, R46, RZ, 0x3c, !PT ;  /* 0x0000002e05057212 */ /* 0x000fe200078e3cff */
[----:B------:R-:W-:-:S02]  /*26a0*/  IMAD.IADD R53, R21, 0x1, R7 ;  /* 0x0000000115357824 */ /* 0x000fc400078e0207 */
[----:B------:R-:W-:Y:S02]  /*26b0*/  IMAD.IADD R54, R7, 0x1, R33 ;  /* 0x0000000107367824 */ /* 0x000fe400078e0221 */
[----:B------:R-:W-:Y:S02]  /*26c0*/  IMAD.IADD R58, R35, 0x1, R9 ;  /* 0x00000001233a7824 */ /* 0x000fe400078e0209 */
[----:B------:R-:W-:Y:S02]  /*26d0*/  IMAD.IADD R59, R9, 0x1, R37 ;  /* 0x00000001093b7824 */ /* 0x000fe400078e0225 */
[----:B------:R-:W-:Y:S01]  /*26e0*/  IMAD R61, R30, 0x200, R5 ;  /* 0x000002001e3d7824 */ /* 0x000fe200078e0205 */
[----:B------:R-:W-:-:S07]  /*26f0*/  SHF.R.S32.HI R52, RZ, 0x1f, R0 ;  /* 0x0000001fff347819 */ /* 0x000fce0000011400 */
.L_x_2601:
[----:B0-----:R-:W0:Y:S01]  /*2700*/  LDC R64, c[0x0][0x430] ;  /* 0x00010c00ff407b82 */ /* 0x001e220000000800 */
[----:B------:R-:W-:Y:S02]  /*2710*/  VIADD R25, R25, 0xffffffff ;  /* 0xffffffff19197836 */ /* 0x000fe40000000000 */
[----:B------:R-:W-:Y:S02]  /*2720*/  IMAD.MOV.U32 R63, RZ, RZ, RZ ;  /* 0x000000ffff3f7224 */ /* 0x000fe400078e00ff */
[----:B------:R-:W-:-:S03]  /*2730*/  IMAD R4, R25, 0x40, R48 ;  /* 0x0000004019047824 */ /* 0x000fc600078e0230 */
[----:B------:R-:W1:Y:S01]  /*2740*/  LDC R71, c[0x0][0x3f4] ;  /* 0x0000fd00ff477b82 */ /* 0x000e620000000800 */
        /* <DEDUP_REMOVED lines=8> */
[----:B----4-:R-:W4:Y:S01]  /*27d0*/  @P4 LDC R10, c[0x0][0x438] ;  /* 0x00010e00ff0a4b82 */ /* 0x010f220000000800 */
        /* <DEDUP_REMOVED lines=11> */
[----:B------:R-:W-:Y:S01]  /*2890*/  IMAD.MOV R7, RZ, RZ, -R8 ;  /* 0x000000ffff077224 */ /* 0x000fe200078e0a08 */
[----:B------:R-:W-:Y:S05]  /*28a0*/  YIELD ;  /* 0x0000000000007946 */ /* 0x000fea0003800000 */
[----:B------:R-:W-:Y:S01]  /*28b0*/  IMAD.SHL.U32 R72, R188, 0x1000, RZ ;  /* 0x00001000bc487824 */ /* 0x000fe200078e00ff */
[----:B------:R-:W-:Y:S01]  /*28c0*/  BSSY B0, `(.L_x_2569) ;  /* 0x00001c1000007945 */ /* 0x000fe20003800000 */
[----:B------:R-:W-:Y:S01]  /*28d0*/  IMAD R64, R64, R7, R12 ;  /* 0x0000000740407224 */ /* 0x000fe200078e020c */
[----:B------:R-:W-:Y:S01]  /*28e0*/  ISETP.GT.AND P4, PT, R25, R39, PT ;  /* 0x000000271900720c */ /* 0x000fe20003f84270 */
[----:B------:R-:W-:-:S04]  /*28f0*/  IMAD.IADD R7, R51, 0x1, R72 ;  /* 0x0000000133077824 */ /* 0x000fc800078e0248 */
[----:B------:R-:W-:Y:S01]  /*2900*/  IMAD R73, R7, 0x2, R2 ;  /* 0x0000000207497824 */ /* 0x000fe200078e0202 */
[----:B0-----:R-:W-:Y:S07]  /*2910*/  @!P0 BRA `(.L_x_2570) ;  /* 0x0000001800108947 */ /* 0x001fee0003800000 */
        /* <DEDUP_REMOVED lines=10> */
[----:B------:R-:W-:Y:S01]  /*29c0*/  ULDC.64 UR4, c[0x0][0x310] ;  /* 0x0000c40000047ab9 */ /* 0x000fe20000000a00 */
[----:B------:R-:W-:-:S02]  /*29d0*/  IMAD R11, R10, R42, R11 ;  /* 0x0000002a0a0b7224 */ /* 0x000fc400078e020b */
        /* <DEDUP_REMOVED lines=14> */
[----:B------:R-:W-:Y:S01]  /*2ac0*/  IMAD.IADD R11, R5, 0x1, R11 ;  /* 0x00000001050b7824 */ /* 0x000fe200078e020b */
[----:B------:R-:W-:Y:S07]  /*2ad0*/  @!P0 BRA `(.L_x_2571) ;  /* 0x0000000800d08947 */ /* 0x000fee0003800000 */
        /* <DEDUP_REMOVED lines=9> */
[----:B------:R-:W-:Y:S01]  /*2b70*/  IMAD R8, R44, R25, RZ ;  /* 0x000000192c087224 */ /* 0x000fe200078e02ff */
[----:B------:R-:W-:Y:S01]  /*2b80*/  ULDC.64 UR4, c[0x0][0x3e8] ;  /* 0x0000fa0000047ab9 */ /* 0x000fe20000000a00 */
[----:B------:R-:W-:Y:S01]  /*2b90*/  IMAD.MOV.U32 R6, RZ, RZ, R34 ;  /* 0x000000ffff067224 */ /* 0x000fe200078e0022 */
[----:B------:R-:W-:Y:S01]  /*2ba0*/  ULDC.64 UR6, c[0x0][0x400] ;  /* 0x0001000000067ab9 */ /* 0x000fe20000000a00 */
[----:B------:R-:W-:Y:S01]  /*2bb0*/  IMAD.MOV.U32 R7, RZ, RZ, R58 ;  /* 0x000000ffff077224 */ /* 0x000fe200078e003a */
[----:B------:R-:W-:Y:S01]  /*2bc0*/  CS2R R28, SRZ ;  /* 0x00000000001c7805 */ /* 0x000fe2000001ff00 */
[-C--:B------:R-:W-:Y:S02]  /*2bd0*/  IMAD R5, R10, R45.reuse, R8 ;  /* 0x0000002d0a057224 */ /* 0x080fe400078e0208 */
[----:B------:R-:W-:Y:S01]  /*2be0*/  IMAD.WIDE.U32 R8, R25, R45, R6 ;  /* 0x0000002d19087225 */ /* 0x000fe200078e0006 */
[----:B------:R-:W-:-:S03]  /*2bf0*/  IADD3 R7, P5, R20, R4, RZ ;  /* 0x0000000414077210 */ /* 0x000fc60007fbe0ff */
[----:B------:R-:W-:Y:S01]  /*2c00*/  IMAD.IADD R5, R9, 0x1, R5 ;  /* 0x0000000109057824 */ /* 0x000fe200078e0205 */
[----:B------:R-:W-:Y:S02]  /*2c10*/  IADD3.X R10, R11, R53, RZ, P5, !PT ;  /* 0x000000350b0a7210 */ /* 0x000fe40002ffe4ff */
[C---:B------:R-:W-:Y:S02]  /*2c20*/  LEA R4, P6, R8.reuse, UR6, 0x1 ;  /* 0x0000000608047c11 */ /* 0x040fe4000f8c08ff */
[C---:B------:R-:W-:Y:S02]  /*2c30*/  LEA R6, P5, R7.reuse, UR4, 0x1 ;  /* 0x0000000407067c11 */ /* 0x040fe4000f8a08ff */
[----:B------:R-:W-:Y:S02]  /*2c40*/  LEA.HI.X R5, R8, UR7, R5, 0x1, P6 ;  /* 0x0000000708057c11 */ /* 0x000fe4000b0f0c05 */
[----:B------:R-:W-:Y:S02]  /*2c50*/  CS2R R8, SRZ ;  /* 0x0000000000087805 */ /* 0x000fe4000001ff00 */
[----:B------:R-:W-:-:S02]  /*2c60*/  LEA.HI.X R7, R7, UR5, R10, 0x1, P5 ;  /* 0x0000000507077c11 */ /* 0x000fc4000a8f0c0a */
[-C--:B------:R-:W-:Y:S02]  /*2c70*/  ISETP.GE.AND P6, PT, R190, R71.reuse, PT ;  /* 0x00000047be00720c */ /* 0x080fe40003fc6270 */
[----:B------:R-:W-:-:S11]  /*2c80*/  ISETP.GE.AND P5, PT, R203, R71, PT ;  /* 0x00000047cb00720c */ /* 0x000fd60003fa6270 */
[----:B------:R0:W5:Y:S04]  /*2c90*/  @!P6 LDG.E.64 R30, desc[UR40][R6.64] ;  /* 0x00000028061ee981 */ /* 0x000168000c1e1b00 */
[----:B------:R0:W5:Y:S04]  /*2ca0*/  @!P5 LDG.E.64 R8, desc[UR40][R6.64+0x20] ;  /* 0x000020280608d981 */ /* 0x000168000c1e1b00 */
[----:B------:R0:W5:Y:S04]  /*2cb0*/  @!P6 LDG.E.64 R56, desc[UR40][R4.64] ;  /* 0x000000280438e981 */ /* 0x000168000c1e1b00 */
[----:B------:R0:W5:Y:S02]  /*2cc0*/  @!P5 LDG.E.64 R28, desc[UR40][R4.64+0x20] ;  /* 0x00002028041cd981 */ /* 0x000164000c1e1b00 */
.L_x_2573:
[----:B------:R-:W-:Y:S05]  /*2cd0*/  BSYNC B1 ;  /* 0x0000000000017941 */ /* 0x000fea0003800000 */
.L_x_2572:
[----:B------:R-:W-:Y:S01]  /*2ce0*/  UISETP.NE.AND UP0, UPT, UR37, 0x3, UPT ;  /* 0x000000032500788c */ /* 0x000fe2000bf05270 */
[----:B0----5:R-:W-:Y:S02]  /*2cf0*/  IMAD.MOV.U32 R4, RZ, RZ, R8 ;  /* 0x000000ffff047224 */ /* 0x021fe400078e0008 */
[----:B------:R-:W-:Y:S02]  /*2d00*/  IMAD.MOV.U32 R5, RZ, RZ, R9 ;  /* 0x000000ffff057224 */ /* 0x000fe400078e0009 */
[----:B------:R-:W-:Y:S01]  /*2d10*/  IMAD.MOV.U32 R6, RZ, RZ, R30 ;  /* 0x000000ffff067224 */ /* 0x000fe200078e001e */
[----:B------:R-:W-:Y:S01]  /*2d20*/  PLOP3.LUT P5, PT, PT, PT, UP0, 0x80, 0x0 ;  /* 0x000000000000781c */ /* 0x000fe20003faf008 */
[----:B------:R-:W-:Y:S01]  /*2d30*/  IMAD.MOV.U32 R7, RZ, RZ, R57 ;  /* 0x000000ffff077224 */ /* 0x000fe200078e0039 */
[----:B------:R-:W-:Y:S01]  /*2d40*/  PRMT R78, R5, 0x5410, R4 ;  /* 0x00005410054e7816 */ /* 0x000fe20000000004 */
[----:B------:R-:W-:Y:S01]  /*2d50*/  IMAD.MOV.U32 R4, RZ, RZ, R31 ;  /* 0x000000ffff047224 */ /* 0x000fe200078e001f */
[----:B------:R-:W-:Y:S01]  /*2d60*/  PRMT R76, R76, 0x5410, R6 ;  /* 0x000054104c4c7816 */ /* 0x000fe20000000006 */
[----:B------:R-:W-:-:S02]  /*2d70*/  IMAD.MOV.U32 R5, RZ, RZ, R29 ;  /* 0x000000ffff057224 */ /* 0x000fc400078e001d */
[----:B------:R-:W-:Y:S01]  /*2d80*/  IMAD.MOV.U32 R6, RZ, RZ, R56 ;  /* 0x000000ffff067224 */ /* 0x000fe200078e0038 */
[----:B------:R-:W-:Y:S01]  /*2d90*/  PRMT R77, R77, 0x5410, R4 ;  /* 0x000054104d4d7816 */ /* 0x000fe20000000004 */
[----:B------:R-:W-:Y:S01]  /*2da0*/  IMAD.MOV.U32 R4, RZ, RZ, R28 ;  /* 0x000000ffff047224 */ /* 0x000fe200078e001c */
[----:B------:R-:W-:Y:S02]  /*2db0*/  PRMT R81, R81, 0x5410, R5 ;  /* 0x0000541051517816 */ /* 0x000fe40000000005 */
[----:B------:R-:W-:Y:S02]  /*2dc0*/  PRMT R76, R6, 0x7610, R76 ;  /* 0x00007610064c7816 */ /* 0x000fe4000000004c */
[----:B------:R-:W-:Y:S02]  /*2dd0*/  PRMT R80, R80, 0x5410, R4 ;  /* 0x0000541050507816 */ /* 0x000fe40000000004 */
[----:B------:R-:W-:Y:S01]  /*2de0*/  PRMT R77, R7, 0x7610, R77 ;  /* 0x00007610074d7816 */ /* 0x000fe2000000004d */
[----:B------:R-:W-:Y:S06]  /*2df0*/  @!P5 BRA `(.L_x_2574) ;  /* 0x000000000004d947 */ /* 0x000fec0003800000 */
[----:B------:R-:W-:Y:S01]  /*2e00*/  BPT.TRAP 0x1 ;  /* 0x000000040000795c */ /* 0x000fe20000300000 */
.L_x_2574:
[----:B------:R-:W-:Y:S01]  /*2e10*/  IMAD R62, R188, 0x8, R2 ;  /* 0x00000008bc3e7824 */ /* 0x000fe200078e0202 */
[----:B------:R-:W-:Y:S01]  /*2e20*/  SHF.L.U32 R69, R192, 0x1f, RZ ;  /* 0x0000001fc0457819 */ /* 0x000fe200000006ff */
[----:B------:R-:W-:Y:S03]  /*2e30*/  BSSY B1, `(.L_x_2575) ;  /* 0x0000003000017945 */ /* 0x000fe60003800000 */
[----:B------:R-:W0:Y:S02]  /*2e40*/  SYNCS.PHASECHK.TRANS64.TRYWAIT P6, [R62+URZ+0x28c90], R69 ;  /* 0x028c90453e0075a7 */ /* 0x000e2400080c017f */
[----:B0-----:R-:W-:Y:S05]  /*2e50*/  @!P6 BRA `(.L_x_2576) ;  /* 0x000001d40088e947 */ /* 0x001fea0003800000 */
.L_x_2916:
[----:B------:R-:W-:Y:S05]  /*2e60*/  BSYNC B1 ;  /* 0x0000000000017941 */ /* 0x000fea0003800000 */
.L_x_2575:
[----:B------:R-:W-:-:S03]  /*2e70*/  UMOV UR4, 0xffffffff ;  /* 0xffffffff00047882 */ /* 0x000fc60000000000 */
[----:B------:R-:W-:Y:S05]  /*2e80*/  BRA.DIV UR4, `(.L_x_2577) ;  /* 0x000001d604907947 */ /* 0x000fea000b800000 */
[----:B------:R-:W1:Y:S04]  /*2e90*/  SHFL.IDX PT, R67, R67, RZ, 0x1c1f ;  /* 0x001c1fff43437589 */ /* 0x000e6800000e0000 */
[----:B------:R2:W3:Y:S02]  /*2ea0*/  SHFL.IDX PT, R14, R68, RZ, 0x1c1f ;  /* 0x001c1fff440e7589 */ /* 0x0004e400000e0000 */
.L_x_2920:
[----:B------:R-:W-:Y:S05]  /*2eb0*/  @P0 BRA `(.L_x_2578) ;  /* 0x0000001400840947 */ /* 0x000fea0003800000 */
[----:B------:R-:W-:Y:S04]  /*2ec0*/  BSSY B1, `(.L_x_2579) ;  /* 0x0000038000017945 */ /* 0x000fe80003800000 */
[----:B------:R-:W-:Y:S05]  /*2ed0*/  @P2 BRA `(.L_x_2580) ;  /* 0x0000000000d82947 */ /* 0x000fea0003800000 */
[----:B------:R4:W0:Y:S01]  /*2ee0*/  LDS.128 R4, [R73+0x22400] ;  /* 0x0224000049047984 */ /* 0x0008220000000c00 */
[----:B------:R-:W-:Y:S01]  /*2ef0*/  ISETP.GE.AND P6, PT, R190, R71, PT ;  /* 0x00000047be00720c */ /* 0x000fe20003fc6270 */
[----:B------:R-:W-:Y:S01]  /*2f00*/  BSSY B2, `(.L_x_2581) ;  /* 0x0000032000027945 */ /* 0x000fe20003800000 */
[----:B---3--:R-:W-:-:S04]  /*2f10*/  LEA R10, P0, R16, R14, 0x1 ;  /* 0x0000000e100a7211 */ /* 0x008fc800078008ff */
[----:B-1----:R-:W-:-:S07]  /*2f20*/  LEA.HI.X R11, R16, R67, R17, 0x1, P0 ;  /* 0x00000043100b7211 */ /* 0x002fce00000f0c11 */
[----:B----4-:R-:W-:Y:S05]  /*2f30*/  @P6 BRA `(.L_x_2582) ;  /* 0x0000000000b86947 */ /* 0x010fea0003800000 */
[----:B------:R-:W-:Y:S01]  /*2f40*/  SHF.R.U64 R73, R56, 0x10, R57 ;  /* 0x0000001038497819 */ /* 0x000fe20000001239 */
[----:B0-----:R-:W-:Y:S01]  /*2f50*/  IMAD.U32 R15, R7, 0x10000, RZ ;  /* 0x00010000070f7824 */ /* 0x001fe200078e00ff */
[----:B------:R-:W-:Y:S01]  /*2f60*/  SHF.R.U64 R74, R30, 0x10, R31 ;  /* 0x000000101e4a7819 */ /* 0x000fe2000000121f */
[----:B------:R-:W-:Y:S01]  /*2f70*/  IMAD.U32 R12, R6, 0x10000, RZ ;  /* 0x00010000060c7824 */ /* 0x000fe200078e00ff */
[----:B------:R-:W-:Y:S02]  /*2f80*/  SHF.R.U32.HI R75, RZ, 0x10, R57 ;  /* 0x00000010ff4b7819 */ /* 0x000fe40000011639 */
[----:B--2---:R-:W-:Y:S02]  /*2f90*/  SHF.R.U32.HI R68, RZ, 0x10, R31 ;  /* 0x00000010ff447819 */ /* 0x004fe4000001161f */
[C---:B------:R-:W-:Y:S02]  /*2fa0*/  PRMT R73, R76.reuse, 0x5410, R73 ;  /* 0x000054104c497816 */ /* 0x040fe40000000049 */
[----:B------:R-:W-:-:S02]  /*2fb0*/  PRMT R31, R76, 0x5432, R74 ;  /* 0x000054324c1f7816 */ /* 0x000fc4000000004a */
[----:B------:R-:W-:Y:S02]  /*2fc0*/  PRMT R75, R77, 0x5410, R75 ;  /* 0x000054104d4b7816 */ /* 0x000fe4000000004b */
[----:B------:R-:W-:Y:S02]  /*2fd0*/  LOP3.LUT R30, R7, 0xffff0000, RZ, 0xc0, !PT ;  /* 0xffff0000071e7812 */ /* 0x000fe400078ec0ff */
[----:B------:R-:W-:Y:S01]  /*2fe0*/  PRMT R57, R77, 0x5432, R68 ;  /* 0x000054324d397816 */ /* 0x000fe20000000044 */
[----:B------:R-:W-:Y:S01]  /*2ff0*/  IMAD.U32 R76, R75, 0x10000, RZ ;  /* 0x000100004b4c7824 */ /* 0x000fe200078e00ff */
[----:B------:R-:W-:Y:S02]  /*3000*/  LOP3.LUT R7, R5, 0xffff0000, RZ, 0xc0, !PT ;  /* 0xffff000005077812 */ /* 0x000fe400078ec0ff */
[----:B------:R-:W-:Y:S01]  /*3010*/  LOP3.LUT R74, R73, 0xffff0000, RZ, 0xc0, !PT ;  /* 0xffff0000494a7812 */ /* 0x000fe200078ec0ff */
[----:B------:R-:W-:Y:S01]  /*3020*/  IMAD.U32 R68, R57, 0x10000, RZ ;  /* 0x0001000039447824 */ /* 0x000fe200078e00ff */
[----:B------:R-:W-:Y:S01]  /*3030*/  LOP3.LUT R56, R31, 0xffff0000, RZ, 0xc0, !PT ;  /* 0xffff00001f387812 */ /* 0x000fe200078ec0ff */
[----:B------:R-:W-:Y:S01]  /*3040*/  IMAD.U32 R73, R73, 0x10000, RZ ;  /* 0x0001000049497824 */ /* 0x000fe200078e00ff */
[----:B------:R-:W-:Y:S01]  /*3050*/  LOP3.LUT R13, R6, 0xffff0000, RZ, 0xc0, !PT ;  /* 0xffff0000060d7812 */ /* 0x000fe200078ec0ff */
[----:B------:R-:W-:-:S02]  /*3060*/  IMAD.U32 R6, R5, 0x10000, RZ ;  /* 0x0001000005067824 */ /* 0x000fc400078e00ff */
[C---:B------:R-:W-:Y:S01]  /*3070*/  FMUL.FTZ R77, R7.reuse, R74 ;  /* 0x0000004a074d7220 */ /* 0x040fe20000410000 */
[C---:B------:R-:W-:Y:S02]  /*3080*/  IMAD.U32 R5, R4.reuse, 0x10000, RZ ;  /* 0x0001000004057824 */ /* 0x040fe400078e00ff */
[----:B------:R-:W-:Y:S01]  /*3090*/  FMUL.FTZ R7, R7, R56 ;  /* 0x0000003807077220 */ /* 0x000fe20000410000 */
[----:B------:R-:W-:Y:S01]  /*30a0*/  LOP3.LUT R4, R4, 0xffff0000, RZ, 0xc0, !PT ;  /* 0xffff000004047812 */ /* 0x000fe200078ec0ff */
[----:B------:R-:W-:Y:S01]  /*30b0*/  FMUL.FTZ R79, R13, R76 ;  /* 0x0000004c0d4f7220 */ /* 0x000fe20000410000 */
[----:B------:R-:W-:Y:S01]  /*30c0*/  LOP3.LUT R75, R75, 0xffff0000, RZ, 0xc0, !PT ;  /* 0xffff00004b4b7812 */ /* 0x000fe200078ec0ff */
[----:B------:R-:W-:Y:S01]  /*30d0*/  FMUL.FTZ R13, R13, R68 ;  /* 0x000000440d0d7220 */ /* 0x000fe20000410000 */
[----:B------:R-:W-:Y:S01]  /*30e0*/  LOP3.LUT R57, R57, 0xffff0000, RZ, 0xc0, !PT ;  /* 0xffff000039397812 */ /* 0x000fe200078ec0ff */
[----:B------:R-:W-:Y:S02]  /*30f0*/  IMAD.U32 R31, R31, 0x10000, RZ ;  /* 0x000100001f1f7824 */ /* 0x000fe400078e00ff */
[C---:B------:R-:W-:Y:S01]  /*3100*/  FFMA.FTZ R77, R6.reuse, R56, -R77 ;  /* 0x00000038064d7223 */ /* 0x040fe2000001084d */
[----:B------:R-:W-:Y:S01]  /*3110*/  FFMA.FTZ R74, R6, R74, R7 ;  /* 0x0000004a064a7223 */ /* 0x000fe20000010007 */
[----:B------:R-:W-:Y:S01]  /*3120*/  FFMA.FTZ R79, R12, R68, -R79 ;  /* 0x000000440c4f7223 */ /* 0x000fe2000001084f */
[----:B------:R-:W-:Y:S01]  /*3130*/  FMUL.FTZ R6, R4, R73 ;  /* 0x0000004904067220 */ /* 0x000fe20000410000 */
[----:B------:R-:W-:Y:S01]  /*3140*/  FFMA.FTZ R12, R12, R76, R13 ;  /* 0x0000004c0c0c7223 */ /* 0x000fe2000001000d */
        /* <DEDUP_REMOVED lines=9> */
[----:B------:R-:W-:Y:S01]  /*31e0*/  F2FP.BF16.F32.PACK_AB R4, R5, R6 ;  /* 0x000000060504723e */ /* 0x000fe200000010ff */
[----:B------:R-:W-:Y:S01]  /*31f0*/  IMAD.MOV.U32 R5, RZ, RZ, R74 ;  /* 0x000000ffff057224 */ /* 0x000fe200078e004a */
[----:B------:R-:W-:Y:S01]  /*3200*/  F2FP.BF16.F32.PACK_AB R7, R15, R56 ;  /* 0x000000380f07723e */ /* 0x000fe200000010ff */
[----:B------:R-:W-:-:S07]  /*3210*/  IMAD.MOV.U32 R6, RZ, RZ, R12 ;  /* 0x000000ffff067224 */ /* 0x000fce00078e000c */
.L_x_2582:
[----:B------:R-:W-:Y:S05]  /*3220*/  BSYNC B2 ;  /* 0x0000000000027941 */ /* 0x000fea0003800000 */
.L_x_2581:
[----:B0-----:R4:W-:Y:S02]  /*3230*/  ST.E.128 desc[UR40][R10.64], R4 ;  /* 0x000000040a007985 */ /* 0x0019e4000c101d28 */
.L_x_2580:
[----:B------:R-:W-:Y:S05]  /*3240*/  BSYNC B1 ;  /* 0x0000000000017941 */ /* 0x000fea0003800000 */
.L_x_2579:
        /* <DEDUP_REMOVED lines=8> */
[----:B-1----:R-:W-:-:S03]  /*32d0*/  LEA.HI.X R11, R186, R67, R202, 0x1, P0 ;  /* 0x00000043ba0b7211 */ /* 0x002fc600000f0cca */
[----:B------:R-:W-:-:S06]  /*32e0*/  IMAD R4, R5, 0x2, R2 ;  /* 0x0000000205047824 */ /* 0x000fcc00078e0202 */
[----:B------:R-:W1:Y:S01]  /*32f0*/  LDS.128 R4, [R4+0x22400] ;  /* 0x0224000004047984 */ /* 0x000e620000000c00 */
[----:B------:R-:W-:Y:S05]  /*3300*/  @P6 BRA `(.L_x_2584) ;  /* 0x0000000000b86947 */ /* 0x000fea0003800000 */
[----:B------:R-:W-:Y:S01]  /*3310*/  SHF.R.U64 R14, R8, 0x10, R9 ;  /* 0x00000010080e7819 */ /* 0x000fe20000001209 */
[----:B-1----:R-:W-:Y:S01]  /*3320*/  IMAD.U32 R12, R7, 0x10000, RZ ;  /* 0x00010000070c7824 */ /* 0x002fe200078e00ff */
        /* <DEDUP_REMOVED lines=17> */
[C---:B------:R-:W-:Y:S01]  /*3440*/  FMUL.FTZ R67, R7.reuse, R31 ;  /* 0x0000001f07437220 */ /* 0x040fe20000410000 */
[----:B------:R-:W-:Y:S01]  /*3450*/  LOP3.LUT R56, R56, 0xffff0000, RZ, 0xc0, !PT ;  /* 0xffff000038387812 */ /* 0x000fe200078ec0ff */
[----:B--2---:R-:W-:Y:S01]  /*3460*/  FMUL.FTZ R68, R7, R15 ;  /* 0x0000000f07447220 */ /* 0x004fe20000410000 */
        /* <DEDUP_REMOVED lines=24> */
.L_x_2584:
[----:B------:R-:W-:Y:S05]  /*35f0*/  BSYNC B1 ;  /* 0x0000000000017941 */ /* 0x000fea0003800000 */
.L_x_2583:
[----:B-1----:R1:W-:Y:S01]  /*3600*/  ST.E.128 desc[UR40][R10.64], R4 ;  /* 0x000000040a007985 */ /* 0x0023e2000c101d28 */
[----:B------:R-:W-:Y:S05]  /*3610*/  BRA `(.L_x_2578) ;  /* 0x0000000c00ac7947 */ /* 0x000fea0003800000 */
.L_x_2571:
        /* <DEDUP_REMOVED lines=24> */
[----:B------:R-:W-:-:S06]  /*37a0*/  UISETP.NE.AND UP0, UPT, UR37, 0x3, UPT ;  /* 0x000000032500788c */ /* 0x000fcc000bf05270 */
[----:B------:R-:W-:Y:S01]  /*37b0*/  PLOP3.LUT P5, PT, PT, PT, UP0, 0x80, 0x0 ;  /* 0x000000000000781c */ /* 0x000fe20003faf008 */
[----:B--2---:R-:W-:Y:S01]  /*37c0*/  IMAD.MOV.U32 R10, RZ, RZ, R6 ;  /* 0x000000ffff0a7224 */ /* 0x004fe200078e0006 */
[----:B------:R-:W-:Y:S01]  /*37d0*/  MOV R14, R4 ;  /* 0x00000004000e7202 */ /* 0x000fe20000000f00 */
        /* <DEDUP_REMOVED lines=12> */
.L_x_2585:
[----:B------:R-:W-:Y:S01]  /*38a0*/  IMAD R62, R188, 0x8, R2 ;  /* 0x00000008bc3e7824 */ /* 0x000fe200078e0202 */
[----:B------:R-:W-:Y:S01]  /*38b0*/  SHF.L.U32 R69, R192, 0x1f, RZ ;  /* 0x0000001fc0457819 */ /* 0x000fe200000006ff */
[----:B------:R-:W-:Y:S03]  /*38c0*/  BSSY B1, `(.L_x_2586) ;  /* 0x0000003000017945 */ /* 0x000fe60003800000 */
[----:B------:R-:W0:Y:S02]  /*38d0*/  SYNCS.PHASECHK.TRANS64.TRYWAIT P6, [R62+URZ+0x28c90], R69 ;  /* 0x028c90453e0075a7 */ /* 0x000e2400080c017f */
[----:B0-----:R-:W-:Y:S05]  /*38e0*/  @!P6 BRA `(.L_x_2587) ;  /* 0x000001cc0040e947 */ /* 0x001fea0003800000 */
.L_x_2921:
[----:B------:R-:W-:Y:S05]  /*38f0*/  BSYNC B1 ;  /* 0x0000000000017941 */ /* 0x000fea0003800000 */
.L_x_2586:
[----:B------:R-:W-:-:S03]  /*3900*/  UMOV UR4, 0xffffffff ;  /* 0xffffffff00047882 */ /* 0x000fc60000000000 */
[----:B------:R-:W-:Y:S05]  /*3910*/  BRA.DIV UR4, `(.L_x_2588) ;  /* 0x000001ce04487947 */ /* 0x000fea000b800000 */
[----:B------:R-:W1:Y:S04]  /*3920*/  SHFL.IDX PT, R67, R67, RZ, 0x1c1f ;  /* 0x001c1fff43437589 */ /* 0x000e6800000e0000 */
[----:B------:R-:W2:Y:S02]  /*3930*/  SHFL.IDX PT, R68, R68, RZ, 0x1c1f ;  /* 0x001c1fff44447589 */ /* 0x000ea400000e0000 */
.L_x_2925:
[----:B------:R-:W-:-:S13]  /*3940*/  ISETP.GE.OR P6, PT, R189, R70, P2 ;  /* 0x00000046bd00720c */ /* 0x000fda00017c6670 */
[----:B------:R-:W-:Y:S05]  /*3950*/  @P6 BRA `(.L_x_2578) ;  /* 0x0000000800dc6947 */ /* 0x000fea0003800000 */
[----:B------:R-:W3:Y:S01]  /*3960*/  LDC R71, c[0x0][0x2f4] ;  /* 0x0000bd00ff477b82 */ /* 0x000ee20000000800 */
[----:B------:R-:W4:Y:S01]  /*3970*/  S2R R11, SR_TID.X ;  /* 0x00000000000b7919 */ /* 0x000f220000002100 */
[C---:B--2---:R-:W-:Y:S01]  /*3980*/  LEA R56, P6, R55.reuse, R68, 0x1 ;  /* 0x0000004437387211 */ /* 0x044fe200078c08ff */
[----:B------:R-:W-:Y:S03]  /*3990*/  BSSY B1, `(.L_x_2589) ;  /* 0x0000074000017945 */ /* 0x000fe60003800000 */
[----:B-1----:R-:W-:Y:S01]  /*39a0*/  LEA.HI.X R57, R55, R67, R60, 0x1, P6 ;  /* 0x0000004337397211 */ /* 0x002fe200030f0c3c */
[----:B---3--:R-:W-:-:S05]  /*39b0*/  IMAD.IADD R9, R71, 0x1, -R50 ;  /* 0x0000000147097824 */ /* 0x008fca00078e0a32 */
[----:B------:R-:W-:-:S04]  /*39c0*/  SEL R9, R50, R9, !P3 ;  /* 0x0000000932097207 */ /* 0x000fc80005800000 */
[----:B------:R-:W-:Y:S01]  /*39d0*/  SHF.R.S32.HI R8, RZ, 0x1f, R9 ;  /* 0x0000001fff087819 */ /* 0x000fe20000011409 */
[----:B----4-:R-:W-:-:S03]  /*39e0*/  VIADD R11, R11, 0xffffff80 ;  /* 0xffffff800b0b7836 */ /* 0x010fc60000000000 */
[----:B------:R-:W-:Y:S02]  /*39f0*/  LEA.HI R8, R8, R9, RZ, 0x4 ;  /* 0x0000000908087211 */ /* 0x000fe400078f20ff */
[----:B------:R-:W-:Y:S02]  /*3a00*/  SHF.R.S32.HI R10, RZ, 0x1f, R11 ;  /* 0x0000001fff0a7819 */ /* 0x000fe4000001140b */
[----:B------:R-:W-:Y:S02]  /*3a10*/  SHF.R.S32.HI R8, RZ, 0x4, R8 ;  /* 0x00000004ff087819 */ /* 0x000fe40000011408 */
[----:B------:R-:W-:Y:S02]  /*3a20*/  LEA.HI R10, R10, R11, RZ, 0x5 ;  /* 0x0000000b0a0a7211 */ /* 0x000fe400078f28ff */
[----:B------:R-:W-:Y:S02]  /*3a30*/  LEA.HI.SX32 R8, R27, R8, 0x1d ;  /* 0x000000081b087211 */ /* 0x000fe400078feaff */
[----:B------:R-:W-:-:S03]  /*3a40*/  SHF.R.S32.HI R10, RZ, 0x5, R10 ;  /* 0x00000005ff0a7819 */ /* 0x000fc6000001140a */
        /* <DEDUP_REMOVED lines=9> */
[----:B------:R-:W2:Y:S01]  /*3ae0*/  LDS.128 R12, [R12+0x22400] ;  /* 0x022400000c0c7984 */ /* 0x000ea20000000c00 */
[----:B------:R-:W-:Y:S05]  /*3af0*/  @P0 BRA `(.L_x_2590) ;  /* 0x0000000400740947 */ /* 0x000fea0003800000 */
[----:B------:R-:W-:Y:S02]  /*3b00*/  SHF.R.U32.HI R79, RZ, 0x10, R29 ;  /* 0x00000010ff4f7819 */ /* 0x000fe4000001161d */
[----:B------:R-:W-:Y:S02]  /*3b10*/  SHF.R.U32.HI R73, RZ, 0x10, R5 ;  /* 0x00000010ff497819 */ /* 0x000fe40000011605 */
[----:B------:R-:W-:Y:S02]  /*3b20*/  SHF.R.U64 R76, R6, 0x10, R7 ;  /* 0x00000010064c7819 */ /* 0x000fe40000001207 */
[----:B------:R-:W-:Y:S02]  /*3b30*/  PRMT R79, R75, 0x5410, R79 ;  /* 0x000054104b4f7816 */ /* 0x000fe4000000004f */
[----:B------:R-:W-:Y:S01]  /*3b40*/  SHF.R.U64 R78, R28, 0x10, R29 ;  /* 0x000000101c4e7819 */ /* 0x000fe2000000121d */
[----:B--2---:R-:W-:Y:S01]  /*3b50*/  IMAD.U32 R28, R13, 0x10000, RZ ;  /* 0x000100000d1c7824 */ /* 0x004fe200078e00ff */
[----:B------:R-:W-:-:S02]  /*3b60*/  PRMT R73, R80, 0x5410, R73 ;  /* 0x0000541050497816 */ /* 0x000fc40000000049 */
[----:B------:R-:W-:Y:S01]  /*3b70*/  SHF.R.U64 R72, R4, 0x10, R5 ;  /* 0x0000001004487819 */ /* 0x000fe20000001205 */
[----:B-1----:R-:W-:Y:S01]  /*3b80*/  IMAD.U32 R5, R9, 0x10000, RZ ;  /* 0x0001000009057824 */ /* 0x002fe200078e00ff */
[----:B------:R-:W-:Y:S01]  /*3b90*/  SHF.R.U32.HI R77, RZ, 0x10, R7 ;  /* 0x00000010ff4d7819 */ /* 0x000fe20000011607 */
[----:B------:R-:W-:Y:S01]  /*3ba0*/  IMAD.U32 R4, R8, 0x10000, RZ ;  /* 0x0001000008047824 */ /* 0x000fe200078e00ff */
[----:B------:R-:W-:Y:S01]  /*3bb0*/  PRMT R76, R80, 0x5432, R76 ;  /* 0x00005432504c7816 */ /* 0x000fe2000000004c */
[----:B------:R-:W-:Y:S01]  /*3bc0*/  IMAD.U32 R80, R79, 0x10000, RZ ;  /* 0x000100004f507824 */ /* 0x000fe200078e00ff */
[----:B------:R-:W-:Y:S01]  /*3bd0*/  PRMT R78, R75, 0x5432, R78 ;  /* 0x000054324b4e7816 */ /* 0x000fe2000000004e */
[----:B------:R-:W-:Y:S01]  /*3be0*/  IMAD.U32 R75, R73, 0x10000, RZ ;  /* 0x00010000494b7824 */ /* 0x000fe200078e00ff */
[----:B------:R-:W-:Y:S01]  /*3bf0*/  SHF.R.U32.HI R82, RZ, 0x10, R31 ;  /* 0x00000010ff527819 */ /* 0x000fe2000001161f */
[----:B------:R-:W-:Y:S01]  /*3c00*/  IMAD.U32 R7, R10, 0x10000, RZ ;  /* 0x000100000a077824 */ /* 0x000fe200078e00ff */
[----:B------:R-:W-:Y:S01]  /*3c10*/  PRMT R72, R84, 0x5432, R72 ;  /* 0x0000543254487816 */ /* 0x000fe20000000048 */
[-C--:B------:R-:W-:Y:S01]  /*3c20*/  FMUL.FTZ R86, R28, R75.reuse ;  /* 0x0000004b1c567220 */ /* 0x080fe20000410000 */
[----:B------:R-:W-:Y:S01]  /*3c30*/  PRMT R77, R84, 0x5410, R77 ;  /* 0x00005410544d7816 */ /* 0x000fe2000000004d */
[-C--:B------:R-:W-:Y:S01]  /*3c40*/  FMUL.FTZ R84, R28, R80.reuse ;  /* 0x000000501c547220 */ /* 0x080fe20000410000 */
[----:B------:R-:W-:Y:S01]  /*3c50*/  LOP3.LUT R29, R13, 0xffff0000, RZ, 0xc0, !PT ;  /* 0xffff00000d1d7812 */ /* 0x000fe200078ec0ff */
[----:B------:R-:W-:Y:S01]  /*3c60*/  FFMA.FTZ R86, R5, R80, R86 ;  /* 0x0000005005567223 */ /* 0x000fe20000010056 */
[----:B------:R-:W-:Y:S01]  /*3c70*/  LOP3.LUT R79, R79, 0xffff0000, RZ, 0xc0, !PT ;  /* 0xffff00004f4f7812 */ /* 0x000fe200078ec0ff */
[----:B------:R-:W-:Y:S01]  /*3c80*/  FFMA.FTZ R84, R5, R75, -R84 ;  /* 0x0000004b05547223 */ /* 0x000fe20000010854 */
[----:B------:R-:W-:Y:S01]  /*3c90*/  PRMT R82, R83, 0x5432, R82 ;  /* 0x0000543253527816 */ /* 0x000fe20000000052 */
[----:B------:R-:W-:Y:S01]  /*3ca0*/  IMAD.U32 R5, R77, 0x10000, RZ ;  /* 0x000100004d057824 */ /* 0x000fe200078e00ff */
[----:B------:R-:W-:Y:S01]  /*3cb0*/  LOP3.LUT R73, R73, 0xffff0000, RZ, 0xc0, !PT ;  /* 0xffff000049497812 */ /* 0x000fe200078ec0ff */
[----:B------:R-:W-:Y:S01]  /*3cc0*/  FMUL.FTZ R75, R29, R79 ;  /* 0x0000004f1d4b7220 */ /* 0x000fe20000410000 */
[----:B------:R-:W-:Y:S01]  /*3cd0*/  LOP3.LUT R6, R9, 0xffff0000, RZ, 0xc0, !PT ;  /* 0xffff000009067812 */ /* 0x000fe200078ec0ff */
[----:B------:R-:W-:Y:S01]  /*3ce0*/  IMAD.U32 R28, R82, 0x10000, RZ ;  /* 0x00010000521c7824 */ /* 0x000fe200078e00ff */
[----:B------:R-:W-:Y:S01]  /*3cf0*/  SHF.R.U64 R81, R30, 0x10, R31 ;  /* 0x000000101e517819 */ /* 0x000fe2000000121f */
[----:B------:R-:W-:-:S02]  /*3d00*/  IMAD.U32 R30, R15, 0x10000, RZ ;  /* 0x000100000f1e7824 */ /* 0x000fc400078e00ff */
[-C--:B------:R-:W-:Y:S01]  /*3d10*/  FMUL.FTZ R29, R29, R73.reuse ;  /* 0x000000491d1d7220 */ /* 0x080fe20000410000 */
[----:B------:R-:W-:Y:S01]  /*3d20*/  FFMA.FTZ R75, R6, R73, -R75 ;  /* 0x00000049064b7223 */ /* 0x000fe2000001084b */
[----:B------:R-:W-:Y:S02]  /*3d30*/  IMAD.U32 R9, R11, 0x10000, RZ ;  /* 0x000100000b097824 */ /* 0x000fe400078e00ff */
[C---:B------:R-:W-:Y:S01]  /*3d40*/  FMUL.FTZ R73, R30.reuse, R5 ;  /* 0x000000051e497220 */ /* 0x040fe20000410000 */
[-C--:B------:R-:W-:Y:S01]  /*3d50*/  FMUL.FTZ R80, R30, R28.reuse ;  /* 0x0000001c1e507220 */ /* 0x080fe20000410000 */
[----:B------:R-:W-:Y:S01]  /*3d60*/  LOP3.LUT R31, R15, 0xffff0000, RZ, 0xc0, !PT ;  /* 0xffff00000f1f7812 */ /* 0x000fe200078ec0ff */
[----:B------:R-:W-:Y:S01]  /*3d70*/  FFMA.FTZ R79, R6, R79, R29 ;  /* 0x0000004f064f7223 */ /* 0x000fe2000001001d */
[----:B------:R-:W-:Y:S01]  /*3d80*/  LOP3.LUT R82, R82, 0xffff0000, RZ, 0xc0, !PT ;  /* 0xffff000052527812 */ /* 0x000fe200078ec0ff */
[----:B------:R-:W-:Y:S01]  /*3d90*/  FFMA.FTZ R30, R9, R28, R73 ;  /* 0x0000001c091e7223 */ /* 0x000fe20000010049 */
[----:B------:R-:W-:Y:S01]  /*3da0*/  LOP3.LUT R6, R77, 0xffff0000, RZ, 0xc0, !PT ;  /* 0xffff00004d067812 */ /* 0x000fe200078ec0ff */
[----:B------:R-:W-:-:S02]  /*3db0*/  IMAD.U32 R13, R12, 0x10000, RZ ;  /* 0x000100000c0d7824 */ /* 0x000fc400078e00ff */
[----:B------:R-:W-:Y:S01]  /*3dc0*/  FFMA.FTZ R80, R9, R5, -R80 ;  /* 0x0000000509507223 */ /* 0x000fe20000010850 */
[----:B------:R-:W-:Y:S01]  /*3dd0*/  IMAD.U32 R28, R78, 0x10000, RZ ;  /* 0x000100004e1c7824 */ /* 0x000fe200078e00ff */
[----:B------:R-:W-:Y:S01]  /*3de0*/  LOP3.LUT R11, R11, 0xffff0000, RZ, 0xc0, !PT ;  /* 0xffff00000b0b7812 */ /* 0x000fe200078ec0ff */
[----:B------:R-:W-:Y:S01]  /*3df0*/  IMAD.U32 R5, R72, 0x10000, RZ ;  /* 0x0001000048057824 */ /* 0x000fe200078e00ff */
[----:B------:R-:W-:Y:S01]  /*3e00*/  PRMT R81, R83, 0x5410, R81 ;  /* 0x0000541053517816 */ /* 0x000fe20000000051 */
[C---:B------:R-:W-:Y:S01]  /*3e10*/  FMUL.FTZ R88, R31.reuse, R82 ;  /* 0x000000521f587220 */ /* 0x040fe20000410000 */
[----:B------:R-:W-:Y:S01]  /*3e20*/  LOP3.LUT R12, R12, 0xffff0000, RZ, 0xc0, !PT ;  /* 0xffff00000c0c7812 */ /* 0x000fe200078ec0ff */
[----:B------:R-:W-:Y:S01]  /*3e30*/  FMUL.FTZ R90, R31, R6 ;  /* 0x000000061f5a7220 */ /* 0x000fe20000410000 */
[----:B------:R-:W-:Y:S01]  /*3e40*/  LOP3.LUT R29, R78, 0xffff0000, RZ, 0xc0, !PT ;  /* 0xffff00004e1d7812 */ /* 0x000fe200078ec0ff */
[C---:B------:R-:W-:Y:S01]  /*3e50*/  FMUL.FTZ R31, R13.reuse, R28 ;  /* 0x0000001c0d1f7220 */ /* 0x040fe20000410000 */
[----:B------:R-:W-:Y:S01]  /*3e60*/  LOP3.LUT R9, R72, 0xffff0000, RZ, 0xc0, !PT ;  /* 0xffff000048097812 */ /* 0x000fe200078ec0ff */
[----:B------:R-:W-:Y:S01]  /*3e70*/  FMUL.FTZ R13, R13, R5 ;  /* 0x000000050d0d7220 */ /* 0x000fe20000410000 */
[----:B------:R-:W-:Y:S01]  /*3e80*/  FFMA.FTZ R77, R11, R6, -R88 ;  /* 0x000000060b4d7223 */ /* 0x000fe20000010858 */
[----:B------:R-:W-:Y:S01]  /*3e90*/  LOP3.LUT R8, R8, 0xffff0000, RZ, 0xc0, !PT ;  /* 0xffff000008087812 */ /* 0x000fe200078ec0ff */
[----:B------:R-:W-:-:S02]  /*3ea0*/  IMAD.U32 R15, R14, 0x10000, RZ ;  /* 0x000100000e0f7824 */ /* 0x000fc400078e00ff */
[----:B------:R-:W-:Y:S01]  /*3eb0*/  FFMA.FTZ R83, R11, R82, R90 ;  /* 0x000000520b537223 */ /* 0x000fe2000001005a */
[C---:B------:R-:W-:Y:S01]  /*3ec0*/  IMAD.U32 R6, R81.reuse, 0x10000, RZ ;  /* 0x0001000051067824 */ /* 0x040fe200078e00ff */
[----:B------:R-:W-:Y:S01]  /*3ed0*/  LOP3.LUT R14, R14, 0xffff0000, RZ, 0xc0, !PT ;  /* 0xffff00000e0e7812 */ /* 0x000fe200078ec0ff */
[----:B------:R-:W-:Y:S01]  /*3ee0*/  FMUL.FTZ R11, R12, R29 ;  /* 0x0000001d0c0b7220 */ /* 0x000fe20000410000 */
[C---:B------:R-:W-:Y:S01]  /*3ef0*/  FFMA.FTZ R31, R4.reuse, R5, -R31 ;  /* 0x00000005041f7223 */ /* 0x040fe2000001081f */
[----:B------:R-:W-:Y:S01]  /*3f00*/  LOP3.LUT R81, R81, 0xffff0000, RZ, 0xc0, !PT ;  /* 0xffff000051517812 */ /* 0x000fe200078ec0ff */
[----:B------:R-:W-:Y:S01]  /*3f10*/  FFMA.FTZ R13, R4, R28, R13 ;  /* 0x0000001c040d7223 */ /* 0x000fe2000001000d */
[----:B------:R-:W-:Y:S01]  /*3f20*/  LOP3.LUT R5, R76, 0xffff0000, RZ, 0xc0, !PT ;  /* 0xffff00004c057812 */ /* 0x000fe200078ec0ff */
[-C--:B------:R-:W-:Y:S01]  /*3f30*/  FMUL.FTZ R73, R12, R9.reuse ;  /* 0x000000090c497220 */ /* 0x080fe20000410000 */
[----:B------:R-:W-:Y:S02]  /*3f40*/  IMAD.U32 R4, R76, 0x10000, RZ ;  /* 0x000100004c047824 */ /* 0x000fe400078e00ff */
[----:B------:R-:W-:Y:S01]  /*3f50*/  FFMA.FTZ R12, R8, R9, -R11 ;  /* 0x00000009080c7223 */ /* 0x000fe2000001080b */
[----:B------:R-:W-:Y:S01]  /*3f60*/  LOP3.LUT R10, R10, 0xffff0000, RZ, 0xc0, !PT ;  /* 0xffff00000a0a7812 */ /* 0x000fe200078ec0ff */
[C---:B------:R-:W-:Y:S01]  /*3f70*/  FMUL.FTZ R28, R15.reuse, R6 ;  /* 0x000000060f1c7220 */ /* 0x040fe20000410000 */
[----:B------:R-:W-:Y:S01]  /*3f80*/  FMUL.FTZ R9, R14, R81 ;  /* 0x000000510e097220 */ /* 0x000fe20000410000 */
[----:B------:R-:W-:Y:S01]  /*3f90*/  FFMA.FTZ R8, R8, R29, R73 ;  /* 0x0000001d08087223 */ /* 0x000fe20000010049 */
[-C--:B------:R-:W-:Y:S01]  /*3fa0*/  FMUL.FTZ R15, R15, R4.reuse ;  /* 0x000000040f0f7220 */ /* 0x080fe20000410000 */
[-C--:B------:R-:W-:Y:S01]  /*3fb0*/  FMUL.FTZ R14, R14, R5.reuse ;  /* 0x000000050e0e7220 */ /* 0x080fe20000410000 */
[C---:B------:R-:W-:Y:S01]  /*3fc0*/  FFMA.FTZ R28, R7.reuse, R4, -R28 ;  /* 0x00000004071c7223 */ /* 0x040fe2000001081c */
[C---:B------:R-:W-:Y:S01]  /*3fd0*/  FFMA.FTZ R9, R10.reuse, R5, -R9 ;  /* 0x000000050a097223 */ /* 0x040fe20000010809 */
[----:B------:R-:W-:Y:S01]  /*3fe0*/  FFMA.FTZ R15, R7, R6, R15 ;  /* 0x00000006070f7223 */ /* 0x000fe2000001000f */
        /* <DEDUP_REMOVED lines=12> */
[----:B------:R-:W-:-:S02]  /*40b0*/  IMAD.MOV.U32 R13, RZ, RZ, R79 ;  /* 0x000000ffff0d7224 */ /* 0x000fc400078e004f */
[----:B------:R-:W-:-:S07]  /*40c0*/  IMAD.MOV.U32 R15, RZ, RZ, R30 ;  /* 0x000000ffff0f7224 */ /* 0x000fce00078e001e */
.L_x_2590:
[----:B------:R-:W-:Y:S05]  /*40d0*/  BSYNC B1 ;  /* 0x0000000000017941 */ /* 0x000fea0003800000 */
.L_x_2589:
[----:B-1----:R1:W-:Y:S01]  /*40e0*/  ST.E.128 desc[UR40][R56.64], R8 ;  /* 0x0000000838007985 */ /* 0x0023e2000c101d28 */
[----:B------:R-:W-:Y:S01]  /*40f0*/  ISETP.GE.AND P0, PT, R74, R71, PT ;  /* 0x000000474a00720c */ /* 0x000fe20003f06270 */
[----:B------:R-:W-:Y:S02]  /*4100*/  IMAD.MOV.U32 R4, RZ, RZ, R68 ;  /* 0x000000ffff047224 */ /* 0x000fe400078e0044 */
[----:B------:R-:W-:-:S10]  /*4110*/  IMAD.MOV.U32 R5, RZ, RZ, R67 ;  /* 0x000000ffff057224 */ /* 0x000fd400078e0043 */
[----:B------:R-:W-:Y:S05]  /*4120*/  @P0 BRA `(.L_x_2578) ;  /* 0x0000000000e80947 */ /* 0x000fea0003800000 */
[----:B------:R-:W-:-:S05]  /*4130*/  IMAD.WIDE R4, R74, 0x2, R4 ;  /* 0x000000024a047825 */ /* 0x000fca00078e0204 */
[----:B--2---:R2:W-:Y:S01]  /*4140*/  ST.E.128 desc[UR40][R4.64], R12 ;  /* 0x0000000c04007985 */ /* 0x0045e2000c101d28 */
[----:B------:R-:W-:Y:S05]  /*4150*/  BRA `(.L_x_2578) ;  /* 0x0000000000dc7947 */ /* 0x000fea0003800000 */
.L_x_2570:
[----:B------:R-:W-:-:S06]  /*4160*/  UISETP.NE.AND UP0, UPT, UR37, 0x3, UPT ;  /* 0x000000032500788c */ /* 0x000fcc000bf05270 */
[----:B------:R-:W-:-:S13]  /*4170*/  PLOP3.LUT P5, PT, PT, PT, UP0, 0x80, 0x0 ;  /* 0x000000000000781c */ /* 0x000fda0003faf008 */
[----:B------:R-:W-:Y:S05]  /*4180*/  @!P5 BRA `(.L_x_2591) ;  /* 0x000000000004d947 */ /* 0x000fea0003800000 */
[----:B------:R-:W-:Y:S01]  /*4190*/  BPT.TRAP 0x1 ;  /* 0x000000040000795c */ /* 0x000fe20000300000 */
.L_x_2591:
[----:B------:R-:W-:Y:S01]  /*41a0*/  LEA R62, R188, R2, 0x3 ;  /* 0x00000002bc3e7211 */ /* 0x000fe200078e18ff */
[----:B------:R-:W-:Y:S01]  /*41b0*/  BSSY B1, `(.L_x_2592) ;  /* 0x0000005000017945 */ /* 0x000fe20003800000 */
[----:B------:R-:W-:Y:S02]  /*41c0*/  SHF.L.U32 R69, R192, 0x1f, RZ ;  /* 0x0000001fc0457819 */ /* 0x000fe400000006ff */
[----:B------:R-:W-:Y:S02]  /*41d0*/  SHF.R.S32.HI R66, RZ, 0x1f, R64 ;  /* 0x0000001fff427819 */ /* 0x000fe40000011440 */
[----:B------:R-:W0:Y:S02]  /*41e0*/  SYNCS.PHASECHK.TRANS64.TRYWAIT P0, [R62+URZ+0x28c90], R69 ;  /* 0x028c90453e0075a7 */ /* 0x000e24000800017f */
[----:B0-----:R-:W-:Y:S05]  /*41f0*/  @!P0 BRA `(.L_x_2593) ;  /* 0x000001c4005c8947 */ /* 0x001fea0003800000 */
.L_x_2926:
[----:B------:R-:W-:Y:S05]  /*4200*/  BSYNC B1 ;  /* 0x0000000000017941 */ /* 0x000fea0003800000 */
.L_x_2592:
        /* <DEDUP_REMOVED lines=24> */
[----:B------:R1:W2:Y:S04]  /*4390*/  SHFL.IDX PT, R29, R13, RZ, 0x1c1f ;  /* 0x001c1fff0d1d7589 */ /* 0x0002a800000e0000 */
[----:B------:R1:W3:Y:S02]  /*43a0*/  SHFL.IDX PT, R14, R5, RZ, 0x1c1f ;  /* 0x001c1fff050e7589 */ /* 0x0002e400000e0000 */
.L_x_2930:
        /* <DEDUP_REMOVED lines=18> */
.L_x_2578:
[----:B------:R-:W-:Y:S05]  /*44d0*/  BSYNC B0 ;  /* 0x0000000000007941 */ /* 0x000fea0003800000 */
.L_x_2569:
[----:B-12-4-:R-:W1:Y:S01]  /*44e0*/  S2R R4, SR_TID.X ;  /* 0x0000000000047919 */ /* 0x016e620000002100 */
        /* <DEDUP_REMOVED lines=16> */
.L_x_2596:
[----:B------:R-:W-:Y:S05]  /*45f0*/  BSYNC B0 ;  /* 0x0000000000007941 */ /* 0x000fea0003800000 */
.L_x_2595:
[----:B------:R-:W2:Y:S01]  /*4600*/  SYNCS.PHASECHK.TRANS64.TRYWAIT P5, [R62+URZ+0x28cb0], R69 ;  /* 0x028cb0453e0075a7 */ /* 0x000ea200080a017f */
[----:B------:R-:W-:Y:S04]  /*4610*/  BSSY B0, `(.L_x_2597) ;  /* 0x0000002000007945 */ /* 0x000fe80003800000 */
[----:B--2---:R-:W-:Y:S05]  /*4620*/  @!P5 BRA `(.L_x_2598) ;  /* 0x000001c000a8d947 */ /* 0x004fea0003800000 */
.L_x_2931:
[----:B------:R-:W-:Y:S05]  /*4630*/  BSYNC B0 ;  /* 0x0000000000007941 */ /* 0x000fea0003800000 */
.L_x_2597:
        /* <DEDUP_REMOVED lines=18> */
[----:B------:R-:W-:Y:S01]  /*4760*/  LEA.HI.X R4, R4, UR5, R7, 0x1, P5 ;  /* 0x0000000504047c11 */ /* 0x000fe2000a8f0c07 */
[----:B------:R1:W4:Y:S01]  /*4770*/  SHFL.IDX PT, R15, R5, RZ, 0x1c1f ;  /* 0x001c1fff050f7589 */ /* 0x00032200000e0000 */
[----:B------:R-:W-:-:S03]  /*4780*/  ISETP.GT.AND P5, PT, R70, R189, PT ;  /* 0x000000bd4600720c */ /* 0x000fc60003fa4270 */
[----:B------:R1:W0:Y:S10]  /*4790*/  SHFL.IDX PT, R13, R4, RZ, 0x1c1f ;  /* 0x001c1fff040d7589 */ /* 0x00023400000e0000 */
[----:B-1----:R-:W-:Y:S05]  /*47a0*/  @!P5 BRA `(.L_x_2600) ;  /* 0x00000004009cd947 */ /* 0x002fea0003800000 */
[----:B------:R-:W5:Y:S01]  /*47b0*/  LDL R31, [R1+0x10] ;  /* 0x00001000011f7983 */ /* 0x000f620000100800 */
[----:B------:R-:W-:-:S03]  /*47c0*/  ULDC UR4, c[0x0][0x320] ;  /* 0x0000c80000047ab9 */ /* 0x000fc60000000800 */
[----:B------:R-:W2:Y:S04]  /*47d0*/  LDL R12, [R1+0x14] ;  /* 0x00001400010c7983 */ /* 0x000ea80000100800 */
[----:B------:R-:W2:Y:S01]  /*47e0*/  LDL R30, [R1+0x18] ;  /* 0x00001800011e7983 */ /* 0x000ea20000100800 */
[----:B------:R-:W-:Y:S01]  /*47f0*/  ISETP.GE.AND P6, PT, R16, UR4, PT ;  /* 0x0000000410007c0c */ /* 0x000fe2000bfc6270 */
[----:B------:R-:W-:Y:S01]  /*4800*/  IMAD R9, R188, 0x8000, R51 ;  /* 0x00008000bc097824 */ /* 0x000fe200078e0233 */
[----:B------:R-:W-:Y:S01]  /*4810*/  LOP3.LUT P5, RZ, R196, 0x4, RZ, 0xc0, !PT ;  /* 0x00000004c4ff7812 */ /* 0x000fe200078ac0ff */
[----:B------:R-:W2:Y:S02]  /*4820*/  LDL R29, [R1+0x1c] ;  /* 0x00001c00011d7983 */ /* 0x000ea40000100800 */
[----:B------:R-:W-:-:S02]  /*4830*/  IMAD R10, R9, 0x2, R2 ;  /* 0x00000002090a7824 */ /* 0x000fc400078e0202 */
[----:B------:R-:W2:Y:S04]  /*4840*/  LDL R28, [R1+0x20] ;  /* 0x00002000011c7983 */ /* 0x000ea80000100800 */
[----:B---3--:R-:W3:Y:S01]  /*4850*/  LDL R14, [R1+0x24] ;  /* 0x00002400010e7983 */ /* 0x008ee20000100800 */
[----:B------:R-:W-:-:S03]  /*4860*/  VIADD R11, R9, 0x20 ;  /* 0x00000020090b7836 */ /* 0x000fc60000000000 */
[----:B------:R-:W1:Y:S01]  /*4870*/  @!P6 LDS.128 R4, [R10+0x400] ;  /* 0x000400000a04e984 */ /* 0x000e620000000c00 */
[----:B------:R-:W-:Y:S01]  /*4880*/  @P5 VIADD R11, R9, 0xffffffe0 ;  /* 0xffffffe0090b5836 */ /* 0x000fe20000000000 */
[C---:B----4-:R-:W-:Y:S02]  /*4890*/  @!P6 LEA R8, P5, R16.reuse, R15, 0x1 ;  /* 0x0000000f1008e211 */ /* 0x050fe400078a08ff */
[----:B------:R-:W4:Y:S01]  /*48a0*/  LDL R63, [R1+0x2c] ;  /* 0x00002c00013f7983 */ /* 0x000f220000100800 */
[----:B------:R-:W-:Y:S01]  /*48b0*/  IMAD R11, R11, 0x2, R2 ;  /* 0x000000020b0b7824 */ /* 0x000fe200078e0202 */
[----:B0-----:R-:W-:Y:S02]  /*48c0*/  @!P6 LEA.HI.X R9, R16, R13, R17, 0x1, P5 ;  /* 0x0000000d1009e211 */ /* 0x001fe400028f0c11 */
[C---:B------:R-:W-:Y:S01]  /*48d0*/  ISETP.GE.AND P5, PT, R186.reuse, UR4, PT ;  /* 0x00000004ba007c0c */ /* 0x040fe2000bfa6270 */
[----:B------:R-:W4:Y:S04]  /*48e0*/  LDL R57, [R1+0x30] ;  /* 0x0000300001397983 */ /* 0x000f280000100800 */
[----:B------:R-:W4:Y:S04]  /*48f0*/  LDL R56, [R1+0x34] ;  /* 0x0000340001387983 */ /* 0x000f280000100800 */
[----:B-1----:R0:W-:Y:S04]  /*4900*/  @!P6 ST.E.128 desc[UR40][R8.64], R4 ;  /* 0x000000040800e985 */ /* 0x0021e8000c101d28 */
[----:B------:R-:W1:Y:S01]  /*4910*/  @!P5 LDS.128 R4, [R11+0x400] ;  /* 0x000400000b04d984 */ /* 0x000e620000000c00 */
[----:B0-----:R-:W-:-:S04]  /*4920*/  @!P5 LEA R8, P6, R186, R15, 0x1 ;  /* 0x0000000fba08d211 */ /* 0x001fc800078c08ff */
[----:B------:R-:W-:Y:S02]  /*4930*/  @!P5 LEA.HI.X R9, R186, R13, R202, 0x1, P6 ;  /* 0x0000000dba09d211 */ /* 0x000fe400030f0cca */
[----:B------:R-:W-:-:S03]  /*4940*/  ISETP.GE.AND P6, PT, R228, UR4, PT ;  /* 0x00000004e4007c0c */ /* 0x000fc6000bfc6270 */
[----:B-1----:R0:W-:Y:S10]  /*4950*/  @!P5 ST.E.128 desc[UR40][R8.64], R4 ;  /* 0x000000040800d985 */ /* 0x0021f4000c101d28 */
[----:B------:R-:W1:Y:S01]  /*4960*/  @!P6 LDS.128 R4, [R10+0x2400] ;  /* 0x002400000a04e984 */ /* 0x000e620000000c00 */
[----:B0-----:R-:W-:-:S05]  /*4970*/  @!P6 LEA R8, P5, R228, R15, 0x1 ;  /* 0x0000000fe408e211 */ /* 0x001fca00078a08ff */
[----:B-----5:R-:W-:Y:S01]  /*4980*/  @!P6 IMAD.X R9, R13, 0x1, R31, P5 ;  /* 0x000000010d09e824 */ /* 0x020fe200028e061f */
[C---:B------:R-:W-:Y:S01]  /*4990*/  ISETP.GE.AND P5, PT, R220.reuse, UR4, PT ;  /* 0x00000004dc007c0c */ /* 0x040fe2000bfa6270 */
[----:B------:R-:W5:Y:S04]  /*49a0*/  LDL R31, [R1+0x38] ;  /* 0x00003800011f7983 */ /* 0x000f680000100800 */
[----:B-1----:R0:W-:Y:S08]  /*49b0*/  @!P6 ST.E.128 desc[UR40][R8.64], R4 ;  /* 0x000000040800e985 */ /* 0x0021f0000c101d28 */
        /* <DEDUP_REMOVED lines=8> */
[----:B------:R-:W-:Y:S01]  /*4a40*/  @!P6 IMAD.X R9, R13, 0x1, R30, P5 ;  /* 0x000000010d09e824 */ /* 0x000fe200028e061e */
[C---:B------:R-:W-:Y:S01]  /*4a50*/  ISETP.GE.AND P5, PT, R215.reuse, UR4, PT ;  /* 0x00000004d7007c0c */ /* 0x040fe2000bfa6270 */
[----:B------:R-:W5:Y:S04]  /*4a60*/  LDL R30, [R1+0x3c] ;  /* 0x00003c00011e7983 */ /* 0x000f680000100800 */
[----:B-1----:R0:W-:Y:S08]  /*4a70*/  @!P6 ST.E.128 desc[UR40][R8.64], R4 ;  /* 0x000000040800e985 */ /* 0x0021f0000c101d28 */
        /* <DEDUP_REMOVED lines=14> */
[----:B---3--:R-:W-:Y:S02]  /*4b60*/  @!P5 IMAD.X R9, R13, 0x1, R14, P6 ;  /* 0x000000010d09d824 */ /* 0x008fe400030e060e */
[----:B------:R-:W3:Y:S01]  /*4b70*/  LDL R14, [R1] ;  /* 0x00000000010e7983 */ /* 0x000ee20000100800 */
        /* <DEDUP_REMOVED lines=10> */
[----:B----4-:R-:W-:Y:S01]  /*4c20*/  @!P5 IMAD.X R9, R13, 0x1, R63, P6 ;  /* 0x000000010d09d824 */ /* 0x010fe200030e063f */
        /* <DEDUP_REMOVED lines=25> */
[----:B---3--:R-:W-:-:S04]  /*4dc0*/  ISETP.GE.AND P5, PT, R14, UR4, PT ;  /* 0x000000040e007c0c */ /* 0x008fc8000bfa6270 */
[----:B-1----:R0:W-:Y:S09]  /*4dd0*/  @!P6 ST.E.128 desc[UR40][R8.64], R4 ;  /* 0x000000040800e985 */ /* 0x0021f2000c101d28 */
[----:B------:R-:W1:Y:S01]  /*4de0*/  @!P5 LDS.128 R4, [R11+0xe400] ;  /* 0x00e400000b04d984 */ /* 0x000e620000000c00 */
[----:B0-----:R-:W-:-:S05]  /*4df0*/  @!P5 LEA R8, P6, R14, R15, 0x1 ;  /* 0x0000000f0e08d211 */ /* 0x001fca00078c08ff */
[----:B--2---:R-:W-:-:S05]  /*4e00*/  @!P5 IMAD.X R9, R13, 0x1, R12, P6 ;  /* 0x000000010d09d824 */ /* 0x004fca00030e060c */
[----:B-1----:R1:W-:Y:S03]  /*4e10*/  @!P5 ST.E.128 desc[UR40][R8.64], R4 ;  /* 0x000000040800d985 */ /* 0x0023e6000c101d28 */
.L_x_2600:
[----:B------:R-:W-:Y:S05]  /*4e20*/  BSYNC B0 ;  /* 0x0000000000007941 */ /* 0x000fea0003800000 */
.L_x_2599:
        /* <DEDUP_REMOVED lines=11> */
[----:B-1----:R-:W-:Y:S02]  /*4ee0*/  SEL R5, RZ, 0x1, P5 ;  /* 0x00000001ff057807 */ /* 0x002fe40002800000 */
[----:B------:R-:W-:Y:S02]  /*4ef0*/  SEL R188, R188, RZ, P5 ;  /* 0x000000ffbcbc7207 */ /* 0x000fe40002800000 */
[----:B------:R-:W-:Y:S01]  /*4f00*/  LOP3.LUT R192, R192, R5, RZ, 0x3c, !PT ;  /* 0x00000005c0c07212 */ /* 0x000fe200078e3cff */
[----:B------:R0:W-:Y:S01]  /*4f10*/  @!P0 SYNCS.ARRIVE.TRANS64.RED.A1T0 RZ, [R62+URZ], RZ ;  /* 0x000000ff3eff89a7 */ /* 0x0001e2000810043f */
[----:B------:R-:W-:Y:S01]  /*4f20*/  PLOP3.LUT P0, PT, PT, PT, PT, 0x8, 0x0 ;  /* 0x000000000000781c */ /* 0x000fe20003f0e170 */
[----:B------:R-:W-:-:S12]  /*4f30*/  @P4 BRA `(.L_x_2601) ;  /* 0xffffffd400f04947 */ /* 0x000fd8000383ffff */
.L_x_2564:
[----:B------:R-:W-:Y:S04]  /*4f40*/  BSSY B0, `(.L_x_2602) ;  /* 0x0000004000007945 */ /* 0x000fe80003800000 */
[----:B------:R-:W-:Y:S05]  /*4f50*/  @P0 BRA `(.L_x_2603) ;  /* 0x0000000000080947 */ /* 0x000fea0003800000 */
[----:B------:R-:W1:Y:S02]  /*4f60*/  FENCE.VIEW.ASYNC.G ;  /* 0x00000000000073c6 */ /* 0x000e640000000100 */
[----:B-1----:R-:W-:Y:S06]  /*4f70*/  BAR.ARV 0xc, 0x180 ;  /* 0x0306000000007b1d */ /* 0x002fec0000002000 */
.L_x_2603:
[----:B------:R-:W-:Y:S05]  /*4f80*/  BSYNC B0 ;  /* 0x0000000000007941 */ /* 0x000fea0003800000 */
.L_x_2602:
[----:B------:R-:W-:Y:S01]  /*4f90*/  UISETP.NE.AND UP0, UPT, UR39, 0x1, UPT ;  /* 0x000000012700788c */ /* 0x000fe2000bf05270 */
[----:B------:R-:W-:Y:S05]  /*4fa0*/  BSSY B7, `(.L_x_2604) ;  /* 0x0001066000077945 */ /* 0x000fea0003800000 */
[----:B------:R-:W-:-:S13]  /*4fb0*/  PLOP3.LUT P0, PT, PT, PT, UP0, 0x80, 0x0 ;  /* 0x000000000000781c */ /* 0x000fda0003f0f008 */
[----:B------:R-:W-:Y:S05]  /*4fc0*/  @!P0 BRA `(.L_x_2605) ;  /* 0x0000002000e88947 */ /* 0x000fea0003800000 */
[----:B------:R-:W1:Y:S01]  /*4fd0*/  LDC R0, c[0x0][0x448] ;  /* 0x00011200ff007b82 */ /* 0x000e620000000800 */
[----:B------:R-:W-:-:S07]  /*4fe0*/  IADD3 R23, R184, 0x1, -R23 ;  /* 0x00000001b8177810 */ /* 0x000fce0007ffe817 */
[----:B------:R-:W2:Y:S01]  /*4ff0*/  LDC.64 R4, c[0x0][0x9e0] ;  /* 0x00027800ff047b82 */ /* 0x000ea20000000a00 */
[----:B-1----:R-:W-:Y:S01]  /*5000*/  ISETP.NE.AND P1, PT, R0, 0x1, PT ;  /* 0x000000010000780c */ /* 0x002fe20003f25270 */
[----:B------:R-:W-:Y:S01]  /*5010*/  VIADD R0, R195, 0x3f ;  /* 0x0000003fc3007836 */ /* 0x000fe20000000000 */
[----:B--2---:R-:W-:-:S11]  /*5020*/  ISETP.GE.AND P2, PT, R5, 0x1, PT ;  /* 0x000000010500780c */ /* 0x004fd60003f46270 */
[----:B------:R-:W1:Y:S08]  /*5030*/  @P1 LDC R3, c[0x0][0x44c] ;  /* 0x00011300ff031b82 */ /* 0x000e700000000800 */
[----:B------:R-:W2:Y:S01]  /*5040*/  @P1 LDC R6, c[0x0][0x450] ;  /* 0x00011400ff061b82 */ /* 0x000ea20000000800 */
[----:B-1----:R-:W-:-:S05]  /*5050*/  @P1 IMAD.HI.U32 R3, R0, R3, RZ ;  /* 0x0000000300031227 */ /* 0x002fca00078e00ff */
[----:B--2---:R-:W-:-:S05]  /*5060*/  @P1 SHF.R.U32.HI R0, RZ, R6, R3 ;  /* 0x00000006ff001219 */ /* 0x004fca0000011603 */
[----:B------:R-:W-:-:S04]  /*5070*/  IMAD.IADD R3, R23, 0x1, R0 ;  /* 0x0000000117037824 */ /* 0x000fc800078e0200 */
        /* <DEDUP_REMOVED lines=8> */
[----:B------:R-:W1:Y:S02]  /*5100*/  @P0 LDC.64 R6, c[0x0][0x9e8] ;  /* 0x00027a00ff060b82 */ /* 0x000e640000000a00 */
[----:B-1----:R-:W-:-:S05]  /*5110*/  @P0 IMAD.HI.U32 R0, R3, R6, RZ ;  /* 0x0000000603000227 */ /* 0x002fca00078e00ff */
[----:B------:R-:W-:-:S04]  /*5120*/  @P0 SHF.R.U32.HI R3, RZ, R7, R0 ;  /* 0x00000007ff030219 */ /* 0x000fc80000011600 */
[----:B------:R-:W-:Y:S01]  /*5130*/  LOP3.LUT R0, RZ, R3, RZ, 0x33, !PT ;  /* 0x00000003ff007212 */ /* 0x000fe200078e33ff */
[----:B------:R-:W-:Y:S06]  /*5140*/  BRA `(.L_x_2609) ;  /* 0x0000000000107947 */ /* 0x000fec0003800000 */
.L_x_2608:
[----:B------:R-:W-:-:S13]  /*5150*/  ISETP.NE.AND P0, PT, R5, 0x1, PT ;  /* 0x000000010500780c */ /* 0x000fda0003f05270 */
[----:B------:R-:W1:Y:S02]  /*5160*/  @P0 LDC.64 R6, c[0x0][0x9e8] ;  /* 0x00027a00ff060b82 */ /* 0x000e640000000a00 */
[----:B-1----:R-:W-:-:S05]  /*5170*/  @P0 IMAD.HI.U32 R6, R0, R6, RZ ;  /* 0x0000000600060227 */ /* 0x002fca00078e00ff */
[----:B------:R-:W-:-:S07]  /*5180*/  @P0 SHF.R.U32.HI R0, RZ, R7, R6 ;  /* 0x00000007ff000219 */ /* 0x000fce0000011606 */
.L_x_2609:
[----:B------:R-:W-:Y:S05]  /*5190*/  BSYNC B0 ;  /* 0x0000000000007941 */ /* 0x000fea0003800000 */
.L_x_2607:
[----:B------:R-:W-:-:S05]  /*51a0*/  IMAD R3, R0, R5, R5 ;  /* 0x0000000500037224 */ /* 0x000fca00078e0205 */
[----:B------:R-:W-:-:S07]  /*51b0*/  VIMNMX R4, R4, R3, PT ;  /* 0x0000000304047248 */ /* 0x000fce0003fe0100 */
.L_x_2606:
[----:B------:R-:W1:Y:S01]  /*51c0*/  @P1 LDC R0, c[0x0][0x44c] ;  /* 0x00011300ff001b82 */ /* 0x000e620000000800 */
[----:B------:R-:W-:Y:S01]  /*51d0*/  IADD3 R4, R4, 0x3f, RZ ;  /* 0x0000003f04047810 */ /* 0x000fe20007ffe0ff */
[----:B------:R-:W-:Y:S01]  /*51e0*/  IMAD.MOV.U32 R7, RZ, RZ, R195 ;  /* 0x000000ffff077224 */ /* 0x000fe200078e00c3 */
[----:B------:R-:W-:Y:S02]  /*51f0*/  ULDC UR4, c[0x0][0x9dc] ;  /* 0x0002770000047ab9 */ /* 0x000fe40000000800 */
[----:B------:R-:W-:-:S03]  /*5200*/  SHF.R.S32.HI R3, RZ, 0x1f, R4 ;  /* 0x0000001fff037819 */ /* 0x000fc60000011404 */
[----:B------:R-:W2:Y:S01]  /*5210*/  @P1 LDC R9, c[0x0][0x450] ;  /* 0x00011400ff091b82 */ /* 0x000ea20000000800 */
[----:B------:R-:W-:-:S04]  /*5220*/  LEA.HI R3, R3, R4, RZ, 0x6 ;  /* 0x0000000403037211 */ /* 0x000fc800078f30ff */
[----:B------:R-:W-:-:S04]  /*5230*/  SHF.R.S32.HI R3, RZ, 0x6, R3 ;  /* 0x00000006ff037819 */ /* 0x000fc80000011403 */
[----:B------:R-:W-:Y:S01]  /*5240*/  VIMNMX R20, R168, R3, PT ;  /* 0x00000003a8147248 */ /* 0x000fe20003fe0100 */
[----:B-1----:R-:W-:-:S05]  /*5250*/  @P1 IMAD.HI.U32 R0, R195, R0, RZ ;  /* 0x00000000c3001227 */ /* 0x002fca00078e00ff */
[----:B--2---:R-:W-:-:S05]  /*5260*/  @P1 SHF.R.U32.HI R7, RZ, R9, R0 ;  /* 0x00000009ff071219 */ /* 0x004fca0000011600 */
        /* <DEDUP_REMOVED lines=13> */
.L_x_2612:
[----:B------:R-:W-:-:S13]  /*5340*/  ISETP.NE.AND P0, PT, R5, 0x1, PT ;  /* 0x000000010500780c */ /* 0x000fda0003f05270 */
[----:B------:R-:W1:Y:S02]  /*5350*/  @P0 LDC.64 R6, c[0x0][0x9e8] ;  /* 0x00027a00ff060b82 */ /* 0x000e640000000a00 */
[----:B-1----:R-:W-:-:S05]  /*5360*/  @P0 IMAD.HI.U32 R4, R40, R6, RZ ;  /* 0x0000000628040227 */ /* 0x002fca00078e00ff */
[----:B------:R-:W-:-:S07]  /*5370*/  @P0 SHF.R.U32.HI R40, RZ, R7, R4 ;  /* 0x00000007ff280219 */ /* 0x000fce0000011604 */
.L_x_2613:
[----:B------:R-:W-:Y:S05]  /*5380*/  BSYNC B0 ;  /* 0x0000000000007941 */ /* 0x000fea0003800000 */
.L_x_2611:
[----:B------:R-:W-:-:S05]  /*5390*/  IMAD R5, R40, R5, RZ ;  /* 0x0000000528057224 */ /* 0x000fca00078e02ff */
[----:B------:R-:W-:-:S07]  /*53a0*/  VIMNMX R0, R0, R5, !PT ;  /* 0x0000000500007248 */ /* 0x000fce0007fe0100 */
.L_x_2610:
        /* <DEDUP_REMOVED lines=47> */
[----:B---34-:R-:W-:Y:S02]  /*56a0*/  CS2R R14, SRZ ;  /* 0x00000000000e7805 */ /* 0x018fe4000001ff00 */
        /* <DEDUP_REMOVED lines=9> */
[----:B0-----:R-:W-:Y:S02]  /*5740*/  CS2R R62, SRZ ;  /* 0x00000000003e7805 */ /* 0x001fe4000001ff00 */
        /* <DEDUP_REMOVED lines=21> */
[----:B------:R-:W-:Y:S06]  /*58a0*/  @!P1 BRA `(.L_x_2614) ;  /* 0x000000fc00549947 */ /* 0x000fec0003800000 */
[----:B------:R-:W0:Y:S02]  /*58b0*/  S2R R23, SR_TID.X ;  /* 0x0000000000177919 */ /* 0x000e240000002100 */
        /* <DEDUP_REMOVED lines=8> */
[----:B------:R-:W-:Y:S02]  /*5940*/  IMAD.U32 R0, RZ, RZ, UR37 ;  /* 0x00000025ff007e24 */ /* 0x000fe4000f8e00ff */
[----:B------:R-:W-:-:S03]  /*5950*/  IMAD R3, R3, 0x8000, R2 ;  /* 0x0000800003037824 */ /* 0x000fc600078e0202 */
[----:B------:R-:W-:Y:S01]  /*5960*/  ISETP.NE.AND P0, PT, R0, 0x3, PT ;  /* 0x000000030000780c */ /* 0x000fe20003f05270 */
[----:B------:R-:W-:-:S05]  /*5970*/  VIADD R3, R3, 0x400 ;  /* 0x0000040003037836 */ /* 0x000fca0000000000 */
[----:B------:R-:W-:-:S04]  /*5980*/  SHF.R.U32.HI R3, RZ, 0x4, R3 ;  /* 0x00000004ff037819 */ /* 0x000fc80000011603 */
[----:B------:R-:W-:-:S04]  /*5990*/  LOP3.LUT R0, R3, 0x3fff, RZ, 0xc0, !PT ;  /* 0x00003fff03007812 */ /* 0x000fc800078ec0ff */
[----:B------:R-:W-:Y:S01]  /*59a0*/  LOP3.LUT R0, R0, 0x2000000, RZ, 0xfc, !PT ;  /* 0x0200000000007812 */ /* 0x000fe200078efcff */
[----:B------:R-:W-:Y:S06]  /*59b0*/  @!P0 BRA `(.L_x_2615) ;  /* 0x0000000000048947 */ /* 0x000fec0003800000 */
[----:B------:R-:W-:Y:S01]  /*59c0*/  BPT.TRAP 0x1 ;  /* 0x000000040000795c */ /* 0x000fe20000300000 */
.L_x_2615:
[----:B------:R-:W-:Y:S01]  /*59d0*/  IMAD R3, R18, 0x8, R2 ;  /* 0x0000000812037824 */ /* 0x000fe200078e0202 */
[----:B------:R-:W-:Y:S01]  /*59e0*/  SHF.L.U32 R6, R19, 0x1f, RZ ;  /* 0x0000001f13067819 */ /* 0x000fe200000006ff */
[----:B------:R-:W-:Y:S01]  /*59f0*/  VIADD R5, R2, 0x26800 ;  /* 0x0002680002057836 */ /* 0x000fe20000000000 */
[----:B------:R-:W-:Y:S01]  /*5a00*/  BSSY B0, `(.L_x_2616) ;  /* 0x0000008000007945 */ /* 0x000fe20003800000 */
[----:B------:R-:W-:Y:S01]  /*5a10*/  IMAD R8, R18, 0x1000, R0 ;  /* 0x0000100012087824 */ /* 0x000fe200078e0200 */
[----:B------:R-:W0:Y:S01]  /*5a20*/  SYNCS.PHASECHK.TRANS64.TRYWAIT P1, [R3+URZ+0x28c50], R6 ;  /* 0x028c5006030075a7 */ /* 0x000e22000802017f */
[----:B------:R-:W-:Y:S01]  /*5a30*/  IMAD.MOV.U32 R9, RZ, RZ, 0x40000040 ;  /* 0x40000040ff097424 */ /* 0x000fe200078e00ff */
[----:B------:R-:W-:-:S04]  /*5a40*/  SHF.R.U32.HI R5, RZ, 0x4, R5 ;  /* 0x00000004ff057819 */ /* 0x000fc80000011605 */
[----:B------:R-:W-:-:S04]  /*5a50*/  LOP3.LUT R5, R5, 0x3fff, RZ, 0xc0, !PT ;  /* 0x00003fff05057812 */ /* 0x000fc800078ec0ff */
[----:B------:R-:W-:Y:S01]  /*5a60*/  LOP3.LUT R5, R5, 0x10000, RZ, 0xfc, !PT ;  /* 0x0001000005057812 */ /* 0x000fe200078efcff */
[----:B0-----:R-:W-:Y:S06]  /*5a70*/  @!P1 BRA `(.L_x_2617) ;  /* 0x000001ac00a89947 */ /* 0x001fec0003800000 */
.L_x_2932:
[----:B------:R-:W-:Y:S05]  /*5a80*/  BSYNC B0 ;  /* 0x0000000000007941 */ /* 0x000fea0003800000 */
.L_x_2616:
[----:B------:R-:W-:Y:S01]  /*5a90*/  BAR.SYNC.DEFER_BLOCKING 0xe, 0x100 ;  /* 0x0384000000007b1d */ /* 0x000fe20000010000 */
[----:B0-----:R-:W-:Y:S01]  /*5aa0*/  IMAD.MOV.U32 R6, RZ, RZ, R5 ;  /* 0x000000ffff067224 */ /* 0x001fe200078e0005 */
[C---:B------:R-:W-:Y:S01]  /*5ab0*/  R2UR UR6, R8.reuse ;  /* 0x00000000080672ca */ /* 0x040fe200000e0000 */
[----:B------:R-:W-:Y:S01]  /*5ac0*/  IMAD.MOV.U32 R7, RZ, RZ, 0x40000040 ;  /* 0x40000040ff077424 */ /* 0x000fe200078e00ff */
[----:B------:R-:W-:Y:S01]  /*5ad0*/  R2UR UR7, R9 ;  /* 0x00000000090772ca */ /* 0x000fe200000e0000 */
[----:B------:R-:W-:Y:S01]  /*5ae0*/  VIADD R10, R8, 0x80 ;  /* 0x00000080080a7836 */ /* 0x000fe20000000000 */
[----:B------:R-:W-:Y:S01]  /*5af0*/  R2UR UR4, R6 ;  /* 0x00000000060472ca */ /* 0x000fe200000e0000 */
[----:B------:R-:W-:Y:S01]  /*5b00*/  IMAD.MOV.U32 R11, RZ, RZ, 0x40000040 ;  /* 0x40000040ff0b7424 */ /* 0x000fe200078e00ff */
[----:B------:R-:W-:Y:S01]  /*5b10*/  R2UR UR5, R7 ;  /* 0x00000000070572ca */ /* 0x000fe200000e0000 */
[----:B------:R-:W-:Y:S02]  /*5b20*/  VIADD R12, R5, 0x2 ;  /* 0x00000002050c7836 */ /* 0x000fe40000000000 */
[----:B------:R-:W-:-:S02]  /*5b30*/  IMAD.MOV.U32 R13, RZ, RZ, 0x40000040 ;  /* 0x40000040ff0d7424 */ /* 0x000fc400078e00ff */
[----:B------:R-:W-:Y:S01]  /*5b40*/  IMAD.MOV.U32 R9, RZ, RZ, 0x40000040 ;  /* 0x40000040ff097424 */ /* 0x000fe200078e00ff */
[----:B-----5:R-:W-:-:S07]  /*5b50*/  WARPGROUP.ARRIVE ;  /* 0x00000000000079c5 */ /* 0x020fce0000000000 */
[----:B------:R-:W-:Y:S01]  /*5b60*/  HGMMA.64x256x16.F32.BF16 R24, gdesc[UR4].tnspB, RZ, !UPT, gsb0 ;  /* 0x43e00000041879f0 */ /* 0x000fe2000c0018ff */
[----:B------:R-:W-:Y:S01]  /*5b70*/  R2UR UR6, R10 ;  /* 0x000000000a0672ca */ /* 0x000fe200000e0000 */
[----:B------:R-:W-:Y:S01]  /*5b80*/  VIADD R10, R8, 0x100 ;  /* 0x00000100080a7836 */ /* 0x000fe20000000000 */
[----:B------:R-:W-:Y:S01]  /*5b90*/  R2UR UR7, R11 ;  /* 0x000000000b0772ca */ /* 0x000fe200000e0000 */
[----:B------:R-:W-:Y:S01]  /*5ba0*/  IMAD.MOV.U32 R11, RZ, RZ, 0x40000040 ;  /* 0x40000040ff0b7424 */ /* 0x000fe200078e00ff */
[----:B------:R-:W-:Y:S01]  /*5bb0*/  R2UR UR4, R12 ;  /* 0x000000000c0472ca */ /* 0x000fe200000e0000 */
[----:B------:R-:W-:Y:S01]  /*5bc0*/  VIADD R8, R8, 0x180 ;  /* 0x0000018008087836 */ /* 0x000fe20000000000 */
[----:B------:R-:W-:Y:S01]  /*5bd0*/  R2UR UR5, R13 ;  /* 0x000000000d0572ca */ /* 0x000fe200000e0000 */
[----:B------:R-:W-:Y:S02]  /*5be0*/  WARPGROUP.DEPBAR.LE gsb0, 0x0 ;  /* 0x00008000000079c5 */ /* 0x000fe40000010000 */
[----:B------:R-:W-:-:S15]  /*5bf0*/  WARPGROUP.ARRIVE ;  /* 0x00000000000079c5 */ /* 0x000fde0000000000 */
[----:B------:R-:W-:-:S03]  /*5c00*/  NOP ;  /* 0x0000000000007918 */ /* 0x000fc60000000000 */
[----:B------:R-:W-:Y:S01]  /*5c10*/  HGMMA.64x256x16.F32.BF16 R24, gdesc[UR4].tnspB, R24, gsb0 ;  /* 0x43e00000041879f0 */ /* 0x000fe20008001818 */
[----:B------:R-:W-:Y:S01]  /*5c20*/  R2UR UR6, R10 ;  /* 0x000000000a0672ca */ /* 0x000fe200000e0000 */
[----:B------:R-:W-:Y:S01]  /*5c30*/  VIADD R10, R5, 0x4 ;  /* 0x00000004050a7836 */ /* 0x000fe20000000000 */
[----:B------:R-:W-:Y:S02]  /*5c40*/  R2UR UR7, R11 ;  /* 0x000000000b0772ca */ /* 0x000fe400000e0000 */
[----:B------:R-:W-:Y:S02]  /*5c50*/  MOV R11, 0x40000040 ;  /* 0x40000040000b7802 */ /* 0x000fe40000000f00 */
[----:B------:R-:W-:Y:S02]  /*5c60*/  R2UR UR4, R10 ;  /* 0x000000000a0472ca */ /* 0x000fe400000e0000 */
[----:B------:R-:W-:Y:S01]  /*5c70*/  R2UR UR5, R11 ;  /* 0x000000000b0572ca */ /* 0x000fe200000e0000 */
[----:B------:R-:W-:-:S02]  /*5c80*/  WARPGROUP.DEPBAR.LE gsb0, 0x0 ;  /* 0x00008000000079c5 */ /* 0x000fc40000010000 */
[----:B------:R-:W-:-:S15]  /*5c90*/  WARPGROUP.ARRIVE ;  /* 0x00000000000079c5 */ /* 0x000fde0000000000 */
[----:B------:R-:W-:-:S01]  /*5ca0*/  NOP ;  /* 0x0000000000007918 */ /* 0x000fc20000000000 */
[----:B------:R-:W-:Y:S01]  /*5cb0*/  HGMMA.64x256x16.F32.BF16 R24, gdesc[UR4].tnspB, R24, gsb0 ;  /* 0x43e00000041879f0 */ /* 0x000fe20008001818 */
        /* <DEDUP_REMOVED lines=11> */
[----:B------:R-:W-:Y:S06]  /*5d70*/  BAR.ARV 0xf, 0x100 ;  /* 0x03c4000000007b1d */ /* 0x000fec0000002000 */
[----:B------:R-:W-:Y:S05]  /*5d80*/  @!P0 BRA `(.L_x_2618) ;  /* 0x0000000000048947 */ /* 0x000fea0003800000 */
[----:B------:R-:W-:Y:S01]  /*5d90*/  BPT.TRAP 0x1 ;  /* 0x000000040000795c */ /* 0x000fe20000300000 */
.L_x_2618:
[----:B------:R-:W-:Y:S01]  /*5da0*/  VIADD R14, R3, 0x28c60 ;  /* 0x00028c60030e7836 */ /* 0x000fe20000000000 */
[----:B------:R-:W-:Y:S01]  /*5db0*/  BSSY B0, `(.L_x_2619) ;  /* 0x00000cc000007945 */ /* 0x000fe20003800000 */
[----:B------:R-:W-:-:S03]  /*5dc0*/  VIADD R3, R20, 0xfffffffe ;  /* 0xfffffffe14037836 */ /* 0x000fc60000000000 */
[----:B------:R-:W-:Y:S02]  /*5dd0*/  PRMT R14, R187, 0x654, R14 ;  /* 0x00000654bb0e7816 */ /* 0x000fe4000000000e */
[----:B------:R-:W-:Y:S02]  /*5de0*/  ISETP.GE.AND P1, PT, R3, R4, PT ;  /* 0x000000040300720c */ /* 0x000fe40003f26270 */
[----:B------:R0:W-:Y:S11]  /*5df0*/  SYNCS.ARRIVE.TRANS64.RED.A1T0 RZ, [R14+URZ], RZ ;  /* 0x000000ff0eff79a7 */ /* 0x0001f6000810043f */
[----:B0-----:R-:W-:Y:S05]  /*5e00*/  @!P1 BRA `(.L_x_2620) ;  /* 0x0000000c00189947 */ /* 0x001fea0003800000 */
.L_x_2627:
[----:B------:R-:W-:Y:S01]  /*5e10*/  BAR.SYNC.DEFER_BLOCKING 0xe, 0x100 ;  /* 0x0384000000007b1d */ /* 0x000fe20000010000 */
[C---:B------:R-:W-:Y:S01]  /*5e20*/  IMAD R5, R18.reuse, 0x40, R194 ;  /* 0x0000004012057824 */ /* 0x040fe200078e02c2 */
[----:B------:R-:W-:Y:S01]  /*5e30*/  ISETP.GT.AND P2, PT, R3, R4, PT ;  /* 0x000000040300720c */ /* 0x000fe20003f44270 */
[----:B------:R-:W-:Y:S02]  /*5e40*/  VIADD R18, R18, 0x1 ;  /* 0x0000000112127836 */ /* 0x000fe40000000000 */
[----:B------:R-:W-:Y:S02]  /*5e50*/  IMAD R5, R5, 0x4, R2 ;  /* 0x0000000405057824 */ /* 0x000fe400078e0202 */
[----:B------:R-:W-:Y:S01]  /*5e60*/  VIADD R3, R3, 0xffffffff ;  /* 0xffffffff03037836 */ /* 0x000fe20000000000 */
[----:B------:R-:W-:-:S04]  /*5e70*/  ISETP.NE.AND P1, PT, R18, 0x2, PT ;  /* 0x000000021200780c */ /* 0x000fc80003f25270 */
[----:B------:R-:W-:Y:S01]  /*5e80*/  SEL R18, R18, RZ, P1 ;  /* 0x000000ff12127207 */ /* 0x000fe20000800000 */
[----:B0-----:R-:W0:Y:S04]  /*5e90*/  LDS R14, [R5+0x28800] ;  /* 0x02880000050e7984 */ /* 0x001e280000000800 */
        /* <DEDUP_REMOVED lines=133> */
.L_x_2621:
[----:B------:R-:W-:Y:S01]  /*66f0*/  IMAD R5, R18, 0x8, R2 ;  /* 0x0000000812057824 */ /* 0x000fe200078e0202 */
[----:B------:R-:W-:-:S04]  /*6700*/  SHF.L.U32 R14, R19, 0x1f, RZ ;  /* 0x0000001f130e7819 */ /* 0x000fc800000006ff */
[----:B------:R0:W1:Y:S01]  /*6710*/  SYNCS.PHASECHK.TRANS64.TRYWAIT P1, [R5+URZ+0x28c50], R14 ;  /* 0x028c500e050075a7 */ /* 0x000062000802017f */
[----:B------:R-:W-:Y:S05]  /*6720*/  @!P0 BRA `(.L_x_2622) ;  /* 0x0000000000048947 */ /* 0x000fea0003800000 */
[----:B------:R-:W-:Y:S01]  /*6730*/  BPT.TRAP 0x1 ;  /* 0x000000040000795c */ /* 0x000fe20000300000 */
.L_x_2622:
[----:B------:R-:W-:Y:S04]  /*6740*/  BSSY B1, `(.L_x_2623) ;  /* 0x0000004000017945 */ /* 0x000fe80003800000 */
[----:B-1----:R-:W-:Y:S05]  /*6750*/  @P1 BRA `(.L_x_2624) ;  /* 0x0000000000081947 */ /* 0x002fea0003800000 */
[----:B------:R-:W1:Y:S02]  /*6760*/  SYNCS.PHASECHK.TRANS64.TRYWAIT P1, [R5+URZ+0x28c50], R14 ;  /* 0x028c500e050075a7 */ /* 0x000e64000802017f */
[----:B-1----:R-:W-:Y:S05]  /*6770*/  @!P1 BRA `(.L_x_2625) ;  /* 0x000001a0007c9947 */ /* 0x002fea0003800000 */
.L_x_2624:
[----:B------:R-:W-:Y:S05]  /*6780*/  BSYNC B1 ;  /* 0x0000000000017941 */ /* 0x000fea0003800000 */
.L_x_2623:
[----:B01----:R-:W-:Y:S01]  /*6790*/  IMAD R14, R18, 0x1000, R0 ;  /* 0x00001000120e7824 */ /* 0x003fe200078e0200 */
[----:B------:R-:W-:Y:S01]  /*67a0*/  R2UR UR4, R6 ;  /* 0x00000000060472ca */ /* 0x000fe200000e0000 */
[----:B------:R-:W-:Y:S01]  /*67b0*/  IMAD.MOV.U32 R15, RZ, RZ, 0x40000040 ;  /* 0x40000040ff0f7424 */ /* 0x000fe200078e00ff */
[----:B------:R-:W-:Y:S01]  /*67c0*/  R2UR UR5, R7 ;  /* 0x00000000070572ca */ /* 0x000fe200000e0000 */
[----:B------:R-:W-:Y:S01]  /*67d0*/  WARPGROUP.ARRIVE ;  /* 0x00000000000079c5 */ /* 0x000fe20000000000 */
[C---:B------:R-:W-:Y:S01]  /*67e0*/  R2UR UR6, R14.reuse ;  /* 0x000000000e0672ca */ /* 0x040fe200000e0000 */
[----:B------:R-:W-:Y:S01]  /*67f0*/  VIADD R20, R14, 0x80 ;  /* 0x000000800e147836 */ /* 0x000fe20000000000 */
[----:B------:R-:W-:Y:S01]  /*6800*/  R2UR UR7, R15 ;  /* 0x000000000f0772ca */ /* 0x000fe200000e0000 */
[----:B------:R-:W-:Y:S02]  /*6810*/  IMAD.MOV.U32 R21, RZ, RZ, 0x40000040 ;  /* 0x40000040ff157424 */ /* 0x000fe400078e00ff */
[----:B------:R-:W-:-:S10]  /*6820*/  IMAD.MOV.U32 R15, RZ, RZ, 0x40000040 ;  /* 0x40000040ff0f7424 */ /* 0x000fd400078e00ff */
[----:B------:R-:W-:Y:S01]  /*6830*/  HGMMA.64x256x16.F32.BF16 R24, gdesc[UR4].tnspB, R24, gsb0 ;  /* 0x43e00000041879f0 */ /* 0x000fe20008001818 */
        /* <DEDUP_REMOVED lines=31> */
.L_x_2626:
[----:B------:R-:W-:-:S05]  /*6a30*/  VIADD R14, R5, 0x28c60 ;  /* 0x00028c60050e7836 */ /* 0x000fca0000000000 */
[----:B------:R-:W-:-:S04]  /*6a40*/  PRMT R14, R187, 0x654, R14 ;  /* 0x00000654bb0e7816 */ /* 0x000fc8000000000e */
[----:B------:R0:W-:Y:S01]  /*6a50*/  SYNCS.ARRIVE.TRANS64.RED.A1T0 RZ, [R14+URZ], RZ ;  /* 0x000000ff0eff79a7 */ /* 0x0001e2000810043f */
[----:B------:R-:W-:Y:S05]  /*6a60*/  @P2 BRA `(.L_x_2627) ;  /* 0xfffffff000e82947 */ /* 0x000fea000383ffff */
.L_x_2620:
[----:B------:R-:W-:Y:S05]  /*6a70*/  BSYNC B0 ;  /* 0x0000000000007941 */ /* 0x000fea0003800000 */
.L_x_2619:
[----:B------:R-:W-:Y:S01]  /*6a80*/  BAR.SYNC.DEFER_BLOCKING 0xe, 0x100 ;  /* 0x0384000000007b1d */ /* 0x000fe20000010000 */
[C---:B------:R-:W-:Y:S01]  /*6a90*/  IMAD R3, R18.reuse, 0x40, R194 ;  /* 0x0000004012037824 */ /* 0x040fe200078e02c2 */
[----:B------:R-:W-:Y:S01]  /*6aa0*/  PLOP3.LUT P0, PT, PT, PT, PT, 0x8, 0x0 ;  /* 0x000000000000781c */ /* 0x000fe20003f0e170 */
[----:B------:R-:W-:Y:S02]  /*6ab0*/  VIADD R18, R18, 0x1 ;  /* 0x0000000112127836 */ /* 0x000fe40000000000 */
[----:B------:R-:W-:-:S03]  /*6ac0*/  IMAD R3, R3, 0x4, R2 ;  /* 0x0000000403037824 */ /* 0x000fc600078e0202 */
[----:B------:R-:W-:-:S04]  /*6ad0*/  ISETP.NE.AND P1, PT, R18, 0x2, PT ;  /* 0x000000021200780c */ /* 0x000fc80003f25270 */
[----:B------:R-:W-:Y:S02]  /*6ae0*/  SEL R0, RZ, 0x1, P1 ;  /* 0x00000001ff007807 */ /* 0x000fe40000800000 */
[----:B------:R-:W-:Y:S02]  /*6af0*/  SEL R18, R18, RZ, P1 ;  /* 0x000000ff12127207 */ /* 0x000fe40000800000 */
[----:B------:R-:W-:Y:S01]  /*6b00*/  LOP3.LUT R19, R19, R0, RZ, 0x3c, !PT ;  /* 0x0000000013137212 */ /* 0x000fe200078e3cff */
[----:B------:R-:W1:Y:S04]  /*6b10*/  LDS R2, [R3+0x28800] ;  /* 0x0288000003027984 */ /* 0x000e680000000800 */
[----:B------:R2:W3:Y:S02]  /*6b20*/  LDS R0, [R3+0x28820] ;  /* 0x0288200003007984 */ /* 0x0004e40000000800 */
[----:B--2---:R-:W-:-:S02]  /*6b30*/  IMAD.MOV.U32 R3, RZ, RZ, RZ ;  /* 0x000000ffff037224 */ /* 0x004fc400078e00ff */
[-C--:B-1----:R-:W-:Y:S01]  /*6b40*/  FMUL.FTZ R153, R28, R2.reuse ;  /* 0x000000021c997220 */ /* 0x082fe20000410000 */
[-C--:B------:R-:W-:Y:S01]  /*6b50*/  FMUL.FTZ R28, R29, R2.reuse ;  /* 0x000000021d1c7220 */ /* 0x080fe20000410000 */
[-C--:B------:R-:W-:Y:S01]  /*6b60*/  FMUL.FTZ R12, R33, R2.reuse ;  /* 0x00000002210c7220 */ /* 0x080fe20000410000 */
[-C--:B0-----:R-:W-:Y:S01]  /*6b70*/  FMUL.FTZ R14, R37, R2.reuse ;  /* 0x00000002250e7220 */ /* 0x081fe20000410000 */
[-C--:B------:R-:W-:Y:S01]  /*6b80*/  FMUL.FTZ R170, R41, R2.reuse ;  /* 0x0000000229aa7220 */ /* 0x080fe20000410000 */
[-C--:B------:R-:W-:Y:S01]  /*6b90*/  FMUL.FTZ R152, R36, R2.reuse ;  /* 0x0000000224987220 */ /* 0x080fe20000410000 */
[----:B------:R-:W-:Y:S01]  /*6ba0*/  FMUL.FTZ R172, R40, R2 ;  /* 0x0000000228ac7220 */ /* 0x000fe20000410000 */
[-C--:B---3--:R-:W-:Y:S01]  /*6bb0*/  FMUL.FTZ R5, R26, R0.reuse ;  /* 0x000000001a057220 */ /* 0x088fe20000410000 */
        /* <DEDUP_REMOVED lines=123> */
.L_x_2605:
        /* <DEDUP_REMOVED lines=24> */
.L_x_2630:
[----:B------:R-:W-:-:S13]  /*74f0*/  ISETP.NE.AND P0, PT, R5, 0x1, PT ;  /* 0x000000010500780c */ /* 0x000fda0003f05270 */
[----:B------:R-:W1:Y:S02]  /*7500*/  @P0 LDC.64 R6, c[0x0][0x9e8] ;  /* 0x00027a00ff060b82 */ /* 0x000e640000000a00 */
[----:B-1----:R-:W-:-:S05]  /*7510*/  @P0 IMAD.HI.U32 R6, R0, R6, RZ ;  /* 0x0000000600060227 */ /* 0x002fca00078e00ff */
[----:B------:R-:W-:-:S07]  /*7520*/  @P0 SHF.R.U32.HI R0, RZ, R7, R6 ;  /* 0x00000007ff000219 */ /* 0x000fce0000011606 */
.L_x_2631:
[----:B------:R-:W-:Y:S05]  /*7530*/  BSYNC B0 ;  /* 0x0000000000007941 */ /* 0x000fea0003800000 */
.L_x_2629:
[----:B------:R-:W-:-:S05]  /*7540*/  IMAD R3, R0, R5, R5 ;  /* 0x0000000500037224 */ /* 0x000fca00078e0205 */
[----:B------:R-:W-:-:S07]  /*7550*/  VIMNMX R4, R4, R3, PT ;  /* 0x0000000304047248 */ /* 0x000fce0003fe0100 */
.L_x_2628:
[----:B------:R-:W1:Y:S01]  /*7560*/  @P1 LDC R0, c[0x0][0x44c] ;  /* 0x00011300ff001b82 */ /* 0x000e620000000800 */
[----:B------:R-:W-:Y:S01]  /*7570*/  VIADD R4, R4, 0x3f ;  /* 0x0000003f04047836 */ /* 0x000fe20000000000 */
[----:B------:R-:W-:Y:S01]  /*7580*/  ULDC UR4, c[0x0][0x9dc] ;  /* 0x0002770000047ab9 */ /* 0x000fe20000000800 */
[----:B------:R-:W-:-:S03]  /*7590*/  IMAD.MOV.U32 R7, RZ, RZ, R195 ;  /* 0x000000ffff077224 */ /* 0x000fc600078e00c3 */
[----:B------:R-:W-:Y:S02]  /*75a0*/  SHF.R.S32.HI R3, RZ, 0x1f, R4 ;  /* 0x0000001fff037819 */ /* 0x000fe40000011404 */
[----:B------:R-:W2:Y:S02]  /*75b0*/  @P1 LDC R9, c[0x0][0x450] ;  /* 0x00011400ff091b82 */ /* 0x000ea40000000800 */
        /* <DEDUP_REMOVED lines=18> */
.L_x_2634:
[----:B------:R-:W-:-:S13]  /*76e0*/  ISETP.NE.AND P0, PT, R5, 0x1, PT ;  /* 0x000000010500780c */ /* 0x000fda0003f05270 */
[----:B------:R-:W1:Y:S02]  /*76f0*/  @P0 LDC.64 R6, c[0x0][0x9e8] ;  /* 0x00027a00ff060b82 */ /* 0x000e640000000a00 */
[----:B-1----:R-:W-:-:S05]  /*7700*/  @P0 IMAD.HI.U32 R4, R40, R6, RZ ;  /* 0x0000000628040227 */ /* 0x002fca00078e00ff */
[----:B------:R-:W-:-:S07]  /*7710*/  @P0 SHF.R.U32.HI R40, RZ, R7, R4 ;  /* 0x00000007ff280219 */ /* 0x000fce0000011604 */
.L_x_2635:
[----:B------:R-:W-:Y:S05]  /*7720*/  BSYNC B0 ;  /* 0x0000000000007941 */ /* 0x000fea0003800000 */
.L_x_2633:
[----:B------:R-:W-:-:S05]  /*7730*/  IMAD R5, R40, R5, RZ ;  /* 0x0000000528057224 */ /* 0x000fca00078e02ff */
[----:B------:R-:W-:-:S07]  /*7740*/  VIMNMX R0, R0, R5, !PT ;  /* 0x0000000500007248 */ /* 0x000fce0007fe0100 */
.L_x_2632:
        /* <DEDUP_REMOVED lines=16> */
[----:B------:R-:W-:Y:S01]  /*7850*/  ISETP.GT.AND P1, PT, R168, R4, PT ;  /* 0x00000004a800720c */ /* 0x000fe20003f24270 */
[----:B------:R1:W-:Y:S01]  /*7860*/  STL [R1+0x8], R4 ;  /* 0x0000080401007387 */ /* 0x0003e20000100800 */
        /* <DEDUP_REMOVED lines=15> */
[----:B------:R-:W-:-:S02]  /*7960*/  MOV R104, RZ ;  /* 0x000000ff00687202 */ /* 0x000fc40000000f00 */
[----:B------:R-:W-:Y:S02]  /*7970*/  CS2R R102, SRZ ;  /* 0x0000000000667805 */ /* 0x000fe4000001ff00 */
[----:B------:R-:W-:Y:S01]  /*7980*/  CS2R R100, SRZ ;  /* 0x0000000000647805 */ /* 0x000fe2000001ff00 */
[----:B------:R-:W-:Y:S01]  /*7990*/  IMAD.MOV.U32 R99, RZ, RZ, RZ ;  /* 0x000000ffff637224 */ /* 0x000fe200078e00ff */
        /* <DEDUP_REMOVED lines=9> */
[----:B------:R-:W-:Y:S01]  /*7a30*/  CS2R R80, SRZ ;  /* 0x0000000000507805 */ /* 0x000fe2000001ff00 */
[----:B------:R-:W-:Y:S01]  /*7a40*/  IMAD.MOV.U32 R79, RZ, RZ, RZ ;  /* 0x000000ffff4f7224 */ /* 0x000fe200078e00ff */
[----:B---34-:R-:W-:-:S02]  /*7a50*/  CS2R R14, SRZ ;  /* 0x00000000000e7805 */ /* 0x018fc4000001ff00 */
[----:B------:R-:W-:Y:S01]  /*7a60*/  CS2R R76, SRZ ;  /* 0x00000000004c7805 */ /* 0x000fe2000001ff00 */
[----:B------:R-:W-:Y:S01]  /*7a70*/  IMAD.MOV.U32 R75, RZ, RZ, RZ ;  /* 0x000000ffff4b7224 */ /* 0x000fe200078e00ff */
[----:B------:R-:W-:Y:S02]  /*7a80*/  CS2R R12, SRZ ;  /* 0x00000000000c7805 */ /* 0x000fe4000001ff00 */
[----:B------:R-:W-:Y:S02]  /*7a90*/  CS2R R154, SRZ ;  /* 0x00000000009a7805 */ /* 0x000fe4000001ff00 */
[----:B------:R-:W-:Y:S02]  /*7aa0*/  CS2R R156, SRZ ;  /* 0x00000000009c7805 */ /* 0x000fe4000001ff00 */
[----:B------:R-:W-:Y:S02]  /*7ab0*/  CS2R R70, SRZ ;  /* 0x0000000000467805 */ /* 0x000fe4000001ff00 */
[----:B------:R-:W-:-:S02]  /*7ac0*/  CS2R R158, SRZ ;  /* 0x00000000009e7805 */ /* 0x000fc4000001ff00 */
[----:B------:R-:W-:Y:S02]  /*7ad0*/  CS2R R66, SRZ ;  /* 0x0000000000427805 */ /* 0x000fe4000001ff00 */
[----:B------:R-:W-:Y:S02]  /*7ae0*/  CS2R R160, SRZ ;  /* 0x0000000000a07805 */ /* 0x000fe4000001ff00 */
[----:B0-----:R-:W-:Y:S02]  /*7af0*/  CS2R R62, SRZ ;  /* 0x00000000003e7805 */ /* 0x001fe4000001ff00 */
        /* <DEDUP_REMOVED lines=21> */
[----:B-1----:R-:W-:Y:S06]  /*7c50*/  @!P1 BRA `(.L_x_2614) ;  /* 0x000000d800689947 */ /* 0x002fec0003800000 */
        /* <DEDUP_REMOVED lines=15> */
[----:B------:R-:W-:-:S04]  /*7d50*/  LOP3.LUT R3, R3, 0x3fff, RZ, 0xc0, !PT ;  /* 0x00003fff03037812 */ /* 0x000fc800078ec0ff */
[----:B------:R-:W-:Y:S01]  /*7d60*/  LOP3.LUT R193, R3, 0x2000000, RZ, 0xfc, !PT ;  /* 0x0200000003c17812 */ /* 0x000fe200078efcff */
        /* <DEDUP_REMOVED lines=17> */
.L_x_2637:
[----:B------:R-:W-:Y:S05]  /*7e80*/  BSYNC B6 ;  /* 0x0000000000067941 */ /* 0x000fea0003800000 */
.L_x_2636:
        /* <DEDUP_REMOVED lines=13> */
.L_x_2641:
[----:B-1----:R1:W2:Y:S02]  /*7f60*/  SYNCS.PHASECHK.TRANS64.TRYWAIT P0, [R2+URZ+0x28c00], R3 ;  /* 0x028c0003020075a7 */ /* 0x0022a4000800017f */
[----:B--2---:R-:W-:Y:S05]  /*7f70*/  @!P0 NANOSLEEP.SYNCS 0x989680 ;  /* 0x009896800000895d */ /* 0x004fea0003900000 */
[----:B------:R-:W2:Y:S02]  /*7f80*/  @!P0 SYNCS.PHASECHK.TRANS64 P0, [R2+URZ+0x28c00], R3 ;  /* 0x028c0003020085a7 */ /* 0x000ea4000800007f */
[----:B--2---:R-:W-:Y:S05]  /*7f90*/  @!P0 BRA `(.L_x_2641) ;  /* 0xfffffffc00f08947 */ /* 0x004fea000383ffff */
.L_x_2640:
[----:B------:R-:W-:Y:S05]  /*7fa0*/  BSYNC B0 ;  /* 0x0000000000007941 */ /* 0x000fea0003800000 */
.L_x_2639:
[----:B------:R-:W-:Y:S05]  /*7fb0*/  BRA `(.L_x_2642) ;  /* 0x0000002c00f87947 */ /* 0x000fea0003800000 */
.L_x_2638:
[----:B------:R-:W-:Y:S01]  /*7fc0*/  VIADD R4, R2, 0x20400 ;  /* 0x0002040002047836 */ /* 0x000fe20000000000 */
[----:B-----5:R-:W-:Y:S01]  /*7fd0*/  SHF.R.S32.HI R0, RZ, 0x1f, R24 ;  /* 0x0000001fff007819 */ /* 0x020fe20000011418 */
[----:B------:R-:W-:Y:S01]  /*7fe0*/  ULDC.64 UR4, c[0x0][0x3f8] ;  /* 0x0000fe0000047ab9 */ /* 0x000fe20000000a00 */
[----:B------:R-:W-:Y:S01]  /*7ff0*/  ULDC.64 UR6, c[0x0][0x408] ;  /* 0x0001020000067ab9 */ /* 0x000fe20000000a00 */
[----:B------:R-:W-:Y:S01]  /*8000*/  IMAD.WIDE.U32 R26, R24, UR4, RZ ;  /* 0x00000004181a7c25 */ /* 0x000fe2000f8e00ff */
[----:B------:R-:W-:Y:S01]  /*8010*/  LOP3.LUT P0, RZ, R4, 0x3ff, RZ, 0xc0, !PT ;  /* 0x000003ff04ff7812 */ /* 0x000fe2000780c0ff */
[----:B------:R-:W-:Y:S02]  /*8020*/  BSSY B6, `(.L_x_2643) ;  /* 0x0000019000067945 */ /* 0x000fe40003800000 */
[C---:B------:R-:W-:Y:S02]  /*8030*/  IMAD R3, R0.reuse, UR4, RZ ;  /* 0x0000000400037c24 */ /* 0x040fe4000f8e02ff */
[----:B------:R-:W-:-:S02]  /*8040*/  IMAD R5, R0, UR6, RZ ;  /* 0x0000000600057c24 */ /* 0x000fc4000f8e02ff */
[C---:B------:R-:W-:Y:S02]  /*8050*/  IMAD R3, R24.reuse, UR5, R3 ;  /* 0x0000000518037c24 */ /* 0x040fe4000f8e0203 */
[C---:B------:R-:W-:Y:S02]  /*8060*/  IMAD R5, R24.reuse, UR7, R5 ;  /* 0x0000000718057c24 */ /* 0x040fe4000f8e0205 */
[----:B------:R-:W-:-:S04]  /*8070*/  IMAD.WIDE.U32 R24, R24, UR6, RZ ;  /* 0x0000000618187c25 */ /* 0x000fc8000f8e00ff */
[----:B------:R-:W-:Y:S02]  /*8080*/  IMAD.IADD R29, R3, 0x1, R27 ;  /* 0x00000001031d7824 */ /* 0x000fe400078e021b */
[----:B------:R-:W-:Y:S01]  /*8090*/  IMAD.IADD R31, R5, 0x1, R25 ;  /* 0x00000001051f7824 */ /* 0x000fe200078e0219 */
        /* <DEDUP_REMOVED lines=17> */
.L_x_2644:
[----:B------:R-:W-:Y:S05]  /*81b0*/  BSYNC B6 ;  /* 0x0000000000067941 */ /* 0x000fea0003800000 */
.L_x_2643:
[----:B------:R-:W-:Y:S01]  /*81c0*/  ULDC.U8 UR4, c[0x0][0x410] ;  /* 0x0001040000047ab9 */ /* 0x000fe20000000000 */
[----:B------:R-:W-:Y:S01]  /*81d0*/  BSSY B0, `(.L_x_2645) ;  /* 0x00002d4000007945 */ /* 0x000fe20003800000 */
[----:B------:R-:W-:Y:S01]  /*81e0*/  ISETP.NE.AND P0, PT, RZ, UR4, PT ;  /* 0x00000004ff007c0c */ /* 0x000fe2000bf05270 */
[----:B------:R-:W-:-:S12]  /*81f0*/  IMAD.IADD R39, R189, 0x1, R195 ;  /* 0x00000001bd277824 */ /* 0x000fd800078e02c3 */
[----:B------:R-:W-:Y:S05]  /*8200*/  @!P0 BRA `(.L_x_2646) ;  /* 0x0000001400c48947 */ /* 0x000fea0003800000 */
[----:B------:R-:W0:Y:S01]  /*8210*/  LDC R34, c[0x0][0x448] ;  /* 0x00011200ff227b82 */ /* 0x000e220000000800 */
[----:B------:R-:W1:Y:S01]  /*8220*/  S2R R21, SR_TID.X ;  /* 0x0000000000157919 */ /* 0x000e620000002100 */
[----:B------:R-:W-:Y:S01]  /*8230*/  ULDC.64 UR4, c[0x0][0x3f8] ;  /* 0x0000fe0000047ab9 */ /* 0x000fe20000000a00 */
[----:B------:R-:W-:Y:S01]  /*8240*/  ULDC.64 UR6, c[0x0][0x408] ;  /* 0x0001020000067ab9 */ /* 0x000fe20000000a00 */
[----:B------:R-:W-:Y:S02]  /*8250*/  IMAD.MOV.U32 R6, RZ, RZ, R26 ;  /* 0x000000ffff067224 */ /* 0x000fe400078e001a */
[----:B------:R-:W-:Y:S02]  /*8260*/  IMAD.MOV.U32 R7, RZ, RZ, R29 ;  /* 0x000000ffff077224 */ /* 0x000fe400078e001d */
[----:B------:R-:W-:Y:S02]  /*8270*/  IMAD.MOV.U32 R8, RZ, RZ, R24 ;  /* 0x000000ffff087224 */ /* 0x000fe400078e0018 */
[----:B------:R-:W-:Y:S01]  /*8280*/  IMAD.MOV.U32 R9, RZ, RZ, R31 ;  /* 0x000000ffff097224 */ /* 0x000fe200078e001f */
[----:B0-----:R-:W-:Y:S01]  /*8290*/  ISETP.NE.AND P0, PT, R34, 0x1, PT ;  /* 0x000000012200780c */ /* 0x001fe20003f05270 */
[----:B-1----:R-:W-:-:S12]  /*82a0*/  VIADD R21, R21, 0xffffff80 ;  /* 0xffffff8015157836 */ /* 0x002fd80000000000 */
[----:B------:R-:W0:Y:S01]  /*82b0*/  @P0 LDC R0, c[0x0][0x44c] ;  /* 0x00011300ff000b82 */ /* 0x000e220000000800 */
[----:B------:R-:W-:-:S04]  /*82c0*/  SHF.R.S32.HI R20, RZ, 0x1f, R21 ;  /* 0x0000001fff147819 */ /* 0x000fc80000011415 */
[----:B------:R-:W-:-:S03]  /*82d0*/  LEA.HI R20, R20, R21, RZ, 0x2 ;  /* 0x0000001514147211 */ /* 0x000fc600078f10ff */
[----:B------:R-:W1:Y:S01]  /*82e0*/  @P0 LDC R5, c[0x0][0x450] ;  /* 0x00011400ff050b82 */ /* 0x000e620000000800 */
[----:B------:R-:W-:-:S05]  /*82f0*/  LOP3.LUT R20, R20, 0xfffffffc, RZ, 0xc0, !PT ;  /* 0xfffffffc14147812 */ /* 0x000fca00078ec0ff */
[----:B------:R-:W-:-:S04]  /*8300*/  IMAD.IADD R20, R21, 0x1, -R20 ;  /* 0x0000000115147824 */ /* 0x000fc800078e0a14 */
[----:B------:R-:W-:-:S04]  /*8310*/  IMAD R3, R20, 0x20, R39 ;  /* 0x0000002014037824 */ /* 0x000fc800078e0227 */
[----:B0-----:R-:W-:-:S05]  /*8320*/  @P0 IMAD.HI.U32 R0, R3, R0, RZ ;  /* 0x0000000003000227 */ /* 0x001fca00078e00ff */
[----:B-1----:R-:W-:-:S04]  /*8330*/  @P0 SHF.R.U32.HI R3, RZ, R5, R0 ;  /* 0x00000005ff030219 */ /* 0x002fc80000011600 */
[----:B------:R-:W-:Y:S01]  /*8340*/  SHF.R.S32.HI R0, RZ, 0x1f, R3 ;  /* 0x0000001fff007819 */ /* 0x000fe20000011403 */
[----:B------:R-:W-:-:S04]  /*8350*/  IMAD.WIDE.U32 R6, R3, UR4, R6 ;  /* 0x0000000403067c25 */ /* 0x000fc8000f8e0006 */
[C---:B------:R-:W-:Y:S02]  /*8360*/  IMAD R4, R0.reuse, UR4, RZ ;  /* 0x0000000400047c24 */ /* 0x040fe4000f8e02ff */
[----:B------:R-:W-:Y:S02]  /*8370*/  IMAD R0, R0, UR6, RZ ;  /* 0x0000000600007c24 */ /* 0x000fe4000f8e02ff */
[C---:B------:R-:W-:Y:S01]  /*8380*/  IMAD R5, R3.reuse, UR5, R4 ;  /* 0x0000000503057c24 */ /* 0x040fe2000f8e0204 */
[----:B------:R-:W-:Y:S01]  /*8390*/  ULDC.64 UR4, c[0x0][0x3e8] ;  /* 0x0000fa0000047ab9 */ /* 0x000fe20000000a00 */
[C---:B------:R-:W-:Y:S01]  /*83a0*/  IMAD.WIDE.U32 R8, R3.reuse, UR6, R8 ;  /* 0x0000000603087c25 */ /* 0x040fe2000f8e0008 */
[----:B------:R-:W-:Y:S01]  /*83b0*/  LEA R4, P0, R6, UR4, 0x1 ;  /* 0x0000000406047c11 */ /* 0x000fe2000f8008ff */
[----:B------:R-:W-:Y:S02]  /*83c0*/  UMOV UR4, 0xffffffff ;  /* 0xffffffff00047882 */ /* 0x000fe40000000000 */
[----:B------:R-:W-:Y:S01]  /*83d0*/  IMAD R3, R3, UR7, R0 ;  /* 0x0000000703037c24 */ /* 0x000fe2000f8e0200 */
[----:B------:R-:W-:Y:S01]  /*83e0*/  ULDC.64 UR6, c[0x0][0x400] ;  /* 0x0001000000067ab9 */ /* 0x000fe20000000a00 */
[----:B------:R-:W-:Y:S01]  /*83f0*/  IMAD.IADD R5, R7, 0x1, R5 ;  /* 0x0000000107057824 */ /* 0x000fe200078e0205 */
[----:B------:R-:W-:Y:S01]  /*8400*/  LEA R7, P1, R8, UR6, 0x1 ;  /* 0x0000000608077c11 */ /* 0x000fe2000f8208ff */
[----:B------:R-:W-:-:S03]  /*8410*/  IMAD.IADD R3, R9, 0x1, R3 ;  /* 0x0000000109037824 */ /* 0x000fc600078e0203 */
[----:B------:R-:W-:Y:S02]  /*8420*/  LEA.HI.X R6, R6, UR5, R5, 0x1, P0 ;  /* 0x0000000506067c11 */ /* 0x000fe400080f0c05 */
[----:B------:R-:W-:Y:S01]  /*8430*/  LEA.HI.X R8, R8, UR7, R3, 0x1, P1 ;  /* 0x0000000708087c11 */ /* 0x000fe200088f0c03 */
[----:B------:R-:W-:Y:S06]  /*8440*/  BRA.DIV UR4, `(.L_x_2647) ;  /* 0x00000186045c7947 */ /* 0x000fec000b800000 */
[----:B------:R0:W1:Y:S04]  /*8450*/  SHFL.IDX PT, R3, R6, RZ, 0x1c1f ;  /* 0x001c1fff06037589 */ /* 0x00006800000e0000 */
[----:B------:R0:W2:Y:S04]  /*8460*/  SHFL.IDX PT, R0, R4, RZ, 0x1c1f ;  /* 0x001c1fff04007589 */ /* 0x0000a800000e0000 */
[----:B------:R0:W3:Y:S04]  /*8470*/  SHFL.IDX PT, R5, R8, RZ, 0x1c1f ;  /* 0x001c1fff08057589 */ /* 0x0000e800000e0000 */
[----:B------:R0:W4:Y:S02]  /*8480*/  SHFL.IDX PT, R14, R7, RZ, 0x1c1f ;  /* 0x001c1fff070e7589 */ /* 0x00012400000e0000 */
.L_x_2938:
[----:B------:R-:W-:Y:S01]  /*8490*/  IMAD R34, R23, R34, RZ ;  /* 0x0000002217227224 */ /* 0x000fe200078e02ff */
[----:B------:R-:W-:Y:S01]  /*84a0*/  BSSY B1, `(.L_x_2648) ;  /* 0x000001e000017945 */ /* 0x000fe20003800000 */
[----:B------:R-:W-:Y:S02]  /*84b0*/  CS2R R30, SRZ ;  /* 0x00000000001e7805 */ /* 0x000fe4000001ff00 */
[----:B------:R-:W-:Y:S02]  /*84c0*/  CS2R R20, SRZ ;  /* 0x0000000000147805 */ /* 0x000fe4000001ff00 */
[----:B------:R-:W-:Y:S02]  /*84d0*/  CS2R R28, SRZ ;  /* 0x00000000001c7805 */ /* 0x000fe4000001ff00 */
[----:B------:R-:W-:Y:S02]  /*84e0*/  ISETP.GE.AND P0, PT, R39, R34, PT ;  /* 0x000000222700720c */ /* 0x000fe40003f06270 */
[----:B------:R-:W-:-:S11]  /*84f0*/  CS2R R24, SRZ ;  /* 0x0000000000187805 */ /* 0x000fd6000001ff00 */
[----:B------:R-:W-:Y:S05]  /*8500*/  @P0 BRA `(.L_x_2649) ;  /* 0x00000000005c0947 */ /* 0x000fea0003800000 */
[----:B------:R-:W4:Y:S01]  /*8510*/  LDL R9, [R1+0x54] ;  /* 0x0000540001097983 */ /* 0x000f220000100800 */
[----:B------:R-:W-:Y:S01]  /*8520*/  ULDC UR4, c[0x0][0x3f4] ;  /* 0x0000fd0000047ab9 */ /* 0x000fe20000000800 */
[----:B--2---:R-:W-:Y:S01]  /*8530*/  IMAD.MOV.U32 R10, RZ, RZ, R0 ;  /* 0x000000ffff0a7224 */ /* 0x004fe200078e0000 */
[----:B------:R-:W-:Y:S01]  /*8540*/  ISETP.GE.AND P3, PT, R203, UR4, PT ;  /* 0x00000004cb007c0c */ /* 0x000fe2000bf66270 */
[----:B-1----:R-:W-:Y:S01]  /*8550*/  IMAD.MOV.U32 R11, RZ, RZ, R3 ;  /* 0x000000ffff0b7224 */ /* 0x002fe200078e0003 */
[----:B------:R-:W-:Y:S01]  /*8560*/  ISETP.GE.AND P2, PT, R190, UR4, PT ;  /* 0x00000004be007c0c */ /* 0x000fe2000bf46270 */
[----:B---3--:R-:W-:Y:S01]  /*8570*/  IMAD.MOV.U32 R15, RZ, RZ, R5 ;  /* 0x000000ffff0f7224 */ /* 0x008fe200078e0005 */
[----:B------:R-:W-:-:S09]  /*8580*/  CS2R R28, SRZ ;  /* 0x00000000001c7805 */ /* 0x000fd2000001ff00 */
[C---:B------:R-:W-:Y:S01]  /*8590*/  @!P3 IMAD.SHL.U32 R33, R203.reuse, 0x2, RZ ;  /* 0x00000002cb21b824 */ /* 0x040fe200078e00ff */
[----:B------:R-:W-:Y:S02]  /*85a0*/  CS2R R30, SRZ ;  /* 0x00000000001e7805 */ /* 0x000fe4000001ff00 */
[----:B------:R-:W-:Y:S01]  /*85b0*/  CS2R R24, SRZ ;  /* 0x0000000000187805 */ /* 0x000fe2000001ff00 */
[----:B------:R-:W-:Y:S01]  /*85c0*/  @!P2 IMAD.WIDE R10, R190, 0x2, R10 ;  /* 0x00000002be0aa825 */ /* 0x000fe200078e020a */
[-C--:B------:R-:W-:Y:S02]  /*85d0*/  @!P3 IADD3 R26, P0, R0, R33.reuse, RZ ;  /* 0x00000021001ab210 */ /* 0x080fe40007f1e0ff */
[----:B----4-:R-:W-:Y:S01]  /*85e0*/  @!P3 IADD3 R32, P1, R14, R33, RZ ;  /* 0x000000210e20b210 */ /* 0x010fe20007f3e0ff */
[----:B------:R-:W-:Y:S01]  /*85f0*/  @!P2 IMAD.WIDE R12, R190, 0x2, R14 ;  /* 0x00000002be0ca825 */ /* 0x000fe200078e020e */
[----:B------:R1:W5:Y:S04]  /*8600*/  @!P2 LD.E.64 R28, desc[UR40][R10.64] ;  /* 0x000000280a1ca980 */ /* 0x000368000c101b00 */
[----:B------:R1:W5:Y:S01]  /*8610*/  @!P2 LD.E.64 R30, desc[UR40][R12.64] ;  /* 0x000000280c1ea980 */ /* 0x000362000c101b00 */
[----:B------:R-:W-:-:S05]  /*8620*/  @!P3 SHF.L.U64.HI R20, R203, 0x1, R9 ;  /* 0x00000001cb14b819 */ /* 0x000fca0000010209 */
[--C-:B------:R-:W-:Y:S02]  /*8630*/  @!P3 IMAD.X R27, R3, 0x1, R20.reuse, P0 ;  /* 0x00000001031bb824 */ /* 0x100fe400000e0614 */
[----:B------:R-:W-:Y:S01]  /*8640*/  @!P3 IMAD.X R33, R5, 0x1, R20, P1 ;  /* 0x000000010521b824 */ /* 0x000fe200008e0614 */
[----:B------:R-:W-:Y:S02]  /*8650*/  CS2R R20, SRZ ;  /* 0x0000000000147805 */ /* 0x000fe4000001ff00 */
[----:B------:R1:W5:Y:S04]  /*8660*/  @!P3 LD.E.64 R24, desc[UR40][R26.64] ;  /* 0x000000281a18b980 */ /* 0x000368000c101b00 */
[----:B------:R1:W5:Y:S02]  /*8670*/  @!P3 LD.E.64 R20, desc[UR40][R32.64] ;  /* 0x000000282014b980 */ /* 0x000364000c101b00 */
.L_x_2649:
[----:B------:R-:W-:Y:S05]  /*8680*/  BSYNC B1 ;  /* 0x0000000000017941 */ /* 0x000fea0003800000 */
.L_x_2648:
[----:B--2--5:R-:W-:Y:S01]  /*8690*/  IMAD.MOV.U32 R0, RZ, RZ, R30 ;  /* 0x000000ffff007224 */ /* 0x024fe200078e001e */
[----:B------:R-:W-:Y:S01]  /*86a0*/  UMOV UR4, 0xffffffff ;  /* 0xffffffff00047882 */ /* 0x000fe20000000000 */
[----:B-1----:R-:W-:Y:S01]  /*86b0*/  IMAD.MOV.U32 R3, RZ, RZ, R31 ;  /* 0x000000ffff037224 */ /* 0x002fe200078e001f */
[----:B------:R-:W-:Y:S01]  /*86c0*/  CS2R R26, SRZ ;  /* 0x00000000001a7805 */ /* 0x000fe2000001ff00 */
[----:B---3--:R-:W-:Y:S02]  /*86d0*/  IMAD.MOV.U32 R5, RZ, RZ, R20 ;  /* 0x000000ffff057224 */ /* 0x008fe400078e0014 */
[----:B------:R-:W-:Y:S01]  /*86e0*/  IMAD.MOV.U32 R9, RZ, RZ, R21 ;  /* 0x000000ffff097224 */ /* 0x000fe200078e0015 */
[----:B------:R-:W-:Y:S01]  /*86f0*/  PRMT R40, R0, 0x5410, R3 ;  /* 0x0000541000287816 */ /* 0x000fe20000000003 */
[----:B------:R-:W-:Y:S02]  /*8700*/  IMAD.MOV.U32 R0, RZ, RZ, R28 ;  /* 0x000000ffff007224 */ /* 0x000fe400078e001c */
[----:B------:R-:W-:Y:S01]  /*8710*/  IMAD.MOV.U32 R3, RZ, RZ, R29 ;  /* 0x000000ffff037224 */ /* 0x000fe200078e001d */
[----:B------:R-:W-:Y:S01]  /*8720*/  PRMT R44, R5, 0x5410, R9 ;  /* 0x00005410052c7816 */ /* 0x000fe20000000009 */
[----:B------:R-:W-:-:S02]  /*8730*/  IMAD.MOV.U32 R5, RZ, RZ, R24 ;  /* 0x000000ffff057224 */ /* 0x000fc400078e0018 */
[----:B------:R-:W-:Y:S01]  /*8740*/  IMAD.MOV.U32 R9, RZ, RZ, R25 ;  /* 0x000000ffff097224 */ /* 0x000fe200078e0019 */
[----:B------:R-:W-:-:S04]  /*8750*/  PRMT R41, R3, 0x5410, R0 ;  /* 0x0000541003297816 */ /* 0x000fc80000000000 */
[----:B------:R-:W-:Y:S01]  /*8760*/  PRMT R45, R9, 0x5410, R5 ;  /* 0x00005410092d7816 */ /* 0x000fe20000000005 */
[----:B------:R-:W-:Y:S06]  /*8770*/  BRA.DIV UR4, `(.L_x_2650) ;  /* 0x0000018604007947 */ /* 0x000fec000b800000 */
[----:B------:R1:W2:Y:S04]  /*8780*/  SHFL.IDX PT, R3, R6, 0x1, 0x1c1f ;  /* 0x003c1f0006037f89 */ /* 0x0002a800000e0000 */
[----:B------:R1:W3:Y:S04]  /*8790*/  SHFL.IDX PT, R0, R4, 0x1, 0x1c1f ;  /* 0x003c1f0004007f89 */ /* 0x0002e800000e0000 */
[----:B------:R1:W0:Y:S04]  /*87a0*/  SHFL.IDX PT, R5, R8, 0x1, 0x1c1f ;  /* 0x003c1f0008057f89 */ /* 0x00022800000e0000 */
[----:B----4-:R1:W4:Y:S02]  /*87b0*/  SHFL.IDX PT, R14, R7, 0x1, 0x1c1f ;  /* 0x003c1f00070e7f89 */ /* 0x01032400000e0000 */
.L_x_2944:
[----:B01----:R-:W5:Y:S01]  /*87c0*/  LDL R6, [R1+0x50] ;  /* 0x0000500001067983 */ /* 0x003f620000100800 */
[----:B------:R-:W-:Y:S01]  /*87d0*/  VIADD R39, R39, 0x20 ;  /* 0x0000002027277836 */ /* 0x000fe20000000000 */
[----:B------:R-:W-:Y:S01]  /*87e0*/  BSSY B1, `(.L_x_2651) ;  /* 0x0000022000017945 */ /* 0x000fe20003800000 */
[----:B------:R-:W-:Y:S01]  /*87f0*/  IMAD.SHL.U32 R36, R196, 0x40, RZ ;  /* 0x00000040c4247824 */ /* 0x000fe200078e00ff */
[----:B------:R-:W-:Y:S02]  /*8800*/  CS2R R10, SRZ ;  /* 0x00000000000a7805 */ /* 0x000fe4000001ff00 */
[----:B------:R-:W-:Y:S02]  /*8810*/  CS2R R12, SRZ ;  /* 0x00000000000c7805 */ /* 0x000fe4000001ff00 */
[----:B------:R-:W-:Y:S02]  /*8820*/  ISETP.GE.AND P0, PT, R39, R34, PT ;  /* 0x000000222700720c */ /* 0x000fe40003f06270 */
[----:B------:R-:W-:-:S02]  /*8830*/  CS2R R8, SRZ ;  /* 0x0000000000087805 */ /* 0x000fc4000001ff00 */
[----:B-----5:R-:W-:-:S04]  /*8840*/  LEA.HI R4, R6, R6, RZ, 0x1 ;  /* 0x0000000606047211 */ /* 0x020fc800078f08ff */
[----:B------:R-:W-:-:S05]  /*8850*/  LOP3.LUT R4, R4, 0xfffffffe, RZ, 0xc0, !PT ;  /* 0xfffffffe04047812 */ /* 0x000fca00078ec0ff */
[----:B------:R-:W-:-:S05]  /*8860*/  IMAD.IADD R4, R6, 0x1, -R4 ;  /* 0x0000000106047824 */ /* 0x000fca00078e0a04 */
[----:B------:R-:W-:Y:S01]  /*8870*/  SHF.L.U32 R35, R4, 0x1f, RZ ;  /* 0x0000001f04237819 */ /* 0x000fe200000006ff */
[----:B------:R-:W-:Y:S06]  /*8880*/  @P0 BRA `(.L_x_2652) ;  /* 0x00000000005c0947 */ /* 0x000fec0003800000 */
[----:B------:R-:W4:Y:S01]  /*8890*/  LDL R15, [R1+0x54] ;  /* 0x00005400010f7983 */ /* 0x000f220000100800 */
[----:B------:R-:W-:Y:S01]  /*88a0*/  ULDC UR4, c[0x0][0x3f4] ;  /* 0x0000fd0000047ab9 */ /* 0x000fe20000000800 */
[----:B---3--:R-:W-:Y:S01]  /*88b0*/  IMAD.MOV.U32 R6, RZ, RZ, R0 ;  /* 0x000000ffff067224 */ /* 0x008fe200078e0000 */
[----:B------:R-:W-:Y:S01]  /*88c0*/  ISETP.GE.AND P2, PT, R190, UR4, PT ;  /* 0x00000004be007c0c */ /* 0x000fe2000bf46270 */
[----:B--2---:R-:W-:Y:S01]  /*88d0*/  IMAD.MOV.U32 R7, RZ, RZ, R3 ;  /* 0x000000ffff077224 */ /* 0x004fe200078e0003 */
[----:B------:R-:W-:Y:S02]  /*88e0*/  ISETP.GE.AND P3, PT, R203, UR4, PT ;  /* 0x00000004cb007c0c */ /* 0x000fe4000bf66270 */
[----:B------:R-:W-:-:S09]  /*88f0*/  CS2R R12, SRZ ;  /* 0x00000000000c7805 */ /* 0x000fd2000001ff00 */
[----:B------:R-:W-:-:S04]  /*8900*/  @!P2 IMAD.WIDE R32, R190, 0x2, R6 ;  /* 0x00000002be20a825 */ /* 0x000fc800078e0206 */
[C---:B------:R-:W-:Y:S01]  /*8910*/  @!P3 IMAD.SHL.U32 R7, R203.reuse, 0x2, RZ ;  /* 0x00000002cb07b824 */ /* 0x040fe200078e00ff */
[----:B------:R-:W-:Y:S02]  /*8920*/  CS2R R26, SRZ ;  /* 0x00000000001a7805 */ /* 0x000fe4000001ff00 */
[----:B------:R-:W-:Y:S01]  /*8930*/  CS2R R8, SRZ ;  /* 0x0000000000087805 */ /* 0x000fe2000001ff00 */
[----:B------:R0:W5:Y:S01]  /*8940*/  @!P2 LD.E.64 R12, desc[UR40][R32.64] ;  /* 0x00000028200ca980 */ /* 0x000162000c101b00 */
[-C--:B------:R-:W-:Y:S02]  /*8950*/  @!P3 IADD3 R6, P0, R0, R7.reuse, RZ ;  /* 0x000000070006b210 */ /* 0x080fe40007f1e0ff */
[----:B----4-:R-:W-:Y:S02]  /*8960*/  @!P3 IADD3 R4, P1, R14, R7, RZ ;  /* 0x000000070e04b210 */ /* 0x010fe40007f3e0ff */
[----:B------:R-:W-:Y:S01]  /*8970*/  @!P3 SHF.L.U64.HI R10, R203, 0x1, R15 ;  /* 0x00000001cb0ab819 */ /* 0x000fe2000001020f */
[----:B------:R-:W-:-:S04]  /*8980*/  IMAD.MOV.U32 R15, RZ, RZ, R5 ;  /* 0x000000ffff0f7224 */ /* 0x000fc800078e0005 */
[--C-:B------:R-:W-:Y:S02]  /*8990*/  @!P3 IMAD.X R7, R3, 0x1, R10.reuse, P0 ;  /* 0x000000010307b824 */ /* 0x100fe400000e060a */
[----:B------:R-:W-:Y:S01]  /*89a0*/  @!P3 IMAD.X R5, R5, 0x1, R10, P1 ;  /* 0x000000010505b824 */ /* 0x000fe200008e060a */
[----:B------:R-:W-:Y:S01]  /*89b0*/  CS2R R10, SRZ ;  /* 0x00000000000a7805 */ /* 0x000fe2000001ff00 */
[----:B------:R-:W-:Y:S01]  /*89c0*/  @!P2 IMAD.WIDE R14, R190, 0x2, R14 ;  /* 0x00000002be0ea825 */ /* 0x000fe200078e020e */
[----:B------:R0:W5:Y:S04]  /*89d0*/  @!P3 LD.E.64 R8, desc[UR40][R6.64] ;  /* 0x000000280608b980 */ /* 0x000168000c101b00 */
[----:B------:R0:W5:Y:S04]  /*89e0*/  @!P2 LD.E.64 R26, desc[UR40][R14.64] ;  /* 0x000000280e1aa980 */ /* 0x000168000c101b00 */
[----:B------:R0:W5:Y:S02]  /*89f0*/  @!P3 LD.E.64 R10, desc[UR40][R4.64] ;  /* 0x00000028040ab980 */ /* 0x000164000c101b00 */
.L_x_2652:
[----:B------:R-:W-:Y:S05]  /*8a00*/  BSYNC B1 ;  /* 0x0000000000017941 */ /* 0x000fea0003800000 */
.L_x_2651:
[----:B0-----:R-:W0:Y:S01]  /*8a10*/  S2R R33, SR_TID.X ;  /* 0x0000000000217919 */ /* 0x001e220000002100 */
[----:B------:R-:W1:Y:S01]  /*8a20*/  SYNCS.PHASECHK.TRANS64.TRYWAIT P0, [R2+URZ+0x28c00], R35 ;  /* 0x028c0023020075a7 */ /* 0x000e62000800017f */
[----:B--2---:R-:W-:Y:S01]  /*8a30*/  LOP3.LUT R3, R36, 0x1c0, RZ, 0xc0, !PT ;  /* 0x000001c024037812 */ /* 0x004fe200078ec0ff */
[----:B-----5:R-:W-:Y:S01]  /*8a40*/  IMAD.MOV.U32 R4, RZ, RZ, R26 ;  /* 0x000000ffff047224 */ /* 0x020fe200078e001a */
[----:B------:R-:W-:Y:S01]  /*8a50*/  MOV R5, R11 ;  /* 0x0000000b00057202 */ /* 0x000fe20000000f00 */
[----:B------:R-:W-:Y:S01]  /*8a60*/  IMAD.MOV.U32 R6, RZ, RZ, R12 ;  /* 0x000000ffff067224 */ /* 0x000fe200078e000c */
[----:B---3--:R-:W-:Y:S01]  /*8a70*/  LOP3.LUT R0, R3, 0x18, R16, 0xf8, !PT ;  /* 0x0000001803007812 */ /* 0x008fe200078ef810 */
[----:B------:R-:W-:Y:S01]  /*8a80*/  BSSY B1, `(.L_x_2653) ;  /* 0x000001a000017945 */ /* 0x000fe20003800000 */
[----:B------:R-:W-:Y:S02]  /*8a90*/  SHF.R.U32.HI R3, RZ, 0x3, R3 ;  /* 0x00000003ff037819 */ /* 0x000fe40000011603 */
[----:B----4-:R-:W-:Y:S01]  /*8aa0*/  PRMT R14, R14, 0x5410, R4 ;  /* 0x000054100e0e7816 */ /* 0x010fe20000000004 */
[----:B------:R-:W-:Y:S01]  /*8ab0*/  IMAD.MOV.U32 R4, RZ, RZ, R10 ;  /* 0x000000ffff047224 */ /* 0x000fe200078e000a */
[----:B------:R-:W-:Y:S01]  /*8ac0*/  LOP3.LUT R0, R0, R3, RZ, 0x3c, !PT ;  /* 0x0000000300007212 */ /* 0x000fe200078e3cff */
[----:B------:R-:W-:Y:S01]  /*8ad0*/  IMAD.MOV.U32 R3, RZ, RZ, R27 ;  /* 0x000000ffff037224 */ /* 0x000fe200078e001b */
[----:B------:R-:W-:-:S02]  /*8ae0*/  PRMT R32, R32, 0x5410, R6 ;  /* 0x0000541020207816 */ /* 0x000fc40000000006 */
[----:B------:R-:W-:Y:S02]  /*8af0*/  VIADDMNMX R42, R34, -R195, 0x40, PT ;  /* 0x00000040222a7446 */ /* 0x000fe400038009c3 */
[----:B------:R-:W-:Y:S01]  /*8b00*/  PRMT R15, R4, 0x5410, R3 ;  /* 0x00005410040f7816 */ /* 0x000fe20000000003 */
[----:B------:R-:W-:Y:S01]  /*8b10*/  IMAD.MOV.U32 R4, RZ, RZ, R8 ;  /* 0x000000ffff047224 */ /* 0x000fe200078e0008 */
[----:B------:R-:W-:Y:S01]  /*8b20*/  PRMT R14, R5, 0x7610, R14 ;  /* 0x00007610050e7816 */ /* 0x000fe2000000000e */
[----:B------:R-:W-:Y:S01]  /*8b30*/  IMAD.MOV.U32 R5, RZ, RZ, R9 ;  /* 0x000000ffff057224 */ /* 0x000fe200078e0009 */
[----:B------:R-:W-:Y:S02]  /*8b40*/  LOP3.LUT P2, RZ, R196, 0x4, RZ, 0xc0, !PT ;  /* 0x00000004c4ff7812 */ /* 0x000fe4000784c0ff */
[----:B------:R-:W-:Y:S02]  /*8b50*/  PRMT R32, R4, 0x7610, R32 ;  /* 0x0000761004207816 */ /* 0x000fe40000000020 */
[----:B------:R-:W-:Y:S01]  /*8b60*/  ISETP.GE.AND P1, PT, R189, R42, PT ;  /* 0x0000002abd00720c */ /* 0x000fe20003f26270 */
[----:B0-----:R-:W-:-:S05]  /*8b70*/  VIADD R33, R33, 0xffffff80 ;  /* 0xffffff8021217836 */ /* 0x001fca0000000000 */
[----:B------:R-:W-:-:S04]  /*8b80*/  SHF.R.S32.HI R7, RZ, 0x1f, R33 ;  /* 0x0000001fff077819 */ /* 0x000fc80000011421 */
[----:B------:R-:W-:-:S04]  /*8b90*/  LEA.HI R7, R7, R33, RZ, 0x5 ;  /* 0x0000002107077211 */ /* 0x000fc800078f28ff */
[----:B------:R-:W-:-:S05]  /*8ba0*/  SHF.R.S32.HI R7, RZ, 0x5, R7 ;  /* 0x00000005ff077819 */ /* 0x000fca0000011407 */
[----:B------:R-:W-:Y:S02]  /*8bb0*/  IMAD R3, R7, 0x200, R0 ;  /* 0x0000020007037824 */ /* 0x000fe400078e0200 */
[----:B------:R-:W-:Y:S02]  /*8bc0*/  IMAD.MOV.U32 R0, RZ, RZ, R13 ;  /* 0x000000ffff007224 */ /* 0x000fe400078e000d */
[----:B------:R-:W-:-:S03]  /*8bd0*/  IMAD R3, R3, 0x2, R2 ;  /* 0x0000000203037824 */ /* 0x000fc600078e0202 */
[----:B------:R-:W-:Y:S01]  /*8be0*/  PRMT R46, R0, 0x7610, R46 ;  /* 0x00007610002e7816 */ /* 0x000fe2000000002e */
[C---:B------:R-:W-:Y:S02]  /*8bf0*/  VIADD R4, R3.reuse, 0x20400 ;  /* 0x0002040003047836 */ /* 0x040fe40000000000 */
[----:B------:R-:W-:Y:S01]  /*8c00*/  VIADD R0, R3, 0x20440 ;  /* 0x0002044003007836 */ /* 0x000fe20000000000 */
[----:B-1----:R-:W-:Y:S06]  /*8c10*/  @!P0 BRA `(.L_x_2654) ;  /* 0x0000018000488947 */ /* 0x002fec0003800000 */
.L_x_2945:
[----:B------:R-:W-:Y:S05]  /*8c20*/  BSYNC B1 ;  /* 0x0000000000017941 */ /* 0x000fea0003800000 */
.L_x_2653:
[----:B------:R-:W-:Y:S01]  /*8c30*/  BSSY B1, `(.L_x_2655) ;  /* 0x0000067000017945 */ /* 0x000fe20003800000 */
[----:B------:R-:W-:Y:S01]  /*8c40*/  PRMT R33, R5, 0x7610, R33 ;  /* 0x0000761005217816 */ /* 0x000fe20000000021 */
[----:B------:R-:W-:Y:S02]  /*8c50*/  @P2 VIADD R0, R4, 0xffffffc0 ;  /* 0xffffffc004002836 */ /* 0x000fe40000000000 */
[----:B------:R-:W-:Y:S05]  /*8c60*/  @P1 BRA `(.L_x_2656) ;  /* 0x00000004008c1947 */ /* 0x000fea0003800000 */
[----:B------:R-:W1:Y:S01]  /*8c70*/  LDC R4, c[0x0][0x3f4] ;  /* 0x0000fd00ff047b82 */ /* 0x000e620000000800 */
[----:B------:R-:W-:Y:S01]  /*8c80*/  BSSY B2, `(.L_x_2657) ;  /* 0x0000032000027945 */ /* 0x000fe20003800000 */
[-C--:B-1----:R-:W-:Y:S02]  /*8c90*/  ISETP.GE.AND P0, PT, R190, R4.reuse, PT ;  /* 0x00000004be00720c */ /* 0x082fe40003f06270 */
[----:B------:R-:W-:-:S11]  /*8ca0*/  ISETP.GE.AND P1, PT, R203, R4, PT ;  /* 0x00000004cb00720c */ /* 0x000fd60003f26270 */
[----:B------:R-:W-:Y:S05]  /*8cb0*/  @P0 BRA `(.L_x_2658) ;  /* 0x0000000000b80947 */ /* 0x000fea0003800000 */
[----:B------:R-:W1:Y:S01]  /*8cc0*/  LDS.128 R4, [R3+0x20400] ;  /* 0x0204000003047984 */ /* 0x000e620000000c00 */
[----:B------:R-:W-:Y:S02]  /*8cd0*/  SHF.R.U32.HI R38, RZ, 0x10, R31 ;  /* 0x00000010ff267819 */ /* 0x000fe4000001161f */
[----:B0-----:R-:W-:Y:S02]  /*8ce0*/  SHF.R.U32.HI R35, RZ, 0x10, R29 ;  /* 0x00000010ff237819 */ /* 0x001fe4000001161d */
[----:B------:R-:W-:Y:S02]  /*8cf0*/  PRMT R38, R40, 0x5432, R38 ;  /* 0x0000543228267816 */ /* 0x000fe40000000026 */
[----:B------:R-:W-:Y:S02]  /*8d00*/  PRMT R35, R41, 0x5410, R35 ;  /* 0x0000541029237816 */ /* 0x000fe40000000023 */
[----:B------:R-:W-:Y:S01]  /*8d10*/  SHF.R.U64 R34, R28, 0x10, R29 ;  /* 0x000000101c227819 */ /* 0x000fe2000000121d */
[----:B------:R-:W-:Y:S01]  /*8d20*/  IMAD.U32 R39, R38, 0x10000, RZ ;  /* 0x0001000026277824 */ /* 0x000fe200078e00ff */
[----:B------:R-:W-:Y:S01]  /*8d30*/  SHF.R.U64 R37, R30, 0x10, R31 ;  /* 0x000000101e257819 */ /* 0x000fe2000000121f */
[----:B------:R-:W-:Y:S01]  /*8d40*/  IMAD.U32 R36, R35, 0x10000, RZ ;  /* 0x0001000023247824 */ /* 0x000fe200078e00ff */
[----:B------:R-:W-:-:S02]  /*8d50*/  LOP3.LUT R38, R38, 0xffff0000, RZ, 0xc0, !PT ;  /* 0xffff000026267812 */ /* 0x000fc400078ec0ff */
[----:B------:R-:W-:Y:S02]  /*8d60*/  PRMT R34, R41, 0x5432, R34 ;  /* 0x0000543229227816 */ /* 0x000fe40000000022 */
[----:B------:R-:W-:Y:S02]  /*8d70*/  PRMT R37, R40, 0x5410, R37 ;  /* 0x0000541028257816 */ /* 0x000fe40000000025 */
[----:B------:R-:W-:Y:S02]  /*8d80*/  LOP3.LUT R35, R35, 0xffff0000, RZ, 0xc0, !PT ;  /* 0xffff000023237812 */ /* 0x000fe400078ec0ff */
[C---:B-1----:R-:W-:Y:S01]  /*8d90*/  LOP3.LUT R29, R6.reuse, 0xffff0000, RZ, 0xc0, !PT ;  /* 0xffff0000061d7812 */ /* 0x042fe200078ec0ff */
[----:B------:R-:W-:Y:S01]  /*8da0*/  IMAD.U32 R28, R6, 0x10000, RZ ;  /* 0x00010000061c7824 */ /* 0x000fe200078e00ff */
[C---:B------:R-:W-:Y:S01]  /*8db0*/  LOP3.LUT R31, R7.reuse, 0xffff0000, RZ, 0xc0, !PT ;  /* 0xffff0000071f7812 */ /* 0x040fe200078ec0ff */
[----:B------:R-:W-:Y:S02]  /*8dc0*/  IMAD.U32 R30, R7, 0x10000, RZ ;  /* 0x00010000071e7824 */ /* 0x000fe400078e00ff */
[C---:B------:R-:W-:Y:S01]  /*8dd0*/  FMUL.FTZ R41, R29.reuse, R39 ;  /* 0x000000271d297220 */ /* 0x040fe20000410000 */
[----:B------:R-:W-:Y:S01]  /*8de0*/  FMUL.FTZ R40, R29, R36 ;  /* 0x000000241d287220 */ /* 0x000fe20000410000 */
[----:B------:R-:W-:Y:S01]  /*8df0*/  FMUL.FTZ R29, R31, R38 ;  /* 0x000000261f1d7220 */ /* 0x000fe20000410000 */
[----:B------:R-:W-:-:S02]  /*8e00*/  IMAD.U32 R6, R4, 0x10000, RZ ;  /* 0x0001000004067824 */ /* 0x000fc400078e00ff */
[C---:B------:R-:W-:Y:S01]  /*8e10*/  FFMA.FTZ R41, R28.reuse, R36, -R41 ;  /* 0x000000241c297223 */ /* 0x040fe20000010829 */
[----:B------:R-:W-:Y:S01]  /*8e20*/  FFMA.FTZ R40, R28, R39, R40 ;  /* 0x000000271c287223 */ /* 0x000fe20000010028 */
[-C--:B------:R-:W-:Y:S01]  /*8e30*/  FFMA.FTZ R39, R30, R35.reuse, -R29 ;  /* 0x000000231e277223 */ /* 0x080fe2000001081d */
[C---:B------:R-:W-:Y:S01]  /*8e40*/  IMAD.U32 R7, R5.reuse, 0x10000, RZ ;  /* 0x0001000005077824 */ /* 0x040fe200078e00ff */
[----:B------:R-:W-:Y:S01]  /*8e50*/  LOP3.LUT R4, R4, 0xffff0000, RZ, 0xc0, !PT ;  /* 0xffff000004047812 */ /* 0x000fe200078ec0ff */
[C---:B------:R-:W-:Y:S01]  /*8e60*/  IMAD.U32 R29, R34.reuse, 0x10000, RZ ;  /* 0x00010000221d7824 */ /* 0x040fe200078e00ff */
[----:B------:R-:W-:Y:S01]  /*8e70*/  LOP3.LUT R5, R5, 0xffff0000, RZ, 0xc0, !PT ;  /* 0xffff000005057812 */ /* 0x000fe200078ec0ff */
[----:B------:R-:W-:Y:S01]  /*8e80*/  FMUL.FTZ R43, R31, R35 ;  /* 0x000000231f2b7220 */ /* 0x000fe20000410000 */
[C---:B------:R-:W-:Y:S01]  /*8e90*/  LOP3.LUT R28, R37.reuse, 0xffff0000, RZ, 0xc0, !PT ;  /* 0xffff0000251c7812 */ /* 0x040fe200078ec0ff */
[----:B------:R-:W-:Y:S01]  /*8ea0*/  IMAD.U32 R31, R37, 0x10000, RZ ;  /* 0x00010000251f7824 */ /* 0x000fe200078e00ff */
[----:B------:R-:W-:Y:S01]  /*8eb0*/  LOP3.LUT R34, R34, 0xffff0000, RZ, 0xc0, !PT ;  /* 0xffff000022227812 */ /* 0x000fe200078ec0ff */
[----:B------:R-:W-:Y:S01]  /*8ec0*/  FFMA.FTZ R38, R30, R38, R43 ;  /* 0x000000261e267223 */ /* 0x000fe2000001002b */
[C---:B------:R-:W-:Y:S01]  /*8ed0*/  FMUL.FTZ R30, R4.reuse, R29 ;  /* 0x0000001d041e7220 */ /* 0x040fe20000410000 */
[-C--:B------:R-:W-:Y:S01]  /*8ee0*/  FMUL.FTZ R35, R4, R31.reuse ;  /* 0x0000001f04237220 */ /* 0x080fe20000410000 */
[C---:B------:R-:W-:Y:S01]  /*8ef0*/  FMUL.FTZ R36, R5.reuse, R28 ;  /* 0x0000001c05247220 */ /* 0x040fe20000410000 */
[-C--:B------:R-:W-:Y:S01]  /*8f00*/  FMUL.FTZ R37, R5, R34.reuse ;  /* 0x0000002205257220 */ /* 0x080fe20000410000 */
[C---:B------:R-:W-:Y:S01]  /*8f10*/  FFMA.FTZ R31, R6.reuse, R31, R30 ;  /* 0x0000001f061f7223 */ /* 0x040fe2000001001e */
[----:B------:R-:W-:Y:S01]  /*8f20*/  FFMA.FTZ R4, R6, R29, -R35 ;  /* 0x0000001d06047223 */ /* 0x000fe20000010823 */
[C---:B------:R-:W-:Y:S01]  /*8f30*/  FFMA.FTZ R5, R7.reuse, R34, -R36 ;  /* 0x0000002207057223 */ /* 0x040fe20000010824 */
[----:B------:R-:W-:Y:S01]  /*8f40*/  FFMA.FTZ R28, R7, R28, R37 ;  /* 0x0000001c071c7223 */ /* 0x000fe20000010025 */
[----:B------:R-:W-:-:S02]  /*8f50*/  F2FP.BF16.F32.PACK_AB R6, R40, R41 ;  /* 0x000000292806723e */ /* 0x000fc400000010ff */
[----:B------:R-:W-:Y:S02]  /*8f60*/  F2FP.BF16.F32.PACK_AB R7, R38, R39 ;  /* 0x000000272607723e */ /* 0x000fe400000010ff */
[----:B------:R-:W-:Y:S02]  /*8f70*/  F2FP.BF16.F32.PACK_AB R4, R31, R4 ;  /* 0x000000041f04723e */ /* 0x000fe400000010ff */
[----:B------:R-:W-:-:S05]  /*8f80*/  F2FP.BF16.F32.PACK_AB R5, R28, R5 ;  /* 0x000000051c05723e */ /* 0x000fca00000010ff */
[----:B------:R1:W-:Y:S02]  /*8f90*/  STS.128 [R3+0x20400], R4 ;  /* 0x0204000403007388 */ /* 0x0003e40000000c00 */
.L_x_2658:
[----:B------:R-:W-:Y:S05]  /*8fa0*/  BSYNC B2 ;  /* 0x0000000000027941 */ /* 0x000fea0003800000 */
.L_x_2657:
[----:B------:R-:W-:Y:S05]  /*8fb0*/  @P1 BRA `(.L_x_2656) ;  /* 0x0000000000b81947 */ /* 0x000fea0003800000 */
[----:B-1----:R-:W1:Y:S01]  /*8fc0*/  LDS.128 R4, [R0] ;  /* 0x0000000000047984 */ /* 0x002e620000000c00 */
[----:B------:R-:W-:Y:S02]  /*8fd0*/  SHF.R.U32.HI R34, RZ, 0x10, R21 ;  /* 0x00000010ff227819 */ /* 0x000fe40000011615 */
[----:B------:R-:W-:Y:S02]  /*8fe0*/  SHF.R.U32.HI R29, RZ, 0x10, R25 ;  /* 0x00000010ff1d7819 */ /* 0x000fe40000011619 */
[----:B------:R-:W-:Y:S02]  /*8ff0*/  PRMT R34, R44, 0x5432, R34 ;  /* 0x000054322c227816 */ /* 0x000fe40000000022 */
[----:B------:R-:W-:Y:S02]  /*9000*/  PRMT R29, R45, 0x5410, R29 ;  /* 0x000054102d1d7816 */ /* 0x000fe4000000001d */
[----:B------:R-:W-:Y:S01]  /*9010*/  SHF.R.U64 R31, R20, 0x10, R21 ;  /* 0x00000010141f7819 */ /* 0x000fe20000001215 */
[----:B0-----:R-:W-:Y:S01]  /*9020*/  IMAD.U32 R35, R34, 0x10000, RZ ;  /* 0x0001000022237824 */ /* 0x001fe200078e00ff */
[----:B------:R-:W-:Y:S01]  /*9030*/  SHF.R.U64 R28, R24, 0x10, R25 ;  /* 0x00000010181c7819 */ /* 0x000fe20000001219 */
[----:B------:R-:W-:Y:S01]  /*9040*/  IMAD.U32 R30, R29, 0x10000, RZ ;  /* 0x000100001d1e7824 */ /* 0x000fe200078e00ff */
[----:B------:R-:W-:-:S02]  /*9050*/  LOP3.LUT R34, R34, 0xffff0000, RZ, 0xc0, !PT ;  /* 0xffff000022227812 */ /* 0x000fc400078ec0ff */
[----:B------:R-:W-:Y:S02]  /*9060*/  LOP3.LUT R29, R29, 0xffff0000, RZ, 0xc0, !PT ;  /* 0xffff00001d1d7812 */ /* 0x000fe400078ec0ff */
[----:B------:R-:W-:Y:S02]  /*9070*/  PRMT R28, R45, 0x5432, R28 ;  /* 0x000054322d1c7816 */ /* 0x000fe4000000001c */
[----:B------:R-:W-:Y:S02]  /*9080*/  PRMT R31, R44, 0x5410, R31 ;  /* 0x000054102c1f7816 */ /* 0x000fe4000000001f */
        /* <DEDUP_REMOVED lines=32> */
[----:B------:R2:W-:Y:S02]  /*9290*/  STS.128 [R0], R4 ;  /* 0x0000000400007388 */ /* 0x0005e40000000c00 */
.L_x_2656:
[----:B------:R-:W-:Y:S05]  /*92a0*/  BSYNC B1 ;  /* 0x0000000000017941 */ /* 0x000fea0003800000 */
.L_x_2655:
        /* <DEDUP_REMOVED lines=10> */
[----:B------:R-:W-:Y:S02]  /*9350*/  SHF.R.U32.HI R25, RZ, 0x10, R13 ;  /* 0x00000010ff197819 */ /* 0x000fe4000001160d */
        /* <DEDUP_REMOVED lines=8> */
[----:B------:R-:W-:Y:S02]  /*93e0*/  LOP3.LUT R25, R25, 0xffff0000, RZ, 0xc0, !PT ;  /* 0xffff000019197812 */ /* 0x000fe400078ec0ff */
        /* <DEDUP_REMOVED lines=16> */
[----:B0-----:R-:W-:Y:S01]  /*94f0*/  FMUL.FTZ R35, R21, R25 ;  /* 0x0000001915237220 */ /* 0x001fe20000410000 */
        /* <DEDUP_REMOVED lines=17> */
.L_x_2661:
[----:B------:R-:W-:Y:S05]  /*9610*/  BSYNC B1 ;  /* 0x0000000000017941 */ /* 0x000fea0003800000 */
.L_x_2660:
[----:B------:R-:W-:Y:S05]  /*9620*/  @P1 BRA `(.L_x_2659) ;  /* 0x0000001800381947 */ /* 0x000fea0003800000 */
[----:B-1----:R-:W1:Y:S01]  /*9630*/  LDS.128 R4, [R0+0x1000] ;  /* 0x0010000000047984 */ /* 0x002e620000000c00 */
[----:B------:R-:W-:Y:S02]  /*9640*/  SHF.R.U64 R3, R8, 0x10, R9 ;  /* 0x0000001008037819 */ /* 0x000fe40000001209 */
[--C-:B------:R-:W-:Y:S02]  /*9650*/  SHF.R.U64 R8, R10, 0x10, R11.reuse ;  /* 0x000000100a087819 */ /* 0x100fe4000000120b */
[----:B------:R-:W-:Y:S02]  /*9660*/  SHF.R.U32.HI R11, RZ, 0x10, R11 ;  /* 0x00000010ff0b7819 */ /* 0x000fe4000001160b */
[----:B------:R-:W-:Y:S02]  /*9670*/  SHF.R.U32.HI R12, RZ, 0x10, R9 ;  /* 0x00000010ff0c7819 */ /* 0x000fe40000011609 */
[----:B------:R-:W-:Y:S02]  /*9680*/  PRMT R14, R14, 0x5410, R11 ;  /* 0x000054100e0e7816 */ /* 0x000fe4000000000b */
[----:B------:R-:W-:-:S02]  /*9690*/  PRMT R33, R33, 0x5410, R12 ;  /* 0x0000541021217816 */ /* 0x000fc4000000000c */
[----:B------:R-:W-:Y:S01]  /*96a0*/  PRMT R15, R15, 0x5410, R8 ;  /* 0x000054100f0f7816 */ /* 0x000fe20000000008 */
[C---:B------:R-:W-:Y:S01]  /*96b0*/  IMAD.U32 R12, R14.reuse, 0x10000, RZ ;  /* 0x000100000e0c7824 */ /* 0x040fe200078e00ff */
[----:B------:R-:W-:Y:S01]  /*96c0*/  LOP3.LUT R14, R14, 0xffff0000, RZ, 0xc0, !PT ;  /* 0xffff00000e0e7812 */ /* 0x000fe200078ec0ff */
[C---:B------:R-:W-:Y:S01]  /*96d0*/  IMAD.U32 R11, R33.reuse, 0x10000, RZ ;  /* 0x00010000210b7824 */ /* 0x040fe200078e00ff */
[----:B------:R-:W-:Y:S02]  /*96e0*/  LOP3.LUT R33, R33, 0xffff0000, RZ, 0xc0, !PT ;  /* 0xffff000021217812 */ /* 0x000fe400078ec0ff */
[----:B------:R-:W-:Y:S02]  /*96f0*/  PRMT R32, R32, 0x5410, R3 ;  /* 0x0000541020207816 */ /* 0x000fe40000000003 */
[C---:B-1----:R-:W-:Y:S01]  /*9700*/  LOP3.LUT R9, R6.reuse, 0xffff0000, RZ, 0xc0, !PT ;  /* 0xffff000006097812 */ /* 0x042fe200078ec0ff */
[C---:B------:R-:W-:Y:S01]  /*9710*/  IMAD.U32 R10, R7.reuse, 0x10000, RZ ;  /* 0x00010000070a7824 */ /* 0x040fe200078e00ff */
[----:B------:R-:W-:Y:S01]  /*9720*/  LOP3.LUT R7, R7, 0xffff0000, RZ, 0xc0, !PT ;  /* 0xffff000007077812 */ /* 0x000fe200078ec0ff */
[----:B------:R-:W-:Y:S01]  /*9730*/  IMAD.U32 R8, R6, 0x10000, RZ ;  /* 0x0001000006087824 */ /* 0x000fe200078e00ff */
[----:B------:R-:W-:Y:S01]  /*9740*/  SHF.L.U32 R3, R4, 0x10, RZ ;  /* 0x0000001004037819 */ /* 0x000fe200000006ff */
[C---:B------:R-:W-:Y:S01]  /*9750*/  FMUL.FTZ R13, R9.reuse, R12 ;  /* 0x0000000c090d7220 */ /* 0x040fe20000410000 */
[----:B------:R-:W-:Y:S01]  /*9760*/  FMUL.FTZ R9, R9, R11 ;  /* 0x0000000b09097220 */ /* 0x000fe20000410000 */
[----:B------:R-:W-:Y:S01]  /*9770*/  FMUL.FTZ R21, R7, R14 ;  /* 0x0000000e07157220 */ /* 0x000fe20000410000 */
[----:B------:R-:W-:-:S02]  /*9780*/  IMAD.U32 R6, R5, 0x10000, RZ ;  /* 0x0001000005067824 */ /* 0x000fc400078e00ff */
[C---:B------:R-:W-:Y:S01]  /*9790*/  FFMA.FTZ R13, R8.reuse, R11, -R13 ;  /* 0x0000000b080d7223 */ /* 0x040fe2000001080d */
[----:B------:R-:W-:Y:S01]  /*97a0*/  FFMA.FTZ R20, R8, R12, R9 ;  /* 0x0000000c08147223 */ /* 0x000fe20000010009 */
[-C--:B------:R-:W-:Y:S01]  /*97b0*/  FMUL.FTZ R9, R7, R33.reuse ;  /* 0x0000002107097220 */ /* 0x080fe20000410000 */
[----:B------:R-:W-:Y:S01]  /*97c0*/  IMAD.U32 R8, R15, 0x10000, RZ ;  /* 0x000100000f087824 */ /* 0x000fe200078e00ff */
[----:B------:R-:W-:Y:S01]  /*97d0*/  LOP3.LUT R4, R4, 0xffff0000, RZ, 0xc0, !PT ;  /* 0xffff000004047812 */ /* 0x000fe200078ec0ff */
[----:B------:R-:W-:Y:S01]  /*97e0*/  IMAD.U32 R7, R32, 0x10000, RZ ;  /* 0x0001000020077824 */ /* 0x000fe200078e00ff */
[----:B------:R-:W-:Y:S01]  /*97f0*/  LOP3.LUT R5, R5, 0xffff0000, RZ, 0xc0, !PT ;  /* 0xffff000005057812 */ /* 0x000fe200078ec0ff */
[C---:B------:R-:W-:Y:S01]  /*9800*/  FFMA.FTZ R21, R10.reuse, R33, -R21 ;  /* 0x000000210a157223 */ /* 0x040fe20000010815 */
[----:B------:R-:W-:Y:S01]  /*9810*/  LOP3.LUT R15, R15, 0xffff0000, RZ, 0xc0, !PT ;  /* 0xffff00000f0f7812 */ /* 0x000fe200078ec0ff */
[----:B------:R-:W-:Y:S01]  /*9820*/  FFMA.FTZ R14, R10, R14, R9 ;  /* 0x0000000e0a0e7223 */ /* 0x000fe20000010009 */
[----:B------:R-:W-:Y:S01]  /*9830*/  LOP3.LUT R32, R32, 0xffff0000, RZ, 0xc0, !PT ;  /* 0xffff000020207812 */ /* 0x000fe200078ec0ff */
[C---:B------:R-:W-:Y:S01]  /*9840*/  FMUL.FTZ R10, R4.reuse, R8 ;  /* 0x00000008040a7220 */ /* 0x040fe20000410000 */
[----:B------:R-:W-:Y:S01]  /*9850*/  FMUL.FTZ R9, R4, R7 ;  /* 0x0000000704097220 */ /* 0x000fe20000410000 */
[----:B------:R-:W-:-:S02]  /*9860*/  FMUL.FTZ R11, R5, R15 ;  /* 0x0000000f050b7220 */ /* 0x000fc40000410000 */
[----:B------:R-:W-:Y:S01]  /*9870*/  FMUL.FTZ R12, R5, R32 ;  /* 0x00000020050c7220 */ /* 0x000fe20000410000 */
[C---:B------:R-:W-:Y:S01]  /*9880*/  FFMA.FTZ R4, R3.reuse, R7, -R10 ;  /* 0x0000000703047223 */ /* 0x040fe2000001080a */
[----:B------:R-:W-:Y:S01]  /*9890*/  FFMA.FTZ R9, R3, R8, R9 ;  /* 0x0000000803097223 */ /* 0x000fe20000010009 */
[C---:B------:R-:W-:Y:S01]  /*98a0*/  FFMA.FTZ R5, R6.reuse, R32, -R11 ;  /* 0x0000002006057223 */ /* 0x040fe2000001080b */
[----:B------:R-:W-:Y:S01]  /*98b0*/  FFMA.FTZ R12, R6, R15, R12 ;  /* 0x0000000f060c7223 */ /* 0x000fe2000001000c */
[----:B------:R-:W-:Y:S02]  /*98c0*/  F2FP.BF16.F32.PACK_AB R6, R20, R13 ;  /* 0x0000000d1406723e */ /* 0x000fe400000010ff */
[----:B------:R-:W-:Y:S02]  /*98d0*/  F2FP.BF16.F32.PACK_AB R7, R14, R21 ;  /* 0x000000150e07723e */ /* 0x000fe400000010ff */
[----:B------:R-:W-:Y:S02]  /*98e0*/  F2FP.BF16.F32.PACK_AB R4, R9, R4 ;  /* 0x000000040904723e */ /* 0x000fe400000010ff */
[----:B------:R-:W-:-:S05]  /*98f0*/  F2FP.BF16.F32.PACK_AB R5, R12, R5 ;  /* 0x000000050c05723e */ /* 0x000fca00000010ff */
[----:B------:R3:W-:Y:S01]  /*9900*/  STS.128 [R0+0x1000], R4 ;  /* 0x0010000400007388 */ /* 0x0007e20000000c00 */
[----:B------:R-:W-:Y:S05]  /*9910*/  BRA `(.L_x_2659) ;  /* 0x00000014007c7947 */ /* 0x000fea0003800000 */
.L_x_2646:
[----:B------:R-:W0:Y:S01]  /*9920*/  S2R R0, SR_TID.X ;  /* 0x0000000000007919 */ /* 0x000e220000002100 */
[----:B------:R-:W1:Y:S01]  /*9930*/  LDC R34, c[0x0][0x448] ;  /* 0x00011200ff227b82 */ /* 0x000e620000000800 */
[----:B------:R-:W-:Y:S01]  /*9940*/  ULDC.64 UR4, c[0x0][0x3f8] ;  /* 0x0000fe0000047ab9 */ /* 0x000fe20000000a00 */
[----:B------:R-:W-:Y:S01]  /*9950*/  ULDC.64 UR6, c[0x0][0x408] ;  /* 0x0001020000067ab9 */ /* 0x000fe20000000a00 */
[----:B------:R-:W-:Y:S02]  /*9960*/  IMAD.MOV.U32 R27, RZ, RZ, R29 ;  /* 0x000000ffff1b7224 */ /* 0x000fe400078e001d */
[----:B------:R-:W-:Y:S01]  /*9970*/  IMAD.MOV.U32 R4, RZ, RZ, R24 ;  /* 0x000000ffff047224 */ /* 0x000fe200078e0018 */
[----:B-1----:R-:W-:Y:S01]  /*9980*/  ISETP.NE.AND P0, PT, R34, 0x1, PT ;  /* 0x000000012200780c */ /* 0x002fe20003f05270 */
[----:B0-----:R-:W-:-:S05]  /*9990*/  VIADD R0, R0, 0xffffff80 ;  /* 0xffffff8000007836 */ /* 0x001fca0000000000 */
[----:B------:R-:W-:-:S07]  /*99a0*/  SHF.R.S32.HI R3, RZ, 0x1f, R0 ;  /* 0x0000001fff037819 */ /* 0x000fce0000011400 */
[----:B------:R-:W0:Y:S01]  /*99b0*/  @P0 LDC R5, c[0x0][0x450] ;  /* 0x00011400ff050b82 */ /* 0x000e220000000800 */
[----:B------:R-:W-:-:S04]  /*99c0*/  LEA.HI R3, R3, R0, RZ, 0x2 ;  /* 0x0000000003037211 */ /* 0x000fc800078f10ff */
[----:B------:R-:W-:-:S05]  /*99d0*/  LOP3.LUT R3, R3, 0xfffffffc, RZ, 0xc0, !PT ;  /* 0xfffffffc03037812 */ /* 0x000fca00078ec0ff */
[----:B------:R-:W-:Y:S02]  /*99e0*/  IMAD.IADD R3, R0, 0x1, -R3 ;  /* 0x0000000100037824 */ /* 0x000fe400078e0a03 */
[----:B------:R-:W1:Y:S02]  /*99f0*/  @P0 LDC R0, c[0x0][0x44c] ;  /* 0x00011300ff000b82 */ /* 0x000e640000000800 */
[----:B------:R-:W-:-:S04]  /*9a00*/  IMAD R3, R3, 0x20, R39 ;  /* 0x0000002003037824 */ /* 0x000fc800078e0227 */
[----:B-1----:R-:W-:-:S05]  /*9a10*/  @P0 IMAD.HI.U32 R0, R3, R0, RZ ;  /* 0x0000000003000227 */ /* 0x002fca00078e00ff */
[----:B0-----:R-:W-:Y:S01]  /*9a20*/  @P0 SHF.R.U32.HI R3, RZ, R5, R0 ;  /* 0x00000005ff030219 */ /* 0x001fe20000011600 */
[----:B------:R-:W-:-:S03]  /*9a30*/  IMAD.MOV.U32 R5, RZ, RZ, R31 ;  /* 0x000000ffff057224 */ /* 0x000fc600078e001f */
        /* <DEDUP_REMOVED lines=17> */
[----:B------:R-:W0:Y:S01]  /*9b50*/  LDC R37, c[0x0][0x3f4] ;  /* 0x0000fd00ff257b82 */ /* 0x000e220000000800 */
[----:B------:R-:W1:Y:S01]  /*9b60*/  SHFL.IDX PT, R3, R25, RZ, 0x1c1f ;  /* 0x001c1fff19037589 */ /* 0x000e6200000e0000 */
[----:B------:R-:W-:-:S03]  /*9b70*/  IMAD R34, R23, R34, RZ ;  /* 0x0000002217227224 */ /* 0x000fc600078e02ff */
[----:B------:R-:W2:Y:S04]  /*9b80*/  SHFL.IDX PT, R0, R26, RZ, 0x1c1f ;  /* 0x001c1fff1a007589 */ /* 0x000ea800000e0000 */
[----:B------:R-:W3:Y:S04]  /*9b90*/  SHFL.IDX PT, R14, R27, RZ, 0x1c1f ;  /* 0x001c1fff1b0e7589 */ /* 0x000ee800000e0000 */
[----:B------:R-:W4:Y:S01]  /*9ba0*/  SHFL.IDX PT, R4, R24, RZ, 0x1c1f ;  /* 0x001c1fff18047589 */ /* 0x000f2200000e0000 */
[----:B0-----:R-:W-:-:S04]  /*9bb0*/  ISETP.GE.AND P0, PT, R16, R37, PT ;  /* 0x000000251000720c */ /* 0x001fc80003f06270 */
[----:B------:R-:W-:-:S13]  /*9bc0*/  ISETP.GE.OR P1, PT, R39, R34, P0 ;  /* 0x000000222700720c */ /* 0x000fda0000726670 */
[C---:B------:R-:W-:Y:S01]  /*9bd0*/  @!P1 IMAD.SHL.U32 R5, R16.reuse, 0x2, RZ ;  /* 0x0000000210059824 */ /* 0x040fe200078e00ff */
[----:B------:R-:W-:-:S04]  /*9be0*/  @!P1 SHF.L.U64.HI R21, R16, 0x1, R17 ;  /* 0x0000000110159819 */ /* 0x000fc80000010211 */
[----:B-1----:R-:W-:-:S05]  /*9bf0*/  @!P1 IADD3 R6, P2, R3, R5, RZ ;  /* 0x0000000503069210 */ /* 0x002fca0007f5e0ff */
[----:B--2---:R-:W-:-:S05]  /*9c00*/  @!P1 IMAD.X R7, R0, 0x1, R21, P2 ;  /* 0x0000000100079824 */ /* 0x004fca00010e0615 */
[----:B------:R-:W2:Y:S01]  /*9c10*/  @!P1 LD.E.128 R8, desc[UR40][R6.64] ;  /* 0x0000002806089980 */ /* 0x000ea2000c101d00 */
[----:B---3--:R-:W-:-:S05]  /*9c20*/  @!P1 IADD3 R14, P2, R14, R5, RZ ;  /* 0x000000050e0e9210 */ /* 0x008fca0007f5e0ff */
[----:B----4-:R-:W-:-:S04]  /*9c30*/  @!P1 IMAD.X R3, R4, 0x1, R21, P2 ;  /* 0x0000000104039824 */ /* 0x010fc800010e0615 */
[----:B------:R-:W-:-:S05]  /*9c40*/  @!P1 IMAD.MOV.U32 R15, RZ, RZ, R3 ;  /* 0x000000ffff0f9224 */ /* 0x000fca00078e0003 */
[----:B------:R0:W3:Y:S01]  /*9c50*/  @!P1 LD.E.128 R4, desc[UR40][R14.64] ;  /* 0x000000280e049980 */ /* 0x0000e2000c101d00 */
[----:B------:R-:W-:Y:S02]  /*9c60*/  CS2R R30, SRZ ;  /* 0x00000000001e7805 */ /* 0x000fe4000001ff00 */
[----:B------:R-:W-:Y:S02]  /*9c70*/  CS2R R32, SRZ ;  /* 0x0000000000207805 */ /* 0x000fe4000001ff00 */
[----:B------:R-:W-:Y:S01]  /*9c80*/  CS2R R28, SRZ ;  /* 0x00000000001c7805 */ /* 0x000fe2000001ff00 */
[----:B------:R-:W1:Y:S01]  /*9c90*/  SHFL.IDX PT, R24, R24, 0x1, 0x1c1f ;  /* 0x003c1f0018187f89 */ /* 0x000e6200000e0000 */
[----:B------:R-:W-:-:S03]  /*9ca0*/  CS2R R20, SRZ ;  /* 0x0000000000147805 */ /* 0x000fc6000001ff00 */
[----:B0-----:R0:W4:Y:S01]  /*9cb0*/  SHFL.IDX PT, R14, R27, 0x1, 0x1c1f ;  /* 0x003c1f001b0e7f89 */ /* 0x00112200000e0000 */
[----:B--2---:R-:W-:Y:S02]  /*9cc0*/  @!P1 IMAD.MOV.U32 R30, RZ, RZ, R8 ;  /* 0x000000ffff1e9224 */ /* 0x004fe400078e0008 */
[----:B------:R-:W-:Y:S02]  /*9cd0*/  @!P1 IMAD.MOV.U32 R31, RZ, RZ, R9 ;  /* 0x000000ffff1f9224 */ /* 0x000fe400078e0009 */
[----:B------:R-:W-:Y:S02]  /*9ce0*/  IMAD.MOV.U32 R0, RZ, RZ, R30 ;  /* 0x000000ffff007224 */ /* 0x000fe400078e001e */
[----:B------:R-:W-:Y:S02]  /*9cf0*/  IMAD.MOV.U32 R3, RZ, RZ, R31 ;  /* 0x000000ffff037224 */ /* 0x000fe400078e001f */
[----:B------:R-:W-:Y:S01]  /*9d00*/  @!P1 IMAD.MOV.U32 R32, RZ, RZ, R10 ;  /* 0x000000ffff209224 */ /* 0x000fe200078e000a */
[----:B------:R-:W-:Y:S01]  /*9d10*/  PRMT R36, R36, 0x5410, R0 ;  /* 0x0000541024247816 */ /* 0x000fe20000000000 */
[----:B------:R-:W-:Y:S01]  /*9d20*/  @!P1 IMAD.MOV.U32 R33, RZ, RZ, R11 ;  /* 0x000000ffff219224 */ /* 0x000fe200078e000b */
[----:B------:R-:W-:Y:S01]  /*9d30*/  PRMT R46, R46, 0x5410, R3 ;  /* 0x000054102e2e7816 */ /* 0x000fe20000000003 */
[----:B------:R0:W2:Y:S01]  /*9d40*/  SHFL.IDX PT, R0, R26, 0x1, 0x1c1f ;  /* 0x003c1f001a007f89 */ /* 0x0000a200000e0000 */
[----:B------:R-:W-:-:S02]  /*9d50*/  IMAD.MOV.U32 R8, RZ, RZ, R32 ;  /* 0x000000ffff087224 */ /* 0x000fc400078e0020 */
[----:B---3--:R-:W-:Y:S01]  /*9d60*/  @!P1 IMAD.MOV.U32 R28, RZ, RZ, R4 ;  /* 0x000000ffff1c9224 */ /* 0x008fe200078e0004 */
[----:B------:R0:W3:Y:S01]  /*9d70*/  SHFL.IDX PT, R3, R25, 0x1, 0x1c1f ;  /* 0x003c1f0019037f89 */ /* 0x0000e200000e0000 */
[----:B------:R-:W-:Y:S01]  /*9d80*/  @!P1 IMAD.MOV.U32 R29, RZ, RZ, R5 ;  /* 0x000000ffff1d9224 */ /* 0x000fe200078e0005 */
[----:B------:R-:W-:Y:S01]  /*9d90*/  PRMT R35, R8, 0x7610, R35 ;  /* 0x0000761008237816 */ /* 0x000fe20000000023 */
[----:B------:R-:W-:Y:S02]  /*9da0*/  @!P1 IMAD.MOV.U32 R21, RZ, RZ, R7 ;  /* 0x000000ffff159224 */ /* 0x000fe400078e0007 */
[----:B------:R-:W-:Y:S02]  /*9db0*/  @!P1 IMAD.MOV.U32 R20, RZ, RZ, R6 ;  /* 0x000000ffff149224 */ /* 0x000fe400078e0006 */
[----:B------:R-:W-:Y:S02]  /*9dc0*/  IMAD.MOV.U32 R4, RZ, RZ, R28 ;  /* 0x000000ffff047224 */ /* 0x000fe400078e001c */
[----:B------:R-:W-:-:S02]  /*9dd0*/  IMAD.MOV.U32 R5, RZ, RZ, R29 ;  /* 0x000000ffff057224 */ /* 0x000fc400078e001d */
[----:B------:R-:W-:Y:S01]  /*9de0*/  IMAD.MOV.U32 R7, RZ, RZ, R21 ;  /* 0x000000ffff077224 */ /* 0x000fe200078e0015 */
[----:B------:R-:W-:Y:S01]  /*9df0*/  PRMT R35, R35, 0x5410, R4 ;  /* 0x0000541023237816 */ /* 0x000fe20000000004 */
[----:B------:R-:W-:Y:S02]  /*9e00*/  IMAD.MOV.U32 R9, RZ, RZ, R33 ;  /* 0x000000ffff097224 */ /* 0x000fe400078e0021 */
[----:B------:R-:W-:Y:S01]  /*9e10*/  IMAD.MOV.U32 R6, RZ, RZ, R20 ;  /* 0x000000ffff067224 */ /* 0x000fe200078e0014 */
[----:B------:R-:W-:Y:S02]  /*9e20*/  PRMT R41, R7, 0x5410, R5 ;  /* 0x0000541007297816 */ /* 0x000fe40000000005 */
[----:B------:R-:W-:Y:S02]  /*9e30*/  CS2R R4, SRZ ;  /* 0x0000000000047805 */ /* 0x000fe4000001ff00 */
[----:B------:R-:W-:Y:S02]  /*9e40*/  PRMT R36, R9, 0x7610, R36 ;  /* 0x0000761009247816 */ /* 0x000fe40000000024 */
[----:B012-4-:R-:W-:-:S07]  /*9e50*/  PRMT R43, R43, 0x5410, R6 ;  /* 0x000054102b2b7816 */ /* 0x017fce0000000006 */
.L_x_2955:
[----:B------:R-:W2:Y:S01]  /*9e60*/  LDL R7, [R1+0x50] ;  /* 0x0000500001077983 */ /* 0x000ea20000100800 */
[----:B------:R-:W-:Y:S01]  /*9e70*/  VIADD R39, R39, 0x20 ;  /* 0x0000002027277836 */ /* 0x000fe20000000000 */
[----:B------:R-:W-:Y:S01]  /*9e80*/  BSSY B1, `(.L_x_2663) ;  /* 0x0000016000017945 */ /* 0x000fe20003800000 */
[----:B------:R-:W-:Y:S02]  /*9e90*/  CS2R R8, SRZ ;  /* 0x0000000000087805 */ /* 0x000fe4000001ff00 */
[----:B------:R-:W-:Y:S02]  /*9ea0*/  CS2R R10, SRZ ;  /* 0x00000000000a7805 */ /* 0x000fe4000001ff00 */
[----:B------:R-:W-:Y:S02]  /*9eb0*/  ISETP.GE.AND P1, PT, R39, R34, PT ;  /* 0x000000222700720c */ /* 0x000fe40003f26270 */
[----:B--2---:R-:W-:-:S04]  /*9ec0*/  LEA.HI R6, R7, R7, RZ, 0x1 ;  /* 0x0000000707067211 */ /* 0x004fc800078f08ff */
[----:B------:R-:W-:-:S05]  /*9ed0*/  LOP3.LUT R6, R6, 0xfffffffe, RZ, 0xc0, !PT ;  /* 0xfffffffe06067812 */ /* 0x000fca00078ec0ff */
[----:B------:R-:W-:Y:S01]  /*9ee0*/  IMAD.IADD R13, R7, 0x1, -R6 ;  /* 0x00000001070d7824 */ /* 0x000fe200078e0a06 */
[----:B------:R-:W-:-:S04]  /*9ef0*/  CS2R R6, SRZ ;  /* 0x0000000000067805 */ /* 0x000fc8000001ff00 */
[----:B------:R-:W-:Y:S01]  /*9f00*/  SHF.L.U32 R13, R13, 0x1f, RZ ;  /* 0x0000001f0d0d7819 */ /* 0x000fe200000006ff */
[----:B------:R-:W-:Y:S06]  /*9f10*/  @P1 BRA `(.L_x_2664) ;  /* 0x0000000000301947 */ /* 0x000fec0003800000 */
[----:B------:R-:W-:Y:S02]  /*9f20*/  CS2R R6, SRZ ;  /* 0x0000000000067805 */ /* 0x000fe4000001ff00 */
[----:B------:R-:W-:Y:S02]  /*9f30*/  CS2R R8, SRZ ;  /* 0x0000000000087805 */ /* 0x000fe4000001ff00 */
[----:B------:R-:W-:Y:S01]  /*9f40*/  CS2R R10, SRZ ;  /* 0x00000000000a7805 */ /* 0x000fe2000001ff00 */
[----:B------:R-:W-:Y:S06]  /*9f50*/  @P0 BRA `(.L_x_2664) ;  /* 0x0000000000200947 */ /* 0x000fec0003800000 */
[C---:B------:R-:W-:Y:S01]  /*9f60*/  IMAD.SHL.U32 R4, R16.reuse, 0x2, RZ ;  /* 0x0000000210047824 */ /* 0x040fe200078e00ff */
[----:B------:R-:W-:-:S04]  /*9f70*/  SHF.L.U64.HI R5, R16, 0x1, R17 ;  /* 0x0000000110057819 */ /* 0x000fc80000010211 */
[-C--:B---3--:R-:W-:Y:S02]  /*9f80*/  IADD3 R8, P1, R3, R4.reuse, RZ ;  /* 0x0000000403087210 */ /* 0x088fe40007f3e0ff */
[----:B------:R-:W-:-:S03]  /*9f90*/  IADD3 R4, P2, R14, R4, RZ ;  /* 0x000000040e047210 */ /* 0x000fc60007f5e0ff */
[----:B------:R-:W-:Y:S01]  /*9fa0*/  IMAD.X R9, R0, 0x1, R5, P1 ;  /* 0x0000000100097824 */ /* 0x000fe200008e0605 */
[----:B------:R-:W-:-:S05]  /*9fb0*/  IADD3.X R5, R24, R5, RZ, P2, !PT ;  /* 0x0000000518057210 */ /* 0x000fca00017fe4ff */
[----:B------:R-:W5:Y:S04]  /*9fc0*/  LD.E.128 R8, desc[UR40][R8.64] ;  /* 0x0000002808087980 */ /* 0x000f68000c101d00 */
[----:B------:R-:W5:Y:S02]  /*9fd0*/  LD.E.128 R4, desc[UR40][R4.64] ;  /* 0x0000002804047980 */ /* 0x000f64000c101d00 */
.L_x_2664:
[----:B------:R-:W-:Y:S05]  /*9fe0*/  BSYNC B1 ;  /* 0x0000000000017941 */ /* 0x000fea0003800000 */
.L_x_2663:
[----:B------:R-:W0:Y:S01]  /*9ff0*/  SYNCS.PHASECHK.TRANS64.TRYWAIT P1, [R2+URZ+0x28c00], R13 ;  /* 0x028c000d020075a7 */ /* 0x000e22000802017f */
[----:B-----5:R-:W-:Y:S01]  /*a000*/  IMAD.MOV.U32 R0, RZ, RZ, R4 ;  /* 0x000000ffff007224 */ /* 0x020fe200078e0004 */
[----:B------:R-:W-:Y:S01]  /*a010*/  VIADDMNMX R34, R34, -R195, 0x40, PT ;  /* 0x0000004022227446 */ /* 0x000fe200038009c3 */
[----:B---3--:R-:W-:Y:S01]  /*a020*/  IMAD.MOV.U32 R3, RZ, RZ, R5 ;  /* 0x000000ffff037224 */ /* 0x008fe200078e0005 */
[----:B------:R-:W-:Y:S01]  /*a030*/  BSSY B1, `(.L_x_2665) ;  /* 0x0000010000017945 */ /* 0x000fe20003800000 */
[C---:B------:R-:W-:Y:S01]  /*a040*/  VIADD R12, R189.reuse, 0x20 ;  /* 0x00000020bd0c7836 */ /* 0x040fe20000000000 */
[-C--:B------:R-:W-:Y:S01]  /*a050*/  ISETP.GE.OR P2, PT, R189, R34.reuse, P0 ;  /* 0x00000022bd00720c */ /* 0x080fe20000746670 */
[----:B------:R-:W-:Y:S01]  /*a060*/  IMAD.MOV.U32 R14, RZ, RZ, R9 ;  /* 0x000000ffff0e7224 */ /* 0x000fe200078e0009 */
[----:B------:R-:W-:Y:S01]  /*a070*/  PRMT R52, R52, 0x5410, R0 ;  /* 0x0000541034347816 */ /* 0x000fe20000000000 */
[----:B------:R-:W-:Y:S01]  /*a080*/  IMAD.MOV.U32 R0, RZ, RZ, R6 ;  /* 0x000000ffff007224 */ /* 0x000fe200078e0006 */
[----:B------:R-:W-:Y:S01]  /*a090*/  PRMT R53, R53, 0x5410, R3 ;  /* 0x0000541035357816 */ /* 0x000fe20000000003 */
[----:B------:R-:W-:Y:S01]  /*a0a0*/  IMAD.MOV.U32 R3, RZ, RZ, R7 ;  /* 0x000000ffff037224 */ /* 0x000fe200078e0007 */
[----:B------:R-:W-:Y:S01]  /*a0b0*/  ISETP.GE.OR P0, PT, R12, R34, P0 ;  /* 0x000000220c00720c */ /* 0x000fe20000706670 */
[----:B------:R-:W-:Y:S01]  /*a0c0*/  IMAD.MOV.U32 R12, RZ, RZ, R8 ;  /* 0x000000ffff0c7224 */ /* 0x000fe200078e0008 */
[----:B------:R-:W-:Y:S01]  /*a0d0*/  PRMT R52, R0, 0x7610, R52 ;  /* 0x0000761000347816 */ /* 0x000fe20000000034 */
[----:B------:R-:W-:Y:S01]  /*a0e0*/  IMAD.MOV.U32 R0, RZ, RZ, R10 ;  /* 0x000000ffff007224 */ /* 0x000fe200078e000a */
[----:B------:R-:W-:Y:S01]  /*a0f0*/  PRMT R53, R3, 0x7610, R53 ;  /* 0x0000761003357816 */ /* 0x000fe20000000035 */
[----:B------:R-:W-:Y:S01]  /*a100*/  IMAD.MOV.U32 R3, RZ, RZ, R11 ;  /* 0x000000ffff037224 */ /* 0x000fe200078e000b */
[----:B------:R-:W-:Y:S01]  /*a110*/  PRMT R54, R12, 0x5410, R14 ;  /* 0x000054100c367816 */ /* 0x000fe2000000000e */
[----:B0-----:R-:W-:Y:S06]  /*a120*/  @!P1 BRA `(.L_x_2666) ;  /* 0x0000017000849947 */ /* 0x001fec0003800000 */
.L_x_2956:
[----:B------:R-:W-:Y:S05]  /*a130*/  BSYNC B1 ;  /* 0x0000000000017941 */ /* 0x000fea0003800000 */
.L_x_2665:
[----:B------:R-:W-:Y:S04]  /*a140*/  BSSY B1, `(.L_x_2667) ;  /* 0x000006f000017945 */ /* 0x000fe80003800000 */
[----:B------:R-:W-:Y:S05]  /*a150*/  @P2 BRA `(.L_x_2668) ;  /* 0x0000000400b42947 */ /* 0x000fea0003800000 */
[----:B------:R-:W1:Y:S01]  /*a160*/  S2R R25, SR_TID.X ;  /* 0x0000000000197919 */ /* 0x000e620000002100 */
[----:B------:R-:W-:Y:S01]  /*a170*/  IMAD.SHL.U32 R12, R196, 0x40, RZ ;  /* 0x00000040c40c7824 */ /* 0x000fe200078e00ff */
[----:B------:R-:W-:Y:S01]  /*a180*/  SHF.R.U64 R34, R30, 0x10, R31 ;  /* 0x000000101e227819 */ /* 0x000fe2000000121f */
[----:B0-----:R-:W-:Y:S01]  /*a190*/  IMAD.IADD R13, R16, 0x1, R37 ;  /* 0x00000001100d7824 */ /* 0x001fe200078e0225 */
[----:B------:R-:W-:Y:S02]  /*a1a0*/  SHF.R.U64 R40, R28, 0x10, R29 ;  /* 0x000000101c287819 */ /* 0x000fe4000000121d */
[----:B------:R-:W-:Y:S02]  /*a1b0*/  LOP3.LUT R14, R12, 0x1c0, RZ, 0xc0, !PT ;  /* 0x000001c00c0e7812 */ /* 0x000fe400078ec0ff */
[----:B------:R-:W-:Y:S02]  /*a1c0*/  SHF.R.U64 R30, R32, 0x10, R33 ;  /* 0x00000010201e7819 */ /* 0x000fe40000001221 */
[----:B------:R-:W-:-:S02]  /*a1d0*/  LOP3.LUT R12, R14, 0x38, R16, 0xf8, !PT ;  /* 0x000000380e0c7812 */ /* 0x000fc400078ef810 */
[----:B------:R-:W-:Y:S02]  /*a1e0*/  SHF.R.U32.HI R15, RZ, 0x3, R14 ;  /* 0x00000003ff0f7819 */ /* 0x000fe4000001160e */
[----:B------:R-:W-:Y:S02]  /*a1f0*/  LOP3.LUT R14, R14, 0x38, R13, 0xf8, !PT ;  /* 0x000000380e0e7812 */ /* 0x000fe400078ef80d */
[-C--:B------:R-:W-:Y:S02]  /*a200*/  LOP3.LUT R12, R12, R15.reuse, RZ, 0x3c, !PT ;  /* 0x0000000f0c0c7212 */ /* 0x080fe400078e3cff */
[----:B------:R-:W-:Y:S02]  /*a210*/  LOP3.LUT R14, R14, R15, RZ, 0x3c, !PT ;  /* 0x0000000f0e0e7212 */ /* 0x000fe400078e3cff */
[----:B------:R-:W-:Y:S02]  /*a220*/  SHF.R.U32.HI R42, RZ, 0x10, R29 ;  /* 0x00000010ff2a7819 */ /* 0x000fe4000001161d */
[----:B------:R-:W-:-:S02]  /*a230*/  SHF.R.U32.HI R45, RZ, 0x10, R21 ;  /* 0x00000010ff2d7819 */ /* 0x000fc40000011615 */
[----:B------:R-:W-:Y:S02]  /*a240*/  PRMT R34, R36, 0x5432, R34 ;  /* 0x0000543224227816 */ /* 0x000fe40000000022 */
[C---:B------:R-:W-:Y:S02]  /*a250*/  PRMT R40, R35.reuse, 0x5432, R40 ;  /* 0x0000543223287816 */ /* 0x040fe40000000028 */
[----:B------:R-:W-:Y:S01]  /*a260*/  PRMT R39, R35, 0x5410, R30 ;  /* 0x0000541023277816 */ /* 0x000fe2000000001e */
[----:B------:R-:W-:Y:S01]  /*a270*/  IMAD.U32 R35, R34, 0x10000, RZ ;  /* 0x0001000022237824 */ /* 0x000fe200078e00ff */
[----:B------:R-:W-:Y:S01]  /*a280*/  PRMT R42, R41, 0x5432, R42 ;  /* 0x00005432292a7816 */ /* 0x000fe2000000002a */
[----:B-1----:R-:W-:Y:S01]  /*a290*/  VIADD R25, R25, 0xffffff80 ;  /* 0xffffff8019197836 */ /* 0x002fe20000000000 */
[----:B------:R-:W-:Y:S01]  /*a2a0*/  PRMT R45, R41, 0x5410, R45 ;  /* 0x00005410292d7816 */ /* 0x000fe2000000002d */
[----:B------:R-:W-:Y:S01]  /*a2b0*/  IMAD.U32 R41, R40, 0x10000, RZ ;  /* 0x0001000028297824 */ /* 0x000fe200078e00ff */
[----:B------:R-:W-:-:S02]  /*a2c0*/  SHF.R.U32.HI R38, RZ, 0x10, R31 ;  /* 0x00000010ff267819 */ /* 0x000fc4000001161f */
[----:B------:R-:W-:Y:S02]  /*a2d0*/  SHF.R.S32.HI R24, RZ, 0x1f, R25 ;  /* 0x0000001fff187819 */ /* 0x000fe40000011419 */
[----:B------:R-:W-:Y:S02]  /*a2e0*/  SHF.R.U64 R44, R20, 0x10, R21 ;  /* 0x00000010142c7819 */ /* 0x000fe40000001215 */
[----:B------:R-:W-:Y:S02]  /*a2f0*/  LEA.HI R24, R24, R25, RZ, 0x5 ;  /* 0x0000001918187211 */ /* 0x000fe400078f28ff */
[----:B------:R-:W-:Y:S02]  /*a300*/  PRMT R38, R46, 0x5432, R38 ;  /* 0x000054322e267816 */ /* 0x000fe40000000026 */
[----:B------:R-:W-:Y:S02]  /*a310*/  SHF.R.S32.HI R24, RZ, 0x5, R24 ;  /* 0x00000005ff187819 */ /* 0x000fe40000011418 */
[----:B------:R-:W-:-:S02]  /*a320*/  PRMT R44, R43, 0x5432, R44 ;  /* 0x000054322b2c7816 */ /* 0x000fc4000000002c */
[----:B------:R-:W-:Y:S01]  /*a330*/  LOP3.LUT R43, R40, 0xffff0000, RZ, 0xc0, !PT ;  /* 0xffff0000282b7812 */ /* 0x000fe200078ec0ff */
[C---:B------:R-:W-:Y:S01]  /*a340*/  IMAD R25, R24.reuse, 0x200, R14 ;  /* 0x0000020018197824 */ /* 0x040fe200078e020e */
[----:B------:R-:W-:Y:S01]  /*a350*/  SHF.R.U32.HI R33, RZ, 0x10, R33 ;  /* 0x00000010ff217819 */ /* 0x000fe20000011621 */
[----:B------:R-:W-:Y:S02]  /*a360*/  IMAD R13, R24, 0x200, R12 ;  /* 0x00000200180d7824 */ /* 0x000fe400078e020c */
[--C-:B------:R-:W-:Y:S01]  /*a370*/  IMAD R50, R25, 0x2, R2.reuse ;  /* 0x0000000219327824 */ /* 0x100fe200078e0202 */
[----:B------:R-:W-:Y:S01]  /*a380*/  PRMT R36, R36, 0x5410, R33 ;  /* 0x0000541024247816 */ /* 0x000fe20000000021 */
[----:B------:R-:W-:-:S03]  /*a390*/  IMAD R48, R13, 0x2, R2 ;  /* 0x000000020d307824 */ /* 0x000fc600078e0202 */
[----:B------:R-:W0:Y:S04]  /*a3a0*/  LDS.128 R24, [R50+0x20400] ;  /* 0x0204000032187984 */ /* 0x000e280000000c00 */
[----:B------:R-:W1:Y:S01]  /*a3b0*/  LDS.128 R12, [R48+0x20400] ;  /* 0x02040000300c7984 */ /* 0x000e620000000c00 */
[C---:B0-----:R-:W-:Y:S01]  /*a3c0*/  IMAD.U32 R30, R24.reuse, 0x10000, RZ ;  /* 0x00010000181e7824 */ /* 0x041fe200078e00ff */
[----:B------:R-:W-:Y:S01]  /*a3d0*/  LOP3.LUT R24, R24, 0xffff0000, RZ, 0xc0, !PT ;  /* 0xffff000018187812 */ /* 0x000fe200078ec0ff */
[C---:B------:R-:W-:Y:S01]  /*a3e0*/  IMAD.U32 R31, R25.reuse, 0x10000, RZ ;  /* 0x00010000191f7824 */ /* 0x040fe200078e00ff */
[----:B------:R-:W-:Y:S01]  /*a3f0*/  LOP3.LUT R25, R25, 0xffff0000, RZ, 0xc0, !PT ;  /* 0xffff000019197812 */ /* 0x000fe200078ec0ff */
[----:B-1----:R-:W-:Y:S02]  /*a400*/  IMAD.U32 R20, R12, 0x10000, RZ ;  /* 0x000100000c147824 */ /* 0x002fe400078e00ff */
[C---:B------:R-:W-:Y:S01]  /*a410*/  FMUL.FTZ R47, R30.reuse, R41 ;  /* 0x000000291e2f7220 */ /* 0x040fe20000410000 */
[-C--:B------:R-:W-:Y:S01]  /*a420*/  FMUL.FTZ R49, R30, R35.reuse ;  /* 0x000000231e317220 */ /* 0x080fe20000410000 */
[----:B------:R-:W-:Y:S01]  /*a430*/  IMAD.U32 R30, R42, 0x10000, RZ ;  /* 0x000100002a1e7824 */ /* 0x000fe200078e00ff */
[----:B------:R-:W-:Y:S01]  /*a440*/  LOP3.LUT R12, R12, 0xffff0000, RZ, 0xc0, !PT ;  /* 0xffff00000c0c7812 */ /* 0x000fe200078ec0ff */
[C---:B------:R-:W-:Y:S01]  /*a450*/  FFMA.FTZ R47, R20.reuse, R35, -R47 ;  /* 0x00000023142f7223 */ /* 0x040fe2000001082f */
[----:B------:R-:W-:Y:S01]  /*a460*/  FFMA.FTZ R49, R20, R41, R49 ;  /* 0x0000002914317223 */ /* 0x000fe20000010031 */
[----:B------:R-:W-:Y:S01]  /*a470*/  LOP3.LUT R35, R34, 0xffff0000, RZ, 0xc0, !PT ;  /* 0xffff000022237812 */ /* 0x000fe200078ec0ff */
[----:B------:R-:W-:-:S02]  /*a480*/  IMAD.U32 R20, R38, 0x10000, RZ ;  /* 0x0001000026147824 */ /* 0x000fc400078e00ff */
[----:B------:R-:W-:Y:S01]  /*a490*/  FMUL.FTZ R40, R31, R30 ;  /* 0x0000001e1f287220 */ /* 0x000fe20000410000 */
[----:B------:R-:W-:Y:S02]  /*a4a0*/  IMAD.U32 R21, R13, 0x10000, RZ ;  /* 0x000100000d157824 */ /* 0x000fe400078e00ff */
[C---:B------:R-:W-:Y:S01]  /*a4b0*/  FMUL.FTZ R51, R24.reuse, R43 ;  /* 0x0000002b18337220 */ /* 0x040fe20000410000 */
[----:B------:R-:W-:Y:S01]  /*a4c0*/  FMUL.FTZ R31, R31, R20 ;  /* 0x000000141f1f7220 */ /* 0x000fe20000410000 */
[-C--:B------:R-:W-:Y:S01]  /*a4d0*/  FMUL.FTZ R41, R24, R35.reuse ;  /* 0x0000002318297220 */ /* 0x080fe20000410000 */
[----:B------:R-:W-:Y:S01]  /*a4e0*/  LOP3.LUT R42, R42, 0xffff0000, RZ, 0xc0, !PT ;  /* 0xffff00002a2a7812 */ /* 0x000fe200078ec0ff */
[----:B------:R-:W-:Y:S01]  /*a4f0*/  IMAD.U32 R32, R26, 0x10000, RZ ;  /* 0x000100001a207824 */ /* 0x000fe200078e00ff */
[----:B------:R-:W-:Y:S01]  /*a500*/  LOP3.LUT R38, R38, 0xffff0000, RZ, 0xc0, !PT ;  /* 0xffff000026267812 */ /* 0x000fe200078ec0ff */
[----:B------:R-:W-:Y:S01]  /*a510*/  FFMA.FTZ R30, R21, R30, R31 ;  /* 0x0000001e151e7223 */ /* 0x000fe2000001001f */
[----:B------:R-:W-:Y:S01]  /*a520*/  LOP3.LUT R13, R13, 0xffff0000, RZ, 0xc0, !PT ;  /* 0xffff00000d0d7812 */ /* 0x000fe200078ec0ff */
[C---:B------:R-:W-:Y:S01]  /*a530*/  FFMA.FTZ R24, R12.reuse, R35, -R51 ;  /* 0x000000230c187223 */ /* 0x040fe20000010833 */
[----:B------:R-:W-:Y:S01]  /*a540*/  FFMA.FTZ R34, R12, R43, R41 ;  /* 0x0000002b0c227223 */ /* 0x000fe20000010029 */
[----:B------:R-:W-:Y:S01]  /*a550*/  FFMA.FTZ R40, R21, R20, -R40 ;  /* 0x0000001415287223 */ /* 0x000fe20000010828 */
[----:B------:R-:W-:-:S02]  /*a560*/  IMAD.U32 R31, R44, 0x10000, RZ ;  /* 0x000100002c1f7824 */ /* 0x000fc400078e00ff */
[----:B------:R-:W-:Y:S01]  /*a570*/  FMUL.FTZ R12, R25, R42 ;  /* 0x0000002a190c7220 */ /* 0x000fe20000410000 */
[----:B------:R-:W-:Y:S02]  /*a580*/  IMAD.U32 R21, R39, 0x10000, RZ ;  /* 0x0001000027157824 */ /* 0x000fe400078e00ff */
[-C--:B------:R-:W-:Y:S01]  /*a590*/  FMUL.FTZ R46, R25, R38.reuse ;  /* 0x00000026192e7220 */ /* 0x080fe20000410000 */
[----:B------:R-:W-:Y:S02]  /*a5a0*/  IMAD.U32 R33, R27, 0x10000, RZ ;  /* 0x000100001b217824 */ /* 0x000fe400078e00ff */
[----:B------:R-:W-:Y:S01]  /*a5b0*/  FMUL.FTZ R41, R32, R31 ;  /* 0x0000001f20297220 */ /* 0x000fe20000410000 */
[----:B------:R-:W-:Y:S02]  /*a5c0*/  IMAD.U32 R20, R45, 0x10000, RZ ;  /* 0x000100002d147824 */ /* 0x000fe400078e00ff */
[----:B------:R-:W-:Y:S01]  /*a5d0*/  FFMA.FTZ R25, R13, R38, -R12 ;  /* 0x000000260d197223 */ /* 0x000fe2000001080c */
[----:B------:R-:W-:-:S02]  /*a5e0*/  IMAD.U32 R28, R14, 0x10000, RZ ;  /* 0x000100000e1c7824 */ /* 0x000fc400078e00ff */
[-C--:B------:R-:W-:Y:S01]  /*a5f0*/  FMUL.FTZ R32, R32, R21.reuse ;  /* 0x0000001520207220 */ /* 0x080fe20000410000 */
[----:B------:R-:W-:Y:S02]  /*a600*/  IMAD.U32 R29, R15, 0x10000, RZ ;  /* 0x000100000f1d7824 */ /* 0x000fe400078e00ff */
[----:B------:R-:W-:Y:S01]  /*a610*/  FMUL.FTZ R38, R33, R20 ;  /* 0x0000001421267220 */ /* 0x000fe20000410000 */
[----:B------:R-:W-:Y:S02]  /*a620*/  IMAD.U32 R12, R36, 0x10000, RZ ;  /* 0x00010000240c7824 */ /* 0x000fe400078e00ff */
[C---:B------:R-:W-:Y:S01]  /*a630*/  FFMA.FTZ R41, R28.reuse, R21, -R41 ;  /* 0x000000151c297223 */ /* 0x040fe20000010829 */
[----:B------:R-:W-:Y:S01]  /*a640*/  FFMA.FTZ R32, R28, R31, R32 ;  /* 0x0000001f1c207223 */ /* 0x000fe20000010020 */
[----:B------:R-:W-:Y:S01]  /*a650*/  FFMA.FTZ R35, R13, R42, R46 ;  /* 0x0000002a0d237223 */ /* 0x000fe2000001002e */
[-C--:B------:R-:W-:Y:S01]  /*a660*/  FMUL.FTZ R28, R33, R12.reuse ;  /* 0x0000000c211c7220 */ /* 0x080fe20000410000 */
[----:B------:R-:W-:Y:S01]  /*a670*/  FFMA.FTZ R38, R29, R12, -R38 ;  /* 0x0000000c1d267223 */ /* 0x000fe20000010826 */
[----:B------:R-:W-:-:S02]  /*a680*/  LOP3.LUT R26, R26, 0xffff0000, RZ, 0xc0, !PT ;  /* 0xffff00001a1a7812 */ /* 0x000fc400078ec0ff */
[----:B------:R-:W-:Y:S01]  /*a690*/  LOP3.LUT R27, R27, 0xffff0000, RZ, 0xc0, !PT ;  /* 0xffff00001b1b7812 */ /* 0x000fe200078ec0ff */
[----:B------:R-:W-:Y:S01]  /*a6a0*/  FFMA.FTZ R28, R29, R20, R28 ;  /* 0x000000141d1c7223 */ /* 0x000fe2000001001c */
[----:B------:R-:W-:Y:S02]  /*a6b0*/  LOP3.LUT R13, R44, 0xffff0000, RZ, 0xc0, !PT ;  /* 0xffff00002c0d7812 */ /* 0x000fe400078ec0ff */
        /* <DEDUP_REMOVED lines=8> */
[----:B------:R-:W-:-:S02]  /*a740*/  FMUL.FTZ R29, R27, R36 ;  /* 0x000000241b1d7220 */ /* 0x000fc40000410000 */
[C---:B------:R-:W-:Y:S01]  /*a750*/  FFMA.FTZ R20, R14.reuse, R39, -R21 ;  /* 0x000000270e147223 */ /* 0x040fe20000010815 */
[----:B------:R-:W-:Y:S01]  /*a760*/  FFMA.FTZ R21, R14, R13, R26 ;  /* 0x0000000d0e157223 */ /* 0x000fe2000001001a */
[C---:B------:R-:W-:Y:S01]  /*a770*/  FFMA.FTZ R27, R15.reuse, R36, -R42 ;  /* 0x000000240f1b7223 */ /* 0x040fe2000001082a */
[----:B------:R-:W-:Y:S01]  /*a780*/  FFMA.FTZ R29, R15, R12, R29 ;  /* 0x0000000c0f1d7223 */ /* 0x000fe2000001001d */
[----:B------:R-:W-:Y:S02]  /*a790*/  F2FP.BF16.F32.PACK_AB R12, R24, R47 ;  /* 0x0000002f180c723e */ /* 0x000fe400000010ff */
[----:B------:R-:W-:Y:S02]  /*a7a0*/  F2FP.BF16.F32.PACK_AB R13, R25, R40 ;  /* 0x00000028190d723e */ /* 0x000fe400000010ff */
[----:B------:R-:W-:Y:S02]  /*a7b0*/  F2FP.BF16.F32.PACK_AB R14, R20, R41 ;  /* 0x00000029140e723e */ /* 0x000fe400000010ff */
[----:B------:R-:W-:-:S02]  /*a7c0*/  F2FP.BF16.F32.PACK_AB R15, R27, R38 ;  /* 0x000000261b0f723e */ /* 0x000fc400000010ff */
[----:B------:R-:W-:Y:S02]  /*a7d0*/  F2FP.BF16.F32.PACK_AB R24, R34, R49 ;  /* 0x000000312218723e */ /* 0x000fe400000010ff */
[----:B------:R-:W-:Y:S01]  /*a7e0*/  F2FP.BF16.F32.PACK_AB R25, R35, R30 ;  /* 0x0000001e2319723e */ /* 0x000fe200000010ff */
[----:B------:R1:W-:Y:S01]  /*a7f0*/  STS.128 [R48+0x20400], R12 ;  /* 0x0204000c30007388 */ /* 0x0003e20000000c00 */
[----:B------:R-:W-:Y:S02]  /*a800*/  F2FP.BF16.F32.PACK_AB R26, R21, R32 ;  /* 0x00000020151a723e */ /* 0x000fe400000010ff */
[----:B------:R-:W-:-:S05]  /*a810*/  F2FP.BF16.F32.PACK_AB R27, R29, R28 ;  /* 0x0000001c1d1b723e */ /* 0x000fca00000010ff */
[----:B------:R1:W-:Y:S02]  /*a820*/  STS.128 [R50+0x20400], R24 ;  /* 0x0204001832007388 */ /* 0x0003e40000000c00 */
.L_x_2668:
[----:B------:R-:W-:Y:S05]  /*a830*/  BSYNC B1 ;  /* 0x0000000000017941 */ /* 0x000fea0003800000 */
.L_x_2667:
[----:B------:R-:W-:Y:S02]  /*a840*/  PRMT R20, R0, 0x7610, R20 ;  /* 0x0000761000147816 */ /* 0x000fe40000000014 */
[----:B------:R-:W-:Y:S01]  /*a850*/  PRMT R30, R3, 0x7610, R30 ;  /* 0x00007610031e7816 */ /* 0x000fe2000000001e */
[----:B------:R-:W-:Y:S06]  /*a860*/  @P0 BRA `(.L_x_2659) ;  /* 0x0000000400a80947 */ /* 0x000fec0003800000 */
[----:B-1----:R-:W2:Y:S01]  /*a870*/  LDL R12, [R1+0x5c] ;  /* 0x00005c00010c7983 */ /* 0x002ea20000100800 */
[C---:B0-----:R-:W-:Y:S02]  /*a880*/  VIADD R13, R189.reuse, 0x20 ;  /* 0x00000020bd0d7836 */ /* 0x041fe40000000000 */
        /* <DEDUP_REMOVED lines=9> */
[----:B------:R-:W-:Y:S02]  /*a920*/  LOP3.LUT R0, R0, R13, RZ, 0x3c, !PT ;  /* 0x0000000d00007212 */ /* 0x000fe400078e3cff */
[----:B------:R-:W-:Y:S02]  /*a930*/  SHF.R.U64 R32, R4, 0x10, R5 ;  /* 0x0000001004207819 */ /* 0x000fe40000001205 */
[----:B------:R-:W-:Y:S02]  /*a940*/  SHF.R.U64 R21, R8, 0x10, R9 ;  /* 0x0000001008157819 */ /* 0x000fe40000001209 */
[----:B------:R-:W-:Y:S02]  /*a950*/  PRMT R32, R52, 0x5432, R32 ;  /* 0x0000543234207816 */ /* 0x000fe40000000020 */
[----:B------:R-:W-:Y:S02]  /*a960*/  PRMT R21, R54, 0x5410, R21 ;  /* 0x0000541036157816 */ /* 0x000fe40000000015 */
[----:B------:R-:W-:-:S02]  /*a970*/  SHF.R.U32.HI R28, RZ, 0x10, R9 ;  /* 0x00000010ff1c7819 */ /* 0x000fc40000011609 */
[--C-:B------:R-:W-:Y:S01]  /*a980*/  SHF.R.U64 R29, R10, 0x10, R11.reuse ;  /* 0x000000100a1d7819 */ /* 0x100fe2000000120b */
[----:B------:R-:W-:Y:S01]  /*a990*/  IMAD.U32 R33, R32, 0x10000, RZ ;  /* 0x0001000020217824 */ /* 0x000fe200078e00ff */
[----:B------:R-:W-:Y:S02]  /*a9a0*/  SHF.R.U32.HI R31, RZ, 0x10, R11 ;  /* 0x00000010ff1f7819 */ /* 0x000fe4000001160b */
[----:B------:R-:W-:Y:S02]  /*a9b0*/  SHF.R.U32.HI R34, RZ, 0x10, R5 ;  /* 0x00000010ff227819 */ /* 0x000fe40000011605 */
[----:B------:R-:W-:Y:S02]  /*a9c0*/  SHF.R.U32.HI R37, RZ, 0x10, R7 ;  /* 0x00000010ff257819 */ /* 0x000fe40000011607 */
[C---:B------:R-:W-:Y:S02]  /*a9d0*/  PRMT R34, R53.reuse, 0x5432, R34 ;  /* 0x0000543235227816 */ /* 0x040fe40000000022 */
[----:B------:R-:W-:-:S02]  /*a9e0*/  PRMT R37, R53, 0x5410, R37 ;  /* 0x0000541035257816 */ /* 0x000fc40000000025 */
[----:B------:R-:W-:Y:S01]  /*a9f0*/  PRMT R31, R30, 0x5410, R31 ;  /* 0x000054101e1f7816 */ /* 0x000fe2000000001f */
[----:B------:R-:W-:Y:S01]  /*aa00*/  IMAD.U32 R36, R34, 0x10000, RZ ;  /* 0x0001000022247824 */ /* 0x000fe200078e00ff */
[----:B------:R-:W-:Y:S02]  /*aa10*/  PRMT R28, R54, 0x5432, R28 ;  /* 0x00005432361c7816 */ /* 0x000fe4000000001c */
[----:B------:R-:W-:Y:S02]  /*aa20*/  SHF.R.U64 R35, R6, 0x10, R7 ;  /* 0x0000001006237819 */ /* 0x000fe40000001207 */
[----:B------:R-:W-:Y:S01]  /*aa30*/  PRMT R29, R20, 0x5410, R29 ;  /* 0x00005410141d7816 */ /* 0x000fe2000000001d */
[----:B------:R-:W-:Y:S01]  /*aa40*/  IMAD.U32 R30, R28, 0x10000, RZ ;  /* 0x000100001c1e7824 */ /* 0x000fe200078e00ff */
[----:B------:R-:W-:Y:S02]  /*aa50*/  PRMT R35, R52, 0x5410, R35 ;  /* 0x0000541034237816 */ /* 0x000fe40000000023 */
[----:B--2---:R-:W-:-:S02]  /*aa60*/  IADD3 R3, R12, R0, RZ ;  /* 0x000000000c037210 */ /* 0x004fc40007ffe0ff */
[----:B---3--:R-:W0:Y:S03]  /*aa70*/  LDS.128 R12, [R40+0x20400] ;  /* 0x02040000280c7984 */ /* 0x008e260000000c00 */
[----:B------:R-:W-:-:S05]  /*aa80*/  IMAD R3, R3, 0x2, R2 ;  /* 0x0000000203037824 */ /* 0x000fca00078e0202 */
[----:B------:R-:W1:Y:S01]  /*aa90*/  LDS.128 R24, [R3+0x20400] ;  /* 0x0204000003187984 */ /* 0x000e620000000c00 */
[----:B0-----:R-:W-:Y:S02]  /*aaa0*/  IMAD.U32 R0, R12, 0x10000, RZ ;  /* 0x000100000c007824 */ /* 0x001fe400078e00ff */
[C---:B-1----:R-:W-:Y:S01]  /*aab0*/  IMAD.U32 R9, R24.reuse, 0x10000, RZ ;  /* 0x0001000018097824 */ /* 0x042fe200078e00ff */
[----:B------:R-:W-:Y:S01]  /*aac0*/  LOP3.LUT R10, R24, 0xffff0000, RZ, 0xc0, !PT ;  /* 0xffff0000180a7812 */ /* 0x000fe200078ec0ff */
[C---:B------:R-:W-:Y:S01]  /*aad0*/  IMAD.U32 R11, R25.reuse, 0x10000, RZ ;  /* 0x00010000190b7824 */ /* 0x040fe200078e00ff */
[----:B------:R-:W-:Y:S01]  /*aae0*/  LOP3.LUT R24, R25, 0xffff0000, RZ, 0xc0, !PT ;  /* 0xffff000019187812 */ /* 0x000fe200078ec0ff */
[----:B------:R-:W-:Y:S02]  /*aaf0*/  IMAD.U32 R25, R21, 0x10000, RZ ;  /* 0x0001000015197824 */ /* 0x000fe400078e00ff */
[C---:B------:R-:W-:Y:S02]  /*ab00*/  FMUL.FTZ R39, R9.reuse, R33 ;  /* 0x0000002109277220 */ /* 0x040fe40000410000 */
[----:B------:R-:W-:-:S02]  /*ab10*/  FMUL.FTZ R9, R9, R25 ;  /* 0x0000001909097220 */ /* 0x000fc40000410000 */
[----:B------:R-:W-:Y:S01]  /*ab20*/  FFMA.FTZ R39, R0, R25, -R39 ;  /* 0x0000001900277223 */ /* 0x000fe20000010827 */
[----:B------:R-:W-:Y:S01]  /*ab30*/  LOP3.LUT R4, R12, 0xffff0000, RZ, 0xc0, !PT ;  /* 0xffff00000c047812 */ /* 0x000fe200078ec0ff */
[C---:B------:R-:W-:Y:S01]  /*ab40*/  IMAD.U32 R6, R14.reuse, 0x10000, RZ ;  /* 0x000100000e067824 */ /* 0x040fe200078e00ff */
[----:B------:R-:W-:Y:S01]  /*ab50*/  LOP3.LUT R7, R14, 0xffff0000, RZ, 0xc0, !PT ;  /* 0xffff00000e077812 */ /* 0x000fe200078ec0ff */
[----:B------:R-:W-:Y:S02]  /*ab60*/  IMAD.U32 R20, R27, 0x10000, RZ ;  /* 0x000100001b147824 */ /* 0x000fe400078e00ff */
[----:B------:R-:W-:Y:S01]  /*ab70*/  FFMA.FTZ R33, R0, R33, R9 ;  /* 0x0000002100217223 */ /* 0x000fe20000010009 */
[----:B------:R-:W-:Y:S01]  /*ab80*/  IMAD.U32 R25, R37, 0x10000, RZ ;  /* 0x0001000025197824 */ /* 0x000fe200078e00ff */
[C---:B------:R-:W-:Y:S01]  /*ab90*/  LOP3.LUT R12, R13.reuse, 0xffff0000, RZ, 0xc0, !PT ;  /* 0xffff00000d0c7812 */ /* 0x040fe200078ec0ff */
[----:B------:R-:W-:Y:S01]  /*aba0*/  IMAD.U32 R5, R13, 0x10000, RZ ;  /* 0x000100000d057824 */ /* 0x000fe200078e00ff */
[C---:B------:R-:W-:Y:S01]  /*abb0*/  LOP3.LUT R14, R15.reuse, 0xffff0000, RZ, 0xc0, !PT ;  /* 0xffff00000f0e7812 */ /* 0x040fe200078ec0ff */
[----:B------:R-:W-:Y:S01]  /*abc0*/  IMAD.U32 R8, R15, 0x10000, RZ ;  /* 0x000100000f087824 */ /* 0x000fe200078e00ff */
[----:B------:R-:W-:Y:S01]  /*abd0*/  LOP3.LUT R15, R26, 0xffff0000, RZ, 0xc0, !PT ;  /* 0xffff00001a0f7812 */ /* 0x000fe200078ec0ff */
[----:B------:R-:W-:-:S02]  /*abe0*/  IMAD.U32 R9, R31, 0x10000, RZ ;  /* 0x000100001f097824 */ /* 0x000fc400078e00ff */
[----:B------:R-:W-:Y:S01]  /*abf0*/  FMUL.FTZ R38, R11, R36 ;  /* 0x000000240b267220 */ /* 0x000fe20000410000 */
[----:B------:R-:W-:Y:S01]  /*ac00*/  IMAD.U32 R13, R26, 0x10000, RZ ;  /* 0x000100001a0d7824 */ /* 0x000fe200078e00ff */
[----:B------:R-:W-:Y:S01]  /*ac10*/  LOP3.LUT R26, R27, 0xffff0000, RZ, 0xc0, !PT ;  /* 0xffff00001b1a7812 */ /* 0x000fe200078ec0ff */
[C---:B------:R-:W-:Y:S01]  /*ac20*/  FMUL.FTZ R27, R20.reuse, R25 ;  /* 0x00000019141b7220 */ /* 0x040fe20000410000 */
[----:B------:R-:W-:Y:S01]  /*ac30*/  LOP3.LUT R21, R21, 0xffff0000, RZ, 0xc0, !PT ;  /* 0xffff000015157812 */ /* 0x000fe200078ec0ff */
[-C--:B------:R-:W-:Y:S01]  /*ac40*/  FMUL.FTZ R20, R20, R9.reuse ;  /* 0x0000000914147220 */ /* 0x080fe20000410000 */
[-C--:B------:R-:W-:Y:S01]  /*ac50*/  FMUL.FTZ R0, R11, R30.reuse ;  /* 0x0000001e0b007220 */ /* 0x080fe20000410000 */
[----:B------:R-:W-:Y:S01]  /*ac60*/  FFMA.FTZ R38, R5, R30, -R38 ;  /* 0x0000001e05267223 */ /* 0x000fe20000010826 */
[----:B------:R-:W-:Y:S01]  /*ac70*/  LOP3.LUT R11, R32, 0xffff0000, RZ, 0xc0, !PT ;  /* 0xffff0000200b7812 */ /* 0x000fe200078ec0ff */
[C---:B------:R-:W-:Y:S01]  /*ac80*/  FFMA.FTZ R30, R8.reuse, R9, -R27 ;  /* 0x00000009081e7223 */ /* 0x040fe2000001081b */
[----:B------:R-:W-:Y:S01]  /*ac90*/  FFMA.FTZ R32, R8, R25, R20 ;  /* 0x0000001908207223 */ /* 0x000fe20000010014 */
[----:B------:R-:W-:Y:S01]  /*aca0*/  FMUL.FTZ R27, R10, R21 ;  /* 0x000000150a1b7220 */ /* 0x000fe20000410000 */
[----:B------:R-:W-:-:S02]  /*acb0*/  IMAD.U32 R8, R35, 0x10000, RZ ;  /* 0x0001000023087824 */ /* 0x000fc400078e00ff */
[----:B------:R-:W-:Y:S01]  /*acc0*/  FFMA.FTZ R36, R5, R36, R0 ;  /* 0x0000002405247223 */ /* 0x000fe20000010000 */
[-C--:B------:R-:W-:Y:S01]  /*acd0*/  FMUL.FTZ R25, R10, R11.reuse ;  /* 0x0000000b0a197220 */ /* 0x080fe20000410000 */
[----:B------:R-:W-:Y:S01]  /*ace0*/  FFMA.FTZ R20, R4, R11, R27 ;  /* 0x0000000b04147223 */ /* 0x000fe2000001001b */
[----:B------:R-:W-:Y:S02]  /*acf0*/  IMAD.U32 R0, R29, 0x10000, RZ ;  /* 0x000100001d007824 */ /* 0x000fe400078e00ff */
[C---:B------:R-:W-:Y:S01]  /*ad00*/  FMUL.FTZ R11, R13.reuse, R8 ;  /* 0x000000080d0b7220 */ /* 0x040fe20000410000 */
[----:B------:R-:W-:Y:S01]  /*ad10*/  LOP3.LUT R9, R34, 0xffff0000, RZ, 0xc0, !PT ;  /* 0xffff000022097812 */ /* 0x000fe200078ec0ff */
[----:B------:R-:W-:Y:S01]  /*ad20*/  FFMA.FTZ R10, R4, R21, -R25 ;  /* 0x00000015040a7223 */ /* 0x000fe20000010819 */
[----:B------:R-:W-:Y:S01]  /*ad30*/  LOP3.LUT R5, R28, 0xffff0000, RZ, 0xc0, !PT ;  /* 0xffff00001c057812 */ /* 0x000fe200078ec0ff */
[-C--:B------:R-:W-:Y:S01]  /*ad40*/  FMUL.FTZ R13, R13, R0.reuse ;  /* 0x000000000d0d7220 */ /* 0x080fe20000410000 */
[----:B------:R-:W-:Y:S01]  /*ad50*/  FFMA.FTZ R11, R6, R0, -R11 ;  /* 0x00000000060b7223 */ /* 0x000fe2000001080b */
[----:B------:R-:W-:Y:S01]  /*ad60*/  LOP3.LUT R4, R35, 0xffff0000, RZ, 0xc0, !PT ;  /* 0xffff000023047812 */ /* 0x000fe200078ec0ff */
[----:B------:R-:W-:Y:S01]  /*ad70*/  FMUL.FTZ R21, R24, R9 ;  /* 0x0000000918157220 */ /* 0x000fe20000410000 */
[----:B------:R-:W-:-:S02]  /*ad80*/  LOP3.LUT R0, R29, 0xffff0000, RZ, 0xc0, !PT ;  /* 0xffff00001d007812 */ /* 0x000fc400078ec0ff */
[----:B------:R-:W-:Y:S01]  /*ad90*/  LOP3.LUT R37, R37, 0xffff0000, RZ, 0xc0, !PT ;  /* 0xffff000025257812 */ /* 0x000fe200078ec0ff */
[----:B------:R-:W-:Y:S01]  /*ada0*/  FFMA.FTZ R13, R6, R8, R13 ;  /* 0x00000008060d7223 */ /* 0x000fe2000001000d */
[----:B------:R-:W-:Y:S01]  /*adb0*/  LOP3.LUT R31, R31, 0xffff0000, RZ, 0xc0, !PT ;  /* 0xffff00001f1f7812 */ /* 0x000fe200078ec0ff */
[-C--:B------:R-:W-:Y:S01]  /*adc0*/  FMUL.FTZ R24, R24, R5.reuse ;  /* 0x0000000518187220 */ /* 0x080fe20000410000 */
[C---:B------:R-:W-:Y:S01]  /*add0*/  FMUL.FTZ R6, R15.reuse, R4 ;  /* 0x000000040f067220 */ /* 0x040fe20000410000 */
[----:B------:R-:W-:Y:S01]  /*ade0*/  FFMA.FTZ R5, R12, R5, -R21 ;  /* 0x000000050c057223 */ /* 0x000fe20000010815 */
[-C--:B------:R-:W-:Y:S01]  /*adf0*/  FMUL.FTZ R15, R15, R0.reuse ;  /* 0x000000000f0f7220 */ /* 0x080fe20000410000 */
[C---:B------:R-:W-:Y:S01]  /*ae00*/  FMUL.FTZ R21, R26.reuse, R37 ;  /* 0x000000251a157220 */ /* 0x040fe20000410000 */
[-C--:B------:R-:W-:Y:S01]  /*ae10*/  FMUL.FTZ R26, R26, R31.reuse ;  /* 0x0000001f1a1a7220 */ /* 0x080fe20000410000 */
[C---:B------:R-:W-:Y:S01]  /*ae20*/  FFMA.FTZ R6, R7.reuse, R0, -R6 ;  /* 0x0000000007067223 */ /* 0x040fe20000010806 */
[----:B------:R-:W-:Y:S01]  /*ae30*/  FFMA.FTZ R0, R7, R4, R15 ;  /* 0x0000000407007223 */ /* 0x000fe2000001000f */
        /* <DEDUP_REMOVED lines=13> */
.L_x_2659:
[----:B------:R-:W-:Y:S05]  /*af10*/  BSYNC B0 ;  /* 0x0000000000007941 */ /* 0x000fea0003800000 */
.L_x_2645:
        /* <DEDUP_REMOVED lines=8> */
.L_x_2642:
[----:B---3--:R-:W-:-:S05]  /*afa0*/  IMAD.U32 R0, RZ, RZ, UR37 ;  /* 0x00000025ff007e24 */ /* 0x008fca000f8e00ff */
[----:B------:R-:W-:-:S13]  /*afb0*/  ISETP.NE.AND P0, PT, R0, 0x3, PT ;  /* 0x000000030000780c */ /* 0x000fda0003f05270 */
[----:B------:R-:W-:Y:S05]  /*afc0*/  @!P0 BRA `(.L_x_2669) ;  /* 0x0000000000048947 */ /* 0x000fea0003800000 */
[----:B------:R-:W-:Y:S01]  /*afd0*/  BPT.TRAP 0x1 ;  /* 0x000000040000795c */ /* 0x000fe20000300000 */
.L_x_2669:
[----:B-1----:R-:W-:Y:S01]  /*afe0*/  IMAD R12, R18, 0x8, R2 ;  /* 0x00000008120c7824 */ /* 0x002fe200078e0202 */
[----:B------:R-:W-:-:S04]  /*aff0*/  SHF.L.U32 R21, R19, 0x1f, RZ ;  /* 0x0000001f13157819 */ /* 0x000fc800000006ff */
[----:B------:R1:W3:Y:S01]  /*b000*/  SYNCS.PHASECHK.TRANS64.TRYWAIT P1, [R12+URZ+0x28c30], R21 ;  /* 0x028c30150c0075a7 */ /* 0x0002e2000802017f */
[----:B------:R-:W-:Y:S05]  /*b010*/  @!P0 BRA `(.L_x_2670) ;  /* 0x0000000000048947 */ /* 0x000fea0003800000 */
[----:B------:R-:W-:Y:S01]  /*b020*/  BPT.TRAP 0x1 ;  /* 0x000000040000795c */ /* 0x000fe20000300000 */
.L_x_2670:
[C---:B------:R-:W-:Y:S02]  /*b030*/  VIADD R0, R2.reuse, 0x22400 ;  /* 0x0002240002007836 */ /* 0x040fe40000000000 */
[----:B0-2---:R-:W-:-:S03]  /*b040*/  VIADD R3, R2, 0x20400 ;  /* 0x0002040002037836 */ /* 0x005fc60000000000 */
        /* <DEDUP_REMOVED lines=8> */
.L_x_2671:
        /* <DEDUP_REMOVED lines=10> */
[----:B------:R-:W-:Y:S01]  /*b170*/  VIADD R6, R56, 0x2 ;  /* 0x0000000238067836 */ /* 0x000fe20000000000 */
[----:B------:R-:W-:Y:S01]  /*b180*/  R2UR UR7, R57 ;  /* 0x00000000390772ca */ /* 0x000fe200000e0000 */
[----:B------:R-:W-:-:S02]  /*b190*/  IMAD.MOV.U32 R11, RZ, RZ, 0x40000040 ;  /* 0x40000040ff0b7424 */ /* 0x000fc400078e00ff */
[----:B------:R-:W-:Y:S02]  /*b1a0*/  IMAD.MOV.U32 R7, RZ, RZ, 0x40000040 ;  /* 0x40000040ff077424 */ /* 0x000fe400078e00ff */
[----:B------:R-:W-:Y:S02]  /*b1b0*/  VIADD R8, R4, 0x4 ;  /* 0x0000000404087836 */ /* 0x000fe40000000000 */
[----:B------:R-:W-:Y:S02]  /*b1c0*/  IMAD.MOV.U32 R9, RZ, RZ, 0x40000040 ;  /* 0x40000040ff097424 */ /* 0x000fe400078e00ff */
[----:B------:R-:W-:-:S04]  /*b1d0*/  IMAD.MOV.U32 R57, RZ, RZ, 0x40000040 ;  /* 0x40000040ff397424 */ /* 0x000fc800078e00ff */
[----:B------:R-:W-:Y:S01]  /*b1e0*/  HGMMA.64x64x16.F32.BF16 R24, gdesc[UR4], RZ, !UPT, gsb0 ;  /* 0x00e00000041879f0 */ /* 0x000fe2000c0018ff */
[----:B------:R-:W-:Y:S02]  /*b1f0*/  R2UR UR4, R10 ;  /* 0x000000000a0472ca */ /* 0x000fe400000e0000 */
[----:B------:R-:W-:Y:S02]  /*b200*/  R2UR UR5, R11 ;  /* 0x000000000b0572ca */ /* 0x000fe400000e0000 */
[----:B------:R-:W-:Y:S01]  /*b210*/  R2UR UR6, R6 ;  /* 0x00000000060672ca */ /* 0x000fe200000e0000 */
[C---:B------:R-:W-:Y:S01]  /*b220*/  VIADD R6, R56.reuse, 0x4 ;  /* 0x0000000438067836 */ /* 0x040fe20000000000 */
[----:B------:R-:W-:Y:S01]  /*b230*/  R2UR UR7, R7 ;  /* 0x00000000070772ca */ /* 0x000fe200000e0000 */
[----:B------:R-:W-:Y:S02]  /*b240*/  IMAD.MOV.U32 R7, RZ, RZ, 0x40000040 ;  /* 0x40000040ff077424 */ /* 0x000fe400078e00ff */
[----:B------:R-:W-:Y:S01]  /*b250*/  VIADD R56, R56, 0x6 ;  /* 0x0000000638387836 */ /* 0x000fe20000000000 */
[----:B------:R-:W-:-:S02]  /*b260*/  WARPGROUP.DEPBAR.LE gsb0, 0x0 ;  /* 0x00008000000079c5 */ /* 0x000fc40000010000 */
[----:B------:R-:W-:-:S07]  /*b270*/  WARPGROUP.ARRIVE ;  /* 0x00000000000079c5 */ /* 0x000fce0000000000 */
[----:B------:R-:W-:Y:S01]  /*b280*/  HGMMA.64x64x16.F32.BF16 R24, gdesc[UR4], R24, gsb0 ;  /* 0x00e00000041879f0 */ /* 0x000fe20008001818 */
[----:B------:R-:W-:Y:S02]  /*b290*/  R2UR UR4, R8 ;  /* 0x00000000080472ca */ /* 0x000fe400000e0000 */
[----:B------:R-:W-:Y:S02]  /*b2a0*/  R2UR UR5, R9 ;  /* 0x00000000090572ca */ /* 0x000fe400000e0000 */
[----:B------:R-:W-:Y:S01]  /*b2b0*/  R2UR UR6, R6 ;  /* 0x00000000060672ca */ /* 0x000fe200000e0000 */
[----:B------:R-:W-:Y:S01]  /*b2c0*/  VIADD R6, R4, 0x6 ;  /* 0x0000000604067836 */ /* 0x000fe20000000000 */
[----:B------:R-:W-:Y:S01]  /*b2d0*/  R2UR UR7, R7 ;  /* 0x00000000070772ca */ /* 0x000fe200000e0000 */
[----:B------:R-:W-:Y:S01]  /*b2e0*/  IMAD.MOV.U32 R7, RZ, RZ, 0x40000040 ;  /* 0x40000040ff077424 */ /* 0x000fe200078e00ff */
[----:B------:R-:W-:Y:S02]  /*b2f0*/  WARPGROUP.DEPBAR.LE gsb0, 0x0 ;  /* 0x00008000000079c5 */ /* 0x000fe40000010000 */
[----:B------:R-:W-:-:S09]  /*b300*/  WARPGROUP.ARRIVE ;  /* 0x00000000000079c5 */ /* 0x000fd20000000000 */
        /* <DEDUP_REMOVED lines=11> */
.L_x_2673:
[----:B------:R-:W2:Y:S01]  /*b3c0*/  LDC R60, c[0x0][0x448] ;  /* 0x00011200ff3c7b82 */ /* 0x000ea20000000800 */
[----:B------:R-:W-:Y:S01]  /*b3d0*/  ULDC UR4, c[0x0][0x9d8] ;  /* 0x0002760000047ab9 */ /* 0x000fe20000000800 */
[----:B------:R-:W-:Y:S01]  /*b3e0*/  ULDC.64 UR46, c[0x0][0x9e0] ;  /* 0x00027800002e7ab9 */ /* 0x000fe20000000a00 */
        /* <DEDUP_REMOVED lines=12> */
[----:B------:R-:W-:Y:S01]  /*b4b0*/  UISETP.GE.AND UP0, UPT, UR47, 0x1, UPT ;  /* 0x000000012f00788c */ /* 0x000fe2000bf06270 */
[----:B------:R4:W0:Y:S01]  /*b4c0*/  MUFU.TANH R61, R15 ;  /* 0x0000000f003d7308 */ /* 0x0008220000002400 */
[----:B------:R-:W-:Y:S01]  /*b4d0*/  LOP3.LUT R22, R22, 0xffffff7f, RZ, 0xc0, !PT ;  /* 0xffffff7f16167812 */ /* 0x000fe200078ec0ff */
[----:B------:R-:W-:Y:S01]  /*b4e0*/  FMUL.FTZ R13, R24, UR4 ;  /* 0x00000004180d7c20 */ /* 0x000fe20008410000 */
[----:B------:R-:W-:Y:S01]  /*b4f0*/  FMUL.FTZ R0, R26, UR4 ;  /* 0x000000041a007c20 */ /* 0x000fe20008410000 */
[----:B------:R-:W-:Y:S01]  /*b500*/  FMUL.FTZ R36, R36, UR4 ;  /* 0x0000000424247c20 */ /* 0x000fe20008410000 */
[----:B------:R-:W-:Y:S01]  /*b510*/  FMUL.FTZ R40, R40, UR4 ;  /* 0x0000000428287c20 */ /* 0x000fe20008410000 */
[----:B------:R-:W-:Y:S01]  /*b520*/  FMUL.FTZ R41, R41, UR4 ;  /* 0x0000000429297c20 */ /* 0x000fe20008410000 */
[----:B------:R-:W-:Y:S01]  /*b530*/  FMUL.FTZ R42, R42, UR4 ;  /* 0x000000042a2a7c20 */ /* 0x000fe20008410000 */
[----:B--2---:R-:W-:Y:S01]  /*b540*/  ISETP.NE.AND P1, PT, R60, 0x1, PT ;  /* 0x000000013c00780c */ /* 0x004fe20003f25270 */
[----:B----4-:R-:W-:Y:S01]  /*b550*/  IMAD.IADD R15, R229, 0x1, R195 ;  /* 0x00000001e50f7824 */ /* 0x010fe200078e02c3 */
[----:B------:R-:W2:Y:S01]  /*b560*/  MUFU.TANH R35, R45 ;  /* 0x0000002d00237308 */ /* 0x000ea20000002400 */
[----:B------:R-:W-:Y:S01]  /*b570*/  FMUL.FTZ R43, R43, UR4 ;  /* 0x000000042b2b7c20 */ /* 0x000fe20008410000 */
[----:B------:R-:W-:Y:S01]  /*b580*/  FMUL.FTZ R44, R44, UR4 ;  /* 0x000000042c2c7c20 */ /* 0x000fe20008410000 */
[----:B------:R-:W-:Y:S01]  /*b590*/  FMUL.FTZ R46, R46, UR4 ;  /* 0x000000042e2e7c20 */ /* 0x000fe20008410000 */
[----:B------:R-:W-:Y:S01]  /*b5a0*/  MOV R34, R15 ;  /* 0x0000000f00227202 */ /* 0x000fe20000000f00 */
[----:B------:R-:W-:Y:S01]  /*b5b0*/  FMUL.FTZ R26, R50, UR4 ;  /* 0x00000004321a7c20 */ /* 0x000fe20008410000 */
[----:B------:R-:W-:Y:S01]  /*b5c0*/  FMUL.FTZ R24, R51, UR4 ;  /* 0x0000000433187c20 */ /* 0x000fe20008410000 */
[----:B------:R-:W-:Y:S01]  /*b5d0*/  FMUL.FTZ R52, R52, UR4 ;  /* 0x0000000434347c20 */ /* 0x000fe20008410000 */
[----:B------:R4:W0:Y:S01]  /*b5e0*/  MUFU.TANH R56, R25 ;  /* 0x0000001900387308 */ /* 0x0008220000002400 */
[----:B------:R-:W-:Y:S01]  /*b5f0*/  FMUL.FTZ R53, R53, UR4 ;  /* 0x0000000435357c20 */ /* 0x000fe20008410000 */
[----:B------:R-:W-:Y:S01]  /*b600*/  FMUL.FTZ R49, R49, UR4 ;  /* 0x0000000431317c20 */ /* 0x000fe20008410000 */
[----:B------:R-:W5:Y:S01]  /*b610*/  @P1 LDC R30, c[0x0][0x44c] ;  /* 0x00011300ff1e1b82 */ /* 0x000f620000000800 */
[----:B------:R-:W-:Y:S01]  /*b620*/  @P1 LOP3.LUT R22, R22, 0x80, RZ, 0xfc, !PT ;  /* 0x0000008016161812 */ /* 0x000fe200078efcff */
[----:B------:R-:W-:Y:S01]  /*b630*/  FMUL.FTZ R48, R48, UR4 ;  /* 0x0000000430307c20 */ /* 0x000fe20008410000 */
[----:B------:R-:W-:Y:S01]  /*b640*/  ULDC UR45, c[0x0][0x9dc] ;  /* 0x00027700002d7ab9 */ /* 0x000fe20000000800 */
[----:B------:R-:W-:Y:S01]  /*b650*/  UP2UR UR48, UPR, URZ, 0x1 ;  /* 0x000000013f307883 */ /* 0x000fe20008000000 */
[----:B------:R1:W0:Y:S01]  /*b660*/  MUFU.TANH R67, R28 ;  /* 0x0000001c00437308 */ /* 0x0002220000002400 */
[----:B----4-:R-:W-:Y:S01]  /*b670*/  FMUL.FTZ R25, R31, UR4 ;  /* 0x000000041f197c20 */ /* 0x010fe20008410000 */
[----:B------:R-:W-:Y:S01]  /*b680*/  FMUL.FTZ R31, R38, UR4 ;  /* 0x00000004261f7c20 */ /* 0x000fe20008410000 */
[----:B------:R-:W4:Y:S01]  /*b690*/  @P1 LDC R37, c[0x0][0x450] ;  /* 0x00011400ff251b82 */ /* 0x000f220000000800 */
[----:B------:R-:W-:-:S04]  /*b6a0*/  ULOP3.LUT UR45, URZ, UR45, URZ, 0x33, !UPT ;  /* 0x0000002d3f2d7292 */ /* 0x000fc8000f8e333f */
[----:B------:R3:W0:Y:S01]  /*b6b0*/  MUFU.TANH R65, R29 ;  /* 0x0000001d00417308 */ /* 0x0006220000002400 */
[----:B-1----:R-:W-:-:S07]  /*b6c0*/  FMUL.FTZ R28, R47, UR4 ;  /* 0x000000042f1c7c20 */ /* 0x002fce0008410000 */
[----:B------:R1:W0:Y:S01]  /*b6d0*/  MUFU.TANH R63, R32 ;  /* 0x00000020003f7308 */ /* 0x0002220000002400 */
[----:B---3--:R-:W-:Y:S01]  /*b6e0*/  FMUL.FTZ R29, R39, UR4 ;  /* 0x00000004271d7c20 */ /* 0x008fe20008410000 */
[----:B-----5:R-:W-:-:S04]  /*b6f0*/  @P1 IMAD.HI.U32 R30, R15, R30, RZ ;  /* 0x0000001e0f1e1227 */ /* 0x020fc800078e00ff */
[----:B------:R-:W-:Y:S02]  /*b700*/  IMAD.MOV.U32 R15, RZ, RZ, -0x40 ;  /* 0xffffffc0ff0f7424 */ /* 0x000fe400078e00ff */
[----:B------:R3:W0:Y:S01]  /*b710*/  MUFU.TANH R59, R36 ;  /* 0x00000024003b7308 */ /* 0x0006220000002400 */
[----:B-1----:R-:W-:Y:S01]  /*b720*/  FMUL.FTZ R32, R54, UR4 ;  /* 0x0000000436207c20 */ /* 0x002fe20008410000 */
[----:B----4-:R-:W-:Y:S01]  /*b730*/  @P1 SHF.R.U32.HI R34, RZ, R37, R30 ;  /* 0x00000025ff221219 */ /* 0x010fe2000001161e */
[----:B------:R-:W-:Y:S01]  /*b740*/  VIADD R30, R12, 0x28c40 ;  /* 0x00028c400c1e7836 */ /* 0x000fe20000000000 */
[----:B------:R-:W-:Y:S01]  /*b750*/  PLOP3.LUT P1, PT, PT, PT, UP0, 0x40, 0x0 ;  /* 0x000000000000781c */ /* 0x000fe20003f2e808 */
[----:B------:R-:W-:Y:S02]  /*b760*/  IMAD R15, R168, R15, 0x41 ;  /* 0x00000041a80f7424 */ /* 0x000fe400078e020f */
[----:B------:R-:W1:Y:S01]  /*b770*/  SHFL.IDX PT, R45, R34, RZ, 0x1c1f ;  /* 0x001c1fff222d7589 */ /* 0x000e6200000e0000 */
[----:B------:R-:W-:Y:S01]  /*b780*/  PRMT R30, R187, 0x654, R30 ;  /* 0x00000654bb1e7816 */ /* 0x000fe2000000001e */
[----:B------:R-:W4:Y:S01]  /*b790*/  MUFU.TANH R58, R43 ;  /* 0x0000002b003a7308 */ /* 0x000f220000002400 */
[----:B---3--:R-:W-:-:S02]  /*b7a0*/  IADD3 R36, -R185, R15, R184 ;  /* 0x0000000fb9247210 */ /* 0x008fc40007ffe1b8 */
[----:B------:R3:W-:Y:S03]  /*b7b0*/  SYNCS.ARRIVE.TRANS64.RED.A1T0 RZ, [R30+URZ], RZ ;  /* 0x000000ff1eff79a7 */ /* 0x0007e6000810043f */
[----:B------:R-:W-:Y:S02]  /*b7c0*/  IMAD.IADD R36, R36, 0x1, -R23 ;  /* 0x0000000124247824 */ /* 0x000fe400078e0a17 */
[----:B------:R-:W0:Y:S02]  /*b7d0*/  MUFU.TANH R13, R13 ;  /* 0x0000000d000d7308 */ /* 0x000e240000002400 */
[C---:B------:R-:W-:Y:S02]  /*b7e0*/  VIADD R50, R36.reuse, UR46 ;  /* 0x0000002e24327c36 */ /* 0x040fe40008000000 */
[----:B---3--:R-:W-:Y:S01]  /*b7f0*/  FMUL.FTZ R30, R55, UR4 ;  /* 0x00000004371e7c20 */ /* 0x008fe20008410000 */
[----:B------:R-:W-:-:S02]  /*b800*/  VIADD R54, R36, UR45 ;  /* 0x0000002d24367c36 */ /* 0x000fc40008000000 */
[----:B------:R-:W-:Y:S01]  /*b810*/  VIADD R55, R15, 0xffffffff ;  /* 0xffffffff0f377836 */ /* 0x000fe20000000000 */
[----:B------:R-:W3:Y:S01]  /*b820*/  MUFU.TANH R0, R0 ;  /* 0x0000000000007308 */ /* 0x000ee20000002400 */
[----:B-1----:R-:W-:-:S07]  /*b830*/  IMAD.IADD R37, R54, 0x1, R45 ;  /* 0x0000000136257824 */ /* 0x002fce00078e022d */
[----:B------:R-:W1:Y:S08]  /*b840*/  MUFU.TANH R3, R3 ;  /* 0x0000000300037308 */ /* 0x000e700000002400 */
        /* <DEDUP_REMOVED lines=19> */
[----:B------:R5:W0:Y:S02]  /*b980*/  MUFU.TANH R39, R48 ;  /* 0x0000003000277308 */ /* 0x000a240000002400 */
[----:B-----5:R-:W-:-:S04]  /*b990*/  LEA R48, R168, 0xffffffc0, 0x6 ;  /* 0xffffffc0a8307811 */ /* 0x020fc800078e30ff */
[----:B------:R-:W-:-:S04]  /*b9a0*/  IADD3 R47, -R185, R184, -R48 ;  /* 0x000000b8b92f7210 */ /* 0x000fc80007ffe930 */
[----:B------:R-:W-:Y:S01]  /*b9b0*/  VIADDMNMX R36, R45, R50, R47, PT ;  /* 0x000000322d247246 */ /* 0x000fe2000380012f */
[----:B01234-:R-:W-:Y:S06]  /*b9c0*/  @P1 BRA `(.L_x_2674) ;  /* 0x0000000000581947 */ /* 0x01ffec0003800000 */
[----:B------:R-:W-:Y:S01]  /*b9d0*/  IADD3 R15, -R23, R184, R45 ;  /* 0x000000b8170f7210 */ /* 0x000fe20007ffe12d */
[----:B------:R-:W-:Y:S03]  /*b9e0*/  BSSY B0, `(.L_x_2675) ;  /* 0x0000010000007945 */ /* 0x000fe60003800000 */
[----:B------:R-:W-:-:S13]  /*b9f0*/  ISETP.GT.AND P1, PT, R15, -0x1, PT ;  /* 0xffffffff0f00780c */ /* 0x000fda0003f24270 */
[----:B------:R-:W-:Y:S05]  /*ba00*/  @P1 BRA `(.L_x_2676) ;  /* 0x0000000000201947 */ /* 0x000fea0003800000 */
[----:B------:R-:W-:Y:S01]  /*ba10*/  UISETP.NE.AND UP0, UPT, UR47, 0x1, UPT ;  /* 0x000000012f00788c */ /* 0x000fe2000bf05270 */
[----:B------:R-:W-:-:S05]  /*ba20*/  LOP3.LUT R15, RZ, R15, RZ, 0x33, !PT ;  /* 0x0000000fff0f7212 */ /* 0x000fca00078e33ff */
[----:B------:R-:W-:-:S05]  /*ba30*/  PLOP3.LUT P1, PT, PT, PT, UP0, 0x80, 0x0 ;  /* 0x000000000000781c */ /* 0x000fca0003f2f008 */
[----:B------:R-:W-:-:S08]  /*ba40*/  @UP0 ULDC.64 UR4, c[0x0][0x9e8] ;  /* 0x00027a0000040ab9 */ /* 0x000fd00000000a00 */
[----:B------:R-:W-:-:S05]  /*ba50*/  @P1 IMAD.HI.U32 R38, R15, UR4, RZ ;  /* 0x000000040f261c27 */ /* 0x000fca000f8e00ff */
[----:B------:R-:W-:-:S04]  /*ba60*/  @P1 SHF.R.U32.HI R15, RZ, UR5, R38 ;  /* 0x00000005ff0f1c19 */ /* 0x000fc80008011626 */
[----:B------:R-:W-:Y:S01]  /*ba70*/  LOP3.LUT R15, RZ, R15, RZ, 0x33, !PT ;  /* 0x0000000fff0f7212 */ /* 0x000fe200078e33ff */
[----:B------:R-:W-:Y:S06]  /*ba80*/  BRA `(.L_x_2677) ;  /* 0x0000000000147947 */ /* 0x000fec0003800000 */
.L_x_2676:
[----:B------:R-:W-:-:S06]  /*ba90*/  UISETP.NE.AND UP0, UPT, UR47, 0x1, UPT ;  /* 0x000000012f00788c */ /* 0x000fcc000bf05270 */
[----:B------:R-:W-:-:S05]  /*baa0*/  PLOP3.LUT P1, PT, PT, PT, UP0, 0x80, 0x0 ;  /* 0x000000000000781c */ /* 0x000fca0003f2f008 */
[----:B------:R-:W-:-:S08]  /*bab0*/  @UP0 ULDC.64 UR4, c[0x0][0x9e8] ;  /* 0x00027a0000040ab9 */ /* 0x000fd00000000a00 */
[----:B------:R-:W-:-:S05]  /*bac0*/  @P1 IMAD.HI.U32 R38, R15, UR4, RZ ;  /* 0x000000040f261c27 */ /* 0x000fca000f8e00ff */
[----:B------:R-:W-:-:S07]  /*bad0*/  @P1 SHF.R.U32.HI R15, RZ, UR5, R38 ;  /* 0x00000005ff0f1c19 */ /* 0x000fce0008011626 */
.L_x_2677:
[----:B------:R-:W-:Y:S05]  /*bae0*/  BSYNC B0 ;  /* 0x0000000000007941 */ /* 0x000fea0003800000 */
.L_x_2675:
[----:B------:R-:W-:-:S04]  /*baf0*/  IMAD R38, R15, UR47, -R48 ;  /* 0x0000002f0f267c24 */ /* 0x000fc8000f8e0a30 */
[----:B------:R-:W-:-:S05]  /*bb00*/  IMAD.IADD R38, R38, 0x1, -R185 ;  /* 0x0000000126267824 */ /* 0x000fca00078e0ab9 */
[----:B------:R-:W-:Y:S02]  /*bb10*/  VIMNMX R37, R37, R38, !PT ;  /* 0x0000002625257248 */ /* 0x000fe40007fe0100 */
[----:B------:R-:W-:-:S07]  /*bb20*/  VIADDMNMX R36, R38, UR47, R36, PT ;  /* 0x0000002f26247c46 */ /* 0x000fce000b800124 */
.L_x_2674:
[C---:B------:R-:W-:Y:S01]  /*bb30*/  ISETP.GE.AND P1, PT, R55.reuse, 0x2, PT ;  /* 0x000000023700780c */ /* 0x040fe20003f26270 */
[----:B------:R-:W-:Y:S01]  /*bb40*/  UISETP.NE.AND UP0, UPT, UR48, URZ, UPT ;  /* 0x0000003f3000728c */ /* 0x000fe2000bf05270 */
[----:B------:R-:W-:Y:S02]  /*bb50*/  ISETP.GE.AND P5, PT, R55, 0xa, PT ;  /* 0x0000000a3700780c */ /* 0x000fe40003fa6270 */
[----:B------:R-:W-:Y:S02]  /*bb60*/  ISETP.GT.AND P3, PT, R37, 0x1, !P1 ;  /* 0x000000012500780c */ /* 0x000fe40004f64270 */
[----:B------:R-:W-:Y:S02]  /*bb70*/  ISETP.GE.AND P2, PT, R55, 0x9, PT ;  /* 0x000000093700780c */ /* 0x000fe40003f46270 */
[----:B------:R-:W-:Y:S02]  /*bb80*/  ISETP.LT.OR P3, PT, R36, 0x2, P3 ;  /* 0x000000022400780c */ /* 0x000fe40001f61670 */
[----:B------:R-:W-:-:S02]  /*bb90*/  ISETP.GT.AND P4, PT, R37, 0x8, !P2 ;  /* 0x000000082500780c */ /* 0x000fc40005784270 */
[----:B------:R-:W-:Y:S02]  /*bba0*/  FSEL R75, R56, -INF , !P3 ;  /* 0xff800000384b7808 */ /* 0x000fe40005800000 */
[----:B------:R-:W-:Y:S02]  /*bbb0*/  ISETP.GT.AND P3, PT, R37, 0x9, !P5 ;  /* 0x000000092500780c */ /* 0x000fe40006f64270 */
[----:B------:R-:W-:Y:S02]  /*bbc0*/  P2R R56, PR, RZ, 0x20 ;  /* 0x00000020ff387803 */ /* 0x000fe40000000000 */
[----:B------:R-:W-:Y:S02]  /*bbd0*/  ISETP.LT.OR P3, PT, R36, 0xa, P3 ;  /* 0x0000000a2400780c */ /* 0x000fe40001f61670 */
[----:B------:R-:W-:Y:S02]  /*bbe0*/  ISETP.GE.AND P5, PT, R55, 0x11, PT ;  /* 0x000000113700780c */ /* 0x000fe40003fa6270 */
[----:B------:R-:W-:-:S02]  /*bbf0*/  FSEL R65, R65, -INF , !P3 ;  /* 0xff80000041417808 */ /* 0x000fc40005800000 */
[C---:B------:R-:W-:Y:S02]  /*bc00*/  ISETP.LT.OR P4, PT, R36.reuse, 0x9, P4 ;  /* 0x000000092400780c */ /* 0x040fe40002781670 */
[----:B------:R-:W-:Y:S02]  /*bc10*/  ISETP.GT.AND P3, PT, R37, 0x10, !P5 ;  /* 0x000000102500780c */ /* 0x000fe40006f64270 */
[----:B------:R-:W-:Y:S02]  /*bc20*/  FSEL R67, R67, -INF , !P4 ;  /* 0xff80000043437808 */ /* 0x000fe40006000000 */
        /* <DEDUP_REMOVED lines=11> */
[----:B------:R-:W-:Y:S02]  /*bce0*/  ISETP.GE.AND P4, PT, R55, 0x1a, PT ;  /* 0x0000001a3700780c */ /* 0x000fe40003f86270 */
[----:B------:R-:W-:Y:S02]  /*bcf0*/  FSEL R59, R59, -INF , !P3 ;  /* 0xff8000003b3b7808 */ /* 0x000fe40005800000 */
[----:B------:R-:W-:Y:S02]  /*bd00*/  ISETP.GT.AND P3, PT, R37, 0x19, !P4 ;  /* 0x000000192500780c */ /* 0x000fe40006764270 */
[----:B------:R-:W-:-:S02]  /*bd10*/  P2R R66, PR, RZ, 0x10 ;  /* 0x00000010ff427803 */ /* 0x000fc40000000000 */
[C---:B------:R-:W-:Y:S02]  /*bd20*/  ISETP.LT.OR P3, PT, R36.reuse, 0x1a, P3 ;  /* 0x0000001a2400780c */ /* 0x040fe40001f61670 */
        /* <DEDUP_REMOVED lines=27> */
[C---:B------:R-:W-:Y:S02]  /*bee0*/  ISETP.GE.AND P3, PT, R55.reuse, 0x32, PT ;  /* 0x000000323700780c */ /* 0x040fe40003f66270 */
[----:B------:R-:W-:-:S02]  /*bef0*/  ISETP.GE.AND P6, PT, R55, 0x1, PT ;  /* 0x000000013700780c */ /* 0x000fc40003fc6270 */
[----:B------:R-:W-:Y:S02]  /*bf00*/  ISETP.GT.AND P4, PT, R37, 0x31, !P3 ;  /* 0x000000312500780c */ /* 0x000fe40005f84270 */
[----:B------:R-:W-:Y:S02]  /*bf10*/  P2R R40, PR, RZ, 0x40 ;  /* 0x00000040ff287803 */ /* 0x000fe40000000000 */
[----:B------:R-:W-:-:S04]  /*bf20*/  ISETP.LT.OR P4, PT, R36, 0x32, P4 ;  /* 0x000000322400780c */ /* 0x000fc80002781670 */
[----:B------:R-:W-:Y:S02]  /*bf30*/  FSEL R15, R43, -INF , !P4 ;  /* 0xff8000002b0f7808 */ /* 0x000fe40006000000 */
[----:B------:R-:W-:-:S04]  /*bf40*/  ISETP.GE.AND P4, PT, R55, 0x39, PT ;  /* 0x000000393700780c */ /* 0x000fc80003f86270 */
[----:B------:R-:W-:-:S04]  /*bf50*/  ISETP.GT.AND P5, PT, R37, 0x38, !P4 ;  /* 0x000000382500780c */ /* 0x000fc800067a4270 */
[----:B------:R-:W-:-:S04]  /*bf60*/  ISETP.LT.OR P5, PT, R36, 0x39, P5 ;  /* 0x000000392400780c */ /* 0x000fc80002fa1670 */
[----:B------:R-:W-:Y:S02]  /*bf70*/  FSEL R35, R52, -INF , !P5 ;  /* 0xff80000034237808 */ /* 0x000fe40006800000 */
[----:B------:R-:W-:Y:S02]  /*bf80*/  ISETP.GT.AND P5, PT, R37, RZ, !P6 ;  /* 0x000000ff2500720c */ /* 0x000fe400077a4270 */
[----:B------:R-:W-:Y:S02]  /*bf90*/  ISETP.GE.AND P6, PT, R55, 0x3a, PT ;  /* 0x0000003a3700780c */ /* 0x000fe40003fc6270 */
[----:B------:R-:W-:-:S04]  /*bfa0*/  ISETP.LT.OR P5, PT, R36, 0x1, P5 ;  /* 0x000000012400780c */ /* 0x000fc80002fa1670 */
[----:B------:R-:W-:Y:S02]  /*bfb0*/  FSEL R71, R13, -INF , !P5 ;  /* 0xff8000000d477808 */ /* 0x000fe40006800000 */
[----:B------:R-:W-:Y:S01]  /*bfc0*/  ISETP.GT.AND P5, PT, R37, 0x39, !P6 ;  /* 0x000000392500780c */ /* 0x000fe200077a4270 */
[----:B------:R-:W0:Y:S03]  /*bfd0*/  SHFL.IDX PT, R13, R34, 0x1, 0x1c1f ;  /* 0x003c1f00220d7f89 */ /* 0x000e2600000e0000 */
[----:B------:R-:W-:-:S04]  /*bfe0*/  ISETP.LT.OR P5, PT, R36, 0x3a, P5 ;  /* 0x0000003a2400780c */ /* 0x000fc80002fa1670 */
[----:B------:R-:W-:Y:S02]  /*bff0*/  FSEL R37, R53, -INF , !P5 ;  /* 0xff80000035257808 */ /* 0x000fe40006800000 */
[----:B------:R-:W-:Y:S02]  /*c000*/  PLOP3.LUT P5, PT, PT, PT, UP0, 0x40, 0x0 ;  /* 0x000000000000781c */ /* 0x000fe40003fae808 */
[----:B0-----:R-:W-:Y:S01]  /*c010*/  VIADDMNMX R36, R13, R50, R47, PT ;  /* 0x000000320d247246 */ /* 0x001fe2000380012f */
[----:B------:R-:W-:-:S10]  /*c020*/  IMAD.IADD R38, R54, 0x1, R13 ;  /* 0x0000000136267824 */ /* 0x000fd400078e020d */
[----:B------:R-:W-:Y:S05]  /*c030*/  @P5 BRA `(.L_x_2678) ;  /* 0x0000000000605947 */ /* 0x000fea0003800000 */
        /* <DEDUP_REMOVED lines=8> */
[----:B------:R-:W-:Y:S01]  /*c0c0*/  @P5 IMAD.HI.U32 R34, R13, UR4, RZ ;  /* 0x000000040d225c27 */ /* 0x000fe2000f8e00ff */
[----:B------:R-:W-:-:S13]  /*c0d0*/  PLOP3.LUT P5, PT, PT, PT, UP0, 0x80, 0x0 ;  /* 0x000000000000781c */ /* 0x000fda0003faf008 */
[----:B------:R-:W-:-:S04]  /*c0e0*/  @P5 SHF.R.U32.HI R13, RZ, UR5, R34 ;  /* 0x00000005ff0d5c19 */ /* 0x000fc80008011622 */
[----:B------:R-:W-:Y:S01]  /*c0f0*/  LOP3.LUT R13, RZ, R13, RZ, 0x33, !PT ;  /* 0x0000000dff0d7212 */ /* 0x000fe200078e33ff */
[----:B------:R-:W-:Y:S06]  /*c100*/  BRA `(.L_x_2681) ;  /* 0x0000000000187947 */ /* 0x000fec0003800000 */
.L_x_2680:
[----:B------:R-:W-:-:S06]  /*c110*/  UISETP.NE.AND UP0, UPT, UR47, 0x1, UPT ;  /* 0x000000012f00788c */ /* 0x000fcc000bf05270 */
[----:B------:R-:W-:-:S05]  /*c120*/  PLOP3.LUT P5, PT, PT, PT, UP0, 0x80, 0x0 ;  /* 0x000000000000781c */ /* 0x000fca0003faf008 */
[----:B------:R-:W-:-:S08]  /*c130*/  @UP0 ULDC.64 UR4, c[0x0][0x9e8] ;  /* 0x00027a0000040ab9 */ /* 0x000fd00000000a00 */
[----:B------:R-:W-:Y:S01]  /*c140*/  @P5 IMAD.HI.U32 R34, R13, UR4, RZ ;  /* 0x000000040d225c27 */ /* 0x000fe2000f8e00ff */
[----:B------:R-:W-:-:S13]  /*c150*/  PLOP3.LUT P5, PT, PT, PT, UP0, 0x80, 0x0 ;  /* 0x000000000000781c */ /* 0x000fda0003faf008 */
[----:B------:R-:W-:-:S07]  /*c160*/  @P5 SHF.R.U32.HI R13, RZ, UR5, R34 ;  /* 0x00000005ff0d5c19 */ /* 0x000fce0008011622 */
.L_x_2681:
[----:B------:R-:W-:Y:S05]  /*c170*/  BSYNC B0 ;  /* 0x0000000000007941 */ /* 0x000fea0003800000 */
.L_x_2679:
[----:B------:R-:W-:-:S04]  /*c180*/  IMAD R34, R13, UR47, -R48 ;  /* 0x0000002f0d227c24 */ /* 0x000fc8000f8e0a30 */
[----:B------:R-:W-:-:S05]  /*c190*/  IMAD.IADD R13, R34, 0x1, -R185 ;  /* 0x00000001220d7824 */ /* 0x000fca00078e0ab9 */
[----:B------:R-:W-:Y:S02]  /*c1a0*/  VIMNMX R38, R38, R13, !PT ;  /* 0x0000000d26267248 */ /* 0x000fe40007fe0100 */
[----:B------:R-:W-:-:S07]  /*c1b0*/  VIADDMNMX R36, R13, UR47, R36, PT ;  /* 0x0000002f0d247c46 */ /* 0x000fce000b800124 */
.L_x_2678:
[----:B------:R-:W-:Y:S01]  /*c1c0*/  BAR.SYNC.DEFER_BLOCKING 0xf, 0x100 ;  /* 0x03c4000000007b1d */ /* 0x000fe20000010000 */
[C---:B------:R-:W-:Y:S02]  /*c1d0*/  ISETP.GT.AND P1, PT, R38.reuse, 0x1, !P1 ;  /* 0x000000012600780c */ /* 0x040fe40004f24270 */
[----:B------:R-:W-:Y:S02]  /*c1e0*/  ISETP.GT.AND P2, PT, R38, 0x8, !P2 ;  /* 0x000000082600780c */ /* 0x000fe40005744270 */
[C---:B------:R-:W-:Y:S01]  /*c1f0*/  ISETP.LT.OR P1, PT, R36.reuse, 0x2, P1 ;  /* 0x000000022400780c */ /* 0x040fe20000f21670 */
[----:B------:R-:W-:Y:S01]  /*c200*/  ULDC UR4, c[0x0][0x988] ;  /* 0x0002620000047ab9 */ /* 0x000fe20000000800 */
[----:B------:R-:W-:Y:S02]  /*c210*/  ISETP.LT.OR P2, PT, R36, 0x9, P2 ;  /* 0x000000092400780c */ /* 0x000fe40001741670 */
[----:B------:R-:W-:Y:S02]  /*c220*/  FSEL R53, R3, -INF , !P1 ;  /* 0xff80000003357808 */ /* 0x000fe40004800000 */
[----:B------:R-:W-:-:S02]  /*c230*/  ISETP.NE.AND P1, PT, R56, RZ, PT ;  /* 0x000000ff3800720c */ /* 0x000fc40003f25270 */
[----:B------:R-:W-:Y:S02]  /*c240*/  FSEL R55, R20, -INF , !P2 ;  /* 0xff80000014377808 */ /* 0x000fe40005000000 */
        /* <DEDUP_REMOVED lines=25> */
[----:B------:R-:W-:Y:S02]  /*c3e0*/  FSEL R31, R31, -INF , !P1 ;  /* 0xff8000001f1f7808 */ /* 0x000fe40004800000 */
[----:B------:R-:W-:Y:S02]  /*c3f0*/  ISETP.NE.AND P1, PT, R66, RZ, PT ;  /* 0x000000ff4200720c */ /* 0x000fe40003f25270 */
[----:B------:R-:W-:Y:S02]  /*c400*/  FMNMX.FTZ R20, R39, R20, !PT ;  /* 0x0000001427147209 */ /* 0x000fe40007810000 */
[----:B------:R-:W-:-:S02]  /*c410*/  ISETP.GT.AND P1, PT, R38, 0x19, !P1 ;  /* 0x000000192600780c */ /* 0x000fc40004f24270 */
[----:B------:R-:W-:Y:S02]  /*c420*/  FMNMX.FTZ R20, R15, R20, !PT ;  /* 0x000000140f147209 */ /* 0x000fe40007810000 */
[----:B------:R-:W-:Y:S02]  /*c430*/  ISETP.LT.OR P1, PT, R36, 0x1a, P1 ;  /* 0x0000001a2400780c */ /* 0x000fe40000f21670 */
[----:B------:R-:W-:Y:S02]  /*c440*/  ISETP.NE.AND P2, PT, R69, RZ, PT ;  /* 0x000000ff4500720c */ /* 0x000fe40003f45270 */
[----:B------:R-:W-:Y:S02]  /*c450*/  FSEL R29, R29, -INF , !P1 ;  /* 0xff8000001d1d7808 */ /* 0x000fe40004800000 */
[----:B------:R-:W-:Y:S02]  /*c460*/  ISETP.NE.AND P1, PT, R68, RZ, PT ;  /* 0x000000ff4400720c */ /* 0x000fe40003f25270 */
[----:B------:R-:W-:-:S02]  /*c470*/  FMNMX.FTZ R20, R35, R20, !PT ;  /* 0x0000001423147209 */ /* 0x000fc40007810000 */
[----:B------:R-:W-:Y:S02]  /*c480*/  ISETP.GT.AND P1, PT, R38, 0x20, !P1 ;  /* 0x000000202600780c */ /* 0x000fe40004f24270 */
[----:B------:R-:W-:Y:S02]  /*c490*/  ISETP.NE.AND P5, PT, R40, RZ, PT ;  /* 0x000000ff2800720c */ /* 0x000fe40003fa5270 */
[----:B------:R-:W-:Y:S02]  /*c4a0*/  ISETP.LT.OR P1, PT, R36, 0x21, P1 ;  /* 0x000000212400780c */ /* 0x000fe40000f21670 */
[----:B------:R-:W-:Y:S02]  /*c4b0*/  FMNMX.FTZ R40, R37, R20, !PT ;  /* 0x0000001425287209 */ /* 0x000fe40007810000 */
[----:B------:R-:W-:Y:S02]  /*c4c0*/  FSEL R3, R42, -INF , !P1 ;  /* 0xff8000002a037808 */ /* 0x000fe40004800000 */
[----:B------:R-:W-:Y:S01]  /*c4d0*/  ISETP.GT.AND P1, PT, R38, 0x21, !P2 ;  /* 0x000000212600780c */ /* 0x000fe20005724270 */
[----:B------:R-:W0:Y:S01]  /*c4e0*/  SHFL.BFLY PT, R13, R40, 0x2, 0x1f ;  /* 0x0c401f00280d7f89 */ /* 0x000e2200000e0000 */
[----:B------:R-:W-:-:S02]  /*c4f0*/  ISETP.NE.AND P2, PT, R44, RZ, PT ;  /* 0x000000ff2c00720c */ /* 0x000fc40003f45270 */
[----:B------:R-:W-:Y:S02]  /*c500*/  ISETP.LT.OR P1, PT, R36, 0x22, P1 ;  /* 0x000000222400780c */ /* 0x000fe40000f21670 */
[----:B------:R-:W-:Y:S02]  /*c510*/  ISETP.GT.AND P3, PT, R38, 0x31, !P3 ;  /* 0x000000312600780c */ /* 0x000fe40005f64270 */
[----:B------:R-:W-:Y:S02]  /*c520*/  FSEL R27, R58, -INF , !P1 ;  /* 0xff8000003a1b7808 */ /* 0x000fe40004800000 */
[----:B------:R-:W-:Y:S02]  /*c530*/  ISETP.NE.AND P1, PT, R70, RZ, PT ;  /* 0x000000ff4600720c */ /* 0x000fe40003f25270 */
[C---:B------:R-:W-:Y:S02]  /*c540*/  ISETP.GT.AND P4, PT, R38.reuse, 0x38, !P4 ;  /* 0x000000382600780c */ /* 0x040fe40006784270 */
[----:B------:R-:W-:-:S02]  /*c550*/  ISETP.GT.AND P1, PT, R38, 0x28, !P1 ;  /* 0x000000282600780c */ /* 0x000fc40004f24270 */
[----:B------:R-:W-:Y:S02]  /*c560*/  ISETP.GT.AND P6, PT, R38, 0x39, !P6 ;  /* 0x000000392600780c */ /* 0x000fe400077c4270 */
[C---:B------:R-:W-:Y:S02]  /*c570*/  ISETP.LT.OR P1, PT, R36.reuse, 0x29, P1 ;  /* 0x000000292400780c */ /* 0x040fe40000f21670 */
[----:B------:R-:W-:Y:S02]  /*c580*/  ISETP.LT.OR P3, PT, R36, 0x32, P3 ;  /* 0x000000322400780c */ /* 0x000fe40001f61670 */
[----:B------:R-:W-:Y:S02]  /*c590*/  FSEL R25, R46, -INF , !P1 ;  /* 0xff8000002e197808 */ /* 0x000fe40004800000 */
[----:B------:R-:W-:Y:S02]  /*c5a0*/  ISETP.GT.AND P1, PT, R38, RZ, !P5 ;  /* 0x000000ff2600720c */ /* 0x000fe40006f24270 */
[----:B0-----:R-:W-:-:S02]  /*c5b0*/  FMNMX.FTZ R42, R40, R13, !PT ;  /* 0x0000000d282a7209 */ /* 0x001fc40007810000 */
[----:B------:R-:W-:Y:S02]  /*c5c0*/  ISETP.LT.OR P1, PT, R36, 0x1, P1 ;  /* 0x000000012400780c */ /* 0x000fe40000f21670 */
[----:B------:R-:W-:Y:S01]  /*c5d0*/  ISETP.NE.AND P5, PT, R72, RZ, PT ;  /* 0x000000ff4800720c */ /* 0x000fe20003fa5270 */
[----:B------:R-:W0:Y:S01]  /*c5e0*/  SHFL.BFLY PT, R13, R42, 0x1, 0x1f ;  /* 0x0c201f002a0d7f89 */ /* 0x000e2200000e0000 */
[----:B------:R-:W-:Y:S02]  /*c5f0*/  FSEL R0, R0, -INF , !P1 ;  /* 0xff80000000007808 */ /* 0x000fe40004800000 */
[----:B------:R-:W-:Y:S02]  /*c600*/  ISETP.GT.AND P1, PT, R38, 0x29, !P2 ;  /* 0x000000292600780c */ /* 0x000fe40005724270 */
[----:B------:R-:W-:Y:S02]  /*c610*/  FMNMX.FTZ R20, R0, R53, !PT ;  /* 0x0000003500147209 */ /* 0x000fe40007810000 */
[----:B------:R-:W-:-:S02]  /*c620*/  ISETP.LT.OR P1, PT, R36, 0x2a, P1 ;  /* 0x0000002a2400780c */ /* 0x000fc40000f21670 */
[----:B------:R-:W-:Y:S02]  /*c630*/  FMNMX.FTZ R20, R55, R20, !PT ;  /* 0x0000001437147209 */ /* 0x000fe40007810000 */
[----:B------:R-:W-:Y:S02]  /*c640*/  FSEL R69, R28, -INF , !P1 ;  /* 0xff8000001c457808 */ /* 0x000fe40004800000 */
[----:B------:R-:W-:Y:S02]  /*c650*/  FMNMX.FTZ R20, R47, R20, !PT ;  /* 0x000000142f147209 */ /* 0x000fe40007810000 */
[----:B------:R-:W-:Y:S02]  /*c660*/  ISETP.GT.AND P2, PT, R38, 0x30, !P5 ;  /* 0x000000302600780c */ /* 0x000fe40006f44270 */
[----:B------:R-:W-:Y:S02]  /*c670*/  FMNMX.FTZ R20, R43, R20, !PT ;  /* 0x000000142b147209 */ /* 0x000fe40007810000 */
[----:B------:R-:W-:-:S02]  /*c680*/  ISETP.LT.OR P2, PT, R36, 0x31, P2 ;  /* 0x000000312400780c */ /* 0x000fc40001741670 */
[----:B------:R-:W-:Y:S01]  /*c690*/  FMNMX.FTZ R34, R33, R20, !PT ;  /* 0x0000001421227209 */ /* 0x000fe20007810000 */
[----:B------:R-:W-:Y:S01]  /*c6a0*/  IMAD.U32 R20, RZ, RZ, UR4 ;  /* 0x00000004ff147e24 */ /* 0x000fe2000f8e00ff */
[----:B------:R-:W-:Y:S02]  /*c6b0*/  ISETP.LT.OR P4, PT, R36, 0x39, P4 ;  /* 0x000000392400780c */ /* 0x000fe40002781670 */
[----:B------:R-:W-:Y:S02]  /*c6c0*/  FMNMX.FTZ R34, R31, R34, !PT ;  /* 0x000000221f227209 */ /* 0x000fe40007810000 */
[----:B0-----:R-:W-:Y:S02]  /*c6d0*/  FMNMX.FTZ R13, R42, R13, !PT ;  /* 0x0000000d2a0d7209 */ /* 0x001fe40007810000 */
[----:B------:R-:W-:Y:S02]  /*c6e0*/  FMNMX.FTZ R34, R29, R34, !PT ;  /* 0x000000221d227209 */ /* 0x000fe40007810000 */
[C---:B------:R-:W-:Y:S01]  /*c6f0*/  FSETP.NEU.FTZ.AND P1, PT, R13.reuse, -INF , PT ;  /* 0xff8000000d00780b */ /* 0x040fe20003f3d000 */
[----:B------:R-:W-:Y:S01]  /*c700*/  FMUL.FTZ R28, R13, R20 ;  /* 0x000000140d1c7220 */ /* 0x000fe20000410000 */
[----:B------:R-:W-:-:S02]  /*c710*/  FMNMX.FTZ R34, R3, R34, !PT ;  /* 0x0000002203227209 */ /* 0x000fc40007810000 */
[----:B------:R-:W-:Y:S02]  /*c720*/  FSEL R73, R24, -INF , !P3 ;  /* 0xff80000018497808 */ /* 0x000fe40005800000 */
[----:B------:R-:W-:Y:S02]  /*c730*/  FMNMX.FTZ R34, R27, R34, !PT ;  /* 0x000000221b227209 */ /* 0x000fe40007810000 */
[----:B------:R-:W-:Y:S02]  /*c740*/  FSEL R28, R28, RZ, P1 ;  /* 0x000000ff1c1c7208 */ /* 0x000fe40000800000 */
[----:B------:R-:W-:Y:S02]  /*c750*/  FMNMX.FTZ R34, R25, R34, !PT ;  /* 0x0000002219227209 */ /* 0x000fe40007810000 */
[----:B------:R-:W-:Y:S01]  /*c760*/  ISETP.LT.OR P6, PT, R36, 0x3a, P6 ;  /* 0x0000003a2400780c */ /* 0x000fe200037c1670 */
[-CC-:B------:R-:W-:Y:S01]  /*c770*/  FFMA.FTZ R38, R71, R20.reuse, -R28.reuse ;  /* 0x0000001447267223 */ /* 0x180fe2000001081c */
[----:B------:R-:W-:Y:S01]  /*c780*/  FSEL R71, R26, -INF , !P2 ;  /* 0xff8000001a477808 */ /* 0x000fe20005000000 */
[--C-:B------:R-:W-:Y:S01]  /*c790*/  FFMA.FTZ R24, R75, R20, -R28.reuse ;  /* 0x000000144b187223 */ /* 0x100fe2000001081c */
[----:B------:R-:W-:Y:S01]  /*c7a0*/  FMNMX.FTZ R34, R69, R34, !PT ;  /* 0x0000002245227209 */ /* 0x000fe20007810000 */
[--C-:B------:R-:W-:Y:S01]  /*c7b0*/  FFMA.FTZ R26, R65, R20, -R28.reuse ;  /* 0x00000014411a7223 */ /* 0x100fe2000001081c */
[----:B------:R-:W-:Y:S01]  /*c7c0*/  FSEL R75, R32, -INF , !P4 ;  /* 0xff800000204b7808 */ /* 0x000fe20006000000 */
[----:B------:R-:W-:Y:S01]  /*c7d0*/  MUFU.EX2 R79, R24 ;  /* 0x00000018004f7308 */ /* 0x000fe20000000800 */
[----:B------:R-:W-:Y:S01]  /*c7e0*/  FMNMX.FTZ R34, R71, R34, !PT ;  /* 0x0000002247227209 */ /* 0x000fe20007810000 */
[-CC-:B------:R-:W-:Y:S01]  /*c7f0*/  FFMA.FTZ R32, R15, R20.reuse, -R28.reuse ;  /* 0x000000140f207223 */ /* 0x180fe2000001081c */
[----:B------:R-:W-:Y:S01]  /*c800*/  FSEL R77, R30, -INF , !P6 ;  /* 0xff8000001e4d7808 */ /* 0x000fe20007000000 */
[--C-:B------:R-:W-:Y:S01]  /*c810*/  FFMA.FTZ R67, R67, R20, -R28.reuse ;  /* 0x0000001443437223 */ /* 0x100fe2000001081c */
[----:B------:R-:W-:Y:S01]  /*c820*/  FMNMX.FTZ R34, R73, R34, !PT ;  /* 0x0000002249227209 */ /* 0x000fe20007810000 */
[-CC-:B------:R-:W-:Y:S01]  /*c830*/  FFMA.FTZ R63, R63, R20.reuse, -R28.reuse ;  /* 0x000000143f3f7223 */ /* 0x180fe2000001081c */
[--C-:B------:R-:W-:Y:S01]  /*c840*/  FFMA.FTZ R61, R61, R20, -R28.reuse ;  /* 0x000000143d3d7223 */ /* 0x100fe2000001081c */
[----:B------:R-:W0:Y:S01]  /*c850*/  MUFU.EX2 R38, R38 ;  /* 0x0000002600267308 */ /* 0x000e220000000800 */
[----:B------:R-:W-:Y:S01]  /*c860*/  FMNMX.FTZ R34, R75, R34, !PT ;  /* 0x000000224b227209 */ /* 0x000fe20007810000 */
[-CC-:B------:R-:W-:Y:S01]  /*c870*/  FFMA.FTZ R59, R59, R20.reuse, -R28.reuse ;  /* 0x000000143b3b7223 */ /* 0x180fe2000001081c */
[-CC-:B------:R-:W-:Y:S01]  /*c880*/  FFMA.FTZ R57, R57, R20.reuse, -R28.reuse ;  /* 0x0000001439397223 */ /* 0x180fe2000001081c */
[--C-:B------:R-:W-:Y:S01]  /*c890*/  FFMA.FTZ R51, R51, R20, -R28.reuse ;  /* 0x0000001433337223 */ /* 0x100fe2000001081c */
[----:B------:R-:W-:Y:S01]  /*c8a0*/  FMNMX.FTZ R34, R77, R34, !PT ;  /* 0x000000224d227209 */ /* 0x000fe20007810000 */
[-CC-:B------:R-:W-:Y:S01]  /*c8b0*/  FFMA.FTZ R49, R49, R20.reuse, -R28.reuse ;  /* 0x0000001431317223 */ /* 0x180fe2000001081c */
[-CC-:B------:R-:W-:Y:S01]  /*c8c0*/  FFMA.FTZ R45, R45, R20.reuse, -R28.reuse ;  /* 0x000000142d2d7223 */ /* 0x180fe2000001081c */
[----:B------:R-:W-:Y:S01]  /*c8d0*/  MUFU.EX2 R67, R67 ;  /* 0x0000004300437308 */ /* 0x000fe20000000800 */
[-CC-:B------:R-:W-:Y:S01]  /*c8e0*/  FFMA.FTZ R41, R41, R20.reuse, -R28.reuse ;  /* 0x0000001429297223 */ /* 0x180fe2000001081c */
[----:B------:R-:W1:Y:S01]  /*c8f0*/  SHFL.BFLY PT, R65, R34, 0x2, 0x1f ;  /* 0x0c401f0022417f89 */ /* 0x000e6200000e0000 */
[-CC-:B------:R-:W-:Y:S01]  /*c900*/  FFMA.FTZ R39, R39, R20.reuse, -R28.reuse ;  /* 0x0000001427277223 */ /* 0x180fe2000001081c */
[-CC-:B------:R-:W-:Y:S01]  /*c910*/  FFMA.FTZ R35, R35, R20.reuse, -R28.reuse ;  /* 0x0000001423237223 */ /* 0x180fe2000001081c */
[----:B------:R-:W-:-:S03]  /*c920*/  FFMA.FTZ R28, R37, R20, -R28 ;  /* 0x00000014251c7223 */ /* 0x000fc6000001081c */
[----:B------:R-:W2:Y:S01]  /*c930*/  MUFU.EX2 R26, R26 ;  /* 0x0000001a001a7308 */ /* 0x000ea20000000800 */
[----:B0-----:R-:W-:Y:S01]  /*c940*/  FADD.FTZ R46, R38, R79 ;  /* 0x0000004f262e7221 */ /* 0x001fe20000010000 */
[----:B------:R-:W-:-:S06]  /*c950*/  F2FP.BF16.F32.PACK_AB R164, R79, R38 ;  /* 0x000000264fa4723e */ /* 0x000fcc00000010ff */
[----:B------:R-:W-:Y:S08]  /*c960*/  MUFU.EX2 R63, R63 ;  /* 0x0000003f003f7308 */ /* 0x000ff00000000800 */
[----:B------:R-:W-:Y:S01]  /*c970*/  MUFU.EX2 R160, R61 ;  /* 0x0000003d00a07308 */ /* 0x000fe20000000800 */
[----:B--2---:R-:W-:Y:S02]  /*c980*/  F2FP.BF16.F32.PACK_AB R166, R26, R67 ;  /* 0x000000431aa6723e */ /* 0x004fe400000010ff */
[----:B-1----:R-:W-:-:S05]  /*c990*/  FMNMX.FTZ R65, R34, R65, !PT ;  /* 0x0000004122417209 */ /* 0x002fca0007810000 */
[----:B------:R-:W0:Y:S01]  /*c9a0*/  SHFL.BFLY PT, R24, R65, 0x1, 0x1f ;  /* 0x0c201f0041187f89 */ /* 0x000e2200000e0000 */
[----:B------:R-:W-:Y:S08]  /*c9b0*/  MUFU.EX2 R59, R59 ;  /* 0x0000003b003b7308 */ /* 0x000ff00000000800 */
[----:B------:R-:W-:Y:S08]  /*c9c0*/  MUFU.EX2 R162, R57 ;  /* 0x0000003900a27308 */ /* 0x000ff00000000800 */
[----:B------:R-:W-:Y:S01]  /*c9d0*/  MUFU.EX2 R51, R51 ;  /* 0x0000003300337308 */ /* 0x000fe20000000800 */
[----:B0-----:R-:W-:-:S07]  /*c9e0*/  FMNMX.FTZ R15, R65, R24, !PT ;  /* 0x00000018410f7209 */ /* 0x001fce0007810000 */
[----:B------:R-:W-:Y:S01]  /*c9f0*/  MUFU.EX2 R156, R49 ;  /* 0x00000031009c7308 */ /* 0x000fe20000000800 */
[C---:B------:R-:W-:Y:S01]  /*ca00*/  FSETP.NEU.FTZ.AND P1, PT, R15.reuse, -INF , PT ;  /* 0xff8000000f00780b */ /* 0x040fe20003f3d000 */
[----:B------:R-:W-:-:S06]  /*ca10*/  FMUL.FTZ R24, R15, R20 ;  /* 0x000000140f187220 */ /* 0x000fcc0000410000 */
[----:B------:R-:W-:Y:S01]  /*ca20*/  MUFU.EX2 R45, R45 ;  /* 0x0000002d002d7308 */ /* 0x000fe20000000800 */
[----:B------:R-:W-:-:S05]  /*ca30*/  FSEL R24, R24, RZ, P1 ;  /* 0x000000ff18187208 */ /* 0x000fca0000800000 */
        /* <DEDUP_REMOVED lines=17> */
[----:B------:R-:W-:-:S05]  /*cb50*/  FFMA.FTZ R24, R77, R20, -R24 ;  /* 0x000000144d187223 */ /* 0x000fca0000010818 */
[----:B------:R-:W-:Y:S08]  /*cb60*/  MUFU.EX2 R55, R55 ;  /* 0x0000003700377308 */ /* 0x000ff00000000800 */
[----:B------:R-:W1:Y:S01]  /*cb70*/  MUFU.EX2 R34, R47 ;  /* 0x0000002f00227308 */ /* 0x000e620000000800 */
[----:B0-----:R-:W-:-:S07]  /*cb80*/  F2FP.BF16.F32.PACK_AB R165, R53, R0 ;  /* 0x0000000035a5723e */ /* 0x001fce00000010ff */
[----:B------:R-:W-:Y:S08]  /*cb90*/  MUFU.EX2 R43, R43 ;  /* 0x0000002b002b7308 */ /* 0x000ff00000000800 */
[----:B------:R0:W-:Y:S01]  /*cba0*/  MUFU.EX2 R40, R29 ;  /* 0x0000001d00287308 */ /* 0x0001e20000000800 */
[----:B-1----:R-:W-:-:S05]  /*cbb0*/  F2FP.BF16.F32.PACK_AB R167, R34, R55 ;  /* 0x0000003722a7723e */ /* 0x002fca00000010ff */
[----:B------:R1:W-:Y:S02]  /*cbc0*/  STSM.16.M88.4 [R198+0x26800], R164 ;  /* 0x026800a4c6007844 */ /* 0x0003e40000000200 */
[----:B------:R-:W2:Y:S01]  /*cbd0*/  MUFU.EX2 R36, R33 ;  /* 0x0000002100247308 */ /* 0x000ea20000000800 */
[----:B0-----:R-:W-:Y:S01]  /*cbe0*/  FADD.FTZ R29, R67, R46 ;  /* 0x0000002e431d7221 */ /* 0x001fe20000010000 */
[----:B------:R-:W-:-:S03]  /*cbf0*/  FADD.FTZ R46, R0, R53 ;  /* 0x00000035002e7221 */ /* 0x000fc60000010000 */
[----:B------:R-:W-:-:S03]  /*cc00*/  FADD.FTZ R48, R26, R29 ;  /* 0x0000001d1a307221 */ /* 0x000fc60000010000 */
[----:B------:R-:W0:Y:S01]  /*cc10*/  MUFU.EX2 R31, R31 ;  /* 0x0000001f001f7308 */ /* 0x000e220000000800 */
[----:B------:R-:W-:-:S04]  /*cc20*/  FADD.FTZ R29, R63, R48 ;  /* 0x000000303f1d7221 */ /* 0x000fc80000010000 */
[C---:B------:R-:W-:Y:S01]  /*cc30*/  FADD.FTZ R50, R160.reuse, R29 ;  /* 0x0000001da0327221 */ /* 0x040fe20000010000 */
[----:B------:R-:W-:Y:S02]  /*cc40*/  F2FP.BF16.F32.PACK_AB R160, R160, R63 ;  /* 0x0000003fa0a0723e */ /* 0x000fe400000010ff */
[----:B------:R3:W-:Y:S01]  /*cc50*/  MUFU.EX2 R42, R27 ;  /* 0x0000001b002a7308 */ /* 0x0007e20000000800 */
[----:B------:R-:W-:Y:S01]  /*cc60*/  FADD.FTZ R29, R59, R50 ;  /* 0x000000323b1d7221 */ /* 0x000fe20000010000 */
[----:B--2---:R-:W-:-:S06]  /*cc70*/  F2FP.BF16.F32.PACK_AB R161, R36, R43 ;  /* 0x0000002b24a1723e */ /* 0x004fcc00000010ff */
[----:B------:R-:W2:Y:S01]  /*cc80*/  MUFU.EX2 R3, R3 ;  /* 0x0000000300037308 */ /* 0x000ea20000000800 */
[----:B---3--:R-:W-:Y:S01]  /*cc90*/  FADD.FTZ R27, R55, R46 ;  /* 0x0000002e371b7221 */ /* 0x008fe20000010000 */
[----:B0-----:R-:W-:-:S03]  /*cca0*/  F2FP.BF16.F32.PACK_AB R163, R40, R31 ;  /* 0x0000001f28a3723e */ /* 0x001fc600000010ff */
[----:B------:R-:W-:-:S03]  /*ccb0*/  FADD.FTZ R48, R34, R27 ;  /* 0x0000001b22307221 */ /* 0x000fc60000010000 */
[----:B------:R-:W0:Y:S01]  /*ccc0*/  MUFU.EX2 R25, R25 ;  /* 0x0000001900197308 */ /* 0x000e220000000800 */
[----:B------:R-:W-:Y:S01]  /*ccd0*/  FADD.FTZ R27, R43, R48 ;  /* 0x000000302b1b7221 */ /* 0x000fe20000010000 */
[C---:B------:R-:W-:Y:S01]  /*cce0*/  FADD.FTZ R48, R162.reuse, R29 ;  /* 0x0000001da2307221 */ /* 0x040fe20000010000 */
[----:B------:R-:W-:Y:S02]  /*ccf0*/  F2FP.BF16.F32.PACK_AB R162, R162, R59 ;  /* 0x0000003ba2a2723e */ /* 0x000fe400000010ff */
[----:B------:R-:W-:Y:S01]  /*cd00*/  FADD.FTZ R38, R36, R27 ;  /* 0x0000001b24267221 */ /* 0x000fe20000010000 */
[----:B------:R-:W-:Y:S02]  /*cd10*/  FADD.FTZ R29, R51, R48 ;  /* 0x00000030331d7221 */ /* 0x000fe40000010000 */
[----:B------:R-:W3:Y:S01]  /*cd20*/  MUFU.EX2 R30, R41 ;  /* 0x00000029001e7308 */ /* 0x000ee20000000800 */
[----:B------:R-:W-:Y:S01]  /*cd30*/  FADD.FTZ R27, R31, R38 ;  /* 0x000000261f1b7221 */ /* 0x000fe20000010000 */
[----:B------:R-:W-:Y:S01]  /*cd40*/  FADD.FTZ R38, R156, R29 ;  /* 0x0000001d9c267221 */ /* 0x000fe20000010000 */
[----:B--2---:R-:W-:Y:S01]  /*cd50*/  F2FP.BF16.F32.PACK_AB R157, R42, R3 ;  /* 0x000000032a9d723e */ /* 0x004fe200000010ff */
[----:B------:R1:W-:Y:S01]  /*cd60*/  STSM.16.M88.4 [R199], R160 ;  /* 0x000000a0c7007844 */ /* 0x0003e20000000200 */
[----:B------:R-:W-:Y:S01]  /*cd70*/  FADD.FTZ R26, R40, R27 ;  /* 0x0000001b281a7221 */ /* 0x000fe20000010000 */
[----:B------:R-:W-:-:S02]  /*cd80*/  F2FP.BF16.F32.PACK_AB R156, R156, R51 ;  /* 0x000000339c9c723e */ /* 0x000fc400000010ff */
[----:B------:R-:W2:Y:S01]  /*cd90*/  MUFU.EX2 R44, R69 ;  /* 0x00000045002c7308 */ /* 0x000ea20000000800 */
[----:B------:R-:W-:Y:S01]  /*cda0*/  FADD.FTZ R27, R3, R26 ;  /* 0x0000001a031b7221 */ /* 0x000fe20000010000 */
[----:B------:R-:W-:-:S03]  /*cdb0*/  FADD.FTZ R3, R45, R38 ;  /* 0x000000262d037221 */ /* 0x000fc60000010000 */
[----:B------:R-:W-:-:S03]  /*cdc0*/  FADD.FTZ R0, R42, R27 ;  /* 0x0000001b2a007221 */ /* 0x000fc60000010000 */
[----:B------:R-:W-:Y:S01]  /*cdd0*/  MUFU.EX2 R39, R39 ;  /* 0x0000002700277308 */ /* 0x000fe20000000800 */
[----:B0-----:R-:W-:Y:S01]  /*cde0*/  FADD.FTZ R27, R25, R0 ;  /* 0x00000000191b7221 */ /* 0x001fe20000010000 */
[C---:B---3--:R-:W-:Y:S01]  /*cdf0*/  F2FP.BF16.F32.PACK_AB R158, R30.reuse, R45 ;  /* 0x0000002d1e9e723e */ /* 0x048fe200000010ff */
[----:B------:R-:W-:-:S05]  /*ce00*/  FADD.FTZ R30, R30, R3 ;  /* 0x000000031e1e7221 */ /* 0x000fca0000010000 */
        /* <DEDUP_REMOVED lines=25> */
.L_x_2682:
[----:B------:R0:W2:Y:S01]  /*cfa0*/  SYNCS.PHASECHK.TRANS64.TRYWAIT P1, [R12+URZ+0x28c50], R21 ;  /* 0x028c50150c0075a7 */ /* 0x0000a2000802017f */
[----:B------:R-:W-:Y:S05]  /*cfb0*/  @!P0 BRA `(.L_x_2683) ;  /* 0x0000000000048947 */ /* 0x000fea0003800000 */
[----:B------:R-:W-:Y:S01]  /*cfc0*/  BPT.TRAP 0x1 ;  /* 0x000000040000795c */ /* 0x000fe20000300000 */
.L_x_2683:
[----:B------:R-:W-:Y:S01]  /*cfd0*/  ULDC UR42, c[0x0][0x9e4] ;  /* 0x00027900002a7ab9 */ /* 0x000fe20000000800 */
[----:B------:R-:W-:Y:S01]  /*cfe0*/  ULDC UR44, c[0x0][0x9d8] ;  /* 0x00027600002c7ab9 */ /* 0x000fe20000000800 */
[----:B------:R-:W-:Y:S01]  /*cff0*/  ULDC UR38, c[0x0][0x988] ;  /* 0x0002620000267ab9 */ /* 0x000fe20000000800 */
[----:B------:R-:W-:Y:S01]  /*d000*/  ULDC UR43, c[0x0][0x9e0] ;  /* 0x00027800002b7ab9 */ /* 0x000fe20000000800 */
[----:B------:R-:W-:Y:S01]  /*d010*/  BSSY B0, `(.L_x_2684) ;  /* 0x0000006000007945 */ /* 0x000fe20003800000 */
[----:B------:R-:W-:Y:S02]  /*d020*/  IMAD R24, R18, 0x1000, R193 ;  /* 0x0000100012187824 */ /* 0x000fe400078e02c1 */
[----:B------:R-:W-:Y:S01]  /*d030*/  IMAD.MOV.U32 R25, RZ, RZ, 0x40000040 ;  /* 0x40000040ff197424 */ /* 0x000fe200078e00ff */
[----:B--2---:R-:W-:Y:S06]  /*d040*/  @P1 BRA `(.L_x_2685) ;  /* 0x0000000000081947 */ /* 0x004fec0003800000 */
[----:B------:R-:W2:Y:S02]  /*d050*/  SYNCS.PHASECHK.TRANS64.TRYWAIT P1, [R12+URZ+0x28c50], R21 ;  /* 0x028c50150c0075a7 */ /* 0x000ea4000802017f */
[----:B--2---:R-:W-:Y:S05]  /*d060*/  @!P1 BRA `(.L_x_2686) ;  /* 0x0000014000dc9947 */ /* 0x004fea0003800000 */
.L_x_2685:
[----:B------:R-:W-:Y:S05]  /*d070*/  BSYNC B0 ;  /* 0x0000000000007941 */ /* 0x000fea0003800000 */
.L_x_2684:
[C---:B------:R-:W-:Y:S01]  /*d080*/  R2UR UR6, R24.reuse ;  /* 0x00000000180672ca */ /* 0x040fe200000e0000 */
[C---:B------:R-:W-:Y:S01]  /*d090*/  VIADD R26, R24.reuse, 0x80 ;  /* 0x00000080181a7836 */ /* 0x040fe20000000000 */
[----:B------:R-:W-:Y:S01]  /*d0a0*/  R2UR UR7, R25 ;  /* 0x00000000190772ca */ /* 0x000fe200000e0000 */
[C---:B------:R-:W-:Y:S02]  /*d0b0*/  VIADD R28, R24.reuse, 0x100 ;  /* 0x00000100181c7836 */ /* 0x040fe40000000000 */
[----:B------:R-:W-:Y:S01]  /*d0c0*/  VIADD R24, R24, 0x180 ;  /* 0x0000018018187836 */ /* 0x000fe20000000000 */
[----:B------:R-:W-:Y:S01]  /*d0d0*/  R2UR UR10, R26 ;  /* 0x000000001a0a72ca */ /* 0x000fe200000e0000 */
[----:B------:R-:W-:Y:S01]  /*d0e0*/  IMAD.MOV.U32 R27, RZ, RZ, 0x40000040 ;  /* 0x40000040ff1b7424 */ /* 0x000fe200078e00ff */
[----:B------:R-:W-:Y:S01]  /*d0f0*/  R2UR UR14, R28 ;  /* 0x000000001c0e72ca */ /* 0x000fe200000e0000 */
[----:B------:R-:W-:Y:S01]  /*d100*/  IMAD.MOV.U32 R29, RZ, RZ, 0x40000040 ;  /* 0x40000040ff1d7424 */ /* 0x000fe200078e00ff */
[----:B------:R-:W-:Y:S01]  /*d110*/  R2UR UR18, R24 ;  /* 0x00000000181272ca */ /* 0x000fe200000e0000 */
[----:B------:R-:W-:Y:S01]  /*d120*/  IMAD.MOV.U32 R25, RZ, RZ, 0x40000040 ;  /* 0x40000040ff197424 */ /* 0x000fe200078e00ff */
[----:B------:R-:W-:-:S02]  /*d130*/  R2UR UR11, R27 ;  /* 0x000000001b0b72ca */ /* 0x000fc400000e0000 */
[----:B------:R-:W-:Y:S02]  /*d140*/  R2UR UR15, R29 ;  /* 0x000000001d0f72ca */ /* 0x000fe400000e0000 */
[----:B------:R-:W-:Y:S02]  /*d150*/  R2UR UR19, R25 ;  /* 0x00000000191372ca */ /* 0x000fe400000e0000 */
        /* <DEDUP_REMOVED lines=25> */
.L_x_2687:
[----:B0-2---:R-:W0:Y:S01]  /*d2f0*/  LDC R21, c[0x0][0x448] ;  /* 0x00011200ff157b82 */ /* 0x005e220000000800 */
[----:B------:R-:W-:Y:S01]  /*d300*/  VIADD R12, R12, 0x28c60 ;  /* 0x00028c600c0c7836 */ /* 0x000fe20000000000 */
[----:B------:R-:W-:Y:S01]  /*d310*/  UISETP.NE.AND UP0, UPT, UR48, URZ, UPT ;  /* 0x0000003f3000728c */ /* 0x000fe2000bf05270 */
[----:B-1----:R-:W-:-:S03]  /*d320*/  IMAD.MOV.U32 R152, RZ, RZ, R195 ;  /* 0x000000ffff987224 */ /* 0x002fc600078e00c3 */
[----:B------:R-:W-:-:S04]  /*d330*/  PRMT R12, R187, 0x654, R12 ;  /* 0x00000654bb0c7816 */ /* 0x000fc8000000000c */
[----:B------:R1:W-:Y:S01]  /*d340*/  SYNCS.ARRIVE.TRANS64.RED.A1T0 RZ, [R12+URZ], RZ ;  /* 0x000000ff0cff79a7 */ /* 0x0003e2000810043f */
[----:B0-----:R-:W-:-:S13]  /*d350*/  ISETP.NE.AND P1, PT, R21, 0x1, PT ;  /* 0x000000011500780c */ /* 0x001fda0003f25270 */
[----:B------:R-:W0:Y:S08]  /*d360*/  @P1 LDC R21, c[0x0][0x44c] ;  /* 0x00011300ff151b82 */ /* 0x000e300000000800 */
[----:B-1----:R-:W1:Y:S01]  /*d370*/  @P1 LDC R12, c[0x0][0x450] ;  /* 0x00011400ff0c1b82 */ /* 0x002e620000000800 */
[----:B0-----:R-:W-:-:S05]  /*d380*/  @P1 IMAD.HI.U32 R21, R195, R21, RZ ;  /* 0x00000015c3151227 */ /* 0x001fca00078e00ff */
[----:B-1----:R-:W-:Y:S01]  /*d390*/  @P1 SHF.R.U32.HI R152, RZ, R12, R21 ;  /* 0x0000000cff981219 */ /* 0x002fe20000011615 */
[----:B------:R-:W-:Y:S01]  /*d3a0*/  VIADD R12, R168, 0xfffffffe ;  /* 0xfffffffea80c7836 */ /* 0x000fe20000000000 */
[----:B------:R-:W-:Y:S02]  /*d3b0*/  PLOP3.LUT P1, PT, PT, PT, UP0, 0x40, 0x0 ;  /* 0x000000000000781c */ /* 0x000fe40003f2e808 */
[----:B------:R-:W-:-:S05]  /*d3c0*/  IADD3 R21, R152, R184, -R23 ;  /* 0x000000b898157210 */ /* 0x000fca0007ffe817 */
[----:B------:R-:W-:-:S06]  /*d3d0*/  VIADD R152, R21, UR46 ;  /* 0x0000002e15987c36 */ /* 0x000fcc0008000000 */
[----:B------:R-:W-:Y:S05]  /*d3e0*/  @P1 BRA `(.L_x_2688) ;  /* 0x0000000000541947 */ /* 0x000fea0003800000 */
[C---:B------:R-:W-:Y:S01]  /*d3f0*/  ISETP.GT.AND P1, PT, R21.reuse, RZ, PT ;  /* 0x000000ff1500720c */ /* 0x040fe20003f24270 */
[----:B------:R-:W-:Y:S01]  /*d400*/  BSSY B0, `(.L_x_2689) ;  /* 0x0000010000007945 */ /* 0x000fe20003800000 */
[----:B------:R-:W-:-:S11]  /*d410*/  VIADD R153, R21, 0xffffffff ;  /* 0xffffffff15997836 */ /* 0x000fd60000000000 */
[----:B------:R-:W-:Y:S05]  /*d420*/  @P1 BRA `(.L_x_2690) ;  /* 0x0000000000201947 */ /* 0x000fea0003800000 */
[----:B------:R-:W-:Y:S01]  /*d430*/  UISETP.NE.AND UP0, UPT, UR47, 0x1, UPT ;  /* 0x000000012f00788c */ /* 0x000fe2000bf05270 */
[----:B------:R-:W-:-:S05]  /*d440*/  IMAD.MOV R21, RZ, RZ, -R21 ;  /* 0x000000ffff157224 */ /* 0x000fca00078e0a15 */
[----:B------:R-:W-:-:S05]  /*d450*/  PLOP3.LUT P1, PT, PT, PT, UP0, 0x80, 0x0 ;  /* 0x000000000000781c */ /* 0x000fca0003f2f008 */
[----:B------:R-:W-:-:S08]  /*d460*/  @UP0 ULDC.64 UR4, c[0x0][0x9e8] ;  /* 0x00027a0000040ab9 */ /* 0x000fd00000000a00 */
[----:B------:R-:W-:-:S05]  /*d470*/  @P1 IMAD.HI.U32 R153, R21, UR4, RZ ;  /* 0x0000000415991c27 */ /* 0x000fca000f8e00ff */
[----:B------:R-:W-:-:S04]  /*d480*/  @P1 SHF.R.U32.HI R21, RZ, UR5, R153 ;  /* 0x00000005ff151c19 */ /* 0x000fc80008011699 */
[----:B------:R-:W-:Y:S01]  /*d490*/  LOP3.LUT R153, RZ, R21, RZ, 0x33, !PT ;  /* 0x00000015ff997212 */ /* 0x000fe200078e33ff */
[----:B------:R-:W-:Y:S06]  /*d4a0*/  BRA `(.L_x_2691) ;  /* 0x0000000000147947 */ /* 0x000fec0003800000 */
.L_x_2690:
[----:B------:R-:W-:-:S06]  /*d4b0*/  UISETP.NE.AND UP0, UPT, UR47, 0x1, UPT ;  /* 0x000000012f00788c */ /* 0x000fcc000bf05270 */
[----:B------:R-:W-:-:S05]  /*d4c0*/  PLOP3.LUT P1, PT, PT, PT, UP0, 0x80, 0x0 ;  /* 0x000000000000781c */ /* 0x000fca0003f2f008 */
[----:B------:R-:W-:-:S08]  /*d4d0*/  @UP0 ULDC.64 UR4, c[0x0][0x9e8] ;  /* 0x00027a0000040ab9 */ /* 0x000fd00000000a00 */
[----:B------:R-:W-:-:S05]  /*d4e0*/  @P1 IMAD.HI.U32 R21, R153, UR4, RZ ;  /* 0x0000000499151c27 */ /* 0x000fca000f8e00ff */
[----:B------:R-:W-:-:S07]  /*d4f0*/  @P1 SHF.R.U32.HI R153, RZ, UR5, R21 ;  /* 0x00000005ff991c19 */ /* 0x000fce0008011615 */
.L_x_2691:
[----:B------:R-:W-:Y:S05]  /*d500*/  BSYNC B0 ;  /* 0x0000000000007941 */ /* 0x000fea0003800000 */
.L_x_2689:
[----:B------:R-:W-:-:S04]  /*d510*/  IMAD.U32 R21, RZ, RZ, UR47 ;  /* 0x0000002fff157e24 */ /* 0x000fc8000f8e00ff */
[----:B------:R-:W-:-:S05]  /*d520*/  IMAD R21, R153, R21, UR47 ;  /* 0x0000002f99157e24 */ /* 0x000fca000f8e0215 */
[----:B------:R-:W-:-:S07]  /*d530*/  VIMNMX R152, R152, R21, PT ;  /* 0x0000001598987248 */ /* 0x000fce0003fe0100 */
.L_x_2688:
[----:B------:R-:W2:Y:S01]  /*d540*/  LDL R153, [R1+0x8] ;  /* 0x0000080001997983 */ /* 0x000ea20000100800 */
[----:B------:R-:W-:Y:S01]  /*d550*/  SHF.R.S32.HI R21, RZ, 0x1f, R152 ;  /* 0x0000001fff157819 */ /* 0x000fe20000011498 */
[----:B------:R-:W-:Y:S03]  /*d560*/  BSSY B1, `(.L_x_2692) ;  /* 0x00002b5000017945 */ /* 0x000fe60003800000 */
[----:B------:R-:W-:-:S04]  /*d570*/  LEA.HI R21, R21, R152, RZ, 0x6 ;  /* 0x0000009815157211 */ /* 0x000fc800078f30ff */
[----:B------:R-:W-:-:S04]  /*d580*/  SHF.R.S32.HI R21, RZ, 0x6, R21 ;  /* 0x00000006ff157819 */ /* 0x000fc80000011415 */
[----:B--2---:R-:W-:-:S04]  /*d590*/  VIMNMX R226, R153, R21, !PT ;  /* 0x0000001599e27248 */ /* 0x004fc80007fe0100 */
[----:B------:R-:W-:-:S13]  /*d5a0*/  ISETP.GE.AND P1, PT, R12, R226, PT ;  /* 0x000000e20c00720c */ /* 0x000fda0003f26270 */
[----:B------:R-:W-:Y:S05]  /*d5b0*/  @!P1 BRA `(.L_x_2693) ;  /* 0x0000002800bc9947 */ /* 0x000fea0003800000 */
[----:B------:R-:W-:Y:S01]  /*d5c0*/  BSSY B0, `(.L_x_2694) ;  /* 0x00002ab000007945 */ /* 0x000fe20003800000 */
.L_x_2715:
[----:B------:R-:W-:-:S05]  /*d5d0*/  VIADD R209, R18, 0x1 ;  /* 0x0000000112d17836 */ /* 0x000fca0000000000 */
[----:B------:R-:W-:-:S04]  /*d5e0*/  ISETP.NE.AND P1, PT, R209, 0x2, PT ;  /* 0x00000002d100780c */ /* 0x000fc80003f25270 */
[----:B------:R-:W-:Y:S02]  /*d5f0*/  SEL R20, RZ, 0x1, P1 ;  /* 0x00000001ff147807 */ /* 0x000fe40000800000 */
[----:B------:R-:W-:Y:S02]  /*d600*/  SEL R209, R209, RZ, P1 ;  /* 0x000000ffd1d17207 */ /* 0x000fe40000800000 */
[----:B------:R-:W-:Y:S01]  /*d610*/  LOP3.LUT R19, R19, R20, RZ, 0x3c, !PT ;  /* 0x0000001413137212 */ /* 0x000fe200078e3cff */
[----:B0-----:R-:W-:Y:S06]  /*d620*/  @!P0 BRA `(.L_x_2695) ;  /* 0x0000000000048947 */ /* 0x001fec0003800000 */
[----:B------:R-:W-:Y:S01]  /*d630*/  BPT.TRAP 0x1 ;  /* 0x000000040000795c */ /* 0x000fe20000300000 */
.L_x_2695:
[----:B------:R-:W-:Y:S01]  /*d640*/  IMAD R21, R209, 0x8, R2 ;  /* 0x00000008d1157824 */ /* 0x000fe200078e0202 */
[----:B------:R-:W-:-:S04]  /*d650*/  SHF.L.U32 R212, R19, 0x1f, RZ ;  /* 0x0000001f13d47819 */ /* 0x000fc800000006ff */
[----:B------:R0:W1:Y:S01]  /*d660*/  SYNCS.PHASECHK.TRANS64.TRYWAIT P1, [R21+URZ+0x28c30], R212 ;  /* 0x028c30d4150075a7 */ /* 0x000062000802017f */
[----:B------:R-:W-:Y:S05]  /*d670*/  @!P0 BRA `(.L_x_2696) ;  /* 0x0000000000048947 */ /* 0x000fea0003800000 */
[----:B------:R-:W-:Y:S01]  /*d680*/  BPT.TRAP 0x1 ;  /* 0x000000040000795c */ /* 0x000fe20000300000 */
.L_x_2696:
[----:B------:R-:W-:Y:S01]  /*d690*/  BSSY B2, `(.L_x_2697) ;  /* 0x0000006000027945 */ /* 0x000fe20003800000 */
[----:B------:R-:W-:Y:S02]  /*d6a0*/  IMAD R156, R209, 0x200, R14 ;  /* 0x00000200d19c7824 */ /* 0x000fe400078e020e */
[----:B------:R-:W-:Y:S01]  /*d6b0*/  IMAD.MOV.U32 R157, RZ, RZ, 0x40000040 ;  /* 0x40000040ff9d7424 */ /* 0x000fe200078e00ff */
[----:B-1----:R-:W-:Y:S06]  /*d6c0*/  @P1 BRA `(.L_x_2698) ;  /* 0x0000000000081947 */ /* 0x002fec0003800000 */
[----:B------:R-:W1:Y:S02]  /*d6d0*/  SYNCS.PHASECHK.TRANS64.TRYWAIT P1, [R21+URZ+0x28c30], R212 ;  /* 0x028c30d4150075a7 */ /* 0x000e64000802017f */
[----:B-1----:R-:W-:Y:S05]  /*d6e0*/  @!P1 BRA `(.L_x_2699) ;  /* 0x0000013c00509947 */ /* 0x002fea0003800000 */
.L_x_2698:
[----:B------:R-:W-:Y:S05]  /*d6f0*/  BSYNC B2 ;  /* 0x0000000000027941 */ /* 0x000fea0003800000 */
.L_x_2697:
[C---:B------:R-:W-:Y:S01]  /*d700*/  R2UR UR6, R156.reuse ;  /* 0x000000009c0672ca */ /* 0x040fe200000e0000 */
[C---:B------:R-:W-:Y:S01]  /*d710*/  VIADD R154, R156.reuse, 0x2 ;  /* 0x000000029c9a7836 */ /* 0x040fe20000000000 */
[----:B------:R-:W-:Y:S01]  /*d720*/  R2UR UR7, R157 ;  /* 0x000000009d0772ca */ /* 0x000fe200000e0000 */
[----:B------:R-:W-:Y:S01]  /*d730*/  VIADD R152, R156, 0x4 ;  /* 0x000000049c987836 */ /* 0x000fe20000000000 */
[----:B------:R-:W-:Y:S01]  /*d740*/  R2UR UR4, R4 ;  /* 0x00000000040472ca */ /* 0x000fe200000e0000 */
        /* <DEDUP_REMOVED lines=31> */
.L_x_2700:
[----:B------:R-:W2:Y:S01]  /*d940*/  LDC R20, c[0x0][0x448] ;  /* 0x00011200ff147b82 */ /* 0x000ea20000000800 */
[----:B------:R-:W-:Y:S02]  /*d950*/  IMAD.IADD R216, R229, 0x1, R195 ;  /* 0x00000001e5d87824 */ /* 0x000fe400078e02c3 */
[----:B------:R-:W-:Y:S01]  /*d960*/  FMUL.FTZ R221, R156, UR44 ;  /* 0x0000002c9cdd7c20 */ /* 0x000fe20008410000 */
[----:B------:R-:W-:Y:S01]  /*d970*/  FMUL.FTZ R156, R159, UR44 ;  /* 0x0000002c9f9c7c20 */ /* 0x000fe20008410000 */
[----:B------:R-:W-:Y:S01]  /*d980*/  FMUL.FTZ R159, R163, UR44 ;  /* 0x0000002ca39f7c20 */ /* 0x000fe20008410000 */
[----:B------:R-:W-:Y:S01]  /*d990*/  FMUL.FTZ R163, R167, UR44 ;  /* 0x0000002ca7a37c20 */ /* 0x000fe20008410000 */
[----:B------:R-:W-:Y:S01]  /*d9a0*/  FMUL.FTZ R222, R165, UR44 ;  /* 0x0000002ca5de7c20 */ /* 0x000fe20008410000 */
[----:B------:R-:W-:Y:S01]  /*d9b0*/  FMUL.FTZ R167, R168, UR44 ;  /* 0x0000002ca8a77c20 */ /* 0x000fe20008410000 */
[----:B------:R-:W-:Y:S01]  /*d9c0*/  UISETP.NE.AND UP0, UPT, UR48, URZ, UPT ;  /* 0x0000003f3000728c */ /* 0x000fe2000bf05270 */
[----:B------:R-:W-:Y:S01]  /*d9d0*/  FMUL.FTZ R165, R170, UR44 ;  /* 0x0000002caaa57c20 */ /* 0x000fe20008410000 */
[----:B------:R-:W-:Y:S01]  /*d9e0*/  FMUL.FTZ R168, R174, UR44 ;  /* 0x0000002caea87c20 */ /* 0x000fe20008410000 */
[----:B------:R-:W-:Y:S01]  /*d9f0*/  FMUL.FTZ R170, R175, UR44 ;  /* 0x0000002cafaa7c20 */ /* 0x000fe20008410000 */
[----:B------:R-:W-:Y:S01]  /*da00*/  FMUL.FTZ R174, R179, UR44 ;  /* 0x0000002cb3ae7c20 */ /* 0x000fe20008410000 */
[----:B------:R-:W-:Y:S01]  /*da10*/  FMUL.FTZ R175, R176, UR44 ;  /* 0x0000002cb0af7c20 */ /* 0x000fe20008410000 */
[----:B------:R-:W-:-:S02]  /*da20*/  IMAD.SHL.U32 R179, R12, 0x40, RZ ;  /* 0x000000400cb37824 */ /* 0x000fc400078e00ff */
        /* <DEDUP_REMOVED lines=9> */
[----:B--2---:R-:W-:Y:S01]  /*dac0*/  ISETP.NE.AND P1, PT, R20, 0x1, PT ;  /* 0x000000011400780c */ /* 0x004fe20003f25270 */
[----:B------:R-:W-:Y:S01]  /*dad0*/  FMUL.FTZ R180, R180, UR44 ;  /* 0x0000002cb4b47c20 */ /* 0x000fe20008410000 */
[----:B------:R-:W-:Y:S01]  /*dae0*/  FMUL.FTZ R181, R181, UR44 ;  /* 0x0000002cb5b57c20 */ /* 0x000fe20008410000 */
[----:B------:R-:W-:Y:S01]  /*daf0*/  FMUL.FTZ R176, R182, UR44 ;  /* 0x0000002cb6b07c20 */ /* 0x000fe20008410000 */
[----:B------:R-:W-:Y:S01]  /*db00*/  IADD3 R223, -R185, 0x1, -R179 ;  /* 0x00000001b9df7810 */ /* 0x000fe20007ffe9b3 */
[----:B------:R-:W2:Y:S03]  /*db10*/  MUFU.TANH R219, R219 ;  /* 0x000000db00db7308 */ /* 0x000ea60000002400 */
[----:B------:R-:W-:-:S05]  /*db20*/  IADD3 R223, -R23, R223, R184 ;  /* 0x000000df17df7210 */ /* 0x000fca0007ffe1b8 */
[----:B------:R-:W3:Y:S01]  /*db30*/  @P1 LDC R217, c[0x0][0x44c] ;  /* 0x00011300ffd91b82 */ /* 0x000ee20000000800 */
[----:B------:R-:W4:Y:S01]  /*db40*/  MUFU.TANH R154, R154 ;  /* 0x0000009a009a7308 */ /* 0x000f220000002400 */
[C---:B------:R-:W-:Y:S02]  /*db50*/  VIADD R224, R223.reuse, UR43 ;  /* 0x0000002bdfe07c36 */ /* 0x040fe40008000000 */
[----:B------:R-:W-:-:S04]  /*db60*/  VIADD R223, R223, UR45 ;  /* 0x0000002ddfdf7c36 */ /* 0x000fc80008000000 */
[----:B------:R-:W5:Y:S01]  /*db70*/  @P1 LDC R20, c[0x0][0x450] ;  /* 0x00011400ff141b82 */ /* 0x000f620000000800 */
[----:B------:R-:W0:Y:S08]  /*db80*/  MUFU.TANH R221, R221 ;  /* 0x000000dd00dd7308 */ /* 0x000e300000002400 */
[----:B------:R-:W0:Y:S01]  /*db90*/  MUFU.TANH R157, R157 ;  /* 0x0000009d009d7308 */ /* 0x000e220000002400 */
[----:B---3--:R-:W-:-:S07]  /*dba0*/  @P1 IMAD.HI.U32 R217, R216, R217, RZ ;  /* 0x000000d9d8d91227 */ /* 0x008fce00078e00ff */
[----:B------:R-:W3:Y:S01]  /*dbb0*/  MUFU.TANH R156, R156 ;  /* 0x0000009c009c7308 */ /* 0x000ee20000002400 */
[----:B-----5:R-:W-:Y:S01]  /*dbc0*/  @P1 SHF.R.U32.HI R216, RZ, R20, R217 ;  /* 0x00000014ffd81219 */ /* 0x020fe200000116d9 */
[----:B------:R-:W-:Y:S01]  /*dbd0*/  FMUL.FTZ R20, R155, UR44 ;  /* 0x0000002c9b147c20 */ /* 0x000fe20008410000 */
[----:B------:R-:W-:Y:S01]  /*dbe0*/  FMUL.FTZ R155, R158, UR44 ;  /* 0x0000002c9e9b7c20 */ /* 0x000fe20008410000 */
[----:B------:R-:W-:Y:S01]  /*dbf0*/  FMUL.FTZ R158, R162, UR44 ;  /* 0x0000002ca29e7c20 */ /* 0x000fe20008410000 */
[----:B------:R-:W-:Y:S01]  /*dc00*/  FMUL.FTZ R162, R166, UR44 ;  /* 0x0000002ca6a27c20 */ /* 0x000fe20008410000 */
[----:B------:R-:W5:Y:S01]  /*dc10*/  SHFL.IDX PT, R225, R216, RZ, 0x1c1f ;  /* 0x001c1fffd8e17589 */ /* 0x000f6200000e0000 */
[----:B------:R-:W-:Y:S01]  /*dc20*/  FMUL.FTZ R166, R171, UR44 ;  /* 0x0000002caba67c20 */ /* 0x000fe20008410000 */
[----:B------:R-:W-:Y:S01]  /*dc30*/  FMUL.FTZ R171, R172, UR44 ;  /* 0x0000002cacab7c20 */ /* 0x000fe20008410000 */
[----:B------:R-:W-:Y:S01]  /*dc40*/  FMUL.FTZ R172, R178, UR44 ;  /* 0x0000002cb2ac7c20 */ /* 0x000fe20008410000 */
[----:B------:R-:W-:Y:S01]  /*dc50*/  FMUL.FTZ R217, R152, UR44 ;  /* 0x0000002c98d97c20 */ /* 0x000fe20008410000 */
[----:B------:R-:W-:Y:S01]  /*dc60*/  FMUL.FTZ R178, R183, UR44 ;  /* 0x0000002cb7b27c20 */ /* 0x000fe20008410000 */
[----:B------:R-:W-:Y:S01]  /*dc70*/  PLOP3.LUT P1, PT, PT, PT, UP0, 0x40, 0x0 ;  /* 0x000000000000781c */ /* 0x000fe20003f2e808 */
[----:B------:R-:W0:Y:S01]  /*dc80*/  MUFU.TANH R20, R20 ;  /* 0x0000001400147308 */ /* 0x000e220000002400 */
[----:B------:R-:W-:-:S04]  /*dc90*/  IADD3 R152, R21, 0x28c40, RZ ;  /* 0x00028c4015987810 */ /* 0x000fc80007ffe0ff */
[----:B------:R-:W-:-:S03]  /*dca0*/  PRMT R152, R187, 0x654, R152 ;  /* 0x00000654bb987816 */ /* 0x000fc60000000098 */
[----:B------:R-:W0:Y:S01]  /*dcb0*/  MUFU.TANH R217, R217 ;  /* 0x000000d900d97308 */ /* 0x000e220000002400 */
[----:B------:R0:W-:Y:S07]  /*dcc0*/  SYNCS.ARRIVE.TRANS64.RED.A1T0 RZ, [R152+URZ], RZ ;  /* 0x000000ff98ff79a7 */ /* 0x0001ee000810043f */
[----:B------:R-:W0:Y:S01]  /*dcd0*/  MUFU.TANH R155, R155 ;  /* 0x0000009b009b7308 */ /* 0x000e220000002400 */
[C---:B-----5:R-:W-:Y:S02]  /*dce0*/  IMAD.IADD R183, R225.reuse, 0x1, R224 ;  /* 0x00000001e1b77824 */ /* 0x060fe400078e02e0 */
[----:B------:R-:W-:-:S05]  /*dcf0*/  IMAD.IADD R182, R225, 0x1, R223 ;  /* 0x00000001e1b67824 */ /* 0x000fca00078e02df */
        /* <DEDUP_REMOVED lines=25> */
[----:B------:R-:W-:Y:S01]  /*de90*/  IADD3 R225, -R23, R184, R225 ;  /* 0x000000b817e17210 */ /* 0x000fe20007ffe1e1 */
[----:B------:R-:W-:Y:S03]  /*dea0*/  BSSY B2, `(.L_x_2702) ;  /* 0x0000010000027945 */ /* 0x000fe60003800000 */
[----:B------:R-:W-:-:S13]  /*deb0*/  ISETP.GT.AND P1, PT, R225, -0x1, PT ;  /* 0xffffffffe100780c */ /* 0x000fda0003f24270 */
[----:B------:R-:W-:Y:S05]  /*dec0*/  @P1 BRA `(.L_x_2703) ;  /* 0x0000000000201947 */ /* 0x000fea0003800000 */
[----:B------:R-:W-:Y:S01]  /*ded0*/  IMAD.U32 R227, RZ, RZ, UR42 ;  /* 0x0000002affe37e24 */ /* 0x000fe2000f8e00ff */
[----:B------:R-:W-:-:S04]  /*dee0*/  LOP3.LUT R225, RZ, R225, RZ, 0x33, !PT ;  /* 0x000000e1ffe17212 */ /* 0x000fc800078e33ff */
[----:B------:R-:W-:-:S13]  /*def0*/  ISETP.NE.AND P1, PT, R227, 0x1, PT ;  /* 0x00000001e300780c */ /* 0x000fda0003f25270 */
[----:B0-----:R-:W0:Y:S02]  /*df00*/  @P1 LDC.64 R152, c[0x0][0x9e8] ;  /* 0x00027a00ff981b82 */ /* 0x001e240000000a00 */
[----:B0-----:R-:W-:-:S05]  /*df10*/  @P1 IMAD.HI.U32 R152, R225, R152, RZ ;  /* 0x00000098e1981227 */ /* 0x001fca00078e00ff */
[----:B------:R-:W-:-:S04]  /*df20*/  @P1 SHF.R.U32.HI R225, RZ, R153, R152 ;  /* 0x00000099ffe11219 */ /* 0x000fc80000011698 */
[----:B------:R-:W-:Y:S01]  /*df30*/  LOP3.LUT R225, RZ, R225, RZ, 0x33, !PT ;  /* 0x000000e1ffe17212 */ /* 0x000fe200078e33ff */
[----:B------:R-:W-:Y:S06]  /*df40*/  BRA `(.L_x_2704) ;  /* 0x0000000000147947 */ /* 0x000fec0003800000 */
.L_x_2703:
[----:B------:R-:W-:-:S05]  /*df50*/  IMAD.U32 R227, RZ, RZ, UR42 ;  /* 0x0000002affe37e24 */ /* 0x000fca000f8e00ff */
[----:B------:R-:W-:-:S13]  /*df60*/  ISETP.NE.AND P1, PT, R227, 0x1, PT ;  /* 0x00000001e300780c */ /* 0x000fda0003f25270 */
[----:B0-----:R-:W0:Y:S02]  /*df70*/  @P1 LDC.64 R152, c[0x0][0x9e8] ;  /* 0x00027a00ff981b82 */ /* 0x001e240000000a00 */
[----:B0-----:R-:W-:-:S05]  /*df80*/  @P1 IMAD.HI.U32 R152, R225, R152, RZ ;  /* 0x00000098e1981227 */ /* 0x001fca00078e00ff */
[----:B------:R-:W-:-:S07]  /*df90*/  @P1 SHF.R.U32.HI R225, RZ, R153, R152 ;  /* 0x00000099ffe11219 */ /* 0x000fce0000011698 */
.L_x_2704:
[----:B------:R-:W-:Y:S05]  /*dfa0*/  BSYNC B2 ;  /* 0x0000000000027941 */ /* 0x000fea0003800000 */
.L_x_2702:
[----:B------:R-:W-:-:S04]  /*dfb0*/  IMAD R225, R225, R227, -R179 ;  /* 0x000000e3e1e17224 */ /* 0x000fc800078e0ab3 */
[----:B------:R-:W-:-:S05]  /*dfc0*/  IMAD.IADD R225, R225, 0x1, -R185 ;  /* 0x00000001e1e17824 */ /* 0x000fca00078e0ab9 */
[----:B------:R-:W-:Y:S02]  /*dfd0*/  VIMNMX R182, R182, R225, !PT ;  /* 0x000000e1b6b67248 */ /* 0x000fe40007fe0100 */
[----:B------:R-:W-:-:S07]  /*dfe0*/  VIADDMNMX R183, R225, R227, R183, PT ;  /* 0x000000e3e1b77246 */ /* 0x000fce00038001b7 */
.L_x_2701:
[----:B------:R-:W-:Y:S01]  /*dff0*/  ISETP.GT.AND P1, PT, R12, -0x1, PT ;  /* 0xffffffff0c00780c */ /* 0x000fe20003f24270 */
[----:B------:R-:W2:Y:S01]  /*e000*/  SHFL.IDX PT, R216, R216, 0x1, 0x1c1f ;  /* 0x003c1f00d8d87f89 */ /* 0x000ea200000e0000 */
[----:B------:R-:W-:Y:S02]  /*e010*/  UISETP.NE.AND UP0, UPT, UR48, URZ, UPT ;  /* 0x0000003f3000728c */ /* 0x000fe4000bf05270 */
[C---:B------:R-:W-:Y:S02]  /*e020*/  ISETP.GT.AND P4, PT, R182.reuse, RZ, P1 ;  /* 0x000000ffb600720c */ /* 0x040fe40000f84270 */
[C---:B------:R-:W-:Y:S02]  /*e030*/  ISETP.GT.AND P3, PT, R182.reuse, 0x1, P1 ;  /* 0x00000001b600780c */ /* 0x040fe40000f64270 */
[----:B------:R-:W-:Y:S02]  /*e040*/  ISETP.LT.OR P4, PT, R183, 0x1, P4 ;  /* 0x00000001b700780c */ /* 0x000fe40002781670 */
[----:B------:R-:W-:-:S02]  /*e050*/  ISETP.GT.AND P5, PT, R182, 0x8, P1 ;  /* 0x00000008b600780c */ /* 0x000fc40000fa4270 */
[----:B0-----:R-:W-:Y:S02]  /*e060*/  FSEL R217, R217, -INF , !P4 ;  /* 0xff800000d9d97808 */ /* 0x001fe40006000000 */
[C---:B------:R-:W-:Y:S02]  /*e070*/  ISETP.GT.AND P4, PT, R182.reuse, 0x10, P1 ;  /* 0x00000010b600780c */ /* 0x040fe40000f84270 */
[----:B------:R-:W-:Y:S02]  /*e080*/  ISETP.GT.AND P2, PT, R182, 0x9, P1 ;  /* 0x00000009b600780c */ /* 0x000fe40000f44270 */
[C---:B------:R-:W-:Y:S02]  /*e090*/  ISETP.LT.OR P4, PT, R183.reuse, 0x11, P4 ;  /* 0x00000011b700780c */ /* 0x040fe40002781670 */
[----:B------:R-:W-:Y:S02]  /*e0a0*/  ISETP.LT.OR P3, PT, R183, 0x2, P3 ;  /* 0x00000002b700780c */ /* 0x000fe40001f61670 */
[----:B------:R-:W-:-:S02]  /*e0b0*/  FSEL R160, R160, -INF , !P4 ;  /* 0xff800000a0a07808 */ /* 0x000fc40006000000 */
[----:B------:R-:W-:Y:S01]  /*e0c0*/  ISETP.GT.AND P4, PT, R182, 0x20, P1 ;  /* 0x00000020b600780c */ /* 0x000fe20000f84270 */
[--C-:B--2---:R-:W-:Y:S01]  /*e0d0*/  IMAD.IADD R224, R224, 0x1, R216.reuse ;  /* 0x00000001e0e07824 */ /* 0x104fe200078e02d8 */
[----:B------:R-:W-:Y:S01]  /*e0e0*/  ISETP.LT.OR P5, PT, R183, 0x9, P5 ;  /* 0x00000009b700780c */ /* 0x000fe20002fa1670 */
[----:B------:R-:W-:Y:S01]  /*e0f0*/  IMAD.IADD R223, R223, 0x1, R216 ;  /* 0x00000001dfdf7824 */ /* 0x000fe200078e02d8 */
[C---:B------:R-:W-:Y:S02]  /*e100*/  ISETP.LT.OR P2, PT, R183.reuse, 0xa, P2 ;  /* 0x0000000ab700780c */ /* 0x040fe40001741670 */
[----:B------:R-:W-:Y:S02]  /*e110*/  ISETP.LT.OR P4, PT, R183, 0x21, P4 ;  /* 0x00000021b700780c */ /* 0x000fe40002781670 */
[----:B------:R-:W-:Y:S02]  /*e120*/  FSEL R219, R219, -INF , !P3 ;  /* 0xff800000dbdb7808 */ /* 0x000fe40005800000 */
[----:B------:R-:W-:-:S02]  /*e130*/  FSEL R221, R221, -INF , !P5 ;  /* 0xff800000dddd7808 */ /* 0x000fc40006800000 */
[----:B------:R-:W-:Y:S02]  /*e140*/  FSEL R157, R157, -INF , !P2 ;  /* 0xff8000009d9d7808 */ /* 0x000fe40005000000 */
[C---:B------:R-:W-:Y:S02]  /*e150*/  ISETP.GT.AND P3, PT, R182.reuse, 0x11, P1 ;  /* 0x00000011b600780c */ /* 0x040fe40000f64270 */
[C---:B------:R-:W-:Y:S02]  /*e160*/  ISETP.GT.AND P5, PT, R182.reuse, 0x18, P1 ;  /* 0x00000018b600780c */ /* 0x040fe40000fa4270 */
[C---:B------:R-:W-:Y:S02]  /*e170*/  ISETP.GT.AND P2, PT, R182.reuse, 0x19, P1 ;  /* 0x00000019b600780c */ /* 0x040fe40000f44270 */
[----:B------:R-:W-:Y:S02]  /*e180*/  FSEL R167, R167, -INF , !P4 ;  /* 0xff800000a7a77808 */ /* 0x000fe40006000000 */
[----:B------:R-:W-:-:S02]  /*e190*/  ISETP.GT.AND P4, PT, R182, 0x30, P1 ;  /* 0x00000030b600780c */ /* 0x000fc40000f84270 */
[C---:B------:R-:W-:Y:S02]  /*e1a0*/  ISETP.LT.OR P3, PT, R183.reuse, 0x12, P3 ;  /* 0x00000012b700780c */ /* 0x040fe40001f61670 */
[C---:B------:R-:W-:Y:S02]  /*e1b0*/  ISETP.LT.OR P5, PT, R183.reuse, 0x19, P5 ;  /* 0x00000019b700780c */ /* 0x040fe40002fa1670 */
[C---:B------:R-:W-:Y:S02]  /*e1c0*/  ISETP.LT.OR P2, PT, R183.reuse, 0x1a, P2 ;  /* 0x0000001ab700780c */ /* 0x040fe40001741670 */
[----:B------:R-:W-:Y:S02]  /*e1d0*/  ISETP.LT.OR P4, PT, R183, 0x31, P4 ;  /* 0x00000031b700780c */ /* 0x000fe40002781670 */
[----:B------:R-:W-:Y:S02]  /*e1e0*/  FSEL R161, R161, -INF , !P3 ;  /* 0xff800000a1a17808 */ /* 0x000fe40005800000 */
[----:B------:R-:W-:-:S02]  /*e1f0*/  FSEL R164, R164, -INF , !P5 ;  /* 0xff800000a4a47808 */ /* 0x000fc40006800000 */
[----:B------:R-:W-:Y:S02]  /*e200*/  FSEL R222, R222, -INF , !P2 ;  /* 0xff800000dede7808 */ /* 0x000fe40005000000 */
[C---:B------:R-:W-:Y:S02]  /*e210*/  ISETP.GT.AND P3, PT, R182.reuse, 0x21, P1 ;  /* 0x00000021b600780c */ /* 0x040fe40000f64270 */
[C---:B------:R-:W-:Y:S02]  /*e220*/  ISETP.GT.AND P5, PT, R182.reuse, 0x28, P1 ;  /* 0x00000028b600780c */ /* 0x040fe40000fa4270 */
[----:B------:R-:W-:Y:S02]  /*e230*/  ISETP.GT.AND P2, PT, R182, 0x29, P1 ;  /* 0x00000029b600780c */ /* 0x000fe40000f44270 */
[----:B------:R-:W-:Y:S02]  /*e240*/  FSEL R175, R175, -INF , !P4 ;  /* 0xff800000afaf7808 */ /* 0x000fe40006000000 */
[----:B------:R-:W-:-:S02]  /*e250*/  PLOP3.LUT P4, PT, PT, PT, UP0, 0x40, 0x0 ;  /* 0x000000000000781c */ /* 0x000fc40003f8e808 */
[C---:B------:R-:W-:Y:S02]  /*e260*/  ISETP.LT.OR P3, PT, R183.reuse, 0x22, P3 ;  /* 0x00000022b700780c */ /* 0x040fe40001f61670 */
[C---:B------:R-:W-:Y:S02]  /*e270*/  ISETP.LT.OR P5, PT, R183.reuse, 0x29, P5 ;  /* 0x00000029b700780c */ /* 0x040fe40002fa1670 */
[----:B------:R-:W-:Y:S02]  /*e280*/  ISETP.LT.OR P2, PT, R183, 0x2a, P2 ;  /* 0x0000002ab700780c */ /* 0x000fe40001741670 */
[----:B------:R-:W-:Y:S02]  /*e290*/  FSEL R169, R169, -INF , !P3 ;  /* 0xff800000a9a97808 */ /* 0x000fe40005800000 */
[----:B------:R-:W-:Y:S02]  /*e2a0*/  FSEL R225, R171, -INF , !P5 ;  /* 0xff800000abe17808 */ /* 0x000fe40006800000 */
[----:B------:R-:W-:-:S02]  /*e2b0*/  FSEL R173, R173, -INF , !P2 ;  /* 0xff800000adad7808 */ /* 0x000fc40005000000 */
[C---:B------:R-:W-:Y:S02]  /*e2c0*/  ISETP.GT.AND P3, PT, R182.reuse, 0x31, P1 ;  /* 0x00000031b600780c */ /* 0x040fe40000f64270 */
[C---:B------:R-:W-:Y:S02]  /*e2d0*/  ISETP.GT.AND P5, PT, R182.reuse, 0x38, P1 ;  /* 0x00000038b600780c */ /* 0x040fe40000fa4270 */
[----:B------:R-:W-:Y:S02]  /*e2e0*/  ISETP.GT.AND P2, PT, R182, 0x39, P1 ;  /* 0x00000039b600780c */ /* 0x000fe40000f44270 */
[C---:B------:R-:W-:Y:S02]  /*e2f0*/  ISETP.LT.OR P3, PT, R183.reuse, 0x32, P3 ;  /* 0x00000032b700780c */ /* 0x040fe40001f61670 */
[C---:B------:R-:W-:Y:S02]  /*e300*/  ISETP.LT.OR P5, PT, R183.reuse, 0x39, P5 ;  /* 0x00000039b700780c */ /* 0x040fe40002fa1670 */
[----:B------:R-:W-:-:S02]  /*e310*/  ISETP.LT.OR P2, PT, R183, 0x3a, P2 ;  /* 0x0000003ab700780c */ /* 0x000fc40001741670 */
[----:B------:R-:W-:Y:S02]  /*e320*/  FSEL R177, R177, -INF , !P3 ;  /* 0xff800000b1b17808 */ /* 0x000fe40005800000 */
[----:B------:R-:W-:Y:S02]  /*e330*/  FSEL R180, R180, -INF , !P5 ;  /* 0xff800000b4b47808 */ /* 0x000fe40006800000 */
[----:B------:R-:W-:Y:S01]  /*e340*/  FSEL R181, R181, -INF , !P2 ;  /* 0xff800000b5b57808 */ /* 0x000fe20005000000 */
[----:B------:R-:W-:Y:S06]  /*e350*/  @P4 BRA `(.L_x_2705) ;  /* 0x0000000000584947 */ /* 0x000fec0003800000 */
[----:B------:R-:W-:Y:S01]  /*e360*/  IADD3 R216, -R23, R184, R216 ;  /* 0x000000b817d87210 */ /* 0x000fe20007ffe1d8 */
[----:B------:R-:W-:Y:S03]  /*e370*/  BSSY B2, `(.L_x_2706) ;  /* 0x0000010000027945 */ /* 0x000fe60003800000 */
        /* <DEDUP_REMOVED lines=10> */
.L_x_2707:
[----:B------:R-:W-:-:S05]  /*e420*/  IMAD.U32 R171, RZ, RZ, UR42 ;  /* 0x0000002affab7e24 */ /* 0x000fca000f8e00ff */
[----:B------:R-:W-:-:S13]  /*e430*/  ISETP.NE.AND P2, PT, R171, 0x1, PT ;  /* 0x00000001ab00780c */ /* 0x000fda0003f45270 */
[----:B------:R-:W0:Y:S02]  /*e440*/  @P2 LDC.64 R152, c[0x0][0x9e8] ;  /* 0x00027a00ff982b82 */ /* 0x000e240000000a00 */
[----:B0-----:R-:W-:-:S05]  /*e450*/  @P2 IMAD.HI.U32 R152, R216, R152, RZ ;  /* 0x00000098d8982227 */ /* 0x001fca00078e00ff */
[----:B------:R-:W-:-:S07]  /*e460*/  @P2 SHF.R.U32.HI R216, RZ, R153, R152 ;  /* 0x00000099ffd82219 */ /* 0x000fce0000011698 */
.L_x_2708:
[----:B------:R-:W-:Y:S05]  /*e470*/  BSYNC B2 ;  /* 0x0000000000027941 */ /* 0x000fea0003800000 */
.L_x_2706:
[----:B------:R-:W-:-:S04]  /*e480*/  IMAD R179, R216, R171, -R179 ;  /* 0x000000abd8b37224 */ /* 0x000fc800078e0ab3 */
[----:B------:R-:W-:-:S05]  /*e490*/  IMAD.IADD R179, R179, 0x1, -R185 ;  /* 0x00000001b3b37824 */ /* 0x000fca00078e0ab9 */
[----:B------:R-:W-:Y:S02]  /*e4a0*/  VIMNMX R223, R223, R179, !PT ;  /* 0x000000b3dfdf7248 */ /* 0x000fe40007fe0100 */
[----:B------:R-:W-:-:S07]  /*e4b0*/  VIADDMNMX R224, R179, R171, R224, PT ;  /* 0x000000abb3e07246 */ /* 0x000fce00038001e0 */
.L_x_2705:
[----:B------:R-:W-:Y:S02]  /*e4c0*/  ISETP.GT.AND P2, PT, R223, 0x1, P1 ;  /* 0x00000001df00780c */ /* 0x000fe40000f44270 */
[----:B------:R-:W-:Y:S02]  /*e4d0*/  LOP3.LUT R22, R22, 0xffffdfff, RZ, 0xc0, !PT ;  /* 0xffffdfff16167812 */ /* 0x000fe400078ec0ff */
[----:B------:R-:W-:Y:S02]  /*e4e0*/  ISETP.LT.OR P2, PT, R224, 0x2, P2 ;  /* 0x00000002e000780c */ /* 0x000fe40001741670 */
[----:B------:R-:W-:Y:S02]  /*e4f0*/  @P0 LOP3.LUT R22, R22, 0x2000, RZ, 0xfc, !PT ;  /* 0x0000200016160812 */ /* 0x000fe400078efcff */
[----:B------:R-:W-:Y:S02]  /*e500*/  FSEL R152, R20, -INF , !P2 ;  /* 0xff80000014987808 */ /* 0x000fe40005000000 */
[----:B------:R-:W-:-:S02]  /*e510*/  FMNMX.FTZ R20, R217, R13, !PT ;  /* 0x0000000dd9147209 */ /* 0x000fc40007810000 */
[----:B------:R-:W-:Y:S02]  /*e520*/  ISETP.GT.AND P0, PT, R223, 0x20, P1 ;  /* 0x00000020df00780c */ /* 0x000fe40000f04270 */
[----:B------:R-:W-:Y:S02]  /*e530*/  FMNMX.FTZ R20, R219, R20, !PT ;  /* 0x00000014db147209 */ /* 0x000fe40007810000 */
[----:B------:R-:W-:Y:S02]  /*e540*/  LOP3.LUT R22, R22, 0xfffeffff, RZ, 0xc0, !PT ;  /* 0xfffeffff16167812 */ /* 0x000fe400078ec0ff */
[----:B------:R-:W-:Y:S02]  /*e550*/  FMNMX.FTZ R20, R221, R20, !PT ;  /* 0x00000014dd147209 */ /* 0x000fe40007810000 */
[----:B------:R-:W-:Y:S02]  /*e560*/  ISETP.GT.AND P3, PT, R223, 0x8, P1 ;  /* 0x00000008df00780c */ /* 0x000fe40000f64270 */
[----:B------:R-:W-:-:S02]  /*e570*/  FMNMX.FTZ R20, R157, R20, !PT ;  /* 0x000000149d147209 */ /* 0x000fc40007810000 */
[----:B------:R-:W-:Y:S02]  /*e580*/  ISETP.GT.AND P4, PT, R223, 0x9, P1 ;  /* 0x00000009df00780c */ /* 0x000fe40000f84270 */
[----:B------:R-:W-:Y:S02]  /*e590*/  FMNMX.FTZ R20, R160, R20, !PT ;  /* 0x00000014a0147209 */ /* 0x000fe40007810000 */
[----:B------:R-:W-:Y:S02]  /*e5a0*/  @P0 LOP3.LUT R22, R22, 0x10000, RZ, 0xfc, !PT ;  /* 0x0001000016160812 */ /* 0x000fe400078efcff */
[----:B------:R-:W-:Y:S02]  /*e5b0*/  FMNMX.FTZ R20, R161, R20, !PT ;  /* 0x00000014a1147209 */ /* 0x000fe40007810000 */
[----:B------:R-:W-:Y:S02]  /*e5c0*/  ISETP.GT.AND P0, PT, R223, 0x38, P1 ;  /* 0x00000038df00780c */ /* 0x000fe40000f04270 */
[----:B------:R-:W-:-:S02]  /*e5d0*/  FMNMX.FTZ R20, R164, R20, !PT ;  /* 0x00000014a4147209 */ /* 0x000fc40007810000 */
[----:B------:R-:W-:Y:S02]  /*e5e0*/  LOP3.LUT R22, R22, 0xfffffffd, RZ, 0xc0, !PT ;  /* 0xfffffffd16167812 */ /* 0x000fe400078ec0ff */
[----:B------:R-:W-:Y:S02]  /*e5f0*/  FMNMX.FTZ R20, R222, R20, !PT ;  /* 0x00000014de147209 */ /* 0x000fe40007810000 */
[C---:B------:R-:W-:Y:S02]  /*e600*/  ISETP.LT.OR P3, PT, R224.reuse, 0x9, P3 ;  /* 0x00000009e000780c */ /* 0x040fe40001f61670 */
[----:B------:R-:W-:Y:S02]  /*e610*/  FMNMX.FTZ R20, R167, R20, !PT ;  /* 0x00000014a7147209 */ /* 0x000fe40007810000 */
[----:B------:R-:W-:Y:S02]  /*e620*/  ISETP.LT.OR P4, PT, R224, 0xa, P4 ;  /* 0x0000000ae000780c */ /* 0x000fe40002781670 */
[----:B------:R-:W-:-:S02]  /*e630*/  FMNMX.FTZ R20, R169, R20, !PT ;  /* 0x00000014a9147209 */ /* 0x000fc40007810000 */
[----:B------:R-:W-:Y:S02]  /*e640*/  @P0 LOP3.LUT R22, R22, 0x2, RZ, 0xfc, !PT ;  /* 0x0000000216160812 */ /* 0x000fe400078efcff */
[----:B------:R-:W-:Y:S02]  /*e650*/  FMNMX.FTZ R20, R225, R20, !PT ;  /* 0x00000014e1147209 */ /* 0x000fe40007810000 */
[----:B------:R-:W-:Y:S02]  /*e660*/  ISETP.GT.AND P0, PT, R223, RZ, P1 ;  /* 0x000000ffdf00720c */ /* 0x000fe40000f04270 */
[----:B------:R-:W-:Y:S02]  /*e670*/  FMNMX.FTZ R20, R173, R20, !PT ;  /* 0x00000014ad147209 */ /* 0x000fe40007810000 */
[----:B------:R-:W-:Y:S02]  /*e680*/  FSEL R155, R155, -INF , !P3 ;  /* 0xff8000009b9b7808 */ /* 0x000fe40005800000 */
[----:B------:R-:W-:-:S02]  /*e690*/  FMNMX.FTZ R20, R175, R20, !PT ;  /* 0x00000014af147209 */ /* 0x000fc40007810000 */
[----:B------:R-:W-:Y:S02]  /*e6a0*/  FSEL R156, R156, -INF , !P4 ;  /* 0xff8000009c9c7808 */ /* 0x000fe40006000000 */
[C---:B------:R-:W-:Y:S02]  /*e6b0*/  ISETP.GT.AND P5, PT, R223.reuse, 0x10, P1 ;  /* 0x00000010df00780c */ /* 0x040fe40000fa4270 */
[C---:B------:R-:W-:Y:S02]  /*e6c0*/  ISETP.GT.AND P2, PT, R223.reuse, 0x11, P1 ;  /* 0x00000011df00780c */ /* 0x040fe40000f44270 */
[C---:B------:R-:W-:Y:S02]  /*e6d0*/  ISETP.GT.AND P3, PT, R223.reuse, 0x18, P1 ;  /* 0x00000018df00780c */ /* 0x040fe40000f64270 */
[----:B------:R-:W-:Y:S02]  /*e6e0*/  ISETP.GT.AND P4, PT, R223, 0x19, P1 ;  /* 0x00000019df00780c */ /* 0x000fe40000f84270 */
[----:B------:R-:W-:-:S02]  /*e6f0*/  FMNMX.FTZ R20, R177, R20, !PT ;  /* 0x00000014b1147209 */ /* 0x000fc40007810000 */
[C---:B------:R-:W-:Y:S02]  /*e700*/  ISETP.LT.OR P5, PT, R224.reuse, 0x11, P5 ;  /* 0x00000011e000780c */ /* 0x040fe40002fa1670 */
[C---:B------:R-:W-:Y:S02]  /*e710*/  ISETP.LT.OR P2, PT, R224.reuse, 0x12, P2 ;  /* 0x00000012e000780c */ /* 0x040fe40001741670 */
[C---:B------:R-:W-:Y:S02]  /*e720*/  ISETP.LT.OR P3, PT, R224.reuse, 0x19, P3 ;  /* 0x00000019e000780c */ /* 0x040fe40001f61670 */
[----:B------:R-:W-:Y:S02]  /*e730*/  ISETP.LT.OR P4, PT, R224, 0x1a, P4 ;  /* 0x0000001ae000780c */ /* 0x000fe40002781670 */
[----:B------:R-:W-:Y:S02]  /*e740*/  FMNMX.FTZ R20, R180, R20, !PT ;  /* 0x00000014b4147209 */ /* 0x000fe40007810000 */
[----:B------:R-:W-:-:S02]  /*e750*/  LOP3.LUT R22, R22, 0xffffffdf, RZ, 0xc0, !PT ;  /* 0xffffffdf16167812 */ /* 0x000fc400078ec0ff */
[----:B------:R-:W-:Y:S02]  /*e760*/  FSEL R158, R158, -INF , !P5 ;  /* 0xff8000009e9e7808 */ /* 0x000fe40006800000 */
[----:B------:R-:W-:Y:S02]  /*e770*/  FSEL R159, R159, -INF , !P2 ;  /* 0xff8000009f9f7808 */ /* 0x000fe40005000000 */
[----:B------:R-:W-:Y:S02]  /*e780*/  FSEL R162, R162, -INF , !P3 ;  /* 0xff800000a2a27808 */ /* 0x000fe40005800000 */
[----:B------:R-:W-:Y:S02]  /*e790*/  FSEL R163, R163, -INF , !P4 ;  /* 0xff800000a3a37808 */ /* 0x000fe40006000000 */
[C---:B------:R-:W-:Y:S02]  /*e7a0*/  ISETP.GT.AND P2, PT, R223.reuse, 0x21, P1 ;  /* 0x00000021df00780c */ /* 0x040fe40000f44270 */
[----:B------:R-:W-:-:S02]  /*e7b0*/  ISETP.GT.AND P3, PT, R223, 0x28, P1 ;  /* 0x00000028df00780c */ /* 0x000fc40000f64270 */
[C---:B------:R-:W-:Y:S02]  /*e7c0*/  ISETP.GT.AND P4, PT, R223.reuse, 0x29, P1 ;  /* 0x00000029df00780c */ /* 0x040fe40000f84270 */
[C---:B------:R-:W-:Y:S02]  /*e7d0*/  ISETP.GT.AND P5, PT, R223.reuse, 0x30, P1 ;  /* 0x00000030df00780c */ /* 0x040fe40000fa4270 */
[C---:B------:R-:W-:Y:S02]  /*e7e0*/  ISETP.GT.AND P6, PT, R223.reuse, 0x31, P1 ;  /* 0x00000031df00780c */ /* 0x040fe40000fc4270 */
[----:B------:R-:W-:Y:S02]  /*e7f0*/  ISETP.GT.AND P1, PT, R223, 0x39, P1 ;  /* 0x00000039df00780c */ /* 0x000fe40000f24270 */
[----:B------:R-:W-:Y:S02]  /*e800*/  FMNMX.FTZ R20, R181, R20, !PT ;  /* 0x00000014b5147209 */ /* 0x000fe40007810000 */
[----:B------:R-:W-:-:S02]  /*e810*/  @P0 LOP3.LUT R22, R22, 0x20, RZ, 0xfc, !PT ;  /* 0x0000002016160812 */ /* 0x000fc400078efcff */
[----:B------:R-:W-:Y:S01]  /*e820*/  ISETP.LT.OR P5, PT, R224, 0x31, P5 ;  /* 0x00000031e000780c */ /* 0x000fe20002fa1670 */
[----:B------:R-:W0:Y:S01]  /*e830*/  SHFL.BFLY PT, R153, R20, 0x2, 0x1f ;  /* 0x0c401f0014997f89 */ /* 0x000e2200000e0000 */
[C---:B------:R-:W-:Y:S02]  /*e840*/  LOP3.LUT P0, RZ, R22.reuse, 0x10000, RZ, 0xc0, !PT ;  /* 0x0001000016ff7812 */ /* 0x040fe4000780c0ff */
[----:B------:R-:W-:Y:S02]  /*e850*/  LOP3.LUT R22, R22, 0xfffffff7, RZ, 0xc0, !PT ;  /* 0xfffffff716167812 */ /* 0x000fe400078ec0ff */
[----:B------:R-:W-:Y:S02]  /*e860*/  ISETP.LT.OR P0, PT, R224, 0x21, P0 ;  /* 0x00000021e000780c */ /* 0x000fe40000701670 */
[----:B------:R-:W-:Y:S02]  /*e870*/  @P1 LOP3.LUT R22, R22, 0x8, RZ, 0xfc, !PT ;  /* 0x0000000816161812 */ /* 0x000fe400078efcff */
[----:B------:R-:W-:-:S02]  /*e880*/  ISETP.LT.OR P6, PT, R224, 0x32, P6 ;  /* 0x00000032e000780c */ /* 0x000fc400037c1670 */
[C---:B------:R-:W-:Y:S02]  /*e890*/  LOP3.LUT P1, RZ, R22.reuse, 0x2, RZ, 0xc0, !PT ;  /* 0x0000000216ff7812 */ /* 0x040fe4000782c0ff */
[----:B------:R-:W-:Y:S02]  /*e8a0*/  LOP3.LUT R22, R22, 0xffffffbf, RZ, 0xc0, !PT ;  /* 0xffffffbf16167812 */ /* 0x000fe400078ec0ff */
[----:B------:R-:W-:Y:S02]  /*e8b0*/  ISETP.LT.OR P1, PT, R224, 0x39, P1 ;  /* 0x00000039e000780c */ /* 0x000fe40000f21670 */
[----:B------:R-:W-:Y:S02]  /*e8c0*/  FSEL R174, R174, -INF , !P6 ;  /* 0xff800000aeae7808 */ /* 0x000fe40007000000 */
[----:B------:R-:W-:Y:S02]  /*e8d0*/  @P0 LOP3.LUT R22, R22, 0x40, RZ, 0xfc, !PT ;  /* 0x0000004016160812 */ /* 0x000fe400078efcff */
[----:B------:R-:W-:-:S02]  /*e8e0*/  ISETP.LT.OR P0, PT, R224, 0x22, P2 ;  /* 0x00000022e000780c */ /* 0x000fc40001701670 */
[----:B------:R-:W-:Y:S02]  /*e8f0*/  LOP3.LUT P2, RZ, R22, 0x20, RZ, 0xc0, !PT ;  /* 0x0000002016ff7812 */ /* 0x000fe4000784c0ff */
[----:B0-----:R-:W-:Y:S02]  /*e900*/  FMNMX.FTZ R153, R20, R153, !PT ;  /* 0x0000009914997209 */ /* 0x001fe40007810000 */
[----:B------:R-:W-:Y:S02]  /*e910*/  LOP3.LUT R22, R22, 0xffffffef, RZ, 0xc0, !PT ;  /* 0xffffffef16167812 */ /* 0x000fe400078ec0ff */
[----:B------:R-:W-:Y:S01]  /*e920*/  ISETP.LT.OR P2, PT, R224, 0x1, P2 ;  /* 0x00000001e000780c */ /* 0x000fe20001741670 */
[----:B------:R-:W0:Y:S01]  /*e930*/  SHFL.BFLY PT, R171, R153, 0x1, 0x1f ;  /* 0x0c201f0099ab7f89 */ /* 0x000e2200000e0000 */
[----:B------:R-:W-:Y:S02]  /*e940*/  FSEL R176, R176, -INF , !P1 ;  /* 0xff800000b0b07808 */ /* 0x000fe40004800000 */
[----:B------:R-:W-:-:S02]  /*e950*/  FSEL R154, R154, -INF , !P2 ;  /* 0xff8000009a9a7808 */ /* 0x000fc40005000000 */
[----:B------:R-:W-:Y:S02]  /*e960*/  @P0 LOP3.LUT R22, R22, 0x10, RZ, 0xfc, !PT ;  /* 0x0000001016160812 */ /* 0x000fe400078efcff */
[----:B------:R-:W-:Y:S02]  /*e970*/  ISETP.LT.OR P0, PT, R224, 0x29, P3 ;  /* 0x00000029e000780c */ /* 0x000fe40001f01670 */
[C---:B------:R-:W-:Y:S02]  /*e980*/  LOP3.LUT P3, RZ, R22.reuse, 0x8, RZ, 0xc0, !PT ;  /* 0x0000000816ff7812 */ /* 0x040fe4000786c0ff */
[----:B------:R-:W-:Y:S02]  /*e990*/  LOP3.LUT R22, R22, 0xfffffffb, RZ, 0xc0, !PT ;  /* 0xfffffffb16167812 */ /* 0x000fe400078ec0ff */
[----:B------:R-:W-:Y:S02]  /*e9a0*/  FMNMX.FTZ R179, R154, R15, !PT ;  /* 0x0000000f9ab37209 */ /* 0x000fe40007810000 */
[----:B------:R-:W-:-:S02]  /*e9b0*/  ISETP.LT.OR P3, PT, R224, 0x3a, P3 ;  /* 0x0000003ae000780c */ /* 0x000fc40001f61670 */
[----:B------:R-:W-:Y:S02]  /*e9c0*/  FMNMX.FTZ R179, R152, R179, !PT ;  /* 0x000000b398b37209 */ /* 0x000fe40007810000 */
[----:B------:R-:W-:Y:S02]  /*e9d0*/  FSEL R178, R178, -INF , !P3 ;  /* 0xff800000b2b27808 */ /* 0x000fe40005800000 */
[----:B------:R-:W-:Y:S02]  /*e9e0*/  @P0 LOP3.LUT R22, R22, 0x4, RZ, 0xfc, !PT ;  /* 0x0000000416160812 */ /* 0x000fe400078efcff */
[----:B------:R-:W-:Y:S02]  /*e9f0*/  ISETP.LT.OR P0, PT, R224, 0x2a, P4 ;  /* 0x0000002ae000780c */ /* 0x000fe40002701670 */
[----:B0-----:R-:W-:Y:S02]  /*ea00*/  FMNMX.FTZ R171, R153, R171, !PT ;  /* 0x000000ab99ab7209 */ /* 0x001fe40007810000 */
[----:B------:R-:W-:-:S02]  /*ea10*/  LOP3.LUT R22, R22, 0xffffbfff, RZ, 0xc0, !PT ;  /* 0xffffbfff16167812 */ /* 0x000fc400078ec0ff */
[----:B------:R-:W-:Y:S02]  /*ea20*/  FMNMX.FTZ R179, R155, R179, !PT ;  /* 0x000000b39bb37209 */ /* 0x000fe40007810000 */
[C---:B------:R-:W-:Y:S02]  /*ea30*/  FSETP.NEU.FTZ.AND P4, PT, R171.reuse, -INF , PT ;  /* 0xff800000ab00780b */ /* 0x040fe40003f9d000 */
[----:B------:R-:W-:Y:S02]  /*ea40*/  FMNMX.FTZ R179, R156, R179, !PT ;  /* 0x000000b39cb37209 */ /* 0x000fe40007810000 */
[----:B------:R-:W-:Y:S02]  /*ea50*/  FSEL R20, R171, RZ, P4 ;  /* 0x000000ffab147208 */ /* 0x000fe40002000000 */
[----:B------:R-:W-:Y:S02]  /*ea60*/  @P0 LOP3.LUT R22, R22, 0x4000, RZ, 0xfc, !PT ;  /* 0x0000400016160812 */ /* 0x000fe400078efcff */
[----:B------:R-:W-:Y:S01]  /*ea70*/  FMNMX.FTZ R179, R158, R179, !PT ;  /* 0x000000b39eb37209 */ /* 0x000fe20007810000 */
[----:B------:R-:W-:Y:S01]  /*ea80*/  FADD.FTZ R13, -R20, R13 ;  /* 0x0000000d140d7221 */ /* 0x000fe20000010100 */
[----:B------:R-:W-:Y:S01]  /*ea90*/  LOP3.LUT R22, R22, 0xffff7fff, RZ, 0xc0, !PT ;  /* 0xffff7fff16167812 */ /* 0x000fe200078ec0ff */
[----:B------:R-:W-:Y:S01]  /*eaa0*/  IMAD.U32 R20, RZ, RZ, UR38 ;  /* 0x00000026ff147e24 */ /* 0x000fe2000f8e00ff */
[----:B------:R-:W-:-:S02]  /*eab0*/  FMNMX.FTZ R179, R159, R179, !PT ;  /* 0x000000b39fb37209 */ /* 0x000fc40007810000 */
[----:B------:R-:W-:Y:S01]  /*eac0*/  @P5 LOP3.LUT R22, R22, 0x8000, RZ, 0xfc, !PT ;  /* 0x0000800016165812 */ /* 0x000fe200078efcff */
[-C--:B------:R-:W-:Y:S01]  /*ead0*/  FMUL.FTZ R153, R171, R20.reuse ;  /* 0x00000014ab997220 */ /* 0x080fe20000410000 */
[----:B------:R-:W-:Y:S01]  /*eae0*/  FMNMX.FTZ R179, R162, R179, !PT ;  /* 0x000000b3a2b37209 */ /* 0x000fe20007810000 */
[----:B------:R-:W-:Y:S01]  /*eaf0*/  FMUL.FTZ R13, R13, R20 ;  /* 0x000000140d0d7220 */ /* 0x000fe20000410000 */
[C---:B------:R-:W-:Y:S02]  /*eb00*/  LOP3.LUT P5, RZ, R22.reuse, 0x40, RZ, 0xc0, !PT ;  /* 0x0000004016ff7812 */ /* 0x040fe400078ac0ff */
[----:B------:R-:W-:Y:S02]  /*eb10*/  LOP3.LUT P0, RZ, R22, 0x10, RZ, 0xc0, !PT ;  /* 0x0000001016ff7812 */ /* 0x000fe4000780c0ff */
[----:B------:R-:W-:Y:S02]  /*eb20*/  FSEL R165, R165, -INF , !P5 ;  /* 0xff800000a5a57808 */ /* 0x000fe40006800000 */
[----:B------:R-:W-:-:S02]  /*eb30*/  FMNMX.FTZ R179, R163, R179, !PT ;  /* 0x000000b3a3b37209 */ /* 0x000fc40007810000 */
[----:B------:R-:W-:Y:S02]  /*eb40*/  FSEL R153, R153, RZ, P4 ;  /* 0x000000ff99997208 */ /* 0x000fe40002000000 */
[----:B------:R-:W-:Y:S02]  /*eb50*/  LOP3.LUT P4, RZ, R22, 0x4, RZ, 0xc0, !PT ;  /* 0x0000000416ff7812 */ /* 0x000fe4000788c0ff */
[----:B------:R-:W-:Y:S01]  /*eb60*/  FSEL R166, R166, -INF , !P0 ;  /* 0xff800000a6a67808 */ /* 0x000fe20004000000 */
[-CC-:B------:R-:W-:Y:S01]  /*eb70*/  FFMA.FTZ R217, R217, R20.reuse, -R153.reuse ;  /* 0x00000014d9d97223 */ /* 0x180fe20000010899 */
[----:B------:R-:W-:Y:S01]  /*eb80*/  FMNMX.FTZ R179, R165, R179, !PT ;  /* 0x000000b3a5b37209 */ /* 0x000fe20007810000 */
        /* <DEDUP_REMOVED lines=15> */
[----:B------:R-:W-:Y:S01]  /*ec80*/  LOP3.LUT P0, RZ, R22, 0x4000, RZ, 0xc0, !PT ;  /* 0x0000400016ff7812 */ /* 0x000fe2000780c0ff */
[----:B------:R-:W-:Y:S01]  /*ec90*/  MUFU.EX2 R217, R217 ;  /* 0x000000d900d97308 */ /* 0x000fe20000000800 */
[----:B------:R-:W-:-:S02]  /*eca0*/  FSEL R168, R168, -INF , !P4 ;  /* 0xff800000a8a87808 */ /* 0x000fc40006000000 */
[----:B------:R-:W-:Y:S02]  /*ecb0*/  FMNMX.FTZ R181, R166, R179, !PT ;  /* 0x000000b3a6b57209 */ /* 0x000fe40007810000 */
[----:B------:R-:W-:Y:S02]  /*ecc0*/  LOP3.LUT P5, RZ, R22, 0x8000, RZ, 0xc0, !PT ;  /* 0x0000800016ff7812 */ /* 0x000fe400078ac0ff */
[----:B------:R-:W-:Y:S01]  /*ecd0*/  FSEL R179, R170, -INF , !P0 ;  /* 0xff800000aab37808 */ /* 0x000fe20004000000 */
[----:B------:R-:W-:Y:S01]  /*ece0*/  MUFU.EX2 R219, R219 ;  /* 0x000000db00db7308 */ /* 0x000fe20000000800 */
[----:B------:R-:W-:Y:S02]  /*ecf0*/  FMNMX.FTZ R181, R168, R181, !PT ;  /* 0x000000b5a8b57209 */ /* 0x000fe40007810000 */
[----:B------:R-:W-:Y:S02]  /*ed00*/  FSEL R172, R172, -INF , !P5 ;  /* 0xff800000acac7808 */ /* 0x000fe40006800000 */
[----:B------:R-:W-:-:S02]  /*ed10*/  FMNMX.FTZ R181, R179, R181, !PT ;  /* 0x000000b5b3b57209 */ /* 0x000fc40007810000 */
[----:B------:R-:W-:Y:S01]  /*ed20*/  LOP3.LUT P0, RZ, R22, 0x2000, RZ, 0xc0, !PT ;  /* 0x0000200016ff7812 */ /* 0x000fe2000780c0ff */
[----:B------:R-:W-:Y:S01]  /*ed30*/  MUFU.EX2 R221, R221 ;  /* 0x000000dd00dd7308 */ /* 0x000fe20000000800 */
[----:B------:R-:W-:-:S04]  /*ed40*/  FMNMX.FTZ R181, R172, R181, !PT ;  /* 0x000000b5acb57209 */ /* 0x000fc80007810000 */
[----:B------:R-:W-:-:S03]  /*ed50*/  FMNMX.FTZ R181, R174, R181, !PT ;  /* 0x000000b5aeb57209 */ /* 0x000fc60007810000 */
[----:B------:R-:W-:Y:S01]  /*ed60*/  MUFU.EX2 R157, R157 ;  /* 0x0000009d009d7308 */ /* 0x000fe20000000800 */
[----:B------:R-:W-:-:S04]  /*ed70*/  FMNMX.FTZ R170, R176, R181, !PT ;  /* 0x000000b5b0aa7209 */ /* 0x000fc80007810000 */
[----:B------:R-:W-:-:S03]  /*ed80*/  FMNMX.FTZ R170, R178, R170, !PT ;  /* 0x000000aab2aa7209 */ /* 0x000fc60007810000 */
[----:B------:R-:W-:Y:S02]  /*ed90*/  MUFU.EX2 R160, R160 ;  /* 0x000000a000a07308 */ /* 0x000fe40000000800 */
[----:B------:R-:W0:Y:S06]  /*eda0*/  SHFL.BFLY PT, R181, R170, 0x2, 0x1f ;  /* 0x0c401f00aab57f89 */ /* 0x000e2c00000e0000 */
[----:B------:R-:W2:Y:S08]  /*edb0*/  MUFU.EX2 R161, R161 ;  /* 0x000000a100a17308 */ /* 0x000eb00000000800 */
[----:B------:R-:W-:Y:S08]  /*edc0*/  MUFU.EX2 R164, R164 ;  /* 0x000000a400a47308 */ /* 0x000ff00000000800 */
[----:B------:R-:W-:Y:S01]  /*edd0*/  MUFU.EX2 R222, R222 ;  /* 0x000000de00de7308 */ /* 0x000fe20000000800 */
[----:B0-----:R-:W-:-:S05]  /*ede0*/  FMNMX.FTZ R170, R170, R181, !PT ;  /* 0x000000b5aaaa7209 */ /* 0x001fca0007810000 */
[----:B------:R-:W0:Y:S02]  /*edf0*/  SHFL.BFLY PT, R181, R170, 0x1, 0x1f ;  /* 0x0c201f00aab57f89 */ /* 0x000e2400000e0000 */
[----:B------:R-:W-:Y:S08]  /*ee00*/  MUFU.EX2 R167, R167 ;  /* 0x000000a700a77308 */ /* 0x000ff00000000800 */
[----:B------:R-:W-:Y:S08]  /*ee10*/  MUFU.EX2 R169, R169 ;  /* 0x000000a900a97308 */ /* 0x000ff00000000800 */
[----:B------:R-:W-:Y:S01]  /*ee20*/  MUFU.EX2 R173, R173 ;  /* 0x000000ad00ad7308 */ /* 0x000fe20000000800 */
[----:B0-----:R-:W-:Y:S01]  /*ee30*/  FMNMX.FTZ R170, R170, R181, !PT ;  /* 0x000000b5aaaa7209 */ /* 0x001fe20007810000 */
[----:B------:R-:W-:-:S06]  /*ee40*/  IMAD.MOV R181, RZ, RZ, -R197 ;  /* 0x000000ffffb57224 */ /* 0x000fcc00078e0ac5 */
[----:B------:R-:W-:Y:S01]  /*ee50*/  MUFU.EX2 R175, R175 ;  /* 0x000000af00af7308 */ /* 0x000fe20000000800 */
[C---:B------:R-:W-:Y:S01]  /*ee60*/  FSETP.NEU.FTZ.AND P2, PT, R170.reuse, -INF , PT ;  /* 0xff800000aa00780b */ /* 0x040fe20003f5d000 */
[C---:B------:R-:W-:Y:S01]  /*ee70*/  FMUL.FTZ R223, R170.reuse, R20 ;  /* 0x00000014aadf7220 */ /* 0x040fe20000410000 */
[----:B------:R-:W-:Y:S02]  /*ee80*/  ISETP.NE.AND P1, PT, R185, R181, PT ;  /* 0x000000b5b900720c */ /* 0x000fe40003f25270 */
[----:B------:R-:W-:Y:S02]  /*ee90*/  FSEL R181, R170, RZ, P2 ;  /* 0x000000ffaab57208 */ /* 0x000fe40001000000 */
[----:B------:R-:W-:Y:S01]  /*eea0*/  FSEL R223, R223, RZ, P2 ;  /* 0x000000ffdfdf7208 */ /* 0x000fe20001000000 */
[----:B------:R-:W-:Y:S02]  /*eeb0*/  MUFU.EX2 R177, R177 ;  /* 0x000000b100b17308 */ /* 0x000fe40000000800 */
[----:B------:R-:W-:-:S02]  /*eec0*/  FADD.FTZ R181, -R181, R15 ;  /* 0x0000000fb5b57221 */ /* 0x000fc40000010100 */
[-CC-:B------:R-:W-:Y:S01]  /*eed0*/  FFMA.FTZ R155, R155, R20.reuse, -R223.reuse ;  /* 0x000000149b9b7223 */ /* 0x180fe200000108df */
[-CC-:B------:R-:W-:Y:S01]  /*eee0*/  FFMA.FTZ R182, R156, R20.reuse, -R223.reuse ;  /* 0x000000149cb67223 */ /* 0x180fe200000108df */
[-CC-:B------:R-:W-:Y:S01]  /*eef0*/  FFMA.FTZ R183, R158, R20.reuse, -R223.reuse ;  /* 0x000000149eb77223 */ /* 0x180fe200000108df */
[-CC-:B------:R-:W-:Y:S01]  /*ef00*/  FFMA.FTZ R159, R159, R20.reuse, -R223.reuse ;  /* 0x000000149f9f7223 */ /* 0x180fe200000108df */
[----:B------:R0:W3:Y:S01]  /*ef10*/  MUFU.EX2 R15, R13 ;  /* 0x0000000d000f7308 */ /* 0x0000e20000000800 */
[----:B------:R-:W-:Y:S02]  /*ef20*/  @!P1 IMAD R18, R18, 0x40, R194 ;  /* 0x0000004012129824 */ /* 0x000fe400078e02c2 */
[-CC-:B------:R-:W-:Y:S01]  /*ef30*/  FFMA.FTZ R216, R162, R20.reuse, -R223.reuse ;  /* 0x00000014a2d87223 */ /* 0x180fe200000108df */
[-CC-:B------:R-:W-:Y:S01]  /*ef40*/  FFMA.FTZ R163, R163, R20.reuse, -R223.reuse ;  /* 0x00000014a3a37223 */ /* 0x180fe200000108df */
[----:B------:R-:W-:Y:S01]  /*ef50*/  FFMA.FTZ R165, R165, R20, -R223 ;  /* 0x00000014a5a57223 */ /* 0x000fe200000108df */
[----:B------:R-:W-:-:S02]  /*ef60*/  @!P1 IMAD R18, R18, 0x4, R2 ;  /* 0x0000000412129824 */ /* 0x000fc400078e0202 */
[--C-:B------:R-:W-:Y:S01]  /*ef70*/  FFMA.FTZ R224, R166, R20, -R223.reuse ;  /* 0x00000014a6e07223 */ /* 0x100fe200000108df */
[----:B--2---:R-:W-:Y:S01]  /*ef80*/  F2FP.BF16.F32.PACK_AB R156, R161, R160 ;  /* 0x000000a0a19c723e */ /* 0x004fe200000010ff */
[----:B------:R-:W-:Y:S01]  /*ef90*/  MUFU.EX2 R155, R155 ;  /* 0x0000009b009b7308 */ /* 0x000fe20000000800 */
[-C--:B0-----:R-:W-:Y:S01]  /*efa0*/  FMUL.FTZ R13, R181, R20.reuse ;  /* 0x00000014b50d7220 */ /* 0x081fe20000410000 */
[-CC-:B------:R-:W-:Y:S01]  /*efb0*/  FFMA.FTZ R181, R152, R20.reuse, -R223.reuse ;  /* 0x0000001498b57223 */ /* 0x180fe200000108df */
[-CC-:B------:R-:W-:Y:S01]  /*efc0*/  FFMA.FTZ R168, R168, R20.reuse, -R223.reuse ;  /* 0x00000014a8a87223 */ /* 0x180fe200000108df */
[-CC-:B------:R-:W-:Y:S01]  /*efd0*/  FFMA.FTZ R179, R179, R20.reuse, -R223.reuse ;  /* 0x00000014b3b37223 */ /* 0x180fe200000108df */
[-CC-:B------:R-:W-:Y:S01]  /*efe0*/  FFMA.FTZ R172, R172, R20.reuse, -R223.reuse ;  /* 0x00000014acac7223 */ /* 0x180fe200000108df */
[-CC-:B------:R-:W-:Y:S01]  /*eff0*/  FFMA.FTZ R174, R174, R20.reuse, -R223.reuse ;  /* 0x00000014aeae7223 */ /* 0x180fe200000108df */
[-C--:B------:R-:W-:Y:S01]  /*f000*/  FFMA.FTZ R178, R178, R20.reuse, -R223 ;  /* 0x00000014b2b27223 */ /* 0x080fe200000108df */
[----:B------:R-:W0:Y:S01]  /*f010*/  MUFU.EX2 R13, R13 ;  /* 0x0000000d000d7308 */ /* 0x000e220000000800 */
[----:B---3--:R-:W-:Y:S01]  /*f020*/  @!P1 STS [R18+0x28800], R15 ;  /* 0x0288000f12009388 */ /* 0x008fe20000000800 */
[----:B------:R-:W-:Y:S01]  /*f030*/  FFMA.FTZ R3, R15, R3, R217 ;  /* 0x000000030f037223 */ /* 0x000fe200000100d9 */
[----:B------:R-:W-:Y:S01]  /*f040*/  FFMA.FTZ R176, R176, R20, -R223 ;  /* 0x00000014b0b07223 */ /* 0x000fe200000108df */
[C---:B------:R-:W-:Y:S01]  /*f050*/  F2FP.BF16.F32.PACK_AB R152, R219.reuse, R217 ;  /* 0x000000d9db98723e */ /* 0x040fe200000010ff */
[-C--:B------:R-:W-:Y:S01]  /*f060*/  FMUL.FTZ R24, R24, R15.reuse ;  /* 0x0000000f18187220 */ /* 0x080fe20000410000 */
[----:B------:R-:W-:Y:S01]  /*f070*/  FADD.FTZ R3, R219, R3 ;  /* 0x00000003db037221 */ /* 0x000fe20000010000 */
[----:B------:R-:W-:Y:S01]  /*f080*/  F2FP.BF16.F32.PACK_AB R158, R222, R164 ;  /* 0x000000a4de9e723e */ /* 0x000fe200000010ff */
[----:B------:R-:W-:Y:S01]  /*f090*/  MUFU.EX2 R181, R181 ;  /* 0x000000b500b57308 */ /* 0x000fe20000000800 */
[-C--:B------:R-:W-:Y:S01]  /*f0a0*/  FMUL.FTZ R25, R25, R15.reuse ;  /* 0x0000000f19197220 */ /* 0x080fe20000410000 */
[----:B------:R-:W-:Y:S01]  /*f0b0*/  FADD.FTZ R3, R221, R3 ;  /* 0x00000003dd037221 */ /* 0x000fe20000010000 */
[-C--:B------:R-:W-:Y:S01]  /*f0c0*/  FMUL.FTZ R28, R28, R15.reuse ;  /* 0x0000000f1c1c7220 */ /* 0x080fe20000410000 */
[-C--:B------:R-:W-:Y:S01]  /*f0d0*/  FMUL.FTZ R29, R29, R15.reuse ;  /* 0x0000000f1d1d7220 */ /* 0x080fe20000410000 */
[-C--:B------:R-:W-:Y:S01]  /*f0e0*/  FMUL.FTZ R32, R32, R15.reuse ;  /* 0x0000000f20207220 */ /* 0x080fe20000410000 */
[----:B------:R-:W-:Y:S01]  /*f0f0*/  FADD.FTZ R3, R157, R3 ;  /* 0x000000039d037221 */ /* 0x000fe20000010000 */
[----:B------:R-:W-:Y:S01]  /*f100*/  FMUL.FTZ R33, R33, R15 ;  /* 0x0000000f21217220 */ /* 0x000fe20000410000 */
[----:B------:R-:W-:Y:S01]  /*f110*/  MUFU.EX2 R182, R182 ;  /* 0x000000b600b67308 */ /* 0x000fe20000000800 */
[----:B0-----:R0:W-:Y:S01]  /*f120*/  @!P1 STS [R18+0x28820], R13 ;  /* 0x0288200d12009388 */ /* 0x0011e20000000800 */
[----:B------:R-:W-:Y:S01]  /*f130*/  FADD.FTZ R3, R160, R3 ;  /* 0x00000003a0037221 */ /* 0x000fe20000010000 */
[----:B------:R-:W-:Y:S01]  /*f140*/  F2FP.BF16.F32.PACK_AB R160, R169, R167 ;  /* 0x000000a7a9a0723e */ /* 0x000fe200000010ff */
[-C--:B------:R-:W-:Y:S01]  /*f150*/  FMUL.FTZ R36, R36, R15.reuse ;  /* 0x0000000f24247220 */ /* 0x080fe20000410000 */
[-C--:B------:R-:W-:Y:S01]  /*f160*/  FMUL.FTZ R37, R37, R15.reuse ;  /* 0x0000000f25257220 */ /* 0x080fe20000410000 */
[----:B------:R-:W-:Y:S01]  /*f170*/  FADD.FTZ R3, R161, R3 ;  /* 0x00000003a1037221 */ /* 0x000fe20000010000 */
[-C--:B------:R-:W-:Y:S01]  /*f180*/  FMUL.FTZ R40, R40, R15.reuse ;  /* 0x0000000f28287220 */ /* 0x080fe20000410000 */
[----:B------:R-:W-:Y:S01]  /*f190*/  MUFU.EX2 R159, R159 ;  /* 0x0000009f009f7308 */ /* 0x000fe20000000800 */
[----:B------:R-:W-:Y:S01]  /*f1a0*/  FMUL.FTZ R41, R41, R15 ;  /* 0x0000000f29297220 */ /* 0x000fe20000410000 */
[----:B------:R-:W-:Y:S01]  /*f1b0*/  FADD.FTZ R3, R164, R3 ;  /* 0x00000003a4037221 */ /* 0x000fe20000010000 */
[----:B0-----:R-:W-:Y:S01]  /*f1c0*/  FFMA.FTZ R18, R154, R20, -R223 ;  /* 0x000000149a127223 */ /* 0x001fe200000108df */
[----:B------:R-:W-:Y:S01]  /*f1d0*/  F2FP.BF16.F32.PACK_AB R154, R157, R221 ;  /* 0x000000dd9d9a723e */ /* 0x000fe200000010ff */
[----:B------:R-:W-:Y:S01]  /*f1e0*/  FMUL.FTZ R44, R44, R15 ;  /* 0x0000000f2c2c7220 */ /* 0x000fe20000410000 */
        /* <DEDUP_REMOVED lines=26> */
[----:B------:R-:W2:Y:S01]  /*f390*/  MUFU.EX2 R163, R163 ;  /* 0x000000a300a37308 */ /* 0x000ea20000000800 */
[----:B0-----:R-:W-:Y:S01]  /*f3a0*/  FFMA.FTZ R0, R13, R0, R18 ;  /* 0x000000000d007223 */ /* 0x001fe20000010012 */
[-C--:B------:R-:W-:Y:S01]  /*f3b0*/  FMUL.FTZ R84, R84, R15.reuse ;  /* 0x0000000f54547220 */ /* 0x080fe20000410000 */
[-C--:B------:R-:W-:Y:S01]  /*f3c0*/  FMUL.FTZ R85, R85, R15.reuse ;  /* 0x0000000f55557220 */ /* 0x080fe20000410000 */
[-C--:B------:R-:W-:Y:S01]  /*f3d0*/  FMUL.FTZ R88, R88, R15.reuse ;  /* 0x0000000f58587220 */ /* 0x080fe20000410000 */
[----:B------:R-:W-:Y:S01]  /*f3e0*/  FADD.FTZ R0, R181, R0 ;  /* 0x00000000b5007221 */ /* 0x000fe20000010000 */
[-C--:B------:R-:W-:Y:S01]  /*f3f0*/  FMUL.FTZ R89, R89, R15.reuse ;  /* 0x0000000f59597220 */ /* 0x080fe20000410000 */
[----:B------:R-:W-:Y:S01]  /*f400*/  FMUL.FTZ R92, R92, R15 ;  /* 0x0000000f5c5c7220 */ /* 0x000fe20000410000 */
[----:B------:R-:W0:Y:S01]  /*f410*/  MUFU.EX2 R161, R165 ;  /* 0x000000a500a17308 */ /* 0x000e220000000800 */
[----:B------:R-:W-:Y:S01]  /*f420*/  FADD.FTZ R0, R155, R0 ;  /* 0x000000009b007221 */ /* 0x000fe20000010000 */
[----:B------:R-:W-:Y:S01]  /*f430*/  F2FP.BF16.F32.PACK_AB R155, R182, R155 ;  /* 0x0000009bb69b723e */ /* 0x000fe200000010ff */
[-C--:B------:R-:W-:Y:S01]  /*f440*/  FMUL.FTZ R93, R93, R15.reuse ;  /* 0x0000000f5d5d7220 */ /* 0x080fe20000410000 */
[-C--:B------:R-:W-:Y:S01]  /*f450*/  FMUL.FTZ R96, R96, R15.reuse ;  /* 0x0000000f60607220 */ /* 0x080fe20000410000 */
[----:B------:R-:W-:Y:S01]  /*f460*/  FADD.FTZ R0, R182, R0 ;  /* 0x00000000b6007221 */ /* 0x000fe20000010000 */
[-C--:B------:R-:W-:Y:S01]  /*f470*/  FMUL.FTZ R97, R97, R15.reuse ;  /* 0x0000000f61617220 */ /* 0x080fe20000410000 */
[----:B------:R-:W-:Y:S01]  /*f480*/  FMUL.FTZ R100, R100, R15 ;  /* 0x0000000f64647220 */ /* 0x000fe20000410000 */
[----:B------:R-:W3:Y:S01]  /*f490*/  MUFU.EX2 R162, R225 ;  /* 0x000000e100a27308 */ /* 0x000ee20000000800 */
[----:B------:R-:W-:Y:S01]  /*f4a0*/  FADD.FTZ R0, R157, R0 ;  /* 0x000000009d007221 */ /* 0x000fe20000010000 */
[----:B------:R-:W-:Y:S01]  /*f4b0*/  F2FP.BF16.F32.PACK_AB R157, R159, R157 ;  /* 0x0000009d9f9d723e */ /* 0x000fe200000010ff */
[-C--:B------:R-:W-:Y:S01]  /*f4c0*/  FMUL.FTZ R101, R101, R15.reuse ;  /* 0x0000000f65657220 */ /* 0x080fe20000410000 */
[-C--:B------:R-:W-:Y:S01]  /*f4d0*/  FMUL.FTZ R104, R104, R15.reuse ;  /* 0x0000000f68687220 */ /* 0x080fe20000410000 */
[----:B------:R-:W-:Y:S01]  /*f4e0*/  FADD.FTZ R0, R159, R0 ;  /* 0x000000009f007221 */ /* 0x000fe20000010000 */
[----:B--2---:R-:W-:Y:S01]  /*f4f0*/  F2FP.BF16.F32.PACK_AB R159, R163, R216 ;  /* 0x000000d8a39f723e */ /* 0x004fe200000010ff */
[-C--:B------:R-:W-:Y:S01]  /*f500*/  FMUL.FTZ R105, R105, R15.reuse ;  /* 0x0000000f69697220 */ /* 0x080fe20000410000 */
[----:B------:R-:W2:Y:S01]  /*f510*/  MUFU.EX2 R224, R224 ;  /* 0x000000e000e07308 */ /* 0x000ea20000000800 */
        /* <DEDUP_REMOVED lines=9> */
[----:B---3--:R-:W-:Y:S01]  /*f5b0*/  FADD.FTZ R3, R162, R3 ;  /* 0x00000003a2037221 */ /* 0x008fe20000010000 */
[----:B------:R-:W-:Y:S01]  /*f5c0*/  F2FP.BF16.F32.PACK_AB R162, R173, R162 ;  /* 0x000000a2ada2723e */ /* 0x000fe200000010ff */
[-C--:B------:R-:W-:Y:S01]  /*f5d0*/  FMUL.FTZ R117, R117, R15.reuse ;  /* 0x0000000f75757220 */ /* 0x080fe20000410000 */
[-C--:B------:R-:W-:Y:S01]  /*f5e0*/  FMUL.FTZ R120, R120, R15.reuse ;  /* 0x0000000f78787220 */ /* 0x080fe20000410000 */
[----:B------:R-:W-:Y:S01]  /*f5f0*/  FADD.FTZ R3, R173, R3 ;  /* 0x00000003ad037221 */ /* 0x000fe20000010000 */
[----:B------:R-:W-:Y:S01]  /*f600*/  FMUL.FTZ R121, R121, R15 ;  /* 0x0000000f79797220 */ /* 0x000fe20000410000 */
[----:B------:R-:W0:Y:S01]  /*f610*/  MUFU.EX2 R179, R179 ;  /* 0x000000b300b37308 */ /* 0x000e220000000800 */
[C---:B--2---:R-:W-:Y:S01]  /*f620*/  FADD.FTZ R0, R224.reuse, R0 ;  /* 0x00000000e0007221 */ /* 0x044fe20000010000 */
[----:B------:R-:W-:Y:S01]  /*f630*/  FADD.FTZ R3, R175, R3 ;  /* 0x00000003af037221 */ /* 0x000fe20000010000 */
[----:B------:R-:W-:Y:S01]  /*f640*/  F2FP.BF16.F32.PACK_AB R161, R224, R161 ;  /* 0x000000a1e0a1723e */ /* 0x000fe200000010ff */
[-C--:B------:R-:W-:Y:S01]  /*f650*/  FMUL.FTZ R124, R124, R15.reuse ;  /* 0x0000000f7c7c7220 */ /* 0x080fe20000410000 */
[-C--:B------:R-:W-:Y:S01]  /*f660*/  FMUL.FTZ R125, R125, R15.reuse ;  /* 0x0000000f7d7d7220 */ /* 0x080fe20000410000 */
[----:B------:R-:W-:Y:S01]  /*f670*/  FADD.FTZ R3, R177, R3 ;  /* 0x00000003b1037221 */ /* 0x000fe20000010000 */
        /* <DEDUP_REMOVED lines=32> */
[----:B------:R-:W-:Y:S01]  /*f880*/  FMUL.FTZ R47, R47, R13 ;  /* 0x0000000d2f2f7220 */ /* 0x000fe20000410000 */
[----:B------:R-:W3:Y:S01]  /*f890*/  MUFU.EX2 R167, R176 ;  /* 0x000000b000a77308 */ /* 0x000ee20000000800 */
        /* <DEDUP_REMOVED lines=8> */
[C---:B--2---:R-:W-:Y:S01]  /*f920*/  FADD.FTZ R3, R153.reuse, R3 ;  /* 0x0000000399037221 */ /* 0x044fe20000010000 */
[----:B------:R-:W-:Y:S01]  /*f930*/  F2FP.BF16.F32.PACK_AB R166, R153, R166 ;  /* 0x000000a699a6723e */ /* 0x000fe200000010ff */
[-C--:B------:R-:W-:Y:S01]  /*f940*/  FMUL.FTZ R59, R59, R13.reuse ;  /* 0x0000000d3b3b7220 */ /* 0x080fe20000410000 */
[----:B------:R-:W-:Y:S01]  /*f950*/  F2FP.BF16.F32.PACK_AB R153, R181, R18 ;  /* 0x00000012b599723e */ /* 0x000fe200000010ff */
[----:B------:R-:W-:Y:S01]  /*f960*/  BAR.SYNC.DEFER_BLOCKING 0xf, 0x100 ;  /* 0x03c4000000007b1d */ /* 0x000fe20000010000 */
[-C--:B------:R-:W-:Y:S01]  /*f970*/  FMUL.FTZ R62, R62, R13.reuse ;  /* 0x0000000d3e3e7220 */ /* 0x080fe20000410000 */
[-C--:B------:R-:W-:Y:S01]  /*f980*/  FMUL.FTZ R63, R63, R13.reuse ;  /* 0x0000000d3f3f7220 */ /* 0x080fe20000410000 */
[-C--:B------:R-:W-:Y:S01]  /*f990*/  FMUL.FTZ R66, R66, R13.reuse ;  /* 0x0000000d42427220 */ /* 0x080fe20000410000 */
[----:B---3--:R-:W-:Y:S01]  /*f9a0*/  FADD.FTZ R0, R167, R0 ;  /* 0x00000000a7007221 */ /* 0x008fe20000010000 */
[-C--:B------:R-:W-:Y:S01]  /*f9b0*/  FMUL.FTZ R67, R67, R13.reuse ;  /* 0x0000000d43437220 */ /* 0x080fe20000410000 */
[-C--:B------:R-:W-:Y:S01]  /*f9c0*/  FMUL.FTZ R70, R70, R13.reuse ;  /* 0x0000000d46467220 */ /* 0x080fe20000410000 */
[-C--:B------:R-:W-:Y:S01]  /*f9d0*/  FMUL.FTZ R71, R71, R13.reuse ;  /* 0x0000000d47477220 */ /* 0x080fe20000410000 */
[-C--:B------:R-:W-:Y:S01]  /*f9e0*/  FMUL.FTZ R74, R74, R13.reuse ;  /* 0x0000000d4a4a7220 */ /* 0x080fe20000410000 */
[-C--:B------:R-:W-:Y:S01]  /*f9f0*/  FMUL.FTZ R75, R75, R13.reuse ;  /* 0x0000000d4b4b7220 */ /* 0x080fe20000410000 */
[-C--:B------:R-:W-:Y:S01]  /*fa00*/  FMUL.FTZ R78, R78, R13.reuse ;  /* 0x0000000d4e4e7220 */ /* 0x080fe20000410000 */
[----:B------:R-:W-:Y:S01]  /*fa10*/  FMUL.FTZ R79, R79, R13 ;  /* 0x0000000d4f4f7220 */ /* 0x000fe20000410000 */
[C---:B0-----:R-:W-:Y:S01]  /*fa20*/  F2FP.BF16.F32.PACK_AB R167, R178.reuse, R167 ;  /* 0x000000a7b2a7723e */ /* 0x041fe200000010ff */
[----:B------:R-:W-:Y:S01]  /*fa30*/  FADD.FTZ R0, R178, R0 ;  /* 0x00000000b2007221 */ /* 0x000fe20000010000 */
        /* <DEDUP_REMOVED lines=10> */
[----:B------:R0:W-:Y:S01]  /*fae0*/  STSM.16.M88.4 [R198+0x26800], R152 ;  /* 0x02680098c6007844 */ /* 0x0001e20000000200 */
[-C--:B------:R-:W-:Y:S01]  /*faf0*/  FMUL.FTZ R102, R102, R13.reuse ;  /* 0x0000000d66667220 */ /* 0x080fe20000410000 */
[-C--:B------:R-:W-:Y:S01]  /*fb00*/  FMUL.FTZ R103, R103, R13.reuse ;  /* 0x0000000d67677220 */ /* 0x080fe20000410000 */
[-C--:B------:R-:W-:Y:S01]  /*fb10*/  FMUL.FTZ R106, R106, R13.reuse ;  /* 0x0000000d6a6a7220 */ /* 0x080fe20000410000 */
[----:B------:R0:W-:Y:S01]  /*fb20*/  STSM.16.M88.4 [R199], R156 ;  /* 0x0000009cc7007844 */ /* 0x0001e20000000200 */
        /* <DEDUP_REMOVED lines=25> */
[----:B0-----:R-:W-:Y:S06]  /*fcc0*/  @!P0 BRA `(.L_x_2709) ;  /* 0x0000000000048947 */ /* 0x001fec0003800000 */
[----:B------:R-:W-:Y:S01]  /*fcd0*/  BPT.TRAP 0x1 ;  /* 0x000000040000795c */ /* 0x000fe20000300000 */
.L_x_2709:
[----:B------:R0:W2:Y:S01]  /*fce0*/  SYNCS.PHASECHK.TRANS64.TRYWAIT P1, [R21+URZ+0x28c50], R212 ;  /* 0x028c50d4150075a7 */ /* 0x0000a2000802017f */
[----:B------:R-:W-:Y:S05]  /*fcf0*/  @!P0 BRA `(.L_x_2710) ;  /* 0x0000000000048947 */ /* 0x000fea0003800000 */
[----:B------:R-:W-:Y:S01]  /*fd00*/  BPT.TRAP 0x1 ;  /* 0x000000040000795c */ /* 0x000fe20000300000 */
.L_x_2710:
[----:B------:R-:W-:Y:S04]  /*fd10*/  BSSY B2, `(.L_x_2711) ;  /* 0x0000004000027945 */ /* 0x000fe80003800000 */
[----:B--2---:R-:W-:Y:S05]  /*fd20*/  @P1 BRA `(.L_x_2712) ;  /* 0x0000000000081947 */ /* 0x004fea0003800000 */
[----:B------:R-:W2:Y:S02]  /*fd30*/  SYNCS.PHASECHK.TRANS64.TRYWAIT P1, [R21+URZ+0x28c50], R212 ;  /* 0x028c50d4150075a7 */ /* 0x000ea4000802017f */
[----:B--2---:R-:W-:Y:S05]  /*fd40*/  @!P1 BRA `(.L_x_2713) ;  /* 0x0000011400cc9947 */ /* 0x004fea0003800000 */
.L_x_2712:
[----:B------:R-:W-:Y:S05]  /*fd50*/  BSYNC B2 ;  /* 0x0000000000027941 */ /* 0x000fea0003800000 */
.L_x_2711:
[----:B------:R-:W-:Y:S01]  /*fd60*/  IMAD R168, R209, 0x1000, R193 ;  /* 0x00001000d1a87824 */ /* 0x000fe200078e02c1 */
[----:B------:R-:W-:Y:S01]  /*fd70*/  WARPGROUP.ARRIVE ;  /* 0x00000000000079c5 */ /* 0x000fe20000000000 */
[----:B------:R-:W-:-:S03]  /*fd80*/  IMAD.MOV.U32 R169, RZ, RZ, 0x40000040 ;  /* 0x40000040ffa97424 */ /* 0x000fc600078e00ff */
[----:B------:R-:W-:Y:S02]  /*fd90*/  R2UR UR6, R168 ;  /* 0x00000000a80672ca */ /* 0x000fe400000e0000 */
[----:B------:R-:W-:Y:S01]  /*fda0*/  R2UR UR7, R169 ;  /* 0x00000000a90772ca */ /* 0x000fe200000e0000 */
[----:B------:R-:W-:-:S12]  /*fdb0*/  IMAD.MOV.U32 R169, RZ, RZ, 0x40000040 ;  /* 0x40000040ffa97424 */ /* 0x000fd800078e00ff */
[----:B------:R-:W-:Y:S03]  /*fdc0*/  HGMMA.64x256x16.F32.BF16 R24, R152, gdesc[UR4].tnspB, R24, gsb0 ;  /* 0x43e0000498187df0 */ /* 0x000fe60008001818 */
[----:B------:R-:W-:Y:S02]  /*fdd0*/  WARPGROUP.DEPBAR.LE gsb0, 0x0 ;  /* 0x00008000000079c5 */ /* 0x000fe40000010000 */
[----:B------:R-:W-:Y:S01]  /*fde0*/  VIADD R152, R168, 0x80 ;  /* 0x00000080a8987836 */ /* 0x000fe20000000000 */
        /* <DEDUP_REMOVED lines=31> */
.L_x_2714:
[C---:B------:R-:W-:Y:S01]  /*ffe0*/  ISETP.GT.AND P1, PT, R12.reuse, R226, PT ;  /* 0x000000e20c00720c */ /* 0x040fe20003f24270 */
[----:B012---:R-:W-:Y:S02]  /*fff0*/  VIADD R21, R21, 0x28c60 ;  /* 0x00028c6015157836 */ /* 0x007fe40000000000 */
[----:B------:R-:W-:Y:S02]  /*10000*/  VIADD R12, R12, 0xffffffff ;  /* 0xffffffff0c0c7836 */ /* 0x000fe40000000000 */
[----:B------:R-:W-:Y:S01]  /*10010*/  IMAD.MOV.U32 R15, RZ, RZ, R170 ;  /* 0x000000ffff0f7224 */ /* 0x000fe200078e00aa */
[----:B------:R-:W-:Y:S01]  /*10020*/  PRMT R21, R187, 0x654, R21 ;  /* 0x00000654bb157816 */ /* 0x000fe20000000015 */
[----:B------:R-:W-:Y:S02]  /*10030*/  IMAD.MOV.U32 R13, RZ, RZ, R171 ;  /* 0x000000ffff0d7224 */ /* 0x000fe400078e00ab */
[----:B------:R-:W-:Y:S01]  /*10040*/  IMAD.MOV.U32 R18, RZ, RZ, R209 ;  /* 0x000000ffff127224 */ /* 0x000fe200078e00d1 */
[----:B------:R0:W-:Y:S03]  /*10050*/  SYNCS.ARRIVE.TRANS64.RED.A1T0 RZ, [R21+URZ], RZ ;  /* 0x000000ff15ff79a7 */ /* 0x0001e6000810043f */
[----:B------:R-:W-:Y:S05]  /*10060*/  @P1 BRA `(.L_x_2715) ;  /* 0xffffffd400581947 */ /* 0x000fea000383ffff */
[----:B------:R-:W-:Y:S05]  /*10070*/  BSYNC B0 ;  /* 0x0000000000007941 */ /* 0x000fea0003800000 */
.L_x_2694:
[----:B------:R-:W-:Y:S02]  /*10080*/  IMAD.MOV.U32 R15, RZ, RZ, R170 ;  /* 0x000000ffff0f7224 */ /* 0x000fe400078e00aa */
[----:B------:R-:W-:Y:S02]  /*10090*/  IMAD.MOV.U32 R13, RZ, RZ, R171 ;  /* 0x000000ffff0d7224 */ /* 0x000fe400078e00ab */
[----:B------:R-:W-:-:S07]  /*100a0*/  IMAD.MOV.U32 R18, RZ, RZ, R209 ;  /* 0x000000ffff127224 */ /* 0x000fce00078e00d1 */
.L_x_2693:
[----:B------:R-:W-:Y:S05]  /*100b0*/  BSYNC B1 ;  /* 0x0000000000017941 */ /* 0x000fea0003800000 */
.L_x_2692:
[----:B0-----:R-:W0:Y:S01]  /*100c0*/  LDC R21, c[0x0][0x448] ;  /* 0x00011200ff157b82 */ /* 0x001e220000000800 */
[----:B------:R-:W-:Y:S01]  /*100d0*/  VIADD R152, R195, 0x3f ;  /* 0x0000003fc3987836 */ /* 0x000fe20000000000 */
[----:B------:R-:W-:-:S03]  /*100e0*/  ULDC UR4, c[0x0][0x9dc] ;  /* 0x0002770000047ab9 */ /* 0x000fc60000000800 */
[----:B------:R-:W-:Y:S01]  /*100f0*/  IMAD.MOV.U32 R155, RZ, RZ, R152 ;  /* 0x000000ffff9b7224 */ /* 0x000fe200078e0098 */
[----:B0-----:R-:W-:-:S13]  /*10100*/  ISETP.NE.AND P4, PT, R21, 0x1, PT ;  /* 0x000000011500780c */ /* 0x001fda0003f85270 */
[----:B------:R-:W0:Y:S08]  /*10110*/  @P4 LDC R153, c[0x0][0x44c] ;  /* 0x00011300ff994b82 */ /* 0x000e300000000800 */
[----:B------:R-:W1:Y:S01]  /*10120*/  @P4 LDC R21, c[0x0][0x450] ;  /* 0x00011400ff154b82 */ /* 0x000e620000000800 */
[----:B0-----:R-:W-:-:S05]  /*10130*/  @P4 IMAD.HI.U32 R153, R152, R153, RZ ;  /* 0x0000009998994227 */ /* 0x001fca00078e00ff */
[----:B-1----:R-:W-:Y:S02]  /*10140*/  @P4 SHF.R.U32.HI R155, RZ, R21, R153 ;  /* 0x00000015ff9b4219 */ /* 0x002fe40000011699 */
[----:B------:R-:W-:-:S05]  /*10150*/  IADD3 R21, R184, 0x1, -R23 ;  /* 0x00000001b8157810 */ /* 0x000fca0007ffe817 */
[----:B------:R-:W-:Y:S02]  /*10160*/  IMAD.IADD R155, R21, 0x1, R155 ;  /* 0x00000001159b7824 */ /* 0x000fe400078e029b */
[----:B------:R-:W0:Y:S02]  /*10170*/  LDC R21, c[0x0][0x9e4] ;  /* 0x00027900ff157b82 */ /* 0x000e240000000800 */
[----:B------:R-:W-:Y:S01]  /*10180*/  VIADD R154, R155, -UR4 ;  /* 0x800000049b9a7c36 */ /* 0x000fe20008000000 */
[----:B0-----:R-:W-:-:S13]  /*10190*/  ISETP.GE.AND P5, PT, R21, 0x1, PT ;  /* 0x000000011500780c */ /* 0x001fda0003fa6270 */
[----:B------:R-:W-:Y:S05]  /*101a0*/  @!P5 BRA `(.L_x_2716) ;  /* 0x000000000044d947 */ /* 0x000fea0003800000 */
        /* <DEDUP_REMOVED lines=10> */
.L_x_2718:
[----:B------:R-:W-:-:S13]  /*10250*/  ISETP.NE.AND P1, PT, R21, 0x1, PT ;  /* 0x000000011500780c */ /* 0x000fda0003f25270 */
[----:B------:R-:W0:Y:S02]  /*10260*/  @P1 LDC.64 R152, c[0x0][0x9e8] ;  /* 0x00027a00ff981b82 */ /* 0x000e240000000a00 */
[----:B0-----:R-:W-:-:S05]  /*10270*/  @P1 IMAD.HI.U32 R152, R155, R152, RZ ;  /* 0x000000989b981227 */ /* 0x001fca00078e00ff */
[----:B------:R-:W-:-:S07]  /*10280*/  @P1 SHF.R.U32.HI R155, RZ, R153, R152 ;  /* 0x00000099ff9b1219 */ /* 0x000fce0000011698 */
.L_x_2719:
[----:B------:R-:W-:Y:S05]  /*10290*/  BSYNC B0 ;  /* 0x0000000000007941 */ /* 0x000fea0003800000 */
.L_x_2717:
[----:B------:R-:W-:-:S05]  /*102a0*/  IMAD R21, R155, R21, RZ ;  /* 0x000000159b157224 */ /* 0x000fca00078e02ff */
[----:B------:R-:W-:-:S07]  /*102b0*/  VIMNMX R154, R154, R21, !PT ;  /* 0x000000159a9a7248 */ /* 0x000fce0007fe0100 */
.L_x_2716:
[----:B------:R-:W2:Y:S01]  /*102c0*/  LDL R152, [R1+0x8] ;  /* 0x0000080001987983 */ /* 0x000ea20000100800 */
[----:B------:R-:W-:Y:S01]  /*102d0*/  IADD3 R154, R154, 0x3f, RZ ;  /* 0x0000003f9a9a7810 */ /* 0x000fe20007ffe0ff */
[----:B------:R-:W-:Y:S03]  /*102e0*/  BSSY B1, `(.L_x_2720) ;  /* 0x00001f2000017945 */ /* 0x000fe60003800000 */
[----:B------:R-:W-:-:S04]  /*102f0*/  SHF.R.S32.HI R21, RZ, 0x1f, R154 ;  /* 0x0000001fff157819 */ /* 0x000fc8000001149a */
[----:B------:R-:W-:-:S04]  /*10300*/  LEA.HI R21, R21, R154, RZ, 0x6 ;  /* 0x0000009a15157211 */ /* 0x000fc800078f30ff */
[----:B------:R-:W-:-:S04]  /*10310*/  SHF.R.S32.HI R21, RZ, 0x6, R21 ;  /* 0x00000006ff157819 */ /* 0x000fc80000011415 */
[----:B--2---:R-:W-:-:S04]  /*10320*/  VIMNMX R21, R152, R21, !PT ;  /* 0x0000001598157248 */ /* 0x004fc80007fe0100 */
[----:B------:R-:W-:-:S13]  /*10330*/  ISETP.GE.AND P1, PT, R12, R21, PT ;  /* 0x000000150c00720c */ /* 0x000fda0003f26270 */
[----:B------:R-:W-:Y:S05]  /*10340*/  @!P1 BRA `(.L_x_2721) ;  /* 0x0000001c00ac9947 */ /* 0x000fea0003800000 */
[----:B------:R-:W-:Y:S01]  /*10350*/  BSSY B0, `(.L_x_2722) ;  /* 0x00001e9000007945 */ /* 0x000fe20003800000 */
[----:B------:R-:W-:Y:S02]  /*10360*/  IMAD.MOV.U32 R216, RZ, RZ, R15 ;  /* 0x000000ffffd87224 */ /* 0x000fe400078e000f */
[----:B------:R-:W-:Y:S02]  /*10370*/  IMAD.MOV.U32 R219, RZ, RZ, R13 ;  /* 0x000000ffffdb7224 */ /* 0x000fe400078e000d */
[----:B------:R-:W-:Y:S02]  /*10380*/  IMAD.MOV.U32 R209, RZ, RZ, R12 ;  /* 0x000000ffffd17224 */ /* 0x000fe400078e000c */
[----:B------:R-:W-:-:S07]  /*10390*/  IMAD.MOV.U32 R217, RZ, RZ, R18 ;  /* 0x000000ffffd97224 */ /* 0x000fce00078e0012 */
.L_x_2735:
[----:B------:R-:W-:Y:S02]  /*103a0*/  VIADD R18, R217, 0x1 ;  /* 0x00000001d9127836 */ /* 0x000fe40000000000 */
[----:B0-----:R-:W-:Y:S02]  /*103b0*/  IMAD.MOV.U32 R12, RZ, RZ, R209 ;  /* 0x000000ffff0c7224 */ /* 0x001fe400078e00d1 */
[----:B------:R-:W-:Y:S01]  /*103c0*/  VIADD R209, R209, 0xffffffff ;  /* 0xffffffffd1d17836 */ /* 0x000fe20000000000 */
[----:B------:R-:W-:Y:S02]  /*103d0*/  ISETP.NE.AND P2, PT, R18, 0x2, PT ;  /* 0x000000021200780c */ /* 0x000fe40003f45270 */
[----:B------:R-:W-:Y:S02]  /*103e0*/  ISETP.GT.AND P1, PT, R12, R21, PT ;  /* 0x000000150c00720c */ /* 0x000fe40003f24270 */
[----:B------:R-:W-:Y:S02]  /*103f0*/  SEL R12, RZ, 0x1, P2 ;  /* 0x00000001ff0c7807 */ /* 0x000fe40001000000 */
[----:B------:R-:W-:-:S02]  /*10400*/  SEL R18, R18, RZ, P2 ;  /* 0x000000ff12127207 */ /* 0x000fc40001000000 */
[----:B------:R-:W-:Y:S01]  /*10410*/  LOP3.LUT R19, R19, R12, RZ, 0x3c, !PT ;  /* 0x0000000c13137212 */ /* 0x000fe200078e3cff */
[----:B------:R-:W-:Y:S06]  /*10420*/  @!P0 BRA `(.L_x_2723) ;  /* 0x0000000000048947 */ /* 0x000fec0003800000 */
[----:B------:R-:W-:Y:S01]  /*10430*/  BPT.TRAP 0x1 ;  /* 0x000000040000795c */ /* 0x000fe20000300000 */
.L_x_2723:
[----:B------:R-:W-:Y:S01]  /*10440*/  IMAD R12, R18, 0x8, R2 ;  /* 0x00000008120c7824 */ /* 0x000fe200078e0202 */
[----:B------:R-:W-:-:S04]  /*10450*/  SHF.L.U32 R212, R19, 0x1f, RZ ;  /* 0x0000001f13d47819 */ /* 0x000fc800000006ff */
[----:B------:R0:W1:Y:S01]  /*10460*/  SYNCS.PHASECHK.TRANS64.TRYWAIT P2, [R12+URZ+0x28c30], R212 ;  /* 0x028c30d40c0075a7 */ /* 0x000062000804017f */
[----:B------:R-:W-:Y:S05]  /*10470*/  @!P0 BRA `(.L_x_2724) ;  /* 0x0000000000048947 */ /* 0x000fea0003800000 */
[----:B------:R-:W-:Y:S01]  /*10480*/  BPT.TRAP 0x1 ;  /* 0x000000040000795c */ /* 0x000fe20000300000 */
.L_x_2724:
[----:B------:R-:W-:Y:S01]  /*10490*/  BSSY B2, `(.L_x_2725) ;  /* 0x0000006000027945 */ /* 0x000fe20003800000 */
[----:B------:R-:W-:Y:S02]  /*104a0*/  IMAD R156, R18, 0x200, R14 ;  /* 0x00000200129c7824 */ /* 0x000fe400078e020e */
[----:B------:R-:W-:Y:S01]  /*104b0*/  IMAD.MOV.U32 R157, RZ, RZ, 0x40000040 ;  /* 0x40000040ff9d7424 */ /* 0x000fe200078e00ff */
[----:B-1----:R-:W-:Y:S06]  /*104c0*/  @P2 BRA `(.L_x_2726) ;  /* 0x0000000000082947 */ /* 0x002fec0003800000 */
[----:B------:R-:W1:Y:S02]  /*104d0*/  SYNCS.PHASECHK.TRANS64.TRYWAIT P2, [R12+URZ+0x28c30], R212 ;  /* 0x028c30d40c0075a7 */ /* 0x000e64000804017f */
[----:B-1----:R-:W-:Y:S05]  /*104e0*/  @!P2 BRA `(.L_x_2727) ;  /* 0x0000010c00f8a947 */ /* 0x002fea0003800000 */
.L_x_2726:
[----:B------:R-:W-:Y:S05]  /*104f0*/  BSYNC B2 ;  /* 0x0000000000027941 */ /* 0x000fea0003800000 */
.L_x_2725:
        /* <DEDUP_REMOVED lines=36> */
.L_x_2728:
        /* <DEDUP_REMOVED lines=26> */
[----:B------:R-:W-:-:S06]  /*108e0*/  FMUL.FTZ R162, R162, UR4 ;  /* 0x00000004a2a27c20 */ /* 0x000fcc0008410000 */
        /* <DEDUP_REMOVED lines=58> */
[----:B------:R-:W-:-:S04]  /*10c90*/  FFMA.FTZ R181, R181, R20, -R154 ;  /* 0x00000014b5b57223 */ /* 0x000fc8000001089a */
        /* <DEDUP_REMOVED lines=8> */
[----:B------:R-:W-:Y:S01]  /*10d20*/  MUFU.EX2 R219, R156 ;  /* 0x0000009c00db7308 */ /* 0x000fe20000000800 */
[----:B---3--:R-:W-:Y:S01]  /*10d30*/  FFMA.FTZ R154, R173, R3, R15 ;  /* 0x00000003ad9a7223 */ /* 0x008fe2000001000f */
[----:B------:R-:W-:Y:S01]  /*10d40*/  FMUL.FTZ R3, R163, UR4 ;  /* 0x00000004a3037c20 */ /* 0x000fe20008410000 */
[----:B------:R-:W-:Y:S01]  /*10d50*/  FMUL.FTZ R163, R170, UR4 ;  /* 0x00000004aaa37c20 */ /* 0x000fe20008410000 */
[----:B------:R-:W-:Y:S01]  /*10d60*/  FMUL.FTZ R170, R175, UR4 ;  /* 0x00000004afaa7c20 */ /* 0x000fe20008410000 */
[----:B------:R-:W-:Y:S01]  /*10d70*/  FMUL.FTZ R175, R182, UR4 ;  /* 0x00000004b6af7c20 */ /* 0x000fe20008410000 */
[-C--:B------:R-:W-:Y:S01]  /*10d80*/  FMUL.FTZ R37, R37, R173.reuse ;  /* 0x000000ad25257220 */ /* 0x080fe20000410000 */
[----:B------:R-:W-:Y:S01]  /*10d90*/  FMUL.FTZ R40, R40, R173 ;  /* 0x000000ad28287220 */ /* 0x000fe20000410000 */
[----:B------:R-:W-:Y:S01]  /*10da0*/  MUFU.TANH R3, R3 ;  /* 0x0000000300037308 */ /* 0x000fe20000002400 */
[C---:B----4-:R-:W-:Y:S01]  /*10db0*/  FADD.FTZ R154, R152.reuse, R154 ;  /* 0x0000009a989a7221 */ /* 0x050fe20000010000 */
[----:B------:R-:W-:Y:S01]  /*10dc0*/  F2FP.BF16.F32.PACK_AB R152, R152, R15 ;  /* 0x0000000f9898723e */ /* 0x000fe200000010ff */
        /* <DEDUP_REMOVED lines=12> */
[-C--:B------:R-:W-:Y:S01]  /*10e90*/  FMUL.FTZ R64, R64, R173.reuse ;  /* 0x000000ad40407220 */ /* 0x080fe20000410000 */
[----:B------:R-:W-:Y:S01]  /*10ea0*/  MUFU.TANH R163, R163 ;  /* 0x000000a300a37308 */ /* 0x000fe20000002400 */
[----:B--2---:R-:W-:Y:S01]  /*10eb0*/  FMUL.FTZ R153, R166, UR4 ;  /* 0x00000004a6997c20 */ /* 0x004fe20008410000 */
[----:B------:R-:W-:Y:S01]  /*10ec0*/  FMUL.FTZ R166, R171, UR4 ;  /* 0x00000004aba67c20 */ /* 0x000fe20008410000 */
[----:B------:R-:W-:Y:S01]  /*10ed0*/  FMUL.FTZ R171, R178, UR4 ;  /* 0x00000004b2ab7c20 */ /* 0x000fe20008410000 */
[-C--:B------:R-:W-:Y:S01]  /*10ee0*/  FMUL.FTZ R65, R65, R173.reuse ;  /* 0x000000ad41417220 */ /* 0x080fe20000410000 */
[-C--:B------:R-:W-:Y:S01]  /*10ef0*/  FMUL.FTZ R68, R68, R173.reuse ;  /* 0x000000ad44447220 */ /* 0x080fe20000410000 */
[-C--:B------:R-:W-:Y:S01]  /*10f00*/  FMUL.FTZ R69, R69, R173.reuse ;  /* 0x000000ad45457220 */ /* 0x080fe20000410000 */
[-C--:B------:R-:W-:Y:S01]  /*10f10*/  FMUL.FTZ R72, R72, R173.reuse ;  /* 0x000000ad48487220 */ /* 0x080fe20000410000 */
[----:B------:R-:W-:Y:S01]  /*10f20*/  MUFU.TANH R153, R153 ;  /* 0x0000009900997308 */ /* 0x000fe20000002400 */
[----:B---3--:R-:W-:Y:S01]  /*10f30*/  FADD.FTZ R154, R15, R154 ;  /* 0x0000009a0f9a7221 */ /* 0x008fe20000010000 */
[-C--:B------:R-:W-:Y:S01]  /*10f40*/  FMUL.FTZ R73, R73, R173.reuse ;  /* 0x000000ad49497220 */ /* 0x080fe20000410000 */
[-C--:B------:R-:W-:Y:S01]  /*10f50*/  FMUL.FTZ R76, R76, R173.reuse ;  /* 0x000000ad4c4c7220 */ /* 0x080fe20000410000 */
[----:B------:R-:W-:Y:S01]  /*10f60*/  FMUL.FTZ R77, R77, R173 ;  /* 0x000000ad4d4d7220 */ /* 0x000fe20000410000 */
[C---:B------:R-:W-:Y:S01]  /*10f70*/  FADD.FTZ R156, R219.reuse, R154 ;  /* 0x0000009adb9c7221 */ /* 0x040fe20000010000 */
[----:B------:R-:W-:Y:S01]  /*10f80*/  F2FP.BF16.F32.PACK_AB R154, R219, R15 ;  /* 0x0000000fdb9a723e */ /* 0x000fe200000010ff */
        /* <DEDUP_REMOVED lines=9> */
[----:B------:R4:W5:Y:S01]  /*11020*/  MUFU.EX2 R219, R160 ;  /* 0x000000a000db7308 */ /* 0x0009620000000800 */
[----:B--2---:R-:W-:Y:S01]  /*11030*/  FMUL.FTZ R157, R167, UR4 ;  /* 0x00000004a79d7c20 */ /* 0x004fe20008410000 */
[----:B------:R-:W-:Y:S01]  /*11040*/  FMUL.FTZ R167, R174, UR4 ;  /* 0x00000004aea77c20 */ /* 0x000fe20008410000 */
[----:B------:R-:W-:Y:S01]  /*11050*/  FMUL.FTZ R174, R179, UR4 ;  /* 0x00000004b3ae7c20 */ /* 0x000fe20008410000 */
[----:B------:R-:W-:Y:S01]  /*11060*/  FMUL.FTZ R179, R183, UR4 ;  /* 0x00000004b7b37c20 */ /* 0x000fe20008410000 */
[-C--:B------:R-:W-:Y:S01]  /*11070*/  FMUL.FTZ R96, R96, R173.reuse ;  /* 0x000000ad60607220 */ /* 0x080fe20000410000 */
[-C--:B------:R-:W-:Y:S01]  /*11080*/  FMUL.FTZ R97, R97, R173.reuse ;  /* 0x000000ad61617220 */ /* 0x080fe20000410000 */
[----:B------:R-:W-:Y:S01]  /*11090*/  FMUL.FTZ R100, R100, R173 ;  /* 0x000000ad64647220 */ /* 0x000fe20000410000 */
[----:B------:R-:W2:Y:S01]  /*110a0*/  MUFU.TANH R157, R157 ;  /* 0x0000009d009d7308 */ /* 0x000ea20000002400 */
[----:B----4-:R-:W-:-:S02]  /*110b0*/  IMAD.MOV R160, RZ, RZ, -R197 ;  /* 0x000000ffffa07224 */ /* 0x010fc400078e0ac5 */
[----:B---3--:R-:W-:Y:S01]  /*110c0*/  FADD.FTZ R156, R15, R156 ;  /* 0x0000009c0f9c7221 */ /* 0x008fe20000010000 */
[-C--:B------:R-:W-:Y:S01]  /*110d0*/  FMUL.FTZ R101, R101, R173.reuse ;  /* 0x000000ad65657220 */ /* 0x080fe20000410000 */
[-C--:B------:R-:W-:Y:S01]  /*110e0*/  FMUL.FTZ R104, R104, R173.reuse ;  /* 0x000000ad68687220 */ /* 0x080fe20000410000 */
[-C--:B------:R-:W-:Y:S01]  /*110f0*/  FMUL.FTZ R105, R105, R173.reuse ;  /* 0x000000ad69697220 */ /* 0x080fe20000410000 */
[----:B------:R-:W-:Y:S01]  /*11100*/  ISETP.NE.AND P2, PT, R185, R160, PT ;  /* 0x000000a0b900720c */ /* 0x000fe20003f45270 */
[----:B------:R-:W-:Y:S01]  /*11110*/  VIADD R160, R12, 0x28c40 ;  /* 0x00028c400ca07836 */ /* 0x000fe20000000000 */
[----:B------:R-:W3:Y:S01]  /*11120*/  MUFU.TANH R166, R166 ;  /* 0x000000a600a67308 */ /* 0x000ee20000002400 */
[-C--:B------:R-:W-:Y:S01]  /*11130*/  FMUL.FTZ R108, R108, R173.reuse ;  /* 0x000000ad6c6c7220 */ /* 0x080fe20000410000 */
[-C--:B------:R-:W-:Y:S01]  /*11140*/  FMUL.FTZ R109, R109, R173.reuse ;  /* 0x000000ad6d6d7220 */ /* 0x080fe20000410000 */
[-C--:B------:R-:W-:Y:S01]  /*11150*/  FMUL.FTZ R112, R112, R173.reuse ;  /* 0x000000ad70707220 */ /* 0x080fe20000410000 */
[----:B------:R-:W-:Y:S01]  /*11160*/  PRMT R160, R187, 0x654, R160 ;  /* 0x00000654bba07816 */ /* 0x000fe200000000a0 */
[-C--:B------:R-:W-:Y:S01]  /*11170*/  FMUL.FTZ R113, R113, R173.reuse ;  /* 0x000000ad71717220 */ /* 0x080fe20000410000 */
[-C--:B------:R-:W-:Y:S01]  /*11180*/  FMUL.FTZ R116, R116, R173.reuse ;  /* 0x000000ad74747220 */ /* 0x080fe20000410000 */
[-C--:B------:R-:W-:Y:S01]  /*11190*/  FMUL.FTZ R117, R117, R173.reuse ;  /* 0x000000ad75757220 */ /* 0x080fe20000410000 */
[----:B------:R5:W-:Y:S01]  /*111a0*/  SYNCS.ARRIVE.TRANS64.RED.A1T0 RZ, [R160+URZ], RZ ;  /* 0x000000ffa0ff79a7 */ /* 0x000be2000810043f */
[----:B------:R-:W4:Y:S01]  /*111b0*/  MUFU.TANH R167, R167 ;  /* 0x000000a700a77308 */ /* 0x000f220000002400 */
[-C--:B------:R-:W-:Y:S01]  /*111c0*/  FMUL.FTZ R120, R120, R173.reuse ;  /* 0x000000ad78787220 */ /* 0x080fe20000410000 */
[-C--:B------:R-:W-:Y:S01]  /*111d0*/  FMUL.FTZ R121, R121, R173.reuse ;  /* 0x000000ad79797220 */ /* 0x080fe20000410000 */
[-C--:B------:R-:W-:Y:S01]  /*111e0*/  FMUL.FTZ R124, R124, R173.reuse ;  /* 0x000000ad7c7c7220 */ /* 0x080fe20000410000 */
[-C--:B------:R-:W-:Y:S01]  /*111f0*/  FMUL.FTZ R125, R125, R173.reuse ;  /* 0x000000ad7d7d7220 */ /* 0x080fe20000410000 */
[-C--:B------:R-:W-:Y:S01]  /*11200*/  FMUL.FTZ R128, R128, R173.reuse ;  /* 0x000000ad80807220 */ /* 0x080fe20000410000 */
[----:B------:R-:W-:Y:S01]  /*11210*/  FMUL.FTZ R129, R129, R173 ;  /* 0x000000ad81817220 */ /* 0x000fe20000410000 */
[C---:B-----5:R-:W-:Y:S01]  /*11220*/  FADD.FTZ R160, R219.reuse, R156 ;  /* 0x0000009cdba07221 */ /* 0x060fe20000010000 */
[----:B------:R-:W-:Y:S01]  /*11230*/  F2FP.BF16.F32.PACK_AB R156, R219, R15 ;  /* 0x0000000fdb9c723e */ /* 0x000fe200000010ff */
[----:B------:R-:W5:Y:S01]  /*11240*/  MUFU.TANH R170, R170 ;  /* 0x000000aa00aa7308 */ /* 0x000f620000002400 */
[----:B------:R-:W-:Y:S01]  /*11250*/  FMNMX.FTZ R15, R177, R216, !PT ;  /* 0x000000d8b10f7209 */ /* 0x000fe20007810000 */
[-C--:B------:R-:W-:Y:S01]  /*11260*/  FMUL.FTZ R132, R132, R173.reuse ;  /* 0x000000ad84847220 */ /* 0x080fe20000410000 */
[-C--:B------:R-:W-:Y:S01]  /*11270*/  FMUL.FTZ R133, R133, R173.reuse ;  /* 0x000000ad85857220 */ /* 0x080fe20000410000 */
[----:B------:R-:W-:Y:S01]  /*11280*/  FMUL.FTZ R136, R136, R173 ;  /* 0x000000ad88887220 */ /* 0x000fe20000410000 */
[----:B------:R-:W-:Y:S01]  /*11290*/  FMNMX.FTZ R15, R155, R15, !PT ;  /* 0x0000000f9b0f7209 */ /* 0x000fe20007810000 */
[-C--:B------:R-:W-:Y:S01]  /*112a0*/  FMUL.FTZ R137, R137, R173.reuse ;  /* 0x000000ad89897220 */ /* 0x080fe20000410000 */
[----:B------:R-:W-:Y:S01]  /*112b0*/  FMUL.FTZ R140, R140, R173 ;  /* 0x000000ad8c8c7220 */ /* 0x000fe20000410000 */
[----:B------:R-:W0:Y:S01]  /*112c0*/  MUFU.TANH R171, R171 ;  /* 0x000000ab00ab7308 */ /* 0x000e220000002400 */
[----:B------:R-:W-:Y:S01]  /*112d0*/  FMNMX.FTZ R15, R158, R15, !PT ;  /* 0x0000000f9e0f7209 */ /* 0x000fe20007810000 */
[-C--:B------:R-:W-:Y:S01]  /*112e0*/  FMUL.FTZ R141, R141, R173.reuse ;  /* 0x000000ad8d8d7220 */ /* 0x080fe20000410000 */
[-C--:B------:R-:W-:Y:S01]  /*112f0*/  FMUL.FTZ R144, R144, R173.reuse ;  /* 0x000000ad90907220 */ /* 0x080fe20000410000 */
[----:B------:R-:W-:Y:S01]  /*11300*/  FMUL.FTZ R145, R145, R173 ;  /* 0x000000ad91917220 */ /* 0x000fe20000410000 */
[----:B------:R-:W-:Y:S01]  /*11310*/  FMNMX.FTZ R15, R159, R15, !PT ;  /* 0x0000000f9f0f7209 */ /* 0x000fe20007810000 */
[-C--:B------:R-:W-:Y:S01]  /*11320*/  FMUL.FTZ R148, R148, R173.reuse ;  /* 0x000000ad94947220 */ /* 0x080fe20000410000 */
[----:B------:R-:W-:Y:S01]  /*11330*/  FMUL.FTZ R149, R149, R173 ;  /* 0x000000ad95957220 */ /* 0x000fe20000410000 */
[----:B------:R-:W1:Y:S01]  /*11340*/  MUFU.TANH R174, R174 ;  /* 0x000000ae00ae7308 */ /* 0x000e620000002400 */
[----:B------:R-:W-:-:S04]  /*11350*/  FMNMX.FTZ R15, R162, R15, !PT ;  /* 0x0000000fa20f7209 */ /* 0x000fc80007810000 */
[----:B------:R-:W-:-:S03]  /*11360*/  FMNMX.FTZ R15, R3, R15, !PT ;  /* 0x0000000f030f7209 */ /* 0x000fc60007810000 */
[----:B------:R-:W1:Y:S01]  /*11370*/  MUFU.TANH R175, R175 ;  /* 0x000000af00af7308 */ /* 0x000e620000002400 */
[----:B------:R-:W-:-:S04]  /*11380*/  FMNMX.FTZ R15, R153, R15, !PT ;  /* 0x0000000f990f7209 */ /* 0x000fc80007810000 */
[----:B--2---:R-:W-:-:S03]  /*11390*/  FMNMX.FTZ R15, R157, R15, !PT ;  /* 0x0000000f9d0f7209 */ /* 0x004fc60007810000 */
[----:B------:R-:W-:Y:S01]  /*113a0*/  MUFU.TANH R179, R179 ;  /* 0x000000b300b37308 */ /* 0x000fe20000002400 */
[----:B------:R-:W-:-:S04]  /*113b0*/  FMNMX.FTZ R15, R163, R15, !PT ;  /* 0x0000000fa30f7209 */ /* 0x000fc80007810000 */
[----:B---3--:R-:W-:-:S03]  /*113c0*/  FMNMX.FTZ R15, R166, R15, !PT ;  /* 0x0000000fa60f7209 */ /* 0x008fc60007810000 */
[----:B------:R-:W2:Y:S01]  /*113d0*/  MUFU.EX2 R161, R161 ;  /* 0x000000a100a17308 */ /* 0x000ea20000000800 */
[----:B----4-:R-:W-:-:S04]  /*113e0*/  FMNMX.FTZ R15, R167, R15, !PT ;  /* 0x0000000fa70f7209 */ /* 0x010fc80007810000 */
[----:B-----5:R-:W-:-:S03]  /*113f0*/  FMNMX.FTZ R15, R170, R15, !PT ;  /* 0x0000000faa0f7209 */ /* 0x020fc60007810000 */
[----:B------:R-:W3:Y:S01]  /*11400*/  MUFU.EX2 R164, R164 ;  /* 0x000000a400a47308 */ /* 0x000ee20000000800 */
[----:B0-----:R-:W-:-:S04]  /*11410*/  FMNMX.FTZ R15, R171, R15, !PT ;  /* 0x0000000fab0f7209 */ /* 0x001fc80007810000 */
[----:B-1----:R-:W-:-:S03]  /*11420*/  FMNMX.FTZ R15, R174, R15, !PT ;  /* 0x0000000fae0f7209 */ /* 0x002fc60007810000 */
[----:B------:R-:W-:Y:S01]  /*11430*/  MUFU.EX2 R165, R165 ;  /* 0x000000a500a57308 */ /* 0x000fe20000000800 */
[----:B------:R-:W-:Y:S01]  /*11440*/  FMNMX.FTZ R15, R175, R15, !PT ;  /* 0x0000000faf0f7209 */ /* 0x000fe20007810000 */
[----:B--2---:R-:W-:-:S03]  /*11450*/  FADD.FTZ R160, R161, R160 ;  /* 0x000000a0a1a07221 */ /* 0x004fc60000010000 */
[----:B------:R-:W-:-:S03]  /*11460*/  FMNMX.FTZ R15, R179, R15, !PT ;  /* 0x0000000fb30f7209 */ /* 0x000fc60007810000 */
[----:B------:R-:W-:Y:S01]  /*11470*/  MUFU.EX2 R169, R169 ;  /* 0x000000a900a97308 */ /* 0x000fe20000000800 */
[----:B---3--:R-:W-:Y:S01]  /*11480*/  FADD.FTZ R160, R164, R160 ;  /* 0x000000a0a4a07221 */ /* 0x008fe20000010000 */
[----:B------:R-:W0:Y:S06]  /*11490*/  SHFL.BFLY PT, R178, R15, 0x2, 0x1f ;  /* 0x0c401f000fb27f89 */ /* 0x000e2c00000e0000 */
[----:B------:R-:W-:Y:S08]  /*114a0*/  MUFU.EX2 R172, R172 ;  /* 0x000000ac00ac7308 */ /* 0x000ff00000000800 */
[----:B------:R-:W-:Y:S08]  /*114b0*/  MUFU.EX2 R176, R176 ;  /* 0x000000b000b07308 */ /* 0x000ff00000000800 */
[----:B------:R-:W-:Y:S01]  /*114c0*/  MUFU.EX2 R221, R221 ;  /* 0x000000dd00dd7308 */ /* 0x000fe20000000800 */
[----:B0-----:R-:W-:-:S05]  /*114d0*/  FMNMX.FTZ R15, R15, R178, !PT ;  /* 0x000000b20f0f7209 */ /* 0x001fca0007810000 */
[----:B------:R-:W0:Y:S02]  /*114e0*/  SHFL.BFLY PT, R182, R15, 0x1, 0x1f ;  /* 0x0c201f000fb67f89 */ /* 0x000e2400000e0000 */
[----:B------:R1:W-:Y:S08]  /*114f0*/  MUFU.EX2 R178, R168 ;  /* 0x000000a800b27308 */ /* 0x0003f00000000800 */
[----:B------:R-:W-:Y:S08]  /*11500*/  MUFU.EX2 R180, R180 ;  /* 0x000000b400b47308 */ /* 0x000ff00000000800 */
[----:B------:R-:W-:Y:S01]  /*11510*/  MUFU.EX2 R181, R181 ;  /* 0x000000b500b57308 */ /* 0x000fe20000000800 */
[----:B0-----:R-:W-:Y:S01]  /*11520*/  FMNMX.FTZ R15, R15, R182, !PT ;  /* 0x000000b60f0f7209 */ /* 0x001fe20007810000 */
[----:B------:R-:W-:-:S04]  /*11530*/  @!P2 IMAD R182, R217, 0x40, R194 ;  /* 0x00000040d9b6a824 */ /* 0x000fc800078e02c2 */
[----:B-1----:R-:W-:Y:S01]  /*11540*/  FADD.FTZ R168, -R15, R216 ;  /* 0x000000d80fa87221 */ /* 0x002fe20000010100 */
[----:B------:R-:W-:-:S03]  /*11550*/  @!P2 IMAD R182, R182, 0x4, R2 ;  /* 0x00000004b6b6a824 */ /* 0x000fc600078e0202 */
[----:B------:R-:W-:Y:S02]  /*11560*/  FMUL.FTZ R168, R168, R20 ;  /* 0x00000014a8a87220 */ /* 0x000fe40000410000 */
[----:B------:R-:W-:Y:S04]  /*11570*/  @!P2 STS [R182+0x28800], R173 ;  /* 0x028800adb600a388 */ /* 0x000fe80000000800 */
        /* <DEDUP_REMOVED lines=108> */
[-C--:B------:R-:W-:Y:S01]  /*11c40*/  FMUL.FTZ R139, R139, R168.reuse ;  /* 0x000000a88b8b7220 */ /* 0x080fe20000410000 */
[----:B------:R-:W-:Y:S01]  /*11c50*/  FADD.FTZ R3, R172, R3 ;  /* 0x00000003ac037221 */ /* 0x000fe20000010000 */
[----:B------:R-:W2:Y:S01]  /*11c60*/  MUFU.EX2 R170, R170 ;  /* 0x000000aa00aa7308 */ /* 0x000ea20000000800 */
        /* <DEDUP_REMOVED lines=8> */
[----:B-1----:R-:W-:Y:S01]  /*11cf0*/  FADD.FTZ R163, R0, R162 ;  /* 0x000000a200a37221 */ /* 0x002fe20000010000 */
[----:B------:R-:W-:Y:S01]  /*11d00*/  F2FP.BF16.F32.PACK_AB R162, R172, R169 ;  /* 0x000000a9aca2723e */ /* 0x000fe200000010ff */
[----:B------:R-:W-:-:S05]  /*11d10*/  FMUL.FTZ R151, R151, R168 ;  /* 0x000000a897977220 */ /* 0x000fca0000410000 */
[----:B------:R-:W1:Y:S01]  /*11d20*/  MUFU.EX2 R174, R174 ;  /* 0x000000ae00ae7308 */ /* 0x000e620000000800 */
[C---:B--2---:R-:W-:Y:S01]  /*11d30*/  FADD.FTZ R164, R170.reuse, R163 ;  /* 0x000000a3aaa47221 */ /* 0x044fe20000010000 */
[----:B------:R-:W-:Y:S01]  /*11d40*/  F2FP.BF16.F32.PACK_AB R163, R170, R0 ;  /* 0x00000000aaa3723e */ /* 0x000fe200000010ff */
[----:B------:R-:W-:-:S04]  /*11d50*/  FADD.FTZ R0, R176, R3 ;  /* 0x00000003b0007221 */ /* 0x000fc80000010000 */
[----:B------:R-:W-:Y:S01]  /*11d60*/  FADD.FTZ R0, R221, R0 ;  /* 0x00000000dd007221 */ /* 0x000fe20000010000 */
[----:B------:R-:W2:Y:S01]  /*11d70*/  MUFU.EX2 R167, R175 ;  /* 0x000000af00a77308 */ /* 0x000ea20000000800 */
[----:B---3--:R-:W-:Y:S01]  /*11d80*/  FADD.FTZ R3, R171, R164 ;  /* 0x000000a4ab037221 */ /* 0x008fe20000010000 */
[----:B------:R-:W-:Y:S01]  /*11d90*/  F2FP.BF16.F32.PACK_AB R164, R221, R176 ;  /* 0x000000b0dda4723e */ /* 0x000fe200000010ff */
[----:B------:R-:W-:Y:S01]  /*11da0*/  FADD.FTZ R166, R180, R0 ;  /* 0x00000000b4a67221 */ /* 0x000fe20000010000 */
[----:B------:R0:W-:Y:S04]  /*11db0*/  STSM.16.M88.4 [R201], R160 ;  /* 0x000000a0c9007844 */ /* 0x0001e80000000200 */
[----:B------:R-:W3:Y:S01]  /*11dc0*/  MUFU.EX2 R179, R179 ;  /* 0x000000b300b37308 */ /* 0x000ee20000000800 */
[C---:B-1----:R-:W-:Y:S01]  /*11dd0*/  FADD.FTZ R3, R174.reuse, R3 ;  /* 0x00000003ae037221 */ /* 0x042fe20000010000 */
[----:B------:R-:W-:-:S03]  /*11de0*/  F2FP.BF16.F32.PACK_AB R165, R174, R171 ;  /* 0x000000abaea5723e */ /* 0x000fc600000010ff */
[----:B--2---:R-:W-:Y:S01]  /*11df0*/  FADD.FTZ R0, R167, R3 ;  /* 0x00000003a7007221 */ /* 0x004fe20000010000 */
[C---:B------:R-:W-:Y:S01]  /*11e00*/  FADD.FTZ R3, R181.reuse, R166 ;  /* 0x000000a6b5037221 */ /* 0x040fe20000010000 */
[----:B------:R-:W-:Y:S02]  /*11e10*/  F2FP.BF16.F32.PACK_AB R166, R181, R180 ;  /* 0x000000b4b5a6723e */ /* 0x000fe400000010ff */
[C---:B---3--:R-:W-:Y:S01]  /*11e20*/  F2FP.BF16.F32.PACK_AB R167, R179.reuse, R167 ;  /* 0x000000a7b3a7723e */ /* 0x048fe200000010ff */
[----:B------:R-:W-:-:S04]  /*11e30*/  FADD.FTZ R0, R179, R0 ;  /* 0x00000000b3007221 */ /* 0x000fc80000010000 */
[----:B------:R0:W-:Y:S01]  /*11e40*/  STSM.16.M88.4 [R200], R164 ;  /* 0x000000a4c8007844 */ /* 0x0001e20000000200 */
[----:B------:R-:W-:Y:S05]  /*11e50*/  @!P0 BRA `(.L_x_2729) ;  /* 0x0000000000048947 */ /* 0x000fea0003800000 */
[----:B------:R-:W-:Y:S01]  /*11e60*/  BPT.TRAP 0x1 ;  /* 0x000000040000795c */ /* 0x000fe20000300000 */
.L_x_2729:
[----:B------:R1:W2:Y:S01]  /*11e70*/  SYNCS.PHASECHK.TRANS64.TRYWAIT P2, [R12+URZ+0x28c50], R212 ;  /* 0x028c50d40c0075a7 */ /* 0x0002a2000804017f */
[----:B------:R-:W-:Y:S05]  /*11e80*/  @!P0 BRA `(.L_x_2730) ;  /* 0x0000000000048947 */ /* 0x000fea0003800000 */
[----:B------:R-:W-:Y:S01]  /*11e90*/  BPT.TRAP 0x1 ;  /* 0x000000040000795c */ /* 0x000fe20000300000 */
.L_x_2730:
[----:B------:R-:W-:Y:S04]  /*11ea0*/  BSSY B2, `(.L_x_2731) ;  /* 0x0000004000027945 */ /* 0x000fe80003800000 */
[----:B--2---:R-:W-:Y:S05]  /*11eb0*/  @P2 BRA `(.L_x_2732) ;  /* 0x0000000000082947 */ /* 0x004fea0003800000 */
[----:B------:R-:W2:Y:S02]  /*11ec0*/  SYNCS.PHASECHK.TRANS64.TRYWAIT P2, [R12+URZ+0x28c50], R212 ;  /* 0x028c50d40c0075a7 */ /* 0x000ea4000804017f */
[----:B--2---:R-:W-:Y:S05]  /*11ed0*/  @!P2 BRA `(.L_x_2733) ;  /* 0x000000f40090a947 */ /* 0x004fea0003800000 */
.L_x_2732:
[----:B------:R-:W-:Y:S05]  /*11ee0*/  BSYNC B2 ;  /* 0x0000000000027941 */ /* 0x000fea0003800000 */
.L_x_2731:
        /* <DEDUP_REMOVED lines=38> */
[----:B------:R-:W-:Y:S05]  /*12150*/  @!P0 BRA `(.L_x_2734) ;  /* 0x0000000000048947 */ /* 0x000fea0003800000 */
[----:B------:R-:W-:Y:S01]  /*12160*/  BPT.TRAP 0x1 ;  /* 0x000000040000795c */ /* 0x000fe20000300000 */
.L_x_2734:
[----:B-12---:R-:W-:Y:S02]  /*12170*/  VIADD R12, R12, 0x28c60 ;  /* 0x00028c600c0c7836 */ /* 0x006fe40000000000 */
[----:B------:R-:W-:Y:S02]  /*12180*/  IMAD.MOV.U32 R216, RZ, RZ, R15 ;  /* 0x000000ffffd87224 */ /* 0x000fe400078e000f */
[----:B------:R-:W-:Y:S01]  /*12190*/  IMAD.MOV.U32 R219, RZ, RZ, R13 ;  /* 0x000000ffffdb7224 */ /* 0x000fe200078e000d */
[----:B------:R-:W-:Y:S01]  /*121a0*/  PRMT R12, R187, 0x654, R12 ;  /* 0x00000654bb0c7816 */ /* 0x000fe2000000000c */
[----:B------:R-:W-:-:S03]  /*121b0*/  IMAD.MOV.U32 R217, RZ, RZ, R18 ;  /* 0x000000ffffd97224 */ /* 0x000fc600078e0012 */
[----:B------:R0:W-:Y:S01]  /*121c0*/  SYNCS.ARRIVE.TRANS64.RED.A1T0 RZ, [R12+URZ], RZ ;  /* 0x000000ff0cff79a7 */ /* 0x0001e2000810043f */
[----:B------:R-:W-:Y:S05]  /*121d0*/  @P1 BRA `(.L_x_2735) ;  /* 0xffffffe000701947 */ /* 0x000fea000383ffff */
[----:B------:R-:W-:Y:S05]  /*121e0*/  BSYNC B0 ;  /* 0x0000000000007941 */ /* 0x000fea0003800000 */
.L_x_2722:
[----:B0-----:R-:W-:-:S07]  /*121f0*/  IMAD.MOV.U32 R12, RZ, RZ, R209 ;  /* 0x000000ffff0c7224 */ /* 0x001fce00078e00d1 */
.L_x_2721:
[----:B------:R-:W-:Y:S05]  /*12200*/  BSYNC B1 ;  /* 0x0000000000017941 */ /* 0x000fea0003800000 */
.L_x_2720:
[----:B------:R-:W2:Y:S01]  /*12210*/  LDL R21, [R1+0x8] ;  /* 0x0000080001157983 */ /* 0x000ea20000100800 */
[----:B------:R-:W-:Y:S01]  /*12220*/  BSSY B0, `(.L_x_2736) ;  /* 0x0000294000007945 */ /* 0x000fe20003800000 */
[----:B--2---:R-:W-:-:S13]  /*12230*/  ISETP.GE.AND P1, PT, R12, R21, PT ;  /* 0x000000150c00720c */ /* 0x004fda0003f26270 */
[----:B------:R-:W-:Y:S05]  /*12240*/  @!P1 BRA `(.L_x_2737) ;  /* 0x0000002800449947 */ /* 0x000fea0003800000 */
[----:B------:R-:W-:Y:S02]  /*12250*/  IMAD.MOV.U32 R212, RZ, RZ, R15 ;  /* 0x000000ffffd47224 */ /* 0x000fe400078e000f */
[----:B------:R-:W-:Y:S02]  /*12260*/  IMAD.MOV.U32 R217, RZ, RZ, R13 ;  /* 0x000000ffffd97224 */ /* 0x000fe400078e000d */
[----:B------:R-:W-:-:S07]  /*12270*/  IMAD.MOV.U32 R216, RZ, RZ, R18 ;  /* 0x000000ffffd87224 */ /* 0x000fce00078e0012 */
.L_x_2758:
[----:B------:R-:W-:-:S04]  /*12280*/  IADD3 R18, R216, 0x1, RZ ;  /* 0x00000001d8127810 */ /* 0x000fc80007ffe0ff */
[----:B------:R-:W-:-:S04]  /*12290*/  ISETP.NE.AND P1, PT, R18, 0x2, PT ;  /* 0x000000021200780c */ /* 0x000fc80003f25270 */
[----:B------:R-:W-:Y:S02]  /*122a0*/  SEL R13, RZ, 0x1, P1 ;  /* 0x00000001ff0d7807 */ /* 0x000fe40000800000 */
[----:B------:R-:W-:Y:S02]  /*122b0*/  SEL R18, R18, RZ, P1 ;  /* 0x000000ff12127207 */ /* 0x000fe40000800000 */
[----:B------:R-:W-:Y:S01]  /*122c0*/  LOP3.LUT R19, R19, R13, RZ, 0x3c, !PT ;  /* 0x0000000d13137212 */ /* 0x000fe200078e3cff */
[----:B------:R-:W-:Y:S06]  /*122d0*/  @!P0 BRA `(.L_x_2738) ;  /* 0x0000000000048947 */ /* 0x000fec0003800000 */
[----:B------:R-:W-:Y:S01]  /*122e0*/  BPT.TRAP 0x1 ;  /* 0x000000040000795c */ /* 0x000fe20000300000 */
.L_x_2738:
[----:B------:R-:W-:Y:S01]  /*122f0*/  IMAD R21, R18, 0x8, R2 ;  /* 0x0000000812157824 */ /* 0x000fe200078e0202 */
[----:B------:R-:W-:-:S04]  /*12300*/  SHF.L.U32 R209, R19, 0x1f, RZ ;  /* 0x0000001f13d17819 */ /* 0x000fc800000006ff */
[----:B------:R0:W1:Y:S01]  /*12310*/  SYNCS.PHASECHK.TRANS64.TRYWAIT P1, [R21+URZ+0x28c30], R209 ;  /* 0x028c30d1150075a7 */ /* 0x000062000802017f */
[----:B------:R-:W-:Y:S05]  /*12320*/  @!P0 BRA `(.L_x_2739) ;  /* 0x0000000000048947 */ /* 0x000fea0003800000 */
[----:B------:R-:W-:Y:S01]  /*12330*/  BPT.TRAP 0x1 ;  /* 0x000000040000795c */ /* 0x000fe20000300000 */
.L_x_2739:
[----:B------:R-:W-:Y:S01]  /*12340*/  BSSY B1, `(.L_x_2740) ;  /* 0x0000006000017945 */ /* 0x000fe20003800000 */
[----:B------:R-:W-:Y:S02]  /*12350*/  IMAD R156, R18, 0x200, R14 ;  /* 0x00000200129c7824 */ /* 0x000fe400078e020e */
[----:B------:R-:W-:Y:S01]  /*12360*/  IMAD.MOV.U32 R157, RZ, RZ, 0x40000040 ;  /* 0x40000040ff9d7424 */ /* 0x000fe200078e00ff */
[----:B-1----:R-:W-:Y:S06]  /*12370*/  @P1 BRA `(.L_x_2741) ;  /* 0x0000000000081947 */ /* 0x002fec0003800000 */
[----:B------:R-:W1:Y:S02]  /*12380*/  SYNCS.PHASECHK.TRANS64.TRYWAIT P1, [R21+URZ+0x28c30], R209 ;  /* 0x028c30d1150075a7 */ /* 0x000e64000802017f */
[----:B-1----:R-:W-:Y:S05]  /*12390*/  @!P1 BRA `(.L_x_2742) ;  /* 0x000000f000749947 */ /* 0x002fea0003800000 */
.L_x_2741:
[----:B------:R-:W-:Y:S05]  /*123a0*/  BSYNC B1 ;  /* 0x0000000000017941 */ /* 0x000fea0003800000 */
.L_x_2740:
        /* <DEDUP_REMOVED lines=36> */
.L_x_2743:
[----:B------:R-:W2:Y:S01]  /*125f0*/  @P4 LDC R20, c[0x0][0x44c] ;  /* 0x00011300ff144b82 */ /* 0x000ea20000000800 */
[----:B------:R-:W-:Y:S01]  /*12600*/  IMAD.IADD R13, R229, 0x1, R195 ;  /* 0x00000001e50d7824 */ /* 0x000fe200078e02c3 */
[----:B------:R-:W-:Y:S02]  /*12610*/  ULDC UR4, c[0x0][0x9d8] ;  /* 0x0002760000047ab9 */ /* 0x000fe40000000800 */
[----:B------:R-:W-:Y:S01]  /*12620*/  FMUL.FTZ R222, R157, UR4 ;  /* 0x000000049dde7c20 */ /* 0x000fe20008410000 */
[----:B------:R-:W-:Y:S01]  /*12630*/  FMUL.FTZ R223, R161, UR4 ;  /* 0x00000004a1df7c20 */ /* 0x000fe20008410000 */
[----:B------:R-:W-:Y:S01]  /*12640*/  FMUL.FTZ R221, R156, UR4 ;  /* 0x000000049cdd7c20 */ /* 0x000fe20008410000 */
[----:B------:R-:W-:Y:S01]  /*12650*/  FMUL.FTZ R157, R162, UR4 ;  /* 0x00000004a29d7c20 */ /* 0x000fe20008410000 */
[----:B------:R-:W3:Y:S01]  /*12660*/  @P4 LDC R15, c[0x0][0x450] ;  /* 0x00011400ff0f4b82 */ /* 0x000ee20000000800 */
        /* <DEDUP_REMOVED lines=15> */
[----:B--2---:R-:W-:-:S04]  /*12760*/  @P4 IMAD.HI.U32 R20, R13, R20, RZ ;  /* 0x000000140d144227 */ /* 0x004fc800078e00ff */
[----:B------:R-:W-:Y:S01]  /*12770*/  FMUL.FTZ R172, R172, UR4 ;  /* 0x00000004acac7c20 */ /* 0x000fe20008410000 */
[----:B------:R-:W-:Y:S01]  /*12780*/  FMUL.FTZ R173, R173, UR4 ;  /* 0x00000004adad7c20 */ /* 0x000fe20008410000 */
[----:B------:R-:W-:Y:S01]  /*12790*/  FMUL.FTZ R177, R177, UR4 ;  /* 0x00000004b1b17c20 */ /* 0x000fe20008410000 */
[----:B------:R-:W-:Y:S01]  /*127a0*/  FMUL.FTZ R174, R182, UR4 ;  /* 0x00000004b6ae7c20 */ /* 0x000fe20008410000 */
[----:B------:R-:W-:Y:S01]  /*127b0*/  FMUL.FTZ R176, R183, UR4 ;  /* 0x00000004b7b07c20 */ /* 0x000fe20008410000 */
[----:B------:R-:W-:Y:S01]  /*127c0*/  IADD3 R224, -R185, 0x1, -R178 ;  /* 0x00000001b9e07810 */ /* 0x000fe20007ffe9b2 */
[----:B------:R-:W2:Y:S01]  /*127d0*/  MUFU.TANH R219, R219 ;  /* 0x000000db00db7308 */ /* 0x000ea20000002400 */
[----:B---3--:R-:W-:Y:S01]  /*127e0*/  @P4 SHF.R.U32.HI R13, RZ, R15, R20 ;  /* 0x0000000fff0d4219 */ /* 0x008fe20000011614 */
        /* <DEDUP_REMOVED lines=9> */
[----:B------:R-:W3:Y:S01]  /*12880*/  SHFL.IDX PT, R181, R13, RZ, 0x1c1f ;  /* 0x001c1fff0db57589 */ /* 0x000ee200000e0000 */
[----:B------:R-:W4:Y:S01]  /*12890*/  MUFU.TANH R15, R15 ;  /* 0x0000000f000f7308 */ /* 0x000f220000002400 */
[----:B------:R-:W-:Y:S01]  /*128a0*/  VIADD R152, R21, 0x28c40 ;  /* 0x00028c4015987836 */ /* 0x000fe20000000000 */
[----:B------:R-:W-:Y:S01]  /*128b0*/  IADD3 R224, -R23, R224, R184 ;  /* 0x000000e017e07210 */ /* 0x000fe20007ffe1b8 */
[----:B------:R-:W-:-:S03]  /*128c0*/  ULDC UR4, c[0x0][0x9e0] ;  /* 0x0002780000047ab9 */ /* 0x000fc60000000800 */
[----:B------:R-:W-:Y:S01]  /*128d0*/  PRMT R152, R187, 0x654, R152 ;  /* 0x00000654bb987816 */ /* 0x000fe20000000098 */
[C---:B------:R-:W-:Y:S01]  /*128e0*/  VIADD R225, R224.reuse, UR4 ;  /* 0x00000004e0e17c36 */ /* 0x040fe20008000000 */
[----:B------:R-:W0:Y:S01]  /*128f0*/  MUFU.TANH R20, R20 ;  /* 0x0000001400147308 */ /* 0x000e220000002400 */
[----:B------:R-:W-:Y:S01]  /*12900*/  VIADD R224, R224, UR45 ;  /* 0x0000002de0e07c36 */ /* 0x000fe20008000000 */
[----:B------:R0:W-:Y:S06]  /*12910*/  SYNCS.ARRIVE.TRANS64.RED.A1T0 RZ, [R152+URZ], RZ ;  /* 0x000000ff98ff79a7 */ /* 0x0001ec000810043f */
[----:B------:R-:W0:Y:S01]  /*12920*/  MUFU.TANH R154, R154 ;  /* 0x0000009a009a7308 */ /* 0x000e220000002400 */
[----:B---3--:R-:W-:-:S07]  /*12930*/  IMAD.IADD R183, R225, 0x1, R181 ;  /* 0x00000001e1b77824 */ /* 0x008fce00078e02b5 */
[----:B------:R-:W3:Y:S01]  /*12940*/  MUFU.TANH R221, R221 ;  /* 0x000000dd00dd7308 */ /* 0x000ee20000002400 */
        /* <DEDUP_REMOVED lines=28> */
[----:B--234-:R-:W-:Y:S05]  /*12b10*/  @!P5 BRA `(.L_x_2744) ;  /* 0x000000000060d947 */ /* 0x01cfea0003800000 */
[----:B------:R-:W-:Y:S01]  /*12b20*/  IADD3 R181, -R23, R184, R181 ;  /* 0x000000b817b57210 */ /* 0x000fe20007ffe1b5 */
[----:B------:R-:W-:Y:S03]  /*12b30*/  BSSY B1, `(.L_x_2745) ;  /* 0x0000012000017945 */ /* 0x000fe60003800000 */
[----:B------:R-:W-:-:S13]  /*12b40*/  ISETP.GT.AND P1, PT, R181, -0x1, PT ;  /* 0xffffffffb500780c */ /* 0x000fda0003f24270 */
[----:B------:R-:W-:Y:S05]  /*12b50*/  @P1 BRA `(.L_x_2746) ;  /* 0x0000000000241947 */ /* 0x000fea0003800000 */
[----:B------:R-:W-:Y:S01]  /*12b60*/  ULDC UR4, c[0x0][0x9e4] ;  /* 0x0002790000047ab9 */ /* 0x000fe20000000800 */
[----:B------:R-:W-:Y:S01]  /*12b70*/  LOP3.LUT R181, RZ, R181, RZ, 0x33, !PT ;  /* 0x000000b5ffb57212 */ /* 0x000fe200078e33ff */
[----:B------:R-:W-:-:S05]  /*12b80*/  IMAD.U32 R226, RZ, RZ, UR4 ;  /* 0x00000004ffe27e24 */ /* 0x000fca000f8e00ff */
[----:B------:R-:W-:-:S13]  /*12b90*/  ISETP.NE.AND P1, PT, R226, 0x1, PT ;  /* 0x00000001e200780c */ /* 0x000fda0003f25270 */
[----:B0-----:R-:W0:Y:S02]  /*12ba0*/  @P1 LDC.64 R152, c[0x0][0x9e8] ;  /* 0x00027a00ff981b82 */ /* 0x001e240000000a00 */
[----:B0-----:R-:W-:-:S05]  /*12bb0*/  @P1 IMAD.HI.U32 R152, R181, R152, RZ ;  /* 0x00000098b5981227 */ /* 0x001fca00078e00ff */
[----:B------:R-:W-:-:S04]  /*12bc0*/  @P1 SHF.R.U32.HI R181, RZ, R153, R152 ;  /* 0x00000099ffb51219 */ /* 0x000fc80000011698 */
[----:B------:R-:W-:Y:S01]  /*12bd0*/  LOP3.LUT R181, RZ, R181, RZ, 0x33, !PT ;  /* 0x000000b5ffb57212 */ /* 0x000fe200078e33ff */
[----:B------:R-:W-:Y:S06]  /*12be0*/  BRA `(.L_x_2747) ;  /* 0x0000000000187947 */ /* 0x000fec0003800000 */
.L_x_2746:
[----:B------:R-:W-:Y:S02]  /*12bf0*/  ULDC UR4, c[0x0][0x9e4] ;  /* 0x0002790000047ab9 */ /* 0x000fe40000000800 */
[----:B------:R-:W-:-:S05]  /*12c00*/  IMAD.U32 R226, RZ, RZ, UR4 ;  /* 0x00000004ffe27e24 */ /* 0x000fca000f8e00ff */
[----:B------:R-:W-:-:S13]  /*12c10*/  ISETP.NE.AND P1, PT, R226, 0x1, PT ;  /* 0x00000001e200780c */ /* 0x000fda0003f25270 */
[----:B0-----:R-:W0:Y:S02]  /*12c20*/  @P1 LDC.64 R152, c[0x0][0x9e8] ;  /* 0x00027a00ff981b82 */ /* 0x001e240000000a00 */
[----:B0-----:R-:W-:-:S05]  /*12c30*/  @P1 IMAD.HI.U32 R152, R181, R152, RZ ;  /* 0x00000098b5981227 */ /* 0x001fca00078e00ff */
[----:B------:R-:W-:-:S07]  /*12c40*/  @P1 SHF.R.U32.HI R181, RZ, R153, R152 ;  /* 0x00000099ffb51219 */ /* 0x000fce0000011698 */
.L_x_2747:
[----:B------:R-:W-:Y:S05]  /*12c50*/  BSYNC B1 ;  /* 0x0000000000017941 */ /* 0x000fea0003800000 */
.L_x_2745:
[----:B------:R-:W-:-:S04]  /*12c60*/  IMAD R181, R181, R226, -R178 ;  /* 0x000000e2b5b57224 */ /* 0x000fc800078e0ab2 */
[----:B------:R-:W-:-:S05]  /*12c70*/  IMAD.IADD R181, R181, 0x1, -R185 ;  /* 0x00000001b5b57824 */ /* 0x000fca00078e0ab9 */
[----:B------:R-:W-:Y:S02]  /*12c80*/  VIMNMX R182, R182, R181, !PT ;  /* 0x000000b5b6b67248 */ /* 0x000fe40007fe0100 */
[----:B------:R-:W-:-:S07]  /*12c90*/  VIADDMNMX R183, R181, R226, R183, PT ;  /* 0x000000e2b5b77246 */ /* 0x000fce00038001b7 */
.L_x_2744:
[----:B------:R-:W-:Y:S01]  /*12ca0*/  ISETP.GT.AND P1, PT, R12, -0x1, PT ;  /* 0xffffffff0c00780c */ /* 0x000fe20003f24270 */
[----:B------:R-:W2:Y:S03]  /*12cb0*/  SHFL.IDX PT, R13, R13, 0x1, 0x1c1f ;  /* 0x003c1f000d0d7f89 */ /* 0x000ea600000e0000 */
[C---:B------:R-:W-:Y:S02]  /*12cc0*/  ISETP.GT.AND P2, PT, R182.reuse, RZ, P1 ;  /* 0x000000ffb600720c */ /* 0x040fe40000f44270 */
[C---:B------:R-:W-:Y:S02]  /*12cd0*/  ISETP.GT.AND P6, PT, R182.reuse, 0x1, P1 ;  /* 0x00000001b600780c */ /* 0x040fe40000fc4270 */
[----:B------:R-:W-:Y:S02]  /*12ce0*/  ISETP.LT.OR P3, PT, R183, 0x1, P2 ;  /* 0x00000001b700780c */ /* 0x000fe40001761670 */
[----:B------:R-:W-:-:S02]  /*12cf0*/  ISETP.GT.AND P2, PT, R182, 0x8, P1 ;  /* 0x00000008b600780c */ /* 0x000fc40000f44270 */
[----:B0-----:R-:W-:Y:S02]  /*12d00*/  FSEL R181, R20, -INF , !P3 ;  /* 0xff80000014b57808 */ /* 0x001fe40005800000 */
[----:B------:R-:W-:Y:S02]  /*12d10*/  ISETP.GT.AND P3, PT, R182, 0x9, P1 ;  /* 0x00000009b600780c */ /* 0x000fe40000f64270 */
[C---:B------:R-:W-:Y:S02]  /*12d20*/  ISETP.LT.OR P6, PT, R183.reuse, 0x2, P6 ;  /* 0x00000002b700780c */ /* 0x040fe400037c1670 */
[C---:B------:R-:W-:Y:S02]  /*12d30*/  ISETP.LT.OR P2, PT, R183.reuse, 0x9, P2 ;  /* 0x00000009b700780c */ /* 0x040fe40001741670 */
[----:B------:R-:W-:Y:S02]  /*12d40*/  ISETP.LT.OR P3, PT, R183, 0xa, P3 ;  /* 0x0000000ab700780c */ /* 0x000fe40001f61670 */
[----:B------:R-:W-:-:S02]  /*12d50*/  FSEL R219, R219, -INF , !P6 ;  /* 0xff800000dbdb7808 */ /* 0x000fc40007000000 */
[----:B------:R-:W-:Y:S01]  /*12d60*/  FSEL R221, R221, -INF , !P2 ;  /* 0xff800000dddd7808 */ /* 0x000fe20005000000 */
[--C-:B--2---:R-:W-:Y:S01]  /*12d70*/  IMAD.IADD R225, R225, 0x1, R13.reuse ;  /* 0x00000001e1e17824 */ /* 0x104fe200078e020d */
[----:B------:R-:W-:Y:S01]  /*12d80*/  FSEL R222, R222, -INF , !P3 ;  /* 0xff800000dede7808 */ /* 0x000fe20005800000 */
[----:B------:R-:W-:Y:S01]  /*12d90*/  IMAD.IADD R224, R224, 0x1, R13 ;  /* 0x00000001e0e07824 */ /* 0x000fe200078e020d */
[C---:B------:R-:W-:Y:S02]  /*12da0*/  ISETP.GT.AND P6, PT, R182.reuse, 0x10, P1 ;  /* 0x00000010b600780c */ /* 0x040fe40000fc4270 */
[C---:B------:R-:W-:Y:S02]  /*12db0*/  ISETP.GT.AND P2, PT, R182.reuse, 0x11, P1 ;  /* 0x00000011b600780c */ /* 0x040fe40000f44270 */
[----:B------:R-:W-:Y:S02]  /*12dc0*/  ISETP.GT.AND P3, PT, R182, 0x18, P1 ;  /* 0x00000018b600780c */ /* 0x000fe40000f64270 */
[----:B------:R-:W-:-:S02]  /*12dd0*/  ISETP.LT.OR P6, PT, R183, 0x11, P6 ;  /* 0x00000011b700780c */ /* 0x000fc400037c1670 */
[C---:B------:R-:W-:Y:S02]  /*12de0*/  ISETP.LT.OR P2, PT, R183.reuse, 0x12, P2 ;  /* 0x00000012b700780c */ /* 0x040fe40001741670 */
[----:B------:R-:W-:Y:S02]  /*12df0*/  ISETP.LT.OR P3, PT, R183, 0x19, P3 ;  /* 0x00000019b700780c */ /* 0x000fe40001f61670 */
[----:B------:R-:W-:Y:S02]  /*12e00*/  FSEL R160, R160, -INF , !P6 ;  /* 0xff800000a0a07808 */ /* 0x000fe40007000000 */
[----:B------:R-:W-:Y:S02]  /*12e10*/  FSEL R223, R223, -INF , !P2 ;  /* 0xff800000dfdf7808 */ /* 0x000fe40005000000 */
[----:B------:R-:W-:Y:S02]  /*12e20*/  FSEL R164, R164, -INF , !P3 ;  /* 0xff800000a4a47808 */ /* 0x000fe40005800000 */
[----:B------:R-:W-:-:S02]  /*12e30*/  ISETP.GT.AND P6, PT, R182, 0x19, P1 ;  /* 0x00000019b600780c */ /* 0x000fc40000fc4270 */
[C---:B------:R-:W-:Y:S02]  /*12e40*/  ISETP.GT.AND P2, PT, R182.reuse, 0x20, P1 ;  /* 0x00000020b600780c */ /* 0x040fe40000f44270 */
[----:B------:R-:W-:Y:S02]  /*12e50*/  ISETP.GT.AND P3, PT, R182, 0x21, P1 ;  /* 0x00000021b600780c */ /* 0x000fe40000f64270 */
[C---:B------:R-:W-:Y:S02]  /*12e60*/  ISETP.LT.OR P6, PT, R183.reuse, 0x1a, P6 ;  /* 0x0000001ab700780c */ /* 0x040fe400037c1670 */
[C---:B------:R-:W-:Y:S02]  /*12e70*/  ISETP.LT.OR P2, PT, R183.reuse, 0x21, P2 ;  /* 0x00000021b700780c */ /* 0x040fe40001741670 */
[----:B------:R-:W-:Y:S02]  /*12e80*/  ISETP.LT.OR P3, PT, R183, 0x22, P3 ;  /* 0x00000022b700780c */ /* 0x000fe40001f61670 */
[----:B------:R-:W-:-:S02]  /*12e90*/  FSEL R165, R165, -INF , !P6 ;  /* 0xff800000a5a57808 */ /* 0x000fc40007000000 */
[----:B------:R-:W-:Y:S02]  /*12ea0*/  FSEL R167, R167, -INF , !P2 ;  /* 0xff800000a7a77808 */ /* 0x000fe40005000000 */
[----:B------:R-:W-:Y:S02]  /*12eb0*/  FSEL R169, R169, -INF , !P3 ;  /* 0xff800000a9a97808 */ /* 0x000fe40005800000 */
        /* <DEDUP_REMOVED lines=17> */
[----:B------:R-:W-:Y:S01]  /*12fd0*/  FSEL R180, R180, -INF , !P3 ;  /* 0xff800000b4b47808 */ /* 0x000fe20005800000 */
[----:B------:R-:W-:Y:S06]  /*12fe0*/  @!P5 BRA `(.L_x_2748) ;  /* 0x000000000060d947 */ /* 0x000fec0003800000 */
        /* <DEDUP_REMOVED lines=13> */
.L_x_2750:
[----:B------:R-:W-:Y:S02]  /*130c0*/  ULDC UR4, c[0x0][0x9e4] ;  /* 0x0002790000047ab9 */ /* 0x000fe40000000800 */
[----:B------:R-:W-:-:S05]  /*130d0*/  IMAD.U32 R20, RZ, RZ, UR4 ;  /* 0x00000004ff147e24 */ /* 0x000fca000f8e00ff */
[----:B------:R-:W-:-:S13]  /*130e0*/  ISETP.NE.AND P2, PT, R20, 0x1, PT ;  /* 0x000000011400780c */ /* 0x000fda0003f45270 */
[----:B------:R-:W0:Y:S02]  /*130f0*/  @P2 LDC.64 R152, c[0x0][0x9e8] ;  /* 0x00027a00ff982b82 */ /* 0x000e240000000a00 */
[----:B0-----:R-:W-:-:S05]  /*13100*/  @P2 IMAD.HI.U32 R152, R13, R152, RZ ;  /* 0x000000980d982227 */ /* 0x001fca00078e00ff */
[----:B------:R-:W-:-:S07]  /*13110*/  @P2 SHF.R.U32.HI R13, RZ, R153, R152 ;  /* 0x00000099ff0d2219 */ /* 0x000fce0000011698 */
.L_x_2751:
[----:B------:R-:W-:Y:S05]  /*13120*/  BSYNC B1 ;  /* 0x0000000000017941 */ /* 0x000fea0003800000 */
.L_x_2749:
[----:B------:R-:W-:-:S04]  /*13130*/  IMAD R13, R13, R20, -R178 ;  /* 0x000000140d0d7224 */ /* 0x000fc800078e0ab2 */
[----:B------:R-:W-:-:S05]  /*13140*/  IMAD.IADD R13, R13, 0x1, -R185 ;  /* 0x000000010d0d7824 */ /* 0x000fca00078e0ab9 */
[----:B------:R-:W-:Y:S02]  /*13150*/  VIMNMX R224, R224, R13, !PT ;  /* 0x0000000de0e07248 */ /* 0x000fe40007fe0100 */
[----:B------:R-:W-:-:S07]  /*13160*/  VIADDMNMX R225, R13, R20, R225, PT ;  /* 0x000000140de17246 */ /* 0x000fce00038001e1 */
.L_x_2748:
[----:B------:R-:W-:Y:S01]  /*13170*/  FMNMX.FTZ R13, R181, R217, !PT ;  /* 0x000000d9b50d7209 */ /* 0x000fe20007810000 */
[----:B------:R-:W-:Y:S01]  /*13180*/  ULDC UR4, c[0x0][0x988] ;  /* 0x0002620000047ab9 */ /* 0x000fe20000000800 */
[----:B------:R-:W-:Y:S02]  /*13190*/  ISETP.GT.AND P6, PT, R224, 0x9, P1 ;  /* 0x00000009e000780c */ /* 0x000fe40000fc4270 */
[----:B------:R-:W-:Y:S02]  /*131a0*/  FMNMX.FTZ R13, R219, R13, !PT ;  /* 0x0000000ddb0d7209 */ /* 0x000fe40007810000 */
[----:B------:R-:W-:Y:S02]  /*131b0*/  ISETP.LT.OR P6, PT, R225, 0xa, P6 ;  /* 0x0000000ae100780c */ /* 0x000fe400037c1670 */
[----:B------:R-:W-:Y:S02]  /*131c0*/  FMNMX.FTZ R13, R221, R13, !PT ;  /* 0x0000000ddd0d7209 */ /* 0x000fe40007810000 */
[----:B------:R-:W-:-:S02]  /*131d0*/  FSEL R156, R156, -INF , !P6 ;  /* 0xff8000009c9c7808 */ /* 0x000fc40007000000 */
[----:B------:R-:W-:Y:S02]  /*131e0*/  FMNMX.FTZ R13, R222, R13, !PT ;  /* 0x0000000dde0d7209 */ /* 0x000fe40007810000 */
        /* <DEDUP_REMOVED lines=12> */
[----:B------:R-:W-:Y:S02]  /*132b0*/  ISETP.GT.AND P6, PT, R224, RZ, P1 ;  /* 0x000000ffe000720c */ /* 0x000fe40000fc4270 */
[----:B------:R-:W-:Y:S02]  /*132c0*/  FMNMX.FTZ R13, R172, R13, !PT ;  /* 0x0000000dac0d7209 */ /* 0x000fe40007810000 */
[----:B------:R-:W-:Y:S02]  /*132d0*/  ISETP.GT.AND P3, PT, R224, 0x1, P1 ;  /* 0x00000001e000780c */ /* 0x000fe40000f64270 */
[----:B------:R-:W-:Y:S02]  /*132e0*/  FMNMX.FTZ R13, R173, R13, !PT ;  /* 0x0000000dad0d7209 */ /* 0x000fe40007810000 */
[----:B------:R-:W-:-:S02]  /*132f0*/  ISETP.LT.OR P6, PT, R225, 0x1, P6 ;  /* 0x00000001e100780c */ /* 0x000fc400037c1670 */
[----:B------:R-:W-:Y:S02]  /*13300*/  FMNMX.FTZ R13, R175, R13, !PT ;  /* 0x0000000daf0d7209 */ /* 0x000fe40007810000 */
[----:B------:R-:W-:Y:S02]  /*13310*/  ISETP.LT.OR P3, PT, R225, 0x2, P3 ;  /* 0x00000002e100780c */ /* 0x000fe40001f61670 */
[----:B------:R-:W-:Y:S02]  /*13320*/  FMNMX.FTZ R13, R177, R13, !PT ;  /* 0x0000000db10d7209 */ /* 0x000fe40007810000 */
[----:B------:R-:W-:Y:S02]  /*13330*/  FSEL R154, R154, -INF , !P3 ;  /* 0xff8000009a9a7808 */ /* 0x000fe40005800000 */
[----:B------:R-:W-:Y:S02]  /*13340*/  FMNMX.FTZ R13, R179, R13, !PT ;  /* 0x0000000db30d7209 */ /* 0x000fe40007810000 */
[----:B------:R-:W-:-:S02]  /*13350*/  ISETP.GT.AND P3, PT, R224, 0x10, P1 ;  /* 0x00000010e000780c */ /* 0x000fc40000f64270 */
[----:B------:R-:W-:Y:S02]  /*13360*/  FMNMX.FTZ R13, R180, R13, !PT ;  /* 0x0000000db40d7209 */ /* 0x000fe40007810000 */
[----:B------:R-:W-:-:S03]  /*13370*/  ISETP.LT.OR P3, PT, R225, 0x11, P3 ;  /* 0x00000011e100780c */ /* 0x000fc60001f61670 */
[----:B------:R-:W0:Y:S01]  /*13380*/  SHFL.BFLY PT, R20, R13, 0x2, 0x1f ;  /* 0x0c401f000d147f89 */ /* 0x000e2200000e0000 */
[----:B------:R-:W-:Y:S02]  /*13390*/  FSEL R157, R157, -INF , !P3 ;  /* 0xff8000009d9d7808 */ /* 0x000fe40005800000 */
[----:B------:R-:W-:-:S04]  /*133a0*/  ISETP.GT.AND P3, PT, R224, 0x19, P1 ;  /* 0x00000019e000780c */ /* 0x000fc80000f64270 */
[----:B------:R-:W-:-:S04]  /*133b0*/  ISETP.LT.OR P3, PT, R225, 0x1a, P3 ;  /* 0x0000001ae100780c */ /* 0x000fc80001f61670 */
[----:B------:R-:W-:Y:S02]  /*133c0*/  FSEL R161, R161, -INF , !P3 ;  /* 0xff800000a1a17808 */ /* 0x000fe40005800000 */
[----:B------:R-:W-:-:S04]  /*133d0*/  ISETP.GT.AND P3, PT, R224, 0x28, P1 ;  /* 0x00000028e000780c */ /* 0x000fc80000f64270 */
[----:B------:R-:W-:-:S04]  /*133e0*/  ISETP.LT.OR P3, PT, R225, 0x29, P3 ;  /* 0x00000029e100780c */ /* 0x000fc80001f61670 */
[----:B------:R-:W-:Y:S02]  /*133f0*/  FSEL R166, R166, -INF , !P3 ;  /* 0xff800000a6a67808 */ /* 0x000fe40005800000 */
[----:B------:R-:W-:Y:S02]  /*13400*/  ISETP.GT.AND P3, PT, R224, 0x30, P1 ;  /* 0x00000030e000780c */ /* 0x000fe40000f64270 */
[----:B0-----:R-:W-:Y:S02]  /*13410*/  FMNMX.FTZ R13, R13, R20, !PT ;  /* 0x000000140d0d7209 */ /* 0x001fe40007810000 */
[----:B------:R-:W-:-:S03]  /*13420*/  ISETP.LT.OR P3, PT, R225, 0x31, P3 ;  /* 0x00000031e100780c */ /* 0x000fc60001f61670 */
[----:B------:R-:W0:Y:S01]  /*13430*/  SHFL.BFLY PT, R20, R13, 0x1, 0x1f ;  /* 0x0c201f000d147f89 */ /* 0x000e2200000e0000 */
[----:B------:R-:W-:Y:S02]  /*13440*/  FSEL R170, R170, -INF , !P3 ;  /* 0xff800000aaaa7808 */ /* 0x000fe40005800000 */
[----:B0-----:R-:W-:Y:S01]  /*13450*/  FMNMX.FTZ R13, R13, R20, !PT ;  /* 0x000000140d0d7209 */ /* 0x001fe20007810000 */
[----:B------:R-:W-:-:S03]  /*13460*/  IMAD.U32 R20, RZ, RZ, UR4 ;  /* 0x00000004ff147e24 */ /* 0x000fc6000f8e00ff */
[C---:B------:R-:W-:Y:S01]  /*13470*/  FSETP.NEU.FTZ.AND P2, PT, R13.reuse, -INF , PT ;  /* 0xff8000000d00780b */ /* 0x040fe20003f5d000 */
[----:B------:R-:W-:-:S03]  /*13480*/  FMUL.FTZ R152, R13, R20 ;  /* 0x000000140d987220 */ /* 0x000fc60000410000 */
[----:B------:R-:W-:Y:S02]  /*13490*/  FSEL R153, R13, RZ, P2 ;  /* 0x000000ff0d997208 */ /* 0x000fe40001000000 */
[----:B------:R-:W-:Y:S02]  /*134a0*/  FSEL R152, R152, RZ, P2 ;  /* 0x000000ff98987208 */ /* 0x000fe40001000000 */
[----:B------:R-:W-:Y:S01]  /*134b0*/  ISETP.GT.AND P2, PT, R224, 0x8, P1 ;  /* 0x00000008e000780c */ /* 0x000fe20000f44270 */
[----:B------:R-:W-:Y:S02]  /*134c0*/  FADD.FTZ R153, -R153, R217 ;  /* 0x000000d999997221 */ /* 0x000fe40000010100 */
        /* <DEDUP_REMOVED lines=16> */
[----:B------:R-:W-:Y:S01]  /*135d0*/  ISETP.LT.OR P2, PT, R225, 0x9, P2 ;  /* 0x00000009e100780c */ /* 0x000fe20001741670 */
[----:B------:R0:W-:Y:S01]  /*135e0*/  MUFU.EX2 R152, R181 ;  /* 0x000000b500987308 */ /* 0x0001e20000000800 */
[----:B------:R-:W-:-:S02]  /*135f0*/  FMUL.FTZ R153, R153, R20 ;  /* 0x0000001499997220 */ /* 0x000fc40000410000 */
[----:B------:R-:W-:Y:S02]  /*13600*/  FSEL R155, R155, -INF , !P2 ;  /* 0xff8000009b9b7808 */ /* 0x000fe40005000000 */
[----:B------:R-:W-:-:S03]  /*13610*/  ISETP.GT.AND P2, PT, R224, 0x11, P1 ;  /* 0x00000011e000780c */ /* 0x000fc60000f44270 */
[----:B------:R-:W2:Y:S01]  /*13620*/  MUFU.EX2 R153, R153 ;  /* 0x0000009900997308 */ /* 0x000ea20000000800 */
[----:B0-----:R-:W-:Y:S02]  /*13630*/  FSEL R181, R15, -INF , !P6 ;  /* 0xff8000000fb57808 */ /* 0x001fe40007000000 */
[----:B------:R-:W-:Y:S02]  /*13640*/  ISETP.LT.OR P2, PT, R225, 0x12, P2 ;  /* 0x00000012e100780c */ /* 0x000fe40001741670 */
[----:B------:R-:W-:Y:S02]  /*13650*/  FMNMX.FTZ R15, R181, R212, !PT ;  /* 0x000000d4b50f7209 */ /* 0x000fe40007810000 */
[----:B------:R-:W-:Y:S01]  /*13660*/  FSEL R158, R158, -INF , !P2 ;  /* 0xff8000009e9e7808 */ /* 0x000fe20005000000 */
[----:B------:R-:W0:Y:S01]  /*13670*/  MUFU.EX2 R219, R219 ;  /* 0x000000db00db7308 */ /* 0x000e220000000800 */
[----:B------:R-:W-:Y:S02]  /*13680*/  FMNMX.FTZ R15, R154, R15, !PT ;  /* 0x0000000f9a0f7209 */ /* 0x000fe40007810000 */
[----:B------:R-:W-:-:S02]  /*13690*/  ISETP.GT.AND P2, PT, R224, 0x20, P1 ;  /* 0x00000020e000780c */ /* 0x000fc40000f44270 */
[----:B------:R-:W-:Y:S02]  /*136a0*/  FMNMX.FTZ R15, R155, R15, !PT ;  /* 0x0000000f9b0f7209 */ /* 0x000fe40007810000 */
[----:B------:R-:W-:Y:S01]  /*136b0*/  ISETP.LT.OR P2, PT, R225, 0x21, P2 ;  /* 0x00000021e100780c */ /* 0x000fe20001741670 */
[----:B------:R-:W3:Y:S01]  /*136c0*/  MUFU.EX2 R221, R221 ;  /* 0x000000dd00dd7308 */ /* 0x000ee20000000800 */
[----:B------:R-:W-:Y:S01]  /*136d0*/  FMNMX.FTZ R15, R156, R15, !PT ;  /* 0x0000000f9c0f7209 */ /* 0x000fe20007810000 */
[----:B--2---:R-:W-:Y:S01]  /*136e0*/  FFMA.FTZ R3, R153, R3, R152 ;  /* 0x0000000399037223 */ /* 0x004fe20000010098 */
[----:B------:R-:W-:Y:S01]  /*136f0*/  FSEL R162, R162, -INF , !P2 ;  /* 0xff800000a2a27808 */ /* 0x000fe20005000000 */
[----:B------:R-:W-:Y:S01]  /*13700*/  FMUL.FTZ R24, R24, R153 ;  /* 0x0000009918187220 */ /* 0x000fe20000410000 */
[----:B------:R-:W-:Y:S01]  /*13710*/  FMNMX.FTZ R15, R157, R15, !PT ;  /* 0x0000000f9d0f7209 */ /* 0x000fe20007810000 */
[----:B------:R-:W-:Y:S01]  /*13720*/  FMUL.FTZ R25, R25, R153 ;  /* 0x0000009919197220 */ /* 0x000fe20000410000 */
[----:B------:R-:W-:Y:S01]  /*13730*/  ISETP.GT.AND P2, PT, R224, 0x29, P1 ;  /* 0x00000029e000780c */ /* 0x000fe20000f44270 */
[----:B------:R-:W2:Y:S01]  /*13740*/  MUFU.EX2 R222, R222 ;  /* 0x000000de00de7308 */ /* 0x000ea20000000800 */
[----:B------:R-:W-:Y:S01]  /*13750*/  FMNMX.FTZ R15, R158, R15, !PT ;  /* 0x0000000f9e0f7209 */ /* 0x000fe20007810000 */
[----:B0-----:R-:W-:Y:S01]  /*13760*/  FADD.FTZ R3, R219, R3 ;  /* 0x00000003db037221 */ /* 0x001fe20000010000 */
[----:B------:R-:W-:Y:S01]  /*13770*/  ISETP.LT.OR P2, PT, R225, 0x2a, P2 ;  /* 0x0000002ae100780c */ /* 0x000fe20001741670 */
[----:B------:R-:W-:Y:S01]  /*13780*/  FMUL.FTZ R28, R28, R153 ;  /* 0x000000991c1c7220 */ /* 0x000fe20000410000 */
[----:B------:R-:W-:Y:S01]  /*13790*/  FMNMX.FTZ R15, R159, R15, !PT ;  /* 0x0000000f9f0f7209 */ /* 0x000fe20007810000 */
[----:B------:R-:W-:Y:S01]  /*137a0*/  FMUL.FTZ R29, R29, R153 ;  /* 0x000000991d1d7220 */ /* 0x000fe20000410000 */
[----:B------:R-:W-:Y:S01]  /*137b0*/  FSEL R178, R168, -INF , !P2 ;  /* 0xff800000a8b27808 */ /* 0x000fe20005000000 */
[----:B------:R-:W0:Y:S01]  /*137c0*/  MUFU.EX2 R160, R160 ;  /* 0x000000a000a07308 */ /* 0x000e220000000800 */
[----:B------:R-:W-:Y:S01]  /*137d0*/  FMNMX.FTZ R15, R161, R15, !PT ;  /* 0x0000000fa10f7209 */ /* 0x000fe20007810000 */
[----:B---3--:R-:W-:Y:S01]  /*137e0*/  FADD.FTZ R3, R221, R3 ;  /* 0x00000003dd037221 */ /* 0x008fe20000010000 */
[----:B------:R-:W-:Y:S01]  /*137f0*/  ISETP.GT.AND P2, PT, R224, 0x31, P1 ;  /* 0x00000031e000780c */ /* 0x000fe20000f44270 */
[----:B------:R-:W-:Y:S01]  /*13800*/  FMUL.FTZ R32, R32, R153 ;  /* 0x0000009920207220 */ /* 0x000fe20000410000 */
[----:B------:R-:W-:Y:S01]  /*13810*/  FMNMX.FTZ R15, R162, R15, !PT ;  /* 0x0000000fa20f7209 */ /* 0x000fe20007810000 */
[----:B------:R-:W-:Y:S01]  /*13820*/  FMUL.FTZ R33, R33, R153 ;  /* 0x0000009921217220 */ /* 0x000fe20000410000 */
[----:B------:R-:W-:Y:S01]  /*13830*/  ISETP.GT.AND P6, PT, R224, 0x38, P1 ;  /* 0x00000038e000780c */ /* 0x000fe20000fc4270 */
[----:B------:R-:W3:Y:S01]  /*13840*/  MUFU.EX2 R223, R223 ;  /* 0x000000df00df7308 */ /* 0x000ee20000000800 */
[----:B------:R-:W-:Y:S01]  /*13850*/  FMNMX.FTZ R15, R163, R15, !PT ;  /* 0x0000000fa30f7209 */ /* 0x000fe20007810000 */
[----:B--2---:R-:W-:Y:S01]  /*13860*/  FADD.FTZ R3, R222, R3 ;  /* 0x00000003de037221 */ /* 0x004fe20000010000 */
[----:B------:R-:W-:Y:S01]  /*13870*/  ISETP.LT.OR P2, PT, R225, 0x32, P2 ;  /* 0x00000032e100780c */ /* 0x000fe20001741670 */
        /* <DEDUP_REMOVED lines=8> */
[-C--:B------:R-:W-:Y:S01]  /*13900*/  FMUL.FTZ R40, R40, R153.reuse ;  /* 0x0000009928287220 */ /* 0x080fe20000410000 */
[----:B------:R-:W-:Y:S01]  /*13910*/  FSEL R171, R171, -INF , !P2 ;  /* 0xff800000abab7808 */ /* 0x000fe20005000000 */
[----:B------:R-:W-:Y:S01]  /*13920*/  FMUL.FTZ R41, R41, R153 ;  /* 0x0000009929297220 */ /* 0x000fe20000410000 */
[----:B------:R-:W-:Y:S01]  /*13930*/  FMNMX.FTZ R15, R170, R15, !PT ;  /* 0x0000000faa0f7209 */ /* 0x000fe20007810000 */
[----:B------:R-:W0:Y:S01]  /*13940*/  MUFU.EX2 R165, R165 ;  /* 0x000000a500a57308 */ /* 0x000e220000000800 */
[----:B------:R-:W-:Y:S01]  /*13950*/  ISETP.LT.OR P1, PT, R225, 0x3a, P1 ;  /* 0x0000003ae100780c */ /* 0x000fe20000f21670 */
[----:B---3--:R-:W-:Y:S01]  /*13960*/  FADD.FTZ R3, R223, R3 ;  /* 0x00000003df037221 */ /* 0x008fe20000010000 */
[----:B------:R-:W-:Y:S01]  /*13970*/  FSEL R174, R174, -INF , !P6 ;  /* 0xff800000aeae7808 */ /* 0x000fe20007000000 */
[----:B------:R-:W-:Y:S01]  /*13980*/  FMUL.FTZ R44, R44, R153 ;  /* 0x000000992c2c7220 */ /* 0x000fe20000410000 */
[----:B------:R-:W-:Y:S01]  /*13990*/  FMNMX.FTZ R15, R171, R15, !PT ;  /* 0x0000000fab0f7209 */ /* 0x000fe20007810000 */
[----:B------:R-:W-:Y:S01]  /*139a0*/  FMUL.FTZ R45, R45, R153 ;  /* 0x000000992d2d7220 */ /* 0x000fe20000410000 */
[----:B------:R-:W-:Y:S01]  /*139b0*/  FSEL R176, R176, -INF , !P1 ;  /* 0xff800000b0b07808 */ /* 0x000fe20004800000 */
[----:B------:R-:W3:Y:S01]  /*139c0*/  MUFU.EX2 R167, R167 ;  /* 0x000000a700a77308 */ /* 0x000ee20000000800 */
[----:B------:R-:W-:Y:S01]  /*139d0*/  FMNMX.FTZ R15, R174, R15, !PT ;  /* 0x0000000fae0f7209 */ /* 0x000fe20007810000 */
[----:B--2---:R-:W-:Y:S01]  /*139e0*/  FADD.FTZ R3, R164, R3 ;  /* 0x00000003a4037221 */ /* 0x004fe20000010000 */
[----:B------:R-:W-:Y:S01]  /*139f0*/  F2FP.BF16.F32.PACK_AB R152, R219, R152 ;  /* 0x00000098db98723e */ /* 0x000fe200000010ff */
[----:B------:R-:W-:Y:S01]  /*13a00*/  FMUL.FTZ R48, R48, R153 ;  /* 0x0000009930307220 */ /* 0x000fe20000410000 */
[----:B------:R-:W-:Y:S01]  /*13a10*/  FMNMX.FTZ R15, R176, R15, !PT ;  /* 0x0000000fb00f7209 */ /* 0x000fe20007810000 */
[-C--:B------:R-:W-:Y:S01]  /*13a20*/  FMUL.FTZ R49, R49, R153.reuse ;  /* 0x0000009931317220 */ /* 0x080fe20000410000 */
[-C--:B------:R-:W-:Y:S01]  /*13a30*/  FMUL.FTZ R52, R52, R153.reuse ;  /* 0x0000009934347220 */ /* 0x080fe20000410000 */
[----:B------:R-:W2:Y:S01]  /*13a40*/  MUFU.EX2 R169, R169 ;  /* 0x000000a900a97308 */ /* 0x000ea20000000800 */
[----:B0-----:R-:W-:Y:S01]  /*13a50*/  FADD.FTZ R3, R165, R3 ;  /* 0x00000003a5037221 */ /* 0x001fe20000010000 */
[----:B------:R-:W0:Y:S01]  /*13a60*/  SHFL.BFLY PT, R168, R15, 0x2, 0x1f ;  /* 0x0c401f000fa87f89 */ /* 0x000e2200000e0000 */
[-C--:B------:R-:W-:Y:S01]  /*13a70*/  FMUL.FTZ R53, R53, R153.reuse ;  /* 0x0000009935357220 */ /* 0x080fe20000410000 */
[-C--:B------:R-:W-:Y:S01]  /*13a80*/  FMUL.FTZ R56, R56, R153.reuse ;  /* 0x0000009938387220 */ /* 0x080fe20000410000 */
[-C--:B------:R-:W-:Y:S01]  /*13a90*/  FMUL.FTZ R57, R57, R153.reuse ;  /* 0x0000009939397220 */ /* 0x080fe20000410000 */
[-C--:B------:R-:W-:Y:S01]  /*13aa0*/  FMUL.FTZ R60, R60, R153.reuse ;  /* 0x000000993c3c7220 */ /* 0x080fe20000410000 */
[-C--:B------:R-:W-:Y:S01]  /*13ab0*/  FMUL.FTZ R61, R61, R153.reuse ;  /* 0x000000993d3d7220 */ /* 0x080fe20000410000 */
[----:B------:R-:W4:Y:S01]  /*13ac0*/  MUFU.EX2 R172, R172 ;  /* 0x000000ac00ac7308 */ /* 0x000f220000000800 */
[----:B---3--:R-:W-:Y:S01]  /*13ad0*/  FADD.FTZ R3, R167, R3 ;  /* 0x00000003a7037221 */ /* 0x008fe20000010000 */
[-C--:B------:R-:W-:Y:S01]  /*13ae0*/  FMUL.FTZ R64, R64, R153.reuse ;  /* 0x0000009940407220 */ /* 0x080fe20000410000 */
[-C--:B------:R-:W-:Y:S01]  /*13af0*/  FMUL.FTZ R65, R65, R153.reuse ;  /* 0x0000009941417220 */ /* 0x080fe20000410000 */
[-C--:B------:R-:W-:Y:S01]  /*13b00*/  FMUL.FTZ R68, R68, R153.reuse ;  /* 0x0000009944447220 */ /* 0x080fe20000410000 */
[-C--:B------:R-:W-:Y:S01]  /*13b10*/  FMUL.FTZ R69, R69, R153.reuse ;  /* 0x0000009945457220 */ /* 0x080fe20000410000 */
[-C--:B------:R-:W-:Y:S01]  /*13b20*/  FMUL.FTZ R72, R72, R153.reuse ;  /* 0x0000009948487220 */ /* 0x080fe20000410000 */
[-C--:B------:R-:W-:Y:S01]  /*13b30*/  FMUL.FTZ R73, R73, R153.reuse ;  /* 0x0000009949497220 */ /* 0x080fe20000410000 */
[----:B------:R-:W-:Y:S01]  /*13b40*/  MUFU.EX2 R175, R175 ;  /* 0x000000af00af7308 */ /* 0x000fe20000000800 */
[----:B--2---:R-:W-:Y:S01]  /*13b50*/  FADD.FTZ R3, R169, R3 ;  /* 0x00000003a9037221 */ /* 0x004fe20000010000 */
        /* <DEDUP_REMOVED lines=8> */
[----:B0-----:R-:W-:Y:S01]  /*13be0*/  FMNMX.FTZ R15, R15, R168, !PT ;  /* 0x000000a80f0f7209 */ /* 0x001fe20007810000 */
[-C--:B------:R-:W-:Y:S01]  /*13bf0*/  FMUL.FTZ R88, R88, R153.reuse ;  /* 0x0000009958587220 */ /* 0x080fe20000410000 */
[-C--:B------:R-:W-:Y:S01]  /*13c00*/  FMUL.FTZ R89, R89, R153.reuse ;  /* 0x0000009959597220 */ /* 0x080fe20000410000 */
[-C--:B------:R-:W-:Y:S01]  /*13c10*/  FMUL.FTZ R92, R92, R153.reuse ;  /* 0x000000995c5c7220 */ /* 0x080fe20000410000 */
[-C--:B------:R-:W-:Y:S01]  /*13c20*/  FMUL.FTZ R93, R93, R153.reuse ;  /* 0x000000995d5d7220 */ /* 0x080fe20000410000 */
        /* <DEDUP_REMOVED lines=24> */
[----:B0-----:R-:W-:Y:S01]  /*13db0*/  FMNMX.FTZ R15, R15, R168, !PT ;  /* 0x000000a80f0f7209 */ /* 0x001fe20007810000 */
[----:B------:R-:W-:-:S02]  /*13dc0*/  IMAD.MOV R168, RZ, RZ, -R197 ;  /* 0x000000ffffa87224 */ /* 0x000fc400078e0ac5 */
[-C--:B------:R-:W-:Y:S01]  /*13dd0*/  FMUL.FTZ R140, R140, R153.reuse ;  /* 0x000000998c8c7220 */ /* 0x080fe20000410000 */
[-C--:B------:R-:W-:Y:S01]  /*13de0*/  FMUL.FTZ R141, R141, R153.reuse ;  /* 0x000000998d8d7220 */ /* 0x080fe20000410000 */
[----:B------:R-:W-:Y:S01]  /*13df0*/  FSETP.NEU.FTZ.AND P1, PT, R15, -INF , PT ;  /* 0xff8000000f00780b */ /* 0x000fe20003f3d000 */
[-C--:B------:R-:W-:Y:S01]  /*13e00*/  FMUL.FTZ R144, R144, R153.reuse ;  /* 0x0000009990907220 */ /* 0x080fe20000410000 */
[----:B------:R-:W-:Y:S01]  /*13e10*/  ISETP.NE.AND P2, PT, R185, R168, PT ;  /* 0x000000a8b900720c */ /* 0x000fe20003f45270 */
[-C--:B------:R-:W-:Y:S01]  /*13e20*/  FMUL.FTZ R145, R145, R153.reuse ;  /* 0x0000009991917220 */ /* 0x080fe20000410000 */
[----:B------:R-:W-:Y:S01]  /*13e30*/  FSEL R168, R15, RZ, P1 ;  /* 0x000000ff0fa87208 */ /* 0x000fe20000800000 */
[-C--:B------:R-:W-:Y:S01]  /*13e40*/  FMUL.FTZ R148, R148, R153.reuse ;  /* 0x0000009994947220 */ /* 0x080fe20000410000 */
[----:B------:R-:W-:-:S03]  /*13e50*/  FMUL.FTZ R149, R149, R153 ;  /* 0x0000009995957220 */ /* 0x000fc60000410000 */
[----:B------:R-:W-:-:S04]  /*13e60*/  FADD.FTZ R168, -R168, R212 ;  /* 0x000000d4a8a87221 */ /* 0x000fc80000010100 */
[-C--:B------:R-:W-:Y:S02]  /*13e70*/  FMUL.FTZ R168, R168, R20.reuse ;  /* 0x00000014a8a87220 */ /* 0x080fe40000410000 */
[----:B------:R-:W-:Y:S02]  /*13e80*/  @!P2 IMAD R182, R216, 0x40, R194 ;  /* 0x00000040d8b6a824 */ /* 0x000fe400078e02c2 */
[----:B------:R-:W-:Y:S02]  /*13e90*/  FMUL.FTZ R216, R15, R20 ;  /* 0x000000140fd87220 */ /* 0x000fe40000410000 */
[----:B------:R-:W0:Y:S01]  /*13ea0*/  MUFU.EX2 R168, R168 ;  /* 0x000000a800a87308 */ /* 0x000e220000000800 */
[----:B------:R-:W-:Y:S02]  /*13eb0*/  @!P2 IMAD R182, R182, 0x4, R2 ;  /* 0x00000004b6b6a824 */ /* 0x000fe400078e0202 */
[----:B------:R-:W-:-:S03]  /*13ec0*/  FSEL R216, R216, RZ, P1 ;  /* 0x000000ffd8d87208 */ /* 0x000fc60000800000 */
[----:B------:R-:W-:Y:S02]  /*13ed0*/  @!P2 STS [R182+0x28800], R153 ;  /* 0x02880099b600a388 */ /* 0x000fe40000000800 */
[-CC-:B------:R-:W-:Y:S01]  /*13ee0*/  FFMA.FTZ R181, R181, R20.reuse, -R216.reuse ;  /* 0x00000014b5b57223 */ /* 0x180fe200000108d8 */
        /* <DEDUP_REMOVED lines=9> */
[----:B0-----:R0:W-:Y:S01]  /*13f80*/  @!P2 STS [R182+0x28820], R168 ;  /* 0x028820a8b600a388 */ /* 0x0011e20000000800 */
[-CC-:B------:R-:W-:Y:S01]  /*13f90*/  FFMA.FTZ R219, R166, R20.reuse, -R216.reuse ;  /* 0x00000014a6db7223 */ /* 0x180fe200000108d8 */
[-CC-:B------:R-:W-:Y:S01]  /*13fa0*/  FFMA.FTZ R178, R178, R20.reuse, -R216.reuse ;  /* 0x00000014b2b27223 */ /* 0x180fe200000108d8 */
[-CC-:B------:R-:W-:Y:S01]  /*13fb0*/  FFMA.FTZ R170, R170, R20.reuse, -R216.reuse ;  /* 0x00000014aaaa7223 */ /* 0x180fe200000108d8 */
[----:B------:R-:W3:Y:S01]  /*13fc0*/  MUFU.EX2 R183, R183 ;  /* 0x000000b700b77308 */ /* 0x000ee20000000800 */
[--C-:B------:R-:W-:Y:S01]  /*13fd0*/  FFMA.FTZ R171, R171, R20, -R216.reuse ;  /* 0x00000014abab7223 */ /* 0x100fe200000108d8 */
[----:B------:R-:W-:Y:S01]  /*13fe0*/  F2FP.BF16.F32.PACK_AB R158, R165, R164 ;  /* 0x000000a4a59e723e */ /* 0x000fe200000010ff */
[-CC-:B------:R-:W-:Y:S01]  /*13ff0*/  FFMA.FTZ R176, R176, R20.reuse, -R216.reuse ;  /* 0x00000014b0b07223 */ /* 0x180fe200000108d8 */
[--C-:B------:R-:W-:Y:S01]  /*14000*/  FFMA.FTZ R174, R174, R20, -R216.reuse ;  /* 0x00000014aeae7223 */ /* 0x100fe200000108d8 */
[----:B------:R-:W-:Y:S01]  /*14010*/  F2FP.BF16.F32.PACK_AB R154, R222, R221 ;  /* 0x000000ddde9a723e */ /* 0x000fe200000010ff */
[----:B------:R-:W-:Y:S01]  /*14020*/  FMUL.FTZ R26, R26, R168 ;  /* 0x000000a81a1a7220 */ /* 0x000fe20000410000 */
[----:B------:R-:W-:Y:S01]  /*14030*/  F2FP.BF16.F32.PACK_AB R164, R177, R175 ;  /* 0x000000afb1a4723e */ /* 0x000fe200000010ff */
[----:B0-----:R0:W4:Y:S01]  /*14040*/  MUFU.EX2 R182, R173 ;  /* 0x000000ad00b67308 */ /* 0x0011220000000800 */
[----:B--2---:R-:W-:Y:S01]  /*14050*/  FFMA.FTZ R0, R168, R0, R181 ;  /* 0x00000000a8007223 */ /* 0x004fe200000100b5 */
[-C--:B------:R-:W-:Y:S01]  /*14060*/  FMUL.FTZ R27, R27, R168.reuse ;  /* 0x000000a81b1b7220 */ /* 0x080fe20000410000 */
[-C--:B------:R-:W-:Y:S01]  /*14070*/  FMUL.FTZ R30, R30, R168.reuse ;  /* 0x000000a81e1e7220 */ /* 0x080fe20000410000 */
[-C--:B------:R-:W-:Y:S01]  /*14080*/  FMUL.FTZ R31, R31, R168.reuse ;  /* 0x000000a81f1f7220 */ /* 0x080fe20000410000 */
[-C--:B------:R-:W-:Y:S01]  /*14090*/  FMUL.FTZ R34, R34, R168.reuse ;  /* 0x000000a822227220 */ /* 0x080fe20000410000 */
[-C--:B------:R-:W-:Y:S01]  /*140a0*/  FMUL.FTZ R35, R35, R168.reuse ;  /* 0x000000a823237220 */ /* 0x080fe20000410000 */
[----:B------:R-:W-:Y:S01]  /*140b0*/  FMUL.FTZ R38, R38, R168 ;  /* 0x000000a826267220 */ /* 0x000fe20000410000 */
[----:B------:R-:W2:Y:S01]  /*140c0*/  MUFU.EX2 R155, R155 ;  /* 0x0000009b009b7308 */ /* 0x000ea20000000800 */
[----:B0-----:R-:W-:Y:S01]  /*140d0*/  FFMA.FTZ R173, R156, R20, -R216 ;  /* 0x000000149cad7223 */ /* 0x001fe200000108d8 */
[----:B---3--:R-:W-:Y:S01]  /*140e0*/  FADD.FTZ R0, R183, R0 ;  /* 0x00000000b7007221 */ /* 0x008fe20000010000 */
[----:B------:R-:W-:Y:S01]  /*140f0*/  F2FP.BF16.F32.PACK_AB R156, R223, R160 ;  /* 0x000000a0df9c723e */ /* 0x000fe200000010ff */
[-C--:B------:R-:W-:Y:S01]  /*14100*/  FMUL.FTZ R39, R39, R168.reuse ;  /* 0x000000a827277220 */ /* 0x080fe20000410000 */
[----:B------:R-:W-:Y:S01]  /*14110*/  F2FP.BF16.F32.PACK_AB R160, R169, R167 ;  /* 0x000000a7a9a0723e */ /* 0x000fe200000010ff */
[----:B------:R-:W-:Y:S01]  /*14120*/  FMUL.FTZ R42, R42, R168 ;  /* 0x000000a82a2a7220 */ /* 0x000fe20000410000 */
[----:B------:R-:W-:Y:S01]  /*14130*/  F2FP.BF16.F32.PACK_AB R153, R183, R181 ;  /* 0x000000b5b799723e */ /* 0x000fe200000010ff */
[----:B------:R-:W0:Y:S01]  /*14140*/  MUFU.EX2 R173, R173 ;  /* 0x000000ad00ad7308 */ /* 0x000e220000000800 */
[C---:B----4-:R-:W-:Y:S01]  /*14150*/  FADD.FTZ R3, R182.reuse, R3 ;  /* 0x00000003b6037221 */ /* 0x050fe20000010000 */
[----:B------:R-:W-:Y:S01]  /*14160*/  F2FP.BF16.F32.PACK_AB R162, R182, R172 ;  /* 0x000000acb6a2723e */ /* 0x000fe200000010ff */
[-C--:B------:R-:W-:Y:S01]  /*14170*/  FMUL.FTZ R43, R43, R168.reuse ;  /* 0x000000a82b2b7220 */ /* 0x080fe20000410000 */
[-C--:B------:R-:W-:Y:S01]  /*14180*/  FMUL.FTZ R46, R46, R168.reuse ;  /* 0x000000a82e2e7220 */ /* 0x080fe20000410000 */
[----:B------:R-:W-:Y:S01]  /*14190*/  FADD.FTZ R3, R175, R3 ;  /* 0x00000003af037221 */ /* 0x000fe20000010000 */
[-C--:B------:R-:W-:Y:S01]  /*141a0*/  FMUL.FTZ R47, R47, R168.reuse ;  /* 0x000000a82f2f7220 */ /* 0x080fe20000410000 */
[-C--:B------:R-:W-:Y:S01]  /*141b0*/  FMUL.FTZ R50, R50, R168.reuse ;  /* 0x000000a832327220 */ /* 0x080fe20000410000 */
[----:B------:R-:W3:Y:S01]  /*141c0*/  MUFU.EX2 R157, R157 ;  /* 0x0000009d009d7308 */ /* 0x000ee20000000800 */
[----:B--2---:R-:W-:Y:S01]  /*141d0*/  FADD.FTZ R0, R155, R0 ;  /* 0x000000009b007221 */ /* 0x004fe20000010000 */
[----:B------:R-:W-:Y:S01]  /*141e0*/  FADD.FTZ R3, R177, R3 ;  /* 0x00000003b1037221 */ /* 0x000fe20000010000 */
        /* <DEDUP_REMOVED lines=32> */
[----:B------:R0:W-:Y:S01]  /*143f0*/  STSM.16.M88.4 [R198+0x26800], R152 ;  /* 0x02680098c6007844 */ /* 0x0001e20000000200 */
[-C--:B------:R-:W-:Y:S01]  /*14400*/  FMUL.FTZ R94, R94, R168.reuse ;  /* 0x000000a85e5e7220 */ /* 0x080fe20000410000 */
[-C--:B------:R-:W-:Y:S01]  /*14410*/  FMUL.FTZ R95, R95, R168.reuse ;  /* 0x000000a85f5f7220 */ /* 0x080fe20000410000 */
[-C--:B------:R-:W-:Y:S01]  /*14420*/  FMUL.FTZ R98, R98, R168.reuse ;  /* 0x000000a862627220 */ /* 0x080fe20000410000 */
[-C--:B------:R-:W-:Y:S01]  /*14430*/  FMUL.FTZ R99, R99, R168.reuse ;  /* 0x000000a863637220 */ /* 0x080fe20000410000 */
[-C--:B------:R-:W-:Y:S01]  /*14440*/  FMUL.FTZ R102, R102, R168.reuse ;  /* 0x000000a866667220 */ /* 0x080fe20000410000 */
[----:B------:R-:W4:Y:S01]  /*14450*/  MUFU.EX2 R163, R163 ;  /* 0x000000a300a37308 */ /* 0x000f220000000800 */
[C---:B---3--:R-:W-:Y:S01]  /*14460*/  FADD.FTZ R0, R161.reuse, R0 ;  /* 0x00000000a1007221 */ /* 0x048fe20000010000 */
[----:B------:R-:W-:Y:S01]  /*14470*/  F2FP.BF16.F32.PACK_AB R159, R161, R159 ;  /* 0x0000009fa19f723e */ /* 0x000fe200000010ff */
[-C--:B------:R-:W-:Y:S01]  /*14480*/  FMUL.FTZ R103, R103, R168.reuse ;  /* 0x000000a867677220 */ /* 0x080fe20000410000 */
[-C--:B------:R-:W-:Y:S01]  /*14490*/  FMUL.FTZ R106, R106, R168.reuse ;  /* 0x000000a86a6a7220 */ /* 0x080fe20000410000 */
[-C--:B------:R-:W-:Y:S01]  /*144a0*/  FMUL.FTZ R107, R107, R168.reuse ;  /* 0x000000a86b6b7220 */ /* 0x080fe20000410000 */
[-C--:B------:R-:W-:Y:S01]  /*144b0*/  FMUL.FTZ R110, R110, R168.reuse ;  /* 0x000000a86e6e7220 */ /* 0x080fe20000410000 */
[----:B------:R0:W-:Y:S01]  /*144c0*/  STSM.16.M88.4 [R199], R156 ;  /* 0x0000009cc7007844 */ /* 0x0001e20000000200 */
        /* <DEDUP_REMOVED lines=9> */
[C---:B----4-:R-:W-:Y:S01]  /*14560*/  FADD.FTZ R0, R163.reuse, R0 ;  /* 0x00000000a3007221 */ /* 0x050fe20000010000 */
[----:B------:R-:W-:Y:S01]  /*14570*/  F2FP.BF16.F32.PACK_AB R161, R163, R217 ;  /* 0x000000d9a3a1723e */ /* 0x000fe200000010ff */
        /* <DEDUP_REMOVED lines=22> */
[----:B----4-:R-:W-:-:S07]  /*146e0*/  FADD.FTZ R0, R165, R0 ;  /* 0x00000000a5007221 */ /* 0x010fce0000010000 */
[----:B------:R-:W4:Y:S01]  /*146f0*/  MUFU.EX2 R167, R174 ;  /* 0x000000ae00a77308 */ /* 0x000f220000000800 */
[C---:B---3--:R-:W-:Y:S01]  /*14700*/  FADD.FTZ R0, R171.reuse, R0 ;  /* 0x00000000ab007221 */ /* 0x048fe20000010000 */
[----:B------:R-:W-:-:S06]  /*14710*/  F2FP.BF16.F32.PACK_AB R165, R171, R165 ;  /* 0x000000a5aba5723e */ /* 0x000fcc00000010ff */
[----:B------:R-:W3:Y:S01]  /*14720*/  MUFU.EX2 R176, R176 ;  /* 0x000000b000b07308 */ /* 0x000ee20000000800 */
[----:B--2---:R-:W-:Y:S01]  /*14730*/  FADD.FTZ R3, R166, R3 ;  /* 0x00000003a6037221 */ /* 0x004fe20000010000 */
[----:B------:R-:W-:-:S03]  /*14740*/  F2FP.BF16.F32.PACK_AB R166, R180, R166 ;  /* 0x000000a6b4a6723e */ /* 0x000fc600000010ff */
[----:B------:R-:W-:Y:S01]  /*14750*/  FADD.FTZ R3, R180, R3 ;  /* 0x00000003b4037221 */ /* 0x000fe20000010000 */
[----:B----4-:R-:W-:Y:S01]  /*14760*/  FADD.FTZ R0, R167, R0 ;  /* 0x00000000a7007221 */ /* 0x010fe20000010000 */
[----:B---3--:R-:W-:-:S03]  /*14770*/  F2FP.BF16.F32.PACK_AB R167, R176, R167 ;  /* 0x000000a7b0a7723e */ /* 0x008fc600000010ff */
[----:B------:R-:W-:Y:S02]  /*14780*/  FADD.FTZ R0, R176, R0 ;  /* 0x00000000b0007221 */ /* 0x000fe40000010000 */
[----:B------:R0:W-:Y:S01]  /*14790*/  STSM.16.M88.4 [R200], R164 ;  /* 0x000000a4c8007844 */ /* 0x0001e20000000200 */
[----:B------:R-:W-:Y:S05]  /*147a0*/  @!P0 BRA `(.L_x_2752) ;  /* 0x0000000000048947 */ /* 0x000fea0003800000 */
[----:B------:R-:W-:Y:S01]  /*147b0*/  BPT.TRAP 0x1 ;  /* 0x000000040000795c */ /* 0x000fe20000300000 */
.L_x_2752:
[----:B------:R2:W3:Y:S01]  /*147c0*/  SYNCS.PHASECHK.TRANS64.TRYWAIT P1, [R21+URZ+0x28c50], R209 ;  /* 0x028c50d1150075a7 */ /* 0x0004e2000802017f */
[----:B------:R-:W-:Y:S05]  /*147d0*/  @!P0 BRA `(.L_x_2753) ;  /* 0x0000000000048947 */ /* 0x000fea0003800000 */
[----:B------:R-:W-:Y:S01]  /*147e0*/  BPT.TRAP 0x1 ;  /* 0x000000040000795c */ /* 0x000fe20000300000 */
.L_x_2753:
[----:B------:R-:W-:Y:S04]  /*147f0*/  BSSY B1, `(.L_x_2754) ;  /* 0x0000004000017945 */ /* 0x000fe80003800000 */
[----:B---3--:R-:W-:Y:S05]  /*14800*/  @P1 BRA `(.L_x_2755) ;  /* 0x0000000000081947 */ /* 0x008fea0003800000 */
[----:B------:R-:W3:Y:S02]  /*14810*/  SYNCS.PHASECHK.TRANS64.TRYWAIT P1, [R21+URZ+0x28c50], R209 ;  /* 0x028c50d1150075a7 */ /* 0x000ee4000802017f */
[----:B---3--:R-:W-:Y:S05]  /*14820*/  @!P1 BRA `(.L_x_2756) ;  /* 0x000000cc00649947 */ /* 0x008fea0003800000 */
.L_x_2755:
[----:B------:R-:W-:Y:S05]  /*14830*/  BSYNC B1 ;  /* 0x0000000000017941 */ /* 0x000fea0003800000 */
.L_x_2754:
        /* <DEDUP_REMOVED lines=40> */
.L_x_2757:
[----:B------:R-:W4:Y:S01]  /*14ac0*/  LDL R152, [R1+0x8] ;  /* 0x0000080001987983 */ /* 0x000f220000100800 */
[----:B-123--:R-:W-:Y:S02]  /*14ad0*/  VIADD R21, R21, 0x28c60 ;  /* 0x00028c6015157836 */ /* 0x00efe40000000000 */
[----:B------:R-:W-:Y:S02]  /*14ae0*/  IMAD.MOV.U32 R212, RZ, RZ, R15 ;  /* 0x000000ffffd47224 */ /* 0x000fe400078e000f */
[----:B------:R-:W-:Y:S01]  /*14af0*/  IMAD.MOV.U32 R217, RZ, RZ, R13 ;  /* 0x000000ffffd97224 */ /* 0x000fe200078e000d */
[----:B------:R-:W-:Y:S01]  /*14b00*/  PRMT R21, R187, 0x654, R21 ;  /* 0x00000654bb157816 */ /* 0x000fe20000000015 */
[----:B------:R-:W-:-:S03]  /*14b10*/  IMAD.MOV.U32 R216, RZ, RZ, R18 ;  /* 0x000000ffffd87224 */ /* 0x000fc600078e0012 */
[----:B------:R0:W-:Y:S01]  /*14b20*/  SYNCS.ARRIVE.TRANS64.RED.A1T0 RZ, [R21+URZ], RZ ;  /* 0x000000ff15ff79a7 */ /* 0x0001e2000810043f */
[C---:B----4-:R-:W-:Y:S02]  /*14b30*/  ISETP.GT.AND P1, PT, R12.reuse, R152, PT ;  /* 0x000000980c00720c */ /* 0x050fe40003f24270 */
[----:B------:R-:W-:-:S11]  /*14b40*/  IADD3 R12, R12, -0x1, RZ ;  /* 0xffffffff0c0c7810 */ /* 0x000fd60007ffe0ff */
[----:B0-----:R-:W-:Y:S05]  /*14b50*/  @P1 BRA `(.L_x_2758) ;  /* 0xffffffd400c81947 */ /* 0x001fea000383ffff */
.L_x_2737:
[----:B------:R-:W-:Y:S05]  /*14b60*/  BSYNC B0 ;  /* 0x0000000000007941 */ /* 0x000fea0003800000 */
.L_x_2736:
[----:B------:R-:W2:Y:S04]  /*14b70*/  LDL.LU R21, [R1+0x50] ;  /* 0x0000500001157983 */ /* 0x000ea80000300800 */
[----:B------:R-:W0:Y:S04]  /*14b80*/  SHFL.BFLY PT, R4, R3, 0x2, 0x1f ;  /* 0x0c401f0003047f89 */ /* 0x000e2800000e0000 */
[----:B------:R-:W1:Y:S01]  /*14b90*/  SHFL.BFLY PT, R5, R0, 0x2, 0x1f ;  /* 0x0c401f0000057f89 */ /* 0x000e6200000e0000 */
[----:B0-----:R-:W-:Y:S01]  /*14ba0*/  FADD.FTZ R4, R4, R3 ;  /* 0x0000000304047221 */ /* 0x001fe20000010000 */
[----:B-1----:R-:W-:Y:S01]  /*14bb0*/  FADD.FTZ R6, R5, R0 ;  /* 0x0000000005067221 */ /* 0x002fe20000010000 */
[----:B------:R-:W-:-:S03]  /*14bc0*/  IMAD.MOV.U32 R0, RZ, RZ, -0x800000 ;  /* 0xff800000ff007424 */ /* 0x000fc600078e00ff */
[----:B------:R-:W0:Y:S04]  /*14bd0*/  SHFL.BFLY PT, R5, R4, 0x1, 0x1f ;  /* 0x0c201f0004057f89 */ /* 0x000e2800000e0000 */
[----:B------:R-:W1:Y:S01]  /*14be0*/  SHFL.BFLY PT, R7, R6, 0x1, 0x1f ;  /* 0x0c201f0006077f89 */ /* 0x000e6200000e0000 */
[----:B0-----:R-:W-:Y:S01]  /*14bf0*/  FADD.FTZ R9, R4, R5 ;  /* 0x0000000504097221 */ /* 0x001fe20000010000 */
[----:B-1----:R-:W-:Y:S01]  /*14c00*/  FADD.FTZ R11, R6, R7 ;  /* 0x00000007060b7221 */ /* 0x002fe20000010000 */
[----:B------:R-:W-:Y:S08]  /*14c10*/  BAR.ARV 0x8, 0x100 ;  /* 0x0204000000007b1d */ /* 0x000ff00000002000 */
[----:B------:R-:W-:Y:S01]  /*14c20*/  BAR.SYNC.DEFER_BLOCKING 0xf, 0x100 ;  /* 0x03c4000000007b1d */ /* 0x000fe20000010000 */
[----:B------:R-:W-:-:S02]  /*14c30*/  FSETP.NE.FTZ.AND P0, PT, R9, RZ, PT ;  /* 0x000000ff0900720b */ /* 0x000fc40003f15000 */
[----:B------:R-:W-:-:S11]  /*14c40*/  FSETP.NE.FTZ.AND P1, PT, R11, RZ, PT ;  /* 0x000000ff0b00720b */ /* 0x000fd60003f35000 */
[----:B------:R-:W0:Y:S01]  /*14c50*/  @P0 MUFU.LG2 R5, R9 ;  /* 0x0000000900050308 */ /* 0x000e220000000c00 */
[----:B------:R-:W-:-:S07]  /*14c60*/  @P0 FMUL.FTZ R8, R20, 0.69314718246459960938 ;  /* 0x3f31721814080820 */ /* 0x000fce0000410000 */
[----:B------:R-:W1:Y:S01]  /*14c70*/  @P1 MUFU.LG2 R3, R11 ;  /* 0x0000000b00031308 */ /* 0x000e620000000c00 */
[----:B0-----:R-:W-:-:S04]  /*14c80*/  @P0 FMUL.FTZ R5, R5, 0.69314718246459960938 ;  /* 0x3f31721805050820 */ /* 0x001fc80000410000 */
[----:B------:R-:W-:Y:S01]  /*14c90*/  @P0 FFMA.FTZ R0, R8, R13, R5 ;  /* 0x0000000d08000223 */ /* 0x000fe20000010005 */
[----:B------:R-:W-:Y:S01]  /*14ca0*/  @P1 FMUL.FTZ R5, R20, 0.69314718246459960938 ;  /* 0x3f31721814051820 */ /* 0x000fe20000410000 */
[----:B-1----:R-:W-:Y:S01]  /*14cb0*/  @P1 FMUL.FTZ R4, R3, 0.69314718246459960938 ;  /* 0x3f31721803041820 */ /* 0x002fe20000410000 */
[----:B------:R-:W-:-:S03]  /*14cc0*/  IMAD.MOV.U32 R3, RZ, RZ, -0x800000 ;  /* 0xff800000ff037424 */ /* 0x000fc600078e00ff */
[----:B------:R-:W-:Y:S01]  /*14cd0*/  @P1 FFMA.FTZ R3, R5, R15, R4 ;  /* 0x0000000f05031223 */ /* 0x000fe20000010004 */
[----:B------:R-:W-:-:S05]  /*14ce0*/  IMAD.MOV R4, RZ, RZ, -R197 ;  /* 0x000000ffff047224 */ /* 0x000fca00078e0ac5 */
[----:B------:R-:W-:Y:S02]  /*14cf0*/  ISETP.NE.AND P2, PT, R185, R4, PT ;  /* 0x00000004b900720c */ /* 0x000fe40003f45270 */
[----:B------:R-:W-:-:S06]  /*14d00*/  CS2R R4, SRZ ;  /* 0x0000000000047805 */ /* 0x000fcc000001ff00 */
[----:B------:R-:W0:Y:S01]  /*14d10*/  @P0 MUFU.RCP R5, R9 ;  /* 0x0000000900050308 */ /* 0x000e220000001000 */
[----:B------:R-:W-:-:S04]  /*14d20*/  PLOP3.LUT P0, PT, PT, PT, PT, 0x8, 0x0 ;  /* 0x000000000000781c */ /* 0x000fc80003f0e170 */
[----:B------:R-:W-:-:S03]  /*14d30*/  @!P2 IMAD R7, R18, 0x40, R194 ;  /* 0x000000401207a824 */ /* 0x000fc600078e02c2 */
[----:B------:R-:W1:Y:S01]  /*14d40*/  @P1 MUFU.RCP R4, R11 ;  /* 0x0000000b00041308 */ /* 0x000e620000001000 */
[----:B------:R-:W-:Y:S02]  /*14d50*/  VIADD R18, R18, 0x1 ;  /* 0x0000000112127836 */ /* 0x000fe40000000000 */
[----:B------:R-:W-:-:S03]  /*14d60*/  @!P2 IMAD R7, R7, 0x4, R2 ;  /* 0x000000040707a824 */ /* 0x000fc600078e0202 */
[----:B------:R-:W-:Y:S02]  /*14d70*/  ISETP.NE.AND P1, PT, R18, 0x2, PT ;  /* 0x000000021200780c */ /* 0x000fe40003f25270 */
[----:B0-----:R0:W-:Y:S02]  /*14d80*/  @!P2 STS [R7+0x28800], R5 ;  /* 0x028800050700a388 */ /* 0x0011e40000000800 */
[----:B------:R-:W-:Y:S01]  /*14d90*/  SEL R2, RZ, 0x1, P1 ;  /* 0x00000001ff027807 */ /* 0x000fe20000800000 */
[-C--:B------:R-:W-:Y:S01]  /*14da0*/  FMUL.FTZ R153, R28, R5.reuse ;  /* 0x000000051c997220 */ /* 0x080fe20000410000 */
[-C--:B------:R-:W-:Y:S01]  /*14db0*/  FMUL.FTZ R152, R36, R5.reuse ;  /* 0x0000000524987220 */ /* 0x080fe20000410000 */
[-C--:B------:R-:W-:Y:S01]  /*14dc0*/  FMUL.FTZ R172, R40, R5.reuse ;  /* 0x0000000528ac7220 */ /* 0x080fe20000410000 */
[-C--:B------:R-:W-:Y:S01]  /*14dd0*/  FMUL.FTZ R10, R24, R5.reuse ;  /* 0x00000005180a7220 */ /* 0x080fe20000410000 */
[-C--:B------:R-:W-:Y:S01]  /*14de0*/  FMUL.FTZ R8, R25, R5.reuse ;  /* 0x0000000519087220 */ /* 0x080fe20000410000 */
[-C--:B------:R-:W-:Y:S01]  /*14df0*/  FMUL.FTZ R28, R29, R5.reuse ;  /* 0x000000051d1c7220 */ /* 0x080fe20000410000 */
        /* <DEDUP_REMOVED lines=125> */
[----:B--2---:R-:W-:-:S05]  /*155d0*/  VIADD R21, R21, 0x1 ;  /* 0x0000000115157836 */ /* 0x004fca0000000000 */
[----:B------:R0:W-:Y:S01]  /*155e0*/  STL [R1+0x50], R21 ;  /* 0x0000501501007387 */ /* 0x0001e20000100800 */
[----:B------:R-:W-:Y:S06]  /*155f0*/  BAR.ARV 0xe, 0x100 ;  /* 0x0384000000007b1d */ /* 0x000fec0000002000 */
.L_x_2614:
[----:B------:R-:W-:Y:S05]  /*15600*/  BSYNC B7 ;  /* 0x0000000000077941 */ /* 0x000fea0003800000 */
.L_x_2604:
        /* <DEDUP_REMOVED lines=10> */
[----:B------:R-:W-:Y:S01]  /*156b0*/  F2FP.BF16.F32.PACK_AB R4, R8, R10 ;  /* 0x0000000a0804723e */ /* 0x000fe200000010ff */
[----:B------:R-:W-:Y:S02]  /*156c0*/  ULDC.64 UR4, c[0x0][0xc00] ;  /* 0x0003000000047ab9 */ /* 0x000fe40000000a00 */
[----:B------:R-:W4:Y:S01]  /*156d0*/  LDL R50, [R1+0x4c] ;  /* 0x00004c0001327983 */ /* 0x000f220000100800 */
[----:B------:R-:W0:Y:S01]  /*156e0*/  S2R R23, SR_SWINHI ;  /* 0x0000000000177919 */ /* 0x000e220000002f00 */
[----:B------:R-:W-:Y:S02]  /*156f0*/  F2FP.BF16.F32.PACK_AB R7, R31, R7 ;  /* 0x000000071f07723e */ /* 0x000fe400000010ff */
[----:B------:R-:W-:Y:S02]  /*15700*/  F2FP.BF16.F32.PACK_AB R5, R6, R5 ;  /* 0x000000050605723e */ /* 0x000fe400000010ff */
[----:B------:R-:W-:-:S02]  /*15710*/  F2FP.BF16.F32.PACK_AB R6, R28, R153 ;  /* 0x000000991c06723e */ /* 0x000fc400000010ff */
[----:B------:R-:W-:Y:S02]  /*15720*/  MOV R20, R2 ;  /* 0x0000000200147202 */ /* 0x000fe40000000f00 */
[----:B0-----:R-:W-:Y:S02]  /*15730*/  MOV R21, R23 ;  /* 0x0000001700157202 */ /* 0x001fe40000000f00 */
        /* <DEDUP_REMOVED lines=27> */
[----:B------:R-:W-:Y:S01]  /*158f0*/  BAR.SYNC.DEFER_BLOCKING 0x1, 0x100 ;  /* 0x0044000000007b1d */ /* 0x000fe20000010000 */
[----:B---3--:R-:W-:-:S03]  /*15900*/  IMAD.WIDE R44, R30, 0x2, R20 ;  /* 0x000000021e2c7825 */ /* 0x008fc600078e0214 */
[----:B------:R-:W-:-:S04]  /*15910*/  LOP3.LUT R23, R44, 0x380, RZ, 0xc0, !PT ;  /* 0x000003802c177812 */ /* 0x000fc800078ec0ff */
[----:B------:R-:W-:Y:S01]  /*15920*/  SHF.R.U64 R23, R23, 0x3, RZ ;  /* 0x0000000317177819 */ /* 0x000fe200000012ff */
[----:B------:R-:W-:-:S03]  /*15930*/  IMAD.MOV.U32 R31, RZ, RZ, R45 ;  /* 0x000000ffff1f7224 */ /* 0x000fc600078e002d */
[----:B------:R-:W-:Y:S02]  /*15940*/  LOP3.LUT R30, R23, R44, RZ, 0x3c, !PT ;  /* 0x0000002c171e7212 */ /* 0x000fe400078e3cff */
[----:B------:R-:W-:Y:S02]  /*15950*/  IADD3 R23, P0, R44, 0x20, RZ ;  /* 0x000000202c177810 */ /* 0x000fe40007f1e0ff */
[----:B------:R-:W-:Y:S02]  /*15960*/  MOV R30, R30 ;  /* 0x0000001e001e7202 */ /* 0x000fe40000000f00 */
[----:B------:R-:W-:-:S04]  /*15970*/  LOP3.LUT R10, R23, 0x380, RZ, 0xc0, !PT ;  /* 0x00000380170a7812 */ /* 0x000fc800078ec0ff */
[----:B------:R-:W-:Y:S01]  /*15980*/  SHF.R.U64 R10, R10, 0x3, RZ ;  /* 0x000000030a0a7819 */ /* 0x000fe200000012ff */
[----:B------:R0:W-:Y:S01]  /*15990*/  STSM.16.M88.4 [R30], R4 ;  /* 0x000000041e007844 */ /* 0x0001e20000000200 */
[----:B------:R-:W-:-:S04]  /*159a0*/  IADD3 R49, P1, R44, 0x2060, RZ ;  /* 0x000020602c317810 */ /* 0x000fc80007f3e0ff */
[----:B------:R-:W-:Y:S01]  /*159b0*/  LOP3.LUT R48, R49, 0x380, RZ, 0xc0, !PT ;  /* 0x0000038031307812 */ /* 0x000fe200078ec0ff */
[----:B0-----:R-:W-:Y:S01]  /*159c0*/  IMAD.X R5, RZ, RZ, R45, P0 ;  /* 0x000000ffff057224 */ /* 0x001fe200000e062d */
[----:B------:R-:W-:-:S04]  /*159d0*/  LOP3.LUT R4, R10, R23, RZ, 0x3c, !PT ;  /* 0x000000170a047212 */ /* 0x000fc800078e3cff */
[----:B------:R-:W-:Y:S02]  /*159e0*/  MOV R12, R4 ;  /* 0x00000004000c7202 */ /* 0x000fe40000000f00 */
[----:B------:R-:W-:Y:S02]  /*159f0*/  IADD3 R5, P3, R44, 0x40, RZ ;  /* 0x000000402c057810 */ /* 0x000fe40007f7e0ff */
[----:B------:R-:W-:Y:S02]  /*15a00*/  F2FP.BF16.F32.PACK_AB R10, R14, R152 ;  /* 0x000000980e0a723e */ /* 0x000fe400000010ff */
[----:B------:R-:W-:Y:S02]  /*15a10*/  LOP3.LUT R4, R5, 0x380, RZ, 0xc0, !PT ;  /* 0x0000038005047812 */ /* 0x000fe400078ec0ff */
[----:B------:R-:W-:Y:S02]  /*15a20*/  IADD3 R39, P0, R44, 0x2040, RZ ;  /* 0x000020402c277810 */ /* 0x000fe40007f1e0ff */
[----:B------:R-:W-:-:S02]  /*15a30*/  SHF.R.U64 R48, R48, 0x3, RZ ;  /* 0x0000000330307819 */ /* 0x000fc400000012ff */
[----:B------:R-:W-:Y:S02]  /*15a40*/  SHF.R.U64 R4, R4, 0x3, RZ ;  /* 0x0000000304047819 */ /* 0x000fe400000012ff */
[C---:B------:R-:W-:Y:S02]  /*15a50*/  IADD3 R53, P2, R44.reuse, 0x4000, RZ ;  /* 0x000040002c357810 */ /* 0x040fe40007f5e0ff */
[----:B------:R-:W-:Y:S01]  /*15a60*/  IADD3 R7, P4, R44, 0x60, RZ ;  /* 0x000000602c077810 */ /* 0x000fe20007f9e0ff */
[----:B------:R0:W-:Y:S01]  /*15a70*/  STSM.16.M88.4 [R12], R8 ;  /* 0x000000080c007844 */ /* 0x0001e20000000200 */
[----:B------:R-:W-:Y:S02]  /*15a80*/  LOP3.LUT R38, R39, 0x380, RZ, 0xc0, !PT ;  /* 0x0000038027267812 */ /* 0x000fe400078ec0ff */
[----:B------:R-:W-:Y:S01]  /*15a90*/  LOP3.LUT R48, R48, R49, RZ, 0x3c, !PT ;  /* 0x0000003130307212 */ /* 0x000fe200078e3cff */
[----:B------:R-:W-:Y:S01]  /*15aa0*/  IMAD.X R49, RZ, RZ, R45, P1 ;  /* 0x000000ffff317224 */ /* 0x000fe200008e062d */
[----:B------:R-:W-:-:S02]  /*15ab0*/  IADD3 R31, P5, R44, 0x2000, RZ ;  /* 0x000020002c1f7810 */ /* 0x000fc40007fbe0ff */
[----:B------:R-:W-:Y:S02]  /*15ac0*/  IADD3 R35, P6, R44, 0x2020, RZ ;  /* 0x000020202c237810 */ /* 0x000fe40007fde0ff */
[----:B------:R-:W-:Y:S02]  /*15ad0*/  LOP3.LUT R52, R53, 0x380, RZ, 0xc0, !PT ;  /* 0x0000038035347812 */ /* 0x000fe400078ec0ff */
[----:B------:R-:W-:Y:S02]  /*15ae0*/  LOP3.LUT R6, R7, 0x380, RZ, 0xc0, !PT ;  /* 0x0000038007067812 */ /* 0x000fe400078ec0ff */
[----:B------:R-:W-:Y:S02]  /*15af0*/  SHF.R.U64 R38, R38, 0x3, RZ ;  /* 0x0000000326267819 */ /* 0x000fe400000012ff */
[----:B0-----:R-:W-:Y:S02]  /*15b00*/  LOP3.LUT R8, R4, R5, RZ, 0x3c, !PT ;  /* 0x0000000504087212 */ /* 0x001fe400078e3cff */
[----:B------:R-:W-:-:S02]  /*15b10*/  IADD3 R4, P1, R44, 0x6040, RZ ;  /* 0x000060402c047810 */ /* 0x000fc40007f3e0ff */
[----:B------:R-:W-:Y:S02]  /*15b20*/  LOP3.LUT R30, R31, 0x380, RZ, 0xc0, !PT ;  /* 0x000003801f1e7812 */ /* 0x000fe400078ec0ff */
[----:B------:R-:W-:Y:S02]  /*15b30*/  LOP3.LUT R34, R35, 0x380, RZ, 0xc0, !PT ;  /* 0x0000038023227812 */ /* 0x000fe400078ec0ff */
[----:B------:R-:W-:Y:S02]  /*15b40*/  SHF.R.U64 R52, R52, 0x3, RZ ;  /* 0x0000000334347819 */ /* 0x000fe400000012ff */
[----:B------:R-:W-:Y:S02]  /*15b50*/  SHF.R.U64 R6, R6, 0x3, RZ ;  /* 0x0000000306067819 */ /* 0x000fe400000012ff */
[----:B------:R-:W-:Y:S02]  /*15b60*/  LOP3.LUT R5, R4, 0x380, RZ, 0xc0, !PT ;  /* 0x0000038004057812 */ /* 0x000fe400078ec0ff */
[----:B------:R-:W-:Y:S01]  /*15b70*/  LOP3.LUT R38, R38, R39, RZ, 0x3c, !PT ;  /* 0x0000002726267212 */ /* 0x000fe200078e3cff */
[----:B------:R-:W-:Y:S01]  /*15b80*/  IMAD.X R39, RZ, RZ, R45, P0 ;  /* 0x000000ffff277224 */ /* 0x000fe200000e062d */
[----:B------:R-:W-:-:S02]  /*15b90*/  SHF.R.U64 R30, R30, 0x3, RZ ;  /* 0x000000031e1e7819 */ /* 0x000fc400000012ff */
[----:B------:R-:W-:Y:S02]  /*15ba0*/  SHF.R.U64 R34, R34, 0x3, RZ ;  /* 0x0000000322227819 */ /* 0x000fe400000012ff */
[----:B------:R-:W-:Y:S01]  /*15bb0*/  LOP3.LUT R52, R52, R53, RZ, 0x3c, !PT ;  /* 0x0000003534347212 */ /* 0x000fe200078e3cff */
[--C-:B------:R-:W-:Y:S01]  /*15bc0*/  IMAD.X R53, RZ, RZ, R45.reuse, P2 ;  /* 0x000000ffff357224 */ /* 0x100fe200010e062d */
[----:B------:R-:W-:Y:S02]  /*15bd0*/  IADD3 R72, P0, R44, 0x6020, RZ ;  /* 0x000060202c487810 */ /* 0x000fe40007f1e0ff */
[----:B------:R-:W-:Y:S02]  /*15be0*/  LOP3.LUT R10, R6, R7, RZ, 0x3c, !PT ;  /* 0x00000007060a7212 */ /* 0x000fe400078e3cff */
[----:B------:R-:W-:Y:S02]  /*15bf0*/  SHF.R.U64 R5, R5, 0x3, RZ ;  /* 0x0000000305057819 */ /* 0x000fe400000012ff */
[----:B------:R-:W-:Y:S01]  /*15c00*/  IADD3 R6, P2, R44, 0x6060, RZ ;  /* 0x000060602c067810 */ /* 0x000fe20007f5e0ff */
[--C-:B------:R-:W-:Y:S01]  /*15c10*/  IMAD.X R9, RZ, RZ, R45.reuse, P3 ;  /* 0x000000ffff097224 */ /* 0x100fe200018e062d */
[----:B------:R-:W-:Y:S01]  /*15c20*/  LOP3.LUT R30, R30, R31, RZ, 0x3c, !PT ;  /* 0x0000001f1e1e7212 */ /* 0x000fe200078e3cff */
[--C-:B------:R-:W-:Y:S01]  /*15c30*/  IMAD.X R11, RZ, RZ, R45.reuse, P4 ;  /* 0x000000ffff0b7224 */ /* 0x100fe200020e062d */
[----:B------:R-:W-:Y:S01]  /*15c40*/  LOP3.LUT R34, R34, R35, RZ, 0x3c, !PT ;  /* 0x0000002322227212 */ /* 0x000fe200078e3cff */
[--C-:B------:R-:W-:Y:S01]  /*15c50*/  IMAD.X R31, RZ, RZ, R45.reuse, P5 ;  /* 0x000000ffff1f7224 */ /* 0x100fe200028e062d */
[----:B------:R-:W-:Y:S01]  /*15c60*/  LOP3.LUT R73, R72, 0x380, RZ, 0xc0, !PT ;  /* 0x0000038048497812 */ /* 0x000fe200078ec0ff */
[----:B------:R-:W-:Y:S01]  /*15c70*/  IMAD.X R35, RZ, RZ, R45, P6 ;  /* 0x000000ffff237224 */ /* 0x000fe200030e062d */
[----:B------:R-:W-:-:S02]  /*15c80*/  LOP3.LUT R4, R5, R4, RZ, 0x3c, !PT ;  /* 0x0000000405047212 */ /* 0x000fc400078e3cff */
[C---:B------:R-:W-:Y:S02]  /*15c90*/  IADD3 R57, P3, R44.reuse, 0x4020, RZ ;  /* 0x000040202c397810 */ /* 0x040fe40007f7e0ff */
[C---:B------:R-:W-:Y:S02]  /*15ca0*/  IADD3 R61, P4, R44.reuse, 0x4040, RZ ;  /* 0x000040402c3d7810 */ /* 0x040fe40007f9e0ff */
[C---:B------:R-:W-:Y:S02]  /*15cb0*/  IADD3 R64, P5, R44.reuse, 0x4060, RZ ;  /* 0x000040602c407810 */ /* 0x040fe40007fbe0ff */
[----:B------:R-:W-:Y:S02]  /*15cc0*/  IADD3 R68, P6, R44, 0x6000, RZ ;  /* 0x000060002c447810 */ /* 0x000fe40007fde0ff */
[----:B------:R-:W-:Y:S02]  /*15cd0*/  LOP3.LUT R5, R6, 0x380, RZ, 0xc0, !PT ;  /* 0x0000038006057812 */ /* 0x000fe400078ec0ff */
[----:B------:R-:W-:-:S02]  /*15ce0*/  SHF.R.U64 R73, R73, 0x3, RZ ;  /* 0x0000000349497819 */ /* 0x000fc400000012ff */
[----:B------:R-:W-:Y:S02]  /*15cf0*/  LOP3.LUT R56, R57, 0x380, RZ, 0xc0, !PT ;  /* 0x0000038039387812 */ /* 0x000fe400078ec0ff */
[----:B------:R-:W-:Y:S02]  /*15d00*/  LOP3.LUT R60, R61, 0x380, RZ, 0xc0, !PT ;  /* 0x000003803d3c7812 */ /* 0x000fe400078ec0ff */
[----:B------:R-:W-:Y:S02]  /*15d10*/  LOP3.LUT R65, R64, 0x380, RZ, 0xc0, !PT ;  /* 0x0000038040417812 */ /* 0x000fe400078ec0ff */
[----:B------:R-:W-:Y:S02]  /*15d20*/  LOP3.LUT R69, R68, 0x380, RZ, 0xc0, !PT ;  /* 0x0000038044457812 */ /* 0x000fe400078ec0ff */
[----:B------:R-:W-:Y:S02]  /*15d30*/  SHF.R.U64 R5, R5, 0x3, RZ ;  /* 0x0000000305057819 */ /* 0x000fe400000012ff */
[----:B------:R-:W-:Y:S01]  /*15d40*/  LOP3.LUT R72, R73, R72, RZ, 0x3c, !PT ;  /* 0x0000004849487212 */ /* 0x000fe200078e3cff */
[--C-:B------:R-:W-:Y:S01]  /*15d50*/  IMAD.X R73, RZ, RZ, R45.reuse, P0 ;  /* 0x000000ffff497224 */ /* 0x100fe200000e062d */
[----:B------:R-:W-:Y:S01]  /*15d60*/  SHF.R.U64 R56, R56, 0x3, RZ ;  /* 0x0000000338387819 */ /* 0x000fe200000012ff */
[----:B------:R-:W-:Y:S01]  /*15d70*/  IMAD.X R7, RZ, RZ, R45, P2 ;  /* 0x000000ffff077224 */ /* 0x000fe200010e062d */
[----:B------:R-:W-:-:S02]  /*15d80*/  SHF.R.U64 R60, R60, 0x3, RZ ;  /* 0x000000033c3c7819 */ /* 0x000fc400000012ff */
[----:B------:R-:W-:Y:S02]  /*15d90*/  SHF.R.U64 R65, R65, 0x3, RZ ;  /* 0x0000000341417819 */ /* 0x000fe400000012ff */
[----:B------:R-:W-:Y:S02]  /*15da0*/  SHF.R.U64 R69, R69, 0x3, RZ ;  /* 0x0000000345457819 */ /* 0x000fe400000012ff */
[----:B------:R-:W-:Y:S01]  /*15db0*/  LOP3.LUT R6, R5, R6, RZ, 0x3c, !PT ;  /* 0x0000000605067212 */ /* 0x000fe200078e3cff */
[----:B------:R-:W-:Y:S01]  /*15dc0*/  IMAD.X R5, RZ, RZ, R45, P1 ;  /* 0x000000ffff057224 */ /* 0x000fe200008e062d */
[----:B------:R-:W-:Y:S02]  /*15dd0*/  MOV R23, R30 ;  /* 0x0000001e00177202 */ /* 0x000fe40000000f00 */
[----:B------:R-:W-:Y:S02]  /*15de0*/  ISETP.NE.U32.AND P0, PT, RZ, UR4, PT ;  /* 0x00000004ff007c0c */ /* 0x000fe4000bf05070 */
[----:B------:R-:W-:-:S02]  /*15df0*/  MOV R8, R8 ;  /* 0x0000000800087202 */ /* 0x000fc40000000f00 */
[----:B--2---:R-:W-:Y:S02]  /*15e00*/  MOV R24, R34 ;  /* 0x0000002200187202 */ /* 0x004fe40000000f00 */
[----:B------:R-:W-:Y:S02]  /*15e10*/  F2FP.BF16.F32.PACK_AB R30, R167, R171 ;  /* 0x000000aba71e723e */ /* 0x000fe400000010ff */
[----:B------:R-:W-:Y:S02]  /*15e20*/  F2FP.BF16.F32.PACK_AB R31, R47, R46 ;  /* 0x0000002e2f1f723e */ /* 0x000fe400000010ff */
[----:B------:R-:W-:Y:S02]  /*15e30*/  MOV R10, R10 ;  /* 0x0000000a000a7202 */ /* 0x000fe40000000f00 */
[----:B------:R-:W-:Y:S02]  /*15e40*/  F2FP.BF16.F32.PACK_AB R34, R163, R166 ;  /* 0x000000a6a322723e */ /* 0x000fe400000010ff */
[----:B------:R-:W-:-:S02]  /*15e50*/  F2FP.BF16.F32.PACK_AB R35, R55, R54 ;  /* 0x000000363723723e */ /* 0x000fc400000010ff */
        /* <DEDUP_REMOVED lines=8> */
[----:B------:R-:W-:Y:S01]  /*15ee0*/  ISETP.NE.AND.EX P0, PT, RZ, UR5, PT, P0 ;  /* 0x00000005ff007c0c */ /* 0x000fe2000bf05300 */
[----:B------:R-:W-:Y:S01]  /*15ef0*/  ULDC.64 UR4, c[0x0][0xc08] ;  /* 0x0003020000047ab9 */ /* 0x000fe20000000a00 */
[----:B------:R-:W-:Y:S01]  /*15f00*/  MOV R44, R4 ;  /* 0x00000004002c7202 */ /* 0x000fe20000000f00 */
[----:B------:R0:W-:Y:S01]  /*15f10*/  STSM.16.M88.4 [R8], R28 ;  /* 0x0000001c08007844 */ /* 0x0001e20000000200 */
[----:B------:R-:W-:-:S02]  /*15f20*/  MOV R45, R6 ;  /* 0x00000006002d7202 */ /* 0x000fc40000000f00 */
[----:B------:R-:W-:Y:S01]  /*15f30*/  F2FP.BF16.F32.PACK_AB R4, R161, R164 ;  /* 0x000000a4a104723e */ /* 0x000fe200000010ff */
[----:B------:R2:W-:Y:S01]  /*15f40*/  STSM.16.M88.4 [R10], R32 ;  /* 0x000000200a007844 */ /* 0x0005e20000000200 */
[----:B------:R-:W-:Y:S02]  /*15f50*/  F2FP.BF16.F32.PACK_AB R5, R59, R58 ;  /* 0x0000003a3b05723e */ /* 0x000fe400000010ff */
[----:B------:R-:W-:Y:S02]  /*15f60*/  F2FP.BF16.F32.PACK_AB R6, R159, R162 ;  /* 0x000000a29f06723e */ /* 0x000fe400000010ff */
[----:B------:R-:W-:Y:S02]  /*15f70*/  F2FP.BF16.F32.PACK_AB R7, R63, R62 ;  /* 0x0000003e3f07723e */ /* 0x000fe400000010ff */
[----:B------:R-:W-:Y:S02]  /*15f80*/  ISETP.NE.U32.AND P6, PT, RZ, UR4, PT ;  /* 0x00000004ff007c0c */ /* 0x000fe4000bfc5070 */
[----:B------:R-:W-:-:S02]  /*15f90*/  F2FP.BF16.F32.PACK_AB R9, R67, R66 ;  /* 0x000000424309723e */ /* 0x000fc400000010ff */
[----:B------:R-:W-:Y:S02]  /*15fa0*/  F2FP.BF16.F32.PACK_AB R11, R71, R70 ;  /* 0x00000046470b723e */ /* 0x000fe400000010ff */
[----:B0-----:R-:W-:Y:S02]  /*15fb0*/  F2FP.BF16.F32.PACK_AB R8, R157, R160 ;  /* 0x000000a09d08723e */ /* 0x001fe400000010ff */
[----:B------:R-:W-:Y:S02]  /*15fc0*/  MOV R38, R38 ;  /* 0x0000002600267202 */ /* 0x000fe40000000f00 */
[----:B--2---:R-:W-:Y:S02]  /*15fd0*/  F2FP.BF16.F32.PACK_AB R10, R155, R158 ;  /* 0x0000009e9b0a723e */ /* 0x004fe400000010ff */
[----:B------:R-:W-:Y:S02]  /*15fe0*/  F2FP.BF16.F32.PACK_AB R12, R154, R156 ;  /* 0x0000009c9a0c723e */ /* 0x000fe400000010ff */
[----:B------:R-:W-:Y:S01]  /*15ff0*/  F2FP.BF16.F32.PACK_AB R14, R77, R76 ;  /* 0x0000004c4d0e723e */ /* 0x000fe200000010ff */
[----:B------:R-:W-:Y:S01]  /*16000*/  STSM.16.M88.4 [R23], R4 ;  /* 0x0000000417007844 */ /* 0x000fe20000000200 */
[----:B------:R-:W-:-:S02]  /*16010*/  ISETP.NE.AND.EX P6, PT, RZ, UR5, PT, P6 ;  /* 0x00000005ff007c0c */ /* 0x000fc4000bfc5360 */
[----:B------:R-:W-:Y:S01]  /*16020*/  MOV R48, R48 ;  /* 0x0000003000307202 */ /* 0x000fe20000000f00 */
[----:B------:R-:W-:Y:S01]  /*16030*/  STSM.16.M88.4 [R24], R8 ;  /* 0x0000000818007844 */ /* 0x000fe20000000200 */
[----:B------:R-:W-:Y:S02]  /*16040*/  F2FP.BF16.F32.PACK_AB R28, R81, R80 ;  /* 0x00000050511c723e */ /* 0x000fe400000010ff */
[----:B------:R-:W-:Y:S01]  /*16050*/  F2FP.BF16.F32.PACK_AB R29, R83, R82 ;  /* 0x00000052531d723e */ /* 0x000fe200000010ff */
[----:B------:R0:W-:Y:S01]  /*16060*/  STSM.16.M88.4 [R38], R12 ;  /* 0x0000000c26007844 */ /* 0x0001e20000000200 */
[----:B------:R-:W-:Y:S02]  /*16070*/  F2FP.BF16.F32.PACK_AB R30, R85, R84 ;  /* 0x00000054551e723e */ /* 0x000fe400000010ff */
[----:B------:R-:W-:Y:S02]  /*16080*/  F2FP.BF16.F32.PACK_AB R31, R87, R86 ;  /* 0x00000056571f723e */ /* 0x000fe400000010ff */
[----:B------:R-:W-:-:S02]  /*16090*/  MOV R52, R52 ;  /* 0x0000003400347202 */ /* 0x000fc40000000f00 */
[----:B------:R-:W-:Y:S02]  /*160a0*/  F2FP.BF16.F32.PACK_AB R32, R89, R88 ;  /* 0x000000585920723e */ /* 0x000fe400000010ff */
[----:B------:R-:W-:Y:S02]  /*160b0*/  F2FP.BF16.F32.PACK_AB R33, R91, R90 ;  /* 0x0000005a5b21723e */ /* 0x000fe400000010ff */
[----:B------:R-:W-:Y:S02]  /*160c0*/  F2FP.BF16.F32.PACK_AB R34, R93, R92 ;  /* 0x0000005c5d22723e */ /* 0x000fe400000010ff */
[----:B------:R-:W-:Y:S02]  /*160d0*/  F2FP.BF16.F32.PACK_AB R35, R95, R94 ;  /* 0x0000005e5f23723e */ /* 0x000fe400000010ff */
[----:B------:R-:W-:Y:S01]  /*160e0*/  MOV R56, R56 ;  /* 0x0000003800387202 */ /* 0x000fe20000000f00 */
[----:B0-----:R-:W4:Y:S01]  /*160f0*/  LDC.64 R12, c[0x0][0xc00] ;  /* 0x00030000ff0c7b82 */ /* 0x001f220000000a00 */
        /* <DEDUP_REMOVED lines=14> */
[----:B------:R-:W-:Y:S01]  /*161e0*/  F2FP.BF16.F32.PACK_AB R11, R127, R126 ;  /* 0x0000007e7f0b723e */ /* 0x000fe200000010ff */
[----:B------:R-:W-:Y:S01]  /*161f0*/  STSM.16.M88.4 [R56], R36 ;  /* 0x0000002438007844 */ /* 0x000fe20000000200 */
[----:B------:R-:W-:-:S03]  /*16200*/  MOV R72, R72 ;  /* 0x0000004800487202 */ /* 0x000fc60000000f00 */
[----:B------:R-:W-:Y:S04]  /*16210*/  STSM.16.M88.4 [R60], R40 ;  /* 0x000000283c007844 */ /* 0x000fe80000000200 */
[----:B------:R-:W-:Y:S04]  /*16220*/  STSM.16.M88.4 [R64], R4 ;  /* 0x0000000440007844 */ /* 0x000fe80000000200 */
[----:B------:R0:W-:Y:S04]  /*16230*/  STSM.16.M88.4 [R68], R8 ;  /* 0x0000000844007844 */ /* 0x0001e80000000200 */
[----:B------:R-:W-:Y:S04]  /*16240*/  STSM.16.M88.4 [R72], R128 ;  /* 0x0000008048007844 */ /* 0x000fe80000000200 */
[----:B------:R-:W-:Y:S04]  /*16250*/  STSM.16.M88.4 [R44], R136 ;  /* 0x000000882c007844 */ /* 0x000fe80000000200 */
[----:B------:R2:W-:Y:S01]  /*16260*/  STSM.16.M88.4 [R45], R144 ;  /* 0x000000902d007844 */ /* 0x0005e20000000200 */
[----:B0-----:R-:W0:Y:S01]  /*16270*/  @P6 LDC.64 R10, c[0x0][0xc08] ;  /* 0x00030200ff0a6b82 */ /* 0x001e220000000a00 */
[----:B------:R-:W-:Y:S01]  /*16280*/  ULDC UR4, c[0x0][0xa88] ;  /* 0x0002a20000047ab9 */ /* 0x000fe20000000800 */
[----:B------:R-:W-:-:S02]  /*16290*/  IMAD.MOV.U32 R24, RZ, RZ, RZ ;  /* 0x000000ffff187224 */ /* 0x000fc400078e00ff */
[----:B------:R-:W-:Y:S02]  /*162a0*/  IMAD.U32 R23, RZ, RZ, UR4 ;  /* 0x00000004ff177e24 */ /* 0x000fe4000f8e00ff */
[C---:B----4-:R-:W-:Y:S02]  /*162b0*/  IMAD.WIDE R6, R50.reuse, 0x4, R12 ;  /* 0x0000000432067825 */ /* 0x050fe400078e020c */
[----:B------:R-:W-:Y:S02]  /*162c0*/  BAR.SYNC.DEFER_BLOCKING 0x1, 0x100 ;  /* 0x0044000000007b1d */ /* 0x000fe40000010000 */
[----:B0-----:R-:W-:-:S04]  /*162d0*/  @P6 IMAD.WIDE R10, R50, 0x4, R10 ;  /* 0x00000004320a6825 */ /* 0x001fc800078e020a */
        /* <DEDUP_REMOVED lines=29> */
[C---:B------:R-:W-:Y:S02]  /*164b0*/  IADD3 R37, P5, R4.reuse, 0x5000, RZ ;  /* 0x0000500004257810 */ /* 0x040fe40007fbe0ff */
[----:B------:R-:W-:-:S02]  /*164c0*/  IADD3 R41, P1, R4, 0x6000, RZ ;  /* 0x0000600004297810 */ /* 0x000fc40007f3e0ff */
[C---:B--2---:R-:W-:Y:S02]  /*164d0*/  IADD3 R45, P2, R4.reuse, 0x7000, RZ ;  /* 0x00007000042d7810 */ /* 0x044fe40007f5e0ff */
[C---:B------:R-:W-:Y:S02]  /*164e0*/  IADD3 R49, P3, R4.reuse, 0x8000, RZ ;  /* 0x0000800004317810 */ /* 0x040fe40007f7e0ff */
[----:B------:R-:W-:Y:S02]  /*164f0*/  IADD3 R53, P4, R4, 0x9000, RZ ;  /* 0x0000900004357810 */ /* 0x000fe40007f9e0ff */
[----:B------:R-:W-:Y:S02]  /*16500*/  P2R R14, PR, RZ, 0x20 ;  /* 0x00000020ff0e7803 */ /* 0x000fe40000000000 */
[----:B------:R-:W-:Y:S02]  /*16510*/  LOP3.LUT R36, R37, 0x380, RZ, 0xc0, !PT ;  /* 0x0000038025247812 */ /* 0x000fe400078ec0ff */
[----:B------:R-:W-:-:S02]  /*16520*/  LOP3.LUT R40, R41, 0x380, RZ, 0xc0, !PT ;  /* 0x0000038029287812 */ /* 0x000fc400078ec0ff */
[----:B------:R-:W-:Y:S02]  /*16530*/  LOP3.LUT R44, R45, 0x380, RZ, 0xc0, !PT ;  /* 0x000003802d2c7812 */ /* 0x000fe400078ec0ff */
[----:B------:R-:W-:Y:S02]  /*16540*/  LOP3.LUT R48, R49, 0x380, RZ, 0xc0, !PT ;  /* 0x0000038031307812 */ /* 0x000fe400078ec0ff */
[----:B------:R-:W-:Y:S02]  /*16550*/  LOP3.LUT R52, R53, 0x380, RZ, 0xc0, !PT ;  /* 0x0000038035347812 */ /* 0x000fe400078ec0ff */
[----:B------:R-:W-:Y:S02]  /*16560*/  IADD3 R57, P5, R4, 0xa000, RZ ;  /* 0x0000a00004397810 */ /* 0x000fe40007fbe0ff */
[----:B------:R-:W-:Y:S02]  /*16570*/  SHF.R.U64 R36, R36, 0x3, RZ ;  /* 0x0000000324247819 */ /* 0x000fe400000012ff */
[----:B------:R-:W-:-:S02]  /*16580*/  SHF.R.U64 R40, R40, 0x3, RZ ;  /* 0x0000000328287819 */ /* 0x000fc400000012ff */
[----:B------:R-:W-:Y:S02]  /*16590*/  LOP3.LUT R56, R57, 0x380, RZ, 0xc0, !PT ;  /* 0x0000038039387812 */ /* 0x000fe400078ec0ff */
[----:B------:R-:W-:Y:S02]  /*165a0*/  SHF.R.U64 R44, R44, 0x3, RZ ;  /* 0x000000032c2c7819 */ /* 0x000fe400000012ff */
[----:B------:R-:W-:Y:S02]  /*165b0*/  SHF.R.U64 R48, R48, 0x3, RZ ;  /* 0x0000000330307819 */ /* 0x000fe400000012ff */
[----:B------:R-:W-:Y:S02]  /*165c0*/  SHF.R.U64 R52, R52, 0x3, RZ ;  /* 0x0000000334347819 */ /* 0x000fe400000012ff */
[----:B------:R-:W-:Y:S02]  /*165d0*/  LOP3.LUT R36, R36, R37, RZ, 0x3c, !PT ;  /* 0x0000002524247212 */ /* 0x000fe400078e3cff */
[----:B------:R-:W-:-:S02]  /*165e0*/  LOP3.LUT R40, R40, R41, RZ, 0x3c, !PT ;  /* 0x0000002928287212 */ /* 0x000fc400078e3cff */
[----:B------:R-:W-:Y:S02]  /*165f0*/  LOP3.LUT R44, R44, R45, RZ, 0x3c, !PT ;  /* 0x0000002d2c2c7212 */ /* 0x000fe400078e3cff */
[----:B------:R-:W-:Y:S02]  /*16600*/  LOP3.LUT R48, R48, R49, RZ, 0x3c, !PT ;  /* 0x0000003130307212 */ /* 0x000fe400078e3cff */
[----:B------:R-:W-:Y:S02]  /*16610*/  LOP3.LUT R52, R52, R53, RZ, 0x3c, !PT ;  /* 0x0000003534347212 */ /* 0x000fe400078e3cff */
[----:B------:R-:W-:Y:S01]  /*16620*/  SHF.R.U64 R56, R56, 0x3, RZ ;  /* 0x0000000338387819 */ /* 0x000fe200000012ff */
[----:B0-----:R-:W-:Y:S06]  /*16630*/  @P6 BRA `(.L_x_2761) ;  /* 0x0000000000106947 */ /* 0x001fec0003800000 */
[----:B------:R-:W-:Y:S05]  /*16640*/  @!P0 BRA `(.L_x_2761) ;  /* 0x00000000000c8947 */ /* 0x000fea0003800000 */
[----:B------:R-:W2:Y:S04]  /*16650*/  LDG.E R10, desc[UR40][R6.64] ;  /* 0x00000028060a7981 */ /* 0x000ea8000c1e1900 */
[----:B-----5:R-:W2:Y:S02]  /*16660*/  LDG.E R23, desc[UR40][R6.64+0x4] ;  /* 0x0000042806177981 */ /* 0x020ea4000c1e1900 */
[----:B--2---:R-:W-:-:S07]  /*16670*/  IMAD.IADD R23, R23, 0x1, -R10 ;  /* 0x0000000117177824 */ /* 0x004fce00078e0a0a */
.L_x_2761:
[----:B------:R-:W2:Y:S01]  /*16680*/  LDL R86, [R1+0x48] ;  /* 0x0000480001567983 */ /* 0x000ea20000100800 */
[----:B------:R-:W-:Y:S01]  /*16690*/  ISETP.NE.AND P6, PT, R14, RZ, PT ;  /* 0x000000ff0e00720c */ /* 0x000fe20003fc5270 */
[----:B------:R-:W0:Y:S02]  /*166a0*/  S2R R7, SR_TID.X ;  /* 0x0000000000077919 */ /* 0x000e240000002100 */
[----:B0-----:R-:W-:-:S05]  /*166b0*/  VIADD R7, R7, 0xffffff80 ;  /* 0xffffff8007077836 */ /* 0x001fca0000000000 */
[----:B------:R-:W-:-:S04]  /*166c0*/  SHF.R.S32.HI R6, RZ, 0x1f, R7 ;  /* 0x0000001fff067819 */ /* 0x000fc80000011407 */
[----:B------:R-:W-:-:S04]  /*166d0*/  LEA.HI R6, R6, R7, RZ, 0x7 ;  /* 0x0000000706067211 */ /* 0x000fc800078f38ff */
[----:B------:R-:W-:-:S06]  /*166e0*/  SHF.R.S32.HI R6, RZ, 0x7, R6 ;  /* 0x00000007ff067819 */ /* 0x000fcc0000011406 */
[----:B------:R-:W0:Y:S01]  /*166f0*/  SHFL.IDX PT, R6, R6, RZ, 0x1f ;  /* 0x00001fff06067589 */ /* 0x000e2200000e0000 */
[--C-:B------:R-:W-:Y:S01]  /*16700*/  IMAD.X R53, RZ, RZ, R5.reuse, P4 ;  /* 0x000000ffff357224 */ /* 0x100fe200020e0605 */
[----:B------:R-:W-:Y:S01]  /*16710*/  LOP3.LUT R56, R56, R57, RZ, 0x3c, !PT ;  /* 0x0000003938387212 */ /* 0x000fe200078e3cff */
[--C-:B------:R-:W-:Y:S01]  /*16720*/  IMAD.X R41, RZ, RZ, R5.reuse, P1 ;  /* 0x000000ffff297224 */ /* 0x100fe200008e0605 */
[----:B------:R-:W-:Y:S01]  /*16730*/  IADD3.X R37, RZ, R5, RZ, P6, !PT ;  /* 0x00000005ff257210 */ /* 0x000fe200037fe4ff */
[--C-:B------:R-:W-:Y:S01]  /*16740*/  IMAD.X R45, RZ, RZ, R5.reuse, P2 ;  /* 0x000000ffff2d7224 */ /* 0x100fe200010e0605 */
[C---:B------:R-:W-:Y:S01]  /*16750*/  IADD3 R61, P6, R4.reuse, 0xb000, RZ ;  /* 0x0000b000043d7810 */ /* 0x040fe20007fde0ff */
[--C-:B------:R-:W-:Y:S01]  /*16760*/  IMAD.X R49, RZ, RZ, R5.reuse, P3 ;  /* 0x000000ffff317224 */ /* 0x100fe200018e0605 */
[C---:B------:R-:W-:Y:S01]  /*16770*/  IADD3 R65, P1, R4.reuse, 0xc000, RZ ;  /* 0x0000c00004417810 */ /* 0x040fe20007f3e0ff */
[----:B------:R-:W-:Y:S01]  /*16780*/  IMAD.X R57, RZ, RZ, R5, P5 ;  /* 0x000000ffff397224 */ /* 0x000fe200028e0605 */
[----:B------:R-:W-:-:S02]  /*16790*/  IADD3 R69, P2, R4, 0xd000, RZ ;  /* 0x0000d00004457810 */ /* 0x000fc40007f5e0ff */
[C---:B------:R-:W-:Y:S02]  /*167a0*/  IADD3 R73, P3, R4.reuse, 0xe000, RZ ;  /* 0x0000e00004497810 */ /* 0x040fe40007f7e0ff */
[----:B------:R-:W-:Y:S02]  /*167b0*/  IADD3 R7, P5, R4, 0xf000, RZ ;  /* 0x0000f00004077810 */ /* 0x000fe40007fbe0ff */
[----:B------:R-:W-:Y:S02]  /*167c0*/  LOP3.LUT R60, R61, 0x380, RZ, 0xc0, !PT ;  /* 0x000003803d3c7812 */ /* 0x000fe400078ec0ff */
[----:B------:R-:W-:Y:S02]  /*167d0*/  LOP3.LUT R64, R65, 0x380, RZ, 0xc0, !PT ;  /* 0x0000038041407812 */ /* 0x000fe400078ec0ff */
[----:B0-----:R-:W-:Y:S02]  /*167e0*/  ISETP.NE.AND P4, PT, R6, RZ, PT ;  /* 0x000000ff0600720c */ /* 0x001fe40003f85270 */
        /* <DEDUP_REMOVED lines=10> */
[----:B------:R-:W-:Y:S01]  /*16890*/  SHF.R.S32.HI R80, RZ, 0x1f, R50 ;  /* 0x0000001fff507819 */ /* 0x000fe20000011432 */
        /* <DEDUP_REMOVED lines=11> */
[----:B------:R-:W-:Y:S02]  /*16950*/  SEL R81, R50, RZ, !P0 ;  /* 0x000000ff32517207 */ /* 0x000fe40004000000 */
[----:B------:R-:W-:Y:S02]  /*16960*/  SEL R80, R80, RZ, !P0 ;  /* 0x000000ff50507207 */ /* 0x000fe40004000000 */
[----:B-----5:R-:W-:Y:S02]  /*16970*/  SHF.R.S32.HI R21, RZ, 0x1f, R24 ;  /* 0x0000001fff157819 */ /* 0x020fe40000011418 */
[----:B--2---:R-:W-:Y:S01]  /*16980*/  SHF.R.S32.HI R82, RZ, 0x1f, R86 ;  /* 0x0000001fff527819 */ /* 0x004fe20000011456 */
[----:B------:R-:W-:Y:S06]  /*16990*/  @P4 BRA `(.L_x_2762) ;  /* 0x0000000000b44947 */ /* 0x000fec0003800000 */
[----:B------:R-:W0:Y:S01]  /*169a0*/  LDC R30, c[0x0][0xbe8] ;  /* 0x0002fa00ff1e7b82 */ /* 0x000e220000000800 */
[----:B------:R-:W-:Y:S01]  /*169b0*/  ULDC.64 UR4, c[0x0][0xb90] ;  /* 0x0002e40000047ab9 */ /* 0x000fe20000000a00 */
[----:B------:R-:W-:Y:S02]  /*169c0*/  IMAD.IADD R14, R229, 0x1, R195 ;  /* 0x00000001e50e7824 */ /* 0x000fe400078e02c3 */
[----:B------:R-:W-:Y:S02]  /*169d0*/  IMAD R10, R82, UR4, RZ ;  /* 0x00000004520a7c24 */ /* 0x000fe4000f8e02ff */
[----:B------:R-:W-:Y:S02]  /*169e0*/  IMAD.MOV.U32 R20, RZ, RZ, R24 ;  /* 0x000000ffff147224 */ /* 0x000fe400078e0018 */
[C---:B------:R-:W-:Y:S02]  /*169f0*/  IMAD R15, R86.reuse, UR5, R10 ;  /* 0x00000005560f7c24 */ /* 0x040fe4000f8e020a */
[----:B------:R-:W-:Y:S01]  /*16a00*/  IMAD.WIDE.U32 R6, R86, UR4, R20 ;  /* 0x0000000456067c25 */ /* 0x000fe2000f8e0014 */
[----:B------:R-:W-:-:S03]  /*16a10*/  ULDC.64 UR4, c[0x0][0xb98] ;  /* 0x0002e60000047ab9 */ /* 0x000fc60000000a00 */
[----:B------:R-:W-:Y:S02]  /*16a20*/  IMAD.IADD R7, R7, 0x1, R15 ;  /* 0x0000000107077824 */ /* 0x000fe400078e020f */
[----:B------:R-:W-:Y:S02]  /*16a30*/  IMAD.IADD R34, R194, 0x1, R195 ;  /* 0x00000001c2227824 */ /* 0x000fe400078e02c3 */
[----:B------:R-:W-:Y:S01]  /*16a40*/  IMAD.WIDE.U32 R6, R81, UR4, R6 ;  /* 0x0000000451067c25 */ /* 0x000fe2000f8e0006 */
[----:B0-----:R-:W-:-:S13]  /*16a50*/  ISETP.NE.AND P0, PT, R30, 0x1, PT ;  /* 0x000000011e00780c */ /* 0x001fda0003f05270 */
[----:B------:R-:W0:Y:S08]  /*16a60*/  @P0 LDC R11, c[0x0][0xbec] ;  /* 0x0002fb00ff0b0b82 */ /* 0x000e300000000800 */
[----:B------:R-:W2:Y:S01]  /*16a70*/  @P0 LDC R31, c[0x0][0xbf0] ;  /* 0x0002fc00ff1f0b82 */ /* 0x000ea20000000800 */
[----:B0-----:R-:W-:-:S04]  /*16a80*/  @P0 IMAD.HI.U32 R10, R14, R11, RZ ;  /* 0x0000000b0e0a0227 */ /* 0x001fc800078e00ff */
[----:B------:R-:W-:Y:S01]  /*16a90*/  IMAD.MOV.U32 R11, RZ, RZ, R14 ;  /* 0x000000ffff0b7224 */ /* 0x000fe200078e000e */
[----:B--2---:R-:W-:Y:S01]  /*16aa0*/  @P0 SHF.R.U32.HI R11, RZ, R31, R10 ;  /* 0x0000001fff0b0219 */ /* 0x004fe2000001160a */
        /* <DEDUP_REMOVED lines=9> */
[----:B------:R-:W-:Y:S02]  /*16b40*/  IMAD.MOV R14, RZ, RZ, -R197 ;  /* 0x000000ffff0e7224 */ /* 0x000fe400078e0ac5 */
[----:B------:R-:W-:-:S02]  /*16b50*/  IMAD R10, R10, UR4, RZ ;  /* 0x000000040a0a7c24 */ /* 0x000fc4000f8e02ff */
[----:B------:R-:W-:-:S04]  /*16b60*/  IMAD.WIDE.U32 R6, R15, UR4, R6 ;  /* 0x000000040f067c25 */ /* 0x000fc8000f8e0006 */
[----:B------:R-:W-:Y:S01]  /*16b70*/  IMAD R15, R15, UR5, R10 ;  /* 0x000000050f0f7c24 */ /* 0x000fe2000f8e020a */
[----:B------:R-:W-:Y:S01]  /*16b80*/  ULDC.64 UR4, c[0x0][0xb50] ;  /* 0x0002d40000047ab9 */ /* 0x000fe20000000a00 */
[----:B------:R-:W-:Y:S02]  /*16b90*/  IMAD R31, R23, R30, RZ ;  /* 0x0000001e171f7224 */ /* 0x000fe400078e02ff */
        /* <DEDUP_REMOVED lines=13> */
.L_x_2762:
        /* <DEDUP_REMOVED lines=39> */
[----:B------:R-:W-:-:S02]  /*16ee0*/  IMAD.IADD R80, R195, 0x1, R0 ;  /* 0x00000001c3507824 */ /* 0x000fc400078e0200 */
        /* <DEDUP_REMOVED lines=21> */
[----:B------:R-:W-:Y:S01]  /*17040*/  IMAD.IADD R21, R21, 0x1, R83 ;  /* 0x0000000115157824 */ /* 0x000fe200078e0253 */
[----:B------:R-:W-:Y:S01]  /*17050*/  SEL R0, RZ, 0x1, P1 ;  /* 0x00000001ff007807 */ /* 0x000fe20000800000 */
[--C-:B------:R-:W-:Y:S01]  /*17060*/  IMAD.MOV R83, RZ, RZ, -R81.reuse ;  /* 0x000000ffff537224 */ /* 0x100fe200078e0a51 */
[----:B------:R-:W-:Y:S01]  /*17070*/  ISETP.GE.AND P0, PT, R99, R3, PT ;  /* 0x000000036300720c */ /* 0x000fe20003f06270 */
[----:B------:R-:W-:Y:S01]  /*17080*/  VIADD R97, R204, 0x100 ;  /* 0x00000100cc617836 */ /* 0x000fe20000000000 */
[----:B------:R-:W-:Y:S01]  /*17090*/  LOP3.LUT R0, R85, 0x2, R0, 0xe2, !PT ;  /* 0x0000000255007812 */ /* 0x000fe200078ee200 */
[----:B------:R-:W-:Y:S01]  /*170a0*/  IMAD.SHL.U32 R85, R24, 0x4, RZ ;  /* 0x0000000418557824 */ /* 0x000fe200078e00ff */
[----:B------:R-:W-:Y:S01]  /*170b0*/  SEL R24, RZ, 0xffffffff, P0 ;  /* 0xffffffffff187807 */ /* 0x000fe20000000000 */
[----:B------:R-:W-:Y:S01]  /*170c0*/  IMAD R83, R84, R83, R80 ;  /* 0x0000005354537224 */ /* 0x000fe200078e0250 */
[-C--:B------:R-:W-:Y:S01]  /*170d0*/  ISETP.GE.AND P0, PT, R97, R3.reuse, PT ;  /* 0x000000036100720c */ /* 0x080fe20003f06270 */
[C---:B------:R-:W-:Y:S01]  /*170e0*/  VIADD R95, R204.reuse, 0x140 ;  /* 0x00000140cc5f7836 */ /* 0x040fe20000000000 */
[----:B------:R-:W-:Y:S01]  /*170f0*/  SHF.R.S32.HI R80, RZ, 0x1f, R81 ;  /* 0x0000001fff507819 */ /* 0x000fe20000011451 */
[----:B------:R-:W-:Y:S01]  /*17100*/  VIADD R93, R204, 0x180 ;  /* 0x00000180cc5d7836 */ /* 0x000fe20000000000 */
[----:B------:R-:W-:Y:S01]  /*17110*/  LOP3.LUT R0, R85, 0x4, R0, 0xe2, !PT ;  /* 0x0000000455007812 */ /* 0x000fe200078ee200 */
[----:B------:R-:W-:Y:S01]  /*17120*/  IMAD.SHL.U32 R85, R24, 0x8, RZ ;  /* 0x0000000818557824 */ /* 0x000fe200078e00ff */
[----:B------:R-:W-:Y:S01]  /*17130*/  SEL R24, RZ, 0xffffffff, P0 ;  /* 0xffffffffff187807 */ /* 0x000fe20000000000 */
[----:B------:R-:W-:Y:S01]  /*17140*/  IMAD R80, R80, UR4, RZ ;  /* 0x0000000450507c24 */ /* 0x000fe2000f8e02ff */
[----:B------:R-:W-:Y:S01]  /*17150*/  ISETP.GE.AND P0, PT, R95, R3, PT ;  /* 0x000000035f00720c */ /* 0x000fe20003f06270 */
[----:B------:R-:W-:Y:S01]  /*17160*/  IMAD.WIDE.U32 R20, R81, UR4, R20 ;  /* 0x0000000451147c25 */ /* 0x000fe2000f8e0014 */
[----:B------:R-:W-:-:S03]  /*17170*/  LOP3.LUT R0, R85, 0x8, R0, 0xe2, !PT ;  /* 0x0000000855007812 */ /* 0x000fc600078ee200 */
[----:B------:R-:W-:Y:S01]  /*17180*/  IMAD.SHL.U32 R87, R24, 0x10, RZ ;  /* 0x0000001018577824 */ /* 0x000fe200078e00ff */
[----:B------:R-:W-:Y:S01]  /*17190*/  SEL R24, RZ, 0xffffffff, P0 ;  /* 0xffffffffff187807 */ /* 0x000fe20000000000 */
[----:B------:R-:W-:Y:S01]  /*171a0*/  IMAD R85, R81, UR5, R80 ;  /* 0x0000000551557c24 */ /* 0x000fe2000f8e0250 */
[----:B------:R-:W-:Y:S01]  /*171b0*/  SHF.R.S32.HI R80, RZ, 0x1f, R83 ;  /* 0x0000001fff507819 */ /* 0x000fe20000011453 */
[----:B------:R-:W-:Y:S01]  /*171c0*/  ULDC.64 UR4, c[0x0][0xad8] ;  /* 0x0002b60000047ab9 */ /* 0x000fe20000000a00 */
[----:B------:R-:W-:Y:S01]  /*171d0*/  LOP3.LUT R0, R87, 0x10, R0, 0xe2, !PT ;  /* 0x0000001057007812 */ /* 0x000fe200078ee200 */
[----:B------:R-:W-:Y:S01]  /*171e0*/  IMAD.IADD R21, R21, 0x1, R85 ;  /* 0x0000000115157824 */ /* 0x000fe200078e0255 */
[----:B------:R-:W-:Y:S01]  /*171f0*/  SHF.L.U32 R81, R24, 0x5, RZ ;  /* 0x0000000518517819 */ /* 0x000fe200000006ff */
[----:B------:R-:W-:Y:S01]  /*17200*/  IMAD R80, R80, UR4, RZ ;  /* 0x0000000450507c24 */ /* 0x000fe2000f8e02ff */
[----:B------:R-:W-:Y:S01]  /*17210*/  ISETP.GE.AND P0, PT, R93, R3, PT ;  /* 0x000000035d00720c */ /* 0x000fe20003f06270 */
[----:B------:R-:W-:Y:S01]  /*17220*/  IMAD R90, R23, R84, RZ ;  /* 0x00000054175a7224 */ /* 0x000fe200078e02ff */
[----:B------:R-:W-:Y:S01]  /*17230*/  LOP3.LUT R0, R81, 0x20, R0, 0xe2, !PT ;  /* 0x0000002051007812 */ /* 0x000fe200078ee200 */
[----:B------:R-:W-:Y:S01]  /*17240*/  IMAD.IADD R195, R98, 0x1, R195 ;  /* 0x0000000162c37824 */ /* 0x000fe200078e02c3 */
[----:B------:R-:W-:Y:S01]  /*17250*/  SEL R23, RZ, 0x40, P0 ;  /* 0x00000040ff177807 */ /* 0x000fe20000000000 */
[----:B------:R-:W-:-:S02]  /*17260*/  IMAD R81, R83, UR5, R80 ;  /* 0x0000000553517c24 */ /* 0x000fc4000f8e0250 */
[----:B------:R-:W-:Y:S01]  /*17270*/  IMAD.WIDE.U32 R20, R83, UR4, R20 ;  /* 0x0000000453147c25 */ /* 0x000fe2000f8e0014 */
[----:B------:R-:W-:Y:S01]  /*17280*/  ISETP.GE.AND P1, PT, R195, R90, PT ;  /* 0x0000005ac300720c */ /* 0x000fe20003f26270 */
[----:B------:R-:W-:Y:S01]  /*17290*/  ULDC.64 UR4, c[0x0][0xa80] ;  /* 0x0002a00000047ab9 */ /* 0x000fe20000000a00 */
[----:B------:R-:W-:Y:S01]  /*172a0*/  LOP3.LUT R23, R0, R23, RZ, 0xfc, !PT ;  /* 0x0000001700177212 */ /* 0x000fe200078efcff */
[----:B------:R-:W-:Y:S01]  /*172b0*/  VIADD R91, R204, 0x1c0 ;  /* 0x000001c0cc5b7836 */ /* 0x000fe20000000000 */
[----:B------:R-:W-:Y:S01]  /*172c0*/  LEA R88, P2, R20, UR4, 0x1 ;  /* 0x0000000414587c11 */ /* 0x000fe2000f8408ff */
[----:B------:R-:W-:Y:S02]  /*172d0*/  IMAD.IADD R21, R21, 0x1, R81 ;  /* 0x0000000115157824 */ /* 0x000fe400078e0251 */
[----:B------:R-:W-:Y:S01]  /*172e0*/  VIADD R0, R2, 0x28c20 ;  /* 0x00028c2002007836 */ /* 0x000fe20000000000 */
[----:B------:R-:W-:Y:S01]  /*172f0*/  ISETP.GE.AND P0, PT, R91, R3, PT ;  /* 0x000000035b00720c */ /* 0x000fe20003f06270 */
[----:B------:R-:W-:Y:S01]  /*17300*/  VIADD R92, R204, 0x1c0 ;  /* 0x000001c0cc5c7836 */ /* 0x000fe20000000000 */
[----:B------:R-:W-:Y:S01]  /*17310*/  LEA.HI.X R89, R20, UR5, R21, 0x1, P2 ;  /* 0x0000000514597c11 */ /* 0x000fe200090f0c15 */
[C---:B------:R-:W-:Y:S01]  /*17320*/  VIADD R94, R204.reuse, 0x180 ;  /* 0x00000180cc5e7836 */ /* 0x040fe20000000000 */
[----:B------:R-:W-:Y:S01]  /*17330*/  PRMT R0, RZ, 0x654, R0 ;  /* 0x00000654ff007816 */ /* 0x000fe20000000000 */
[C---:B------:R-:W-:Y:S01]  /*17340*/  VIADD R96, R204.reuse, 0x140 ;  /* 0x00000140cc607836 */ /* 0x040fe20000000000 */
[----:B------:R-:W-:Y:S01]  /*17350*/  SEL R24, RZ, 0x80, P0 ;  /* 0x00000080ff187807 */ /* 0x000fe20000000000 */
[C---:B------:R-:W-:Y:S01]  /*17360*/  VIADD R98, R204.reuse, 0x100 ;  /* 0x00000100cc627836 */ /* 0x040fe20000000000 */
[----:B0-----:R0:W-:Y:S01]  /*17370*/  SYNCS.ARRIVE.TRANS64.RED.A1T0 RZ, [R0+URZ], RZ ;  /* 0x000000ff00ff79a7 */ /* 0x0011e2000810043f */
[C---:B------:R-:W-:Y:S01]  /*17380*/  VIADD R100, R204.reuse, 0xc0 ;  /* 0x000000c0cc647836 */ /* 0x040fe20000000000 */
[----:B------:R0:W2:Y:S01]  /*17390*/  SHFL.IDX PT, R20, R88, RZ, 0x181f ;  /* 0x00181fff58147589 */ /* 0x0000a200000e0000 */
[C---:B------:R-:W-:Y:S01]  /*173a0*/  VIADD R102, R204.reuse, 0x80 ;  /* 0x00000080cc667836 */ /* 0x040fe20000000000 */
        /* <DEDUP_REMOVED lines=18> */
[-C--:B------:R-:W-:Y:S01]  /*174d0*/  ISETP.GE.AND P2, PT, R97, R3.reuse, PT ;  /* 0x000000036100720c */ /* 0x080fe20003f46270 */
[----:B-----5:R0:W-:Y:S01]  /*174e0*/  @!P0 ST.E.128 desc[UR40][R82.64], R4 ;  /* 0x0000000452008985 */ /* 0x0201e2000c101d28 */
[----:B------:R-:W-:Y:S02]  /*174f0*/  @!P5 LEA R86, P4, R101, R20, 0x1 ;  /* 0x000000146556d211 */ /* 0x000fe400078808ff */
[----:B------:R-:W-:Y:S01]  /*17500*/  LOP3.LUT P0, RZ, R23, 0x40, RZ, 0xc0, !PT ;  /* 0x0000004017ff7812 */ /* 0x000fe2000780c0ff */
[----:B------:R2:W-:Y:S01]  /*17510*/  @!P1 ST.E.128 desc[UR40][R80.64], R12 ;  /* 0x0000000c50009985 */ /* 0x0005e2000c101d28 */
[----:B------:R-:W-:-:S02]  /*17520*/  ISETP.GE.AND P1, PT, R95, R3, PT ;  /* 0x000000035f00720c */ /* 0x000fc40003f26270 */
[-C--:B------:R-:W-:Y:S02]  /*17530*/  @!P5 LEA.HI.X R87, R101, R21.reuse, R102, 0x1, P4 ;  /* 0x000000156557d211 */ /* 0x080fe400020f0c66 */
[----:B------:R-:W-:Y:S02]  /*17540*/  LOP3.LUT P4, RZ, R24, 0x80, RZ, 0xc0, !PT ;  /* 0x0000008018ff7812 */ /* 0x000fe4000788c0ff */
[CC--:B------:R-:W-:Y:S01]  /*17550*/  @!P3 LEA R84, P6, R99.reuse, R20.reuse, 0x1 ;  /* 0x000000146354b211 */ /* 0x0c0fe200078c08ff */
[----:B------:R4:W-:Y:S03]  /*17560*/  @!P5 ST.E.128 desc[UR40][R86.64], R32 ;  /* 0x000000205600d985 */ /* 0x0009e6000c101d28 */
[----:B------:R-:W-:Y:S02]  /*17570*/  @!P3 LEA.HI.X R85, R99, R21, R100, 0x1, P6 ;  /* 0x000000156355b211 */ /* 0x000fe400030f0c64 */
[----:B0-----:R-:W-:-:S03]  /*17580*/  @!P2 LEA R4, P5, R97, R20, 0x1 ;  /* 0x000000146104a211 */ /* 0x001fc600078a08ff */
        /* <DEDUP_REMOVED lines=12> */
.L_x_2764:
[----:B------:R-:W-:Y:S05]  /*17650*/  BSYNC B1 ;  /* 0x0000000000017941 */ /* 0x000fea0003800000 */
.L_x_2763:
[----:B------:R-:W-:Y:S01]  /*17660*/  VIADD R0, R195, 0x20 ;  /* 0x00000020c3007836 */ /* 0x000fe20000000000 */
[----:B----45:R0:W4:Y:S04]  /*17670*/  SHFL.IDX PT, R7, R89, 0x1, 0x181f ;  /* 0x00381f0059077f89 */ /* 0x03012800000e0000 */
        /* <DEDUP_REMOVED lines=36> */
.L_x_2760:
[----:B------:R-:W3:Y:S01]  /*178c0*/  LDL R9, [R1+0x4c] ;  /* 0x00004c0001097983 */ /* 0x000ee20000100800 */
[----:B------:R-:W-:Y:S01]  /*178d0*/  ULDC.64 UR4, c[0x0][0xc00] ;  /* 0x0003000000047ab9 */ /* 0x000fe20000000a00 */
[----:B------:R-:W3:Y:S01]  /*178e0*/  LDC.64 R4, c[0x0][0xc00] ;  /* 0x00030000ff047b82 */ /* 0x000ee20000000a00 */
[----:B------:R-:W-:Y:S01]  /*178f0*/  ISETP.NE.U32.AND P0, PT, RZ, UR4, PT ;  /* 0x00000004ff007c0c */ /* 0x000fe2000bf05070 */
[----:B------:R-:W-:-:S03]  /*17900*/  IMAD.MOV.U32 R3, RZ, RZ, RZ ;  /* 0x000000ffff037224 */ /* 0x000fc600078e00ff */
[----:B------:R-:W-:Y:S01]  /*17910*/  ISETP.NE.AND.EX P0, PT, RZ, UR5, PT, P0 ;  /* 0x00000005ff007c0c */ /* 0x000fe2000bf05300 */
[----:B------:R-:W-:Y:S02]  /*17920*/  ULDC.64 UR4, c[0x0][0xc08] ;  /* 0x0003020000047ab9 */ /* 0x000fe40000000a00 */
[----:B------:R-:W-:Y:S01]  /*17930*/  ISETP.NE.U32.AND P1, PT, RZ, UR4, PT ;  /* 0x00000004ff007c0c */ /* 0x000fe2000bf25070 */
[----:B--2---:R-:W2:Y:S01]  /*17940*/  S2R R24, SR_TID.X ;  /* 0x0000000000187919 */ /* 0x004ea20000002100 */
[----:B0-----:R-:W0:Y:S02]  /*17950*/  LDC R21, c[0x0][0xbe8] ;  /* 0x0002fa00ff157b82 */ /* 0x001e240000000800 */
[----:B------:R-:W-:-:S13]  /*17960*/  ISETP.NE.AND.EX P1, PT, RZ, UR5, PT, P1 ;  /* 0x00000005ff007c0c */ /* 0x000fda000bf25310 */
[----:B------:R-:W4:Y:S01]  /*17970*/  @P1 LDC.64 R6, c[0x0][0xc08] ;  /* 0x00030200ff061b82 */ /* 0x000f220000000a00 */
[----:B------:R-:W-:Y:S02]  /*17980*/  ULDC UR4, c[0x0][0xa88] ;  /* 0x0002a20000047ab9 */ /* 0x000fe40000000800 */
[----:B------:R-:W-:Y:S02]  /*17990*/  IMAD.U32 R0, RZ, RZ, UR4 ;  /* 0x00000004ff007e24 */ /* 0x000fe4000f8e00ff */
[----:B---3--:R-:W-:-:S04]  /*179a0*/  IMAD.WIDE R4, R9, 0x4, R4 ;  /* 0x0000000409047825 */ /* 0x008fc800078e0204 */
[----:B----4-:R-:W-:Y:S01]  /*179b0*/  @P1 IMAD.WIDE R6, R9, 0x4, R6 ;  /* 0x0000000409061825 */ /* 0x010fe200078e0206 */
[----:B------:R3:W5:Y:S03]  /*179c0*/  @P0 LDG.E R3, desc[UR40][R4.64] ;  /* 0x0000002804030981 */ /* 0x000766000c1e1900 */
[----:B--2---:R-:W-:Y:S01]  /*179d0*/  VIADD R24, R24, 0xffffff80 ;  /* 0xffffff8018187836 */ /* 0x004fe20000000000 */
[----:B------:R3:W5:Y:S01]  /*179e0*/  @P1 LDG.E R0, desc[UR40][R6.64] ;  /* 0x0000002806001981 */ /* 0x000762000c1e1900 */
[----:B------:R-:W-:-:S03]  /*179f0*/  SHF.R.S32.HI R8, RZ, 0x1f, R9 ;  /* 0x0000001fff087819 */ /* 0x000fc60000011409 */
[----:B------:R-:W-:Y:S01]  /*17a00*/  ISETP.GE.AND P2, PT, R24, 0x40, PT ;  /* 0x000000401800780c */ /* 0x000fe20003f46270 */
[----:B0-----:R-:W-:-:S12]  /*17a10*/  @P1 BRA `(.L_x_2766) ;  /* 0x0000000000101947 */ /* 0x001fd80003800000 */
[----:B------:R-:W-:Y:S05]  /*17a20*/  @!P0 BRA `(.L_x_2766) ;  /* 0x00000000000c8947 */ /* 0x000fea0003800000 */
[----:B---3--:R-:W2:Y:S04]  /*17a30*/  LDG.E R7, desc[UR40][R4.64] ;  /* 0x0000002804077981 */ /* 0x008ea8000c1e1900 */
[----:B-----5:R-:W2:Y:S02]  /*17a40*/  LDG.E R0, desc[UR40][R4.64+0x4] ;  /* 0x0000042804007981 */ /* 0x020ea4000c1e1900 */
[----:B--2---:R-:W-:-:S07]  /*17a50*/  IMAD.IADD R0, R0, 0x1, -R7 ;  /* 0x0000000100007824 */ /* 0x004fce00078e0a07 */
.L_x_2766:
[----:B------:R-:W2:Y:S01]  /*17a60*/  LDL R28, [R1+0x48] ;  /* 0x00004800011c7983 */ /* 0x000ea20000100800 */
[----:B------:R-:W-:Y:S01]  /*17a70*/  BSSY B1, `(.L_x_2767) ;  /* 0x000002d000017945 */ /* 0x000fe20003800000 */
[----:B------:R-:W-:Y:S02]  /*17a80*/  SEL R13, R9, RZ, !P0 ;  /* 0x000000ff090d7207 */ /* 0x000fe40004000000 */
[----:B------:R-:W-:Y:S02]  /*17a90*/  SEL R14, R8, RZ, !P0 ;  /* 0x000000ff080e7207 */ /* 0x000fe40004000000 */
[----:B-----5:R-:W-:Y:S02]  /*17aa0*/  SHF.R.S32.HI R10, RZ, 0x1f, R3 ;  /* 0x0000001fff0a7819 */ /* 0x020fe40000011403 */
[----:B--2---:R-:W-:Y:S01]  /*17ab0*/  SHF.R.S32.HI R12, RZ, 0x1f, R28 ;  /* 0x0000001fff0c7819 */ /* 0x004fe2000001141c */
[----:B------:R-:W-:Y:S06]  /*17ac0*/  @P2 BRA `(.L_x_2768) ;  /* 0x00000000009c2947 */ /* 0x000fec0003800000 */
[----:B---3--:R-:W0:Y:S01]  /*17ad0*/  S2R R6, SR_TID.X ;  /* 0x0000000000067919 */ /* 0x008e220000002100 */
[----:B------:R-:W2:Y:S02]  /*17ae0*/  LDC R20, c[0x0][0xbe8] ;  /* 0x0002fa00ff147b82 */ /* 0x000ea40000000800 */
[----:B--2---:R-:W-:Y:S01]  /*17af0*/  IMAD R4, R0, R20, RZ ;  /* 0x0000001400047224 */ /* 0x004fe200078e02ff */
[----:B0-----:R-:W-:-:S04]  /*17b00*/  IADD3 R11, R195, -0x80, R6 ;  /* 0xffffff80c30b7810 */ /* 0x001fc80007ffe006 */
        /* <DEDUP_REMOVED lines=9> */
[----:B------:R-:W0:Y:S01]  /*17ba0*/  @P0 LDC R6, c[0x0][0xbec] ;  /* 0x0002fb00ff060b82 */ /* 0x000e220000000800 */
[----:B------:R-:W-:Y:S01]  /*17bb0*/  IMAD R9, R28, UR5, R8 ;  /* 0x000000051c097c24 */ /* 0x000fe2000f8e0208 */
[----:B------:R-:W-:-:S03]  /*17bc0*/  ULDC.64 UR4, c[0x0][0xb98] ;  /* 0x0002e60000047ab9 */ /* 0x000fc60000000a00 */
[----:B------:R-:W-:-:S03]  /*17bd0*/  IMAD.IADD R5, R5, 0x1, R9 ;  /* 0x0000000105057824 */ /* 0x000fc600078e0209 */
[----:B------:R-:W2:Y:S01]  /*17be0*/  @P0 LDC R15, c[0x0][0xbf0] ;  /* 0x0002fc00ff0f0b82 */ /* 0x000ea20000000800 */
[----:B------:R-:W-:-:S04]  /*17bf0*/  IMAD.WIDE.U32 R4, R13, UR4, R4 ;  /* 0x000000040d047c25 */ /* 0x000fc8000f8e0004 */
[----:B0-----:R-:W-:-:S05]  /*17c00*/  @P0 IMAD.HI.U32 R6, R11, R6, RZ ;  /* 0x000000060b060227 */ /* 0x001fca00078e00ff */
[----:B--2---:R-:W-:Y:S01]  /*17c10*/  @P0 SHF.R.U32.HI R7, RZ, R15, R6 ;  /* 0x0000000fff070219 */ /* 0x004fe20000011606 */
[----:B------:R-:W-:-:S03]  /*17c20*/  IMAD R6, R14, UR4, RZ ;  /* 0x000000040e067c24 */ /* 0x000fc6000f8e02ff */
[----:B------:R-:W-:Y:S01]  /*17c30*/  IADD3 R4, P0, R7, R4, RZ ;  /* 0x0000000407047210 */ /* 0x000fe20007f1e0ff */
[----:B------:R-:W-:Y:S02]  /*17c40*/  IMAD.MOV R9, RZ, RZ, -R7 ;  /* 0x000000ffff097224 */ /* 0x000fe400078e0a07 */
[----:B------:R-:W-:Y:S01]  /*17c50*/  IMAD R8, R13, UR5, R6 ;  /* 0x000000050d087c24 */ /* 0x000fe2000f8e0206 */
[----:B------:R-:W-:Y:S01]  /*17c60*/  ULDC.64 UR4, c[0x0][0xb88] ;  /* 0x0002e20000047ab9 */ /* 0x000fe20000000a00 */
[----:B------:R-:W-:Y:S01]  /*17c70*/  IMAD R9, R20, R9, R11 ;  /* 0x0000000914097224 */ /* 0x000fe200078e020b */
[----:B------:R-:W-:-:S04]  /*17c80*/  SHF.R.S32.HI R11, RZ, 0x1f, R7 ;  /* 0x0000001fff0b7819 */ /* 0x000fc80000011407 */
        /* <DEDUP_REMOVED lines=11> */
.L_x_2768:
[----:B------:R-:W-:Y:S05]  /*17d40*/  BSYNC B1 ;  /* 0x0000000000017941 */ /* 0x000fea0003800000 */
.L_x_2767:
[----:B------:R-:W-:Y:S01]  /*17d50*/  ISETP.NE.AND P0, PT, R21, 0x1, PT ;  /* 0x000000011500780c */ /* 0x000fe20003f05270 */
[----:B------:R-:W2:Y:S01]  /*17d60*/  LDC R23, c[0x0][0xac8] ;  /* 0x0002b200ff177b82 */ /* 0x000ea20000000800 */
[----:B------:R-:W-:Y:S01]  /*17d70*/  ULDC.64 UR4, c[0x0][0xaa0] ;  /* 0x0002a80000047ab9 */ /* 0x000fe20000000a00 */
[--C-:B------:R-:W-:Y:S01]  /*17d80*/  SHF.R.S32.HI R8, RZ, 0x1f, R24.reuse ;  /* 0x0000001fff087819 */ /* 0x100fe20000011418 */
[----:B0--3--:R-:W-:Y:S01]  /*17d90*/  IMAD R6, R10, UR4, RZ ;  /* 0x000000040a067c24 */ /* 0x009fe2000f8e02ff */
[----:B------:R-:W-:Y:S01]  /*17da0*/  SHF.R.S32.HI R15, RZ, 0x1f, R24 ;  /* 0x0000001fff0f7819 */ /* 0x000fe20000011418 */
[----:B------:R-:W-:Y:S01]  /*17db0*/  IMAD.WIDE.U32 R4, R3, UR4, RZ ;  /* 0x0000000403047c25 */ /* 0x000fe2000f8e00ff */
        /* <DEDUP_REMOVED lines=9> */
[----:B------:R-:W-:Y:S01]  /*17e50*/  IMAD R3, R12, UR4, RZ ;  /* 0x000000040c037c24 */ /* 0x000fe2000f8e02ff */
[C---:B------:R-:W-:Y:S01]  /*17e60*/  IADD3 R36, R204.reuse, 0x100, RZ ;  /* 0x00000100cc247810 */ /* 0x040fe20007ffe0ff */
[----:B------:R-:W-:-:S02]  /*17e70*/  VIADD R42, R204, 0x40 ;  /* 0x00000040cc2a7836 */ /* 0x000fc40000000000 */
        /* <DEDUP_REMOVED lines=11> */
[----:B------:R-:W-:Y:S02]  /*17f30*/  IMAD.IADD R8, R195, 0x1, R6 ;  /* 0x00000001c3087824 */ /* 0x000fe400078e0206 */
        /* <DEDUP_REMOVED lines=8> */
[----:B------:R-:W-:Y:S02]  /*17fc0*/  VIADD R38, R204, 0xc0 ;  /* 0x000000c0cc267836 */ /* 0x000fe40000000000 */
[----:B------:R-:W-:Y:S02]  /*17fd0*/  IMAD.IADD R5, R5, 0x1, R3 ;  /* 0x0000000105057824 */ /* 0x000fe400078e0203 */
[----:B------:R-:W-:Y:S01]  /*17fe0*/  IMAD.MOV.U32 R3, RZ, RZ, R8 ;  /* 0x000000ffff037224 */ /* 0x000fe200078e0008 */
[----:B---3--:R-:W-:Y:S01]  /*17ff0*/  @P0 SHF.R.U32.HI R3, RZ, R9, R6 ;  /* 0x00000009ff030219 */ /* 0x008fe20000011606 */
[----:B------:R-:W-:Y:S01]  /*18000*/  IMAD R29, R0, R21, RZ ;  /* 0x00000015001d7224 */ /* 0x000fe200078e02ff */
[----:B------:R-:W-:Y:S01]  /*18010*/  LOP3.LUT R9, R10, 0x2, R7, 0xe2, !PT ;  /* 0x000000020a097812 */ /* 0x000fe200078ee207 */
[----:B------:R-:W-:Y:S01]  /*18020*/  VIADD R34, R204, 0x140 ;  /* 0x00000140cc227836 */ /* 0x000fe20000000000 */
        /* <DEDUP_REMOVED lines=20> */
[----:B------:R-:W-:-:S02]  /*18170*/  IMAD.IADD R5, R5, 0x1, R9 ;  /* 0x0000000105057824 */ /* 0x000fc400078e0209 */
[----:B------:R-:W-:Y:S01]  /*18180*/  IMAD R0, R0, UR4, RZ ;  /* 0x0000000400007c24 */ /* 0x000fe2000f8e02ff */
[----:B------:R-:W-:Y:S01]  /*18190*/  SEL R8, RZ, 0xffffffff, P0 ;  /* 0xffffffffff087807 */ /* 0x000fe20000000000 */
[----:B------:R-:W-:Y:S01]  /*181a0*/  IMAD.IADD R28, R15, 0x1, R195 ;  /* 0x000000010f1c7824 */ /* 0x000fe200078e02c3 */
[----:B------:R-:W-:Y:S01]  /*181b0*/  ISETP.GE.AND P0, PT, R32, R23, PT ;  /* 0x000000172000720c */ /* 0x000fe20003f06270 */
[----:B------:R-:W-:Y:S01]  /*181c0*/  IMAD.WIDE.U32 R4, R7, UR4, R4 ;  /* 0x0000000407047c25 */ /* 0x000fe2000f8e0004 */
[----:B------:R-:W-:-:S03]  /*181d0*/  LOP3.LUT R6, R6, 0x10, R3, 0xe2, !PT ;  /* 0x0000001006067812 */ /* 0x000fc600078ee203 */
[----:B------:R-:W-:Y:S01]  /*181e0*/  IMAD R3, R7, UR5, R0 ;  /* 0x0000000507037c24 */ /* 0x000fe2000f8e0200 */
[----:B------:R-:W-:Y:S01]  /*181f0*/  SEL R7, RZ, 0x40, P0 ;  /* 0x00000040ff077807 */ /* 0x000fe20000000000 */
[----:B------:R-:W-:Y:S01]  /*18200*/  IMAD.SHL.U32 R9, R8, 0x20, RZ ;  /* 0x0000002008097824 */ /* 0x000fe200078e00ff */
[----:B------:R-:W-:Y:S01]  /*18210*/  ISETP.GE.AND P0, PT, R28, R29, PT ;  /* 0x0000001d1c00720c */ /* 0x000fe20003f06270 */
[----:B------:R-:W-:Y:S01]  /*18220*/  ULDC.64 UR4, c[0x0][0xa80] ;  /* 0x0002a00000047ab9 */ /* 0x000fe20000000a00 */
        /* <DEDUP_REMOVED lines=30> */
[-C--:B--2---:R-:W-:Y:S02]  /*18410*/  @!P2 LEA R8, P0, R42, R6.reuse, 0x1 ;  /* 0x000000062a08a211 */ /* 0x084fe400078008ff */
        /* <DEDUP_REMOVED lines=26> */
.L_x_2770:
[----:B------:R-:W-:Y:S05]  /*185c0*/  BSYNC B1 ;  /* 0x0000000000017941 */ /* 0x000fea0003800000 */
.L_x_2769:
        /* <DEDUP_REMOVED lines=36> */
.L_x_2765:
[----:B------:R-:W-:Y:S05]  /*18810*/  BSYNC B0 ;  /* 0x0000000000007941 */ /* 0x000fea0003800000 */
.L_x_2759:
[----:B------:R-:W-:Y:S02]  /*18820*/  ULDC UR4, c[0x0][0xc3c] ;  /* 0x00030f0000047ab9 */ /* 0x000fe40000000800 */
[----:B------:R-:W-:-:S13]  /*18830*/  ISETP.GE.AND P0, PT, R27, UR4, PT ;  /* 0x000000041b007c0c */ /* 0x000fda000bf06270 */
[----:B------:R-:W-:Y:S05]  /*18840*/  @!P0 BRA `(.L_x_2771) ;  /* 0xfffffe8c004c8947 */ /* 0x000fea000383ffff */
[----:B------:R-:W-:Y:S05]  /*18850*/  BRA `(.L_x_2552) ;  /* 0x0000007c00007947 */ /* 0x000fea0003800000 */
.L_x_2550:
        /* <DEDUP_REMOVED lines=16> */
.L_x_2772:
        /* <DEDUP_REMOVED lines=41> */
.L_x_2778:
        /* <DEDUP_REMOVED lines=12> */
.L_x_2777:
[----:B------:R-:W-:Y:S05]  /*18cb0*/  BSYNC B0 ;  /* 0x0000000000007941 */ /* 0x000fea0003800000 */
.L_x_2776:
        /* <DEDUP_REMOVED lines=20> */
.L_x_2774:
        /* <DEDUP_REMOVED lines=15> */
[----:B0-----:R-:W-:-:S06]  /*18ef0*/  IADD3 R11, R10, 0xffffffe, RZ ;  /* 0x0ffffffe0a0b7810 */ /* 0x001fcc0007ffe0ff */
[----:B------:R0:W1:Y:S01]  /*18f00*/  F2I.FTZ.U32.TRUNC.NTZ R3, R11 ;  /* 0x0000000b00037305 */ /* 0x000062000021f000 */
[----:B------:R-:W-:Y:S05]  /*18f10*/  @!P0 BRA `(.L_x_2779) ;  /* 0x0000000000088947 */ /* 0x000fea0003800000 */
[----:B------:R-:W-:-:S05]  /*18f20*/  VIADD R9, R15, 0xffffffff ;  /* 0xffffffff0f097836 */ /* 0x000fca0000000000 */
[----:B------:R2:W3:Y:S02]  /*18f30*/  SHFL.IDX PT, R16, R8, R9, 0x1f ;  /* 0x00001f0908107589 */ /* 0x0004e400000e0000 */
.L_x_2779:
[----:B---3--:R-:W-:Y:S01]  /*18f40*/  IMAD R16, R16, UR5, R13 ;  /* 0x0000000510107c24 */ /* 0x008fe2000f8e020d */
[----:B------:R-:W-:Y:S01]  /*18f50*/  IABS R2, R6 ;  /* 0x0000000600027213 */ /* 0x000fe20000000000 */
[----:B01----:R-:W-:-:S03]  /*18f60*/  IMAD.MOV R11, RZ, RZ, -R3 ;  /* 0x000000ffff0b7224 */ /* 0x003fc600078e0a03 */
[----:B--2---:R-:W-:Y:S01]  /*18f70*/  IADD3 R9, -R16, UR6, RZ ;  /* 0x0000000610097c10 */ /* 0x004fe2000fffe1ff */
        /* <DEDUP_REMOVED lines=19> */
[----:B------:R-:W-:Y:S02]  /*190b0*/  IMAD R13, R7, R2, RZ ;  /* 0x00000002070d7224 */ /* 0x000fe400078e02ff */
[----:B------:R-:W-:Y:S02]  /*190c0*/  IMAD.MOV R2, RZ, RZ, -R2 ;  /* 0x000000ffff027224 */ /* 0x000fe400078e0a02 */
[----:B------:R-:W-:Y:S02]  /*190d0*/  IMAD.MOV R8, RZ, RZ, -R13 ;  /* 0x000000ffff087224 */ /* 0x000fe400078e0a0d */
[----:B------:R-:W-:Y:S02]  /*190e0*/  IMAD R6, R6, R2, R9 ;  /* 0x0000000206067224 */ /* 0x000fe400078e0209 */
[----:B------:R-:W-:Y:S01]  /*190f0*/  IMAD.MOV.U32 R2, RZ, RZ, RZ ;  /* 0x000000ffff027224 */ /* 0x000fe200078e00ff */
[----:B------:R-:W-:Y:S02]  /*19100*/  VIADDMNMX R15, R8, UR5, R7, PT ;  /* 0x00000005080f7c46 */ /* 0x000fe4000b800107 */
[----:B------:R-:W-:-:S02]  /*19110*/  IABS R11, R6 ;  /* 0x00000006000b7213 */ /* 0x000fc40000000000 */
[----:B------:R-:W-:Y:S01]  /*19120*/  IABS R8, R15 ;  /* 0x0000000f00087213 */ /* 0x000fe20000000000 */
[----:B------:R-:W-:-:S03]  /*19130*/  IMAD.MOV R18, RZ, RZ, -R15 ;  /* 0x000000ffff127224 */ /* 0x000fc600078e0a0f */
[----:B------:R-:W0:Y:S08]  /*19140*/  I2F.RP R7, R8 ;  /* 0x0000000800077306 */ /* 0x000e300000209400 */
[----:B0-----:R-:W0:Y:S02]  /*19150*/  MUFU.RCP R7, R7 ;  /* 0x0000000700077308 */ /* 0x001e240000001000 */
[----:B0-----:R-:W-:-:S06]  /*19160*/  VIADD R3, R7, 0xffffffe ;  /* 0x0ffffffe07037836 */ /* 0x001fcc0000000000 */
[----:B------:R-:W0:Y:S02]  /*19170*/  F2I.FTZ.U32.TRUNC.NTZ R3, R3 ;  /* 0x0000000300037305 */ /* 0x000e24000021f000 */
[----:B0-----:R-:W-:-:S04]  /*19180*/  IMAD.MOV R10, RZ, RZ, -R3 ;  /* 0x000000ffff0a7224 */ /* 0x001fc800078e0a03 */
[----:B------:R-:W-:Y:S01]  /*19190*/  IMAD.MOV.U32 R9, RZ, RZ, R10 ;  /* 0x000000ffff097224 */ /* 0x000fe200078e000a */
[----:B------:R-:W-:-:S03]  /*191a0*/  IABS R10, R15 ;  /* 0x0000000f000a7213 */ /* 0x000fc60000000000 */
[----:B------:R-:W-:-:S04]  /*191b0*/  IMAD R9, R9, R8, RZ ;  /* 0x0000000809097224 */ /* 0x000fc800078e02ff */
[----:B------:R-:W-:-:S04]  /*191c0*/  IMAD.HI.U32 R2, R3, R9, R2 ;  /* 0x0000000903027227 */ /* 0x000fc800078e0002 */
[----:B------:R-:W-:Y:S02]  /*191d0*/  IMAD.MOV R3, RZ, RZ, -R10 ;  /* 0x000000ffff037224 */ /* 0x000fe400078e0a0a */
        /* <DEDUP_REMOVED lines=17> */
.L_x_2775:
[----:B------:R-:W-:Y:S02]  /*192f0*/  IMAD.MOV.U32 R17, RZ, RZ, RZ ;  /* 0x000000ffff117224 */ /* 0x000fe400078e00ff */
[----:B------:R-:W-:Y:S02]  /*19300*/  IMAD.U32 R16, RZ, RZ, UR6 ;  /* 0x00000006ff107e24 */ /* 0x000fe4000f8e00ff */
[----:B------:R-:W-:-:S07]  /*19310*/  IMAD.MOV.U32 R18, RZ, RZ, RZ ;  /* 0x000000ffff127224 */ /* 0x000fce00078e00ff */
.L_x_2780:
[----:B------:R-:W-:-:S13]  /*19320*/  ISETP.NE.AND P0, PT, R5, RZ, PT ;  /* 0x000000ff0500720c */ /* 0x000fda0003f05270 */
[----:B------:R-:W0:Y:S01]  /*19330*/  @!P0 S2R R3, SR_CgaCtaId ;  /* 0x0000000000038919 */ /* 0x000e220000008800 */
[----:B------:R-:W-:-:S04]  /*19340*/  @!P0 MOV R2, 0x400 ;  /* 0x0000040000028802 */ /* 0x000fc80000000f00 */
[----:B0-----:R-:W-:-:S05]  /*19350*/  @!P0 LEA R2, R3, R2, 0x18 ;  /* 0x0000000203028211 */ /* 0x001fca00078ec0ff */
[----:B------:R0:W-:Y:S01]  /*19360*/  @!P0 STS.128 [R2+0x28cd0], R16 ;  /* 0x028cd01002008388 */ /* 0x0001e20000000c00 */
[----:B------:R-:W-:Y:S06]  /*19370*/  BAR.ARV 0x5, 0x180 ;  /* 0x0146000000007b1d */ /* 0x000fec0000002000 */
.L_x_2773:
        /* <DEDUP_REMOVED lines=8> */
[----:B------:R-:W-:Y:S01]  /*19400*/  LOP3.LUT R4, R0, 0x7f, RZ, 0xc0, !PT ;  /* 0x0000007f00047812 */ /* 0x000fe200078ec0ff */
[----:B------:R-:W-:Y:S01]  /*19410*/  UMOV UR4, 0x400 ;  /* 0x0000040000047882 */ /* 0x000fe20000000000 */
[----:B------:R0:W-:Y:S01]  /*19420*/  STL [R1+0x1c], RZ ;  /* 0x00001cff01007387 */ /* 0x0001e20000100800 */
[----:B------:R-:W-:Y:S01]  /*19430*/  BSSY B8, `(.L_x_2781) ;  /* 0x00006cb000087945 */ /* 0x000fe20003800000 */
[----:B------:R-:W-:Y:S01]  /*19440*/  LOP3.LUT R3, R2, 0x1f8, RZ, 0xc0, !PT ;  /* 0x000001f802037812 */ /* 0x000fe200078ec0ff */
[----:B------:R-:W-:Y:S01]  /*19450*/  IMAD.SHL.U32 R36, R4, 0x8, RZ ;  /* 0x0000000804247824 */ /* 0x000fe200078e00ff */
[----:B------:R-:W-:Y:S01]  /*19460*/  LOP3.LUT R2, R2, 0x38, RZ, 0xc0, !PT ;  /* 0x0000003802027812 */ /* 0x000fe200078ec0ff */
[----:B------:R-:W-:Y:S01]  /*19470*/  IMAD.MOV.U32 R28, RZ, RZ, 0x1 ;  /* 0x00000001ff1c7424 */ /* 0x000fe200078e00ff */
[----:B------:R-:W-:Y:S01]  /*19480*/  LOP3.LUT R3, R3, 0x38, R0, 0x78, !PT ;  /* 0x0000003803037812 */ /* 0x000fe200078e7800 */
[----:B------:R-:W-:Y:S01]  /*19490*/  IMAD.SHL.U32 R0, R0, 0x10, RZ ;  /* 0x0000001000007824 */ /* 0x000fe200078e00ff */
[----:B------:R-:W-:Y:S01]  /*194a0*/  CS2R R24, SRZ ;  /* 0x0000000000187805 */ /* 0x000fe2000001ff00 */
[----:B------:R-:W-:Y:S01]  /*194b0*/  IMAD.MOV.U32 R26, RZ, RZ, 0x1 ;  /* 0x00000001ff1a7424 */ /* 0x000fe200078e00ff */
[----:B------:R-:W-:Y:S01]  /*194c0*/  LOP3.LUT R36, R3, 0x200, R36, 0xf8, !PT ;  /* 0x0000020003247812 */ /* 0x000fe200078ef824 */
[----:B------:R-:W-:Y:S01]  /*194d0*/  ULDC.64 UR42, c[0x0][0x198] ;  /* 0x00006600002a7ab9 */ /* 0x000fe20000000a00 */
[----:B------:R-:W-:Y:S01]  /*194e0*/  SHF.R.U32.HI R3, RZ, 0x3, R4 ;  /* 0x00000003ff037819 */ /* 0x000fe20000011604 */
[----:B------:R-:W-:Y:S01]  /*194f0*/  ULOP3.LUT UR38, UR36, 0x2, URZ, 0xfc, !UPT ;  /* 0x0000000224267892 */ /* 0x000fe2000f8efc3f */
[----:B------:R-:W-:Y:S01]  /*19500*/  LOP3.LUT R4, R2, 0x80, RZ, 0xfc, !PT ;  /* 0x0000008002047812 */ /* 0x000fe200078efcff */
[----:B------:R-:W-:Y:S01]  /*19510*/  ULDC UR37, c[0x0][0xc] ;  /* 0x0000030000257ab9 */ /* 0x000fe20000000800 */
[----:B------:R-:W-:-:S02]  /*19520*/  LOP3.LUT R0, R3, 0x70, R0, 0xf8, !PT ;  /* 0x0000007003007812 */ /* 0x000fc400078ef800 */
[C---:B------:R-:W-:Y:S01]  /*19530*/  LOP3.LUT R0, R2.reuse, 0xc0, RZ, 0xfc, !PT ;  /* 0x000000c002007812 */ /* 0x040fe200078efcff */
[----:B-1----:R-:W-:Y:S01]  /*19540*/  ULEA UR4, UR5, UR4, 0x18 ;  /* 0x0000000405047291 */ /* 0x002fe2000f8ec03f */
[C---:B------:R-:W-:Y:S02]  /*19550*/  LOP3.LUT R0, R2.reuse, 0x140, RZ, 0xfc, !PT ;  /* 0x0000014002007812 */ /* 0x040fe400078efcff */
[C---:B------:R-:W-:Y:S02]  /*19560*/  LOP3.LUT R3, R2.reuse, 0x40, RZ, 0xfc, !PT ;  /* 0x0000004002037812 */ /* 0x040fe400078efcff */
[C---:B------:R-:W-:Y:S01]  /*19570*/  LOP3.LUT R3, R2.reuse, 0x100, RZ, 0xfc, !PT ;  /* 0x0000010002037812 */ /* 0x040fe200078efcff */
[----:B------:R-:W-:Y:S01]  /*19580*/  IMAD.U32 R23, RZ, RZ, UR4 ;  /* 0x00000004ff177e24 */ /* 0x000fe2000f8e00ff */
[C---:B------:R-:W-:Y:S02]  /*19590*/  LOP3.LUT R3, R2.reuse, 0x180, RZ, 0xfc, !PT ;  /* 0x0000018002037812 */ /* 0x040fe400078efcff */
[----:B------:R-:W-:Y:S01]  /*195a0*/  LOP3.LUT R2, R2, 0x1c0, RZ, 0xfc, !PT ;  /* 0x000001c002027812 */ /* 0x000fe200078efcff */
[----:B------:R-:W-:-:S05]  /*195b0*/  IMAD R0, R36, 0x2, R23 ;  /* 0x0000000224007824 */ /* 0x000fca00078e0217 */
[----:B------:R0:W-:Y:S02]  /*195c0*/  STL [R1+0x34], R0 ;  /* 0x0000340001007387 */ /* 0x0001e40000100800 */
.L_x_2904:
[----:B------:R-:W-:Y:S05]  /*195d0*/  YIELD ;  /* 0x0000000000007946 */ /* 0x000fea0003800000 */
[----:B------:R-:W-:Y:S01]  /*195e0*/  ULDC.64 UR4, c[0x0][0xa28] ;  /* 0x00028a0000047ab9 */ /* 0x000fe20000000a00 */
[----:B------:R-:W-:Y:S01]  /*195f0*/  IMAD.MOV.U32 R33, RZ, RZ, RZ ;  /* 0x000000ffff217224 */ /* 0x000fe200078e00ff */
[----:B------:R-:W-:Y:S01]  /*19600*/  ISETP.NE.U32.AND P0, PT, RZ, UR4, PT ;  /* 0x00000004ff007c0c */ /* 0x000fe2000bf05070 */
[----:B-1----:R-:W1:Y:S01]  /*19610*/  LDC.64 R4, c[0x0][0xa00] ;  /* 0x00028000ff047b82 */ /* 0x002e620000000a00 */
[----:B------:R-:W-:Y:S02]  /*19620*/  ULDC.64 UR6, c[0x0][0xa10] ;  /* 0x0002840000067ab9 */ /* 0x000fe40000000a00 */
[----:B------:R-:W-:Y:S01]  /*19630*/  ISETP.NE.AND.EX P0, PT, RZ, UR5, PT, P0 ;  /* 0x00000005ff007c0c */ /* 0x000fe2000bf05300 */
[----:B------:R-:W-:-:S12]  /*19640*/  ULDC.64 UR4, c[0x0][0xa18] ;  /* 0x0002860000047ab9 */ /* 0x000fd80000000a00 */
[----:B--2---:R-:W2:Y:S02]  /*19650*/  @P0 LDC.64 R2, c[0x0][0xa28] ;  /* 0x00028a00ff020b82 */ /* 0x004ea40000000a00 */
[----:B--2---:R-:W-:-:S05]  /*19660*/  @P0 IMAD.WIDE R2, R19, 0x4, R2 ;  /* 0x0000000413020825 */ /* 0x004fca00078e0202 */
[----:B------:R2:W5:Y:S01]  /*19670*/  @P0 LDG.E R33, desc[UR40][R2.64] ;  /* 0x0000002802210981 */ /* 0x000562000c1e1900 */
[----:B------:R-:W-:Y:S01]  /*19680*/  ISETP.NE.U32.AND P0, PT, RZ, UR4, PT ;  /* 0x00000004ff007c0c */ /* 0x000fe2000bf05070 */
[----:B0-----:R-:W-:Y:S01]  /*19690*/  IMAD.MOV.U32 R0, RZ, RZ, RZ ;  /* 0x000000ffff007224 */ /* 0x001fe200078e00ff */
[----:B------:R-:W-:Y:S01]  /*196a0*/  ISETP.NE.U32.AND P1, PT, RZ, UR6, PT ;  /* 0x00000006ff007c0c */ /* 0x000fe2000bf25070 */
[----:B-1----:R-:W-:Y:S01]  /*196b0*/  IMAD.WIDE R4, R19, 0x4, R4 ;  /* 0x0000000413047825 */ /* 0x002fe200078e0204 */
[----:B------:R-:W-:Y:S01]  /*196c0*/  ISETP.NE.AND.EX P2, PT, RZ, UR5, PT, P0 ;  /* 0x00000005ff007c0c */ /* 0x000fe2000bf45300 */
[----:B------:R-:W-:Y:S01]  /*196d0*/  ULDC.64 UR4, c[0x0][0xa00] ;  /* 0x0002800000047ab9 */ /* 0x000fe20000000a00 */
[----:B------:R-:W-:Y:S02]  /*196e0*/  ISETP.NE.AND.EX P1, PT, RZ, UR7, PT, P1 ;  /* 0x00000007ff007c0c */ /* 0x000fe4000bf25310 */
[----:B------:R-:W-:Y:S01]  /*196f0*/  ISETP.NE.U32.AND P0, PT, RZ, UR4, PT ;  /* 0x00000004ff007c0c */ /* 0x000fe2000bf05070 */
[----:B--2---:R-:W0:Y:S01]  /*19700*/  LDC.64 R2, c[0x0][0xa10] ;  /* 0x00028400ff027b82 */ /* 0x004e220000000a00 */
[----:B------:R-:W-:-:S07]  /*19710*/  MOV R31, RZ ;  /* 0x000000ff001f7202 */ /* 0x000fce0000000f00 */
[----:B---3--:R-:W1:Y:S01]  /*19720*/  @P2 LDC.64 R6, c[0x0][0xa18] ;  /* 0x00028600ff062b82 */ /* 0x008e620000000a00 */
[----:B------:R-:W-:Y:S01]  /*19730*/  ULDC UR4, c[0x0][0x288] ;  /* 0x0000a20000047ab9 */ /* 0x000fe20000000800 */
[----:B------:R-:W-:Y:S01]  /*19740*/  ISETP.NE.AND.EX P0, PT, RZ, UR5, PT, P0 ;  /* 0x00000005ff007c0c */ /* 0x000fe2000bf05300 */
[----:B------:R-:W-:Y:S01]  /*19750*/  IMAD.U32 R8, RZ, RZ, UR4 ;  /* 0x00000004ff087e24 */ /* 0x000fe2000f8e00ff */
[----:B------:R-:W-:-:S11]  /*19760*/  ULDC.64 UR4, c[0x0][0x418] ;  /* 0x0001060000047ab9 */ /* 0x000fd60000000a00 */
[----:B------:R-:W5:Y:S01]  /*19770*/  @P0 LDG.E R31, desc[UR40][R4.64] ;  /* 0x00000028041f0981 */ /* 0x000f62000c1e1900 */
[----:B0-----:R-:W-:-:S05]  /*19780*/  IMAD.WIDE R2, R19, 0x4, R2 ;  /* 0x0000000413027825 */ /* 0x001fca00078e0202 */
[----:B------:R-:W5:Y:S01]  /*19790*/  @P1 LDG.E R0, desc[UR40][R2.64] ;  /* 0x0000002802001981 */ /* 0x000f62000c1e1900 */
[----:B-1----:R-:W-:-:S05]  /*197a0*/  @P2 IMAD.WIDE R6, R19, 0x4, R6 ;  /* 0x0000000413062825 */ /* 0x002fca00078e0206 */
        /* <DEDUP_REMOVED lines=11> */
[----:B------:R-:W-:Y:S01]  /*19860*/  IMAD.MOV.U32 R12, RZ, RZ, R8 ;  /* 0x000000ffff0c7224 */ /* 0x000fe200078e0008 */
[----:B----4-:R-:W-:Y:S06]  /*19870*/  @P2 BRA `(.L_x_2782) ;  /* 0x0000000000142947 */ /* 0x010fec0003800000 */
[----:B------:R-:W-:Y:S05]  /*19880*/  @!P0 BRA `(.L_x_2782) ;  /* 0x0000000000108947 */ /* 0x000fea0003800000 */
[----:B------:R-:W2:Y:S04]  /*19890*/  LDG.E R9, desc[UR40][R4.64] ;  /* 0x0000002804097981 */ /* 0x000ea8000c1e1900 */
[----:B------:R-:W2:Y:S02]  /*198a0*/  LDG.E R6, desc[UR40][R4.64+0x4] ;  /* 0x0000042804067981 */ /* 0x000ea4000c1e1900 */
[----:B--2---:R-:W-:-:S05]  /*198b0*/  IMAD.IADD R12, R6, 0x1, -R9 ;  /* 0x00000001060c7824 */ /* 0x004fca00078e0a09 */
[----:B------:R1:W-:Y:S02]  /*198c0*/  STL [R1+0x4], R12 ;  /* 0x0000040c01007387 */ /* 0x0003e40000100800 */
.L_x_2782:
[----:B------:R-:W-:Y:S02]  /*198d0*/  ULDC.64 UR4, c[0x0][0xa20] ;  /* 0x0002880000047ab9 */ /* 0x000fe40000000a00 */
[----:B------:R-:W-:-:S04]  /*198e0*/  ISETP.NE.U32.AND P0, PT, RZ, UR4, PT ;  /* 0x00000004ff007c0c */ /* 0x000fc8000bf05070 */
[----:B------:R-:W-:-:S13]  /*198f0*/  ISETP.NE.AND.EX P0, PT, RZ, UR5, PT, P0 ;  /* 0x00000005ff007c0c */ /* 0x000fda000bf05300 */
[----:B------:R-:W-:Y:S05]  /*19900*/  @!P0 BRA `(.L_x_2783) ;  /* 0x0000000000108947 */ /* 0x000fea0003800000 */
[----:B------:R-:W2:Y:S02]  /*19910*/  LDC.64 R4, c[0x0][0xa20] ;  /* 0x00028800ff047b82 */ /* 0x000ea40000000a00 */
[----:B--2---:R-:W-:-:S05]  /*19920*/  IMAD.WIDE R4, R19, 0x4, R4 ;  /* 0x0000000413047825 */ /* 0x004fca00078e0204 */
[----:B------:R2:W5:Y:S01]  /*19930*/  LDG.E R10, desc[UR40][R4.64] ;  /* 0x00000028040a7981 */ /* 0x000562000c1e1900 */
[----:B------:R-:W-:Y:S05]  /*19940*/  BRA `(.L_x_2784) ;  /* 0x0000000000247947 */ /* 0x000fea0003800000 */
.L_x_2783:
[----:B------:R-:W-:Y:S02]  /*19950*/  ULDC.64 UR4, c[0x0][0xa08] ;  /* 0x0002820000047ab9 */ /* 0x000fe40000000a00 */
[----:B------:R-:W-:-:S04]  /*19960*/  ISETP.NE.U32.AND P0, PT, RZ, UR4, PT ;  /* 0x00000004ff007c0c */ /* 0x000fc8000bf05070 */
[----:B------:R-:W-:-:S13]  /*19970*/  ISETP.NE.AND.EX P0, PT, RZ, UR5, PT, P0 ;  /* 0x00000005ff007c0c */ /* 0x000fda000bf05300 */
[----:B------:R-:W-:Y:S05]  /*19980*/  @!P0 BRA `(.L_x_2784) ;  /* 0x0000000000148947 */ /* 0x000fea0003800000 */
[----:B------:R-:W2:Y:S02]  /*19990*/  LDC.64 R4, c[0x0][0xa08] ;  /* 0x00028200ff047b82 */ /* 0x000ea40000000a00 */
[----:B--2---:R-:W-:-:S05]  /*199a0*/  IMAD.WIDE R4, R19, 0x4, R4 ;  /* 0x0000000413047825 */ /* 0x004fca00078e0204 */
[----:B------:R-:W2:Y:S04]  /*199b0*/  LDG.E R10, desc[UR40][R4.64] ;  /* 0x00000028040a7981 */ /* 0x000ea8000c1e1900 */
[----:B------:R-:W2:Y:S02]  /*199c0*/  LDG.E R9, desc[UR40][R4.64+0x4] ;  /* 0x0000042804097981 */ /* 0x000ea4000c1e1900 */
[----:B--2---:R-:W-:-:S07]  /*199d0*/  IMAD.IADD R10, R9, 0x1, -R10 ;  /* 0x00000001090a7824 */ /* 0x004fce00078e0a0a */
.L_x_2784:
[----:B--2---:R-:W2:Y:S01]  /*199e0*/  @P1 LDG.E R4, desc[UR40][R2.64] ;  /* 0x0000002802041981 */ /* 0x004ea2000c1e1900 */
[----:B------:R-:W3:Y:S03]  /*199f0*/  LDC R5, c[0x0][0x448] ;  /* 0x00011200ff057b82 */ /* 0x000ee60000000800 */
[----:B------:R-:W2:Y:S01]  /*19a00*/  @P1 LDG.E R9, desc[UR40][R2.64+0x4] ;  /* 0x0000042802091981 */ /* 0x000ea2000c1e1900 */
[----:B-----5:R-:W-:Y:S02]  /*19a10*/  IMAD.IADD R10, R10, 0x1, -R33 ;  /* 0x000000010a0a7824 */ /* 0x020fe400078e0a21 */
[----:B------:R-:W-:-:S04]  /*19a20*/  IMAD.SHL.U32 R32, R17, 0x40, RZ ;  /* 0x0000004011207824 */ /* 0x000fc800078e00ff */
[----:B0-----:R-:W-:Y:S01]  /*19a30*/  VIADD R8, R32, 0x3f ;  /* 0x0000003f20087836 */ /* 0x001fe20000000000 */
[----:B---3--:R-:W-:-:S13]  /*19a40*/  ISETP.NE.AND P2, PT, R5, 0x1, PT ;  /* 0x000000010500780c */ /* 0x008fda0003f45270 */
[----:B------:R-:W0:Y:S08]  /*19a50*/  @P2 LDC R6, c[0x0][0x44c] ;  /* 0x00011300ff062b82 */ /* 0x000e300000000800 */
[----:B------:R-:W3:Y:S01]  /*19a60*/  @P2 LDC R5, c[0x0][0x450] ;  /* 0x00011400ff052b82 */ /* 0x000ee20000000800 */
[----:B0-----:R-:W-:-:S05]  /*19a70*/  @P2 IMAD.HI.U32 R6, R8, R6, RZ ;  /* 0x0000000608062227 */ /* 0x001fca00078e00ff */
[----:B---3--:R-:W-:Y:S01]  /*19a80*/  @P2 SHF.R.U32.HI R8, RZ, R5, R6 ;  /* 0x00000005ff082219 */ /* 0x008fe20000011606 */
[----:B--2---:R-:W-:-:S04]  /*19a90*/  @P1 IMAD.IADD R7, R9, 0x1, -R4 ;  /* 0x0000000109071824 */ /* 0x004fc800078e0a04 */
[----:B------:R-:W-:-:S04]  /*19aa0*/  IMAD.IADD R17, R10, 0x1, R7 ;  /* 0x000000010a117824 */ /* 0x000fc800078e0207 */
[C---:B------:R-:W-:Y:S01]  /*19ab0*/  VIADD R9, R17.reuse, 0x3f ;  /* 0x0000003f11097836 */ /* 0x040fe20000000000 */
[----:B------:R-:W-:-:S04]  /*19ac0*/  IADD3 R6, R17, 0x1, -R12 ;  /* 0x0000000111067810 */ /* 0x000fc80007ffe80c */
[----:B------:R-:W-:Y:S01]  /*19ad0*/  SHF.R.S32.HI R2, RZ, 0x1f, R9 ;  /* 0x0000001fff027819 */ /* 0x000fe20000011409 */
[----:B------:R-:W-:-:S03]  /*19ae0*/  IMAD.IADD R8, R6, 0x1, R8 ;  /* 0x0000000106087824 */ /* 0x000fc600078e0208 */
[----:B------:R-:W-:Y:S02]  /*19af0*/  LEA.HI R9, R2, R9, RZ, 0x6 ;  /* 0x0000000902097211 */ /* 0x000fe400078f30ff */
[----:B------:R-:W0:Y:S02]  /*19b00*/  LDC.64 R2, c[0x0][0x9e0] ;  /* 0x00027800ff027b82 */ /* 0x000e240000000a00 */
[----:B------:R-:W-:Y:S02]  /*19b10*/  SHF.R.S32.HI R9, RZ, 0x6, R9 ;  /* 0x00000006ff097819 */ /* 0x000fe40000011409 */
[----:B0-----:R-:W-:Y:S01]  /*19b20*/  ISETP.GE.AND P3, PT, R3, 0x1, PT ;  /* 0x000000010300780c */ /* 0x001fe20003f66270 */
[----:B------:R-:W-:-:S12]  /*19b30*/  IMAD.IADD R2, R8, 0x1, R2 ;  /* 0x0000000108027824 */ /* 0x000fd800078e0202 */
[----:B------:R-:W-:Y:S05]  /*19b40*/  @!P3 BRA `(.L_x_2785) ;  /* 0x000000000048b947 */ /* 0x000fea0003800000 */
        /* <DEDUP_REMOVED lines=11> */
.L_x_2787:
[----:B------:R-:W-:-:S13]  /*19c00*/  ISETP.NE.AND P0, PT, R3, 0x1, PT ;  /* 0x000000010300780c */ /* 0x000fda0003f05270 */
[----:B------:R-:W0:Y:S02]  /*19c10*/  @P0 LDC.64 R4, c[0x0][0x9e8] ;  /* 0x00027a00ff040b82 */ /* 0x000e240000000a00 */
[----:B0-----:R-:W-:-:S05]  /*19c20*/  @P0 IMAD.HI.U32 R4, R11, R4, RZ ;  /* 0x000000040b040227 */ /* 0x001fca00078e00ff */
[----:B------:R-:W-:-:S07]  /*19c30*/  @P0 SHF.R.U32.HI R11, RZ, R5, R4 ;  /* 0x00000005ff0b0219 */ /* 0x000fce0000011604 */
.L_x_2788:
[----:B------:R-:W-:Y:S05]  /*19c40*/  BSYNC B0 ;  /* 0x0000000000007941 */ /* 0x000fea0003800000 */
.L_x_2786:
[----:B------:R-:W-:-:S05]  /*19c50*/  IMAD R11, R11, R3, R3 ;  /* 0x000000030b0b7224 */ /* 0x000fca00078e0203 */
[----:B------:R-:W-:-:S07]  /*19c60*/  VIMNMX R2, R2, R11, PT ;  /* 0x0000000b02027248 */ /* 0x000fce0003fe0100 */
.L_x_2785:
[----:B------:R-:W0:Y:S01]  /*19c70*/  @P2 LDC R8, c[0x0][0x44c] ;  /* 0x00011300ff082b82 */ /* 0x000e220000000800 */
[----:B------:R-:W-:Y:S01]  /*19c80*/  IMAD.MOV.U32 R4, RZ, RZ, R32 ;  /* 0x000000ffff047224 */ /* 0x000fe200078e0020 */
[----:B------:R-:W-:-:S06]  /*19c90*/  ULDC UR4, c[0x0][0x9dc] ;  /* 0x0002770000047ab9 */ /* 0x000fcc0000000800 */
[----:B------:R-:W2:Y:S01]  /*19ca0*/  @P2 LDC R5, c[0x0][0x450] ;  /* 0x00011400ff052b82 */ /* 0x000ea20000000800 */
[----:B0-----:R-:W-:-:S05]  /*19cb0*/  @P2 IMAD.HI.U32 R8, R32, R8, RZ ;  /* 0x0000000820082227 */ /* 0x001fca00078e00ff */
[----:B--2---:R-:W-:Y:S01]  /*19cc0*/  @P2 SHF.R.U32.HI R4, RZ, R5, R8 ;  /* 0x00000005ff042219 */ /* 0x004fe20000011608 */
[----:B------:R-:W-:-:S04]  /*19cd0*/  IMAD.IADD R8, R17, 0x1, -R12 ;  /* 0x0000000111087824 */ /* 0x000fc800078e0a0c */
[----:B-1----:R-:W-:-:S04]  /*19ce0*/  IMAD.IADD R12, R8, 0x1, R4 ;  /* 0x00000001080c7824 */ /* 0x002fc800078e0204 */
        /* <DEDUP_REMOVED lines=12> */
.L_x_2791:
[----:B------:R-:W-:-:S13]  /*19db0*/  ISETP.NE.AND P0, PT, R3, 0x1, PT ;  /* 0x000000010300780c */ /* 0x000fda0003f05270 */
[----:B------:R-:W0:Y:S02]  /*19dc0*/  @P0 LDC.64 R4, c[0x0][0x9e8] ;  /* 0x00027a00ff040b82 */ /* 0x000e240000000a00 */
[----:B0-----:R-:W-:-:S05]  /*19dd0*/  @P0 IMAD.HI.U32 R4, R12, R4, RZ ;  /* 0x000000040c040227 */ /* 0x001fca00078e00ff */
[----:B------:R-:W-:-:S07]  /*19de0*/  @P0 SHF.R.U32.HI R12, RZ, R5, R4 ;  /* 0x00000005ff0c0219 */ /* 0x000fce0000011604 */
.L_x_2792:
[----:B------:R-:W-:Y:S05]  /*19df0*/  BSYNC B0 ;  /* 0x0000000000007941 */ /* 0x000fea0003800000 */
.L_x_2790:
[----:B------:R-:W-:-:S05]  /*19e00*/  IMAD R3, R12, R3, RZ ;  /* 0x000000030c037224 */ /* 0x000fca00078e02ff */
[----:B------:R-:W-:-:S07]  /*19e10*/  VIMNMX R11, R11, R3, !PT ;  /* 0x000000030b0b7248 */ /* 0x000fce0007fe0100 */
.L_x_2789:
[----:B------:R-:W-:Y:S01]  /*19e20*/  VIADD R2, R2, 0x3f ;  /* 0x0000003f02027836 */ /* 0x000fe20000000000 */
[----:B------:R-:W-:Y:S04]  /*19e30*/  BSSY B0, `(.L_x_2793) ;  /* 0x00001af000007945 */ /* 0x000fe80003800000 */
[----:B------:R-:W-:-:S04]  /*19e40*/  SHF.R.S32.HI R3, RZ, 0x1f, R2 ;  /* 0x0000001fff037819 */ /* 0x000fc80000011402 */
[----:B------:R-:W-:Y:S02]  /*19e50*/  LEA.HI R3, R3, R2, RZ, 0x6 ;  /* 0x0000000203037211 */ /* 0x000fe400078f30ff */
[----:B------:R-:W-:Y:S02]  /*19e60*/  SHF.R.S32.HI R2, RZ, 0x1f, R11 ;  /* 0x0000001fff027819 */ /* 0x000fe4000001140b */
[----:B------:R-:W-:Y:S02]  /*19e70*/  SHF.R.S32.HI R3, RZ, 0x6, R3 ;  /* 0x00000006ff037819 */ /* 0x000fe40000011403 */
[----:B------:R-:W-:Y:S02]  /*19e80*/  LEA.HI R2, R2, R11, RZ, 0x6 ;  /* 0x0000000b02027211 */ /* 0x000fe400078f30ff */
[----:B------:R-:W-:Y:S02]  /*19e90*/  VIMNMX R3, R9, R3, PT ;  /* 0x0000000309037248 */ /* 0x000fe40003fe0100 */
[----:B------:R-:W-:-:S04]  /*19ea0*/  SHF.R.S32.HI R2, RZ, 0x6, R2 ;  /* 0x00000006ff027819 */ /* 0x000fc80000011402 */
[----:B------:R-:W-:-:S05]  /*19eb0*/  VIMNMX R2, RZ, R2, !PT ;  /* 0x00000002ff027248 */ /* 0x000fca0007fe0100 */
[--C-:B------:R-:W-:Y:S02]  /*19ec0*/  IMAD R2, R2, 0x40, -R10.reuse ;  /* 0x0000004002027824 */ /* 0x100fe400078e0a0a */
[----:B------:R-:W-:-:S03]  /*19ed0*/  IMAD R10, R3, 0x40, -R10 ;  /* 0x00000040030a7824 */ /* 0x000fc600078e0a0a */
[----:B------:R-:W-:Y:S02]  /*19ee0*/  VIMNMX R4, RZ, R2, !PT ;  /* 0x00000002ff047248 */ /* 0x000fe40007fe0100 */
[----:B------:R-:W-:-:S04]  /*19ef0*/  VIMNMX R7, R10, R7, PT ;  /* 0x000000070a077248 */ /* 0x000fc80003fe0100 */
[----:B------:R-:W-:Y:S02]  /*19f00*/  ISETP.GT.AND P0, PT, R7, R4, PT ;  /* 0x000000040700720c */ /* 0x000fe40003f04270 */
[----:B------:R-:W-:-:S11]  /*19f10*/  SHF.R.U32.HI R4, RZ, 0x6, R4 ;  /* 0x00000006ff047819 */ /* 0x000fd60000011604 */
[----:B------:R-:W-:Y:S02]  /*19f20*/  @P0 VIADD R2, R7, 0x3f ;  /* 0x0000003f07020836 */ /* 0x000fe40000000000 */
[----:B------:R-:W-:-:S03]  /*19f30*/  IMAD.MOV.U32 R7, RZ, RZ, R4 ;  /* 0x000000ffff077224 */ /* 0x000fc600078e0004 */
[----:B------:R-:W-:-:S04]  /*19f40*/  @P0 SHF.R.S32.HI R3, RZ, 0x1f, R2 ;  /* 0x0000001fff030819 */ /* 0x000fc80000011402 */
[----:B------:R-:W-:-:S04]  /*19f50*/  @P0 LEA.HI R3, R3, R2, RZ, 0x6 ;  /* 0x0000000203030211 */ /* 0x000fc800078f30ff */
[----:B------:R-:W-:Y:S02]  /*19f60*/  @P0 SHF.R.S32.HI R7, RZ, 0x6, R3 ;  /* 0x00000006ff070819 */ /* 0x000fe40000011403 */
[----:B------:R-:W-:Y:S02]  /*19f70*/  PLOP3.LUT P0, PT, PT, PT, PT, 0x80, 0x0 ;  /* 0x000000000000781c */ /* 0x000fe40003f0f070 */
[----:B------:R-:W-:-:S13]  /*19f80*/  ISETP.GT.AND P2, PT, R7, R4, PT ;  /* 0x000000040700720c */ /* 0x000fda0003f44270 */
[----:B------:R-:W-:Y:S05]  /*19f90*/  @!P2 BRA `(.L_x_2794) ;  /* 0x000000180060a947 */ /* 0x000fea0003800000 */
[----:B------:R-:W-:Y:S01]  /*19fa0*/  UMOV UR4, 0xffffffff ;  /* 0xffffffff00047882 */ /* 0x000fe20000000000 */
[----:B------:R-:W-:Y:S02]  /*19fb0*/  SEL R5, R19, RZ, !P1 ;  /* 0x000000ff13057207 */ /* 0x000fe40004800000 */
[----:B------:R-:W-:Y:S05]  /*19fc0*/  BRA.DIV UR4, `(.L_x_2795) ;  /* 0x0000007604907947 */ /* 0x000fea000b800000 */
[----:B------:R-:W0:Y:S02]  /*19fd0*/  S2R R2, SR_TID.X ;  /* 0x0000000000027919 */ /* 0x000e240000002100 */
[----:B0-----:R-:W-:-:S04]  /*19fe0*/  SHF.R.U32.HI R2, RZ, 0x5, R2 ;  /* 0x00000005ff027819 */ /* 0x001fc80000011602 */
[----:B------:R-:W-:-:S05]  /*19ff0*/  LOP3.LUT R2, R2, 0x3, RZ, 0xc0, !PT ;  /* 0x0000000302027812 */ /* 0x000fca00078ec0ff */
[----:B------:R0:W1:Y:S02]  /*1a000*/  SHFL.IDX PT, R14, R2, RZ, 0x1f ;  /* 0x00001fff020e7589 */ /* 0x00006400000e0000 */
.L_x_2959:
[----:B-1----:R-:W-:Y:S02]  /*1a010*/  ISETP.NE.AND P0, PT, R14, RZ, PT ;  /* 0x000000ff0e00720c */ /* 0x002fe40003f05270 */
[----:B------:R-:W-:-:S11]  /*1a020*/  PLOP3.LUT P6, PT, PT, PT, PT, 0x8, 0x0 ;  /* 0x000000000000781c */ /* 0x000fd60003fce170 */
[----:B------:R-:W-:Y:S05]  /*1a030*/  @P0 BRA `(.L_x_2796) ;  /* 0x00000000000c0947 */ /* 0x000fea0003800000 */
[----:B------:R-:W-:-:S03]  /*1a040*/  UMOV UR4, 0xffffffff ;  /* 0xffffffff00047882 */ /* 0x000fc60000000000 */
[----:B------:R-:W-:Y:S05]  /*1a050*/  BRA.DIV UR4, `(.L_x_2797) ;  /* 0x0000007604a07947 */ /* 0x000fea000b800000 */
[----:B------:R-:W-:-:S13]  /*1a060*/  ELECT P6, URZ, PT ;  /* 0x00000000003f782f */ /* 0x000fda00038c0000 */
.L_x_2796:
[----:B0-----:R-:W2:Y:S01]  /*1a070*/  LDL R2, [R1+0x1c] ;  /* 0x00001c0001027983 */ /* 0x001ea20000100800 */
[----:B------:R-:W-:Y:S01]  /*1a080*/  BSSY B1, `(.L_x_2798) ;  /* 0x0000008000017945 */ /* 0x000fe20003800000 */
[----:B--2---:R-:W-:-:S05]  /*1a090*/  VIADD R2, R2, 0x1 ;  /* 0x0000000102027836 */ /* 0x004fca0000000000 */
[----:B------:R-:W-:-:S04]  /*1a0a0*/  LEA.HI R3, R2, R2, RZ, 0x1 ;  /* 0x0000000202037211 */ /* 0x000fc800078f08ff */
[----:B------:R-:W-:-:S05]  /*1a0b0*/  LOP3.LUT R3, R3, 0xfffffffe, RZ, 0xc0, !PT ;  /* 0xfffffffe03037812 */ /* 0x000fca00078ec0ff */
[----:B------:R-:W-:-:S05]  /*1a0c0*/  IMAD.IADD R2, R2, 0x1, -R3 ;  /* 0x0000000102027824 */ /* 0x000fca00078e0a03 */
[----:B------:R-:W-:-:S04]  /*1a0d0*/  SHF.L.U32 R2, R2, 0x1f, RZ ;  /* 0x0000001f02027819 */ /* 0x000fc800000006ff */
[----:B------:R-:W0:Y:S02]  /*1a0e0*/  SYNCS.PHASECHK.TRANS64.TRYWAIT P0, [R23+URZ+0x28c20], R2 ;  /* 0x028c2002170075a7 */ /* 0x000e24000800017f */
[----:B0-----:R-:W-:Y:S05]  /*1a0f0*/  @!P0 BRA `(.L_x_2799) ;  /* 0x0000007400988947 */ /* 0x001fea0003800000 */
.L_x_2962:
[----:B------:R-:W-:Y:S05]  /*1a100*/  BSYNC B1 ;  /* 0x0000000000017941 */ /* 0x000fea0003800000 */
.L_x_2798:
[----:B------:R-:W-:Y:S04]  /*1a110*/  BSSY B1, `(.L_x_2800) ;  /* 0x00000b7000017945 */ /* 0x000fe80003800000 */
[----:B------:R-:W-:Y:S05]  /*1a120*/  @!P6 BRA `(.L_x_2801) ;  /* 0x0000000800d4e947 */ /* 0x000fea0003800000 */
[----:B------:R-:W-:Y:S01]  /*1a130*/  IMAD R12, R24, 0x8, R23 ;  /* 0x00000008180c7824 */ /* 0x000fe200078e0217 */
[----:B0-----:R-:W-:Y:S01]  /*1a140*/  SHF.L.U32 R2, R28, 0x1f, RZ ;  /* 0x0000001f1c027819 */ /* 0x001fe200000006ff */
[----:B------:R-:W0:Y:S01]  /*1a150*/  S2R R3, SR_TID.X ;  /* 0x0000000000037919 */ /* 0x000e220000002100 */
[----:B------:R-:W-:Y:S02]  /*1a160*/  BSSY B2, `(.L_x_2802) ;  /* 0x0000005000027945 */ /* 0x000fe40003800000 */
[----:B------:R-:W1:Y:S01]  /*1a170*/  SYNCS.PHASECHK.TRANS64.TRYWAIT P0, [R12+URZ+0x28ca0], R2 ;  /* 0x028ca0020c0075a7 */ /* 0x000e62000800017f */
[----:B0-----:R-:W-:-:S04]  /*1a180*/  LOP3.LUT R3, R3, 0x7f, RZ, 0xc0, !PT ;  /* 0x0000007f03037812 */ /* 0x001fc800078ec0ff */
[----:B------:R-:W-:Y:S01]  /*1a190*/  ISETP.NE.AND P1, PT, R3, RZ, PT ;  /* 0x000000ff0300720c */ /* 0x000fe20003f25270 */
[----:B-1----:R-:W-:-:S12]  /*1a1a0*/  @!P0 BRA `(.L_x_2803) ;  /* 0x0000007400808947 */ /* 0x002fd80003800000 */
.L_x_2963:
[----:B------:R-:W-:Y:S05]  /*1a1b0*/  BSYNC B2 ;  /* 0x0000000000027941 */ /* 0x000fea0003800000 */
.L_x_2802:
[----:B------:R-:W-:Y:S04]  /*1a1c0*/  BSSY B2, `(.L_x_2804) ;  /* 0x0000009000027945 */ /* 0x000fe80003800000 */
[----:B------:R-:W-:Y:S05]  /*1a1d0*/  @P1 BRA `(.L_x_2805) ;  /* 0x00000000001c1947 */ /* 0x000fea0003800000 */
[----:B------:R-:W1:Y:S01]  /*1a1e0*/  S2R R10, SR_TID.X ;  /* 0x00000000000a7919 */ /* 0x000e620000002100 */
[----:B------:R-:W-:-:S04]  /*1a1f0*/  IMAD.MOV.U32 R3, RZ, RZ, 0x2000 ;  /* 0x00002000ff037424 */ /* 0x000fc800078e00ff */
[----:B------:R2:W-:Y:S01]  /*1a200*/  SYNCS.ARRIVE.TRANS64 RZ, [R12+URZ+0x28c90], R3 ;  /* 0x028c90030cff79a7 */ /* 0x0005e2000800003f */
[----:B-1----:R-:W-:-:S04]  /*1a210*/  LOP3.LUT R10, R10, 0x1f, RZ, 0xc0, !PT ;  /* 0x0000001f0a0a7812 */ /* 0x002fc800078ec0ff */
[----:B------:R-:W-:-:S13]  /*1a220*/  ISETP.NE.AND P0, PT, R10, RZ, PT ;  /* 0x000000ff0a00720c */ /* 0x000fda0003f05270 */
[----:B--2---:R-:W-:Y:S05]  /*1a230*/  @!P0 BRA `(.L_x_2805) ;  /* 0x0000000000048947 */ /* 0x004fea0003800000 */
[----:B------:R-:W-:Y:S01]  /*1a240*/  BPT.TRAP 0x1 ;  /* 0x000000040000795c */ /* 0x000fe20000300000 */
.L_x_2805:
[----:B------:R-:W-:Y:S05]  /*1a250*/  BSYNC B2 ;  /* 0x0000000000027941 */ /* 0x000fea0003800000 */
.L_x_2804:
[----:B------:R-:W-:Y:S01]  /*1a260*/  IMAD.MOV.U32 R11, RZ, RZ, RZ ;  /* 0x000000ffff0b7224 */ /* 0x000fe200078e00ff */
[----:B------:R-:W-:Y:S01]  /*1a270*/  UIADD3 UR4, UP0, UR42, 0x570, URZ ;  /* 0x000005702a047890 */ /* 0x000fe2000ff1e03f */
[----:B------:R-:W-:Y:S01]  /*1a280*/  IMAD R10, R7, 0x40, R0 ;  /* 0x00000040070a7824 */ /* 0x000fe200078e0200 */
[----:B------:R-:W-:Y:S01]  /*1a290*/  PLOP3.LUT P0, PT, PT, PT, PT, 0x80, 0x0 ;  /* 0x000000000000781c */ /* 0x000fe20003f0f070 */
[----:B------:R-:W-:Y:S01]  /*1a2a0*/  IMAD R3, R24, 0x2000, R23 ;  /* 0x0000200018037824 */ /* 0x000fe200078e0217 */
[----:B------:R-:W-:Y:S01]  /*1a2b0*/  R2UR UR10, R11 ;  /* 0x000000000b0a72ca */ /* 0x000fe200000e0000 */
[----:B------:R-:W-:Y:S01]  /*1a2c0*/  VIADD R10, R10, 0xffffffc0 ;  /* 0xffffffc00a0a7836 */ /* 0x000fe20000000000 */
[----:B------:R-:W-:Y:S01]  /*1a2d0*/  UIADD3.X UR5, URZ, UR43, URZ, UP0, !UPT ;  /* 0x0000002b3f057290 */ /* 0x000fe200087fe43f */
[----:B------:R-:W-:Y:S01]  /*1a2e0*/  VIADD R3, R3, 0x22400 ;  /* 0x0002240003037836 */ /* 0x000fe20000000000 */
[----:B------:R-:W-:Y:S01]  /*1a2f0*/  UMOV UR6, 0x0 ;  /* 0x0000000000067882 */ /* 0x000fe20000000000 */
[----:B------:R-:W-:Y:S01]  /*1a300*/  VIADD R13, R12, 0x28c90 ;  /* 0x00028c900c0d7836 */ /* 0x000fe20000000000 */
[----:B------:R-:W-:-:S09]  /*1a310*/  UMOV UR7, 0x12f00000 ;  /* 0x12f0000000077882 */ /* 0x000fd20000000000 */
.L_x_2806:
        /* <DEDUP_REMOVED lines=9> */
[----:B-1----:R-:W-:Y:S05]  /*1a3b0*/  @P0 BRA.U.ANY `(.L_x_2806) ;  /* 0xfffffffd00d80947 */ /* 0x002fea000393ffff */
[----:B------:R-:W1:Y:S01]  /*1a3c0*/  SYNCS.PHASECHK.TRANS64.TRYWAIT P0, [R12+URZ+0x28cc0], R2 ;  /* 0x028cc0020c0075a7 */ /* 0x000e62000800017f */
[----:B------:R-:W-:Y:S04]  /*1a3d0*/  BSSY B2, `(.L_x_2807) ;  /* 0x0000002000027945 */ /* 0x000fe80003800000 */
[----:B-1----:R-:W-:Y:S05]  /*1a3e0*/  @!P0 BRA `(.L_x_2808) ;  /* 0x0000007400048947 */ /* 0x002fea0003800000 */
.L_x_2964:
[----:B------:R-:W-:Y:S05]  /*1a3f0*/  BSYNC B2 ;  /* 0x0000000000027941 */ /* 0x000fea0003800000 */
.L_x_2807:
[----:B------:R-:W-:Y:S01]  /*1a400*/  BSSY B2, `(.L_x_2809) ;  /* 0x000000b000027945 */ /* 0x000fe20003800000 */
[----:B01----:R-:W-:Y:S01]  /*1a410*/  IMAD.MOV.U32 R2, RZ, RZ, 0x0 ;  /* 0x00000000ff027424 */ /* 0x003fe200078e00ff */
[----:B------:R-:W-:Y:S02]  /*1a420*/  MOV R3, 0x12f00000 ;  /* 0x12f0000000037802 */ /* 0x000fe40000000f00 */
[----:B------:R-:W-:Y:S05]  /*1a430*/  @P1 BRA `(.L_x_2810) ;  /* 0x00000000001c1947 */ /* 0x000fea0003800000 */
[----:B------:R-:W0:Y:S01]  /*1a440*/  S2R R14, SR_TID.X ;  /* 0x00000000000e7919 */ /* 0x000e220000002100 */
[----:B------:R-:W-:-:S04]  /*1a450*/  IMAD.MOV.U32 R13, RZ, RZ, 0x10000 ;  /* 0x00010000ff0d7424 */ /* 0x000fc800078e00ff */
[----:B------:R1:W-:Y:S01]  /*1a460*/  SYNCS.ARRIVE.TRANS64 RZ, [R12+URZ+0x28cb0], R13 ;  /* 0x028cb00d0cff79a7 */ /* 0x0003e2000800003f */
[----:B0-----:R-:W-:-:S04]  /*1a470*/  LOP3.LUT R14, R14, 0x1f, RZ, 0xc0, !PT ;  /* 0x0000001f0e0e7812 */ /* 0x001fc800078ec0ff */
[----:B------:R-:W-:-:S13]  /*1a480*/  ISETP.NE.AND P0, PT, R14, RZ, PT ;  /* 0x000000ff0e00720c */ /* 0x000fda0003f05270 */
[----:B-1----:R-:W-:Y:S05]  /*1a490*/  @!P0 BRA `(.L_x_2810) ;  /* 0x0000000000048947 */ /* 0x002fea0003800000 */
[----:B------:R-:W-:Y:S01]  /*1a4a0*/  BPT.TRAP 0x1 ;  /* 0x000000040000795c */ /* 0x000fe20000300000 */
.L_x_2810:
[----:B------:R-:W-:Y:S05]  /*1a4b0*/  BSYNC B2 ;  /* 0x0000000000027941 */ /* 0x000fea0003800000 */
.L_x_2809:
[----:B------:R-:W-:Y:S01]  /*1a4c0*/  R2UR UR6, R2 ;  /* 0x00000000020672ca */ /* 0x000fe200000e0000 */
[----:B------:R-:W-:Y:S01]  /*1a4d0*/  UIADD3 UR4, UP0, UR42, 0x670, URZ ;  /* 0x000006702a047890 */ /* 0x000fe2000ff1e03f */
[----:B------:R-:W-:Y:S01]  /*1a4e0*/  R2UR UR7, R3 ;  /* 0x00000000030772ca */ /* 0x000fe200000e0000 */
[----:B------:R-:W-:Y:S01]  /*1a4f0*/  VIADD R12, R12, 0x28cb0 ;  /* 0x00028cb00c0c7836 */ /* 0x000fe20000000000 */
[----:B------:R-:W-:Y:S01]  /*1a500*/  R2UR UR10, R11 ;  /* 0x000000000b0a72ca */ /* 0x000fe200000e0000 */
[----:B------:R-:W-:Y:S01]  /*1a510*/  IMAD R11, R24, 0x10000, R23 ;  /* 0x00010000180b7824 */ /* 0x000fe200078e0217 */
[----:B------:R-:W-:Y:S01]  /*1a520*/  PLOP3.LUT P0, PT, PT, PT, PT, 0x80, 0x0 ;  /* 0x000000000000781c */ /* 0x000fe20003f0f070 */
[----:B------:R-:W-:Y:S02]  /*1a530*/  UIADD3.X UR5, URZ, UR43, URZ, UP0, !UPT ;  /* 0x0000002b3f057290 */ /* 0x000fe400087fe43f */
[----:B------:R-:W-:-:S10]  /*1a540*/  VIADD R13, R11, 0x400 ;  /* 0x000004000b0d7836 */ /* 0x000fd40000000000 */
.L_x_2811:
        /* <DEDUP_REMOVED lines=15> */
.L_x_2812:
        /* <DEDUP_REMOVED lines=15> */
.L_x_2813:
        /* <DEDUP_REMOVED lines=15> */
.L_x_2814:
        /* <DEDUP_REMOVED lines=15> */
.L_x_2815:
        /* <DEDUP_REMOVED lines=15> */
.L_x_2816:
        /* <DEDUP_REMOVED lines=15> */
.L_x_2817:
        /* <DEDUP_REMOVED lines=15> */
.L_x_2818:
        /* <DEDUP_REMOVED lines=10> */
.L_x_2801:
[----:B------:R-:W-:Y:S05]  /*1ac80*/  BSYNC B1 ;  /* 0x0000000000017941 */ /* 0x000fea0003800000 */
.L_x_2800:
[----:B------:R-:W-:Y:S01]  /*1ac90*/  VIADD R11, R7, 0xfffffffe ;  /* 0xfffffffe070b7836 */ /* 0x000fe20000000000 */
[----:B------:R-:W-:Y:S01]  /*1aca0*/  PLOP3.LUT P0, PT, PT, PT, PT, 0x8, 0x0 ;  /* 0x000000000000781c */ /* 0x000fe20003f0e170 */
[----:B------:R-:W-:-:S03]  /*1acb0*/  VIADD R24, R24, 0x1 ;  /* 0x0000000118187836 */ /* 0x000fc60000000000 */
[----:B------:R-:W-:Y:S02]  /*1acc0*/  ISETP.GE.AND P2, PT, R11, R4, PT ;  /* 0x000000040b00720c */ /* 0x000fe40003f46270 */
[----:B------:R-:W-:-:S04]  /*1acd0*/  ISETP.NE.AND P1, PT, R24, 0x2, PT ;  /* 0x000000021800780c */ /* 0x000fc80003f25270 */
[----:B0-----:R-:W-:Y:S02]  /*1ace0*/  SEL R2, RZ, 0x1, P1 ;  /* 0x00000001ff027807 */ /* 0x001fe40000800000 */
[----:B------:R-:W-:Y:S02]  /*1acf0*/  SEL R24, R24, RZ, P1 ;  /* 0x000000ff18187207 */ /* 0x000fe40000800000 */
[----:B------:R-:W-:-:S03]  /*1ad00*/  LOP3.LUT R28, R28, R2, RZ, 0x3c, !PT ;  /* 0x000000021c1c7212 */ /* 0x000fc600078e3cff */
[----:B------:R-:W-:Y:S05]  /*1ad10*/  @!P2 BRA `(.L_x_2794) ;  /* 0x0000000c0000a947 */ /* 0x000fea0003800000 */
.L_x_2838:
[----:B------:R-:W-:Y:S05]  /*1ad20*/  YIELD ;  /* 0x0000000000007946 */ /* 0x000fea0003800000 */
[----:B------:R-:W-:Y:S04]  /*1ad30*/  BSSY B1, `(.L_x_2819) ;  /* 0x00000b6000017945 */ /* 0x000fe80003800000 */
[----:B------:R-:W-:Y:S05]  /*1ad40*/  @!P6 BRA `(.L_x_2820) ;  /* 0x0000000800d0e947 */ /* 0x000fea0003800000 */
[----:B------:R-:W-:Y:S01]  /*1ad50*/  IMAD R10, R24, 0x8, R23 ;  /* 0x00000008180a7824 */ /* 0x000fe200078e0217 */
[----:B------:R-:W-:Y:S01]  /*1ad60*/  SHF.L.U32 R2, R28, 0x1f, RZ ;  /* 0x0000001f1c027819 */ /* 0x000fe200000006ff */
[----:B------:R-:W0:Y:S01]  /*1ad70*/  S2R R3, SR_TID.X ;  /* 0x0000000000037919 */ /* 0x000e220000002100 */
[----:B------:R-:W-:Y:S02]  /*1ad80*/  BSSY B2, `(.L_x_2821) ;  /* 0x0000005000027945 */ /* 0x000fe40003800000 */
[----:B------:R-:W1:Y:S01]  /*1ad90*/  SYNCS.PHASECHK.TRANS64.TRYWAIT P1, [R10+URZ+0x28ca0], R2 ;  /* 0x028ca0020a0075a7 */ /* 0x000e62000802017f */
[----:B0-----:R-:W-:-:S04]  /*1ada0*/  LOP3.LUT R3, R3, 0x7f, RZ, 0xc0, !PT ;  /* 0x0000007f03037812 */ /* 0x001fc800078ec0ff */
[----:B------:R-:W-:Y:S01]  /*1adb0*/  ISETP.NE.AND P2, PT, R3, RZ, PT ;  /* 0x000000ff0300720c */ /* 0x000fe20003f45270 */
[----:B-1----:R-:W-:-:S12]  /*1adc0*/  @!P1 BRA `(.L_x_2822) ;  /* 0x0000006800a09947 */ /* 0x002fd80003800000 */
.L_x_2965:
[----:B------:R-:W-:Y:S05]  /*1add0*/  BSYNC B2 ;  /* 0x0000000000027941 */ /* 0x000fea0003800000 */
.L_x_2821:
        /* <DEDUP_REMOVED lines=9> */
.L_x_2824:
[----:B------:R-:W-:Y:S05]  /*1ae70*/  BSYNC B2 ;  /* 0x0000000000027941 */ /* 0x000fea0003800000 */
.L_x_2823:
        /* <DEDUP_REMOVED lines=10> */
[----:B------:R-:W-:-:S10]  /*1af20*/  UMOV UR7, 0x12f00000 ;  /* 0x12f0000000077882 */ /* 0x000fd40000000000 */
.L_x_2825:
        /* <DEDUP_REMOVED lines=13> */
.L_x_2966:
[----:B------:R-:W-:Y:S05]  /*1b000*/  BSYNC B2 ;  /* 0x0000000000027941 */ /* 0x000fea0003800000 */
.L_x_2826:
        /* <DEDUP_REMOVED lines=11> */
.L_x_2829:
[----:B------:R-:W-:Y:S05]  /*1b0c0*/  BSYNC B2 ;  /* 0x0000000000027941 */ /* 0x000fea0003800000 */
.L_x_2828:
        /* <DEDUP_REMOVED lines=9> */
.L_x_2830:
        /* <DEDUP_REMOVED lines=15> */
.L_x_2831:
        /* <DEDUP_REMOVED lines=15> */
.L_x_2832:
        /* <DEDUP_REMOVED lines=15> */
.L_x_2833:
        /* <DEDUP_REMOVED lines=15> */
.L_x_2834:
        /* <DEDUP_REMOVED lines=15> */
.L_x_2835:
        /* <DEDUP_REMOVED lines=15> */
.L_x_2836:
        /* <DEDUP_REMOVED lines=15> */
.L_x_2837:
        /* <DEDUP_REMOVED lines=10> */
.L_x_2820:
[----:B------:R-:W-:Y:S05]  /*1b890*/  BSYNC B1 ;  /* 0x0000000000017941 */ /* 0x000fea0003800000 */
.L_x_2819:
        /* <DEDUP_REMOVED lines=8> */
.L_x_2794:
[----:B------:R-:W-:Y:S05]  /*1b920*/  BSYNC B0 ;  /* 0x0000000000007941 */ /* 0x000fea0003800000 */
.L_x_2793:
[----:B------:R-:W0:Y:S01]  /*1b930*/  LDC R0, c[0x0][0x448] ;  /* 0x00011200ff007b82 */ /* 0x000e220000000800 */
[----:B------:R-:W-:Y:S01]  /*1b940*/  VIADD R3, R32, 0x3f ;  /* 0x0000003f20037836 */ /* 0x000fe20000000000 */
[----:B------:R-:W-:Y:S06]  /*1b950*/  @!P0 WARPSYNC.ALL ;  /* 0x0000000000008948 */ /* 0x000fec0003800000 */
[----:B------:R-:W-:Y:S01]  /*1b960*/  @!P0 BAR.SYNC.DEFER_BLOCKING 0xc, 0x180 ;  /* 0x0306000000008b1d */ /* 0x000fe20000010000 */
[----:B0-----:R-:W-:-:S13]  /*1b970*/  ISETP.NE.AND P1, PT, R0, 0x1, PT ;  /* 0x000000010000780c */ /* 0x001fda0003f25270 */
[----:B------:R-:W0:Y:S08]  /*1b980*/  @P1 LDC R2, c[0x0][0x44c] ;  /* 0x00011300ff021b82 */ /* 0x000e300000000800 */
[----:B------:R-:W1:Y:S01]  /*1b990*/  @P1 LDC R0, c[0x0][0x450] ;  /* 0x00011400ff001b82 */ /* 0x000e620000000800 */
[----:B0-----:R-:W-:-:S05]  /*1b9a0*/  @P1 IMAD.HI.U32 R5, R3, R2, RZ ;  /* 0x0000000203051227 */ /* 0x001fca00078e00ff */
[----:B-1----:R-:W-:-:S05]  /*1b9b0*/  @P1 SHF.R.U32.HI R3, RZ, R0, R5 ;  /* 0x00000000ff031219 */ /* 0x002fca0000011605 */
[----:B------:R-:W-:Y:S02]  /*1b9c0*/  IMAD.IADD R6, R6, 0x1, R3 ;  /* 0x0000000106067824 */ /* 0x000fe400078e0203 */
[----:B------:R-:W0:Y:S02]  /*1b9d0*/  LDC.64 R2, c[0x0][0x9e0] ;  /* 0x00027800ff027b82 */ /* 0x000e240000000a00 */
[----:B0-----:R-:W-:Y:S02]  /*1b9e0*/  ISETP.GE.AND P2, PT, R3, 0x1, PT ;  /* 0x000000010300780c */ /* 0x001fe40003f46270 */
[----:B------:R-:W-:-:S11]  /*1b9f0*/  IADD3 R2, R6, R2, RZ ;  /* 0x0000000206027210 */ /* 0x000fd60007ffe0ff */
        /* <DEDUP_REMOVED lines=12> */
.L_x_2841:
[----:B------:R-:W-:-:S13]  /*1bac0*/  ISETP.NE.AND P0, PT, R3, 0x1, PT ;  /* 0x000000010300780c */ /* 0x000fda0003f05270 */
[----:B------:R-:W0:Y:S02]  /*1bad0*/  @P0 LDC.64 R4, c[0x0][0x9e8] ;  /* 0x00027a00ff040b82 */ /* 0x000e240000000a00 */
[----:B0-----:R-:W-:-:S05]  /*1bae0*/  @P0 IMAD.HI.U32 R4, R0, R4, RZ ;  /* 0x0000000400040227 */ /* 0x001fca00078e00ff */
[----:B------:R-:W-:-:S07]  /*1baf0*/  @P0 SHF.R.U32.HI R0, RZ, R5, R4 ;  /* 0x00000005ff000219 */ /* 0x000fce0000011604 */
.L_x_2842:
[----:B------:R-:W-:Y:S05]  /*1bb00*/  BSYNC B0 ;  /* 0x0000000000007941 */ /* 0x000fea0003800000 */
.L_x_2840:
[----:B------:R-:W-:-:S05]  /*1bb10*/  IMAD R5, R0, R3, R3 ;  /* 0x0000000300057224 */ /* 0x000fca00078e0203 */
[----:B------:R-:W-:-:S07]  /*1bb20*/  VIMNMX R2, R2, R5, PT ;  /* 0x0000000502027248 */ /* 0x000fce0003fe0100 */
.L_x_2839:
[----:B------:R-:W-:Y:S01]  /*1bb30*/  VIADD R2, R2, 0x3f ;  /* 0x0000003f02027836 */ /* 0x000fe20000000000 */
[----:B------:R-:W0:Y:S01]  /*1bb40*/  @P1 LDC R7, c[0x0][0x450] ;  /* 0x00011400ff071b82 */ /* 0x000e220000000800 */
[----:B------:R-:W-:-:S03]  /*1bb50*/  ULDC UR4, c[0x0][0x9dc] ;  /* 0x0002770000047ab9 */ /* 0x000fc60000000800 */
[----:B------:R-:W-:-:S04]  /*1bb60*/  SHF.R.S32.HI R5, RZ, 0x1f, R2 ;  /* 0x0000001fff057819 */ /* 0x000fc80000011402 */
[----:B------:R-:W-:-:S04]  /*1bb70*/  LEA.HI R5, R5, R2, RZ, 0x6 ;  /* 0x0000000205057211 */ /* 0x000fc800078f30ff */
[----:B------:R-:W-:Y:S02]  /*1bb80*/  SHF.R.S32.HI R0, RZ, 0x6, R5 ;  /* 0x00000006ff007819 */ /* 0x000fe40000011405 */
[----:B------:R-:W1:Y:S02]  /*1bb90*/  @P1 LDC R5, c[0x0][0x44c] ;  /* 0x00011300ff051b82 */ /* 0x000e640000000800 */
[----:B------:R-:W-:-:S05]  /*1bba0*/  VIMNMX R29, R9, R0, PT ;  /* 0x00000000091d7248 */ /* 0x000fca0003fe0100 */
[----:B------:R2:W-:Y:S01]  /*1bbb0*/  STL [R1+0x18], R29 ;  /* 0x0000181d01007387 */ /* 0x0005e20000100800 */
[----:B-1----:R-:W-:-:S04]  /*1bbc0*/  @P1 IMAD.HI.U32 R0, R32, R5, RZ ;  /* 0x0000000520001227 */ /* 0x002fc800078e00ff */
[----:B------:R-:W-:Y:S01]  /*1bbd0*/  IMAD.MOV.U32 R5, RZ, RZ, R32 ;  /* 0x000000ffff057224 */ /* 0x000fe200078e0020 */
[----:B0-----:R-:W-:-:S05]  /*1bbe0*/  @P1 SHF.R.U32.HI R5, RZ, R7, R0 ;  /* 0x00000007ff051219 */ /* 0x001fca0000011600 */
[----:B------:R-:W-:-:S04]  /*1bbf0*/  IMAD.IADD R2, R8, 0x1, R5 ;  /* 0x0000000108027824 */ /* 0x000fc800078e0205 */
[----:B------:R-:W-:Y:S01]  /*1bc00*/  VIADD R0, R2, -UR4 ;  /* 0x8000000402007c36 */ /* 0x000fe20008000000 */
[----:B--2---:R-:W-:Y:S06]  /*1bc10*/  @!P2 BRA `(.L_x_2843) ;  /* 0x000000000044a947 */ /* 0x004fec0003800000 */
        /* <DEDUP_REMOVED lines=10> */
.L_x_2845:
[----:B------:R-:W-:-:S13]  /*1bcc0*/  ISETP.NE.AND P0, PT, R3, 0x1, PT ;  /* 0x000000010300780c */ /* 0x000fda0003f05270 */
[----:B------:R-:W0:Y:S02]  /*1bcd0*/  @P0 LDC.64 R4, c[0x0][0x9e8] ;  /* 0x00027a00ff040b82 */ /* 0x000e240000000a00 */
[----:B0-----:R-:W-:-:S05]  /*1bce0*/  @P0 IMAD.HI.U32 R4, R2, R4, RZ ;  /* 0x0000000402040227 */ /* 0x001fca00078e00ff */
[----:B------:R-:W-:-:S07]  /*1bcf0*/  @P0 SHF.R.U32.HI R2, RZ, R5, R4 ;  /* 0x00000005ff020219 */ /* 0x000fce0000011604 */
.L_x_2846:
[----:B------:R-:W-:Y:S05]  /*1bd00*/  BSYNC B0 ;  /* 0x0000000000007941 */ /* 0x000fea0003800000 */
.L_x_2844:
[----:B------:R-:W-:-:S05]  /*1bd10*/  IMAD R3, R2, R3, RZ ;  /* 0x0000000302037224 */ /* 0x000fca00078e02ff */
[----:B------:R-:W-:-:S07]  /*1bd20*/  VIMNMX R0, R0, R3, !PT ;  /* 0x0000000300007248 */ /* 0x000fce0007fe0100 */
.L_x_2843:
[----:B------:R-:W-:Y:S01]  /*1bd30*/  SHF.R.S32.HI R3, RZ, 0x1f, R0 ;  /* 0x0000001fff037819 */ /* 0x000fe20000011400 */
[----:B------:R-:W-:Y:S03]  /*1bd40*/  BSSY B7, `(.L_x_2847) ;  /* 0x0000378000077945 */ /* 0x000fe60003800000 */
[----:B------:R-:W-:-:S04]  /*1bd50*/  LEA.HI R3, R3, R0, RZ, 0x6 ;  /* 0x0000000003037211 */ /* 0x000fc800078f30ff */
[----:B------:R-:W-:-:S04]  /*1bd60*/  SHF.R.S32.HI R3, RZ, 0x6, R3 ;  /* 0x00000006ff037819 */ /* 0x000fc80000011403 */
[----:B------:R-:W-:-:S04]  /*1bd70*/  VIMNMX R34, RZ, R3, !PT ;  /* 0x00000003ff227248 */ /* 0x000fc80007fe0100 */
[----:B------:R-:W-:-:S13]  /*1bd80*/  ISETP.GT.AND P0, PT, R29, R34, PT ;  /* 0x000000221d00720c */ /* 0x000fda0003f04270 */
        /* <DEDUP_REMOVED lines=8> */
[----:B------:R-:W0:Y:S02]  /*1be10*/  FLO.U32 R0, UR4 ;  /* 0x0000000400007d00 */ /* 0x000e2400080e0000 */
[----:B0-----:R-:W-:-:S06]  /*1be20*/  ISETP.EQ.U32.AND P0, PT, R0, R5, PT ;  /* 0x000000050000720c */ /* 0x001fcc0003f02070 */
[----:B------:R-:W1:Y:S07]  /*1be30*/  POPC R5, UR4 ;  /* 0x0000000400057d09 */ /* 0x000e6e0008000000 */
[----:B-1----:R-:W2:Y:S01]  /*1be40*/  @P0 ATOMG.E.ADD.STRONG.GPU PT, R3, desc[UR40][R2.64], R5 ;  /* 0x00000005020309a8 */ /* 0x002ea200081ee1e8 */
[----:B------:R-:W0:Y:S02]  /*1be50*/  S2R R4, SR_LTMASK ;  /* 0x0000000000047919 */ /* 0x000e240000003900 */
[----:B0-----:R-:W-:-:S04]  /*1be60*/  LOP3.LUT R4, R4, UR4, RZ, 0xc0, !PT ;  /* 0x0000000404047c12 */ /* 0x001fc8000f8ec0ff */
[----:B------:R-:W0:Y:S01]  /*1be70*/  POPC R7, R4 ;  /* 0x0000000400077309 */ /* 0x000e220000000000 */
[----:B--2---:R-:W0:Y:S02]  /*1be80*/  SHFL.IDX PT, R0, R3, R0, 0x1f ;  /* 0x00001f0003007589 */ /* 0x004e2400000e0000 */
[----:B0-----:R-:W-:Y:S01]  /*1be90*/  IADD3 R16, R0, UR37, R7 ;  /* 0x0000002500107c10 */ /* 0x001fe2000fffe007 */
[----:B------:R-:W-:Y:S06]  /*1bea0*/  BRA `(.L_x_2849) ;  /* 0x0000003400847947 */ /* 0x000fec0003800000 */
.L_x_2848:
        /* <DEDUP_REMOVED lines=20> */
.L_x_2851:
[----:B------:R-:W-:Y:S05]  /*1bff0*/  BSYNC B6 ;  /* 0x0000000000067941 */ /* 0x000fea0003800000 */
.L_x_2850:
        /* <DEDUP_REMOVED lines=20> */
.L_x_2854:
        /* <DEDUP_REMOVED lines=15> */
.L_x_2853:
[----:B------:R-:W-:Y:S05]  /*1c230*/  BSYNC B6 ;  /* 0x0000000000067941 */ /* 0x000fea0003800000 */
.L_x_2852:
[----:B------:R-:W-:Y:S01]  /*1c240*/  ULDC.64 UR4, c[0x0][0x9f8] ;  /* 0x00027e0000047ab9 */ /* 0x000fe20000000a00 */
[----:B------:R-:W-:Y:S01]  /*1c250*/  IMAD.MOV.U32 R30, RZ, RZ, R19 ;  /* 0x000000ffff1e7224 */ /* 0x000fe200078e0013 */
[----:B------:R-:W-:Y:S01]  /*1c260*/  ISETP.NE.U32.AND P0, PT, RZ, UR4, PT ;  /* 0x00000004ff007c0c */ /* 0x000fe2000bf05070 */
[----:B------:R-:W0:Y:S01]  /*1c270*/  S2R R20, SR_TID.X ;  /* 0x0000000000147919 */ /* 0x000e220000002100 */
[----:B------:R-:W1:Y:S01]  /*1c280*/  LDC R11, c[0x0][0x430] ;  /* 0x00010c00ff0b7b82 */ /* 0x000e620000000800 */
[----:B------:R-:W-:Y:S01]  /*1c290*/  ULDC UR4, c[0x0][0x320] ;  /* 0x0000c80000047ab9 */ /* 0x000fe20000000800 */
[----:B------:R-:W-:-:S13]  /*1c2a0*/  ISETP.NE.AND.EX P0, PT, RZ, UR5, PT, P0 ;  /* 0x00000005ff007c0c */ /* 0x000fda000bf05300 */
[----:B------:R-:W2:Y:S01]  /*1c2b0*/  @P0 LDC.64 R2, c[0x0][0x9f8] ;  /* 0x00027e00ff020b82 */ /* 0x000ea20000000a00 */
[----:B0-----:R-:W-:Y:S01]  /*1c2c0*/  LOP3.LUT R20, R20, 0x7f, RZ, 0xc0, !PT ;  /* 0x0000007f14147812 */ /* 0x001fe200078ec0ff */
[----:B--2---:R-:W-:-:S05]  /*1c2d0*/  @P0 IMAD.WIDE R2, R19, 0x4, R2 ;  /* 0x0000000413020825 */ /* 0x004fca00078e0202 */
[----:B------:R0:W2:Y:S01]  /*1c2e0*/  @P0 LDG.E R30, desc[UR40][R2.64] ;  /* 0x00000028021e0981 */ /* 0x0000a2000c1e1900 */
[----:B------:R-:W-:Y:S01]  /*1c2f0*/  SHF.R.U32.HI R21, RZ, 0x3, R20 ;  /* 0x00000003ff157819 */ /* 0x000fe20000011614 */
[----:B------:R-:W-:Y:S01]  /*1c300*/  IMAD.MOV.U32 R37, RZ, RZ, RZ ;  /* 0x000000ffff257224 */ /* 0x000fe200078e00ff */
[----:B-1----:R-:W-:Y:S01]  /*1c310*/  ISETP.NE.AND P1, PT, R11, 0x1, PT ;  /* 0x000000010b00780c */ /* 0x002fe20003f25270 */
[----:B------:R-:W1:Y:S01]  /*1c320*/  S2R R20, SR_TID.X ;  /* 0x0000000000147919 */ /* 0x000e620000002100 */
[----:B------:R-:W-:Y:S02]  /*1c330*/  LEA R0, R29, 0xffffffc0, 0x6 ;  /* 0xffffffc01d007811 */ /* 0x000fe400078e30ff */
[----:B------:R-:W-:Y:S01]  /*1c340*/  LOP3.LUT R22, R22, 0xffffffbf, RZ, 0xc0, !PT ;  /* 0xffffffbf16167812 */ /* 0x000fe200078ec0ff */
[----:B------:R-:W3:Y:S08]  /*1c350*/  S2R R12, SR_TID.X ;  /* 0x00000000000c7919 */ /* 0x000ef00000002100 */
[----:B0-----:R-:W0:Y:S08]  /*1c360*/  @P1 LDC R3, c[0x0][0x434] ;  /* 0x00010d00ff031b82 */ /* 0x001e300000000800 */
[----:B------:R-:W4:Y:S01]  /*1c370*/  @P1 LDC R2, c[0x0][0x438] ;  /* 0x00010e00ff021b82 */ /* 0x000f220000000800 */
[----:B-1----:R-:W-:-:S02]  /*1c380*/  IMAD.SHL.U32 R20, R20, 0x10, RZ ;  /* 0x0000001014147824 */ /* 0x002fc400078e00ff */
[----:B---3--:R-:W-:-:S03]  /*1c390*/  IMAD.SHL.U32 R12, R12, 0x8, RZ ;  /* 0x000000080c0c7824 */ /* 0x008fc600078e00ff */
[----:B------:R-:W-:Y:S02]  /*1c3a0*/  LOP3.LUT R20, R21, 0x70, R20, 0xf8, !PT ;  /* 0x0000007015147812 */ /* 0x000fe400078ef814 */
[----:B------:R-:W1:Y:S02]  /*1c3b0*/  S2R R21, SR_TID.X ;  /* 0x0000000000157919 */ /* 0x000e640000002100 */
[----:B------:R-:W-:Y:S02]  /*1c3c0*/  IADD3 R4, R20, R0, RZ ;  /* 0x0000000014047210 */ /* 0x000fe40007ffe0ff */
[----:B------:R-:W-:Y:S02]  /*1c3d0*/  LOP3.LUT R12, R12, 0x38, RZ, 0xc0, !PT ;  /* 0x000000380c0c7812 */ /* 0x000fe400078ec0ff */
[C---:B------:R-:W-:Y:S01]  /*1c3e0*/  ISETP.GE.AND P0, PT, R4.reuse, R17, PT ;  /* 0x000000110400720c */ /* 0x040fe20003f06270 */
[----:B------:R-:W-:-:S03]  /*1c3f0*/  IMAD.IADD R9, R4, 0x1, R33 ;  /* 0x0000000104097824 */ /* 0x000fc600078e0221 */
[----:B------:R-:W-:Y:S01]  /*1c400*/  ISETP.GT.U32.OR P0, PT, R20, 0x3f, P0 ;  /* 0x0000003f1400780c */ /* 0x000fe20000704470 */
[----:B0-----:R-:W-:-:S04]  /*1c410*/  @P1 IMAD.HI.U32 R3, R9, R3, RZ ;  /* 0x0000000309031227 */ /* 0x001fc800078e00ff */
[----:B------:R-:W-:Y:S01]  /*1c420*/  IMAD.MOV.U32 R8, RZ, RZ, R9 ;  /* 0x000000ffff087224 */ /* 0x000fe200078e0009 */
[----:B----4-:R-:W-:Y:S02]  /*1c430*/  @P1 SHF.R.U32.HI R8, RZ, R2, R3 ;  /* 0x00000002ff081219 */ /* 0x010fe40000011603 */
[----:B------:R-:W-:-:S04]  /*1c440*/  ISETP.GE.AND P1, PT, R12, UR4, PT ;  /* 0x000000040c007c0c */ /* 0x000fc8000bf26270 */
[----:B------:R-:W-:Y:S01]  /*1c450*/  SEL R4, RZ, 0x1, P1 ;  /* 0x00000001ff047807 */ /* 0x000fe20000800000 */
[----:B------:R-:W0:Y:S01]  /*1c460*/  @!P0 LDC.64 R2, c[0x0][0x428] ;  /* 0x00010a00ff028b82 */ /* 0x000e220000000a00 */
[----:B-1----:R-:W-:-:S05]  /*1c470*/  IMAD.SHL.U32 R21, R21, 0x8, RZ ;  /* 0x0000000815157824 */ /* 0x002fca00078e00ff */
[----:B------:R-:W-:-:S04]  /*1c480*/  LOP3.LUT R21, R21, 0x38, RZ, 0xc0, !PT ;  /* 0x0000003815157812 */ /* 0x000fc800078ec0ff */
[----:B------:R-:W-:-:S04]  /*1c490*/  LOP3.LUT R21, R21, 0x40, RZ, 0xfc, !PT ;  /* 0x0000004015157812 */ /* 0x000fc800078efcff */
[----:B------:R-:W-:Y:S02]  /*1c4a0*/  ISETP.GE.AND P2, PT, R21, UR4, PT ;  /* 0x0000000415007c0c */ /* 0x000fe4000bf46270 */
[----:B------:R-:W1:Y:S02]  /*1c4b0*/  S2R R21, SR_TID.X ;  /* 0x0000000000157919 */ /* 0x000e640000002100 */
[----:B------:R-:W-:-:S05]  /*1c4c0*/  SEL R10, RZ, 0xffffffff, P2 ;  /* 0xffffffffff0a7807 */ /* 0x000fca0001000000 */
[----:B------:R-:W-:-:S04]  /*1c4d0*/  IMAD.SHL.U32 R10, R10, 0x2, RZ ;  /* 0x000000020a0a7824 */ /* 0x000fc800078e00ff */
[----:B------:R-:W-:Y:S02]  /*1c4e0*/  @P2 LOP3.LUT R22, R22, 0x40, RZ, 0xfc, !PT ;  /* 0x0000004016162812 */ /* 0x000fe400078efcff */
[----:B------:R-:W-:Y:S02]  /*1c4f0*/  LOP3.LUT R10, R10, 0x2, R4, 0xe2, !PT ;  /* 0x000000020a0a7812 */ /* 0x000fe400078ee204 */
[----:B------:R-:W-:Y:S01]  /*1c500*/  LOP3.LUT R22, R22, 0xffffff7f, RZ, 0xc0, !PT ;  /* 0xffffff7f16167812 */ /* 0x000fe200078ec0ff */
[----:B------:R-:W3:Y:S03]  /*1c510*/  @!P0 LDC.64 R4, c[0x0][0x418] ;  /* 0x00010600ff048b82 */ /* 0x000ee60000000a00 */
[----:B------:R-:W-:-:S04]  /*1c520*/  @P1 LOP3.LUT R22, R22, 0x80, RZ, 0xfc, !PT ;  /* 0x0000008016161812 */ /* 0x000fc800078efcff */
[----:B------:R-:W-:Y:S01]  /*1c530*/  LOP3.LUT R22, R22, 0xffffffdf, RZ, 0xc0, !PT ;  /* 0xffffffdf16167812 */ /* 0x000fe200078ec0ff */
[----:B-1----:R-:W-:-:S05]  /*1c540*/  IMAD.SHL.U32 R21, R21, 0x8, RZ ;  /* 0x0000000815157824 */ /* 0x002fca00078e00ff */
[----:B------:R-:W-:-:S04]  /*1c550*/  LOP3.LUT R21, R21, 0x38, RZ, 0xc0, !PT ;  /* 0x0000003815157812 */ /* 0x000fc800078ec0ff */
[C---:B------:R-:W-:Y:S02]  /*1c560*/  LOP3.LUT R27, R21.reuse, 0x80, RZ, 0xfc, !PT ;  /* 0x00000080151b7812 */ /* 0x040fe400078efcff */
[----:B------:R-:W-:Y:S02]  /*1c570*/  LOP3.LUT R21, R21, 0xc0, RZ, 0xfc, !PT ;  /* 0x000000c015157812 */ /* 0x000fe400078efcff */
[----:B------:R-:W-:Y:S02]  /*1c580*/  ISETP.GE.AND P2, PT, R27, UR4, PT ;  /* 0x000000041b007c0c */ /* 0x000fe4000bf46270 */
[----:B------:R-:W-:Y:S02]  /*1c590*/  ISETP.GE.AND P1, PT, R21, UR4, PT ;  /* 0x0000000415007c0c */ /* 0x000fe4000bf26270 */
[----:B------:R-:W1:Y:S01]  /*1c5a0*/  S2R R21, SR_TID.X ;  /* 0x0000000000157919 */ /* 0x000e620000002100 */
[----:B------:R-:W-:Y:S02]  /*1c5b0*/  SEL R6, RZ, 0x4, P2 ;  /* 0x00000004ff067807 */ /* 0x000fe40001000000 */
[----:B------:R-:W-:-:S04]  /*1c5c0*/  SEL R7, RZ, 0x8, P1 ;  /* 0x00000008ff077807 */ /* 0x000fc80000800000 */
[----:B------:R-:W-:Y:S01]  /*1c5d0*/  LOP3.LUT R10, R7, R10, R6, 0xfe, !PT ;  /* 0x0000000a070a7212 */ /* 0x000fe200078efe06 */
[--C-:B------:R-:W-:Y:S01]  /*1c5e0*/  @!P0 IMAD.MOV.U32 R6, RZ, RZ, R8.reuse ;  /* 0x000000ffff068224 */ /* 0x100fe200078e0008 */
[----:B------:R-:W-:Y:S02]  /*1c5f0*/  @!P0 SHF.R.S32.HI R7, RZ, 0x1f, R8 ;  /* 0x0000001fff078819 */ /* 0x000fe40000011408 */
[----:B------:R-:W-:-:S04]  /*1c600*/  @P2 LOP3.LUT R22, R22, 0x20, RZ, 0xfc, !PT ;  /* 0x0000002016162812 */ /* 0x000fc800078efcff */
[----:B------:R-:W-:-:S04]  /*1c610*/  LOP3.LUT R22, R22, 0xffffffef, RZ, 0xc0, !PT ;  /* 0xffffffef16167812 */ /* 0x000fc800078ec0ff */
[----:B------:R-:W-:Y:S01]  /*1c620*/  @P1 LOP3.LUT R22, R22, 0x10, RZ, 0xfc, !PT ;  /* 0x0000001016161812 */ /* 0x000fe200078efcff */
[----:B-1----:R-:W-:-:S05]  /*1c630*/  IMAD.SHL.U32 R21, R21, 0x8, RZ ;  /* 0x0000000815157824 */ /* 0x002fca00078e00ff */
[----:B------:R-:W-:-:S04]  /*1c640*/  LOP3.LUT R21, R21, 0x38, RZ, 0xc0, !PT ;  /* 0x0000003815157812 */ /* 0x000fc800078ec0ff */
[----:B------:R-:W-:Y:S02]  /*1c650*/  LOP3.LUT R13, R21, 0x180, RZ, 0xfc, !PT ;  /* 0x00000180150d7812 */ /* 0x000fe400078efcff */
[----:B------:R-:W-:Y:S02]  /*1c660*/  LOP3.LUT R14, R12, 0x1c0, RZ, 0xfc, !PT ;  /* 0x000001c00c0e7812 */ /* 0x000fe400078efcff */
[----:B------:R-:W-:Y:S02]  /*1c670*/  LOP3.LUT R22, R22, 0xfffffff7, RZ, 0xc0, !PT ;  /* 0xfffffff716167812 */ /* 0x000fe400078ec0ff */
[----:B--2---:R-:W-:Y:S01]  /*1c680*/  SHF.R.S32.HI R35, RZ, 0x1f, R30 ;  /* 0x0000001fff237819 */ /* 0x004fe2000001141e */
[----:B0-----:R-:W-:-:S04]  /*1c690*/  @!P0 IMAD.WIDE.U32 R6, R30, R2, R6 ;  /* 0x000000021e068225 */ /* 0x001fc800078e0006 */
[----:B------:R-:W-:Y:S01]  /*1c6a0*/  @!P0 IMAD R2, R35, R2, RZ ;  /* 0x0000000223028224 */ /* 0x000fe200078e02ff */
[----:B---3--:R-:W-:-:S03]  /*1c6b0*/  @!P0 LEA R4, P1, R6, R4, 0x2 ;  /* 0x0000000406048211 */ /* 0x008fc600078210ff */
[----:B------:R-:W-:-:S04]  /*1c6c0*/  @!P0 IMAD R3, R30, R3, R2 ;  /* 0x000000031e038224 */ /* 0x000fc800078e0202 */
[----:B------:R-:W-:-:S05]  /*1c6d0*/  @!P0 IMAD.IADD R3, R7, 0x1, R3 ;  /* 0x0000000107038824 */ /* 0x000fca00078e0203 */
[----:B------:R-:W-:-:S05]  /*1c6e0*/  @!P0 LEA.HI.X R5, R6, R5, R3, 0x2, P1 ;  /* 0x0000000506058211 */ /* 0x000fca00008f1403 */
[----:B------:R0:W5:Y:S01]  /*1c6f0*/  @!P0 LDG.E R37, desc[UR40][R4.64] ;  /* 0x0000002804258981 */ /* 0x000162000c1e1900 */
[----:B------:R-:W-:Y:S02]  /*1c700*/  ISETP.GE.AND P0, PT, R13, UR4, PT ;  /* 0x000000040d007c0c */ /* 0x000fe4000bf06270 */
[C---:B------:R-:W-:Y:S02]  /*1c710*/  LOP3.LUT R13, R12.reuse, 0x100, RZ, 0xfc, !PT ;  /* 0x000001000c0d7812 */ /* 0x040fe400078efcff */
[----:B------:R-:W-:Y:S02]  /*1c720*/  LOP3.LUT R12, R12, 0x140, RZ, 0xfc, !PT ;  /* 0x000001400c0c7812 */ /* 0x000fe400078efcff */
[----:B------:R-:W-:Y:S02]  /*1c730*/  ISETP.GE.AND P3, PT, R13, UR4, PT ;  /* 0x000000040d007c0c */ /* 0x000fe4000bf66270 */
[----:B------:R-:W-:Y:S02]  /*1c740*/  ISETP.GE.AND P2, PT, R12, UR4, PT ;  /* 0x000000040c007c0c */ /* 0x000fe4000bf46270 */
[----:B0-----:R-:W-:-:S02]  /*1c750*/  SEL R4, RZ, 0x10, P3 ;  /* 0x00000010ff047807 */ /* 0x001fc40001800000 */
[----:B------:R-:W-:Y:S02]  /*1c760*/  SEL R5, RZ, 0x20, P2 ;  /* 0x00000020ff057807 */ /* 0x000fe40001000000 */
[----:B------:R-:W-:Y:S02]  /*1c770*/  SEL R3, RZ, 0x40, P0 ;  /* 0x00000040ff037807 */ /* 0x000fe40000000000 */
[----:B------:R-:W-:Y:S02]  /*1c780*/  LOP3.LUT R4, R5, R10, R4, 0xfe, !PT ;  /* 0x0000000a05047212 */ /* 0x000fe400078efe04 */
[----:B------:R-:W-:Y:S01]  /*1c790*/  ISETP.GE.AND P0, PT, R14, UR4, PT ;  /* 0x000000040e007c0c */ /* 0x000fe2000bf06270 */
[----:B------:R-:W-:Y:S01]  /*1c7a0*/  UMOV UR4, 0xffffffff ;  /* 0xffffffff00047882 */ /* 0x000fe20000000000 */
[----:B------:R-:W-:Y:S01]  /*1c7b0*/  LOP3.LUT R6, R4, R3, RZ, 0xfc, !PT ;  /* 0x0000000304067212 */ /* 0x000fe200078efcff */
[----:B------:R-:W-:Y:S01]  /*1c7c0*/  IMAD.MOV R3, RZ, RZ, -R8 ;  /* 0x000000ffff037224 */ /* 0x000fe200078e0a08 */
[----:B------:R-:W-:-:S02]  /*1c7d0*/  @P3 LOP3.LUT R22, R22, 0x8, RZ, 0xfc, !PT ;  /* 0x0000000816163812 */ /* 0x000fc400078efcff */
[----:B------:R-:W-:Y:S01]  /*1c7e0*/  SEL R2, RZ, 0x80, P0 ;  /* 0x00000080ff027807 */ /* 0x000fe20000000000 */
[----:B------:R-:W-:Y:S01]  /*1c7f0*/  IMAD R3, R11, R3, R9 ;  /* 0x000000030b037224 */ /* 0x000fe200078e0209 */
[----:B------:R0:W-:Y:S01]  /*1c800*/  STL [R1+0x2c], R6 ;  /* 0x00002c0601007387 */ /* 0x0001e20000100800 */
[----:B------:R-:W-:-:S03]  /*1c810*/  LOP3.LUT R22, R22, 0xfffffffb, RZ, 0xc0, !PT ;  /* 0xfffffffb16167812 */ /* 0x000fc600078ec0ff */
[----:B------:R0:W-:Y:S01]  /*1c820*/  STL [R1], R3 ;  /* 0x0000000301007387 */ /* 0x0001e20000100800 */
[----:B------:R-:W-:Y:S01]  /*1c830*/  @P2 LOP3.LUT R22, R22, 0x4, RZ, 0xfc, !PT ;  /* 0x0000000416162812 */ /* 0x000fe200078efcff */
[----:B------:R-:W-:Y:S06]  /*1c840*/  BRA.DIV UR4, `(.L_x_2855) ;  /* 0x0000005204287947 */ /* 0x000fec000b800000 */
.L_x_2969:
[----:B0-----:R-:W-:Y:S01]  /*1c850*/  IMAD.U32 R3, RZ, RZ, UR38 ;  /* 0x00000026ff037e24 */ /* 0x001fe2000f8e00ff */
[----:B------:R-:W-:Y:S02]  /*1c860*/  LOP3.LUT R2, R6, R2, RZ, 0xfc, !PT ;  /* 0x0000000206027212 */ /* 0x000fe400078efcff */
[----:B------:R-:W-:Y:S02]  /*1c870*/  ISETP.GT.U32.AND P1, PT, R20, 0x3f, PT ;  /* 0x0000003f1400780c */ /* 0x000fe40003f24070 */
[----:B------:R-:W-:Y:S01]  /*1c880*/  ISETP.NE.AND P0, PT, R3, 0x3, PT ;  /* 0x000000030300780c */ /* 0x000fe20003f05270 */
[----:B------:R0:W-:Y:S01]  /*1c890*/  STL [R1+0xc], R2 ;  /* 0x00000c0201007387 */ /* 0x0001e20000100800 */
[----:B------:R-:W-:Y:S02]  /*1c8a0*/  LOP3.LUT R22, R22, 0xfffffbff, RZ, 0xc0, !PT ;  /* 0xfffffbff16167812 */ /* 0x000fe400078ec0ff */
[----:B------:R-:W-:-:S09]  /*1c8b0*/  SHF.R.S32.HI R29, RZ, 0x1f, R18 ;  /* 0x0000001fff1d7819 */ /* 0x000fd20000011412 */
[----:B------:R-:W-:-:S04]  /*1c8c0*/  @P0 LOP3.LUT R22, R22, 0x400, RZ, 0xfc, !PT ;  /* 0x0000040016160812 */ /* 0x000fc800078efcff */
[----:B------:R-:W-:-:S04]  /*1c8d0*/  LOP3.LUT R22, R22, 0xfffffffe, RZ, 0xc0, !PT ;  /* 0xfffffffe16167812 */ /* 0x000fc800078ec0ff */
[----:B------:R-:W-:Y:S01]  /*1c8e0*/  @P1 LOP3.LUT R22, R22, 0x1, RZ, 0xfc, !PT ;  /* 0x0000000116161812 */ /* 0x000fe200078efcff */
[----:B0-----:R-:W-:Y:S06]  /*1c8f0*/  @!P0 BRA `(.L_x_2856) ;  /* 0x0000000000048947 */ /* 0x001fec0003800000 */
[----:B------:R-:W-:Y:S01]  /*1c900*/  BPT.TRAP 0x1 ;  /* 0x000000040000795c */ /* 0x000fe20000300000 */
.L_x_2856:
        /* <DEDUP_REMOVED lines=9> */
.L_x_2970:
[----:B------:R-:W-:Y:S05]  /*1c9a0*/  BSYNC B0 ;  /* 0x0000000000007941 */ /* 0x000fea0003800000 */
.L_x_2857:
[----:B------:R-:W0:Y:S01]  /*1c9b0*/  LDL R2, [R1] ;  /* 0x0000000001027983 */ /* 0x000e220000100800 */
[----:B------:R-:W-:Y:S01]  /*1c9c0*/  ULDC.64 UR4, c[0x0][0x300] ;  /* 0x0000c00000047ab9 */ /* 0x000fe20000000a00 */
[----:B-----5:R-:W-:Y:S01]  /*1c9d0*/  SHF.R.S32.HI R4, RZ, 0x1f, R37 ;  /* 0x0000001fff047819 */ /* 0x020fe20000011425 */
[----:B------:R-:W-:Y:S01]  /*1c9e0*/  IMAD R5, R25, 0x1000, R36 ;  /* 0x0000100019057824 */ /* 0x000fe200078e0224 */
[----:B------:R-:W1:Y:S01]  /*1c9f0*/  S2R R7, SR_TID.X ;  /* 0x0000000000077919 */ /* 0x000e620000002100 */
[----:B------:R-:W-:Y:S01]  /*1ca00*/  LOP3.LUT R22, R22, 0xfffffffd, RZ, 0xc0, !PT ;  /* 0xfffffffd16167812 */ /* 0x000fe200078ec0ff */
        /* <DEDUP_REMOVED lines=19> */
[----:B-1----:R-:W-:Y:S01]  /*1cb40*/  IMAD.IADD R4, R3, 0x1, R0 ;  /* 0x0000000103047824 */ /* 0x002fe200078e0200 */
        /* <DEDUP_REMOVED lines=40> */
.L_x_2980:
        /* <DEDUP_REMOVED lines=10> */
.L_x_2860:
        /* <DEDUP_REMOVED lines=11> */
.L_x_2861:
[----:B------:R1:W5:Y:S01]  /*1cf20*/  LDL R4, [R1+0xc] ;  /* 0x00000c0001047983 */ /* 0x0003620000100800 */
[----:B------:R1:W-:Y:S02]  /*1cf30*/  SYNCS.ARRIVE.TRANS64.A1T0 RZ, [R27+URZ+0x28c30], RZ ;  /* 0x028c30ff1bff79a7 */ /* 0x0003e4000810003f */
[----:B------:R-:W-:Y:S05]  /*1cf40*/  WARPSYNC.ALL ;  /* 0x0000000000007948 */ /* 0x000fea0003800000 */
[----:B------:R-:W-:Y:S01]  /*1cf50*/  ULDC.64 UR4, c[0x0][0xa00] ;  /* 0x0002800000047ab9 */ /* 0x000fe20000000a00 */
[----:B------:R-:W-:Y:S01]  /*1cf60*/  VIADD R0, R23, 0x20400 ;  /* 0x0002040017007836 */ /* 0x000fe20000000000 */
[----:B------:R-:W-:Y:S01]  /*1cf70*/  BAR.SYNC.DEFER_BLOCKING 0x8, 0x100 ;  /* 0x0204000000007b1d */ /* 0x000fe20000010000 */
[----:B------:R-:W-:Y:S02]  /*1cf80*/  ISETP.NE.U32.AND P0, PT, RZ, UR4, PT ;  /* 0x00000004ff007c0c */ /* 0x000fe4000bf05070 */
[----:B0-----:R-:W-:-:S02]  /*1cf90*/  SHF.R.S32.HI R2, RZ, 0x1f, R19 ;  /* 0x0000001fff027819 */ /* 0x001fc40000011413 */
[----:B------:R-:W-:Y:S01]  /*1cfa0*/  ISETP.NE.AND.EX P0, PT, RZ, UR5, PT, P0 ;  /* 0x00000005ff007c0c */ /* 0x000fe2000bf05300 */
[----:B------:R-:W-:Y:S01]  /*1cfb0*/  ULDC.64 UR4, c[0x0][0x298] ;  /* 0x0000a60000047ab9 */ /* 0x000fe20000000a00 */
[----:B------:R-:W-:Y:S01]  /*1cfc0*/  LOP3.LUT P1, RZ, R0, 0x3ff, RZ, 0xc0, !PT ;  /* 0x000003ff00ff7812 */ /* 0x000fe2000782c0ff */
[----:B------:R-:W-:Y:S01]  /*1cfd0*/  BSSY B6, `(.L_x_2862) ;  /* 0x000001f000067945 */ /* 0x000fe20003800000 */
[----:B------:R-:W-:Y:S02]  /*1cfe0*/  SHF.R.S32.HI R0, RZ, 0x1f, R31 ;  /* 0x0000001fff007819 */ /* 0x000fe4000001141f */
[----:B------:R-:W-:Y:S02]  /*1cff0*/  SEL R3, R2, RZ, !P0 ;  /* 0x000000ff02037207 */ /* 0x000fe40004000000 */
[----:B------:R-:W-:Y:S01]  /*1d000*/  SEL R2, R19, RZ, !P0 ;  /* 0x000000ff13027207 */ /* 0x000fe20004000000 */
[----:B------:R-:W-:Y:S02]  /*1d010*/  IMAD R0, R0, UR4, RZ ;  /* 0x0000000400007c24 */ /* 0x000fe4000f8e02ff */
[----:B------:R-:W-:Y:S02]  /*1d020*/  STL [R1+0x3c], R3 ;  /* 0x00003c0301007387 */ /* 0x000fe40000100800 */
[----:B------:R-:W-:-:S02]  /*1d030*/  IMAD R0, R31, UR5, R0 ;  /* 0x000000051f007c24 */ /* 0x000fc4000f8e0200 */
[----:B------:R0:W-:Y:S02]  /*1d040*/  STL [R1+0x20], R2 ;  /* 0x0000200201007387 */ /* 0x0001e40000100800 */
[----:B0-----:R-:W-:-:S04]  /*1d050*/  IMAD.WIDE.U32 R2, R31, UR4, RZ ;  /* 0x000000041f027c25 */ /* 0x001fc8000f8e00ff */
[----:B------:R-:W-:Y:S01]  /*1d060*/  IMAD.IADD R0, R3, 0x1, R0 ;  /* 0x0000000103007824 */ /* 0x000fe200078e0200 */
[----:B------:R0:W-:Y:S04]  /*1d070*/  STL.64 [R1+0x10], R2 ;  /* 0x0000100201007387 */ /* 0x0001e80000100a00 */
[----:B------:R0:W-:Y:S01]  /*1d080*/  STL [R1+0x38], R0 ;  /* 0x0000380001007387 */ /* 0x0001e20000100800 */
[----:B-----5:R-:W-:-:S04]  /*1d090*/  PRMT R31, R4, 0x8880, RZ ;  /* 0x00008880041f7816 */ /* 0x020fc800000000ff */
[----:B------:R-:W-:Y:S01]  /*1d0a0*/  PRMT R31, R31, 0x7710, RZ ;  /* 0x000077101f1f7816 */ /* 0x000fe200000000ff */
[----:B------:R-:W-:Y:S06]  /*1d0b0*/  @!P1 BRA `(.L_x_2863) ;  /* 0x0000000000409947 */ /* 0x000fec0003800000 */
[----:B0-----:R-:W-:Y:S01]  /*1d0c0*/  MOV R2, 0x0 ;  /* 0x0000000000027802 */ /* 0x001fe20000000f00 */
[----:B------:R-:W-:Y:S01]  /*1d0d0*/  ULDC.64 UR4, c[0x4][0x90] ;  /* 0x0100240000047ab9 */ /* 0x000fe20000000a00 */
[----:B------:R-:W-:Y:S01]  /*1d0e0*/  ULDC.64 UR6, c[0x4][0x98] ;  /* 0x0100260000067ab9 */ /* 0x000fe20000000a00 */
[----:B------:R-:W-:Y:S01]  /*1d0f0*/  ULDC.64 UR8, c[0x4][0x20] ;  /* 0x0100080000087ab9 */ /* 0x000fe20000000a00 */
[----:B------:R-:W-:Y:S01]  /*1d100*/  IMAD.U32 R4, RZ, RZ, UR4 ;  /* 0x00000004ff047e24 */ /* 0x000fe2000f8e00ff */
[----:B------:R-:W-:Y:S01]  /*1d110*/  MOV R12, 0x1 ;  /* 0x00000001000c7802 */ /* 0x000fe20000000f00 */
[----:B------:R-:W0:Y:S01]  /*1d120*/  LDC.64 R2, c[0x4][R2] ;  /* 0x0100000002027b82 */ /* 0x000e220000000a00 */
[----:B------:R-:W-:Y:S02]  /*1d130*/  IMAD.U32 R5, RZ, RZ, UR5 ;  /* 0x00000005ff057e24 */ /* 0x000fe4000f8e00ff */
[----:B------:R-:W-:Y:S02]  /*1d140*/  IMAD.U32 R6, RZ, RZ, UR6 ;  /* 0x00000006ff067e24 */ /* 0x000fe4000f8e00ff */
[----:B------:R-:W-:-:S02]  /*1d150*/  IMAD.U32 R7, RZ, RZ, UR7 ;  /* 0x00000007ff077e24 */ /* 0x000fc4000f8e00ff */
[----:B------:R-:W-:Y:S02]  /*1d160*/  IMAD.U32 R10, RZ, RZ, UR8 ;  /* 0x00000008ff0a7e24 */ /* 0x000fe4000f8e00ff */
[----:B------:R-:W-:Y:S02]  /*1d170*/  IMAD.U32 R11, RZ, RZ, UR9 ;  /* 0x00000009ff0b7e24 */ /* 0x000fe4000f8e00ff */
[----:B------:R-:W-:Y:S02]  /*1d180*/  IMAD.MOV.U32 R8, RZ, RZ, 0x70 ;  /* 0x00000070ff087424 */ /* 0x000fe400078e00ff */
[----:B------:R-:W-:-:S07]  /*1d190*/  IMAD.MOV.U32 R13, RZ, RZ, RZ ;  /* 0x000000ffff0d7224 */ /* 0x000fce00078e00ff */
[----:B------:R-:W-:-:S07]  /*1d1a0*/  LEPC R20, `(.L_x_2863) ;  /* 0x000000001014794e */ /* 0x000fce0000000000 */
[----:B01----:R-:W-:Y:S05]  /*1d1b0*/  CALL.ABS.NOINC R2 ;  /* 0x0000000002007343 */ /* 0x003fea0003c00000 */
.L_x_2863:
[----:B------:R-:W-:Y:S05]  /*1d1c0*/  BSYNC B6 ;  /* 0x0000000000067941 */ /* 0x000fea0003800000 */
.L_x_2862:
[----:B0-----:R-:W2:Y:S01]  /*1d1d0*/  LDL.LU R0, [R1+0x38] ;  /* 0x0000380001007983 */ /* 0x001ea20000300800 */
        /* <DEDUP_REMOVED lines=27> */
[----:B------:R-:W-:Y:S02]  /*1d390*/  IMAD.IADD R0, R20, 0x1, R32 ;  /* 0x0000000114007824 */ /* 0x000fe400078e0220 */
        /* <DEDUP_REMOVED lines=31> */
[----:B------:R-:W-:Y:S01]  /*1d590*/  IMAD.IADD R32, R10, 0x1, R32 ;  /* 0x000000010a207824 */ /* 0x000fe200078e0220 */
        /* <DEDUP_REMOVED lines=31> */
.L_x_2989:
        /* <DEDUP_REMOVED lines=10> */
.L_x_2865:
        /* <DEDUP_REMOVED lines=18> */
.L_x_2990:
[----:B------:R-:W-:Y:S05]  /*1d950*/  BSYNC B0 ;  /* 0x0000000000007941 */ /* 0x000fea0003800000 */
.L_x_2866:
[----:B------:R-:W-:-:S05]  /*1d960*/  IMAD.U32 R2, RZ, RZ, UR38 ;  /* 0x00000026ff027e24 */ /* 0x000fca000f8e00ff */
[----:B------:R-:W-:-:S13]  /*1d970*/  ISETP.NE.AND P0, PT, R2, 0x3, PT ;  /* 0x000000030200780c */ /* 0x000fda0003f05270 */
[----:B------:R-:W-:Y:S05]  /*1d980*/  @!P0 BRA `(.L_x_2868) ;  /* 0x0000000000048947 */ /* 0x000fea0003800000 */
[----:B------:R-:W-:Y:S01]  /*1d990*/  BPT.TRAP 0x1 ;  /* 0x000000040000795c */ /* 0x000fe20000300000 */
.L_x_2868:
[----:B0-----:R-:W-:Y:S01]  /*1d9a0*/  SHF.L.U32 R0, R26, 0x1f, RZ ;  /* 0x0000001f1a007819 */ /* 0x001fe200000006ff */
[----:B------:R-:W-:Y:S03]  /*1d9b0*/  BSSY B0, `(.L_x_2869) ;  /* 0x0000003000007945 */ /* 0x000fe60003800000 */
[----:B------:R-:W0:Y:S02]  /*1d9c0*/  SYNCS.PHASECHK.TRANS64.TRYWAIT P0, [R27+URZ+0x28c60], R0 ;  /* 0x028c60001b0075a7 */ /* 0x000e24000800017f */
[----:B0-----:R-:W-:Y:S05]  /*1d9d0*/  @!P0 BRA `(.L_x_2870) ;  /* 0x0000004800b48947 */ /* 0x001fea0003800000 */
.L_x_2991:
[----:B------:R-:W-:Y:S05]  /*1d9e0*/  BSYNC B0 ;  /* 0x0000000000007941 */ /* 0x000fea0003800000 */
.L_x_2869:
        /* <DEDUP_REMOVED lines=29> */
[C---:B------:R-:W-:Y:S01]  /*1dbc0*/  LOP3.LUT P3, RZ, R31.reuse, 0x8, RZ, 0xc0, !PT ;  /* 0x000000081fff7812 */ /* 0x040fe2000786c0ff */
        /* <DEDUP_REMOVED lines=82> */
.L_x_3001:
        /* <DEDUP_REMOVED lines=34> */
.L_x_2872:
        /* <DEDUP_REMOVED lines=11> */
.L_x_2873:
[----:B------:R-:W2:Y:S01]  /*1e3c0*/  LDL.LU R2, [R1+0x18] ;  /* 0x0000180001027983 */ /* 0x000ea20000300800 */
[----:B------:R1:W-:Y:S01]  /*1e3d0*/  SYNCS.ARRIVE.TRANS64.A1T0 RZ, [R27+URZ+0x28c50], RZ ;  /* 0x028c50ff1bff79a7 */ /* 0x0003e2000810003f */
[----:B------:R-:W-:Y:S01]  /*1e3e0*/  BSSY B0, `(.L_x_2874) ;  /* 0x00000f6000007945 */ /* 0x000fe20003800000 */
[----:B--2---:R-:W-:-:S05]  /*1e3f0*/  VIADD R7, R2, 0xfffffffe ;  /* 0xfffffffe02077836 */ /* 0x004fca0000000000 */
[----:B------:R-:W-:-:S13]  /*1e400*/  ISETP.GE.AND P0, PT, R7, R34, PT ;  /* 0x000000220700720c */ /* 0x000fda0003f06270 */
[----:B-1----:R-:W-:Y:S05]  /*1e410*/  @!P0 BRA `(.L_x_2875) ;  /* 0x0000000c00c88947 */ /* 0x002fea0003800000 */
[----:B------:R-:W2:Y:S04]  /*1e420*/  LDL.LU R3, [R1+0x2c] ;  /* 0x00002c0001037983 */ /* 0x000ea80000300800 */
[----:B------:R-:W3:Y:S01]  /*1e430*/  LDL.LU R2, [R1+0xc] ;  /* 0x00000c0001027983 */ /* 0x000ee20000300800 */
[----:B--2---:R-:W-:Y:S02]  /*1e440*/  LOP3.LUT R32, R3, 0x40, RZ, 0xc0, !PT ;  /* 0x0000004003207812 */ /* 0x004fe400078ec0ff */
[----:B---3--:R-:W-:Y:S02]  /*1e450*/  LOP3.LUT R31, R2, 0x80, RZ, 0xc0, !PT ;  /* 0x00000080021f7812 */ /* 0x008fe400078ec0ff */
[----:B------:R-:W-:Y:S02]  /*1e460*/  SHF.R.U32.HI R32, RZ, 0x2, R32 ;  /* 0x00000002ff207819 */ /* 0x000fe40000011620 */
[----:B------:R-:W-:-:S07]  /*1e470*/  SHF.R.U32.HI R31, RZ, 0x3, R31 ;  /* 0x00000003ff1f7819 */ /* 0x000fce000001161f */
.L_x_2888:
[----:B-1----:R-:W1:Y:S01]  /*1e480*/  S2R R2, SR_TID.X ;  /* 0x0000000000027919 */ /* 0x002e620000002100 */
[----:B0-----:R-:W0:Y:S01]  /*1e490*/  LDC R5, c[0x0][0x430] ;  /* 0x00010c00ff057b82 */ /* 0x001e220000000800 */
[----:B------:R-:W-:Y:S01]  /*1e4a0*/  IMAD R4, R7, 0x40, R33 ;  /* 0x0000004007047824 */ /* 0x000fe200078e0221 */
[----:B--2---:R-:W2:Y:S01]  /*1e4b0*/  S2R R8, SR_TID.X ;  /* 0x0000000000087919 */ /* 0x004ea20000002100 */
[----:B------:R-:W-:Y:S02]  /*1e4c0*/  IMAD.U32 R10, RZ, RZ, UR38 ;  /* 0x00000026ff0a7e24 */ /* 0x000fe4000f8e00ff */
[----:B------:R-:W-:Y:S01]  /*1e4d0*/  VIADD R25, R25, 0x1 ;  /* 0x0000000119197836 */ /* 0x000fe20000000000 */
[----:B0-----:R-:W-:Y:S02]  /*1e4e0*/  ISETP.NE.AND P0, PT, R5, 0x1, PT ;  /* 0x000000010500780c */ /* 0x001fe40003f05270 */
[----:B-1----:R-:W-:-:S04]  /*1e4f0*/  LOP3.LUT R2, R2, 0x7f, RZ, 0xc0, !PT ;  /* 0x0000007f02027812 */ /* 0x002fc800078ec0ff */
[----:B------:R-:W-:Y:S02]  /*1e500*/  SHF.R.U32.HI R2, RZ, 0x3, R2 ;  /* 0x00000003ff027819 */ /* 0x000fe40000011602 */
[----:B--2---:R-:W-:-:S05]  /*1e510*/  SHF.L.U32 R8, R8, 0x4, RZ ;  /* 0x0000000408087819 */ /* 0x004fca00000006ff */
        /* <DEDUP_REMOVED lines=29> */
[----:B------:R-:W-:Y:S01]  /*1e6f0*/  ISETP.GT.AND P3, PT, R2, R34, PT ;  /* 0x000000220200720c */ /* 0x000fe20003f64270 */
[----:B0-----:R-:W-:-:S12]  /*1e700*/  @!P1 BRA `(.L_x_2876) ;  /* 0x0000000000049947 */ /* 0x001fd80003800000 */
[----:B------:R-:W-:Y:S01]  /*1e710*/  BPT.TRAP 0x1 ;  /* 0x000000040000795c */ /* 0x000fe20000300000 */
.L_x_2876:
[----:B------:R-:W-:Y:S01]  /*1e720*/  IMAD R6, R25, 0x8, R23 ;  /* 0x0000000819067824 */ /* 0x000fe200078e0217 */
[----:B------:R-:W-:Y:S01]  /*1e730*/  SHF.L.U32 R17, R26, 0x1f, RZ ;  /* 0x0000001f1a117819 */ /* 0x000fe200000006ff */
[----:B------:R-:W-:Y:S01]  /*1e740*/  BSSY B1, `(.L_x_2877) ;  /* 0x0000004000017945 */ /* 0x000fe20003800000 */
[----:B------:R-:W-:Y:S02]  /*1e750*/  SHF.R.S32.HI R9, RZ, 0x1f, R5 ;  /* 0x0000001fff097819 */ /* 0x000fe40000011405 */
[----:B------:R-:W0:Y:S02]  /*1e760*/  SYNCS.PHASECHK.TRANS64.TRYWAIT P0, [R6+URZ+0x28c40], R17 ;  /* 0x028c4011060075a7 */ /* 0x000e24000800017f */
[----:B0-----:R-:W-:Y:S05]  /*1e770*/  @!P0 BRA `(.L_x_2878) ;  /* 0x00000044008c8947 */ /* 0x001fea0003800000 */
.L_x_3002:
[----:B------:R-:W-:Y:S05]  /*1e780*/  BSYNC B1 ;  /* 0x0000000000017941 */ /* 0x000fea0003800000 */
.L_x_2877:
        /* <DEDUP_REMOVED lines=42> */
.L_x_3012:
        /* <DEDUP_REMOVED lines=8> */
.L_x_2880:
        /* <DEDUP_REMOVED lines=11> */
.L_x_2881:
[----:B------:R2:W-:Y:S01]  /*1eb60*/  SYNCS.ARRIVE.TRANS64.A1T0 RZ, [R6+URZ+0x28c30], RZ ;  /* 0x028c30ff06ff79a7 */ /* 0x0005e2000810003f */
[----:B------:R-:W-:Y:S05]  /*1eb70*/  @!P2 BRA `(.L_x_2882) ;  /* 0x000000000004a947 */ /* 0x000fea0003800000 */
[----:B------:R-:W-:Y:S01]  /*1eb80*/  BPT.TRAP 0x1 ;  /* 0x000000040000795c */ /* 0x000fe20000300000 */
.L_x_2882:
[----:B------:R-:W3:Y:S01]  /*1eb90*/  SYNCS.PHASECHK.TRANS64.TRYWAIT P0, [R6+URZ+0x28c60], R17 ;  /* 0x028c6011060075a7 */ /* 0x000ee2000800017f */
[----:B------:R-:W-:Y:S04]  /*1eba0*/  BSSY B1, `(.L_x_2883) ;  /* 0x0000002000017945 */ /* 0x000fe80003800000 */
[----:B---3--:R-:W-:Y:S05]  /*1ebb0*/  @!P0 BRA `(.L_x_2884) ;  /* 0x0000004400ac8947 */ /* 0x008fea0003800000 */
.L_x_3013:
[----:B------:R-:W-:Y:S05]  /*1ebc0*/  BSYNC B1 ;  /* 0x0000000000017941 */ /* 0x000fea0003800000 */
.L_x_2883:
        /* <DEDUP_REMOVED lines=81> */
.L_x_3023:
        /* <DEDUP_REMOVED lines=25> */
.L_x_2886:
        /* <DEDUP_REMOVED lines=11> */
.L_x_2887:
[----:B------:R3:W-:Y:S01]  /*1f320*/  SYNCS.ARRIVE.TRANS64.A1T0 RZ, [R6+URZ+0x28c50], RZ ;  /* 0x028c50ff06ff79a7 */ /* 0x0007e2000810003f */
[----:B------:R-:W-:Y:S05]  /*1f330*/  @P3 BRA `(.L_x_2888) ;  /* 0xfffffff000503947 */ /* 0x000fea000383ffff */
.L_x_2875:
[----:B------:R-:W-:Y:S05]  /*1f340*/  BSYNC B0 ;  /* 0x0000000000007941 */ /* 0x000fea0003800000 */
.L_x_2874:
        /* <DEDUP_REMOVED lines=21> */
.L_x_2890:
[----:B------:R-:W-:Y:S05]  /*1f4a0*/  BSYNC B0 ;  /* 0x0000000000007941 */ /* 0x000fea0003800000 */
.L_x_2889:
[----:B------:R-:W-:-:S07]  /*1f4b0*/  SEL R25, R25, RZ, P0 ;  /* 0x000000ff19197207 */ /* 0x000fce0000000000 */
.L_x_2849:
[----:B------:R-:W-:Y:S05]  /*1f4c0*/  BSYNC B7 ;  /* 0x0000000000077941 */ /* 0x000fea0003800000 */
.L_x_2847:
        /* <DEDUP_REMOVED lines=11> */
.L_x_2891:
[----:B------:R-:W4:Y:S01]  /*1f580*/  S2R R8, SR_TID.X ;  /* 0x0000000000087919 */ /* 0x000f220000002100 */
[----:B------:R-:W-:Y:S01]  /*1f590*/  UMOV UR4, 0xffffffff ;  /* 0xffffffff00047882 */ /* 0x000fe20000000000 */
[----:B----4-:R-:W-:-:S04]  /*1f5a0*/  LOP3.LUT R8, R8, 0x1f, RZ, 0xc0, !PT ;  /* 0x0000001f08087812 */ /* 0x010fc800078ec0ff */
[----:B------:R-:W-:Y:S01]  /*1f5b0*/  ISETP.NE.AND P0, PT, R8, 0x1f, PT ;  /* 0x0000001f0800780c */ /* 0x000fe20003f05270 */
[----:B------:R-:W-:-:S12]  /*1f5c0*/  BRA.DIV UR4, `(.L_x_2893) ;  /* 0x0000004604187947 */ /* 0x000fd8000b800000 */
[----:B0-----:R-:W-:Y:S01]  /*1f5d0*/  IMAD.IADD R5, R19, 0x1, R8 ;  /* 0x0000000113057824 */ /* 0x001fe200078e0208 */
        /* <DEDUP_REMOVED lines=17> */
[----:B0-----:R-:W-:-:S04]  /*1f6f0*/  SEL R5, R14, RZ, P2 ;  /* 0x000000ff0e057207 */ /* 0x001fc80001000000 */
[----:B--23--:R-:W-:Y:S02]  /*1f700*/  IADD3 R6, R4, R5, RZ ;  /* 0x0000000504067210 */ /* 0x00cfe40007ffe0ff */
        /* <DEDUP_REMOVED lines=11> */
.L_x_3033:
[----:B------:R-:W-:Y:S02]  /*1f7c0*/  ULDC UR4, c[0x0][0xc38] ;  /* 0x00030e0000047ab9 */ /* 0x000fe40000000800 */
[----:B------:R-:W-:-:S04]  /*1f7d0*/  IMAD.U32 R4, RZ, RZ, UR4 ;  /* 0x00000004ff047e24 */ /* 0x000fc8000f8e00ff */
[----:B--2---:R-:W-:-:S04]  /*1f7e0*/  IMAD R14, R14, R4, RZ ;  /* 0x000000040e0e7224 */ /* 0x004fc800078e02ff */
[----:B------:R-:W-:-:S05]  /*1f7f0*/  IMAD.IADD R5, R5, 0x1, R14 ;  /* 0x0000000105057824 */ /* 0x000fca00078e020e */
[----:B------:R-:W-:-:S13]  /*1f800*/  ISETP.GT.AND P6, PT, R5, R0, PT ;  /* 0x000000000500720c */ /* 0x000fda0003fc4270 */
[----:B------:R-:W-:Y:S05]  /*1f810*/  @P6 BRA `(.L_x_2894) ;  /* 0x00000000009c6947 */ /* 0x000fea0003800000 */
.L_x_2899:
[----:B------:R-:W2:Y:S01]  /*1f820*/  LDC R2, c[0x0][0xc3c] ;  /* 0x00030f00ff027b82 */ /* 0x000ea20000000800 */
[----:B------:R-:W-:-:S05]  /*1f830*/  VIADD R19, R19, 0x1f ;  /* 0x0000001f13137836 */ /* 0x000fca0000000000 */
[----:B--2---:R-:W-:-:S13]  /*1f840*/  ISETP.GE.AND P6, PT, R19, R2, PT ;  /* 0x000000021300720c */ /* 0x004fda0003fc6270 */
[----:B------:R-:W-:Y:S05]  /*1f850*/  @P6 BRA `(.L_x_2895) ;  /* 0x0000000400d06947 */ /* 0x000fea0003800000 */
[----:B0-----:R-:W0:Y:S01]  /*1f860*/  S2R R3, SR_TID.X ;  /* 0x0000000000037919 */ /* 0x001e220000002100 */
        /* <DEDUP_REMOVED lines=9> */
.L_x_2897:
[----:B------:R-:W-:Y:S05]  /*1f900*/  BSYNC B0 ;  /* 0x0000000000007941 */ /* 0x000fea0003800000 */
.L_x_2896:
        /* <DEDUP_REMOVED lines=18> */
.L_x_3041:
[----:B------:R-:W-:Y:S02]  /*1fa30*/  ULDC UR4, c[0x0][0xc38] ;  /* 0x00030e0000047ab9 */ /* 0x000fe40000000800 */
[----:B------:R-:W-:-:S04]  /*1fa40*/  IMAD.U32 R4, RZ, RZ, UR4 ;  /* 0x00000004ff047e24 */ /* 0x000fc8000f8e00ff */
[----:B--2---:R-:W-:-:S04]  /*1fa50*/  IMAD R14, R14, R4, RZ ;  /* 0x000000040e0e7224 */ /* 0x004fc800078e02ff */
[----:B------:R-:W-:-:S05]  /*1fa60*/  IMAD.IADD R5, R14, 0x1, R5 ;  /* 0x000000010e057824 */ /* 0x000fca00078e0205 */
[----:B------:R-:W-:-:S13]  /*1fa70*/  ISETP.GT.AND P6, PT, R5, R0, PT ;  /* 0x000000000500720c */ /* 0x000fda0003fc4270 */
[----:B------:R-:W-:Y:S05]  /*1fa80*/  @!P6 BRA `(.L_x_2899) ;  /* 0xfffffffc0064e947 */ /* 0x000fea000383ffff */
.L_x_2894:
        /* <DEDUP_REMOVED lines=8> */
.L_x_3045:
[----:B------:R-:W-:Y:S01]  /*1fb10*/  ISETP.NE.AND P0, PT, R2, RZ, PT ;  /* 0x000000ff0200720c */ /* 0x000fe20003f05270 */
[----:B------:R-:W-:-:S12]  /*1fb20*/  IMAD.MOV.U32 R14, RZ, RZ, RZ ;  /* 0x000000ffff0e7224 */ /* 0x000fd800078e00ff */
[----:B------:R-:W-:Y:S05]  /*1fb30*/  @!P0 BRA `(.L_x_2901) ;  /* 0x0000000000108947 */ /* 0x000fea0003800000 */
[----:B------:R-:W-:Y:S01]  /*1fb40*/  UMOV UR4, 0xffffffff ;  /* 0xffffffff00047882 */ /* 0x000fe20000000000 */
[----:B------:R-:W-:Y:S02]  /*1fb50*/  VIADD R12, R6, 0xffffffff ;  /* 0xffffffff060c7836 */ /* 0x000fe40000000000 */
[----:B------:R-:W-:Y:S05]  /*1fb60*/  BRA.DIV UR4, `(.L_x_2902) ;  /* 0x0000004604d87947 */ /* 0x000fea000b800000 */
[----:B------:R4:W0:Y:S02]  /*1fb70*/  SHFL.IDX PT, R14, R3, R12, 0x1f ;  /* 0x00001f0c030e7589 */ /* 0x00082400000e0000 */
.L_x_2901:
[----:B0---4-:R-:W0:Y:S01]  /*1fb80*/  LDC.64 R2, c[0x0][0xc90] ;  /* 0x00032400ff027b82 */ /* 0x011e220000000a00 */
[----:B------:R-:W-:-:S04]  /*1fb90*/  IMAD.IADD R19, R6, 0x1, R19 ;  /* 0x0000000106137824 */ /* 0x000fc800078e0213 */
[----:B0-----:R-:W-:-:S05]  /*1fba0*/  IMAD.WIDE R2, R19, 0x4, R2 ;  /* 0x0000000413027825 */ /* 0x001fca00078e0202 */
[----:B--2---:R0:W3:Y:S01]  /*1fbb0*/  LDG.E R6, desc[UR40][R2.64] ;  /* 0x0000002802067981 */ /* 0x0040e2000c1e1900 */
[----:B------:R-:W-:-:S04]  /*1fbc0*/  IMAD R16, R14, R4, R16 ;  /* 0x000000040e107224 */ /* 0x000fc800078e0210 */
[----:B------:R-:W-:Y:S02]  /*1fbd0*/  IMAD.IADD R0, R0, 0x1, -R16 ;  /* 0x0000000100007824 */ /* 0x000fe400078e0a10 */
[----:B0-----:R-:W-:Y:S02]  /*1fbe0*/  IMAD.MOV.U32 R2, RZ, RZ, RZ ;  /* 0x000000ffff027224 */ /* 0x001fe400078e00ff */
[----:B---3--:R-:W-:-:S05]  /*1fbf0*/  IMAD R5, R17, R6, RZ ;  /* 0x0000000611057224 */ /* 0x008fca00078e02ff */
[----:B------:R-:W-:-:S04]  /*1fc00*/  IABS R7, R5 ;  /* 0x0000000500077213 */ /* 0x000fc80000000000 */
[----:B------:R-:W0:Y:S08]  /*1fc10*/  I2F.RP R8, R7 ;  /* 0x0000000700087306 */ /* 0x000e300000209400 */
[----:B0-----:R-:W0:Y:S02]  /*1fc20*/  MUFU.RCP R8, R8 ;  /* 0x0000000800087308 */ /* 0x001e240000001000 */
[----:B0-----:R-:W-:Y:S01]  /*1fc30*/  VIADD R9, R8, 0xffffffe ;  /* 0x0ffffffe08097836 */ /* 0x001fe20000000000 */
[----:B------:R-:W-:-:S05]  /*1fc40*/  IABS R8, R5 ;  /* 0x0000000500087213 */ /* 0x000fca0000000000 */
[----:B------:R-:W0:Y:S01]  /*1fc50*/  F2I.FTZ.U32.TRUNC.NTZ R3, R9 ;  /* 0x0000000900037305 */ /* 0x000e22000021f000 */
[----:B------:R-:W-:Y:S02]  /*1fc60*/  IMAD.MOV R8, RZ, RZ, -R8 ;  /* 0x000000ffff087224 */ /* 0x000fe400078e0a08 */
[----:B0-----:R-:W-:-:S04]  /*1fc70*/  IMAD.MOV R10, RZ, RZ, -R3 ;  /* 0x000000ffff0a7224 */ /* 0x001fc800078e0a03 */
[----:B------:R-:W-:-:S04]  /*1fc80*/  IMAD R11, R10, R7, RZ ;  /* 0x000000070a0b7224 */ /* 0x000fc800078e02ff */
[----:B------:R-:W-:Y:S01]  /*1fc90*/  IMAD.HI.U32 R2, R3, R11, R2 ;  /* 0x0000000b03027227 */ /* 0x000fe200078e0002 */
[----:B------:R-:W-:-:S05]  /*1fca0*/  IABS R3, R0 ;  /* 0x0000000000037213 */ /* 0x000fca0000000000 */
        /* <DEDUP_REMOVED lines=15> */
[----:B------:R-:W-:-:S03]  /*1fda0*/  IMAD R0, R5, R9, R0 ;  /* 0x0000000905007224 */ /* 0x000fc600078e0200 */
[----:B------:R-:W-:-:S04]  /*1fdb0*/  VIADDMNMX R4, R3, R4, R6, PT ;  /* 0x0000000403047246 */ /* 0x000fc80003800106 */
[----:B------:R-:W-:-:S04]  /*1fdc0*/  IABS R6, R4 ;  /* 0x0000000400067213 */ /* 0x000fc80000000000 */
[----:B------:R-:W0:Y:S08]  /*1fdd0*/  I2F.RP R8, R6 ;  /* 0x0000000600087306 */ /* 0x000e300000209400 */
[----:B0-----:R-:W0:Y:S02]  /*1fde0*/  MUFU.RCP R8, R8 ;  /* 0x0000000800087308 */ /* 0x001e240000001000 */
[----:B0-----:R-:W-:Y:S01]  /*1fdf0*/  VIADD R2, R8, 0xffffffe ;  /* 0x0ffffffe08027836 */ /* 0x001fe20000000000 */
[----:B------:R-:W-:-:S05]  /*1fe00*/  IABS R8, R0 ;  /* 0x0000000000087213 */ /* 0x000fca0000000000 */
[----:B------:R0:W2:Y:S02]  /*1fe10*/  F2I.FTZ.U32.TRUNC.NTZ R3, R2 ;  /* 0x0000000200037305 */ /* 0x0000a4000021f000 */
[----:B0-----:R-:W-:Y:S02]  /*1fe20*/  IMAD.MOV.U32 R2, RZ, RZ, RZ ;  /* 0x000000ffff027224 */ /* 0x001fe400078e00ff */
[----:B--2---:R-:W-:-:S04]  /*1fe30*/  IMAD.MOV R5, RZ, RZ, -R3 ;  /* 0x000000ffff057224 */ /* 0x004fc800078e0a03 */
[----:B------:R-:W-:-:S04]  /*1fe40*/  IMAD R5, R5, R6, RZ ;  /* 0x0000000605057224 */ /* 0x000fc800078e02ff */
[----:B------:R-:W-:Y:S01]  /*1fe50*/  IMAD.HI.U32 R3, R3, R5, R2 ;  /* 0x0000000503037227 */ /* 0x000fe200078e0002 */
[-C--:B------:R-:W-:Y:S02]  /*1fe60*/  IABS R5, R4.reuse ;  /* 0x0000000400057213 */ /* 0x080fe40000000000 */
[C---:B------:R-:W-:Y:S01]  /*1fe70*/  LOP3.LUT R2, R0.reuse, R4, RZ, 0x3c, !PT ;  /* 0x0000000400027212 */ /* 0x040fe200078e3cff */
[----:B------:R-:W-:Y:S02]  /*1fe80*/  IMAD.IADD R0, R0, 0x1, R7 ;  /* 0x0000000100007824 */ /* 0x000fe400078e0207 */
[----:B------:R-:W-:Y:S01]  /*1fe90*/  IMAD.MOV R5, RZ, RZ, -R5 ;  /* 0x000000ffff057224 */ /* 0x000fe200078e0a05 */
[----:B------:R-:W-:Y:S01]  /*1fea0*/  ISETP.GE.AND P2, PT, R2, RZ, PT ;  /* 0x000000ff0200720c */ /* 0x000fe20003f46270 */
[----:B------:R-:W-:-:S04]  /*1feb0*/  IMAD.HI.U32 R3, R3, R8, RZ ;  /* 0x0000000803037227 */ /* 0x000fc800078e00ff */
[----:B------:R-:W-:-:S05]  /*1fec0*/  IMAD R5, R3, R5, R8 ;  /* 0x0000000503057224 */ /* 0x000fca00078e0208 */
[----:B------:R-:W-:-:S13]  /*1fed0*/  ISETP.GT.U32.AND P1, PT, R6, R5, PT ;  /* 0x000000050600720c */ /* 0x000fda0003f24070 */
[----:B------:R-:W-:Y:S02]  /*1fee0*/  @!P1 IMAD.IADD R5, R5, 0x1, -R6 ;  /* 0x0000000105059824 */ /* 0x000fe400078e0a06 */
[----:B------:R-:W-:Y:S01]  /*1fef0*/  @!P1 VIADD R3, R3, 0x1 ;  /* 0x0000000103039836 */ /* 0x000fe20000000000 */
[----:B------:R-:W-:Y:S02]  /*1ff00*/  ISETP.NE.AND P1, PT, R4, RZ, PT ;  /* 0x000000ff0400720c */ /* 0x000fe40003f25270 */
[----:B------:R-:W-:-:S13]  /*1ff10*/  ISETP.GE.U32.AND P0, PT, R5, R6, PT ;  /* 0x000000060500720c */ /* 0x000fda0003f06070 */
[----:B------:R-:W-:-:S05]  /*1ff20*/  @P0 IADD3 R3, R3, 0x1, RZ ;  /* 0x0000000103030810 */ /* 0x000fca0007ffe0ff */
[----:B------:R-:W-:Y:S01]  /*1ff30*/  @!P2 IMAD.MOV R3, RZ, RZ, -R3 ;  /* 0x000000ffff03a224 */ /* 0x000fe200078e0a03 */
[----:B------:R-:W-:Y:S01]  /*1ff40*/  @!P1 LOP3.LUT R3, RZ, R4, RZ, 0x33, !PT ;  /* 0x00000004ff039212 */ /* 0x000fe200078e33ff */
[----:B------:R-:W-:-:S04]  /*1ff50*/  IMAD.MOV R4, RZ, RZ, -R4 ;  /* 0x000000ffff047224 */ /* 0x000fc800078e0a04 */
[----:B------:R-:W-:Y:S01]  /*1ff60*/  IMAD R18, R3, R4, R0 ;  /* 0x0000000403127224 */ /* 0x000fe200078e0200 */
[----:B------:R-:W-:-:S05]  /*1ff70*/  LOP3.LUT R0, RZ, R3, RZ, 0x33, !PT ;  /* 0x00000003ff007212 */ /* 0x000fca00078e33ff */
[----:B------:R-:W-:Y:S01]  /*1ff80*/  IMAD.IADD R17, R17, 0x1, R0 ;  /* 0x0000000111117824 */ /* 0x000fe200078e0200 */
[----:B------:R-:W-:Y:S06]  /*1ff90*/  BRA `(.L_x_2903) ;  /* 0x00000000001c7947 */ /* 0x000fec0003800000 */
.L_x_2895:
[----:B------:R-:W-:Y:S01]  /*1ffa0*/  UMOV UR4, URZ ;  /* 0x0000003f00047c82 */ /* 0x000fe20008000000 */
[----:B------:R-:W-:Y:S01]  /*1ffb0*/  UMOV UR5, URZ ;  /* 0x0000003f00057c82 */ /* 0x000fe20008000000 */
[----:B------:R-:W-:Y:S01]  /*1ffc0*/  ULDC UR6, c[0x0][0xc3c] ;  /* 0x00030f0000067ab9 */ /* 0x000fe20000000800 */
[----:B------:R-:W-:Y:S02]  /*1ffd0*/  IMAD.MOV.U32 R16, RZ, RZ, R0 ;  /* 0x000000ffff107224 */ /* 0x000fe400078e0000 */
[----:B------:R-:W-:Y:S02]  /*1ffe0*/  IMAD.U32 R17, RZ, RZ, UR4 ;  /* 0x00000004ff117e24 */ /* 0x000fe4000f8e00ff */
[----:B------:R-:W-:Y:S02]  /*1fff0*/  IMAD.U32 R18, RZ, RZ, UR5 ;  /* 0x00000005ff127e24 */ /* 0x000fe4000f8e00ff */
[----:B------:R-:W-:-:S07]  /*20000*/  IMAD.U32 R19, RZ, RZ, UR6 ;  /* 0x00000006ff137e24 */ /* 0x000fce000f8e00ff */
.L_x_2903:
[----:B------:R-:W2:Y:S01]  /*20010*/  S2R R0, SR_TID.X ;  /* 0x0000000000007919 */ /* 0x000ea20000002100 */
[----:B------:R-:W-:Y:S05]  /*20020*/  WARPSYNC.ALL ;  /* 0x0000000000007948 */ /* 0x000fea0003800000 */
[----:B------:R-:W-:Y:S01]  /*20030*/  BAR.SYNC.DEFER_BLOCKING 0x4, 0x180 ;  /* 0x0106000000007b1d */ /* 0x000fe20000010000 */
[----:B--2---:R-:W-:-:S04]  /*20040*/  LOP3.LUT R0, R0, 0x1f, RZ, 0xc0, !PT ;  /* 0x0000001f00007812 */ /* 0x004fc800078ec0ff */
[----:B------:R-:W-:-:S13]  /*20050*/  ISETP.NE.AND P0, PT, R0, RZ, PT ;  /* 0x000000ff0000720c */ /* 0x000fda0003f05270 */
[----:B0-----:R-:W0:Y:S01]  /*20060*/  @!P0 S2R R3, SR_CgaCtaId ;  /* 0x0000000000038919 */ /* 0x001e220000008800 */
[----:B------:R-:W-:-:S04]  /*20070*/  @!P0 MOV R0, 0x400 ;  /* 0x0000040000008802 */ /* 0x000fc80000000f00 */
[----:B0-----:R-:W-:-:S05]  /*20080*/  @!P0 LEA R23, R3, R0, 0x18 ;  /* 0x0000000003178211 */ /* 0x001fca00078ec0ff */
[----:B------:R0:W-:Y:S01]  /*20090*/  @!P0 STS.128 [R23+0x28cd0], R16 ;  /* 0x028cd01017008388 */ /* 0x0001e20000000c00 */
[----:B------:R-:W-:Y:S06]  /*200a0*/  BAR.ARV 0x5, 0x180 ;  /* 0x0146000000007b1d */ /* 0x000fec0000002000 */
.L_x_2892:
[----:B------:R-:W-:Y:S02]  /*200b0*/  ULDC UR4, c[0x0][0xc3c] ;  /* 0x00030f0000047ab9 */ /* 0x000fe40000000800 */
[----:B0-----:R-:W-:-:S13]  /*200c0*/  ISETP.GE.AND P0, PT, R19, UR4, PT ;  /* 0x0000000413007c0c */ /* 0x001fda000bf06270 */
[----:B------:R-:W-:Y:S05]  /*200d0*/  @!P0 BRA `(.L_x_2904) ;  /* 0xffffff94003c8947 */ /* 0x000fea000383ffff */
[----:B------:R-:W-:Y:S05]  /*200e0*/  BSYNC B8 ;  /* 0x0000000000087941 */ /* 0x000fea0003800000 */
.L_x_2781:
[----:B------:R-:W5:Y:S01]  /*200f0*/  LDL.LU R0, [R1+0x1c] ;  /* 0x00001c0001007983 */ /* 0x000f620000300800 */
[----:B------:R-:W-:Y:S01]  /*20100*/  BSSY B0, `(.L_x_2905) ;  /* 0x000000b000007945 */ /* 0x000fe20003800000 */
[----:B------:R-:W1:Y:S01]  /*20110*/  S2R R5, SR_CgaCtaId ;  /* 0x0000000000057919 */ /* 0x000e620000008800 */
[----:B-----5:R-:W-:-:S05]  /*20120*/  VIADD R0, R0, 0x1 ;  /* 0x0000000100007836 */ /* 0x020fca0000000000 */
        /* <DEDUP_REMOVED lines=8> */
.L_x_3048:
[----:B------:R-:W-:Y:S05]  /*201b0*/  BSYNC B0 ;  /* 0x0000000000007941 */ /* 0x000fea0003800000 */
.L_x_2905:
[----:B------:R-:W-:-:S03]  /*201c0*/  UMOV UR4, 0xffffffff ;  /* 0xffffffff00047882 */ /* 0x000fc60000000000 */
[----:B------:R-:W-:Y:S05]  /*201d0*/  BRA.DIV UR4, `(.L_x_2907) ;  /* 0x0000004204747947 */ /* 0x000fea000b800000 */
[----:B0-----:R-:W0:Y:S02]  /*201e0*/  S2R R0, SR_TID.X ;  /* 0x0000000000007919 */ /* 0x001e240000002100 */
[----:B0-----:R-:W-:-:S04]  /*201f0*/  SHF.R.U32.HI R0, RZ, 0x5, R0 ;  /* 0x00000005ff007819 */ /* 0x001fc80000011600 */
[----:B------:R-:W-:-:S05]  /*20200*/  LOP3.LUT R0, R0, 0x3, RZ, 0xc0, !PT ;  /* 0x0000000300007812 */ /* 0x000fca00078ec0ff */
[----:B------:R0:W1:Y:S02]  /*20210*/  SHFL.IDX PT, R14, R0, RZ, 0x1f ;  /* 0x00001fff000e7589 */ /* 0x00006400000e0000 */
.L_x_3051:
[----:B-1----:R-:W-:-:S13]  /*20220*/  ISETP.NE.AND P0, PT, R14, RZ, PT ;  /* 0x000000ff0e00720c */ /* 0x002fda0003f05270 */
[----:B------:R-:W-:Y:S05]  /*20230*/  @P0 BRA `(.L_x_2552) ;  /* 0x0000000000880947 */ /* 0x000fea0003800000 */
[----:B------:R-:W-:-:S03]  /*20240*/  UMOV UR4, 0xffffffff ;  /* 0xffffffff00047882 */ /* 0x000fc60000000000 */
[----:B------:R-:W-:Y:S05]  /*20250*/  BRA.DIV UR4, `(.L_x_2908) ;  /* 0x0000004204887947 */ /* 0x000fea000b800000 */
[----:B------:R-:W-:-:S13]  /*20260*/  ELECT P6, URZ, PT ;  /* 0x00000000003f782f */ /* 0x000fda00038c0000 */
.L_x_3054:
[----:B------:R-:W-:Y:S05]  /*20270*/  @!P6 BRA `(.L_x_2552) ;  /* 0x000000000078e947 */ /* 0x000fea0003800000 */
[----:B------:R-:W-:-:S06]  /*20280*/  ULOP3.LUT UR4, UR36, 0x2, URZ, 0xfc, !UPT ;  /* 0x0000000224047892 */ /* 0x000fcc000f8efc3f */
[----:B0-----:R-:W-:-:S05]  /*20290*/  IMAD.U32 R0, RZ, RZ, UR4 ;  /* 0x00000004ff007e24 */ /* 0x001fca000f8e00ff */
[----:B------:R-:W-:-:S13]  /*202a0*/  ISETP.NE.AND P0, PT, R0, 0x3, PT ;  /* 0x000000030000780c */ /* 0x000fda0003f05270 */
[----:B------:R-:W-:Y:S05]  /*202b0*/  @!P0 BRA `(.L_x_2909) ;  /* 0x0000000000048947 */ /* 0x000fea0003800000 */
[----:B------:R-:W-:Y:S01]  /*202c0*/  BPT.TRAP 0x1 ;  /* 0x000000040000795c */ /* 0x000fe20000300000 */
.L_x_2909:
[C---:B------:R-:W-:Y:S01]  /*202d0*/  IMAD R5, R25.reuse, 0x8, R4 ;  /* 0x0000000819057824 */ /* 0x040fe200078e0204 */
[----:B------:R-:W-:Y:S01]  /*202e0*/  SHF.L.U32 R0, R26, 0x1f, RZ ;  /* 0x0000001f1a007819 */ /* 0x000fe200000006ff */
[----:B------:R-:W-:-:S03]  /*202f0*/  VIADD R25, R25, 0x1 ;  /* 0x0000000119197836 */ /* 0x000fc60000000000 */
[----:B------:R-:W0:Y:S02]  /*20300*/  SYNCS.PHASECHK.TRANS64.TRYWAIT P1, [R5+URZ+0x28c40], R0 ;  /* 0x028c4000050075a7 */ /* 0x000e24000802017f */
[----:B------:R-:W-:-:S04]  /*20310*/  ISETP.NE.AND P2, PT, R25, 0x2, PT ;  /* 0x000000021900780c */ /* 0x000fc80003f45270 */
[----:B------:R-:W-:Y:S01]  /*20320*/  SEL R3, RZ, 0x1, P2 ;  /* 0x00000001ff037807 */ /* 0x000fe20001000000 */
[----:B0-----:R-:W-:Y:S08]  /*20330*/  @!P1 BRA `(.L_x_2910) ;  /* 0x0000004000709947 */ /* 0x001ff00003800000 */
.L_x_3055:
[----:B------:R-:W-:Y:S02]  /*20340*/  SEL R25, R25, RZ, P2 ;  /* 0x000000ff19197207 */ /* 0x000fe40001000000 */
[----:B------:R-:W-:Y:S01]  /*20350*/  LOP3.LUT R2, R26, R3, RZ, 0x3c, !PT ;  /* 0x000000031a027212 */ /* 0x000fe200078e3cff */
[----:B------:R-:W-:Y:S06]  /*20360*/  @!P0 BRA `(.L_x_2911) ;  /* 0x0000000000048947 */ /* 0x000fec0003800000 */
[----:B------:R-:W-:Y:S01]  /*20370*/  BPT.TRAP 0x1 ;  /* 0x000000040000795c */ /* 0x000fe20000300000 */
.L_x_2911:
[----:B------:R-:W-:Y:S01]  /*20380*/  IMAD R25, R25, 0x8, R4 ;  /* 0x0000000819197824 */ /* 0x000fe200078e0204 */
[----:B------:R-:W-:-:S04]  /*20390*/  SHF.L.U32 R2, R2, 0x1f, RZ ;  /* 0x0000001f02027819 */ /* 0x000fc800000006ff */
[----:B------:R-:W1:Y:S02]  /*203a0*/  SYNCS.PHASECHK.TRANS64.TRYWAIT P1, [R25+URZ+0x28c40], R2 ;  /* 0x028c4002190075a7 */ /* 0x000e64000802017f */
[----:B-1----:R-:W-:Y:S05]  /*203b0*/  @!P1 BRA `(.L_x_2912) ;  /* 0x0000004000649947 */ /* 0x002fea0003800000 */
.L_x_3056:
[----:B------:R-:W-:Y:S05]  /*203c0*/  @!P0 BRA `(.L_x_2913) ;  /* 0x0000000000048947 */ /* 0x000fea0003800000 */
[----:B------:R-:W-:Y:S01]  /*203d0*/  BPT.TRAP 0x1 ;  /* 0x000000040000795c */ /* 0x000fe20000300000 */
.L_x_2913:
[----:B------:R-:W5:Y:S02]  /*203e0*/  SYNCS.PHASECHK.TRANS64.TRYWAIT P1, [R5+URZ+0x28c60], R0 ;  /* 0x028c6000050075a7 */ /* 0x000f64000802017f */
[----:B-----5:R-:W-:Y:S05]  /*203f0*/  @!P1 BRA `(.L_x_2914) ;  /* 0x0000004000689947 */ /* 0x020fea0003800000 */
.L_x_3057:
[----:B------:R-:W-:Y:S05]  /*20400*/  @!P0 BRA `(.L_x_2915) ;  /* 0x0000000000048947 */ /* 0x000fea0003800000 */
[----:B------:R-:W-:Y:S01]  /*20410*/  BPT.TRAP 0x1 ;  /* 0x000000040000795c */ /* 0x000fe20000300000 */
.L_x_2915:
[----:B------:R0:W0:Y:S02]  /*20420*/  SYNCS.PHASECHK.TRANS64.TRYWAIT P0, [R25+URZ+0x28c60], R2 ;  /* 0x028c6002190075a7 */ /* 0x000024000800017f */
[----:B0-----:R-:W-:Y:S05]  /*20430*/  @!P0 NANOSLEEP.SYNCS 0x989680 ;  /* 0x009896800000895d */ /* 0x001fea0003900000 */
[----:B------:R-:W0:Y:S02]  /*20440*/  @!P0 SYNCS.PHASECHK.TRANS64 P0, [R25+URZ+0x28c60], R2 ;  /* 0x028c6002190085a7 */ /* 0x000e24000800007f */
[----:B0-----:R-:W-:Y:S05]  /*20450*/  @!P0 BRA `(.L_x_2915) ;  /* 0xfffffffc00f08947 */ /* 0x001fea000383ffff */
.L_x_2552:
[----:B------:R-:W-:Y:S05]  /*20460*/  BSYNC B9 ;  /* 0x0000000000097941 */ /* 0x000fea0003800000 */
.L_x_2549:
[----:B------:R-:W-:Y:S05]  /*20470*/  EXIT ;  /* 0x000000000000794d */ /* 0x000fea0003800000 */
.L_x_2576:
[----:B0-----:R0:W1:Y:S02]  /*20480*/  SYNCS.PHASECHK.TRANS64.TRYWAIT P6, [R62+URZ+0x28c90], R69 ;  /* 0x028c90453e0075a7 */ /* 0x00106400080c017f */
[----:B-1----:R-:W-:Y:S05]  /*20490*/  @!P6 NANOSLEEP.SYNCS 0x989680 ;  /* 0x009896800000e95d */ /* 0x002fea0003900000 */
[----:B------:R-:W1:Y:S02]  /*204a0*/  @!P6 SYNCS.PHASECHK.TRANS64 P6, [R62+URZ+0x28c90], R69 ;  /* 0x028c90453e00e5a7 */ /* 0x000e6400080c007f */
[----:B-1----:R-:W-:Y:S05]  /*204b0*/  @!P6 BRA `(.L_x_2576) ;  /* 0xfffffffc00f0e947 */ /* 0x002fea000383ffff */
[----:B------:R-:W-:Y:S05]  /*204c0*/  BRA `(.L_x_2916) ;  /* 0xfffffe2800647947 */ /* 0x000fea000383ffff */
.L_x_2577:
        /* <DEDUP_REMOVED lines=8> */
.L_x_2918:
[----:B------:R-:W-:Y:S05]  /*20550*/  BSYNC B1 ;  /* 0x0000000000017941 */ /* 0x000fea0003800000 */
.L_x_2917:
        /* <DEDUP_REMOVED lines=8> */
.L_x_2919:
[----:B------:R-:W-:Y:S05]  /*205e0*/  BRA `(.L_x_2920) ;  /* 0xfffffe2800307947 */ /* 0x000fea000383ffff */
.L_x_2587:
[----:B0-----:R0:W1:Y:S02]  /*205f0*/  SYNCS.PHASECHK.TRANS64.TRYWAIT P6, [R62+URZ+0x28c90], R69 ;  /* 0x028c90453e0075a7 */ /* 0x00106400080c017f */
[----:B-1----:R-:W-:Y:S05]  /*20600*/  @!P6 NANOSLEEP.SYNCS 0x989680 ;  /* 0x009896800000e95d */ /* 0x002fea0003900000 */
[----:B------:R-:W1:Y:S02]  /*20610*/  @!P6 SYNCS.PHASECHK.TRANS64 P6, [R62+URZ+0x28c90], R69 ;  /* 0x028c90453e00e5a7 */ /* 0x000e6400080c007f */
[----:B-1----:R-:W-:Y:S05]  /*20620*/  @!P6 BRA `(.L_x_2587) ;  /* 0xfffffffc00f0e947 */ /* 0x002fea000383ffff */
[----:B------:R-:W-:Y:S05]  /*20630*/  BRA `(.L_x_2921) ;  /* 0xfffffe3000ac7947 */ /* 0x000fea000383ffff */
.L_x_2588:
        /* <DEDUP_REMOVED lines=8> */
.L_x_2923:
[----:B------:R-:W-:Y:S05]  /*206c0*/  BSYNC B1 ;  /* 0x0000000000017941 */ /* 0x000fea0003800000 */
.L_x_2922:
        /* <DEDUP_REMOVED lines=8> */
.L_x_2924:
[----:B------:R-:W-:Y:S01]  /*20750*/  IMAD.MOV.U32 R68, RZ, RZ, R14 ;  /* 0x000000ffff447224 */ /* 0x000fe200078e000e */
[----:B------:R-:W-:Y:S06]  /*20760*/  BRA `(.L_x_2925) ;  /* 0xfffffe3000747947 */ /* 0x000fec000383ffff */
.L_x_2593:
[----:B0-----:R0:W1:Y:S02]  /*20770*/  SYNCS.PHASECHK.TRANS64.TRYWAIT P0, [R62+URZ+0x28c90], R69 ;  /* 0x028c90453e0075a7 */ /* 0x001064000800017f */
[----:B-1----:R-:W-:Y:S05]  /*20780*/  @!P0 NANOSLEEP.SYNCS 0x989680 ;  /* 0x009896800000895d */ /* 0x002fea0003900000 */
[----:B------:R-:W1:Y:S02]  /*20790*/  @!P0 SYNCS.PHASECHK.TRANS64 P0, [R62+URZ+0x28c90], R69 ;  /* 0x028c90453e0085a7 */ /* 0x000e64000800007f */
[----:B-1----:R-:W-:Y:S05]  /*207a0*/  @!P0 BRA `(.L_x_2593) ;  /* 0xfffffffc00f08947 */ /* 0x002fea000383ffff */
[----:B------:R-:W-:Y:S05]  /*207b0*/  BRA `(.L_x_2926) ;  /* 0xfffffe3800907947 */ /* 0x000fea000383ffff */
.L_x_2594:
[----:B------:R-:W-:Y:S01]  /*207c0*/  BSSY B1, `(.L_x_2927) ;  /* 0x0000007000017945 */ /* 0x000fe20003800000 */
[----:B------:R-:W-:Y:S02]  /*207d0*/  IMAD.MOV.U32 R12, RZ, RZ, RZ ;  /* 0x000000ffff0c7224 */ /* 0x000fe400078e00ff */
[----:B------:R-:W-:Y:S02]  /*207e0*/  IMAD.MOV.U32 R11, RZ, RZ, 0x1c1f ;  /* 0x00001c1fff0b7424 */ /* 0x000fe400078e00ff */
[----:B------:R-:W-:-:S07]  /*207f0*/  IMAD.MOV.U32 R15, RZ, RZ, -0x1 ;  /* 0xffffffffff0f7424 */ /* 0x000fce00078e00ff */
[----:B0-----:R-:W-:Y:S05]  /*20800*/  WARPSYNC.COLLECTIVE R15, `(.L_x_2928) ;  /* 0x000000000f087348 */ /* 0x001fea0003c00000 */
[----:B------:R1:W2:Y:S02]  /*20810*/  SHFL.IDX P6, R14, R13, R12, R11 ;  /* 0x0000000c0d0e7389 */ /* 0x0002a400000c000b */
[----:B012---:R-:W-:Y:S01]  /*20820*/  ENDCOLLECTIVE ;  /* 0x000000000000791b */ /* 0x007fe20003800000 */
.L_x_2928:
[----:B------:R-:W-:Y:S05]  /*20830*/  BSYNC B1 ;  /* 0x0000000000017941 */ /* 0x000fea0003800000 */
.L_x_2927:
[----:B------:R-:W-:Y:S01]  /*20840*/  IMAD.MOV.U32 R13, RZ, RZ, R5 ;  /* 0x000000ffff0d7224 */ /* 0x000fe200078e0005 */
[----:B------:R-:W-:Y:S01]  /*20850*/  MOV R29, R14 ;  /* 0x0000000e001d7202 */ /* 0x000fe20000000f00 */
[----:B------:R-:W-:Y:S02]  /*20860*/  IMAD.MOV.U32 R12, RZ, RZ, RZ ;  /* 0x000000ffff0c7224 */ /* 0x000fe400078e00ff */
[----:B------:R-:W-:Y:S02]  /*20870*/  IMAD.MOV.U32 R11, RZ, RZ, 0x1c1f ;  /* 0x00001c1fff0b7424 */ /* 0x000fe400078e00ff */
[----:B------:R-:W-:-:S07]  /*20880*/  IMAD.MOV.U32 R15, RZ, RZ, -0x1 ;  /* 0xffffffffff0f7424 */ /* 0x000fce00078e00ff */
[----:B------:R-:W-:Y:S05]  /*20890*/  WARPSYNC.COLLECTIVE R15, `(.L_x_2929) ;  /* 0x000000000f087348 */ /* 0x000fea0003c00000 */
[----:B------:R0:W1:Y:S02]  /*208a0*/  SHFL.IDX P6, R14, R13, R12, R11 ;  /* 0x0000000c0d0e7389 */ /* 0x00006400000c000b */
[----:B01----:R-:W-:Y:S01]  /*208b0*/  ENDCOLLECTIVE ;  /* 0x000000000000791b */ /* 0x003fe20003800000 */
.L_x_2929:
[----:B------:R-:W-:Y:S05]  /*208c0*/  BRA `(.L_x_2930) ;  /* 0xfffffe3800b87947 */ /* 0x000fea000383ffff */
.L_x_2598:
[----:B--2---:R2:W4:Y:S02]  /*208d0*/  SYNCS.PHASECHK.TRANS64.TRYWAIT P5, [R62+URZ+0x28cb0], R69 ;  /* 0x028cb0453e0075a7 */ /* 0x00452400080a017f */
[----:B----4-:R-:W-:Y:S05]  /*208e0*/  @!P5 NANOSLEEP.SYNCS 0x989680 ;  /* 0x009896800000d95d */ /* 0x010fea0003900000 */
[----:B------:R-:W4:Y:S02]  /*208f0*/  @!P5 SYNCS.PHASECHK.TRANS64 P5, [R62+URZ+0x28cb0], R69 ;  /* 0x028cb0453e00d5a7 */ /* 0x000f2400080a007f */
[----:B----4-:R-:W-:Y:S05]  /*20900*/  @!P5 BRA `(.L_x_2598) ;  /* 0xfffffffc00f0d947 */ /* 0x010fea000383ffff */
[----:B------:R-:W-:Y:S05]  /*20910*/  BRA `(.L_x_2931) ;  /* 0xfffffe3c00447947 */ /* 0x000fea000383ffff */
.L_x_2617:
[----:B0-----:R0:W1:Y:S02]  /*20920*/  SYNCS.PHASECHK.TRANS64.TRYWAIT P1, [R3+URZ+0x28c50], R6 ;  /* 0x028c5006030075a7 */ /* 0x001064000802017f */
[----:B-1----:R-:W-:Y:S05]  /*20930*/  @!P1 NANOSLEEP.SYNCS 0x989680 ;  /* 0x009896800000995d */ /* 0x002fea0003900000 */
[----:B------:R-:W1:Y:S02]  /*20940*/  @!P1 SYNCS.PHASECHK.TRANS64 P1, [R3+URZ+0x28c50], R6 ;  /* 0x028c5006030095a7 */ /* 0x000e64000802007f */
[----:B-1----:R-:W-:Y:S05]  /*20950*/  @!P1 BRA `(.L_x_2617) ;  /* 0xfffffffc00f09947 */ /* 0x002fea000383ffff */
[----:B------:R-:W-:Y:S05]  /*20960*/  BRA `(.L_x_2932) ;  /* 0xfffffe5000447947 */ /* 0x000fea000383ffff */
.L_x_2625:
[----:B-1----:R1:W2:Y:S02]  /*20970*/  SYNCS.PHASECHK.TRANS64.TRYWAIT P1, [R5+URZ+0x28c50], R14 ;  /* 0x028c500e050075a7 */ /* 0x0022a4000802017f */
[----:B--2---:R-:W-:Y:S05]  /*20980*/  @!P1 NANOSLEEP.SYNCS 0x989680 ;  /* 0x009896800000995d */ /* 0x004fea0003900000 */
[----:B------:R-:W2:Y:S02]  /*20990*/  @!P1 SYNCS.PHASECHK.TRANS64 P1, [R5+URZ+0x28c50], R14 ;  /* 0x028c500e050095a7 */ /* 0x000ea4000802007f */
[----:B--2---:R-:W-:Y:S05]  /*209a0*/  @!P1 BRA `(.L_x_2625) ;  /* 0xfffffffc00f09947 */ /* 0x004fea000383ffff */
[----:B------:R-:W-:Y:S05]  /*209b0*/  BRA `(.L_x_2624) ;  /* 0xfffffe5c00707947 */ /* 0x000fea000383ffff */
.L_x_2647:
        /* <DEDUP_REMOVED lines=8> */
.L_x_2934:
[----:B------:R-:W-:Y:S05]  /*20a40*/  BSYNC B1 ;  /* 0x0000000000017941 */ /* 0x000fea0003800000 */
.L_x_2933:
        /* <DEDUP_REMOVED lines=8> */
.L_x_2935:
[----:B------:R-:W-:Y:S02]  /*20ad0*/  IMAD.MOV.U32 R13, RZ, RZ, R8 ;  /* 0x000000ffff0d7224 */ /* 0x000fe400078e0008 */
[----:B------:R-:W-:-:S07]  /*20ae0*/  IMAD.MOV.U32 R0, RZ, RZ, R14 ;  /* 0x000000ffff007224 */ /* 0x000fce00078e000e */
[----:B------:R-:W-:Y:S05]  /*20af0*/  WARPSYNC.COLLECTIVE R15, `(.L_x_2936) ;  /* 0x000000000f087348 */ /* 0x000fea0003c00000 */
[----:B------:R0:W1:Y:S02]  /*20b00*/  SHFL.IDX P6, R14, R13, R12, R11 ;  /* 0x0000000c0d0e7389 */ /* 0x00006400000c000b */
[----:B01----:R-:W-:Y:S01]  /*20b10*/  ENDCOLLECTIVE ;  /* 0x000000000000791b */ /* 0x003fe20003800000 */
.L_x_2936:
[----:B------:R-:W-:Y:S02]  /*20b20*/  IMAD.MOV.U32 R13, RZ, RZ, R7 ;  /* 0x000000ffff0d7224 */ /* 0x000fe400078e0007 */
[----:B------:R-:W-:-:S07]  /*20b30*/  IMAD.MOV.U32 R5, RZ, RZ, R14 ;  /* 0x000000ffff057224 */ /* 0x000fce00078e000e */
[----:B------:R-:W-:Y:S05]  /*20b40*/  WARPSYNC.COLLECTIVE R15, `(.L_x_2937) ;  /* 0x000000000f087348 */ /* 0x000fea0003c00000 */
[----:B------:R0:W1:Y:S02]  /*20b50*/  SHFL.IDX P6, R14, R13, R12, R11 ;  /* 0x0000000c0d0e7389 */ /* 0x00006400000c000b */
[----:B01----:R-:W-:Y:S01]  /*20b60*/  ENDCOLLECTIVE ;  /* 0x000000000000791b */ /* 0x003fe20003800000 */
.L_x_2937:
[----:B------:R-:W-:Y:S05]  /*20b70*/  BRA `(.L_x_2938) ;  /* 0xfffffe7800447947 */ /* 0x000fea000383ffff */
.L_x_2650:
[----:B------:R-:W-:Y:S01]  /*20b80*/  BSSY B1, `(.L_x_2939) ;  /* 0x0000008000017945 */ /* 0x000fe20003800000 */
[----:B------:R-:W-:Y:S02]  /*20b90*/  IMAD.MOV.U32 R13, RZ, RZ, R6 ;  /* 0x000000ffff0d7224 */ /* 0x000fe400078e0006 */
[----:B------:R-:W-:Y:S02]  /*20ba0*/  IMAD.MOV.U32 R12, RZ, RZ, 0x1 ;  /* 0x00000001ff0c7424 */ /* 0x000fe400078e00ff */
[----:B------:R-:W-:Y:S02]  /*20bb0*/  IMAD.MOV.U32 R11, RZ, RZ, 0x1c1f ;  /* 0x00001c1fff0b7424 */ /* 0x000fe400078e00ff */
[----:B------:R-:W-:-:S07]  /*20bc0*/  IMAD.MOV.U32 R15, RZ, RZ, -0x1 ;  /* 0xffffffffff0f7424 */ /* 0x000fce00078e00ff */
[----:B0---4-:R-:W-:Y:S05]  /*20bd0*/  WARPSYNC.COLLECTIVE R15, `(.L_x_2940) ;  /* 0x000000000f087348 */ /* 0x011fea0003c00000 */
[----:B----4-:R1:W2:Y:S02]  /*20be0*/  SHFL.IDX P6, R14, R13, R12, R11 ;  /* 0x0000000c0d0e7389 */ /* 0x0102a400000c000b */
[----:B012---:R-:W-:Y:S01]  /*20bf0*/  ENDCOLLECTIVE ;  /* 0x000000000000791b */ /* 0x007fe20003800000 */
.L_x_2940:
[----:B------:R-:W-:Y:S05]  /*20c00*/  BSYNC B1 ;  /* 0x0000000000017941 */ /* 0x000fea0003800000 */
.L_x_2939:
[----:B------:R-:W-:Y:S02]  /*20c10*/  IMAD.MOV.U32 R13, RZ, RZ, R4 ;  /* 0x000000ffff0d7224 */ /* 0x000fe400078e0004 */
[----:B------:R-:W-:Y:S02]  /*20c20*/  IMAD.MOV.U32 R12, RZ, RZ, 0x1 ;  /* 0x00000001ff0c7424 */ /* 0x000fe400078e00ff */
[----:B------:R-:W-:Y:S02]  /*20c30*/  IMAD.MOV.U32 R11, RZ, RZ, 0x1c1f ;  /* 0x00001c1fff0b7424 */ /* 0x000fe400078e00ff */
[----:B------:R-:W-:Y:S02]  /*20c40*/  IMAD.MOV.U32 R15, RZ, RZ, -0x1 ;  /* 0xffffffffff0f7424 */ /* 0x000fe400078e00ff */
[----:B------:R-:W-:-:S07]  /*20c50*/  IMAD.MOV.U32 R3, RZ, RZ, R14 ;  /* 0x000000ffff037224 */ /* 0x000fce00078e000e */
[----:B------:R-:W-:Y:S05]  /*20c60*/  WARPSYNC.COLLECTIVE R15, `(.L_x_2941) ;  /* 0x000000000f087348 */ /* 0x000fea0003c00000 */
[----:B------:R0:W1:Y:S02]  /*20c70*/  SHFL.IDX P6, R14, R13, R12, R11 ;  /* 0x0000000c0d0e7389 */ /* 0x00006400000c000b */
[----:B01----:R-:W-:Y:S01]  /*20c80*/  ENDCOLLECTIVE ;  /* 0x000000000000791b */ /* 0x003fe20003800000 */
.L_x_2941:
[----:B------:R-:W-:Y:S02]  /*20c90*/  IMAD.MOV.U32 R13, RZ, RZ, R8 ;  /* 0x000000ffff0d7224 */ /* 0x000fe400078e0008 */
[----:B------:R-:W-:-:S07]  /*20ca0*/  IMAD.MOV.U32 R0, RZ, RZ, R14 ;  /* 0x000000ffff007224 */ /* 0x000fce00078e000e */
[----:B------:R-:W-:Y:S05]  /*20cb0*/  WARPSYNC.COLLECTIVE R15, `(.L_x_2942) ;  /* 0x000000000f087348 */ /* 0x000fea0003c00000 */
[----:B------:R0:W1:Y:S02]  /*20cc0*/  SHFL.IDX P6, R14, R13, R12, R11 ;  /* 0x0000000c0d0e7389 */ /* 0x00006400000c000b */
[----:B01----:R-:W-:Y:S01]  /*20cd0*/  ENDCOLLECTIVE ;  /* 0x000000000000791b */ /* 0x003fe20003800000 */
.L_x_2942:
[----:B------:R-:W-:Y:S02]  /*20ce0*/  IMAD.MOV.U32 R13, RZ, RZ, R7 ;  /* 0x000000ffff0d7224 */ /* 0x000fe400078e0007 */
[----:B------:R-:W-:-:S07]  /*20cf0*/  IMAD.MOV.U32 R5, RZ, RZ, R14 ;  /* 0x000000ffff057224 */ /* 0x000fce00078e000e */
[----:B------:R-:W-:Y:S05]  /*20d00*/  WARPSYNC.COLLECTIVE R15, `(.L_x_2943) ;  /* 0x000000000f087348 */ /* 0x000fea0003c00000 */
[----:B------:R0:W1:Y:S02]  /*20d10*/  SHFL.IDX P6, R14, R13, R12, R11 ;  /* 0x0000000c0d0e7389 */ /* 0x00006400000c000b */
[----:B01----:R-:W-:Y:S01]  /*20d20*/  ENDCOLLECTIVE ;  /* 0x000000000000791b */ /* 0x003fe20003800000 */
.L_x_2943:
[----:B------:R-:W-:Y:S05]  /*20d30*/  BRA `(.L_x_2944) ;  /* 0xfffffe7800a07947 */ /* 0x000fea000383ffff */
.L_x_2654:
[----:B0-----:R0:W1:Y:S02]  /*20d40*/  SYNCS.PHASECHK.TRANS64.TRYWAIT P0, [R2+URZ+0x28c00], R35 ;  /* 0x028c0023020075a7 */ /* 0x001064000800017f */
[----:B-1----:R-:W-:Y:S05]  /*20d50*/  @!P0 NANOSLEEP.SYNCS 0x989680 ;  /* 0x009896800000895d */ /* 0x002fea0003900000 */
[----:B------:R-:W1:Y:S02]  /*20d60*/  @!P0 SYNCS.PHASECHK.TRANS64 P0, [R2+URZ+0x28c00], R35 ;  /* 0x028c0023020085a7 */ /* 0x000e64000800007f */
[----:B-1----:R-:W-:Y:S05]  /*20d70*/  @!P0 BRA `(.L_x_2654) ;  /* 0xfffffffc00f08947 */ /* 0x002fea000383ffff */
[----:B------:R-:W-:Y:S05]  /*20d80*/  BRA `(.L_x_2945) ;  /* 0xfffffe7c00a47947 */ /* 0x000fea000383ffff */
.L_x_2662:
[----:B------:R-:W0:Y:S01]  /*20d90*/  LDC R37, c[0x0][0x3f4] ;  /* 0x0000fd00ff257b82 */ /* 0x000e220000000800 */
        /* <DEDUP_REMOVED lines=8> */
.L_x_2947:
[----:B------:R-:W-:Y:S05]  /*20e20*/  BSYNC B1 ;  /* 0x0000000000017941 */ /* 0x000fea0003800000 */
.L_x_2946:
[----:B------:R-:W-:Y:S01]  /*20e30*/  IMAD.MOV.U32 R13, RZ, RZ, R25 ;  /* 0x000000ffff0d7224 */ /* 0x000fe200078e0019 */
[----:B------:R-:W-:Y:S01]  /*20e40*/  MOV R12, RZ ;  /* 0x000000ff000c7202 */ /* 0x000fe20000000f00 */
[----:B------:R-:W-:Y:S01]  /*20e50*/  IMAD.MOV.U32 R11, RZ, RZ, 0x1c1f ;  /* 0x00001c1fff0b7424 */ /* 0x000fe200078e00ff */
[----:B------:R-:W-:Y:S01]  /*20e60*/  ISETP.GE.AND P0, PT, R16, R37, PT ;  /* 0x000000251000720c */ /* 0x000fe20003f06270 */
[----:B------:R-:W-:Y:S02]  /*20e70*/  IMAD.MOV.U32 R15, RZ, RZ, -0x1 ;  /* 0xffffffffff0f7424 */ /* 0x000fe400078e00ff */
[----:B------:R-:W-:Y:S02]  /*20e80*/  IMAD.MOV.U32 R0, RZ, RZ, R14 ;  /* 0x000000ffff007224 */ /* 0x000fe400078e000e */
[----:B------:R-:W-:-:S08]  /*20e90*/  IMAD R34, R23, R34, RZ ;  /* 0x0000002217227224 */ /* 0x000fd000078e02ff */
[----:B------:R-:W-:Y:S05]  /*20ea0*/  WARPSYNC.COLLECTIVE R15, `(.L_x_2948) ;  /* 0x000000000f087348 */ /* 0x000fea0003c00000 */
[----:B------:R0:W1:Y:S02]  /*20eb0*/  SHFL.IDX P6, R14, R13, R12, R11 ;  /* 0x0000000c0d0e7389 */ /* 0x00006400000c000b */
[----:B01----:R-:W-:Y:S01]  /*20ec0*/  ENDCOLLECTIVE ;  /* 0x000000000000791b */ /* 0x003fe20003800000 */
.L_x_2948:
[----:B------:R-:W-:Y:S01]  /*20ed0*/  ISETP.GE.OR P1, PT, R39, R34, P0 ;  /* 0x000000222700720c */ /* 0x000fe20000726670 */
[----:B------:R-:W-:-:S12]  /*20ee0*/  IMAD.MOV.U32 R13, RZ, RZ, R24 ;  /* 0x000000ffff0d7224 */ /* 0x000fd800078e0018 */
[C---:B------:R-:W-:Y:S01]  /*20ef0*/  @!P1 IMAD.SHL.U32 R5, R16.reuse, 0x2, RZ ;  /* 0x0000000210059824 */ /* 0x040fe200078e00ff */
[----:B------:R-:W-:Y:S01]  /*20f00*/  @!P1 SHF.L.U64.HI R21, R16, 0x1, R17 ;  /* 0x0000000110159819 */ /* 0x000fe20000010211 */
[----:B------:R-:W-:-:S07]  /*20f10*/  IMAD.MOV.U32 R3, RZ, RZ, R14 ;  /* 0x000000ffff037224 */ /* 0x000fce00078e000e */
[----:B------:R-:W-:Y:S05]  /*20f20*/  WARPSYNC.COLLECTIVE R15, `(.L_x_2949) ;  /* 0x000000000f087348 */ /* 0x000fea0003c00000 */
[----:B------:R0:W1:Y:S02]  /*20f30*/  SHFL.IDX P6, R14, R13, R12, R11 ;  /* 0x0000000c0d0e7389 */ /* 0x00006400000c000b */
[----:B01----:R-:W-:Y:S01]  /*20f40*/  ENDCOLLECTIVE ;  /* 0x000000000000791b */ /* 0x003fe20003800000 */
.L_x_2949:
[----:B------:R-:W-:-:S05]  /*20f50*/  @!P1 IADD3 R6, P2, R3, R5, RZ ;  /* 0x0000000503069210 */ /* 0x000fca0007f5e0ff */
[----:B------:R-:W-:Y:S02]  /*20f60*/  @!P1 IMAD.X R7, R0, 0x1, R21, P2 ;  /* 0x0000000100079824 */ /* 0x000fe400010e0615 */
[----:B------:R-:W-:Y:S02]  /*20f70*/  IMAD.MOV.U32 R13, RZ, RZ, R27 ;  /* 0x000000ffff0d7224 */ /* 0x000fe400078e001b */
[----:B------:R-:W-:-:S07]  /*20f80*/  IMAD.MOV.U32 R4, RZ, RZ, R14 ;  /* 0x000000ffff047224 */ /* 0x000fce00078e000e */
[----:B------:R-:W-:Y:S05]  /*20f90*/  WARPSYNC.COLLECTIVE R15, `(.L_x_2950) ;  /* 0x000000000f087348 */ /* 0x000fea0003c00000 */
[----:B------:R0:W1:Y:S02]  /*20fa0*/  SHFL.IDX P6, R14, R13, R12, R11 ;  /* 0x0000000c0d0e7389 */ /* 0x00006400000c000b */
[----:B01----:R-:W-:Y:S01]  /*20fb0*/  ENDCOLLECTIVE ;  /* 0x000000000000791b */ /* 0x003fe20003800000 */
.L_x_2950:
[----:B------:R-:W2:Y:S01]  /*20fc0*/  @!P1 LD.E.128 R8, desc[UR40][R6.64] ;  /* 0x0000002806089980 */ /* 0x000ea2000c101d00 */
[----:B------:R-:W-:-:S05]  /*20fd0*/  @!P1 IADD3 R14, P2, R14, R5, RZ ;  /* 0x000000050e0e9210 */ /* 0x000fca0007f5e0ff */
[----:B------:R-:W-:-:S04]  /*20fe0*/  @!P1 IMAD.X R3, R4, 0x1, R21, P2 ;  /* 0x0000000104039824 */ /* 0x000fc800010e0615 */
[----:B------:R-:W-:-:S05]  /*20ff0*/  @!P1 IMAD.MOV.U32 R15, RZ, RZ, R3 ;  /* 0x000000ffff0f9224 */ /* 0x000fca00078e0003 */
[----:B------:R0:W5:Y:S01]  /*21000*/  @!P1 LD.E.128 R4, desc[UR40][R14.64] ;  /* 0x000000280e049980 */ /* 0x000162000c101d00 */
[----:B------:R-:W-:Y:S01]  /*21010*/  CS2R R32, SRZ ;  /* 0x0000000000207805 */ /* 0x000fe2000001ff00 */
[----:B------:R-:W-:Y:S01]  /*21020*/  IMAD.MOV.U32 R13, RZ, RZ, R26 ;  /* 0x000000ffff0d7224 */ /* 0x000fe200078e001a */
[----:B------:R-:W-:Y:S01]  /*21030*/  CS2R R30, SRZ ;  /* 0x00000000001e7805 */ /* 0x000fe2000001ff00 */
[----:B------:R-:W-:Y:S01]  /*21040*/  IMAD.MOV.U32 R12, RZ, RZ, 0x1 ;  /* 0x00000001ff0c7424 */ /* 0x000fe200078e00ff */
[----:B------:R-:W-:Y:S02]  /*21050*/  CS2R R28, SRZ ;  /* 0x00000000001c7805 */ /* 0x000fe4000001ff00 */
[----:B------:R-:W-:Y:S01]  /*21060*/  CS2R R20, SRZ ;  /* 0x0000000000147805 */ /* 0x000fe2000001ff00 */
[----:B0-----:R-:W-:Y:S02]  /*21070*/  IMAD.MOV.U32 R15, RZ, RZ, -0x1 ;  /* 0xffffffffff0f7424 */ /* 0x001fe400078e00ff */
[----:B--2---:R-:W-:-:S02]  /*21080*/  @!P1 IMAD.MOV.U32 R33, RZ, RZ, R11 ;  /* 0x000000ffff219224 */ /* 0x004fc400078e000b */
[----:B------:R-:W-:Y:S02]  /*21090*/  IMAD.MOV.U32 R11, RZ, RZ, 0x1c1f ;  /* 0x00001c1fff0b7424 */ /* 0x000fe400078e00ff */
[----:B------:R-:W-:Y:S02]  /*210a0*/  @!P1 IMAD.MOV.U32 R30, RZ, RZ, R8 ;  /* 0x000000ffff1e9224 */ /* 0x000fe400078e0008 */
[----:B------:R-:W-:-:S07]  /*210b0*/  @!P1 IMAD.MOV.U32 R31, RZ, RZ, R9 ;  /* 0x000000ffff1f9224 */ /* 0x000fce00078e0009 */
[----:B-----5:R-:W-:Y:S05]  /*210c0*/  WARPSYNC.COLLECTIVE R15, `(.L_x_2951) ;  /* 0x000000000f087348 */ /* 0x020fea0003c00000 */
[----:B------:R0:W1:Y:S02]  /*210d0*/  SHFL.IDX P6, R14, R13, R12, R11 ;  /* 0x0000000c0d0e7389 */ /* 0x00006400000c000b */
[----:B01---5:R-:W-:Y:S01]  /*210e0*/  ENDCOLLECTIVE ;  /* 0x000000000000791b */ /* 0x023fe20003800000 */
.L_x_2951:
[----:B------:R-:W-:Y:S02]  /*210f0*/  IMAD.MOV.U32 R0, RZ, RZ, R30 ;  /* 0x000000ffff007224 */ /* 0x000fe400078e001e */
[----:B------:R-:W-:Y:S02]  /*21100*/  IMAD.MOV.U32 R3, RZ, RZ, R31 ;  /* 0x000000ffff037224 */ /* 0x000fe400078e001f */
[----:B------:R-:W-:Y:S01]  /*21110*/  @!P1 IMAD.MOV.U32 R32, RZ, RZ, R10 ;  /* 0x000000ffff209224 */ /* 0x000fe200078e000a */
[----:B------:R-:W-:Y:S01]  /*21120*/  PRMT R36, R36, 0x5410, R0 ;  /* 0x0000541024247816 */ /* 0x000fe20000000000 */
[----:B------:R-:W-:Y:S01]  /*21130*/  IMAD.MOV.U32 R9, RZ, RZ, R33 ;  /* 0x000000ffff097224 */ /* 0x000fe200078e0021 */
[----:B------:R-:W-:Y:S01]  /*21140*/  PRMT R46, R46, 0x5410, R3 ;  /* 0x000054102e2e7816 */ /* 0x000fe20000000003 */
[----:B------:R-:W-:-:S03]  /*21150*/  IMAD.MOV.U32 R8, RZ, RZ, R32 ;  /* 0x000000ffff087224 */ /* 0x000fc600078e0020 */
[----:B------:R-:W-:Y:S01]  /*21160*/  PRMT R36, R9, 0x7610, R36 ;  /* 0x0000761009247816 */ /* 0x000fe20000000024 */
[----:B------:R-:W-:Y:S01]  /*21170*/  IMAD.MOV.U32 R13, RZ, RZ, R25 ;  /* 0x000000ffff0d7224 */ /* 0x000fe200078e0019 */
[----:B------:R-:W-:Y:S01]  /*21180*/  PRMT R35, R8, 0x7610, R35 ;  /* 0x0000761008237816 */ /* 0x000fe20000000023 */
[----:B------:R-:W-:Y:S02]  /*21190*/  @!P1 IMAD.MOV.U32 R28, RZ, RZ, R4 ;  /* 0x000000ffff1c9224 */ /* 0x000fe400078e0004 */
[----:B------:R-:W-:Y:S02]  /*211a0*/  @!P1 IMAD.MOV.U32 R29, RZ, RZ, R5 ;  /* 0x000000ffff1d9224 */ /* 0x000fe400078e0005 */
[----:B------:R-:W-:Y:S02]  /*211b0*/  @!P1 IMAD.MOV.U32 R21, RZ, RZ, R7 ;  /* 0x000000ffff159224 */ /* 0x000fe400078e0007 */
[----:B------:R-:W-:Y:S02]  /*211c0*/  @!P1 IMAD.MOV.U32 R20, RZ, RZ, R6 ;  /* 0x000000ffff149224 */ /* 0x000fe400078e0006 */
[----:B------:R-:W-:-:S07]  /*211d0*/  IMAD.MOV.U32 R0, RZ, RZ, R14 ;  /* 0x000000ffff007224 */ /* 0x000fce00078e000e */
[----:B------:R-:W-:Y:S05]  /*211e0*/  WARPSYNC.COLLECTIVE R15, `(.L_x_2952) ;  /* 0x000000000f087348 */ /* 0x000fea0003c00000 */
[----:B------:R0:W1:Y:S02]  /*211f0*/  SHFL.IDX P6, R14, R13, R12, R11 ;  /* 0x0000000c0d0e7389 */ /* 0x00006400000c000b */
[----:B01----:R-:W-:Y:S01]  /*21200*/  ENDCOLLECTIVE ;  /* 0x000000000000791b */ /* 0x003fe20003800000 */
.L_x_2952:
[----:B------:R-:W-:Y:S02]  /*21210*/  IMAD.MOV.U32 R4, RZ, RZ, R28 ;  /* 0x000000ffff047224 */ /* 0x000fe400078e001c */
[----:B------:R-:W-:Y:S02]  /*21220*/  IMAD.MOV.U32 R5, RZ, RZ, R29 ;  /* 0x000000ffff057224 */ /* 0x000fe400078e001d */
[----:B------:R-:W-:Y:S01]  /*21230*/  IMAD.MOV.U32 R7, RZ, RZ, R21 ;  /* 0x000000ffff077224 */ /* 0x000fe200078e0015 */
[----:B------:R-:W-:Y:S01]  /*21240*/  PRMT R35, R35, 0x5410, R4 ;  /* 0x0000541023237816 */ /* 0x000fe20000000004 */
[----:B------:R-:W-:-:S03]  /*21250*/  IMAD.MOV.U32 R6, RZ, RZ, R20 ;  /* 0x000000ffff067224 */ /* 0x000fc600078e0014 */
[----:B------:R-:W-:Y:S02]  /*21260*/  PRMT R41, R7, 0x5410, R5 ;  /* 0x0000541007297816 */ /* 0x000fe40000000005 */
[----:B------:R-:W-:Y:S02]  /*21270*/  CS2R R4, SRZ ;  /* 0x0000000000047805 */ /* 0x000fe4000001ff00 */
[----:B------:R-:W-:Y:S01]  /*21280*/  PRMT R43, R43, 0x5410, R6 ;  /* 0x000054102b2b7816 */ /* 0x000fe20000000006 */
[----:B------:R-:W-:Y:S02]  /*21290*/  IMAD.MOV.U32 R13, RZ, RZ, R24 ;  /* 0x000000ffff0d7224 */ /* 0x000fe400078e0018 */
[----:B------:R-:W-:-:S07]  /*212a0*/  IMAD.MOV.U32 R3, RZ, RZ, R14 ;  /* 0x000000ffff037224 */ /* 0x000fce00078e000e */
[----:B------:R-:W-:Y:S05]  /*212b0*/  WARPSYNC.COLLECTIVE R15, `(.L_x_2953) ;  /* 0x000000000f087348 */ /* 0x000fea0003c00000 */
[----:B------:R0:W1:Y:S02]  /*212c0*/  SHFL.IDX P6, R14, R13, R12, R11 ;  /* 0x0000000c0d0e7389 */ /* 0x00006400000c000b */
[----:B01----:R-:W-:Y:S01]  /*212d0*/  ENDCOLLECTIVE ;  /* 0x000000000000791b */ /* 0x003fe20003800000 */
.L_x_2953:
[----:B------:R-:W-:Y:S02]  /*212e0*/  IMAD.MOV.U32 R13, RZ, RZ, R27 ;  /* 0x000000ffff0d7224 */ /* 0x000fe400078e001b */
[----:B------:R-:W-:-:S07]  /*212f0*/  IMAD.MOV.U32 R24, RZ, RZ, R14 ;  /* 0x000000ffff187224 */ /* 0x000fce00078e000e */
[----:B------:R-:W-:Y:S05]  /*21300*/  WARPSYNC.COLLECTIVE R15, `(.L_x_2954) ;  /* 0x000000000f087348 */ /* 0x000fea0003c00000 */
[----:B------:R0:W1:Y:S02]  /*21310*/  SHFL.IDX P6, R14, R13, R12, R11 ;  /* 0x0000000c0d0e7389 */ /* 0x00006400000c000b */
[----:B01----:R-:W-:Y:S01]  /*21320*/  ENDCOLLECTIVE ;  /* 0x000000000000791b */ /* 0x003fe20003800000 */
.L_x_2954:
[----:B------:R-:W-:Y:S05]  /*21330*/  BRA `(.L_x_2955) ;  /* 0xfffffe8800c87947 */ /* 0x000fea000383ffff */
.L_x_2666:
[----:B0-----:R0:W1:Y:S02]  /*21340*/  SYNCS.PHASECHK.TRANS64.TRYWAIT P1, [R2+URZ+0x28c00], R13 ;  /* 0x028c000d020075a7 */ /* 0x001064000802017f */
[----:B-1----:R-:W-:Y:S05]  /*21350*/  @!P1 NANOSLEEP.SYNCS 0x989680 ;  /* 0x009896800000995d */ /* 0x002fea0003900000 */
[----:B------:R-:W1:Y:S02]  /*21360*/  @!P1 SYNCS.PHASECHK.TRANS64 P1, [R2+URZ+0x28c00], R13 ;  /* 0x028c000d020095a7 */ /* 0x000e64000802007f */
[----:B-1----:R-:W-:Y:S05]  /*21370*/  @!P1 BRA `(.L_x_2666) ;  /* 0xfffffffc00f09947 */ /* 0x002fea000383ffff */
[----:B------:R-:W-:Y:S05]  /*21380*/  BRA `(.L_x_2956) ;  /* 0xfffffe8c00687947 */ /* 0x000fea000383ffff */
.L_x_2672:
[----:B0-----:R0:W2:Y:S02]  /*21390*/  SYNCS.PHASECHK.TRANS64.TRYWAIT P1, [R12+URZ+0x28c30], R21 ;  /* 0x028c30150c0075a7 */ /* 0x0010a4000802017f */
[----:B--2---:R-:W-:Y:S05]  /*213a0*/  @!P1 NANOSLEEP.SYNCS 0x989680 ;  /* 0x009896800000995d */ /* 0x004fea0003900000 */
[----:B------:R-:W2:Y:S02]  /*213b0*/  @!P1 SYNCS.PHASECHK.TRANS64 P1, [R12+URZ+0x28c30], R21 ;  /* 0x028c30150c0095a7 */ /* 0x000ea4000802007f */
[----:B--2---:R-:W-:Y:S05]  /*213c0*/  @!P1 BRA `(.L_x_2672) ;  /* 0xfffffffc00f09947 */ /* 0x004fea000383ffff */
[----:B------:R-:W-:Y:S05]  /*213d0*/  BRA `(.L_x_2671) ;  /* 0xfffffe9c003c7947 */ /* 0x000fea000383ffff */
.L_x_2686:
[----:B--2---:R2:W3:Y:S02]  /*213e0*/  SYNCS.PHASECHK.TRANS64.TRYWAIT P1, [R12+URZ+0x28c50], R21 ;  /* 0x028c50150c0075a7 */ /* 0x0044e4000802017f */
[----:B---3--:R-:W-:Y:S05]  /*213f0*/  @!P1 NANOSLEEP.SYNCS 0x989680 ;  /* 0x009896800000995d */ /* 0x008fea0003900000 */
[----:B------:R-:W3:Y:S02]  /*21400*/  @!P1 SYNCS.PHASECHK.TRANS64 P1, [R12+URZ+0x28c50], R21 ;  /* 0x028c50150c0095a7 */ /* 0x000ee4000802007f */
[----:B---3--:R-:W-:Y:S05]  /*21410*/  @!P1 BRA `(.L_x_2686) ;  /* 0xfffffffc00f09947 */ /* 0x008fea000383ffff */
[----:B------:R-:W-:Y:S05]  /*21420*/  BRA `(.L_x_2685) ;  /* 0xfffffebc00107947 */ /* 0x000fea000383ffff */
.L_x_2699:
[----:B-1----:R1:W2:Y:S02]  /*21430*/  SYNCS.PHASECHK.TRANS64.TRYWAIT P1, [R21+URZ+0x28c30], R212 ;  /* 0x028c30d4150075a7 */ /* 0x0022a4000802017f */
[----:B--2---:R-:W-:Y:S05]  /*21440*/  @!P1 NANOSLEEP.SYNCS 0x989680 ;  /* 0x009896800000995d */ /* 0x004fea0003900000 */
[----:B------:R-:W2:Y:S02]  /*21450*/  @!P1 SYNCS.PHASECHK.TRANS64 P1, [R21+URZ+0x28c30], R212 ;  /* 0x028c30d4150095a7 */ /* 0x000ea4000802007f */
[----:B--2---:R-:W-:Y:S05]  /*21460*/  @!P1 BRA `(.L_x_2699) ;  /* 0xfffffffc00f09947 */ /* 0x004fea000383ffff */
[----:B------:R-:W-:Y:S05]  /*21470*/  BRA `(.L_x_2698) ;  /* 0xfffffec0009c7947 */ /* 0x000fea000383ffff */
.L_x_2713:
[----:B--2---:R2:W3:Y:S02]  /*21480*/  SYNCS.PHASECHK.TRANS64.TRYWAIT P1, [R21+URZ+0x28c50], R212 ;  /* 0x028c50d4150075a7 */ /* 0x0044e4000802017f */
[----:B---3--:R-:W-:Y:S05]  /*21490*/  @!P1 NANOSLEEP.SYNCS 0x989680 ;  /* 0x009896800000995d */ /* 0x008fea0003900000 */
[----:B------:R-:W3:Y:S02]  /*214a0*/  @!P1 SYNCS.PHASECHK.TRANS64 P1, [R21+URZ+0x28c50], R212 ;  /* 0x028c50d4150095a7 */ /* 0x000ee4000802007f */
[----:B---3--:R-:W-:Y:S05]  /*214b0*/  @!P1 BRA `(.L_x_2713) ;  /* 0xfffffffc00f09947 */ /* 0x008fea000383ffff */
[----:B------:R-:W-:Y:S05]  /*214c0*/  BRA `(.L_x_2712) ;  /* 0xfffffee800207947 */ /* 0x000fea000383ffff */
.L_x_2727:
[----:B-1----:R1:W2:Y:S02]  /*214d0*/  SYNCS.PHASECHK.TRANS64.TRYWAIT P2, [R12+URZ+0x28c30], R212 ;  /* 0x028c30d40c0075a7 */ /* 0x0022a4000804017f */
[----:B--2---:R-:W-:Y:S05]  /*214e0*/  @!P2 NANOSLEEP.SYNCS 0x989680 ;  /* 0x009896800000a95d */ /* 0x004fea0003900000 */
[----:B------:R-:W2:Y:S02]  /*214f0*/  @!P2 SYNCS.PHASECHK.TRANS64 P2, [R12+URZ+0x28c30], R212 ;  /* 0x028c30d40c00a5a7 */ /* 0x000ea4000804007f */
[----:B--2---:R-:W-:Y:S05]  /*21500*/  @!P2 BRA `(.L_x_2727) ;  /* 0xfffffffc00f0a947 */ /* 0x004fea000383ffff */
[----:B------:R-:W-:Y:S05]  /*21510*/  BRA `(.L_x_2726) ;  /* 0xfffffeec00f47947 */ /* 0x000fea000383ffff */
.L_x_2733:
[----:B--2---:R2:W3:Y:S02]  /*21520*/  SYNCS.PHASECHK.TRANS64.TRYWAIT P2, [R12+URZ+0x28c50], R212 ;  /* 0x028c50d40c0075a7 */ /* 0x0044e4000804017f */
[----:B---3--:R-:W-:Y:S05]  /*21530*/  @!P2 NANOSLEEP.SYNCS 0x989680 ;  /* 0x009896800000a95d */ /* 0x008fea0003900000 */
[----:B------:R-:W3:Y:S02]  /*21540*/  @!P2 SYNCS.PHASECHK.TRANS64 P2, [R12+URZ+0x28c50], R212 ;  /* 0x028c50d40c00a5a7 */ /* 0x000ee4000804007f */
[----:B---3--:R-:W-:Y:S05]  /*21550*/  @!P2 BRA `(.L_x_2733) ;  /* 0xfffffffc00f0a947 */ /* 0x008fea000383ffff */
[----:B------:R-:W-:Y:S05]  /*21560*/  BRA `(.L_x_2732) ;  /* 0xffffff08005c7947 */ /* 0x000fea000383ffff */
.L_x_2742:
[----:B-1----:R1:W2:Y:S02]  /*21570*/  SYNCS.PHASECHK.TRANS64.TRYWAIT P1, [R21+URZ+0x28c30], R209 ;  /* 0x028c30d1150075a7 */ /* 0x0022a4000802017f */
[----:B--2---:R-:W-:Y:S05]  /*21580*/  @!P1 NANOSLEEP.SYNCS 0x989680 ;  /* 0x009896800000995d */ /* 0x004fea0003900000 */
[----:B------:R-:W2:Y:S02]  /*21590*/  @!P1 SYNCS.PHASECHK.TRANS64 P1, [R21+URZ+0x28c30], R209 ;  /* 0x028c30d1150095a7 */ /* 0x000ea4000802007f */
[----:B--2---:R-:W-:Y:S05]  /*215a0*/  @!P1 BRA `(.L_x_2742) ;  /* 0xfffffffc00f09947 */ /* 0x004fea000383ffff */
[----:B------:R-:W-:Y:S05]  /*215b0*/  BRA `(.L_x_2741) ;  /* 0xffffff0c00787947 */ /* 0x000fea000383ffff */
.L_x_2756:
[----:B---3--:R3:W4:Y:S02]  /*215c0*/  SYNCS.PHASECHK.TRANS64.TRYWAIT P1, [R21+URZ+0x28c50], R209 ;  /* 0x028c50d1150075a7 */ /* 0x008724000802017f */
[----:B----4-:R-:W-:Y:S05]  /*215d0*/  @!P1 NANOSLEEP.SYNCS 0x989680 ;  /* 0x009896800000995d */ /* 0x010fea0003900000 */
[----:B------:R-:W4:Y:S02]  /*215e0*/  @!P1 SYNCS.PHASECHK.TRANS64 P1, [R21+URZ+0x28c50], R209 ;  /* 0x028c50d1150095a7 */ /* 0x000f24000802007f */
[----:B----4-:R-:W-:Y:S05]  /*215f0*/  @!P1 BRA `(.L_x_2756) ;  /* 0xfffffffc00f09947 */ /* 0x010fea000383ffff */
[----:B------:R-:W-:Y:S05]  /*21600*/  BRA `(.L_x_2755) ;  /* 0xffffff3000887947 */ /* 0x000fea000383ffff */
.L_x_2795:
[----:B------:R-:W0:Y:S01]  /*21610*/  S2R R12, SR_TID.X ;  /* 0x00000000000c7919 */ /* 0x000e220000002100 */
[----:B------:R-:W-:Y:S01]  /*21620*/  BSSY B1, `(.L_x_2957) ;  /* 0x000000a000017945 */ /* 0x000fe20003800000 */
[----:B------:R-:W-:Y:S02]  /*21630*/  IMAD.MOV.U32 R11, RZ, RZ, 0x1f ;  /* 0x0000001fff0b7424 */ /* 0x000fe400078e00ff */
[----:B------:R-:W-:Y:S01]  /*21640*/  IMAD.MOV.U32 R15, RZ, RZ, -0x1 ;  /* 0xffffffffff0f7424 */ /* 0x000fe200078e00ff */
[----:B0-----:R-:W-:-:S04]  /*21650*/  SHF.R.U32.HI R12, RZ, 0x5, R12 ;  /* 0x00000005ff0c7819 */ /* 0x001fc8000001160c */
[----:B------:R-:W-:-:S04]  /*21660*/  LOP3.LUT R12, R12, 0x3, RZ, 0xc0, !PT ;  /* 0x000000030c0c7812 */ /* 0x000fc800078ec0ff */
[----:B------:R-:W-:Y:S01]  /*21670*/  MOV R13, R12 ;  /* 0x0000000c000d7202 */ /* 0x000fe20000000f00 */
[----:B------:R-:W-:-:S07]  /*21680*/  IMAD.MOV.U32 R12, RZ, RZ, RZ ;  /* 0x000000ffff0c7224 */ /* 0x000fce00078e00ff */
[----:B------:R-:W-:Y:S05]  /*21690*/  WARPSYNC.COLLECTIVE R15, `(.L_x_2958) ;  /* 0x000000000f087348 */ /* 0x000fea0003c00000 */
[----:B------:R0:W1:Y:S02]  /*216a0*/  SHFL.IDX P6, R14, R13, R12, R11 ;  /* 0x0000000c0d0e7389 */ /* 0x00006400000c000b */
[----:B01----:R-:W-:Y:S01]  /*216b0*/  ENDCOLLECTIVE ;  /* 0x000000000000791b */ /* 0x003fe20003800000 */
.L_x_2958:
[----:B------:R-:W-:Y:S05]  /*216c0*/  BSYNC B1 ;  /* 0x0000000000017941 */ /* 0x000fea0003800000 */
.L_x_2957:
[----:B------:R-:W-:Y:S05]  /*216d0*/  BRA `(.L_x_2959) ;  /* 0xffffff88004c7947 */ /* 0x000fea000383ffff */
.L_x_2797:
[----:B------:R-:W-:Y:S01]  /*216e0*/  BSSY B1, `(.L_x_2960) ;  /* 0x0000006000017945 */ /* 0x000fe20003800000 */
[----:B------:R-:W-:-:S07]  /*216f0*/  IMAD.MOV.U32 R15, RZ, RZ, -0x1 ;  /* 0xffffffffff0f7424 */ /* 0x000fce00078e00ff */
[----:B0-----:R-:W-:Y:S05]  /*21700*/  WARPSYNC.COLLECTIVE R15, `(.L_x_2961) ;  /* 0x000000000f0c7348 */ /* 0x001fea0003c00000 */
[----:B------:R-:W-:Y:S02]  /*21710*/  ELECT P6, UR62, PT ;  /* 0x00000000003e782f */ /* 0x000fe400038c0000 */
[----:B------:R-:W-:Y:S01]  /*21720*/  MOV R14, UR62 ;  /* 0x0000003e000e7c02 */ /* 0x000fe20008000f00 */
[----:B0-----:R-:W-:Y:S10]  /*21730*/  ENDCOLLECTIVE ;  /* 0x000000000000791b */ /* 0x001ff40003800000 */
.L_x_2961:
[----:B------:R-:W-:Y:S05]  /*21740*/  BSYNC B1 ;  /* 0x0000000000017941 */ /* 0x000fea0003800000 */
.L_x_2960:
[----:B------:R-:W-:Y:S05]  /*21750*/  BRA `(.L_x_2796) ;  /* 0xffffff8800447947 */ /* 0x000fea000383ffff */
.L_x_2799:
[----:B0-----:R0:W1:Y:S02]  /*21760*/  SYNCS.PHASECHK.TRANS64.TRYWAIT P0, [R23+URZ+0x28c20], R2 ;  /* 0x028c2002170075a7 */ /* 0x001064000800017f */
[----:B-1----:R-:W-:Y:S05]  /*21770*/  @!P0 NANOSLEEP.SYNCS 0x989680 ;  /* 0x009896800000895d */ /* 0x002fea0003900000 */
[----:B------:R-:W1:Y:S02]  /*21780*/  @!P0 SYNCS.PHASECHK.TRANS64 P0, [R23+URZ+0x28c20], R2 ;  /* 0x028c2002170085a7 */ /* 0x000e64000800007f */
[----:B-1----:R-:W-:Y:S05]  /*21790*/  @!P0 BRA `(.L_x_2799) ;  /* 0xfffffffc00f08947 */ /* 0x002fea000383ffff */
[----:B------:R-:W-:Y:S05]  /*217a0*/  BRA `(.L_x_2962) ;  /* 0xffffff8800547947 */ /* 0x000fea000383ffff */
.L_x_2803:
[----:B0-----:R0:W1:Y:S02]  /*217b0*/  SYNCS.PHASECHK.TRANS64.TRYWAIT P0, [R12+URZ+0x28ca0], R2 ;  /* 0x028ca0020c0075a7 */ /* 0x001064000800017f */
[----:B-1----:R-:W-:Y:S05]  /*217c0*/  @!P0 NANOSLEEP.SYNCS 0x989680 ;  /* 0x009896800000895d */ /* 0x002fea0003900000 */
[----:B------:R-:W1:Y:S02]  /*217d0*/  @!P0 SYNCS.PHASECHK.TRANS64 P0, [R12+URZ+0x28ca0], R2 ;  /* 0x028ca0020c0085a7 */ /* 0x000e64000800007f */
[----:B-1----:R-:W-:Y:S05]  /*217e0*/  @!P0 BRA `(.L_x_2803) ;  /* 0xfffffffc00f08947 */ /* 0x002fea000383ffff */
[----:B------:R-:W-:Y:S05]  /*217f0*/  BRA `(.L_x_2963) ;  /* 0xffffff88006c7947 */ /* 0x000fea000383ffff */
.L_x_2808:
[----:B-1----:R1:W2:Y:S02]  /*21800*/  SYNCS.PHASECHK.TRANS64.TRYWAIT P0, [R12+URZ+0x28cc0], R2 ;  /* 0x028cc0020c0075a7 */ /* 0x0022a4000800017f */
[----:B--2---:R-:W-:Y:S05]  /*21810*/  @!P0 NANOSLEEP.SYNCS 0x989680 ;  /* 0x009896800000895d */ /* 0x004fea0003900000 */
[----:B------:R-:W2:Y:S02]  /*21820*/  @!P0 SYNCS.PHASECHK.TRANS64 P0, [R12+URZ+0x28cc0], R2 ;  /* 0x028cc0020c0085a7 */ /* 0x000ea4000800007f */
[----:B--2---:R-:W-:Y:S05]  /*21830*/  @!P0 BRA `(.L_x_2808) ;  /* 0xfffffffc00f08947 */ /* 0x004fea000383ffff */
[----:B------:R-:W-:Y:S05]  /*21840*/  BRA `(.L_x_2964) ;  /* 0xffffff8800e87947 */ /* 0x000fea000383ffff */
.L_x_2822:
[----:B0-----:R0:W1:Y:S02]  /*21850*/  SYNCS.PHASECHK.TRANS64.TRYWAIT P1, [R10+URZ+0x28ca0], R2 ;  /* 0x028ca0020a0075a7 */ /* 0x001064000802017f */
[----:B-1----:R-:W-:Y:S05]  /*21860*/  @!P1 NANOSLEEP.SYNCS 0x989680 ;  /* 0x009896800000995d */ /* 0x002fea0003900000 */
[----:B------:R-:W1:Y:S02]  /*21870*/  @!P1 SYNCS.PHASECHK.TRANS64 P1, [R10+URZ+0x28ca0], R2 ;  /* 0x028ca0020a0095a7 */ /* 0x000e64000802007f */
[----:B-1----:R-:W-:Y:S05]  /*21880*/  @!P1 BRA `(.L_x_2822) ;  /* 0xfffffffc00f09947 */ /* 0x002fea000383ffff */
[----:B------:R-:W-:Y:S05]  /*21890*/  BRA `(.L_x_2965) ;  /* 0xffffff94004c7947 */ /* 0x000fea000383ffff */
.L_x_2827:
[----:B-1----:R1:W2:Y:S02]  /*218a0*/  SYNCS.PHASECHK.TRANS64.TRYWAIT P1, [R10+URZ+0x28cc0], R2 ;  /* 0x028cc0020a0075a7 */ /* 0x0022a4000802017f */
[----:B--2---:R-:W-:Y:S05]  /*218b0*/  @!P1 NANOSLEEP.SYNCS 0x989680 ;  /* 0x009896800000995d */ /* 0x004fea0003900000 */
[----:B------:R-:W2:Y:S02]  /*218c0*/  @!P1 SYNCS.PHASECHK.TRANS64 P1, [R10+URZ+0x28cc0], R2 ;  /* 0x028cc0020a0095a7 */ /* 0x000ea4000802007f */
[----:B--2---:R-:W-:Y:S05]  /*218d0*/  @!P1 BRA `(.L_x_2827) ;  /* 0xfffffffc00f09947 */ /* 0x004fea000383ffff */
[----:B------:R-:W-:Y:S05]  /*218e0*/  BRA `(.L_x_2966) ;  /* 0xffffff9400c47947 */ /* 0x000fea000383ffff */
.L_x_2855:
[----:B------:R-:W1:Y:S01]  /*218f0*/  S2R R12, SR_TID.X ;  /* 0x00000000000c7919 */ /* 0x000e620000002100 */
[----:B------:R-:W-:Y:S01]  /*21900*/  BSSY B0, `(.L_x_2967) ;  /* 0x000000a000007945 */ /* 0x000fe20003800000 */
[----:B------:R-:W-:Y:S02]  /*21910*/  IMAD.MOV.U32 R11, RZ, RZ, 0x1f ;  /* 0x0000001fff0b7424 */ /* 0x000fe400078e00ff */
[----:B------:R-:W-:Y:S01]  /*21920*/  IMAD.MOV.U32 R15, RZ, RZ, -0x1 ;  /* 0xffffffffff0f7424 */ /* 0x000fe200078e00ff */
[----:B-1----:R-:W-:-:S04]  /*21930*/  SHF.R.U32.HI R12, RZ, 0x5, R12 ;  /* 0x00000005ff0c7819 */ /* 0x002fc8000001160c */
[----:B------:R-:W-:-:S05]  /*21940*/  LOP3.LUT R12, R12, 0x3, RZ, 0xc0, !PT ;  /* 0x000000030c0c7812 */ /* 0x000fca00078ec0ff */
[----:B------:R-:W-:Y:S02]  /*21950*/  IMAD.MOV.U32 R13, RZ, RZ, R12 ;  /* 0x000000ffff0d7224 */ /* 0x000fe400078e000c */
[----:B------:R-:W-:-:S07]  /*21960*/  IMAD.MOV.U32 R12, RZ, RZ, RZ ;  /* 0x000000ffff0c7224 */ /* 0x000fce00078e00ff */
[----:B0----5:R-:W-:Y:S05]  /*21970*/  WARPSYNC.COLLECTIVE R15, `(.L_x_2968) ;  /* 0x000000000f087348 */ /* 0x021fea0003c00000 */
[----:B------:R1:W2:Y:S02]  /*21980*/  SHFL.IDX P6, R14, R13, R12, R11 ;  /* 0x0000000c0d0e7389 */ /* 0x0002a400000c000b */
[----:B012--5:R-:W-:Y:S01]  /*21990*/  ENDCOLLECTIVE ;  /* 0x000000000000791b */ /* 0x027fe20003800000 */
.L_x_2968:
[----:B------:R-:W-:Y:S05]  /*219a0*/  BSYNC B0 ;  /* 0x0000000000007941 */ /* 0x000fea0003800000 */
.L_x_2967:
[----:B------:R-:W-:Y:S05]  /*219b0*/  BRA `(.L_x_2969) ;  /* 0xffffffac00a47947 */ /* 0x000fea000383ffff */
.L_x_2858:
[----:B0-----:R0:W1:Y:S02]  /*219c0*/  SYNCS.PHASECHK.TRANS64.TRYWAIT P0, [R27+URZ+0x28c40], R0 ;  /* 0x028c40001b0075a7 */ /* 0x001064000800017f */
[----:B-1----:R-:W-:Y:S05]  /*219d0*/  @!P0 NANOSLEEP.SYNCS 0x989680 ;  /* 0x009896800000895d */ /* 0x002fea0003900000 */
[----:B------:R-:W1:Y:S02]  /*219e0*/  @!P0 SYNCS.PHASECHK.TRANS64 P0, [R27+URZ+0x28c40], R0 ;  /* 0x028c40001b0085a7 */ /* 0x000e64000800007f */
[----:B-1----:R-:W-:Y:S05]  /*219f0*/  @!P0 BRA `(.L_x_2858) ;  /* 0xfffffffc00f08947 */ /* 0x002fea000383ffff */
[----:B------:R-:W-:Y:S05]  /*21a00*/  BRA `(.L_x_2970) ;  /* 0xffffffac00e47947 */ /* 0x000fea000383ffff */
.L_x_2859:
        /* <DEDUP_REMOVED lines=8> */
.L_x_2972:
[----:B------:R-:W-:Y:S05]  /*21a90*/  BSYNC B0 ;  /* 0x0000000000007941 */ /* 0x000fea0003800000 */
.L_x_2971:
        /* <DEDUP_REMOVED lines=9> */
.L_x_2973:
[----:B------:R-:W-:Y:S02]  /*21b30*/  IMAD.MOV.U32 R13, RZ, RZ, R4 ;  /* 0x000000ffff0d7224 */ /* 0x000fe400078e0004 */
[----:B------:R-:W-:Y:S02]  /*21b40*/  IMAD.MOV.U32 R12, RZ, RZ, 0x1 ;  /* 0x00000001ff0c7424 */ /* 0x000fe400078e00ff */
[----:B------:R-:W-:-:S07]  /*21b50*/  IMAD.MOV.U32 R3, RZ, RZ, R14 ;  /* 0x000000ffff037224 */ /* 0x000fce00078e000e */
[----:B------:R-:W-:Y:S05]  /*21b60*/  WARPSYNC.COLLECTIVE R15, `(.L_x_2974) ;  /* 0x000000000f087348 */ /* 0x000fea0003c00000 */
[----:B------:R0:W1:Y:S02]  /*21b70*/  SHFL.IDX P6, R14, R13, R12, R11 ;  /* 0x0000000c0d0e7389 */ /* 0x00006400000c000b */
[----:B01----:R-:W-:Y:S01]  /*21b80*/  ENDCOLLECTIVE ;  /* 0x000000000000791b */ /* 0x003fe20003800000 */
.L_x_2974:
        /* <DEDUP_REMOVED lines=15> */
.L_x_2975:
[----:B------:R-:W-:Y:S02]  /*21c80*/  @P0 IMAD R6, R5, 0x2, R23 ;  /* 0x0000000205060824 */ /* 0x000fe400078e0217 */
[----:B------:R-:W-:Y:S02]  /*21c90*/  IMAD.MOV.U32 R13, RZ, RZ, R4 ;  /* 0x000000ffff0d7224 */ /* 0x000fe400078e0004 */
[----:B------:R-:W-:Y:S02]  /*21ca0*/  IMAD.MOV.U32 R12, RZ, RZ, 0x2 ;  /* 0x00000002ff0c7424 */ /* 0x000fe400078e00ff */
[----:B------:R-:W-:-:S07]  /*21cb0*/  IMAD.MOV.U32 R3, RZ, RZ, R14 ;  /* 0x000000ffff037224 */ /* 0x000fce00078e000e */
[----:B------:R-:W-:Y:S05]  /*21cc0*/  WARPSYNC.COLLECTIVE R15, `(.L_x_2976) ;  /* 0x000000000f087348 */ /* 0x000fea0003c00000 */
[----:B------:R0:W1:Y:S02]  /*21cd0*/  SHFL.IDX P6, R14, R13, R12, R11 ;  /* 0x0000000c0d0e7389 */ /* 0x00006400000c000b */
[----:B01----:R-:W-:Y:S01]  /*21ce0*/  ENDCOLLECTIVE ;  /* 0x000000000000791b */ /* 0x003fe20003800000 */
.L_x_2976:
        /* <DEDUP_REMOVED lines=15> */
.L_x_2977:
[----:B------:R-:W-:Y:S02]  /*21de0*/  @P0 IMAD R6, R5, 0x2, R23 ;  /* 0x0000000205060824 */ /* 0x000fe400078e0217 */
[----:B------:R-:W-:Y:S02]  /*21df0*/  IMAD.MOV.U32 R13, RZ, RZ, R4 ;  /* 0x000000ffff0d7224 */ /* 0x000fe400078e0004 */
[----:B------:R-:W-:Y:S02]  /*21e00*/  IMAD.MOV.U32 R12, RZ, RZ, 0x3 ;  /* 0x00000003ff0c7424 */ /* 0x000fe400078e00ff */
[----:B------:R-:W-:-:S07]  /*21e10*/  IMAD.MOV.U32 R3, RZ, RZ, R14 ;  /* 0x000000ffff037224 */ /* 0x000fce00078e000e */
[----:B------:R-:W-:Y:S05]  /*21e20*/  WARPSYNC.COLLECTIVE R15, `(.L_x_2978) ;  /* 0x000000000f087348 */ /* 0x000fea0003c00000 */
[----:B------:R0:W1:Y:S02]  /*21e30*/  SHFL.IDX P6, R14, R13, R12, R11 ;  /* 0x0000000c0d0e7389 */ /* 0x00006400000c000b */
[----:B01----:R-:W-:Y:S01]  /*21e40*/  ENDCOLLECTIVE ;  /* 0x000000000000791b */ /* 0x003fe20003800000 */
.L_x_2978:
[----:B------:R-:W-:-:S05]  /*21e50*/  @P0 LEA R3, P1, R7, R3, 0x1 ;  /* 0x0000000307030211 */ /* 0x000fca00078208ff */
[----:B------:R-:W-:-:S05]  /*21e60*/  @P0 IMAD.X R2, RZ, RZ, R2, P1 ;  /* 0x000000ffff020224 */ /* 0x000fca00008e0602 */
[----:B------:R-:W-:Y:S01]  /*21e70*/  @P0 LOP3.LUT R3, R3, R2, RZ, 0x3c, !PT ;  /* 0x0000000203030212 */ /* 0x000fe200078e3cff */
[----:B------:R-:W-:-:S03]  /*21e80*/  IMAD.MOV.U32 R13, RZ, RZ, R0 ;  /* 0x000000ffff0d7224 */ /* 0x000fc600078e0000 */
[----:B------:R-:W-:-:S04]  /*21e90*/  @P0 LOP3.LUT R2, R3, R2, RZ, 0x3c, !PT ;  /* 0x0000000203020212 */ /* 0x000fc800078e3cff */
[----:B------:R-:W-:Y:S02]  /*21ea0*/  @P0 LOP3.LUT R3, R3, R2, RZ, 0x3c, !PT ;  /* 0x0000000203030212 */ /* 0x000fe400078e3cff */
[----:B------:R-:W-:-:S07]  /*21eb0*/  MOV R4, R14 ;  /* 0x0000000e00047202 */ /* 0x000fce0000000f00 */
[----:B------:R-:W-:Y:S05]  /*21ec0*/  WARPSYNC.COLLECTIVE R15, `(.L_x_2979) ;  /* 0x000000000f087348 */ /* 0x000fea0003c00000 */
[----:B------:R0:W1:Y:S02]  /*21ed0*/  SHFL.IDX P6, R14, R13, R12, R11 ;  /* 0x0000000c0d0e7389 */ /* 0x00006400000c000b */
[----:B01----:R-:W-:Y:S01]  /*21ee0*/  ENDCOLLECTIVE ;  /* 0x000000000000791b */ /* 0x003fe20003800000 */
.L_x_2979:
[----:B------:R-:W-:Y:S01]  /*21ef0*/  @!PT LDS RZ, [RZ] ;  /* 0x00000000fffff984 */ /* 0x000fe20000000800 */
[----:B------:R-:W-:Y:S01]  /*21f00*/  @!PT LDS RZ, [RZ] ;  /* 0x00000000fffff984 */ /* 0x000fe20000000800 */
[----:B------:R-:W-:Y:S01]  /*21f10*/  @!PT LDS RZ, [RZ] ;  /* 0x00000000fffff984 */ /* 0x000fe20000000800 */
[----:B------:R0:W-:Y:S01]  /*21f20*/  @P0 LDGSTS.E.BYPASS.LTC128B.128 [R6+0x23400], desc[UR40][R2.64], !P2 ;  /* 0x2340000002060fae */ /* 0x0001e2000d101d68 */
[----:B------:R-:W-:Y:S01]  /*21f30*/  IMAD.MOV.U32 R0, RZ, RZ, R14 ;  /* 0x000000ffff007224 */ /* 0x000fe200078e000e */
[----:B------:R-:W-:Y:S06]  /*21f40*/  BRA `(.L_x_2980) ;  /* 0xffffffac00a07947 */ /* 0x000fec000383ffff */
.L_x_2864:
[----:B------:R-:W-:Y:S02]  /*21f50*/  IMAD.MOV.U32 R13, RZ, RZ, R2 ;  /* 0x000000ffff0d7224 */ /* 0x000fe400078e0002 */
[----:B------:R-:W-:Y:S02]  /*21f60*/  IMAD.MOV.U32 R12, RZ, RZ, RZ ;  /* 0x000000ffff0c7224 */ /* 0x000fe400078e00ff */
[----:B------:R-:W-:Y:S02]  /*21f70*/  IMAD.MOV.U32 R11, RZ, RZ, 0x181f ;  /* 0x0000181fff0b7424 */ /* 0x000fe400078e00ff */
[----:B------:R-:W-:Y:S02]  /*21f80*/  IMAD.MOV.U32 R15, RZ, RZ, -0x1 ;  /* 0xffffffffff0f7424 */ /* 0x000fe400078e00ff */
[----:B-----5:R-:W-:Y:S02]  /*21f90*/  IMAD R3, R20, R7, RZ ;  /* 0x0000000714037224 */ /* 0x020fe400078e02ff */
[----:B------:R-:W-:-:S07]  /*21fa0*/  IMAD.IADD R32, R10, 0x1, R32 ;  /* 0x000000010a207824 */ /* 0x000fce00078e0220 */
[----:B------:R-:W-:Y:S05]  /*21fb0*/  WARPSYNC.COLLECTIVE R15, `(.L_x_2981) ;  /* 0x000000000f087348 */ /* 0x000fea0003c00000 */
[----:B------:R0:W1:Y:S02]  /*21fc0*/  SHFL.IDX P6, R14, R13, R12, R11 ;  /* 0x0000000c0d0e7389 */ /* 0x00006400000c000b */
[----:B01----:R-:W-:Y:S01]  /*21fd0*/  ENDCOLLECTIVE ;  /* 0x000000000000791b */ /* 0x003fe20003800000 */
.L_x_2981:
[C---:B------:R-:W-:Y:S01]  /*21fe0*/  VIADD R6, R32.reuse, 0x10 ;  /* 0x0000001020067836 */ /* 0x040fe20000000000 */
[----:B------:R-:W-:Y:S01]  /*21ff0*/  ISETP.GE.AND P0, PT, R32, R3, PT ;  /* 0x000000032000720c */ /* 0x000fe20003f06270 */
[----:B------:R-:W-:Y:S02]  /*22000*/  IMAD.MOV.U32 R13, RZ, RZ, R0 ;  /* 0x000000ffff0d7224 */ /* 0x000fe400078e0000 */
[----:B------:R-:W-:-:S10]  /*22010*/  IMAD.MOV.U32 R4, RZ, RZ, R14 ;  /* 0x000000ffff047224 */ /* 0x000fd400078e000e */
[----:B------:R-:W-:Y:S05]  /*22020*/  WARPSYNC.COLLECTIVE R15, `(.L_x_2982) ;  /* 0x000000000f087348 */ /* 0x000fea0003c00000 */
[----:B------:R0:W1:Y:S02]  /*22030*/  SHFL.IDX P6, R14, R13, R12, R11 ;  /* 0x0000000c0d0e7389 */ /* 0x00006400000c000b */
[----:B01----:R-:W-:Y:S01]  /*22040*/  ENDCOLLECTIVE ;  /* 0x000000000000791b */ /* 0x003fe20003800000 */
.L_x_2982:
[----:B------:R-:W-:Y:S02]  /*22050*/  IMAD.MOV.U32 R13, RZ, RZ, R2 ;  /* 0x000000ffff0d7224 */ /* 0x000fe400078e0002 */
[----:B------:R-:W-:Y:S02]  /*22060*/  IMAD.MOV.U32 R12, RZ, RZ, 0x1 ;  /* 0x00000001ff0c7424 */ /* 0x000fe400078e00ff */
[----:B------:R-:W-:-:S07]  /*22070*/  IMAD.MOV.U32 R5, RZ, RZ, R14 ;  /* 0x000000ffff057224 */ /* 0x000fce00078e000e */
[----:B------:R-:W-:Y:S05]  /*22080*/  WARPSYNC.COLLECTIVE R15, `(.L_x_2983) ;  /* 0x000000000f087348 */ /* 0x000fea0003c00000 */
[----:B------:R0:W1:Y:S02]  /*22090*/  SHFL.IDX P6, R14, R13, R12, R11 ;  /* 0x0000000c0d0e7389 */ /* 0x00006400000c000b */
[----:B01----:R-:W-:Y:S01]  /*220a0*/  ENDCOLLECTIVE ;  /* 0x000000000000791b */ /* 0x003fe20003800000 */
.L_x_2983:
        /* <DEDUP_REMOVED lines=15> */
.L_x_2984:
[----:B------:R-:W-:Y:S02]  /*221a0*/  IMAD.MOV.U32 R13, RZ, RZ, R2 ;  /* 0x000000ffff0d7224 */ /* 0x000fe400078e0002 */
[----:B------:R-:W-:Y:S02]  /*221b0*/  IMAD.MOV.U32 R12, RZ, RZ, 0x2 ;  /* 0x00000002ff0c7424 */ /* 0x000fe400078e00ff */
[----:B------:R-:W-:-:S07]  /*221c0*/  IMAD.MOV.U32 R5, RZ, RZ, R14 ;  /* 0x000000ffff057224 */ /* 0x000fce00078e000e */
[----:B------:R-:W-:Y:S05]  /*221d0*/  WARPSYNC.COLLECTIVE R15, `(.L_x_2985) ;  /* 0x000000000f087348 */ /* 0x000fea0003c00000 */
[----:B------:R0:W1:Y:S02]  /*221e0*/  SHFL.IDX P6, R14, R13, R12, R11 ;  /* 0x0000000c0d0e7389 */ /* 0x00006400000c000b */
[----:B01----:R-:W-:Y:S01]  /*221f0*/  ENDCOLLECTIVE ;  /* 0x000000000000791b */ /* 0x003fe20003800000 */
.L_x_2985:
        /* <DEDUP_REMOVED lines=16> */
.L_x_2986:
[----:B------:R-:W-:Y:S02]  /*22300*/  IMAD.MOV.U32 R13, RZ, RZ, R2 ;  /* 0x000000ffff0d7224 */ /* 0x000fe400078e0002 */
[----:B------:R-:W-:Y:S02]  /*22310*/  IMAD.MOV.U32 R12, RZ, RZ, 0x3 ;  /* 0x00000003ff0c7424 */ /* 0x000fe400078e00ff */
[----:B------:R-:W-:-:S07]  /*22320*/  IMAD.MOV.U32 R5, RZ, RZ, R14 ;  /* 0x000000ffff057224 */ /* 0x000fce00078e000e */
[----:B------:R-:W-:Y:S05]  /*22330*/  WARPSYNC.COLLECTIVE R15, `(.L_x_2987) ;  /* 0x000000000f087348 */ /* 0x000fea0003c00000 */
[----:B------:R0:W1:Y:S02]  /*22340*/  SHFL.IDX P6, R14, R13, R12, R11 ;  /* 0x0000000c0d0e7389 */ /* 0x00006400000c000b */
[----:B01----:R-:W-:Y:S01]  /*22350*/  ENDCOLLECTIVE ;  /* 0x000000000000791b */ /* 0x003fe20003800000 */
.L_x_2987:
        /* <DEDUP_REMOVED lines=14> */
.L_x_2988:
[----:B------:R-:W-:Y:S01]  /*22440*/  IMAD.MOV.U32 R0, RZ, RZ, R14 ;  /* 0x000000ffff007224 */ /* 0x000fe200078e000e */
[----:B------:R-:W-:Y:S06]  /*22450*/  BRA `(.L_x_2989) ;  /* 0xffffffb000cc7947 */ /* 0x000fec000383ffff */
.L_x_2867:
[----:B0-----:R0:W1:Y:S02]  /*22460*/  SYNCS.PHASECHK.TRANS64.TRYWAIT P0, [R23+URZ+0x28c20], R0 ;  /* 0x028c2000170075a7 */ /* 0x001064000800017f */
[----:B-1----:R-:W-:Y:S05]  /*22470*/  @!P0 NANOSLEEP.SYNCS 0x989680 ;  /* 0x009896800000895d */ /* 0x002fea0003900000 */
[----:B------:R-:W1:Y:S02]  /*22480*/  @!P0 SYNCS.PHASECHK.TRANS64 P0, [R23+URZ+0x28c20], R0 ;  /* 0x028c2000170085a7 */ /* 0x000e64000800007f */
[----:B-1----:R-:W-:Y:S05]  /*22490*/  @!P0 BRA `(.L_x_2867) ;  /* 0xfffffffc00f08947 */ /* 0x002fea000383ffff */
[----:B------:R-:W-:Y:S05]  /*224a0*/  BRA `(.L_x_2990) ;  /* 0xffffffb400287947 */ /* 0x000fea000383ffff */
.L_x_2870:
[----:B0-----:R0:W1:Y:S02]  /*224b0*/  SYNCS.PHASECHK.TRANS64.TRYWAIT P0, [R27+URZ+0x28c60], R0 ;  /* 0x028c60001b0075a7 */ /* 0x001064000800017f */
[----:B-1----:R-:W-:Y:S05]  /*224c0*/  @!P0 NANOSLEEP.SYNCS 0x989680 ;  /* 0x009896800000895d */ /* 0x002fea0003900000 */
[----:B------:R-:W1:Y:S02]  /*224d0*/  @!P0 SYNCS.PHASECHK.TRANS64 P0, [R27+URZ+0x28c60], R0 ;  /* 0x028c60001b0085a7 */ /* 0x000e64000800007f */
[----:B-1----:R-:W-:Y:S05]  /*224e0*/  @!P0 BRA `(.L_x_2870) ;  /* 0xfffffffc00f08947 */ /* 0x002fea000383ffff */
[----:B------:R-:W-:Y:S05]  /*224f0*/  BRA `(.L_x_2991) ;  /* 0xffffffb400387947 */ /* 0x000fea000383ffff */
.L_x_2871:
        /* <DEDUP_REMOVED lines=8> */
.L_x_2993:
[----:B------:R-:W-:Y:S05]  /*22580*/  BSYNC B0 ;  /* 0x0000000000007941 */ /* 0x000fea0003800000 */
.L_x_2992:
[----:B------:R0:W5:Y:S01]  /*22590*/  LDL R8, [R1+0xc] ;  /* 0x00000c0001087983 */ /* 0x0001620000100800 */
[----:B------:R-:W-:Y:S01]  /*225a0*/  IMAD.MOV.U32 R13, RZ, RZ, R5 ;  /* 0x000000ffff0d7224 */ /* 0x000fe200078e0005 */
[----:B------:R-:W-:Y:S01]  /*225b0*/  MOV R12, RZ ;  /* 0x000000ff000c7202 */ /* 0x000fe20000000f00 */
[----:B------:R-:W-:Y:S01]  /*225c0*/  IMAD.MOV.U32 R11, RZ, RZ, 0x181f ;  /* 0x0000181fff0b7424 */ /* 0x000fe200078e00ff */
[----:B------:R-:W1:Y:S01]  /*225d0*/  S2R R7, SR_TID.X ;  /* 0x0000000000077919 */ /* 0x000e620000002100 */
[----:B------:R-:W-:Y:S01]  /*225e0*/  IMAD.MOV.U32 R15, RZ, RZ, -0x1 ;  /* 0xffffffffff0f7424 */ /* 0x000fe200078e00ff */
[C---:B------:R-:W-:Y:S01]  /*225f0*/  LOP3.LUT P5, RZ, R31.reuse, 0x2, RZ, 0xc0, !PT ;  /* 0x000000021fff7812 */ /* 0x040fe200078ac0ff */
[----:B------:R-:W-:Y:S01]  /*22600*/  IMAD.MOV.U32 R3, RZ, RZ, R14 ;  /* 0x000000ffff037224 */ /* 0x000fe200078e000e */
[----:B------:R-:W-:Y:S01]  /*22610*/  LOP3.LUT P4, RZ, R31, 0x4, RZ, 0xc0, !PT ;  /* 0x000000041fff7812 */ /* 0x000fe2000788c0ff */
[----:B0-----:R-:W-:-:S12]  /*22620*/  IMAD R4, R4, 0x2, R23 ;  /* 0x0000000204047824 */ /* 0x001fd800078e0217 */
[----:B-1---5:R-:W-:Y:S05]  /*22630*/  WARPSYNC.COLLECTIVE R15, `(.L_x_2994) ;  /* 0x000000000f087348 */ /* 0x022fea0003c00000 */
[----:B------:R0:W2:Y:S02]  /*22640*/  SHFL.IDX P6, R14, R13, R12, R11 ;  /* 0x0000000c0d0e7389 */ /* 0x0000a400000c000b */
[----:B012--5:R-:W-:Y:S01]  /*22650*/  ENDCOLLECTIVE ;  /* 0x000000000000791b */ /* 0x027fe20003800000 */
.L_x_2994:
[C---:B------:R-:W-:Y:S02]  /*22660*/  LOP3.LUT P3, RZ, R31.reuse, 0x8, RZ, 0xc0, !PT ;  /* 0x000000081fff7812 */ /* 0x040fe4000786c0ff */
[----:B------:R-:W-:Y:S02]  /*22670*/  LOP3.LUT R22, R22, 0xfffffeff, RZ, 0xc0, !PT ;  /* 0xfffffeff16167812 */ /* 0x000fe400078ec0ff */
[----:B------:R-:W-:Y:S01]  /*22680*/  LOP3.LUT P2, RZ, R31, 0x10, RZ, 0xc0, !PT ;  /* 0x000000101fff7812 */ /* 0x000fe2000784c0ff */
[----:B------:R-:W-:Y:S02]  /*22690*/  IMAD.MOV.U32 R13, RZ, RZ, R6 ;  /* 0x000000ffff0d7224 */ /* 0x000fe400078e0006 */
[----:B------:R-:W-:Y:S02]  /*226a0*/  IMAD.MOV.U32 R12, RZ, RZ, 0x1 ;  /* 0x00000001ff0c7424 */ /* 0x000fe400078e00ff */
[----:B------:R-:W-:Y:S02]  /*226b0*/  IMAD.MOV.U32 R2, RZ, RZ, R14 ;  /* 0x000000ffff027224 */ /* 0x000fe400078e000e */
[----:B------:R-:W-:-:S05]  /*226c0*/  IMAD.SHL.U32 R7, R7, 0x8, RZ ;  /* 0x0000000807077824 */ /* 0x000fca00078e00ff */
        /* <DEDUP_REMOVED lines=35> */
.L_x_2995:
[----:B------:R-:W-:Y:S02]  /*22900*/  IMAD.MOV.U32 R13, RZ, RZ, R5 ;  /* 0x000000ffff0d7224 */ /* 0x000fe400078e0005 */
[----:B------:R-:W-:-:S07]  /*22910*/  IMAD.MOV.U32 R3, RZ, RZ, R14 ;  /* 0x000000ffff037224 */ /* 0x000fce00078e000e */
[----:B------:R-:W-:Y:S05]  /*22920*/  WARPSYNC.COLLECTIVE R15, `(.L_x_2996) ;  /* 0x000000000f087348 */ /* 0x000fea0003c00000 */
[----:B------:R0:W1:Y:S02]  /*22930*/  SHFL.IDX P6, R14, R13, R12, R11 ;  /* 0x0000000c0d0e7389 */ /* 0x00006400000c000b */
[----:B01----:R-:W-:Y:S01]  /*22940*/  ENDCOLLECTIVE ;  /* 0x000000000000791b */ /* 0x003fe20003800000 */
.L_x_2996:
        /* <DEDUP_REMOVED lines=29> */
.L_x_2997:
[----:B------:R-:W-:Y:S02]  /*22b20*/  IMAD.MOV.U32 R13, RZ, RZ, R5 ;  /* 0x000000ffff0d7224 */ /* 0x000fe400078e0005 */
[----:B------:R-:W-:-:S07]  /*22b30*/  IMAD.MOV.U32 R7, RZ, RZ, R14 ;  /* 0x000000ffff077224 */ /* 0x000fce00078e000e */
[----:B------:R-:W-:Y:S05]  /*22b40*/  WARPSYNC.COLLECTIVE R15, `(.L_x_2998) ;  /* 0x000000000f087348 */ /* 0x000fea0003c00000 */
[----:B------:R0:W1:Y:S02]  /*22b50*/  SHFL.IDX P6, R14, R13, R12, R11 ;  /* 0x0000000c0d0e7389 */ /* 0x00006400000c000b */
[----:B01----:R-:W-:Y:S01]  /*22b60*/  ENDCOLLECTIVE ;  /* 0x000000000000791b */ /* 0x003fe20003800000 */
.L_x_2998:
        /* <DEDUP_REMOVED lines=29> */
.L_x_2999:
[----:B------:R-:W-:Y:S02]  /*22d40*/  IMAD.MOV.U32 R13, RZ, RZ, R5 ;  /* 0x000000ffff0d7224 */ /* 0x000fe400078e0005 */
[----:B------:R-:W-:-:S07]  /*22d50*/  IMAD.MOV.U32 R6, RZ, RZ, R14 ;  /* 0x000000ffff067224 */ /* 0x000fce00078e000e */
[----:B------:R-:W-:Y:S05]  /*22d60*/  WARPSYNC.COLLECTIVE R15, `(.L_x_3000) ;  /* 0x000000000f087348 */ /* 0x000fea0003c00000 */
[----:B------:R0:W1:Y:S02]  /*22d70*/  SHFL.IDX P6, R14, R13, R12, R11 ;  /* 0x0000000c0d0e7389 */ /* 0x00006400000c000b */
[----:B01----:R-:W-:Y:S01]  /*22d80*/  ENDCOLLECTIVE ;  /* 0x000000000000791b */ /* 0x003fe20003800000 */
.L_x_3000:
[----:B------:R-:W-:Y:S01]  /*22d90*/  IMAD.MOV.U32 R2, RZ, RZ, R14 ;  /* 0x000000ffff027224 */ /* 0x000fe200078e000e */
[----:B------:R-:W-:Y:S06]  /*22da0*/  BRA `(.L_x_3001) ;  /* 0xffffffb000d07947 */ /* 0x000fec000383ffff */
.L_x_2878:
[----:B0-----:R0:W1:Y:S02]  /*22db0*/  SYNCS.PHASECHK.TRANS64.TRYWAIT P0, [R6+URZ+0x28c40], R17 ;  /* 0x028c4011060075a7 */ /* 0x001064000800017f */
[----:B-1----:R-:W-:Y:S05]  /*22dc0*/  @!P0 NANOSLEEP.SYNCS 0x989680 ;  /* 0x009896800000895d */ /* 0x002fea0003900000 */
[----:B------:R-:W1:Y:S02]  /*22dd0*/  @!P0 SYNCS.PHASECHK.TRANS64 P0, [R6+URZ+0x28c40], R17 ;  /* 0x028c4011060085a7 */ /* 0x000e64000800007f */
[----:B-1----:R-:W-:Y:S05]  /*22de0*/  @!P0 BRA `(.L_x_2878) ;  /* 0xfffffffc00f08947 */ /* 0x002fea000383ffff */
[----:B------:R-:W-:Y:S05]  /*22df0*/  BRA `(.L_x_3002) ;  /* 0xffffffb800607947 */ /* 0x000fea000383ffff */
.L_x_2879:
        /* <DEDUP_REMOVED lines=8> */
.L_x_3004:
[----:B------:R-:W-:Y:S05]  /*22e80*/  BSYNC B1 ;  /* 0x0000000000017941 */ /* 0x000fea0003800000 */
.L_x_3003:
        /* <DEDUP_REMOVED lines=9> */
.L_x_3005:
[----:B------:R-:W-:Y:S01]  /*22f20*/  MOV R13, R27 ;  /* 0x0000001b000d7202 */ /* 0x000fe20000000f00 */
[----:B------:R-:W-:Y:S02]  /*22f30*/  IMAD.MOV.U32 R12, RZ, RZ, 0x1 ;  /* 0x00000001ff0c7424 */ /* 0x000fe400078e00ff */
[----:B------:R-:W-:-:S07]  /*22f40*/  IMAD.MOV.U32 R2, RZ, RZ, R14 ;  /* 0x000000ffff027224 */ /* 0x000fce00078e000e */
[----:B------:R-:W-:Y:S05]  /*22f50*/  WARPSYNC.COLLECTIVE R15, `(.L_x_3006) ;  /* 0x000000000f087348 */ /* 0x000fea0003c00000 */
[----:B------:R0:W1:Y:S02]  /*22f60*/  SHFL.IDX P6, R14, R13, R12, R11 ;  /* 0x0000000c0d0e7389 */ /* 0x00006400000c000b */
[----:B01----:R-:W-:Y:S01]  /*22f70*/  ENDCOLLECTIVE ;  /* 0x000000000000791b */ /* 0x003fe20003800000 */
.L_x_3006:
        /* <DEDUP_REMOVED lines=11> */
.L_x_3007:
[----:B------:R-:W-:Y:S02]  /*23030*/  IMAD.MOV.U32 R13, RZ, RZ, R27 ;  /* 0x000000ffff0d7224 */ /* 0x000fe400078e001b */
[----:B------:R-:W-:Y:S02]  /*23040*/  IMAD.MOV.U32 R12, RZ, RZ, 0x2 ;  /* 0x00000002ff0c7424 */ /* 0x000fe400078e00ff */
[----:B------:R-:W-:-:S07]  /*23050*/  IMAD.MOV.U32 R2, RZ, RZ, R14 ;  /* 0x000000ffff027224 */ /* 0x000fce00078e000e */
[----:B------:R-:W-:Y:S05]  /*23060*/  WARPSYNC.COLLECTIVE R15, `(.L_x_3008) ;  /* 0x000000000f087348 */ /* 0x000fea0003c00000 */
[----:B------:R0:W1:Y:S02]  /*23070*/  SHFL.IDX P6, R14, R13, R12, R11 ;  /* 0x0000000c0d0e7389 */ /* 0x00006400000c000b */
[----:B01----:R-:W-:Y:S01]  /*23080*/  ENDCOLLECTIVE ;  /* 0x000000000000791b */ /* 0x003fe20003800000 */
.L_x_3008:
        /* <DEDUP_REMOVED lines=11> */
.L_x_3009:
[----:B------:R-:W-:Y:S02]  /*23140*/  IMAD.MOV.U32 R13, RZ, RZ, R27 ;  /* 0x000000ffff0d7224 */ /* 0x000fe400078e001b */
[----:B------:R-:W-:Y:S02]  /*23150*/  IMAD.MOV.U32 R12, RZ, RZ, 0x3 ;  /* 0x00000003ff0c7424 */ /* 0x000fe400078e00ff */
[----:B------:R-:W-:-:S07]  /*23160*/  IMAD.MOV.U32 R2, RZ, RZ, R14 ;  /* 0x000000ffff027224 */ /* 0x000fce00078e000e */
[----:B------:R-:W-:Y:S05]  /*23170*/  WARPSYNC.COLLECTIVE R15, `(.L_x_3010) ;  /* 0x000000000f087348 */ /* 0x000fea0003c00000 */
[----:B------:R0:W1:Y:S02]  /*23180*/  SHFL.IDX P6, R14, R13, R12, R11 ;  /* 0x0000000c0d0e7389 */ /* 0x00006400000c000b */
[----:B01----:R-:W-:Y:S01]  /*23190*/  ENDCOLLECTIVE ;  /* 0x000000000000791b */ /* 0x003fe20003800000 */
.L_x_3010:
        /* <DEDUP_REMOVED lines=11> */
.L_x_3011:
[----:B------:R-:W-:Y:S01]  /*23250*/  IMAD.MOV.U32 R2, RZ, RZ, R14 ;  /* 0x000000ffff027224 */ /* 0x000fe200078e000e */
[----:B------:R-:W-:Y:S06]  /*23260*/  BRA `(.L_x_3012) ;  /* 0xffffffb400f07947 */ /* 0x000fec000383ffff */
.L_x_2884:
[----:B---3--:R3:W4:Y:S02]  /*23270*/  SYNCS.PHASECHK.TRANS64.TRYWAIT P0, [R6+URZ+0x28c60], R17 ;  /* 0x028c6011060075a7 */ /* 0x008724000800017f */
[----:B----4-:R-:W-:Y:S05]  /*23280*/  @!P0 NANOSLEEP.SYNCS 0x989680 ;  /* 0x009896800000895d */ /* 0x010fea0003900000 */
[----:B------:R-:W4:Y:S02]  /*23290*/  @!P0 SYNCS.PHASECHK.TRANS64 P0, [R6+URZ+0x28c60], R17 ;  /* 0x028c6011060085a7 */ /* 0x000f24000800007f */
[----:B----4-:R-:W-:Y:S05]  /*232a0*/  @!P0 BRA `(.L_x_2884) ;  /* 0xfffffffc00f08947 */ /* 0x010fea000383ffff */
[----:B------:R-:W-:Y:S05]  /*232b0*/  BRA `(.L_x_3013) ;  /* 0xffffffb800407947 */ /* 0x000fea000383ffff */
.L_x_2885:
        /* <DEDUP_REMOVED lines=8> */
.L_x_3015:
[----:B------:R-:W-:Y:S05]  /*23340*/  BSYNC B1 ;  /* 0x0000000000017941 */ /* 0x000fea0003800000 */
.L_x_3014:
        /* <DEDUP_REMOVED lines=13> */
.L_x_3016:
        /* <DEDUP_REMOVED lines=17> */
.L_x_3017:
        /* <DEDUP_REMOVED lines=16> */
.L_x_3018:
        /* <DEDUP_REMOVED lines=19> */
.L_x_3019:
[----:B------:R-:W-:Y:S01]  /*23760*/  @!PT LDS RZ, [RZ] ;  /* 0x00000000fffff984 */ /* 0x000fe20000000800 */
[----:B------:R-:W-:Y:S01]  /*23770*/  @!PT LDS RZ, [RZ] ;  /* 0x00000000fffff984 */ /* 0x000fe20000000800 */
[----:B------:R-:W-:Y:S01]  /*23780*/  @!PT LDS RZ, [RZ] ;  /* 0x00000000fffff984 */ /* 0x000fe20000000800 */
[----:B------:R0:W-:Y:S01]  /*23790*/  LDGSTS.E.BYPASS.LTC128B.128 [R17+0x6c00], desc[UR40][R2.64+0x180], !P3 ;  /* 0x06c0018002117fae */ /* 0x0001e2000d901d68 */
[----:B------:R-:W-:-:S03]  /*237a0*/  LOP3.LUT P3, RZ, R22, 0x80, RZ, 0xc0, !PT ;  /* 0x0000008016ff7812 */ /* 0x000fc6000786c0ff */
[----:B------:R0:W-:Y:S04]  /*237b0*/  LDGSTS.E.BYPASS.LTC128B.128 [R17+0x8c00], desc[UR40][R2.64+0x200], !P5 ;  /* 0x08c0020002117fae */ /* 0x0001e8000e901d68 */
[----:B------:R0:W-:Y:S01]  /*237c0*/  LDGSTS.E.BYPASS.LTC128B.128 [R17+0xac00], desc[UR40][R2.64+0x280], !P4 ;  /* 0x0ac0028002117fae */ /* 0x0001e2000e101d68 */
[----:B------:R-:W-:-:S03]  /*237d0*/  MOV R13, R9 ;  /* 0x00000009000d7202 */ /* 0x000fc60000000f00 */
[----:B------:R0:W-:Y:S04]  /*237e0*/  LDGSTS.E.BYPASS.LTC128B.128 [R17+0xcc00], desc[UR40][R2.64+0x300], P0 ;  /* 0x0cc0030002117fae */ /* 0x0001e80008101d68 */
[----:B------:R0:W-:Y:S01]  /*237f0*/  LDGSTS.E.BYPASS.LTC128B.128 [R17+0xec00], desc[UR40][R2.64+0x380], P1 ;  /* 0x0ec0038002117fae */ /* 0x0001e20008901d68 */
[----:B------:R-:W-:-:S07]  /*23800*/  IMAD.MOV.U32 R8, RZ, RZ, R14 ;  /* 0x000000ffff087224 */ /* 0x000fce00078e000e */
[----:B0-----:R-:W-:Y:S05]  /*23810*/  WARPSYNC.COLLECTIVE R15, `(.L_x_3020) ;  /* 0x000000000f087348 */ /* 0x001fea0003c00000 */
[----:B------:R1:W2:Y:S02]  /*23820*/  SHFL.IDX P6, R14, R13, R12, R11 ;  /* 0x0000000c0d0e7389 */ /* 0x0002a400000c000b */
[----:B012---:R-:W-:Y:S01]  /*23830*/  ENDCOLLECTIVE ;  /* 0x000000000000791b */ /* 0x007fe20003800000 */
.L_x_3020:
        /* <DEDUP_REMOVED lines=16> */
.L_x_3021:
        /* <DEDUP_REMOVED lines=14> */
.L_x_3022:
[----:B------:R-:W-:Y:S05]  /*23a20*/  BRA `(.L_x_3023) ;  /* 0xffffffb400ac7947 */ /* 0x000fea000383ffff */
.L_x_2893:
        /* <DEDUP_REMOVED lines=8> */
.L_x_3025:
[----:B------:R-:W-:Y:S05]  /*23ab0*/  BSYNC B0 ;  /* 0x0000000000007941 */ /* 0x000fea0003800000 */
.L_x_3024:
        /* <DEDUP_REMOVED lines=9> */
.L_x_3026:
        /* <DEDUP_REMOVED lines=18> */
.L_x_3027:
[----:B------:R-:W-:Y:S01]  /*23c70*/  IMAD.MOV.U32 R12, RZ, RZ, 0x2 ;  /* 0x00000002ff0c7424 */ /* 0x000fe200078e00ff */
[----:B------:R-:W-:-:S05]  /*23c80*/  SEL R4, R14, RZ, P1 ;  /* 0x000000ff0e047207 */ /* 0x000fca0000800000 */
[----:B------:R-:W-:-:S04]  /*23c90*/  IMAD.IADD R4, R17, 0x1, R4 ;  /* 0x0000000111047824 */ /* 0x000fc800078e0204 */
[----:B------:R-:W-:-:S07]  /*23ca0*/  IMAD.MOV.U32 R13, RZ, RZ, R4 ;  /* 0x000000ffff0d7224 */ /* 0x000fce00078e0004 */
[----:B------:R-:W-:Y:S05]  /*23cb0*/  WARPSYNC.COLLECTIVE R15, `(.L_x_3028) ;  /* 0x000000000f087348 */ /* 0x000fea0003c00000 */
[----:B------:R0:W1:Y:S02]  /*23cc0*/  SHFL.UP P6, R14, R13, R12, R11 ;  /* 0x0400000c0d0e7389 */ /* 0x00006400000c000b */
[----:B01----:R-:W-:Y:S01]  /*23cd0*/  ENDCOLLECTIVE ;  /* 0x000000000000791b */ /* 0x003fe20003800000 */
.L_x_3028:
[----:B------:R-:W-:Y:S01]  /*23ce0*/  IMAD.MOV.U32 R12, RZ, RZ, 0x4 ;  /* 0x00000004ff0c7424 */ /* 0x000fe200078e00ff */
[----:B------:R-:W-:-:S05]  /*23cf0*/  SEL R3, R14, RZ, P2 ;  /* 0x000000ff0e037207 */ /* 0x000fca0001000000 */
[----:B------:R-:W-:-:S04]  /*23d00*/  IMAD.IADD R6, R4, 0x1, R3 ;  /* 0x0000000104067824 */ /* 0x000fc800078e0203 */
[----:B------:R-:W-:-:S07]  /*23d10*/  IMAD.MOV.U32 R13, RZ, RZ, R6 ;  /* 0x000000ffff0d7224 */ /* 0x000fce00078e0006 */
[----:B------:R-:W-:Y:S05]  /*23d20*/  WARPSYNC.COLLECTIVE R15, `(.L_x_3029) ;  /* 0x000000000f087348 */ /* 0x000fea0003c00000 */
[----:B------:R0:W1:Y:S02]  /*23d30*/  SHFL.UP P6, R14, R13, R12, R11 ;  /* 0x0400000c0d0e7389 */ /* 0x00006400000c000b */
[----:B01----:R-:W-:Y:S01]  /*23d40*/  ENDCOLLECTIVE ;  /* 0x000000000000791b */ /* 0x003fe20003800000 */
.L_x_3029:
[----:B------:R-:W-:Y:S01]  /*23d50*/  IMAD.MOV.U32 R12, RZ, RZ, 0x8 ;  /* 0x00000008ff0c7424 */ /* 0x000fe200078e00ff */
[----:B------:R-:W-:-:S05]  /*23d60*/  SEL R3, R14, RZ, P3 ;  /* 0x000000ff0e037207 */ /* 0x000fca0001800000 */
[----:B------:R-:W-:-:S04]  /*23d70*/  IMAD.IADD R2, R6, 0x1, R3 ;  /* 0x0000000106027824 */ /* 0x000fc800078e0203 */
[----:B------:R-:W-:-:S07]  /*23d80*/  IMAD.MOV.U32 R13, RZ, RZ, R2 ;  /* 0x000000ffff0d7224 */ /* 0x000fce00078e0002 */
[----:B------:R-:W-:Y:S05]  /*23d90*/  WARPSYNC.COLLECTIVE R15, `(.L_x_3030) ;  /* 0x000000000f087348 */ /* 0x000fea0003c00000 */
[----:B------:R0:W1:Y:S02]  /*23da0*/  SHFL.UP P6, R14, R13, R12, R11 ;  /* 0x0400000c0d0e7389 */ /* 0x00006400000c000b */
[----:B01----:R-:W-:Y:S01]  /*23db0*/  ENDCOLLECTIVE ;  /* 0x000000000000791b */ /* 0x003fe20003800000 */
.L_x_3030:
[----:B------:R-:W-:Y:S01]  /*23dc0*/  IMAD.MOV.U32 R12, RZ, RZ, 0x10 ;  /* 0x00000010ff0c7424 */ /* 0x000fe200078e00ff */
[----:B------:R-:W-:-:S05]  /*23dd0*/  SEL R3, R14, RZ, P4 ;  /* 0x000000ff0e037207 */ /* 0x000fca0002000000 */
[----:B------:R-:W-:-:S04]  /*23de0*/  IMAD.IADD R3, R2, 0x1, R3 ;  /* 0x0000000102037824 */ /* 0x000fc800078e0203 */
[----:B------:R-:W-:-:S07]  /*23df0*/  IMAD.MOV.U32 R13, RZ, RZ, R3 ;  /* 0x000000ffff0d7224 */ /* 0x000fce00078e0003 */
[----:B------:R-:W-:Y:S05]  /*23e00*/  WARPSYNC.COLLECTIVE R15, `(.L_x_3031) ;  /* 0x000000000f087348 */ /* 0x000fea0003c00000 */
[----:B------:R0:W1:Y:S02]  /*23e10*/  SHFL.UP P6, R14, R13, R12, R11 ;  /* 0x0400000c0d0e7389 */ /* 0x00006400000c000b */
[----:B01----:R-:W-:Y:S01]  /*23e20*/  ENDCOLLECTIVE ;  /* 0x000000000000791b */ /* 0x003fe20003800000 */
.L_x_3031:
        /* <DEDUP_REMOVED lines=8> */
.L_x_3032:
[----:B------:R-:W-:Y:S05]  /*23eb0*/  BRA `(.L_x_3033) ;  /* 0xffffffb800407947 */ /* 0x000fea000383ffff */
.L_x_2898:
[----:B------:R-:W-:Y:S01]  /*23ec0*/  BSSY B0, `(.L_x_3034) ;  /* 0x0000008000007945 */ /* 0x000fe20003800000 */
[----:B-----5:R-:W-:Y:S01]  /*23ed0*/  MOV R13, R17 ;  /* 0x00000011000d7202 */ /* 0x020fe20000000f00 */
[----:B------:R-:W-:Y:S02]  /*23ee0*/  IMAD.MOV.U32 R12, RZ, RZ, 0x1 ;  /* 0x00000001ff0c7424 */ /* 0x000fe400078e00ff */
[----:B------:R-:W-:Y:S02]  /*23ef0*/  IMAD.MOV.U32 R11, RZ, RZ, RZ ;  /* 0x000000ffff0b7224 */ /* 0x000fe400078e00ff */
[----:B------:R-:W-:-:S07]  /*23f00*/  IMAD.MOV.U32 R15, RZ, RZ, -0x1 ;  /* 0xffffffffff0f7424 */ /* 0x000fce00078e00ff */
[----:B01----:R-:W-:Y:S05]  /*23f10*/  WARPSYNC.COLLECTIVE R15, `(.L_x_3035) ;  /* 0x000000000f087348 */ /* 0x003fea0003c00000 */
[----:B------:R2:W3:Y:S02]  /*23f20*/  SHFL.UP P6, R14, R13, R12, R11 ;  /* 0x0400000c0d0e7389 */ /* 0x0004e400000c000b */
[----:B0123--:R-:W-:Y:S01]  /*23f30*/  ENDCOLLECTIVE ;  /* 0x000000000000791b */ /* 0x00ffe20003800000 */
.L_x_3035:
[----:B------:R-:W-:Y:S05]  /*23f40*/  BSYNC B0 ;  /* 0x0000000000007941 */ /* 0x000fea0003800000 */
.L_x_3034:
        /* <DEDUP_REMOVED lines=8> */
.L_x_3036:
[----:B------:R-:W-:Y:S01]  /*23fd0*/  IMAD.MOV.U32 R12, RZ, RZ, 0x4 ;  /* 0x00000004ff0c7424 */ /* 0x000fe200078e00ff */
[----:B------:R-:W-:-:S05]  /*23fe0*/  SEL R2, R14, RZ, P2 ;  /* 0x000000ff0e027207 */ /* 0x000fca0001000000 */
[----:B------:R-:W-:-:S04]  /*23ff0*/  IMAD.IADD R2, R13, 0x1, R2 ;  /* 0x000000010d027824 */ /* 0x000fc800078e0202 */
[----:B------:R-:W-:-:S07]  /*24000*/  IMAD.MOV.U32 R13, RZ, RZ, R2 ;  /* 0x000000ffff0d7224 */ /* 0x000fce00078e0002 */
[----:B------:R-:W-:Y:S05]  /*24010*/  WARPSYNC.COLLECTIVE R15, `(.L_x_3037) ;  /* 0x000000000f087348 */ /* 0x000fea0003c00000 */
[----:B------:R0:W1:Y:S02]  /*24020*/  SHFL.UP P6, R14, R13, R12, R11 ;  /* 0x0400000c0d0e7389 */ /* 0x00006400000c000b */
[----:B01----:R-:W-:Y:S01]  /*24030*/  ENDCOLLECTIVE ;  /* 0x000000000000791b */ /* 0x003fe20003800000 */
.L_x_3037:
[----:B------:R-:W-:Y:S01]  /*24040*/  IMAD.MOV.U32 R12, RZ, RZ, 0x8 ;  /* 0x00000008ff0c7424 */ /* 0x000fe200078e00ff */
[----:B------:R-:W-:-:S05]  /*24050*/  SEL R3, R14, RZ, P3 ;  /* 0x000000ff0e037207 */ /* 0x000fca0001800000 */
[----:B------:R-:W-:-:S04]  /*24060*/  IMAD.IADD R3, R2, 0x1, R3 ;  /* 0x0000000102037824 */ /* 0x000fc800078e0203 */
[----:B------:R-:W-:-:S07]  /*24070*/  IMAD.MOV.U32 R13, RZ, RZ, R3 ;  /* 0x000000ffff0d7224 */ /* 0x000fce00078e0003 */
[----:B------:R-:W-:Y:S05]  /*24080*/  WARPSYNC.COLLECTIVE R15, `(.L_x_3038) ;  /* 0x000000000f087348 */ /* 0x000fea0003c00000 */
[----:B------:R0:W1:Y:S02]  /*24090*/  SHFL.UP P6, R14, R13, R12, R11 ;  /* 0x0400000c0d0e7389 */ /* 0x00006400000c000b */
[----:B01----:R-:W-:Y:S01]  /*240a0*/  ENDCOLLECTIVE ;  /* 0x000000000000791b */ /* 0x003fe20003800000 */
.L_x_3038:
[----:B------:R-:W-:Y:S01]  /*240b0*/  IMAD.MOV.U32 R12, RZ, RZ, 0x10 ;  /* 0x00000010ff0c7424 */ /* 0x000fe200078e00ff */
[----:B------:R-:W-:-:S05]  /*240c0*/  SEL R4, R14, RZ, P4 ;  /* 0x000000ff0e047207 */ /* 0x000fca0002000000 */
[----:B------:R-:W-:-:S04]  /*240d0*/  IMAD.IADD R4, R3, 0x1, R4 ;  /* 0x0000000103047824 */ /* 0x000fc800078e0204 */
[----:B------:R-:W-:-:S07]  /*240e0*/  IMAD.MOV.U32 R13, RZ, RZ, R4 ;  /* 0x000000ffff0d7224 */ /* 0x000fce00078e0004 */
[----:B------:R-:W-:Y:S05]  /*240f0*/  WARPSYNC.COLLECTIVE R15, `(.L_x_3039) ;  /* 0x000000000f087348 */ /* 0x000fea0003c00000 */
[----:B------:R0:W1:Y:S02]  /*24100*/  SHFL.UP P6, R14, R13, R12, R11 ;  /* 0x0400000c0d0e7389 */ /* 0x00006400000c000b */
[----:B01----:R-:W-:Y:S01]  /*24110*/  ENDCOLLECTIVE ;  /* 0x000000000000791b */ /* 0x003fe20003800000 */
.L_x_3039:
        /* <DEDUP_REMOVED lines=8> */
.L_x_3040:
[----:B------:R-:W-:Y:S05]  /*241a0*/  BRA `(.L_x_3041) ;  /* 0xffffffb800207947 */ /* 0x000fea000383ffff */
.L_x_2900:
[----:B------:R-:W-:Y:S01]  /*241b0*/  BSSY B0, `(.L_x_3042) ;  /* 0x0000006000007945 */ /* 0x000fe20003800000 */
[----:B------:R-:W-:Y:S01]  /*241c0*/  PLOP3.LUT P6, PT, P6, PT, PT, 0x8, 0x0 ;  /* 0x000000000000781c */ /* 0x000fe200037ce170 */
[----:B------:R-:W-:-:S12]  /*241d0*/  IMAD.MOV.U32 R15, RZ, RZ, -0x1 ;  /* 0xffffffffff0f7424 */ /* 0x000fd800078e00ff */
[----:B01----:R-:W-:Y:S05]  /*241e0*/  WARPSYNC.COLLECTIVE R15, `(.L_x_3043) ;  /* 0x000000000f087348 */ /* 0x003fea0003c00000 */
[----:B------:R-:W-:Y:S01]  /*241f0*/  VOTE.ANY R14, PT, P6 ;  /* 0x00000000000e7806 */ /* 0x000fe200030e0100 */
[----:B01----:R-:W-:Y:S06]  /*24200*/  ENDCOLLECTIVE ;  /* 0x000000000000791b */ /* 0x003fec0003800000 */
.L_x_3043:
[----:B------:R-:W-:Y:S05]  /*24210*/  BSYNC B0 ;  /* 0x0000000000007941 */ /* 0x000fea0003800000 */
.L_x_3042:
        /* <DEDUP_REMOVED lines=9> */
.L_x_3044:
[----:B------:R-:W-:Y:S01]  /*242b0*/  IMAD.MOV.U32 R17, RZ, RZ, R14 ;  /* 0x000000ffff117224 */ /* 0x000fe200078e000e */
[----:B------:R-:W-:Y:S06]  /*242c0*/  BRA `(.L_x_3045) ;  /* 0xffffffb800107947 */ /* 0x000fec000383ffff */
.L_x_2902:
[----:B------:R-:W-:Y:S01]  /*242d0*/  BSSY B0, `(.L_x_3046) ;  /* 0x0000007000007945 */ /* 0x000fe20003800000 */
[----:B------:R-:W-:Y:S02]  /*242e0*/  IMAD.MOV.U32 R13, RZ, RZ, R3 ;  /* 0x000000ffff0d7224 */ /* 0x000fe400078e0003 */
[----:B------:R-:W-:Y:S02]  /*242f0*/  IMAD.MOV.U32 R11, RZ, RZ, 0x1f ;  /* 0x0000001fff0b7424 */ /* 0x000fe400078e00ff */
[----:B------:R-:W-:-:S07]  /*24300*/  IMAD.MOV.U32 R15, RZ, RZ, -0x1 ;  /* 0xffffffffff0f7424 */ /* 0x000fce00078e00ff */
[----:B0123--:R-:W-:Y:S05]  /*24310*/  WARPSYNC.COLLECTIVE R15, `(.L_x_3047) ;  /* 0x000000000f087348 */ /* 0x00ffea0003c00000 */
[----:B------:R4:W0:Y:S02]  /*24320*/  SHFL.IDX P6, R14, R13, R12, R11 ;  /* 0x0000000c0d0e7389 */ /* 0x00082400000c000b */
[----:B01234-:R-:W-:Y:S01]  /*24330*/  ENDCOLLECTIVE ;  /* 0x000000000000791b */ /* 0x01ffe20003800000 */
.L_x_3047:
[----:B------:R-:W-:Y:S05]  /*24340*/  BSYNC B0 ;  /* 0x0000000000007941 */ /* 0x000fea0003800000 */
.L_x_3046:
[----:B------:R-:W-:Y:S05]  /*24350*/  BRA `(.L_x_2901) ;  /* 0xffffffb800087947 */ /* 0x000fea000383ffff */
.L_x_2906:
[----:B0-----:R0:W1:Y:S02]  /*24360*/  SYNCS.PHASECHK.TRANS64.TRYWAIT P0, [R4+URZ+0x28c20], R0 ;  /* 0x028c2000040075a7 */ /* 0x001064000800017f */
[----:B-1----:R-:W-:Y:S05]  /*24370*/  @!P0 NANOSLEEP.SYNCS 0x989680 ;  /* 0x009896800000895d */ /* 0x002fea0003900000 */
[----:B------:R-:W1:Y:S02]  /*24380*/  @!P0 SYNCS.PHASECHK.TRANS64 P0, [R4+URZ+0x28c20], R0 ;  /* 0x028c2000040085a7 */ /* 0x000e64000800007f */
[----:B-1----:R-:W-:Y:S05]  /*24390*/  @!P0 BRA `(.L_x_2906) ;  /* 0xfffffffc00f08947 */ /* 0x002fea000383ffff */
[----:B------:R-:W-:Y:S05]  /*243a0*/  BRA `(.L_x_3048) ;  /* 0xffffffbc00807947 */ /* 0x000fea000383ffff */
.L_x_2907:
        /* <DEDUP_REMOVED lines=11> */
.L_x_3050:
[----:B------:R-:W-:Y:S05]  /*24460*/  BSYNC B0 ;  /* 0x0000000000007941 */ /* 0x000fea0003800000 */
.L_x_3049:
[----:B------:R-:W-:Y:S05]  /*24470*/  BRA `(.L_x_3051) ;  /* 0xffffffbc00687947 */ /* 0x000fea000383ffff */
.L_x_2908:
[----:B------:R-:W-:Y:S01]  /*24480*/  BSSY B0, `(.L_x_3052) ;  /* 0x0000006000007945 */ /* 0x000fe20003800000 */
[----:B------:R-:W-:-:S07]  /*24490*/  IMAD.MOV.U32 R15, RZ, RZ, -0x1 ;  /* 0xffffffffff0f7424 */ /* 0x000fce00078e00ff */
[----:B0-234-:R-:W-:Y:S05]  /*244a0*/  WARPSYNC.COLLECTIVE R15, `(.L_x_3053) ;  /* 0x000000000f0c7348 */ /* 0x01dfea0003c00000 */
[----:B------:R-:W-:Y:S02]  /*244b0*/  ELECT P6, UR62, PT ;  /* 0x00000000003e782f */ /* 0x000fe400038c0000 */
[----:B------:R-:W-:Y:S01]  /*244c0*/  MOV R14, UR62 ;  /* 0x0000003e000e7c02 */ /* 0x000fe20008000f00 */
[----:B0-234-:R-:W-:Y:S10]  /*244d0*/  ENDCOLLECTIVE ;  /* 0x000000000000791b */ /* 0x01dff40003800000 */
.L_x_3053:
[----:B------:R-:W-:Y:S05]  /*244e0*/  BSYNC B0 ;  /* 0x0000000000007941 */ /* 0x000fea0003800000 */
.L_x_3052:
[----:B------:R-:W-:Y:S05]  /*244f0*/  BRA `(.L_x_3054) ;  /* 0xffffffbc005c7947 */ /* 0x000fea000383ffff */
.L_x_2910:
[----:B0-----:R0:W1:Y:S02]  /*24500*/  SYNCS.PHASECHK.TRANS64.TRYWAIT P1, [R5+URZ+0x28c40], R0 ;  /* 0x028c4000050075a7 */ /* 0x001064000802017f */
[----:B-1----:R-:W-:Y:S05]  /*24510*/  @!P1 NANOSLEEP.SYNCS 0x989680 ;  /* 0x009896800000995d */ /* 0x002fea0003900000 */
[----:B------:R-:W1:Y:S02]  /*24520*/  @!P1 SYNCS.PHASECHK.TRANS64 P1, [R5+URZ+0x28c40], R0 ;  /* 0x028c4000050095a7 */ /* 0x000e64000802007f */
[----:B-1----:R-:W-:Y:S05]  /*24530*/  @!P1 BRA `(.L_x_2910) ;  /* 0xfffffffc00f09947 */ /* 0x002fea000383ffff */
[----:B------:R-:W-:Y:S05]  /*24540*/  BRA `(.L_x_3055) ;  /* 0xffffffbc007c7947 */ /* 0x000fea000383ffff */
.L_x_2912:
[----:B-1----:R1:W0:Y:S02]  /*24550*/  SYNCS.PHASECHK.TRANS64.TRYWAIT P1, [R25+URZ+0x28c40], R2 ;  /* 0x028c4002190075a7 */ /* 0x002224000802017f */
[----:B0-----:R-:W-:Y:S05]  /*24560*/  @!P1 NANOSLEEP.SYNCS 0x989680 ;  /* 0x009896800000995d */ /* 0x001fea0003900000 */
[----:B------:R-:W0:Y:S02]  /*24570*/  @!P1 SYNCS.PHASECHK.TRANS64 P1, [R25+URZ+0x28c40], R2 ;  /* 0x028c4002190095a7 */ /* 0x000e24000802007f */
[----:B0-----:R-:W-:Y:S05]  /*24580*/  @!P1 BRA `(.L_x_2912) ;  /* 0xfffffffc00f09947 */ /* 0x001fea000383ffff */
[----:B------:R-:W-:Y:S05]  /*24590*/  BRA `(.L_x_3056) ;  /* 0xffffffbc00887947 */ /* 0x000fea000383ffff */
.L_x_2914:
[----:B------:R0:W0:Y:S02]  /*245a0*/  SYNCS.PHASECHK.TRANS64.TRYWAIT P1, [R5+URZ+0x28c60], R0 ;  /* 0x028c6000050075a7 */ /* 0x000024000802017f */
[----:B0-----:R-:W-:Y:S05]  /*245b0*/  @!P1 NANOSLEEP.SYNCS 0x989680 ;  /* 0x009896800000995d */ /* 0x001fea0003900000 */
[----:B------:R-:W0:Y:S02]  /*245c0*/  @!P1 SYNCS.PHASECHK.TRANS64 P1, [R5+URZ+0x28c60], R0 ;  /* 0x028c6000050095a7 */ /* 0x000e24000802007f */
[----:B0-----:R-:W-:Y:S05]  /*245d0*/  @!P1 BRA `(.L_x_2914) ;  /* 0xfffffffc00f09947 */ /* 0x001fea000383ffff */
[----:B------:R-:W-:Y:S05]  /*245e0*/  BRA `(.L_x_3057) ;  /* 0xffffffbc00847947 */ /* 0x000fea000383ffff */
.L_x_3058:
        /* <DEDUP_REMOVED lines=9> */
.L_x_5813:


//--------------------- .text._ZN7cutlass13device_kernelIN5flash11enable_sm90INS1_16FlashAttnFwdSm90INS1_25CollectiveMainloopFwdSm90ILi2EN4cute5tupleIJNS5_1CILi1EEES8_S8_EEENS6_IJNS7_ILi64EEESA_SA_EEELi512ENS_10bfloat16_tEfNS_4arch4Sm90ELb0ELb1ELb1ELb1ELb1ELb0ELb1ELb0ELb0ELb1ELb0ELb0EEENS1_21CollectiveEpilogueFwdINS6_IJSA_NS7_ILi512EEESA_EEES9_SC_SE_Li256ELb1ELb1ELb0ELb0EEENS1_36VarlenDynamicPersistentTileSchedulerILi64ELi64ELi256ELi128ELb0ELb1ELb1ELb1ELb0ELb1EEEEEEEEEvNT_6ParamsE --------------------------
	.section	.text._ZN7cutlass13device_kernelIN5flash11enable_sm90INS1_16FlashAttnFwdSm90INS1_25CollectiveMainloopFwdSm90ILi2EN4cute5tupleIJNS5_1CILi1EEES8_S8_EEENS6_IJNS7_ILi64EEESA_SA_EEELi512ENS_10bfloat16_tEfNS_4arch4Sm90ELb0ELb1ELb1ELb1ELb1ELb0ELb1ELb0ELb0ELb1ELb0ELb0EEENS1_21CollectiveEpilogueFwdINS6_IJSA_NS7_ILi512EEESA_EEES9_SC_SE_Li256ELb1ELb1ELb0ELb0EEENS1_36VarlenDynamicPersistentTileSchedulerILi64ELi64ELi256ELi128ELb0ELb1ELb1ELb1ELb0ELb1EEEEEEEEEvNT_6ParamsE,"ax",@progbits
	.align	128
.text._ZN7cutlass13device_kernelIN5flash11enable_sm90INS1_16FlashAttnFwdSm90INS1_25CollectiveMainloopFwdSm90ILi2EN4cute5tupleIJNS5_1CILi1EEES8_S8_EEENS6_IJNS7_ILi64EEESA_SA_EEELi512ENS_10bfloat16_tEfNS_4arch4Sm90ELb0ELb1ELb1ELb1ELb1ELb0ELb1ELb0ELb0ELb1ELb0ELb0EEENS1_21CollectiveEpilogueFwdINS6_IJSA_NS7_ILi512EEESA_EEES9_SC_SE_Li256ELb1ELb1ELb0ELb0EEENS1_36VarlenDynamicPersistentTileSchedulerILi64ELi64ELi256ELi128ELb0ELb1ELb1ELb1ELb0ELb1EEEEEEEEEvNT_6ParamsE:
        .type           _ZN7cutlass13device_kernelIN5flash11enable_sm90INS1_16FlashAttnFwdSm90INS1_25CollectiveMainloopFwdSm90ILi2EN4cute5tupleIJNS5_1CILi1EEES8_S8_EEENS6_IJNS7_ILi64EEESA_SA_EEELi512ENS_10bfloat16_tEfNS_4arch4Sm90ELb0ELb1ELb1ELb1ELb1ELb0ELb1ELb0ELb0ELb1ELb0ELb0EEENS1_21CollectiveEpilogueFwdINS6_IJSA_NS7_ILi512EEESA_EEES9_SC_SE_Li256ELb1ELb1ELb0ELb0EEENS1_36VarlenDynamicPersistentTileSchedulerILi64ELi64ELi256ELi128ELb0ELb1ELb1ELb1ELb0ELb1EEEEEEEEEvNT_6ParamsE,@function
        .size           _ZN7cutlass13device_kernelIN5flash11enable_sm90INS1_16FlashAttnFwdSm90INS1_25CollectiveMainloopFwdSm90ILi2EN4cute5tupleIJNS5_1CILi1EEES8_S8_EEENS6_IJNS7_ILi64EEESA_SA_EEELi512ENS_10bfloat16_tEfNS_4arch4Sm90ELb0ELb1ELb1ELb1ELb1ELb0ELb1ELb0ELb0ELb1ELb0ELb0EEENS1_21CollectiveEpilogueFwdINS6_IJSA_NS7_ILi512EEESA_EEES9_SC_SE_Li256ELb1ELb1ELb0ELb0EEENS1_36VarlenDynamicPersistentTileSchedulerILi64ELi64ELi256ELi128ELb0ELb1ELb1ELb1ELb0ELb1EEEEEEEEEvNT_6ParamsE,(.L_x_5814 - _ZN7cutlass13device_kernelIN5flash11enable_sm90INS1_16FlashAttnFwdSm90INS1_25CollectiveMainloopFwdSm90ILi2EN4cute5tupleIJNS5_1CILi1EEES8_S8_EEENS6_IJNS7_ILi64EEESA_SA_EEELi512ENS_10bfloat16_tEfNS_4arch4Sm90ELb0ELb1ELb1ELb1ELb1ELb0ELb1ELb0ELb0ELb1ELb0ELb0EEENS1_21CollectiveEpilogueFwdINS6_IJSA_NS7_ILi512EEESA_EEES9_SC_SE_Li256ELb1ELb1ELb0ELb0EEENS1_36VarlenDynamicPersistentTileSchedulerILi64ELi64ELi256ELi128ELb0ELb1ELb1ELb1ELb0ELb1EEEEEEEEEvNT_6ParamsE)
        .other          _ZN7cutlass13device_kernelIN5flash11enable_sm90INS1_16FlashAttnFwdSm90INS1_25CollectiveMainloopFwdSm90ILi2EN4cute5tupleIJNS5_1CILi1EEES8_S8_EEENS6_IJNS7_ILi64EEESA_SA_EEELi512ENS_10bfloat16_tEfNS_4arch4Sm90ELb0ELb1ELb1ELb1ELb1ELb0ELb1ELb0ELb0ELb1ELb0ELb0EEENS1_21CollectiveEpilogueFwdINS6_IJSA_NS7_ILi512EEESA_EEES9_SC_SE_Li256ELb1ELb1ELb0ELb0EEENS1_36VarlenDynamicPersistentTileSchedulerILi64ELi64ELi256ELi128ELb0ELb1ELb1ELb1ELb0ELb1EEEEEEEEEvNT_6ParamsE,@"STO_CUDA_ENTRY STV_DEFAULT"
_ZN7cutlass13device_kernelIN5flash11enable_sm90INS1_16FlashAttnFwdSm90INS1_25CollectiveMainloopFwdSm90ILi2EN4cute5tupleIJNS5_1CILi1EEES8_S8_EEENS6_IJNS7_ILi64EEESA_SA_EEELi512ENS_10bfloat16_tEfNS_4arch4Sm90ELb0ELb1ELb1ELb1ELb1ELb0ELb1ELb0ELb0ELb1ELb0ELb0EEENS1_21CollectiveEpilogueFwdINS6_IJSA_NS7_ILi512EEESA_EEES9_SC_SE_Li256ELb1ELb1ELb0ELb0EEENS1_36VarlenDynamicPersistentTileSchedulerILi64ELi64ELi256ELi128ELb0ELb1ELb1ELb1ELb0ELb1EEEEEEEEEvNT_6ParamsE:
        /* <DEDUP_REMOVED lines=43> */
.L_x_3059:
        /* <DEDUP_REMOVED lines=22> */
.L_x_3060:
        /* <DEDUP_REMOVED lines=18> */
.L_x_3061:
        /* <DEDUP_REMOVED lines=22> */
.L_x_3062:
        /* <DEDUP_REMOVED lines=23> */
.L_x_3063:
[----:B0-----:R-:W-:Y:S01]  /*0800*/  ULDC UR4, c[0x0][0x20] ;  /* 0x0000080000047ab9 */ /* 0x001fe20000000800 */
[----:B------:R-:W-:Y:S01]  /*0810*/  UISETP.NE.AND UP0, UPT, UR61, URZ, UPT ;  /* 0x0000003f3d00728c */ /* 0x000fe2000bf05270 */
[----:B------:R-:W-:Y:S01]  /*0820*/  IADD3 R2, P0, R1, UR4, RZ ;  /* 0x0000000401027c10 */ /* 0x000fe2000ff1e0ff */
[----:B------:R-:W-:Y:S01]  /*0830*/  ULDC UR4, c[0x0][0x24] ;  /* 0x0000090000047ab9 */ /* 0x000fe20000000800 */
[----:B------:R-:W-:Y:S01]  /*0840*/  UMOV UR60, 0x1 ;  /* 0x00000001003c7882 */ /* 0x000fe20000000000 */
[----:B------:R-:W-:Y:S01]  /*0850*/  NOP ;  /* 0x0000000000007918 */ /* 0x000fe20000000000 */
[----:B-1234-:R-:W-:Y:S01]  /*0860*/  BAR.SYNC.DEFER_BLOCKING 0x0 ;  /* 0x0000000000007b1d */ /* 0x01efe20000010000 */
[----:B------:R-:W-:Y:S01]  /*0870*/  IADD3 R3, P1, R2, 0x1e0, RZ ;  /* 0x000001e002037810 */ /* 0x000fe20007f3e0ff */
[----:B------:R-:W-:Y:S01]  /*0880*/  IMAD.X R18, RZ, RZ, UR4, P0 ;  /* 0x00000004ff127e24 */ /* 0x000fe200080e06ff */
[----:B------:R-:W-:Y:S01]  /*0890*/  PLOP3.LUT P2, PT, PT, PT, UP0, 0x80, 0x0 ;  /* 0x000000000000781c */ /* 0x000fe20003f4f008 */
[----:B------:R-:W-:-:S02]  /*08a0*/  USEL UR60, UR60, 0x2, !UP0 ;  /* 0x000000023c3c7887 */ /* 0x000fc4000c000000 */
[----:B------:R-:W-:Y:S01]  /*08b0*/  ULDC.64 UR36, c[0x0][0x208] ;  /* 0x0000820000247ab9 */ /* 0x000fe20000000a00 */
[----:B------:R0:W-:Y:S02]  /*08c0*/  STL [R1+0x428], R3 ;  /* 0x0004280301007387 */ /* 0x0001e40000100800 */
[----:B0-----:R-:W-:-:S05]  /*08d0*/  IMAD.X R3, RZ, RZ, R18, P1 ;  /* 0x000000ffff037224 */ /* 0x001fca00008e0612 */
[----:B------:R0:W-:Y:S02]  /*08e0*/  STL [R1+0x424], R3 ;  /* 0x0004240301007387 */ /* 0x0001e40000100800 */
[----:B------:R-:W-:Y:S05]  /*08f0*/  @!P2 BRA `(.L_x_3064) ;  /* 0x0000024800e4a947 */ /* 0x000fea0003800000 */
.L_x_3065:
[----:B------:R-:W-:-:S08]  /*0900*/  NOP ;  /* 0x0000000000007918 */ /* 0x000fd00000000000 */
[----:B------:R-:W1:Y:S02]  /*0910*/  USETMAXREG.TRY_ALLOC.CTAPOOL UP0, 0xe8 ;  /* 0x000000e8000079c8 */ /* 0x000e640008000600 */
[----:B-1----:R-:W-:-:S13]  /*0920*/  PLOP3.LUT P0, PT, PT, PT, UP0, 0x80, 0x0 ;  /* 0x000000000000781c */ /* 0x002fda0003f0f008 */
[----:B------:R-:W-:Y:S05]  /*0930*/  @!P0 BRA `(.L_x_3065) ;  /* 0xfffffffc00f08947 */ /* 0x000fea000383ffff */
[----:B0-----:R-:W0:Y:S01]  /*0940*/  S2R R3, SR_TID.X ;  /* 0x0000000000037919 */ /* 0x001e220000002100 */
[----:B------:R-:W-:Y:S01]  /*0950*/  ULDC UR4, c[0x0][0xd3c] ;  /* 0x00034f0000047ab9 */ /* 0x000fe20000000800 */
[C---:B------:R-:W-:Y:S01]  /*0960*/  IADD3 R196, P1, R2.reuse, 0x1c8, RZ ;  /* 0x000001c802c47810 */ /* 0x040fe20007f3e0ff */
[----:B------:R-:W1:Y:S01]  /*0970*/  S2R R7, SR_CgaCtaId ;  /* 0x0000000000077919 */ /* 0x000e620000008800 */
[----:B------:R-:W-:-:S03]  /*0980*/  IADD3 R199, P2, R2, 0x1d4, RZ ;  /* 0x000001d402c77810 */ /* 0x000fc60007f5e0ff */
[--C-:B------:R-:W-:Y:S01]  /*0990*/  IMAD.X R197, RZ, RZ, R18.reuse, P1 ;  /* 0x000000ffffc57224 */ /* 0x100fe200008e0612 */
[----:B------:R-:W-:Y:S01]  /*09a0*/  STL.64 [R1+0x1c8], RZ ;  /* 0x0001c8ff01007387 */ /* 0x000fe20000100a00 */
[----:B------:R-:W-:-:S03]  /*09b0*/  IMAD.X R198, RZ, RZ, R18, P2 ;  /* 0x000000ffffc67224 */ /* 0x000fc600010e0612 */
[----:B------:R-:W-:Y:S04]  /*09c0*/  STL [R1+0x1d0], RZ ;  /* 0x0001d0ff01007387 */ /* 0x000fe80000100800 */
[----:B------:R-:W-:Y:S01]  /*09d0*/  STL [R1+0x1d4], RZ ;  /* 0x0001d4ff01007387 */ /* 0x000fe20000100800 */
[----:B0-----:R-:W-:-:S04]  /*09e0*/  LOP3.LUT R0, R3, 0xffffff80, RZ, 0xc0, !PT ;  /* 0xffffff8003007812 */ /* 0x001fc800078ec0ff */
[----:B------:R-:W-:Y:S02]  /*09f0*/  ISETP.NE.AND P0, PT, R0, 0x80, PT ;  /* 0x000000800000780c */ /* 0x000fe40003f05270 */
[----:B------:R-:W-:-:S04]  /*0a00*/  MOV R0, 0x400 ;  /* 0x0000040000007802 */ /* 0x000fc80000000f00 */
[----:B-1----:R-:W-:-:S04]  /*0a10*/  LEA R0, R7, R0, 0x18 ;  /* 0x0000000007007211 */ /* 0x002fc800078ec0ff */
[----:B------:R-:W-:-:S03]  /*0a20*/  R2UR UR46, R0 ;  /* 0x00000000002e72ca */ /* 0x000fc600000e0000 */
        /* <DEDUP_REMOVED lines=10> */
[----:B------:R-:W0:Y:S01]  /*0ad0*/  S2UR UR4, SR_SWINHI ;  /* 0x00000000000479c3 */ /* 0x000e220000002f00 */
[----:B------:R-:W-:Y:S01]  /*0ae0*/  R2UR UR5, R9 ;  /* 0x00000000090572ca */ /* 0x000fe200000e0000 */
[----:B------:R-:W-:Y:S01]  /*0af0*/  ULOP3.LUT UR8, UR60, 0x1, URZ, 0xfc, !UPT ;  /* 0x000000013c087892 */ /* 0x000fe2000f8efc3f */
[----:B------:R-:W-:Y:S02]  /*0b00*/  SHF.R.S32.HI R0, RZ, 0x1f, R191 ;  /* 0x0000001fff007819 */ /* 0x000fe400000114bf */
[----:B------:R-:W-:Y:S02]  /*0b10*/  R2UR UR6, R11 ;  /* 0x000000000b0672ca */ /* 0x000fe400000e0000 */
[CC--:B------:R-:W-:Y:S02]  /*0b20*/  LEA.HI R5, R0.reuse, R191.reuse, RZ, 0x7 ;  /* 0x000000bf00057211 */ /* 0x0c0fe400078f38ff */
[----:B------:R-:W-:-:S02]  /*0b30*/  LEA.HI R4, R0, R191, RZ, 0x5 ;  /* 0x000000bf00047211 */ /* 0x000fc400078f28ff */
[----:B------:R-:W-:Y:S02]  /*0b40*/  LOP3.LUT R6, R5, 0xffffff80, RZ, 0xc0, !PT ;  /* 0xffffff8005067812 */ /* 0x000fe400078ec0ff */
[CC--:B------:R-:W-:Y:S02]  /*0b50*/  LEA.HI R3, R0.reuse, R191.reuse, RZ, 0x4 ;  /* 0x000000bf00037211 */ /* 0x0c0fe400078f20ff */
[----:B------:R-:W-:Y:S01]  /*0b60*/  SHF.R.S32.HI R201, RZ, 0x5, R4 ;  /* 0x00000005ffc97819 */ /* 0x000fe20000011404 */
[----:B------:R-:W-:Y:S01]  /*0b70*/  IMAD.IADD R8, R191, 0x1, -R6 ;  /* 0x00000001bf087824 */ /* 0x000fe200078e0a06 */
[----:B------:R-:W-:Y:S02]  /*0b80*/  SHF.R.S32.HI R6, RZ, 0x1f, R4 ;  /* 0x0000001fff067819 */ /* 0x000fe40000011404 */
[----:B------:R-:W-:Y:S02]  /*0b90*/  LEA.HI R10, R0, R191, RZ, 0x2 ;  /* 0x000000bf000a7211 */ /* 0x000fe400078f10ff */
[----:B------:R-:W-:-:S02]  /*0ba0*/  SHF.R.S32.HI R4, RZ, 0x4, R3 ;  /* 0x00000004ff047819 */ /* 0x000fc40000011403 */
[----:B------:R-:W-:Y:S01]  /*0bb0*/  SHF.R.S32.HI R9, RZ, 0x1f, R8 ;  /* 0x0000001fff097819 */ /* 0x000fe20000011408 */
[----:B------:R-:W-:Y:S01]  /*0bc0*/  UMOV UR38, UR46 ;  /* 0x0000002e00267c82 */ /* 0x000fe20008000000 */
[----:B0-----:R-:W-:Y:S01]  /*0bd0*/  UMOV UR39, UR4 ;  /* 0x0000000400277c82 */ /* 0x001fe20008000000 */
[----:B------:R-:W-:Y:S01]  /*0be0*/  LOP3.LUT R202, R3, 0xfffffff0, RZ, 0xc0, !PT ;  /* 0xfffffff003ca7812 */ /* 0x000fe200078ec0ff */
[----:B------:R-:W-:Y:S01]  /*0bf0*/  IMAD.U32 R194, RZ, RZ, UR38 ;  /* 0x00000026ffc27e24 */ /* 0x000fe2000f8e00ff */
[----:B------:R-:W-:Y:S01]  /*0c00*/  LOP3.LUT R14, R10, 0xfffffffc, RZ, 0xc0, !PT ;  /* 0xfffffffc0a0e7812 */ /* 0x000fe200078ec0ff */
[----:B------:R-:W-:Y:S01]  /*0c10*/  IMAD.U32 R195, RZ, RZ, UR39 ;  /* 0x00000027ffc37e24 */ /* 0x000fe2000f8e00ff */
[----:B------:R-:W-:Y:S01]  /*0c20*/  LEA.HI R6, R6, R201, RZ, 0x2 ;  /* 0x000000c906067211 */ /* 0x000fe200078f10ff */
[----:B------:R-:W-:Y:S01]  /*0c30*/  IMAD.IADD R202, R191, 0x1, -R202 ;  /* 0x00000001bfca7824 */ /* 0x000fe200078e0aca */
[----:B------:R-:W-:Y:S01]  /*0c40*/  LEA.HI R3, R3, R4, RZ, 0x1 ;  /* 0x0000000403037211 */ /* 0x000fe200078f08ff */
[----:B------:R-:W-:Y:S01]  /*0c50*/  IMAD.IADD R14, R191, 0x1, -R14 ;  /* 0x00000001bf0e7824 */ /* 0x000fe200078e0a0e */
[----:B------:R-:W-:-:S02]  /*0c60*/  LEA.HI R10, R9, R8, RZ, 0x2 ;  /* 0x00000008090a7211 */ /* 0x000fc400078f10ff */
[----:B------:R-:W-:Y:S02]  /*0c70*/  SHF.R.S32.HI R192, RZ, 0x7, R5 ;  /* 0x00000007ffc07819 */ /* 0x000fe40000011405 */
[----:B------:R-:W-:Y:S02]  /*0c80*/  LOP3.LUT R6, R6, 0x3ffffc, RZ, 0xc0, !PT ;  /* 0x003ffffc06067812 */ /* 0x000fe400078ec0ff */
[----:B------:R-:W-:Y:S01]  /*0c90*/  LOP3.LUT R3, R3, 0x1ffffffe, RZ, 0xc0, !PT ;  /* 0x1ffffffe03037812 */ /* 0x000fe200078ec0ff */
[----:B------:R-:W-:Y:S01]  /*0ca0*/  IMAD R13, R192, 0x100, R202 ;  /* 0x00000100c00d7824 */ /* 0x000fe200078e02ca */
[----:B------:R-:W-:Y:S01]  /*0cb0*/  SHF.R.S32.HI R11, RZ, 0x2, R10 ;  /* 0x00000002ff0b7819 */ /* 0x000fe2000001140a */
[----:B------:R-:W-:Y:S01]  /*0cc0*/  IMAD.IADD R6, R201, 0x1, -R6 ;  /* 0x00000001c9067824 */ /* 0x000fe200078e0a06 */
[----:B------:R-:W-:Y:S01]  /*0cd0*/  SHF.R.S32.HI R12, RZ, 0x1f, R10 ;  /* 0x0000001fff0c7819 */ /* 0x000fe2000001140a */
[----:B------:R-:W-:Y:S01]  /*0ce0*/  IMAD.IADD R3, R4, 0x1, -R3 ;  /* 0x0000000104037824 */ /* 0x000fe200078e0a03 */
[----:B------:R-:W-:Y:S01]  /*0cf0*/  LEA.HI R4, R14, R14, RZ, 0x1 ;  /* 0x0000000e0e047211 */ /* 0x000fe200078f08ff */
[----:B------:R-:W-:Y:S01]  /*0d00*/  IMAD R6, R6, 0x10, R13 ;  /* 0x0000001006067824 */ /* 0x000fe200078e020d */
[----:B------:R-:W-:Y:S01]  /*0d10*/  LEA.HI R12, R12, R11, RZ, 0x3 ;  /* 0x0000000b0c0c7211 */ /* 0x000fe200078f18ff */
[----:B------:R-:W-:Y:S01]  /*0d20*/  IMAD.SHL.U32 R227, R3, 0x8, RZ ;  /* 0x0000000803e37824 */ /* 0x000fe200078e00ff */
[----:B------:R-:W-:-:S02]  /*0d30*/  LEA.HI R0, R0, R191, RZ, 0x3 ;  /* 0x000000bf00007211 */ /* 0x000fc400078f18ff */
[----:B------:R-:W-:Y:S01]  /*0d40*/  LOP3.LUT R12, R12, 0xfffffff8, RZ, 0xc0, !PT ;  /* 0xfffffff80c0c7812 */ /* 0x000fe200078ec0ff */
[----:B------:R-:W-:Y:S01]  /*0d50*/  IMAD.U32 R17, R6, 0x40, R227 ;  /* 0x0000004006117824 */ /* 0x000fe200078e00e3 */
[----:B------:R-:W-:Y:S02]  /*0d60*/  LOP3.LUT R13, R4, 0x1ffffffe, RZ, 0xc0, !PT ;  /* 0x1ffffffe040d7812 */ /* 0x000fe400078ec0ff */
[----:B------:R-:W-:Y:S01]  /*0d70*/  LOP3.LUT R4, R0, 0xfffffff8, RZ, 0xc0, !PT ;  /* 0xfffffff800047812 */ /* 0x000fe200078ec0ff */
[----:B------:R-:W-:Y:S01]  /*0d80*/  IMAD.IADD R12, R11, 0x1, -R12 ;  /* 0x000000010b0c7824 */ /* 0x000fe200078e0a0c */
[----:B------:R-:W-:Y:S01]  /*0d90*/  LEA.HI R5, R5, R192, RZ, 0x1 ;  /* 0x000000c005057211 */ /* 0x000fe200078f08ff */
[----:B------:R-:W-:Y:S01]  /*0da0*/  IMAD.IADD R13, R14, 0x1, -R13 ;  /* 0x000000010e0d7824 */ /* 0x000fe200078e0a0d */
[----:B------:R-:W-:Y:S01]  /*0db0*/  LEA.HI R9, R9, R8, RZ, 0x5 ;  /* 0x0000000809097211 */ /* 0x000fe200078f28ff */
[----:B------:R-:W-:Y:S01]  /*0dc0*/  IMAD.IADD R193, R191, 0x1, -R4 ;  /* 0x00000001bfc17824 */ /* 0x000fe200078e0a04 */
[----:B------:R-:W-:Y:S01]  /*0dd0*/  LOP3.LUT R11, R10, 0x7ffffffc, RZ, 0xc0, !PT ;  /* 0x7ffffffc0a0b7812 */ /* 0x000fe200078ec0ff */
[----:B------:R-:W-:Y:S01]  /*0de0*/  IMAD.WIDE R16, R17, 0x2, R194 ;  /* 0x0000000211107825 */ /* 0x000fe200078e02c2 */
[----:B------:R-:W-:-:S02]  /*0df0*/  LOP3.LUT R5, R5, 0xfffffe, RZ, 0xc0, !PT ;  /* 0x00fffffe05057812 */ /* 0x000fc400078ec0ff */
[----:B------:R-:W-:Y:S01]  /*0e00*/  SHF.R.S32.HI R9, RZ, 0x5, R9 ;  /* 0x00000005ff097819 */ /* 0x000fe20000011409 */
[----:B------:R-:W-:Y:S01]  /*0e10*/  IMAD.SHL.U32 R156, R193, 0x8, RZ ;  /* 0x00000008c19c7824 */ /* 0x000fe200078e00ff */
[----:B------:R-:W-:Y:S01]  /*0e20*/  SHF.R.S32.HI R159, RZ, 0x3, R0 ;  /* 0x00000003ff9f7819 */ /* 0x000fe20000011400 */
[----:B------:R-:W-:Y:S02]  /*0e30*/  IMAD.IADD R11, R8, 0x1, -R11 ;  /* 0x00000001080b7824 */ /* 0x000fe400078e0a0b */
[----:B------:R-:W-:Y:S02]  /*0e40*/  IMAD.IADD R5, R192, 0x1, -R5 ;  /* 0x00000001c0057824 */ /* 0x000fe400078e0a05 */
        /* <DEDUP_REMOVED lines=14> */
[----:B------:R-:W-:Y:S01]  /*0f30*/  IMAD.SHL.U32 R200, R5, 0x100, RZ ;  /* 0x0000010005c87824 */ /* 0x000fe200078e00ff */
[----:B------:R-:W-:Y:S01]  /*0f40*/  SHF.R.S32.HI R176, RZ, 0x1f, R157 ;  /* 0x0000001fffb07819 */ /* 0x000fe2000001149d */
[----:B------:R-:W-:-:S02]  /*0f50*/  IMAD.SHL.U32 R203, R11, 0x2, RZ ;  /* 0x000000020bcb7824 */ /* 0x000fc400078e00ff */
[----:B------:R-:W-:Y:S02]  /*0f60*/  IMAD R228, R13, 0x8, R22 ;  /* 0x000000080de47824 */ /* 0x000fe400078e0216 */
[----:B------:R-:W-:-:S07]  /*0f70*/  IMAD.IADD R23, R203, 0x1, R200 ;  /* 0x00000001cb177824 */ /* 0x000fce00078e02c8 */
.L_x_3205:
        /* <DEDUP_REMOVED lines=14> */
[----:B------:R-:W-:-:S03]  /*1060*/  @UP1 UIMAD.WIDE UR8, UR6, 0x4, UR10 ;  /* 0x00000004060818a5 */ /* 0x000fc6000f8e020a */
[----:B------:R-:W-:Y:S01]  /*1070*/  ULDC.64 UR10, c[0x0][0xb18] ;  /* 0x0002c600000a7ab9 */ /* 0x000fe20000000a00 */
[----:B------:R-:W2:Y:S02]  /*1080*/  @P0 LDG.E R4, desc[UR36][R4.64] ;  /* 0x0000002404040981 */ /* 0x000ea4000c1e1900 */
[----:B-1----:R-:W-:Y:S02]  /*1090*/  IMAD.U32 R8, RZ, RZ, UR8 ;  /* 0x00000008ff087e24 */ /* 0x002fe4000f8e00ff */
[----:B----4-:R-:W-:Y:S01]  /*10a0*/  IMAD.U32 R9, RZ, RZ, UR9 ;  /* 0x00000009ff097e24 */ /* 0x010fe2000f8e00ff */
[----:B------:R-:W-:-:S04]  /*10b0*/  ULDC.64 UR8, c[0x0][0x418] ;  /* 0x0001060000087ab9 */ /* 0x000fc80000000a00 */
[----:B------:R-:W3:Y:S01]  /*10c0*/  @P2 LDG.E R8, desc[UR36][R8.64] ;  /* 0x0000002408082981 */ /* 0x000ee2000c1e1900 */
[----:B------:R-:W-:Y:S01]  /*10d0*/  UISETP.NE.U32.AND UP0, UPT, UR8, URZ, UPT ;  /* 0x0000003f0800728c */ /* 0x000fe2000bf05070 */
[----:B------:R-:W-:Y:S01]  /*10e0*/  ISETP.NE.U32.AND P1, PT, RZ, UR10, PT ;  /* 0x0000000aff007c0c */ /* 0x000fe2000bf25070 */
[----:B------:R-:W-:Y:S01]  /*10f0*/  UMOV UR4, URZ ;  /* 0x0000003f00047c82 */ /* 0x000fe20008000000 */
[----:B------:R-:W-:Y:S01]  /*1100*/  ULDC UR8, c[0x0][0x424] ;  /* 0x0001090000087ab9 */ /* 0x000fe20000000800 */
[----:B------:R-:W-:Y:S01]  /*1110*/  UISETP.NE.AND.EX UP0, UPT, UR9, URZ, UPT, UP0 ;  /* 0x0000003f0900728c */ /* 0x000fe2000bf05300 */
[----:B------:R-:W-:Y:S01]  /*1120*/  ISETP.NE.AND.EX P1, PT, RZ, UR11, PT, P1 ;  /* 0x0000000bff007c0c */ /* 0x000fe2000bf25310 */
[----:B------:R-:W-:Y:S02]  /*1130*/  UMOV UR45, UR7 ;  /* 0x00000007002d7c82 */ /* 0x000fe40008000000 */
[----:B------:R-:W-:-:S04]  /*1140*/  USEL UR8, UR8, 0x1, UP0 ;  /* 0x0000000108087887 */ /* 0x000fc80008000000 */
[----:B------:R-:W-:Y:S01]  /*1150*/  UIMAD UR50, UR8, UR50, URZ ;  /* 0x00000032083272a4 */ /* 0x000fe2000f8e023f */
        /* <DEDUP_REMOVED lines=17> */
.L_x_3066:
[----:B------:R-:W-:Y:S01]  /*1270*/  UMOV UR58, UR5 ;  /* 0x00000005003a7c82 */ /* 0x000fe20008000000 */
        /* <DEDUP_REMOVED lines=9> */
.L_x_3067:
        /* <DEDUP_REMOVED lines=13> */
.L_x_3068:
[----:B------:R-:W0:Y:S01]  /*13e0*/  LDC R0, c[0x0][0xa80] ;  /* 0x0002a000ff007b82 */ /* 0x000e220000000800 */
[----:B------:R-:W-:Y:S01]  /*13f0*/  UISETP.NE.AND UP0, UPT, UR61, 0x1, UPT ;  /* 0x000000013d00788c */ /* 0x000fe2000bf05270 */
[----:B------:R1:W-:Y:S01]  /*1400*/  STL.128 [R1+0x3f0], RZ ;  /* 0x0003f0ff01007387 */ /* 0x0003e20000100c00 */
[----:B------:R-:W-:Y:S01]  /*1410*/  IADD3 R28, P0, R2, 0x3f0, RZ ;  /* 0x000003f0021c7810 */ /* 0x000fe20007f1e0ff */
[----:B------:R-:W-:Y:S02]  /*1420*/  UIADD3 UR50, -UR4, UR50, URZ ;  /* 0x0000003204327290 */ /* 0x000fe4000fffe13f */
[----:B------:R1:W-:Y:S01]  /*1430*/  STL.128 [R1+0x400], RZ ;  /* 0x000400ff01007387 */ /* 0x0003e20000100c00 */
[----:B------:R-:W-:Y:S01]  /*1440*/  PLOP3.LUT P1, PT, PT, PT, UP0, 0x80, 0x0 ;  /* 0x000000000000781c */ /* 0x000fe20003f2f008 */
[----:B------:R-:W-:Y:S02]  /*1450*/  IMAD.X R29, RZ, RZ, R18, P0 ;  /* 0x000000ffff1d7224 */ /* 0x000fe400000e0612 */
[----:B------:R1:W-:Y:S04]  /*1460*/  STL.128 [R1+0x1e0], RZ ;  /* 0x0001e0ff01007387 */ /* 0x0003e80000100c00 */
[----:B------:R1:W-:Y:S04]  /*1470*/  STL.128 [R1+0x1f0], RZ ;  /* 0x0001f0ff01007387 */ /* 0x0003e80000100c00 */
[----:B------:R1:W-:Y:S04]  /*1480*/  STL.128 [R1+0x200], RZ ;  /* 0x000200ff01007387 */ /* 0x0003e80000100c00 */
[----:B------:R1:W-:Y:S04]  /*1490*/  STL.128 [R1+0x210], RZ ;  /* 0x000210ff01007387 */ /* 0x0003e80000100c00 */
[----:B0-----:R1:W-:Y:S04]  /*14a0*/  STL [R1+0x410], R0 ;  /* 0x0004100001007387 */ /* 0x0013e80000100800 */
        /* <DEDUP_REMOVED lines=28> */
[----:B------:R-:W-:Y:S05]  /*1670*/  @!P1 BRA `(.L_x_3069) ;  /* 0x0000007c00dc9947 */ /* 0x000fea0003800000 */
[----:B------:R-:W0:Y:S01]  /*1680*/  LDC.64 R8, c[0x0][0xad8] ;  /* 0x0002b600ff087b82 */ /* 0x000e220000000a00 */
[----:B------:R-:W-:Y:S01]  /*1690*/  ULDC UR4, c[0x0][0x448] ;  /* 0x0001120000047ab9 */ /* 0x000fe20000000800 */
[----:B------:R-:W-:Y:S02]  /*16a0*/  USHF.L.U32 UR6, UR5, 0x6, URZ ;  /* 0x0000000605067899 */ /* 0x000fe4000800063f */
[----:B------:R-:W-:Y:S02]  /*16b0*/  UISETP.NE.AND UP0, UPT, UR4, 0x1, UPT ;  /* 0x000000010400788c */ /* 0x000fe4000bf05270 */
[----:B------:R-:W-:Y:S02]  /*16c0*/  UIADD3 UR7, UR6, 0x3f, URZ ;  /* 0x0000003f06077890 */ /* 0x000fe4000fffe03f */
[----:B------:R-:W-:-:S07]  /*16d0*/  UIADD3 UR8, UR50, 0x1, -UR49 ;  /* 0x0000000132087890 */ /* 0x000fce000fffe831 */
[----:B------:R-:W-:Y:S01]  /*16e0*/  @UP0 UIADD3 UR4, UR6, 0x3f, URZ ;  /* 0x0000003f06040890 */ /* 0x000fe2000fffe03f */
[----:B------:R-:W-:Y:S01]  /*16f0*/  @UP0 ULDC UR5, c[0x0][0x44c] ;  /* 0x0001130000050ab9 */ /* 0x000fe20000000800 */
[----:B------:R-:W-:Y:S02]  /*1700*/  @UP0 ULDC UR9, c[0x0][0x450] ;  /* 0x0001140000090ab9 */ /* 0x000fe40000000800 */
[----:B------:R-:W-:-:S04]  /*1710*/  UIMAD.WIDE.U32 UR4, UR4, UR5, URZ ;  /* 0x00000005040472a5 */ /* 0x000fc8000f8e003f */
[----:B------:R-:W-:Y:S01]  /*1720*/  @UP0 USHF.R.U32.HI UR7, URZ, UR9, UR5 ;  /* 0x000000093f070299 */ /* 0x000fe20008011605 */
[----:B0-----:R-:W-:-:S03]  /*1730*/  ISETP.GE.AND P1, PT, R9, 0x1, PT ;  /* 0x000000010900780c */ /* 0x001fc60003f26270 */
[----:B------:R-:W-:-:S06]  /*1740*/  UIADD3 UR7, UR8, UR7, URZ ;  /* 0x0000000708077290 */ /* 0x000fcc000fffe03f */
[----:B-1----:R-:W-:-:S04]  /*1750*/  VIADD R0, R8, UR7 ;  /* 0x0000000708007c36 */ /* 0x002fc80008000000 */
        /* <DEDUP_REMOVED lines=12> */
.L_x_3071:
[----:B------:R-:W-:-:S13]  /*1820*/  ISETP.NE.AND P0, PT, R9, 0x1, PT ;  /* 0x000000010900780c */ /* 0x000fda0003f05270 */
[----:B------:R-:W0:Y:S02]  /*1830*/  @P0 LDC.64 R4, c[0x0][0xae0] ;  /* 0x0002b800ff040b82 */ /* 0x000e240000000a00 */
[----:B0-----:R-:W-:-:S05]  /*1840*/  @P0 IMAD.HI.U32 R4, R3, R4, RZ ;  /* 0x0000000403040227 */ /* 0x001fca00078e00ff */
[----:B------:R-:W-:-:S07]  /*1850*/  @P0 SHF.R.U32.HI R3, RZ, R5, R4 ;  /* 0x00000005ff030219 */ /* 0x000fce0000011604 */
.L_x_3072:
[----:B------:R-:W-:-:S05]  /*1860*/  IMAD R3, R3, R9, R9 ;  /* 0x0000000903037224 */ /* 0x000fca00078e0209 */
[----:B------:R-:W-:-:S07]  /*1870*/  VIMNMX R0, R0, R3, PT ;  /* 0x0000000300007248 */ /* 0x000fce0003fe0100 */
.L_x_3070:
        /* <DEDUP_REMOVED lines=10> */
[----:B------:R-:W-:Y:S01]  /*1920*/  UIADD3 UR6, UR6, UR50, -UR49 ;  /* 0x0000003206067290 */ /* 0x000fe2000fffe831 */
        /* <DEDUP_REMOVED lines=17> */
.L_x_3074:
[----:B------:R-:W-:-:S13]  /*1a40*/  ISETP.NE.AND P0, PT, R9, 0x1, PT ;  /* 0x000000010900780c */ /* 0x000fda0003f05270 */
[----:B------:R-:W0:Y:S02]  /*1a50*/  @P0 LDC.64 R4, c[0x0][0xae0] ;  /* 0x0002b800ff040b82 */ /* 0x000e240000000a00 */
[----:B0-----:R-:W-:-:S05]  /*1a60*/  @P0 IMAD.HI.U32 R4, R0, R4, RZ ;  /* 0x0000000400040227 */ /* 0x001fca00078e00ff */
[----:B------:R-:W-:-:S07]  /*1a70*/  @P0 SHF.R.U32.HI R0, RZ, R5, R4 ;  /* 0x00000005ff000219 */ /* 0x000fce0000011604 */
.L_x_3075:
[----:B------:R-:W-:-:S05]  /*1a80*/  IMAD R0, R0, R9, RZ ;  /* 0x0000000900007224 */ /* 0x000fca00078e02ff */
[----:B------:R-:W-:-:S07]  /*1a90*/  VIMNMX R3, R3, R0, !PT ;  /* 0x0000000003037248 */ /* 0x000fce0007fe0100 */
.L_x_3073:
        /* <DEDUP_REMOVED lines=704> */
.L_x_3077:
[----:B-----5:R-:W-:-:S05]  /*46a0*/  LEA R5, R5, UR46, 0x3 ;  /* 0x0000002e05057c11 */ /* 0x020fca000f8e18ff */
[----:B------:R-:W-:-:S05]  /*46b0*/  VIADD R4, R5, 0x38860 ;  /* 0x0003886005047836 */ /* 0x000fca0000000000 */
[----:B------:R-:W-:-:S04]  /*46c0*/  PRMT R4, R7, 0x654, R4 ;  /* 0x0000065407047816 */ /* 0x000fc80000000004 */
[----:B------:R0:W-:Y:S02]  /*46d0*/  SYNCS.ARRIVE.TRANS64.RED.A1T0 RZ, [R4+URZ], RZ ;  /* 0x000000ff04ff79a7 */ /* 0x0001e4000810043f */
[----:B0-----:R-:W-:-:S05]  /*46e0*/  VIADD R4, R215, 0xfffffffe ;  /* 0xfffffffed7047836 */ /* 0x001fca0000000000 */
[----:B------:R-:W-:-:S13]  /*46f0*/  ISETP.GE.AND P0, PT, R4, R0, PT ;  /* 0x000000000400720c */ /* 0x000fda0003f06270 */
[----:B------:R-:W-:Y:S05]  /*4700*/  @!P0 BRA `(.L_x_3078) ;  /* 0x0000003c005c8947 */ /* 0x000fea0003800000 */
.L_x_3080:
        /* <DEDUP_REMOVED lines=978> */
.L_x_3079:
[----:B-----5:R-:W-:-:S05]  /*8430*/  LEA R9, R9, UR46, 0x3 ;  /* 0x0000002e09097c11 */ /* 0x020fca000f8e18ff */
[----:B0-----:R-:W-:-:S05]  /*8440*/  VIADD R6, R9, 0x38860 ;  /* 0x0003886009067836 */ /* 0x001fca0000000000 */
[----:B------:R-:W-:-:S04]  /*8450*/  PRMT R6, R7, 0x654, R6 ;  /* 0x0000065407067816 */ /* 0x000fc80000000006 */
[----:B------:R0:W-:Y:S01]  /*8460*/  SYNCS.ARRIVE.TRANS64.RED.A1T0 RZ, [R6+URZ], RZ ;  /* 0x000000ff06ff79a7 */ /* 0x0001e2000810043f */
[----:B------:R-:W-:Y:S05]  /*8470*/  @P0 BRA `(.L_x_3080) ;  /* 0xffffffc000a40947 */ /* 0x000fea000383ffff */
.L_x_3078:
        /* <DEDUP_REMOVED lines=277> */
.L_x_3082:
[----:B------:R-:W-:Y:S05]  /*95d0*/  BSYNC B0 ;  /* 0x0000000000007941 */ /* 0x000fea0003800000 */
.L_x_3081:
[----:B------:R-:W-:Y:S05]  /*95e0*/  BRA `(.L_x_3076) ;  /* 0x0000018c001c7947 */ /* 0x000fea0003800000 */
.L_x_3069:
[----:B------:R-:W-:Y:S01]  /*95f0*/  UIADD3 UR11, UP0, UR38, 0x38830, URZ ;  /* 0x00038830260b7890 */ /* 0x000fe2000ff1e03f */
[----:B------:R-:W-:Y:S01]  /*9600*/  IMAD.U32 R4, RZ, RZ, UR60 ;  /* 0x0000003cff047e24 */ /* 0x000fe2000f8e00ff */
[----:B------:R-:W-:Y:S01]  /*9610*/  UIADD3 UR9, UP1, UR38, 0x38840, URZ ;  /* 0x0003884026097890 */ /* 0x000fe2000ff3e03f */
[----:B------:R-:W-:Y:S01]  /*9620*/  IMAD.MOV.U32 R9, RZ, RZ, R7 ;  /* 0x000000ffff097224 */ /* 0x000fe200078e0007 */
[----:B------:R-:W-:Y:S01]  /*9630*/  UIADD3 UR7, UP2, UR38, 0x38850, URZ ;  /* 0x0003885026077890 */ /* 0x000fe2000ff5e03f */
[----:B------:R-:W-:Y:S01]  /*9640*/  IMAD.MOV.U32 R8, RZ, RZ, 0x100 ;  /* 0x00000100ff087424 */ /* 0x000fe200078e00ff */
[----:B------:R-:W-:Y:S01]  /*9650*/  UIADD3 UR4, UP3, UR38, 0x38860, URZ ;  /* 0x0003886026047890 */ /* 0x000fe2000ff7e03f */
[----:B------:R-:W-:Y:S01]  /*9660*/  IMAD.MOV.U32 R5, RZ, RZ, 0x80 ;  /* 0x00000080ff057424 */ /* 0x000fe200078e00ff */
[----:B------:R-:W-:Y:S01]  /*9670*/  ULDC UR13, c[0x0][0x448] ;  /* 0x00011200000d7ab9 */ /* 0x000fe20000000800 */
[----:B------:R-:W-:Y:S01]  /*9680*/  IMAD.MOV.U32 R6, RZ, RZ, 0x80 ;  /* 0x00000080ff067424 */ /* 0x000fe200078e00ff */
[----:B------:R-:W-:Y:S01]  /*9690*/  UIADD3.X UR12, URZ, UR39, URZ, UP0, !UPT ;  /* 0x000000273f0c7290 */ /* 0x000fe200087fe43f */
[----:B------:R0:W-:Y:S01]  /*96a0*/  STL.64 [R1+0x30], R8 ;  /* 0x0000300801007387 */ /* 0x0001e20000100a00 */
[----:B------:R-:W-:Y:S01]  /*96b0*/  UIADD3.X UR8, URZ, UR39, URZ, UP2, !UPT ;  /* 0x000000273f087290 */ /* 0x000fe200097fe43f */
[----:B------:R-:W-:Y:S01]  /*96c0*/  IMAD.U32 R10, RZ, RZ, UR60 ;  /* 0x0000003cff0a7e24 */ /* 0x000fe2000f8e00ff */
[----:B------:R-:W-:Y:S01]  /*96d0*/  UIADD3.X UR6, URZ, UR39, URZ, UP3, !UPT ;  /* 0x000000273f067290 */ /* 0x000fe20009ffe43f */
[----:B------:R2:W-:Y:S01]  /*96e0*/  STL.128 [R1], R4 ;  /* 0x0000000401007387 */ /* 0x0005e20000100c00 */
[----:B------:R-:W-:Y:S01]  /*96f0*/  UIADD3.X UR10, URZ, UR39, URZ, UP1, !UPT ;  /* 0x000000273f0a7290 */ /* 0x000fe20008ffe43f */
[----:B------:R-:W-:Y:S01]  /*9700*/  IMAD.MOV.U32 R11, RZ, RZ, 0x80 ;  /* 0x00000080ff0b7424 */ /* 0x000fe200078e00ff */
[----:B------:R-:W-:Y:S01]  /*9710*/  UISETP.NE.AND UP4, UPT, UR13, 0x1, UPT ;  /* 0x000000010d00788c */ /* 0x000fe2000bf85270 */
[----:B-1----:R-:W-:Y:S01]  /*9720*/  IMAD.U32 R0, RZ, RZ, UR5 ;  /* 0x00000005ff007e24 */ /* 0x002fe2000f8e00ff */
[----:B------:R1:W-:Y:S01]  /*9730*/  STL [R1+0x10], RZ ;  /* 0x000010ff01007387 */ /* 0x0003e20000100800 */
[----:B------:R-:W-:Y:S01]  /*9740*/  IMAD.U32 R12, RZ, RZ, UR7 ;  /* 0x00000007ff0c7e24 */ /* 0x000fe2000f8e00ff */
[----:B------:R-:W-:Y:S01]  /*9750*/  UIADD3 UR40, UR50, 0x1, -UR49 ;  /* 0x0000000132287890 */ /* 0x000fe2000fffe831 */
[----:B------:R-:W-:Y:S01]  /*9760*/  IMAD.U32 R14, RZ, RZ, UR4 ;  /* 0x00000004ff0e7e24 */ /* 0x000fe2000f8e00ff */
[----:B------:R1:W-:Y:S01]  /*9770*/  STL.64 [R1+0x28], R10 ;  /* 0x0000280a01007387 */ /* 0x0003e20000100a00 */
[----:B------:R-:W-:Y:S01]  /*9780*/  IMAD.U32 R13, RZ, RZ, UR8 ;  /* 0x00000008ff0d7e24 */ /* 0x000fe2000f8e00ff */
[----:B------:R-:W-:Y:S01]  /*9790*/  USHF.L.U32 UR8, UR5, 0x6, URZ ;  /* 0x0000000605087899 */ /* 0x000fe2000800063f */
[----:B------:R-:W-:Y:S01]  /*97a0*/  IMAD.U32 R15, RZ, RZ, UR6 ;  /* 0x00000006ff0f7e24 */ /* 0x000fe2000f8e00ff */
[----:B------:R1:W-:Y:S01]  /*97b0*/  STL [R1+0x50], R0 ;  /* 0x0000500001007387 */ /* 0x0003e20000100800 */
[----:B0-----:R-:W-:Y:S01]  /*97c0*/  IMAD.U32 R8, RZ, RZ, UR11 ;  /* 0x0000000bff087e24 */ /* 0x001fe2000f8e00ff */
[----:B------:R-:W-:Y:S01]  /*97d0*/  ULDC.64 UR4, c[0x0][0xad8] ;  /* 0x0002b60000047ab9 */ /* 0x000fe20000000a00 */
[----:B------:R-:W-:Y:S01]  /*97e0*/  IMAD.U32 R9, RZ, RZ, UR12 ;  /* 0x0000000cff097e24 */ /* 0x000fe2000f8e00ff */
[----:B------:R-:W-:Y:S01]  /*97f0*/  UISETP.GE.AND UP0, UPT, UR5, 0x1, UPT ;  /* 0x000000010500788c */ /* 0x000fe2000bf06270 */
[----:B--2---:R-:W-:Y:S01]  /*9800*/  IMAD.U32 R4, RZ, RZ, UR9 ;  /* 0x00000009ff047e24 */ /* 0x004fe2000f8e00ff */
[----:B------:R1:W-:Y:S01]  /*9810*/  STL.128 [R1+0x40], R12 ;  /* 0x0000400c01007387 */ /* 0x0003e20000100c00 */
[----:B------:R-:W-:Y:S01]  /*9820*/  IMAD.U32 R5, RZ, RZ, UR10 ;  /* 0x0000000aff057e24 */ /* 0x000fe2000f8e00ff */
[----:B------:R-:W-:Y:S01]  /*9830*/  @UP4 UIADD3 UR6, UR8, 0x3f, URZ ;  /* 0x0000003f08064890 */ /* 0x000fe2000fffe03f */
[----:B------:R-:W-:Y:S01]  /*9840*/  IADD3 R48, P0, R2, 0x28, RZ ;  /* 0x0000002802307810 */ /* 0x000fe20007f1e0ff */
[----:B------:R1:W-:Y:S01]  /*9850*/  STL.64 [R1+0x18], R8 ;  /* 0x0000180801007387 */ /* 0x0003e20000100a00 */
[----:B------:R-:W-:Y:S01]  /*9860*/  @UP4 ULDC UR7, c[0x0][0x44c] ;  /* 0x0001130000074ab9 */ /* 0x000fe20000000800 */
[----:B------:R-:W-:Y:S01]  /*9870*/  PLOP3.LUT P1, PT, PT, PT, UP0, 0x40, 0x0 ;  /* 0x000000000000781c */ /* 0x000fe20003f2e808 */
[----:B------:R-:W-:Y:S01]  /*9880*/  UIMAD.WIDE.U32 UR6, UR6, UR7, URZ ;  /* 0x00000007060672a5 */ /* 0x000fe2000f8e003f */
[----:B------:R1:W-:Y:S01]  /*9890*/  STL.64 [R1+0x20], R4 ;  /* 0x0000200401007387 */ /* 0x0003e20000100a00 */
[----:B------:R-:W-:Y:S01]  /*98a0*/  @UP4 ULDC UR10, c[0x0][0x450] ;  /* 0x00011400000a4ab9 */ /* 0x000fe20000000800 */
[----:B------:R-:W-:Y:S01]  /*98b0*/  UIADD3 UR9, UR8, 0x3f, URZ ;  /* 0x0000003f08097890 */ /* 0x000fe2000fffe03f */
[----:B------:R-:W-:Y:S01]  /*98c0*/  IMAD.X R57, RZ, RZ, R18, P0 ;  /* 0x000000ffff397224 */ /* 0x000fe200000e0612 */
[----:B------:R1:W-:Y:S01]  /*98d0*/  STL [R1+0x38], RZ ;  /* 0x000038ff01007387 */ /* 0x0003e20000100800 */
[----:B------:R-:W-:-:S02]  /*98e0*/  @UP4 USHF.R.U32.HI UR9, URZ, UR10, UR7 ;  /* 0x0000000a3f094299 */ /* 0x000fc40008011607 */
[----:B------:R-:W-:Y:S02]  /*98f0*/  UP2UR UR41, UPR, URZ, 0x10 ;  /* 0x000000103f297883 */ /* 0x000fe40008000000 */
[----:B------:R-:W-:Y:S02]  /*9900*/  UIADD3 UR6, UR40, UR9, URZ ;  /* 0x0000000928067290 */ /* 0x000fe4000fffe03f */
[----:B------:R-:W-:Y:S02]  /*9910*/  UP2UR UR44, UPR, URZ, 0x1 ;  /* 0x000000013f2c7883 */ /* 0x000fe40008000000 */
[----:B------:R-:W-:Y:S01]  /*9920*/  UIADD3 UR4, UR6, UR4, URZ ;  /* 0x0000000406047290 */ /* 0x000fe2000fffe03f */
[----:B-1----:R-:W-:Y:S11]  /*9930*/  @P1 BRA `(.L_x_3083) ;  /* 0x0000000000441947 */ /* 0x002ff60003800000 */
        /* <DEDUP_REMOVED lines=10> */
.L_x_3084:
[----:B------:R-:W-:-:S11]  /*99e0*/  UISETP.NE.AND UP0, UPT, UR5, 0x1, UPT ;  /* 0x000000010500788c */ /* 0x000fd6000bf05270 */
[----:B------:R-:W-:Y:S02]  /*99f0*/  @UP0 ULDC.64 UR10, c[0x0][0xae0] ;  /* 0x0002b800000a0ab9 */ /* 0x000fe40000000a00 */
[----:B------:R-:W-:-:S04]  /*9a00*/  UIMAD.WIDE.U32 UR6, UR9, UR10, URZ ;  /* 0x0000000a090672a5 */ /* 0x000fc8000f8e003f */
[----:B------:R-:W-:-:S12]  /*9a10*/  @UP0 USHF.R.U32.HI UR9, URZ, UR11, UR7 ;  /* 0x0000000b3f090299 */ /* 0x000fd80008011607 */
.L_x_3085:
[----:B------:R-:W-:-:S04]  /*9a20*/  UIMAD UR9, UR9, UR5, UR5 ;  /* 0x00000005090972a4 */ /* 0x000fc8000f8e0205 */
[----:B------:R-:W-:-:S04]  /*9a30*/  UISETP.LT.AND UP0, UPT, UR4, UR9, UPT ;  /* 0x000000090400728c */ /* 0x000fc8000bf01270 */
[----:B------:R-:W-:-:S12]  /*9a40*/  USEL UR4, UR4, UR9, UP0 ;  /* 0x0000000904047287 */ /* 0x000fd80008000000 */
.L_x_3083:
        /* <DEDUP_REMOVED lines=32> */
.L_x_3087:
[----:B------:R-:W-:-:S11]  /*9c50*/  UISETP.NE.AND UP0, UPT, UR5, 0x1, UPT ;  /* 0x000000010500788c */ /* 0x000fd6000bf05270 */
[----:B------:R-:W-:Y:S02]  /*9c60*/  @UP0 ULDC.64 UR10, c[0x0][0xae0] ;  /* 0x0002b800000a0ab9 */ /* 0x000fe40000000a00 */
[----:B------:R-:W-:-:S04]  /*9c70*/  UIMAD.WIDE.U32 UR6, UR8, UR10, URZ ;  /* 0x0000000a080672a5 */ /* 0x000fc8000f8e003f */
[----:B------:R-:W-:-:S12]  /*9c80*/  @UP0 USHF.R.U32.HI UR8, URZ, UR11, UR7 ;  /* 0x0000000b3f080299 */ /* 0x000fd80008011607 */
.L_x_3088:
[----:B------:R-:W-:-:S04]  /*9c90*/  UIMAD UR5, UR8, UR5, URZ ;  /* 0x00000005080572a4 */ /* 0x000fc8000f8e023f */
[----:B------:R-:W-:-:S04]  /*9ca0*/  UISETP.LT.AND UP0, UPT, UR4, UR5, UPT ;  /* 0x000000050400728c */ /* 0x000fc8000bf01270 */
[----:B------:R-:W-:-:S12]  /*9cb0*/  USEL UR4, UR4, UR5, !UP0 ;  /* 0x0000000504047287 */ /* 0x000fd8000c000000 */
.L_x_3086:
        /* <DEDUP_REMOVED lines=17> */
[----:B------:R-:W-:Y:S01]  /*9dd0*/  IMAD.MOV.U32 R7, RZ, RZ, 0x40000040 ;  /* 0x40000040ff077424 */ /* 0x000fe200078e00ff */
        /* <DEDUP_REMOVED lines=46> */
[----:B------:R-:W-:Y:S01]  /*a0c0*/  IMAD.X R55, RZ, RZ, R18, P6 ;  /* 0x000000ffff377224 */ /* 0x000fe200030e0612 */
        /* <DEDUP_REMOVED lines=36> */
.L_x_3090:
        /* <DEDUP_REMOVED lines=12> */
.L_x_3089:
[----:B------:R-:W2:Y:S01]  /*a3d0*/  LDL R43, [R1+0x1d4] ;  /* 0x0001d400012b7983 */ /* 0x000ea20000100800 */
[----:B------:R-:W-:Y:S01]  /*a3e0*/  SHF.R.S32.HI R4, RZ, 0x1f, R3 ;  /* 0x0000001fff047819 */ /* 0x000fe20000011403 */
[----:B------:R-:W0:Y:S01]  /*a3f0*/  LDC.64 R50, c[0x0][0xad0] ;  /* 0x0002b400ff327b82 */ /* 0x000e220000000a00 */
[----:B------:R-:W-:Y:S01]  /*a400*/  IADD3 R7, P0, R2, 0xfc, RZ ;  /* 0x000000fc02077810 */ /* 0x000fe20007f1e0ff */
[----:B------:R-:W-:Y:S01]  /*a410*/  IMAD.U32 R14, RZ, RZ, UR38 ;  /* 0x00000026ff0e7e24 */ /* 0x000fe2000f8e00ff */
[----:B------:R-:W-:Y:S01]  /*a420*/  LEA.HI R4, R4, R3, RZ, 0x3 ;  /* 0x0000000304047211 */ /* 0x000fe200078f18ff */
[----:B------:R-:W-:Y:S01]  /*a430*/  IMAD.U32 R15, RZ, RZ, UR39 ;  /* 0x00000027ff0f7e24 */ /* 0x000fe2000f8e00ff */
[----:B------:R-:W-:Y:S01]  /*a440*/  IADD3 R38, P2, R2, 0xb0, RZ ;  /* 0x000000b002267810 */ /* 0x000fe20007f5e0ff */
[----:B------:R-:W-:Y:S01]  /*a450*/  IMAD.X R8, RZ, RZ, R18, P0 ;  /* 0x000000ffff087224 */ /* 0x000fe200000e0612 */
[C---:B------:R-:W-:Y:S01]  /*a460*/  LOP3.LUT R6, R4.reuse, 0xfffffff8, RZ, 0xc0, !PT ;  /* 0xfffffff804067812 */ /* 0x040fe200078ec0ff */
[----:B------:R-:W-:Y:S01]  /*a470*/  IMAD.SHL.U32 R4, R4, 0x40, RZ ;  /* 0x0000004004047824 */ /* 0x000fe200078e00ff */
[----:B------:R1:W-:Y:S01]  /*a480*/  STL.64 [R1+0xc0], R26 ;  /* 0x0000c01a01007387 */ /* 0x0003e20000100a00 */
[----:B------:R-:W-:Y:S01]  /*a490*/  IMAD.MOV.U32 R12, RZ, RZ, 0x10 ;  /* 0x00000010ff0c7424 */ /* 0x000fe200078e00ff */
[----:B------:R-:W-:Y:S01]  /*a4a0*/  BSSY B0, `(.L_x_3091) ;  /* 0x000003a000007945 */ /* 0x000fe20003800000 */
[----:B------:R-:W-:Y:S01]  /*a4b0*/  IMAD.IADD R3, R3, 0x1, -R6 ;  /* 0x0000000103037824 */ /* 0x000fe200078e0a06 */
[----:B------:R-:W-:Y:S01]  /*a4c0*/  LOP3.LUT R11, R4, 0xfffffe00, RZ, 0xc0, !PT ;  /* 0xfffffe00040b7812 */ /* 0x000fe200078ec0ff */
[--C-:B------:R-:W-:Y:S01]  /*a4d0*/  IMAD.X R39, RZ, RZ, R18.reuse, P2 ;  /* 0x000000ffff277224 */ /* 0x100fe200010e0612 */
[----:B------:R-:W-:Y:S01]  /*a4e0*/  IADD3 R6, P1, R2, 0x70, RZ ;  /* 0x0000007002067810 */ /* 0x000fe20007f3e0ff */
[C---:B------:R-:W-:Y:S01]  /*a4f0*/  IMAD.SHL.U32 R5, R3.reuse, 0x40, RZ ;  /* 0x0000004003057824 */ /* 0x040fe200078e00ff */
[----:B------:R-:W-:Y:S01]  /*a500*/  LOP3.LUT P0, RZ, R3, 0x2, RZ, 0xc0, !PT ;  /* 0x0000000203ff7812 */ /* 0x000fe2000780c0ff */
[----:B------:R-:W-:Y:S01]  /*a510*/  IMAD R0, R0, 0x400, R11 ;  /* 0x0000040000007824 */ /* 0x000fe200078e020b */
[----:B------:R3:W-:Y:S01]  /*a520*/  STL.64 [R1+0xb8], R38 ;  /* 0x0000b82601007387 */ /* 0x0007e20000100a00 */
[----:B------:R-:W-:Y:S01]  /*a530*/  IMAD.X R13, RZ, RZ, R18, P1 ;  /* 0x000000ffff0d7224 */ /* 0x000fe200008e0612 */
[----:B------:R-:W-:Y:S01]  /*a540*/  LOP3.LUT R5, R5, 0x1c0, RZ, 0xc0, !PT ;  /* 0x000001c005057812 */ /* 0x000fe200078ec0ff */
[----:B------:R-:W-:Y:S01]  /*a550*/  IMAD.U32 R33, RZ, RZ, UR50 ;  /* 0x00000032ff217e24 */ /* 0x000fe2000f8e00ff */
[----:B------:R-:W-:Y:S01]  /*a560*/  LOP3.LUT P1, RZ, R3, 0x4, RZ, 0xc0, !PT ;  /* 0x0000000403ff7812 */ /* 0x000fe2000782c0ff */
[----:B------:R-:W-:Y:S01]  /*a570*/  IMAD.U32 R32, RZ, RZ, UR49 ;  /* 0x00000031ff207e24 */ /* 0x000fe2000f8e00ff */
[----:B------:R-:W-:Y:S01]  /*a580*/  LOP3.LUT R9, R5, 0x8, R10, 0xf8, !PT ;  /* 0x0000000805097812 */ /* 0x000fe200078ef80a */
[----:B------:R-:W-:Y:S01]  /*a590*/  IMAD.MOV.U32 R36, RZ, RZ, RZ ;  /* 0x000000ffff247224 */ /* 0x000fe200078e00ff */
[----:B------:R-:W-:Y:S01]  /*a5a0*/  SHF.R.U32.HI R4, RZ, 0x3, R5 ;  /* 0x00000003ff047819 */ /* 0x000fe20000011605 */
[----:B------:R-:W-:Y:S01]  /*a5b0*/  IMAD.MOV.U32 R5, RZ, RZ, R8 ;  /* 0x000000ffff057224 */ /* 0x000fe200078e0008 */
[----:B------:R-:W3:Y:S01]  /*a5c0*/  LDC.64 R10, c[0x0][0xae0] ;  /* 0x0002b800ff0a7b82 */ /* 0x000ee20000000a00 */
[----:B------:R-:W-:Y:S01]  /*a5d0*/  SEL R12, R12, 0xfffffff0, !P0 ;  /* 0xfffffff00c0c7807 */ /* 0x000fe20004000000 */
[----:B0-----:R-:W-:Y:S01]  /*a5e0*/  IMAD.MOV.U32 R34, RZ, RZ, R51 ;  /* 0x000000ffff227224 */ /* 0x001fe200078e0033 */
[----:B------:R-:W-:Y:S01]  /*a5f0*/  LOP3.LUT R9, R9, R4, RZ, 0x3c, !PT ;  /* 0x0000000409097212 */ /* 0x000fe200078e3cff */
[----:B------:R-:W-:Y:S01]  /*a600*/  IMAD.MOV.U32 R4, RZ, RZ, R7 ;  /* 0x000000ffff047224 */ /* 0x000fe200078e0007 */
[----:B-1----:R-:W-:Y:S01]  /*a610*/  IADD3 R26, P3, R2, 0xa0, RZ ;  /* 0x000000a0021a7810 */ /* 0x002fe20007f7e0ff */
[----:B------:R-:W-:Y:S01]  /*a620*/  IMAD.MOV.U32 R7, RZ, RZ, R13 ;  /* 0x000000ffff077224 */ /* 0x000fe200078e000d */
[----:B------:R-:W-:Y:S01]  /*a630*/  STL.64 [R1+0xb0], R22 ;  /* 0x0000b01601007387 */ /* 0x000fe20000100a00 */
[----:B------:R-:W-:-:S02]  /*a640*/  IMAD.IADD R3, R0, 0x1, R9 ;  /* 0x0000000100037824 */ /* 0x000fc400078e0209 */
[----:B------:R-:W0:Y:S01]  /*a650*/  LDC.64 R8, c[0x0][0xad8] ;  /* 0x0002b600ff087b82 */ /* 0x000e220000000a00 */
[----:B------:R1:W-:Y:S01]  /*a660*/  STL.128 [R1+0x100], R4 ;  /* 0x0001000401007387 */ /* 0x0003e20000100c00 */
[----:B------:R-:W-:-:S03]  /*a670*/  IMAD.WIDE.U32 R20, R3, 0x2, R14 ;  /* 0x0000000203147825 */ /* 0x000fc600078e000e */
[----:B------:R4:W-:Y:S01]  /*a680*/  STL.U8 [R1+0xc8], RZ ;  /* 0x0000c8ff01007387 */ /* 0x0009e20000100000 */
[----:B------:R-:W-:Y:S01]  /*a690*/  IMAD.MOV.U32 R13, RZ, RZ, 0x20 ;  /* 0x00000020ff0d7424 */ /* 0x000fe200078e00ff */
[----:B------:R-:W-:Y:S01]  /*a6a0*/  IADD3 R20, P0, R20, 0x36400, RZ ;  /* 0x0003640014147810 */ /* 0x000fe20007f1e0ff */
[----:B------:R-:W-:Y:S01]  /*a6b0*/  IMAD.X R27, RZ, RZ, R18, P3 ;  /* 0x000000ffff1b7224 */ /* 0x000fe200018e0612 */
[----:B------:R4:W-:Y:S01]  /*a6c0*/  STL.U8 [R1+0x120], RZ ;  /* 0x000120ff01007387 */ /* 0x0009e20000100000 */
[----:B------:R-:W-:Y:S01]  /*a6d0*/  VIADD R191, R56, 0xffffff80 ;  /* 0xffffff8038bf7836 */ /* 0x000fe20000000000 */
[----:B------:R-:W-:Y:S01]  /*a6e0*/  SEL R13, R13, 0xffffffe0, !P1 ;  /* 0xffffffe00d0d7807 */ /* 0x000fe20004800000 */
[----:B------:R-:W-:Y:S01]  /*a6f0*/  IMAD.X R21, RZ, RZ, R21, P0 ;  /* 0x000000ffff157224 */ /* 0x000fe200000e0615 */
[----:B------:R4:W-:Y:S01]  /*a700*/  STL.128 [R1+0x110], R24 ;  /* 0x0001101801007387 */ /* 0x0009e20000100c00 */
[----:B---3--:R-:W-:Y:S02]  /*a710*/  IMAD.MOV.U32 R38, RZ, RZ, R10 ;  /* 0x000000ffff267224 */ /* 0x008fe400078e000a */
[----:B------:R-:W-:Y:S01]  /*a720*/  IMAD.MOV.U32 R39, RZ, RZ, R11 ;  /* 0x000000ffff277224 */ /* 0x000fe200078e000b */
[----:B-1----:R-:W1:Y:S01]  /*a730*/  LDC R6, c[0x0][0x450] ;  /* 0x00011400ff067b82 */ /* 0x002e620000000800 */
[----:B------:R-:W-:Y:S01]  /*a740*/  IMAD.MOV.U32 R7, RZ, RZ, R50 ;  /* 0x000000ffff077224 */ /* 0x000fe200078e0032 */
[----:B------:R4:W-:Y:S04]  /*a750*/  STL.64 [R1+0xa0], R12 ;  /* 0x0000a00c01007387 */ /* 0x0009e80000100a00 */
[----:B------:R4:W-:Y:S01]  /*a760*/  STL.64 [R1+0xa8], R20 ;  /* 0x0000a81401007387 */ /* 0x0009e20000100a00 */
[----:B0-----:R-:W-:Y:S01]  /*a770*/  IMAD.MOV.U32 R35, RZ, RZ, R8 ;  /* 0x000000ffff237224 */ /* 0x001fe200078e0008 */
[----:B------:R-:W1:Y:S01]  /*a780*/  LDC.64 R4, c[0x0][0x448] ;  /* 0x00011200ff047b82 */ /* 0x000e620000000a00 */
[----:B------:R-:W-:Y:S01]  /*a790*/  IMAD.MOV.U32 R37, RZ, RZ, R9 ;  /* 0x000000ffff257224 */ /* 0x000fe200078e0009 */
[----:B------:R4:W-:Y:S04]  /*a7a0*/  STL [R1+0xcc], R191 ;  /* 0x0000ccbf01007387 */ /* 0x0009e80000100800 */
[----:B------:R4:W-:Y:S04]  /*a7b0*/  STL.128 [R1+0xd0], R32 ;  /* 0x0000d02001007387 */ /* 0x0009e80000100c00 */
[----:B------:R4:W-:Y:S04]  /*a7c0*/  STL.128 [R1+0xe0], R36 ;  /* 0x0000e02401007387 */ /* 0x0009e80000100c00 */
[----:B-1----:R4:W-:Y:S01]  /*a7d0*/  STL.128 [R1+0xf0], R4 ;  /* 0x0000f00401007387 */ /* 0x0029e20000100c00 */
[----:B--2---:R-:W-:-:S04]  /*a7e0*/  LEA.HI R0, R43, R43, RZ, 0x1 ;  /* 0x0000002b2b007211 */ /* 0x004fc800078f08ff */
[----:B------:R-:W-:-:S05]  /*a7f0*/  LOP3.LUT R0, R0, 0xfffffffe, RZ, 0xc0, !PT ;  /* 0xfffffffe00007812 */ /* 0x000fca00078ec0ff */
[----:B------:R-:W-:-:S05]  /*a800*/  IMAD.IADD R0, R43, 0x1, -R0 ;  /* 0x000000012b007824 */ /* 0x000fca00078e0a00 */
[----:B------:R-:W-:-:S04]  /*a810*/  SHF.L.U32 R0, R0, 0x1f, RZ ;  /* 0x0000001f00007819 */ /* 0x000fc800000006ff */
[----:B------:R-:W0:Y:S02]  /*a820*/  SYNCS.PHASECHK.TRANS64.TRYWAIT P0, [UR46+0x38800], R0 ;  /* 0x03880000ff0075a7 */ /* 0x000e24000800016e */
[----:B0---4-:R-:W-:Y:S05]  /*a830*/  @!P0 BRA `(.L_x_3092) ;  /* 0x0000021400a48947 */ /* 0x011fea0003800000 */
.L_x_3304:
[----:B------:R-:W-:Y:S05]  /*a840*/  BSYNC B0 ;  /* 0x0000000000007941 */ /* 0x000fea0003800000 */
.L_x_3091:
[----:B------:R-:W2:Y:S04]  /*a850*/  LDL R34, [R1+0x424] ;  /* 0x0004240001227983 */ /* 0x000ea80000100800 */
[----:B------:R-:W3:Y:S04]  /*a860*/  LDL R33, [R1+0x428] ;  /* 0x0004280001217983 */ /* 0x000ee80000100800 */
[----:B------:R-:W4:Y:S04]  /*a870*/  LDL R32, [R1] ;  /* 0x0000000001207983 */ /* 0x000f280000100800 */
[----:B------:R1:W5:Y:S01]  /*a880*/  LDL.64 R20, [R1+0x1c8] ;  /* 0x0001c80001147983 */ /* 0x0003620000100a00 */
[C---:B------:R-:W-:Y:S01]  /*a890*/  IADD3 R26, P0, R2.reuse, 0xc8, RZ ;  /* 0x000000c8021a7810 */ /* 0x040fe20007f1e0ff */
[----:B------:R-:W-:Y:S01]  /*a8a0*/  IMAD.MOV.U32 R24, RZ, RZ, R30 ;  /* 0x000000ffff187224 */ /* 0x000fe200078e001e */
[----:B------:R-:W-:Y:S01]  /*a8b0*/  BSSY B0, `(.L_x_3093) ;  /* 0x0000039000007945 */ /* 0x000fe20003800000 */
[----:B------:R-:W-:Y:S01]  /*a8c0*/  IMAD.MOV.U32 R25, RZ, RZ, R45 ;  /* 0x000000ffff197224 */ /* 0x000fe200078e002d */
[----:B------:R-:W-:Y:S01]  /*a8d0*/  STL.64 [R1+0x128], R196 ;  /* 0x000128c401007387 */ /* 0x000fe20000100a00 */
[----:B------:R-:W-:Y:S01]  /*a8e0*/  IMAD.X R27, RZ, RZ, R18, P0 ;  /* 0x000000ffff1b7224 */ /* 0x000fe200000e0612 */
[----:B0-----:R-:W-:Y:S01]  /*a8f0*/  IADD3 R0, P0, R2, 0x3e0, RZ ;  /* 0x000003e002007810 */ /* 0x001fe20007f1e0ff */
[----:B------:R-:W-:-:S02]  /*a900*/  IMAD.MOV.U32 R12, RZ, RZ, R41 ;  /* 0x000000ffff0c7224 */ /* 0x000fc400078e0029 */
[----:B------:R-:W-:Y:S01]  /*a910*/  IMAD.MOV.U32 R13, RZ, RZ, R54 ;  /* 0x000000ffff0d7224 */ /* 0x000fe200078e0036 */
[----:B------:R0:W-:Y:S01]  /*a920*/  STL.128 [R1+0x130], R24 ;  /* 0x0001301801007387 */ /* 0x0001e20000100c00 */
[--C-:B------:R-:W-:Y:S01]  /*a930*/  IMAD.X R3, RZ, RZ, R18.reuse, P0 ;  /* 0x000000ffff037224 */ /* 0x100fe200000e0612 */
[----:B------:R-:W-:Y:S01]  /*a940*/  IADD3 R4, P0, R2, 0x100, RZ ;  /* 0x0000010002047810 */ /* 0x000fe20007f1e0ff */
[----:B------:R-:W-:Y:S01]  /*a950*/  IMAD.MOV.U32 R43, RZ, RZ, R53 ;  /* 0x000000ffff2b7224 */ /* 0x000fe200078e0035 */
[----:B------:R1:W-:Y:S03]  /*a960*/  STL.128 [R1+0x150], R12 ;  /* 0x0001500c01007387 */ /* 0x0003e60000100c00 */
[----:B------:R-:W-:Y:S02]  /*a970*/  IMAD.X R7, RZ, RZ, R18, P0 ;  /* 0x000000ffff077224 */ /* 0x000fe400000e0612 */
[----:B0-----:R-:W-:-:S02]  /*a980*/  IMAD.MOV.U32 R26, RZ, RZ, R31 ;  /* 0x000000ffff1a7224 */ /* 0x001fc400078e001f */
[----:B------:R-:W-:Y:S02]  /*a990*/  IMAD.MOV.U32 R27, RZ, RZ, R52 ;  /* 0x000000ffff1b7224 */ /* 0x000fe400078e0034 */
[----:B------:R-:W-:Y:S01]  /*a9a0*/  IMAD.MOV.U32 R24, RZ, RZ, R2 ;  /* 0x000000ffff187224 */ /* 0x000fe200078e0002 */
[C---:B-1----:R-:W-:Y:S01]  /*a9b0*/  IADD3 R12, P1, R2.reuse, 0x108, RZ ;  /* 0x00000108020c7810 */ /* 0x042fe20007f3e0ff */
[----:B------:R-:W-:Y:S01]  /*a9c0*/  IMAD.MOV.U32 R25, RZ, RZ, R18 ;  /* 0x000000ffff197224 */ /* 0x000fe200078e0012 */
[----:B------:R-:W-:-:S03]  /*a9d0*/  IADD3 R14, P0, R2, 0x120, RZ ;  /* 0x00000120020e7810 */ /* 0x000fc60007f1e0ff */
[--C-:B------:R-:W-:Y:S01]  /*a9e0*/  IMAD.X R13, RZ, RZ, R18.reuse, P1 ;  /* 0x000000ffff0d7224 */ /* 0x100fe200008e0612 */
[----:B------:R0:W-:Y:S01]  /*a9f0*/  STL.128 [R1+0x140], R24 ;  /* 0x0001401801007387 */ /* 0x0001e20000100c00 */
[----:B------:R-:W-:-:S05]  /*aa00*/  IMAD.X R15, RZ, RZ, R18, P0 ;  /* 0x000000ffff0f7224 */ /* 0x000fca00000e0612 */
[----:B------:R-:W-:Y:S01]  /*aa10*/  STL.64 [R1+0x1c0], R14 ;  /* 0x0001c00e01007387 */ /* 0x000fe20000100a00 */
[----:B0-----:R-:W-:Y:S02]  /*aa20*/  IMAD.MOV.U32 R26, RZ, RZ, R48 ;  /* 0x000000ffff1a7224 */ /* 0x001fe400078e0030 */
[----:B------:R-:W-:Y:S02]  /*aa30*/  IMAD.MOV.U32 R27, RZ, RZ, R57 ;  /* 0x000000ffff1b7224 */ /* 0x000fe400078e0039 */
[----:B------:R-:W-:Y:S02]  /*aa40*/  IMAD.MOV.U32 R24, RZ, RZ, R199 ;  /* 0x000000ffff187224 */ /* 0x000fe400078e00c7 */
        /* <DEDUP_REMOVED lines=23> */
[----:B------:R0:W-:Y:S01]  /*abc0*/  STL.128 [R1+0x1a0], R24 ;  /* 0x0001a01801007387 */ /* 0x0001e20000100c00 */
[----:B--2---:R-:W-:Y:S02]  /*abd0*/  IMAD.MOV.U32 R41, RZ, RZ, R34 ;  /* 0x000000ffff297224 */ /* 0x004fe400078e0022 */
[----:B---3--:R-:W-:Y:S01]  /*abe0*/  IMAD.MOV.U32 R40, RZ, RZ, R33 ;  /* 0x000000ffff287224 */ /* 0x008fe200078e0021 */
[----:B----4-:R-:W-:-:S04]  /*abf0*/  LOP3.LUT R0, R32, 0x1, RZ, 0xfc, !PT ;  /* 0x0000000120007812 */ /* 0x010fc800078efcff */
[----:B------:R0:W-:Y:S01]  /*ac00*/  STL.128 [R1+0x1b0], R40 ;  /* 0x0001b02801007387 */ /* 0x0001e20000100c00 */
[----:B------:R-:W-:-:S13]  /*ac10*/  ISETP.NE.AND P1, PT, R0, 0x3, PT ;  /* 0x000000030000780c */ /* 0x000fda0003f25270 */
[----:B0-----:R-:W-:Y:S05]  /*ac20*/  @!P1 BRA `(.L_x_3094) ;  /* 0x0000000000049947 */ /* 0x001fea0003800000 */
[----:B------:R-:W-:Y:S01]  /*ac30*/  BPT.TRAP 0x1 ;  /* 0x000000040000795c */ /* 0x000fe20000300000 */
.L_x_3094:
[----:B------:R-:W-:Y:S05]  /*ac40*/  BSYNC B0 ;  /* 0x0000000000007941 */ /* 0x000fea0003800000 */
.L_x_3093:
        /* <DEDUP_REMOVED lines=8> */
.L_x_3096:
[----:B------:R-:W-:Y:S05]  /*acd0*/  BSYNC B0 ;  /* 0x0000000000007941 */ /* 0x000fea0003800000 */
.L_x_3095:
[----:B------:R-:W-:Y:S04]  /*ace0*/  BSSY B0, `(.L_x_3097) ;  /* 0x0000004000007945 */ /* 0x000fe80003800000 */
[----:B-1----:R-:W-:Y:S05]  /*acf0*/  @P0 BRA `(.L_x_3098) ;  /* 0x0000000000080947 */ /* 0x002fea0003800000 */
[----:B------:R-:W1:Y:S02]  /*ad00*/  SYNCS.PHASECHK.TRANS64.TRYWAIT P0, [R20+URZ], R21 ;  /* 0x00000015140075a7 */ /* 0x000e64000800017f */
[----:B-1----:R-:W-:Y:S05]  /*ad10*/  @!P0 BRA `(.L_x_3099) ;  /* 0x0000021000848947 */ /* 0x002fea0003800000 */
.L_x_3098:
[----:B------:R-:W-:Y:S05]  /*ad20*/  BSYNC B0 ;  /* 0x0000000000007941 */ /* 0x000fea0003800000 */
.L_x_3097:
        /* <DEDUP_REMOVED lines=58> */
.L_x_3305:
[----:B------:R-:W-:Y:S05]  /*b0d0*/  BSYNC B0 ;  /* 0x0000000000007941 */ /* 0x000fea0003800000 */
.L_x_3100:
[----:B0-----:R-:W2:Y:S04]  /*b0e0*/  LDL R3, [R1+0x28] ;  /* 0x0000280001037983 */ /* 0x001ea80000100800 */
[----:B------:R0:W5:Y:S01]  /*b0f0*/  LDL.64 R12, [R1+0x1c8] ;  /* 0x0001c800010c7983 */ /* 0x0001620000100a00 */
[----:B------:R-:W-:Y:S01]  /*b100*/  BSSY B0, `(.L_x_3102) ;  /* 0x0000005000007945 */ /* 0x000fe20003800000 */
[----:B--2---:R-:W-:-:S04]  /*b110*/  LOP3.LUT R3, R3, 0x1, RZ, 0xfc, !PT ;  /* 0x0000000103037812 */ /* 0x004fc800078efcff */
[----:B------:R-:W-:-:S13]  /*b120*/  ISETP.NE.AND P1, PT, R3, 0x3, PT ;  /* 0x000000030300780c */ /* 0x000fda0003f25270 */
[----:B0-----:R-:W-:Y:S05]  /*b130*/  @!P1 BRA `(.L_x_3103) ;  /* 0x0000000000049947 */ /* 0x001fea0003800000 */
[----:B------:R-:W-:Y:S01]  /*b140*/  BPT.TRAP 0x1 ;  /* 0x000000040000795c */ /* 0x000fe20000300000 */
.L_x_3103:
[----:B------:R-:W-:Y:S05]  /*b150*/  BSYNC B0 ;  /* 0x0000000000007941 */ /* 0x000fea0003800000 */
.L_x_3102:
        /* <DEDUP_REMOVED lines=8> */
.L_x_3105:
[----:B------:R-:W-:Y:S05]  /*b1e0*/  BSYNC B0 ;  /* 0x0000000000007941 */ /* 0x000fea0003800000 */
.L_x_3104:
[----:B------:R-:W-:Y:S04]  /*b1f0*/  BSSY B0, `(.L_x_3106) ;  /* 0x0000004000007945 */ /* 0x000fe80003800000 */
[----:B-1----:R-:W-:Y:S05]  /*b200*/  @P0 BRA `(.L_x_3107) ;  /* 0x0000000000080947 */ /* 0x002fea0003800000 */
[----:B------:R-:W1:Y:S02]  /*b210*/  SYNCS.PHASECHK.TRANS64.TRYWAIT P0, [R12+URZ], R13 ;  /* 0x0000000d0c0075a7 */ /* 0x000e64000800017f */
[----:B-1----:R-:W-:Y:S05]  /*b220*/  @!P0 BRA `(.L_x_3108) ;  /* 0x0000020c006c8947 */ /* 0x002fea0003800000 */
.L_x_3107:
[----:B------:R-:W-:Y:S05]  /*b230*/  BSYNC B0 ;  /* 0x0000000000007941 */ /* 0x000fea0003800000 */
.L_x_3106:
        /* <DEDUP_REMOVED lines=439> */
.L_x_3110:
[----:B------:R-:W-:Y:S05]  /*cdb0*/  BSYNC B0 ;  /* 0x0000000000007941 */ /* 0x000fea0003800000 */
.L_x_3109:
        /* <DEDUP_REMOVED lines=132> */
.L_x_3114:
[----:B------:R-:W-:-:S13]  /*d600*/  ISETP.NE.AND P0, PT, R57, 0x1, PT ;  /* 0x000000013900780c */ /* 0x000fda0003f05270 */
[----:B------:R-:W-:-:S05]  /*d610*/  @P0 IMAD.HI.U32 R14, R7, R58, RZ ;  /* 0x0000003a070e0227 */ /* 0x000fca00078e00ff */
[----:B------:R-:W-:-:S07]  /*d620*/  @P0 SHF.R.U32.HI R7, RZ, R59, R14 ;  /* 0x0000003bff070219 */ /* 0x000fce000001160e */
.L_x_3115:
[----:B------:R-:W-:Y:S05]  /*d630*/  BSYNC B1 ;  /* 0x0000000000017941 */ /* 0x000fea0003800000 */
.L_x_3113:
[----:B------:R-:W-:-:S04]  /*d640*/  IMAD R14, R7, R57, -UR4 ;  /* 0x80000004070e7e24 */ /* 0x000fc8000f8e0239 */
[----:B------:R-:W-:-:S05]  /*d650*/  IMAD R14, R31, -0x2, R14 ;  /* 0xfffffffe1f0e7824 */ /* 0x000fca00078e020e */
[----:B------:R-:W-:Y:S02]  /*d660*/  VIMNMX R3, R3, R14, !PT ;  /* 0x0000000e03037248 */ /* 0x000fe40007fe0100 */
[----:B------:R-:W-:-:S07]  /*d670*/  VIADDMNMX R4, R14, R57, R4, PT ;  /* 0x000000390e047246 */ /* 0x000fce0003800104 */
.L_x_3112:
[----:B------:R-:W-:Y:S05]  /*d680*/  BSYNC B0 ;  /* 0x0000000000007941 */ /* 0x000fea0003800000 */
.L_x_3111:
        /* <DEDUP_REMOVED lines=90> */
.L_x_3119:
[----:B------:R-:W-:-:S13]  /*dc30*/  ISETP.NE.AND P6, PT, R57, 0x1, PT ;  /* 0x000000013900780c */ /* 0x000fda0003fc5270 */
[----:B------:R-:W-:-:S05]  /*dc40*/  @P6 IMAD.HI.U32 R58, R12, R58, RZ ;  /* 0x0000003a0c3a6227 */ /* 0x000fca00078e00ff */
[----:B------:R-:W-:-:S07]  /*dc50*/  @P6 SHF.R.U32.HI R12, RZ, R59, R58 ;  /* 0x0000003bff0c6219 */ /* 0x000fce000001163a */
.L_x_3120:
[----:B------:R-:W-:Y:S05]  /*dc60*/  BSYNC B1 ;  /* 0x0000000000017941 */ /* 0x000fea0003800000 */
.L_x_3118:
[----:B------:R-:W-:-:S04]  /*dc70*/  IMAD R12, R12, R57, -UR4 ;  /* 0x800000040c0c7e24 */ /* 0x000fc8000f8e0239 */
[----:B------:R-:W-:-:S05]  /*dc80*/  IMAD R12, R31, -0x2, R12 ;  /* 0xfffffffe1f0c7824 */ /* 0x000fca00078e020c */
[----:B------:R-:W-:Y:S02]  /*dc90*/  VIADDMNMX R4, R12, R57, R4, PT ;  /* 0x000000390c047246 */ /* 0x000fe40003800104 */
[----:B------:R-:W-:-:S07]  /*dca0*/  VIMNMX R3, R3, R12, !PT ;  /* 0x0000000c03037248 */ /* 0x000fce0007fe0100 */
.L_x_3117:
[----:B------:R-:W-:Y:S05]  /*dcb0*/  BSYNC B0 ;  /* 0x0000000000007941 */ /* 0x000fea0003800000 */
.L_x_3116:
        /* <DEDUP_REMOVED lines=238> */
[-CC-:B------:R-:W-:Y:S01]  /*eba0*/  FFMA.FTZ R165, R25, R38.reuse, -R3.reuse ;  /* 0x0000002619a57223 */ /* 0x180fe20000010803 */
[-CC-:B------:R-:W-:Y:S01]  /*ebb0*/  FFMA.FTZ R95, R26, R38.reuse, -R3.reuse ;  /* 0x000000261a5f7223 */ /* 0x180fe20000010803 */
[----:B------:R-:W-:Y:S01]  /*ebc0*/  MUFU.EX2 R161, R161 ;  /* 0x000000a100a17308 */ /* 0x000fe20000000800 */
[-C--:B------:R-:W-:Y:S01]  /*ebd0*/  FFMA.FTZ R167, R28, R38.reuse, -R3 ;  /* 0x000000261ca77223 */ /* 0x080fe20000010803 */
[----:B-1----:R-:W-:Y:S01]  /*ebe0*/  FADD.FTZ R7, R160, R83 ;  /* 0x00000053a0077221 */ /* 0x002fe20000010000 */
[-CC-:B------:R-:W-:Y:S01]  /*ebf0*/  FFMA.FTZ R93, R29, R38.reuse, -R3.reuse ;  /* 0x000000261d5d7223 */ /* 0x180fe20000010803 */
[----:B------:R-:W4:Y:S04]  /*ec00*/  LDL R66, [R1+0x230] ;  /* 0x0002300001427983 */ /* 0x000f280000100800 */
[----:B------:R-:W0:Y:S01]  /*ec10*/  MUFU.EX2 R99, R99 ;  /* 0x0000006300637308 */ /* 0x000e220000000800 */
[-CC-:B------:R-:W-:Y:S01]  /*ec20*/  FFMA.FTZ R169, R30, R38.reuse, -R3.reuse ;  /* 0x000000261ea97223 */ /* 0x180fe20000010803 */
[----:B------:R-:W4:Y:S06]  /*ec30*/  LDL R68, [R1+0x234] ;  /* 0x0002340001447983 */ /* 0x000f2c0000100800 */
[----:B------:R-:W-:Y:S01]  /*ec40*/  MUFU.EX2 R111, R111 ;  /* 0x0000006f006f7308 */ /* 0x000fe20000000800 */
[----:B------:R-:W-:-:S07]  /*ec50*/  FFMA.FTZ R91, R31, R38, -R3 ;  /* 0x000000261f5b7223 */ /* 0x000fce0000010803 */
[----:B------:R-:W-:Y:S01]  /*ec60*/  MUFU.EX2 R166, R166 ;  /* 0x000000a600a67308 */ /* 0x000fe20000000800 */
        /* <DEDUP_REMOVED lines=13> */
[----:B------:R-:W-:Y:S01]  /*ed40*/  FFMA.FTZ R85, R37, R38, -R3 ;  /* 0x0000002625557223 */ /* 0x000fe20000010803 */
[----:B------:R-:W4:Y:S06]  /*ed50*/  LDL R76, [R1+0x244] ;  /* 0x00024400014c7983 */ /* 0x000f2c0000100800 */
[----:B------:R-:W-:Y:S08]  /*ed60*/  MUFU.EX2 R172, R172 ;  /* 0x000000ac00ac7308 */ /* 0x000ff00000000800 */
[----:B------:R-:W-:Y:S08]  /*ed70*/  MUFU.EX2 R101, R101 ;  /* 0x0000006500657308 */ /* 0x000ff00000000800 */
[----:B------:R-:W-:Y:S08]  /*ed80*/  MUFU.EX2 R174, R174 ;  /* 0x000000ae00ae7308 */ /* 0x000ff00000000800 */
[----:B------:R-:W-:Y:S01]  /*ed90*/  MUFU.EX2 R103, R103 ;  /* 0x0000006700677308 */ /* 0x000fe20000000800 */
[----:B------:R1:W-:Y:S04]  /*eda0*/  STL [R1+0x3f4], R0 ;  /* 0x0003f40001007387 */ /* 0x0003e80000100800 */
[----:B------:R-:W4:Y:S03]  /*edb0*/  LDL R27, [R1+0x2dc] ;  /* 0x0002dc00011b7983 */ /* 0x000f260000100800 */
[----:B------:R-:W1:Y:S08]  /*edc0*/  MUFU.EX2 R163, R163 ;  /* 0x000000a300a37308 */ /* 0x000e700000000800 */
[----:B------:R-:W2:Y:S01]  /*edd0*/  MUFU.EX2 R97, R97 ;  /* 0x0000006100617308 */ /* 0x000ea20000000800 */
[----:B0-----:R-:W-:-:S07]  /*ede0*/  FADD.FTZ R4, R161, R99 ;  /* 0x00000063a1047221 */ /* 0x001fce0000010000 */
[----:B------:R-:W0:Y:S01]  /*edf0*/  MUFU.EX2 R165, R165 ;  /* 0x000000a500a57308 */ /* 0x000e220000000800 */
[----:B------:R-:W-:Y:S01]  /*ee00*/  FADD.FTZ R12, R162, R7 ;  /* 0x00000007a20c7221 */ /* 0x000fe20000010000 */
[----:B-1----:R-:W-:Y:S01]  /*ee10*/  FADD.FTZ R4, R163, R4 ;  /* 0x00000004a3047221 */ /* 0x002fe20000010000 */
[----:B------:R-:W4:Y:S04]  /*ee20*/  LDL R26, [R1+0x1e0] ;  /* 0x0001e000011a7983 */ /* 0x000f280000100800 */
[----:B------:R-:W4:Y:S01]  /*ee30*/  LDL R28, [R1+0x1e4] ;  /* 0x0001e400011c7983 */ /* 0x000f220000100800 */
[----:B------:R-:W1:Y:S01]  /*ee40*/  MUFU.EX2 R95, R95 ;  /* 0x0000005f005f7308 */ /* 0x000e620000000800 */
[----:B------:R-:W-:Y:S01]  /*ee50*/  FADD.FTZ R7, R113, R12 ;  /* 0x0000000c71077221 */ /* 0x000fe20000010000 */
[----:B--2---:R-:W-:Y:S01]  /*ee60*/  FADD.FTZ R4, R97, R4 ;  /* 0x0000000461047221 */ /* 0x004fe20000010000 */
[----:B------:R-:W2:Y:S04]  /*ee70*/  LDL R30, [R1+0x1e8] ;  /* 0x0001e800011e7983 */ /* 0x000ea80000100800 */
[----:B------:R-:W2:Y:S01]  /*ee80*/  LDL R29, [R1+0x2e0] ;  /* 0x0002e000011d7983 */ /* 0x000ea20000100800 */
[----:B------:R-:W1:Y:S01]  /*ee90*/  MUFU.EX2 R167, R167 ;  /* 0x000000a700a77308 */ /* 0x000e620000000800 */
[----:B------:R-:W-:Y:S01]  /*eea0*/  FADD.FTZ R12, R164, R7 ;  /* 0x00000007a40c7221 */ /* 0x000fe20000010000 */
[----:B0-----:R-:W-:Y:S01]  /*eeb0*/  FADD.FTZ R4, R165, R4 ;  /* 0x00000004a5047221 */ /* 0x001fe20000010000 */
[----:B------:R-:W2:Y:S05]  /*eec0*/  LDL R32, [R1+0x1ec] ;  /* 0x0001ec0001207983 */ /* 0x000eaa0000100800 */
[----:B------:R-:W0:Y:S01]  /*eed0*/  MUFU.EX2 R93, R93 ;  /* 0x0000005d005d7308 */ /* 0x000e220000000800 */
[----:B------:R-:W-:Y:S01]  /*eee0*/  FADD.FTZ R7, R111, R12 ;  /* 0x0000000c6f077221 */ /* 0x000fe20000010000 */
[----:B-1----:R-:W-:Y:S01]  /*eef0*/  FADD.FTZ R4, R95, R4 ;  /* 0x000000045f047221 */ /* 0x002fe20000010000 */
[----:B------:R-:W2:Y:S04]  /*ef00*/  LDL R34, [R1+0x1f0] ;  /* 0x0001f00001227983 */ /* 0x000ea80000100800 */
[----:B------:R-:W2:Y:S01]  /*ef10*/  LDL R31, [R1+0x2e4] ;  /* 0x0002e400011f7983 */ /* 0x000ea20000100800 */
        /* <DEDUP_REMOVED lines=22> */
[----:B-1----:R-:W-:-:S06]  /*f080*/  FADD.FTZ R4, R89, R4 ;  /* 0x0000000459047221 */ /* 0x002fcc0000010000 */
[----:B------:R-:W1:Y:S01]  /*f090*/  MUFU.EX2 R175, R175 ;  /* 0x000000af00af7308 */ /* 0x000e620000000800 */
[----:B------:R-:W-:Y:S01]  /*f0a0*/  FADD.FTZ R12, R172, R3 ;  /* 0x00000003ac0c7221 */ /* 0x000fe20000010000 */
[----:B------:R-:W-:-:S06]  /*f0b0*/  FADD.FTZ R4, R173, R4 ;  /* 0x00000004ad047221 */ /* 0x000fcc0000010000 */
[----:B------:R-:W1:Y:S01]  /*f0c0*/  MUFU.EX2 R85, R85 ;  /* 0x0000005500557308 */ /* 0x000e620000000800 */
[----:B------:R-:W-:Y:S01]  /*f0d0*/  FADD.FTZ R3, R101, R12 ;  /* 0x0000000c65037221 */ /* 0x000fe20000010000 */
[----:B0-----:R-:W-:Y:S01]  /*f0e0*/  FADD.FTZ R4, R87, R4 ;  /* 0x0000000457047221 */ /* 0x001fe20000010000 */
[----:B------:R-:W2:Y:S02]  /*f0f0*/  LDL.64 R12, [R1+0x88] ;  /* 0x00008800010c7983 */ /* 0x000ea40000100a00 */
[----:B------:R-:W-:Y:S02]  /*f100*/  FADD.FTZ R36, R174, R3 ;  /* 0x00000003ae247221 */ /* 0x000fe40000010000 */
        /* <DEDUP_REMOVED lines=85> */
[----:B------:R-:W-:-:S05]  /*f660*/  MOV R24, R24 ;  /* 0x0000001800187202 */ /* 0x000fca0000000f00 */
[--C-:B------:R-:W-:Y:S02]  /*f670*/  IMAD R25, R15, 0x2, R24.reuse ;  /* 0x000000020f197824 */ /* 0x100fe400078e0218 */
[C---:B------:R-:W-:Y:S01]  /*f680*/  IMAD R15, R14.reuse, 0x2, R24 ;  /* 0x000000020e0f7824 */ /* 0x040fe200078e0218 */
[----:B------:R-:W-:Y:S01]  /*f690*/  STSM.16.M88.4 [R24], R160 ;  /* 0x000000a018007844 */ /* 0x000fe20000000200 */
[----:B------:R-:W-:Y:S02]  /*f6a0*/  IMAD R83, R14, 0x2, R25 ;  /* 0x000000020e537824 */ /* 0x000fe400078e0219 */
[----:B------:R-:W-:Y:S01]  /*f6b0*/  IMAD R14, R81, 0x1000, R12 ;  /* 0x00001000510e7824 */ /* 0x000fe200078e020c */
[----:B------:R0:W-:Y:S04]  /*f6c0*/  STSM.16.M88.4 [R15], R164 ;  /* 0x000000a40f007844 */ /* 0x0001e80000000200 */
[----:B------:R-:W-:Y:S01]  /*f6d0*/  R2UR UR6, R14 ;  /* 0x000000000e0672ca */ /* 0x000fe200000e0000 */
[----:B------:R-:W-:Y:S01]  /*f6e0*/  STSM.16.M88.4 [R25], R168 ;  /* 0x000000a819007844 */ /* 0x000fe20000000200 */
[----:B0-----:R-:W-:-:S05]  /*f6f0*/  IMAD.MOV.U32 R15, RZ, RZ, R13 ;  /* 0x000000ffff0f7224 */ /* 0x001fca00078e000d */
[----:B------:R-:W-:Y:S01]  /*f700*/  R2UR UR7, R15 ;  /* 0x000000000f0772ca */ /* 0x000fe200000e0000 */
        /* <DEDUP_REMOVED lines=36> */
[----:B------:R-:W-:Y:S01]  /*f950*/  VIADD R12, R14, 0x80 ;  /* 0x000000800e0c7836 */ /* 0x000fe20000000000 */
[----:B------:R-:W-:-:S04]  /*f960*/  R2UR UR7, R13 ;  /* 0x000000000d0772ca */ /* 0x000fc800000e0000 */
        /* <DEDUP_REMOVED lines=74> */
[----:B------:R-:W-:Y:S01]  /*fe10*/  VIADD R12, R14, 0x100 ;  /* 0x000001000e0c7836 */ /* 0x000fe20000000000 */
[----:B------:R-:W-:-:S04]  /*fe20*/  R2UR UR7, R13 ;  /* 0x000000000d0772ca */ /* 0x000fc800000e0000 */
        /* <DEDUP_REMOVED lines=378> */
.L_x_3122:
[----:B------:R-:W-:Y:S05]  /*115d0*/  BSYNC B0 ;  /* 0x0000000000007941 */ /* 0x000fea0003800000 */
.L_x_3121:
        /* <DEDUP_REMOVED lines=31> */
.L_x_3125:
[----:B------:R-:W-:-:S13]  /*117d0*/  ISETP.NE.AND P0, PT, R9, 0x1, PT ;  /* 0x000000010900780c */ /* 0x000fda0003f05270 */
[----:B------:R-:W-:-:S05]  /*117e0*/  @P0 IMAD.HI.U32 R10, R5, R10, RZ ;  /* 0x0000000a050a0227 */ /* 0x000fca00078e00ff */
[----:B------:R-:W-:-:S07]  /*117f0*/  @P0 SHF.R.U32.HI R5, RZ, R11, R10 ;  /* 0x0000000bff050219 */ /* 0x000fce000001160a */
.L_x_3126:
[----:B------:R-:W-:Y:S05]  /*11800*/  BSYNC B0 ;  /* 0x0000000000007941 */ /* 0x000fea0003800000 */
.L_x_3124:
[----:B------:R-:W-:-:S05]  /*11810*/  IMAD R5, R5, R9, R9 ;  /* 0x0000000905057224 */ /* 0x000fca00078e0209 */
[----:B------:R-:W-:-:S07]  /*11820*/  VIMNMX R8, R8, R5, PT ;  /* 0x0000000508087248 */ /* 0x000fce0003fe0100 */
.L_x_3123:
        /* <DEDUP_REMOVED lines=8> */
.L_x_3130:
[C---:B------:R-:W-:Y:S01]  /*118b0*/  IADD3 R12, P0, R2.reuse, 0x50, RZ ;  /* 0x00000050020c7810 */ /* 0x040fe20007f1e0ff */
[C---:B------:R-:W-:Y:S01]  /*118c0*/  VIADD R7, R2.reuse, 0x128 ;  /* 0x0000012802077836 */ /* 0x040fe20000000000 */
[----:B------:R-:W-:Y:S02]  /*118d0*/  IADD3 R28, P1, R2, 0xcc, RZ ;  /* 0x000000cc021c7810 */ /* 0x000fe40007f3e0ff */
[----:B------:R-:W-:Y:S01]  /*118e0*/  MOV R3, 0x11920 ;  /* 0x0001192000037802 */ /* 0x000fe20000000f00 */
[--C-:B------:R-:W-:Y:S02]  /*118f0*/  IMAD.X R13, RZ, RZ, R18.reuse, P0 ;  /* 0x000000ffff0d7224 */ /* 0x100fe400000e0612 */
[----:B------:R-:W-:-:S08]  /*11900*/  IMAD.X R29, RZ, RZ, R18, P1 ;  /* 0x000000ffff1d7224 */ /* 0x000fd000008e0612 */
[----:B------:R-:W-:Y:S05]  /*11910*/  CALL.REL.NOINC `($_ZN7cutlass13device_kernelIN5flash11enable_sm90INS1_16FlashAttnFwdSm90INS1_25CollectiveMainloopFwdSm90ILi2EN4cute5tupleIJNS5_1CILi1EEES8_S8_EEENS6_IJNS7_ILi64EEESA_SA_EEELi512ENS_10bfloat16_tEfNS_4arch4Sm90ELb0ELb1ELb1ELb1ELb1ELb0ELb1ELb0ELb0ELb1ELb0ELb0EEENS1_21CollectiveEpilogueFwdINS6_IJSA_NS7_ILi512EEESA_EEES9_SC_SE_Li256ELb1ELb1ELb0ELb0EEENS1_36VarlenDynamicPersistentTileSchedulerILi64ELi64ELi256ELi128ELb0ELb1ELb1ELb1ELb0ELb1EEEEEEEEEvNT_6ParamsE$_ZZN5flash25CollectiveMainloopFwdSm90ILi2EN4cute5tupleIJNS1_1CILi1EEES4_S4_EEENS2_IJNS3_ILi64EEES6_S6_EEELi512EN7cutlass10bfloat16_tEfNS8_4arch4Sm90ELb0ELb1ELb1ELb1ELb1ELb0ELb1ELb0ELb0ELb1ELb0ELb0EE3mmaINS_16FlashAttnFwdSm90ISC_NS_21CollectiveEpilogueFwdINS2_IJS6_NS3_ILi512EEES6_EEES5_S9_SB_Li256ELb1ELb1ELb0ELb0EEENS_36VarlenDynamicPersistentTileSchedulerILi64ELi64ELi256ELi128ELb0ELb1ELb1ELb1ELb0ELb1EEEE13SharedStorageENS1_6TensorINS1_11ArrayEngineIfLm128EEENS1_6LayoutINS2_IJNS2_IJNS3_ILi2EEESR_NS3_ILi32EEEEEES4_S4_EEENS2_IJNS2_IJS4_SR_NS3_ILi4EEEEEENS3_ILi0EEESX_EEEEEEENS_7SoftmaxILi2ELi0EEEEEbRKNSC_6ParamsENS8_13PipelineAsyncILi2EEES17_RNS8_13PipelineStateILj2EEERT0_RT1_iRiRKNS_16SeqlenInfoQKNewKILb1ELb0EEENS2_IJiiiiEEERT_ENKUliT_T0_T1_E_clIZSD_ISM_S10_S12_EbS15_S17_S17_S1A_S1C_S1E_iS1F_S1J_S1K_S1M_EUlRS1N_iE1_NS3_ILb0EEENS3_ILb1EEEEEDaiS1N_S1O_S1P_) ;  /* 0x000001e000087944 */ /* 0x000fea0003c00000 */
[C---:B------:R-:W-:Y:S01]  /*11920*/  ISETP.GT.AND P0, PT, R0.reuse, R6, PT ;  /* 0x000000060000720c */ /* 0x040fe20003f04270 */
[----:B------:R-:W-:-:S12]  /*11930*/  VIADD R0, R0, 0xffffffff ;  /* 0xffffffff00007836 */ /* 0x000fd80000000000 */
[----:B------:R-:W-:Y:S05]  /*11940*/  @P0 BRA `(.L_x_3130) ;  /* 0xfffffffc00d80947 */ /* 0x000fea000383ffff */
[----:B------:R-:W-:Y:S05]  /*11950*/  BSYNC B0 ;  /* 0x0000000000007941 */ /* 0x000fea0003800000 */
.L_x_3129:
[----:B------:R-:W2:Y:S02]  /*11960*/  LDL R4, [R1+0x50] ;  /* 0x0000500001047983 */ /* 0x000ea40000100800 */
[----:B--2---:R-:W-:-:S07]  /*11970*/  IMAD.SHL.U32 R4, R4, 0x40, RZ ;  /* 0x0000004004047824 */ /* 0x004fce00078e00ff */
.L_x_3128:
[----:B------:R-:W-:Y:S05]  /*11980*/  BSYNC B1 ;  /* 0x0000000000017941 */ /* 0x000fea0003800000 */
.L_x_3127:
        /* <DEDUP_REMOVED lines=26> */
.L_x_3133:
[----:B------:R-:W-:Y:S02]  /*11b30*/  ULDC UR4, c[0x0][0xadc] ;  /* 0x0002b70000047ab9 */ /* 0x000fe40000000800 */
[----:B------:R-:W-:-:S05]  /*11b40*/  IMAD.U32 R7, RZ, RZ, UR4 ;  /* 0x00000004ff077e24 */ /* 0x000fca000f8e00ff */
[----:B------:R-:W-:-:S13]  /*11b50*/  ISETP.NE.AND P0, PT, R7, 0x1, PT ;  /* 0x000000010700780c */ /* 0x000fda0003f05270 */
[----:B------:R-:W0:Y:S02]  /*11b60*/  @P0 LDC.64 R8, c[0x0][0xae0] ;  /* 0x0002b800ff080b82 */ /* 0x000e240000000a00 */
[----:B0-----:R-:W-:-:S05]  /*11b70*/  @P0 IMAD.HI.U32 R6, R4, R8, RZ ;  /* 0x0000000804060227 */ /* 0x001fca00078e00ff */
[----:B------:R-:W-:-:S07]  /*11b80*/  @P0 SHF.R.U32.HI R4, RZ, R9, R6 ;  /* 0x00000009ff040219 */ /* 0x000fce0000011606 */
.L_x_3134:
[----:B------:R-:W-:Y:S05]  /*11b90*/  BSYNC B0 ;  /* 0x0000000000007941 */ /* 0x000fea0003800000 */
.L_x_3132:
[----:B------:R-:W-:-:S05]  /*11ba0*/  IMAD R4, R4, R7, RZ ;  /* 0x0000000704047224 */ /* 0x000fca00078e02ff */
[----:B------:R-:W-:-:S07]  /*11bb0*/  VIMNMX R3, R3, R4, !PT ;  /* 0x0000000403037248 */ /* 0x000fce0007fe0100 */
.L_x_3131:
[----:B------:R-:W-:-:S05]  /*11bc0*/  VIADD R3, R3, 0x3f ;  /* 0x0000003f03037836 */ /* 0x000fca0000000000 */
[----:B------:R-:W-:-:S04]  /*11bd0*/  SHF.R.S32.HI R4, RZ, 0x1f, R3 ;  /* 0x0000001fff047819 */ /* 0x000fc80000011403 */
[----:B------:R-:W-:-:S04]  /*11be0*/  LEA.HI R4, R4, R3, RZ, 0x6 ;  /* 0x0000000304047211 */ /* 0x000fc800078f30ff */
[----:B------:R-:W-:-:S04]  /*11bf0*/  SHF.R.S32.HI R4, RZ, 0x6, R4 ;  /* 0x00000006ff047819 */ /* 0x000fc80000011404 */
[----:B------:R-:W-:-:S04]  /*11c00*/  VIMNMX R177, R4, UR43, !PT ;  /* 0x0000002b04b17c48 */ /* 0x000fc8000ffe0100 */
[----:B------:R-:W-:-:S13]  /*11c10*/  ISETP.GE.AND P0, PT, R0, R177, PT ;  /* 0x000000b10000720c */ /* 0x000fda0003f06270 */
[----:B------:R-:W-:Y:S05]  /*11c20*/  @!P0 BRA `(.L_x_3135) ;  /* 0x0000007000588947 */ /* 0x000fea0003800000 */
.L_x_3158:
        /* <DEDUP_REMOVED lines=20> */
.L_x_3137:
[----:B------:R-:W-:Y:S05]  /*11d70*/  BSYNC B0 ;  /* 0x0000000000007941 */ /* 0x000fea0003800000 */
.L_x_3136:
        /* <DEDUP_REMOVED lines=9> */
.L_x_3139:
[----:B------:R-:W-:Y:S05]  /*11e10*/  BSYNC B0 ;  /* 0x0000000000007941 */ /* 0x000fea0003800000 */
.L_x_3138:
[----:B------:R-:W-:Y:S04]  /*11e20*/  BSSY B0, `(.L_x_3140) ;  /* 0x0000006000007945 */ /* 0x000fe80003800000 */
[----:B-1----:R-:W-:Y:S05]  /*11e30*/  @P0 BRA `(.L_x_3141) ;  /* 0x0000000000100947 */ /* 0x002fea0003800000 */
[----:B-----5:R-:W-:Y:S01]  /*11e40*/  IMAD R8, R8, 0x8, R3 ;  /* 0x0000000808087824 */ /* 0x020fe200078e0203 */
[----:B------:R-:W-:-:S04]  /*11e50*/  SHF.L.U32 R9, R9, 0x1f, RZ ;  /* 0x0000001f09097819 */ /* 0x000fc800000006ff */
[----:B------:R-:W1:Y:S02]  /*11e60*/  SYNCS.PHASECHK.TRANS64.TRYWAIT P0, [R8+URZ], R9 ;  /* 0x00000009080075a7 */ /* 0x000e64000800017f */
[----:B-1----:R-:W-:Y:S05]  /*11e70*/  @!P0 BRA `(.L_x_3142) ;  /* 0x000001a0006c8947 */ /* 0x002fea0003800000 */
.L_x_3141:
[----:B------:R-:W-:Y:S05]  /*11e80*/  BSYNC B0 ;  /* 0x0000000000007941 */ /* 0x000fea0003800000 */
.L_x_3140:
        /* <DEDUP_REMOVED lines=57> */
.L_x_3144:
[----:B------:R-:W-:Y:S05]  /*12220*/  BSYNC B0 ;  /* 0x0000000000007941 */ /* 0x000fea0003800000 */
.L_x_3143:
        /* <DEDUP_REMOVED lines=8> */
.L_x_3146:
[----:B------:R-:W-:Y:S05]  /*122b0*/  BSYNC B0 ;  /* 0x0000000000007941 */ /* 0x000fea0003800000 */
.L_x_3145:
[----:B------:R-:W-:Y:S04]  /*122c0*/  BSSY B0, `(.L_x_3147) ;  /* 0x0000004000007945 */ /* 0x000fe80003800000 */
[----:B-1----:R-:W-:Y:S05]  /*122d0*/  @P0 BRA `(.L_x_3148) ;  /* 0x0000000000080947 */ /* 0x002fea0003800000 */
[----:B------:R-:W1:Y:S02]  /*122e0*/  SYNCS.PHASECHK.TRANS64.TRYWAIT P0, [R14+URZ], R15 ;  /* 0x0000000f0e0075a7 */ /* 0x000e64000800017f */
[----:B-1----:R-:W-:Y:S05]  /*122f0*/  @!P0 BRA `(.L_x_3149) ;  /* 0x0000019c00608947 */ /* 0x002fea0003800000 */
.L_x_3148:
[----:B------:R-:W-:Y:S05]  /*12300*/  BSYNC B0 ;  /* 0x0000000000007941 */ /* 0x000fea0003800000 */
.L_x_3147:
        /* <DEDUP_REMOVED lines=204> */
[----:B------:R-:W4:Y:S07]  /*12fd0*/  LDL.64 R56, [R1+0x90] ;  /* 0x0000900001387983 */ /* 0x000f2e0000100a00 */
[----:B------:R-:W-:Y:S01]  /*12fe0*/  HGMMA.64x64x16.F32.BF16 R24, gdesc[UR4], R24, UP0, gsb0 ;  /* 0x00e00000041879f0 */ /* 0x000fe2000b801818 */
        /* <DEDUP_REMOVED lines=233> */
.L_x_3151:
[----:B------:R-:W-:Y:S05]  /*13e80*/  BSYNC B0 ;  /* 0x0000000000007941 */ /* 0x000fea0003800000 */
.L_x_3150:
        /* <DEDUP_REMOVED lines=142> */
.L_x_3153:
[----:B------:R-:W-:Y:S05]  /*14770*/  BSYNC B0 ;  /* 0x0000000000007941 */ /* 0x000fea0003800000 */
.L_x_3152:
        /* <DEDUP_REMOVED lines=9> */
.L_x_3155:
[----:B------:R-:W-:Y:S05]  /*14810*/  BSYNC B0 ;  /* 0x0000000000007941 */ /* 0x000fea0003800000 */
.L_x_3154:
        /* <DEDUP_REMOVED lines=675> */
[----:B------:R0:W-:Y:S04]  /*17250*/  STSM.16.M88.4 [R4], R160 ;  /* 0x000000a004007844 */ /* 0x0001e80000000200 */
        /* <DEDUP_REMOVED lines=10> */
[----:B-1----:R-:W-:Y:S01]  /*17300*/  IMAD.MOV.U32 R5, RZ, RZ, R7 ;  /* 0x000000ffff057224 */ /* 0x002fe200078e0007 */
        /* <DEDUP_REMOVED lines=414> */
.L_x_3157:
[----:B------:R-:W-:Y:S05]  /*18cf0*/  BSYNC B0 ;  /* 0x0000000000007941 */ /* 0x000fea0003800000 */
.L_x_3156:
        /* <DEDUP_REMOVED lines=9> */
.L_x_3135:
[----:B------:R-:W-:-:S04]  /*18d90*/  UISETP.LT.AND UP0, UPT, URZ, UR42, UPT ;  /* 0x0000002a3f00728c */ /* 0x000fc8000bf01270 */
[----:B------:R-:W-:-:S06]  /*18da0*/  USEL UR4, URZ, UR42, !UP0 ;  /* 0x0000002a3f047287 */ /* 0x000fcc000c000000 */
[----:B------:R-:W-:-:S13]  /*18db0*/  ISETP.GE.AND P0, PT, R0, UR4, PT ;  /* 0x0000000400007c0c */ /* 0x000fda000bf06270 */
[----:B------:R-:W-:Y:S05]  /*18dc0*/  @!P0 BRA `(.L_x_3159) ;  /* 0x0000007c00fc8947 */ /* 0x000fea0003800000 */
.L_x_3192:
        /* <DEDUP_REMOVED lines=20> */
.L_x_3161:
[----:B------:R-:W-:Y:S05]  /*18f10*/  BSYNC B0 ;  /* 0x0000000000007941 */ /* 0x000fea0003800000 */
.L_x_3160:
        /* <DEDUP_REMOVED lines=9> */
.L_x_3163:
[----:B------:R-:W-:Y:S05]  /*18fb0*/  BSYNC B0 ;  /* 0x0000000000007941 */ /* 0x000fea0003800000 */
.L_x_3162:
[----:B------:R-:W-:Y:S04]  /*18fc0*/  BSSY B0, `(.L_x_3164) ;  /* 0x0000006000007945 */ /* 0x000fe80003800000 */
[----:B-1----:R-:W-:Y:S05]  /*18fd0*/  @P0 BRA `(.L_x_3165) ;  /* 0x0000000000100947 */ /* 0x002fea0003800000 */
[----:B-----5:R-:W-:Y:S01]  /*18fe0*/  IMAD R8, R8, 0x8, R3 ;  /* 0x0000000808087824 */ /* 0x020fe200078e0203 */
[----:B------:R-:W-:-:S04]  /*18ff0*/  SHF.L.U32 R9, R9, 0x1f, RZ ;  /* 0x0000001f09097819 */ /* 0x000fc800000006ff */
[----:B------:R-:W1:Y:S02]  /*19000*/  SYNCS.PHASECHK.TRANS64.TRYWAIT P0, [R8+URZ], R9 ;  /* 0x00000009080075a7 */ /* 0x000e64000800017f */
[----:B-1----:R-:W-:Y:S05]  /*19010*/  @!P0 BRA `(.L_x_3166) ;  /* 0x00000130002c8947 */ /* 0x002fea0003800000 */
.L_x_3165:
[----:B------:R-:W-:Y:S05]  /*19020*/  BSYNC B0 ;  /* 0x0000000000007941 */ /* 0x000fea0003800000 */
.L_x_3164:
        /* <DEDUP_REMOVED lines=57> */
.L_x_3168:
[----:B------:R-:W-:Y:S05]  /*193c0*/  BSYNC B0 ;  /* 0x0000000000007941 */ /* 0x000fea0003800000 */
.L_x_3167:
        /* <DEDUP_REMOVED lines=8> */
.L_x_3170:
[----:B------:R-:W-:Y:S05]  /*19450*/  BSYNC B0 ;  /* 0x0000000000007941 */ /* 0x000fea0003800000 */
.L_x_3169:
[----:B------:R-:W-:Y:S04]  /*19460*/  BSSY B0, `(.L_x_3171) ;  /* 0x0000004000007945 */ /* 0x000fe80003800000 */
[----:B-1----:R-:W-:Y:S05]  /*19470*/  @P0 BRA `(.L_x_3172) ;  /* 0x0000000000080947 */ /* 0x002fea0003800000 */
[----:B------:R-:W1:Y:S02]  /*19480*/  SYNCS.PHASECHK.TRANS64.TRYWAIT P0, [R14+URZ], R15 ;  /* 0x0000000f0e0075a7 */ /* 0x000e64000800017f */
[----:B-1----:R-:W-:Y:S05]  /*19490*/  @!P0 BRA `(.L_x_3173) ;  /* 0x0000012c00208947 */ /* 0x002fea0003800000 */
.L_x_3172:
[----:B------:R-:W-:Y:S05]  /*194a0*/  BSYNC B0 ;  /* 0x0000000000007941 */ /* 0x000fea0003800000 */
.L_x_3171:
        /* <DEDUP_REMOVED lines=439> */
.L_x_3175:
[----:B------:R-:W-:Y:S05]  /*1b020*/  BSYNC B0 ;  /* 0x0000000000007941 */ /* 0x000fea0003800000 */
.L_x_3174:
        /* <DEDUP_REMOVED lines=128> */
.L_x_3179:
[----:B------:R-:W-:-:S13]  /*1b830*/  ISETP.NE.AND P0, PT, R9, 0x1, PT ;  /* 0x000000010900780c */ /* 0x000fda0003f05270 */
[----:B------:R-:W-:-:S05]  /*1b840*/  @P0 IMAD.HI.U32 R12, R8, R10, RZ ;  /* 0x0000000a080c0227 */ /* 0x000fca00078e00ff */
[----:B------:R-:W-:-:S07]  /*1b850*/  @P0 SHF.R.U32.HI R8, RZ, R11, R12 ;  /* 0x0000000bff080219 */ /* 0x000fce000001160c */
.L_x_3180:
[----:B------:R-:W-:Y:S05]  /*1b860*/  BSYNC B1 ;  /* 0x0000000000017941 */ /* 0x000fea0003800000 */
.L_x_3178:
[----:B------:R-:W-:-:S04]  /*1b870*/  IMAD R13, R8, R9, -R31 ;  /* 0x00000009080d7224 */ /* 0x000fc800078e0a1f */
[----:B------:R-:W-:-:S05]  /*1b880*/  IMAD R8, R30, -0x2, R13 ;  /* 0xfffffffe1e087824 */ /* 0x000fca00078e020d */
[----:B------:R-:W-:Y:S02]  /*1b890*/  VIMNMX R7, R7, R8, !PT ;  /* 0x0000000807077248 */ /* 0x000fe40007fe0100 */
[----:B------:R-:W-:-:S07]  /*1b8a0*/  VIADDMNMX R6, R8, R9, R6, PT ;  /* 0x0000000908067246 */ /* 0x000fce0003800106 */
.L_x_3177:
[----:B------:R-:W-:Y:S05]  /*1b8b0*/  BSYNC B0 ;  /* 0x0000000000007941 */ /* 0x000fea0003800000 */
.L_x_3176:
        /* <DEDUP_REMOVED lines=15> */
[----:B------:R-:W-:Y:S02]  /*1b9b0*/  ISETP.GT.AND P3, PT, R7, 0x9, !P5 ;  /* 0x000000090700780c */ /* 0x000fe40006f64270 */
        /* <DEDUP_REMOVED lines=74> */
.L_x_3184:
[----:B------:R-:W-:-:S13]  /*1be60*/  ISETP.NE.AND P6, PT, R9, 0x1, PT ;  /* 0x000000010900780c */ /* 0x000fda0003fc5270 */
[----:B------:R-:W-:-:S05]  /*1be70*/  @P6 IMAD.HI.U32 R10, R4, R10, RZ ;  /* 0x0000000a040a6227 */ /* 0x000fca00078e00ff */
[----:B------:R-:W-:-:S07]  /*1be80*/  @P6 SHF.R.U32.HI R4, RZ, R11, R10 ;  /* 0x0000000bff046219 */ /* 0x000fce000001160a */
.L_x_3185:
[----:B------:R-:W-:Y:S05]  /*1be90*/  BSYNC B1 ;  /* 0x0000000000017941 */ /* 0x000fea0003800000 */
.L_x_3183:
[----:B------:R-:W-:-:S04]  /*1bea0*/  IMAD R5, R4, R9, -R31 ;  /* 0x0000000904057224 */ /* 0x000fc800078e0a1f */
[----:B------:R-:W-:-:S05]  /*1beb0*/  IMAD R30, R30, -0x2, R5 ;  /* 0xfffffffe1e1e7824 */ /* 0x000fca00078e0205 */
[----:B------:R-:W-:Y:S02]  /*1bec0*/  VIADDMNMX R6, R30, R9, R6, PT ;  /* 0x000000091e067246 */ /* 0x000fe40003800106 */
[----:B------:R-:W-:-:S07]  /*1bed0*/  VIMNMX R7, R7, R30, !PT ;  /* 0x0000001e07077248 */ /* 0x000fce0007fe0100 */
.L_x_3182:
[----:B------:R-:W-:Y:S05]  /*1bee0*/  BSYNC B0 ;  /* 0x0000000000007941 */ /* 0x000fea0003800000 */
.L_x_3181:
[C---:B------:R-:W-:Y:S01]  /*1bef0*/  ISETP.GT.AND P0, PT, R7.reuse, 0x1, !P0 ;  /* 0x000000010700780c */ /* 0x040fe20004704270 */
[----:B------:R-:W2:Y:S01]  /*1bf00*/  LDL.64 R10, [R1+0x400] ;  /* 0x00040000010a7983 */ /* 0x000ea20000100a00 */
[----:B------:R-:W-:Y:S02]  /*1bf10*/  ISETP.GT.AND P1, PT, R7, 0x8, !P1 ;  /* 0x000000080700780c */ /* 0x000fe40004f24270 */
[C---:B------:R-:W-:Y:S02]  /*1bf20*/  ISETP.LT.OR P0, PT, R6.reuse, 0x2, P0 ;  /* 0x000000020600780c */ /* 0x040fe40000701670 */
[----:B------:R-:W-:Y:S02]  /*1bf30*/  ISETP.LT.OR P1, PT, R6, 0x9, P1 ;  /* 0x000000090600780c */ /* 0x000fe40000f21670 */
[----:B------:R-:W-:Y:S02]  /*1bf40*/  FSEL R20, R27, -INF , !P0 ;  /* 0xff8000001b147808 */ /* 0x000fe40004000000 */
[----:B------:R-:W3:Y:S01]  /*1bf50*/  LDL.64 R26, [R1+0x3f0] ;  /* 0x0003f000011a7983 */ /* 0x000ee20000100a00 */
[----:B------:R-:W-:-:S02]  /*1bf60*/  ISETP.NE.AND P0, PT, R12, RZ, PT ;  /* 0x000000ff0c00720c */ /* 0x000fc40003f05270 */
[----:B------:R-:W-:Y:S02]  /*1bf70*/  FSEL R212, R212, -INF , !P1 ;  /* 0xff800000d4d47808 */ /* 0x000fe40004800000 */
[----:B------:R-:W-:Y:S02]  /*1bf80*/  ISETP.GT.AND P0, PT, R7, 0x9, !P0 ;  /* 0x000000090700780c */ /* 0x000fe40004704270 */
[----:B------:R-:W-:Y:S02]  /*1bf90*/  ISETP.NE.AND P1, PT, R13, RZ, PT ;  /* 0x000000ff0d00720c */ /* 0x000fe40003f25270 */
[----:B------:R-:W-:Y:S01]  /*1bfa0*/  ISETP.LT.OR P0, PT, R6, 0xa, P0 ;  /* 0x0000000a0600780c */ /* 0x000fe20000701670 */
[----:B------:R-:W4:Y:S01]  /*1bfb0*/  LDL.64 R12, [R1+0xb8] ;  /* 0x0000b800010c7983 */ /* 0x000f220000100a00 */
        /* <DEDUP_REMOVED lines=25> */
[----:B------:R-:W-:Y:S02]  /*1c150*/  FSEL R180, R42, -INF , !P0 ;  /* 0xff8000002ab47808 */ /* 0x000fe40004000000 */
        /* <DEDUP_REMOVED lines=94> */
.L_x_3187:
[----:B------:R-:W-:Y:S05]  /*1c740*/  BSYNC B0 ;  /* 0x0000000000007941 */ /* 0x000fea0003800000 */
.L_x_3186:
        /* <DEDUP_REMOVED lines=9> */
.L_x_3189:
[----:B------:R-:W-:Y:S05]  /*1c7e0*/  BSYNC B0 ;  /* 0x0000000000007941 */ /* 0x000fea0003800000 */
.L_x_3188:
        /* <DEDUP_REMOVED lines=91> */
[----:B------:R-:W3:Y:S01]  /*1cda0*/  MUFU.EX2 R161, R161 ;  /* 0x000000a100a17308 */ /* 0x000ee20000000800 */
[-C--:B------:R-:W-:Y:S01]  /*1cdb0*/  FFMA.FTZ R163, R212, R205.reuse, -R177 ;  /* 0x000000cdd4a37223 */ /* 0x080fe200000108b1 */
[----:B------:R-:W-:-:S06]  /*1cdc0*/  FFMA.FTZ R15, R15, R205, -R12 ;  /* 0x000000cd0f0f7223 */ /* 0x000fcc000001080c */
[----:B------:R-:W0:Y:S01]  /*1cdd0*/  MUFU.EX2 R21, R21 ;  /* 0x0000001500157308 */ /* 0x000e220000000800 */
[----:B------:R-:W-:-:S07]  /*1cde0*/  FFMA.FTZ R14, R14, R205, -R177 ;  /* 0x000000cd0e0e7223 */ /* 0x000fce00000108b1 */
[----:B------:R-:W1:Y:S01]  /*1cdf0*/  MUFU.EX2 R20, R20 ;  /* 0x0000001400147308 */ /* 0x000e620000000800 */
[----:B------:R-:W-:-:S07]  /*1ce00*/  FFMA.FTZ R165, R206, R205, -R177 ;  /* 0x000000cdcea57223 */ /* 0x000fce00000108b1 */
        /* <DEDUP_REMOVED lines=131> */
[C---:B--2---:R-:W-:Y:S01]  /*1d640*/  FMUL.FTZ R63, R150.reuse, R63 ;  /* 0x0000003f963f7220 */ /* 0x044fe20000410000 */
        /* <DEDUP_REMOVED lines=875> */
.L_x_3191:
[----:B------:R-:W-:Y:S05]  /*20d00*/  BSYNC B0 ;  /* 0x0000000000007941 */ /* 0x000fea0003800000 */
.L_x_3190:
[----:B------:R-:W2:Y:S04]  /*20d10*/  LDL.64 R6, [R1+0x48] ;  /* 0x0000480001067983 */ /* 0x000ea80000100a00 */
[----:B------:R-:W3:Y:S01]  /*20d20*/  LDL R4, [R1+0x34] ;  /* 0x0000340001047983 */ /* 0x000ee20000100800 */
[----:B------:R-:W-:-:S04]  /*20d30*/  UISETP.LT.AND UP0, UPT, URZ, UR42, UPT ;  /* 0x0000002a3f00728c */ /* 0x000fc8000bf01270 */
[----:B------:R-:W-:-:S06]  /*20d40*/  USEL UR4, URZ, UR42, !UP0 ;  /* 0x0000002a3f047287 */ /* 0x000fcc000c000000 */
[C---:B------:R-:W-:Y:S01]  /*20d50*/  ISETP.GT.AND P0, PT, R0.reuse, UR4, PT ;  /* 0x0000000400007c0c */ /* 0x040fe2000bf04270 */
[----:B------:R-:W-:Y:S01]  /*20d60*/  VIADD R0, R0, 0xffffffff ;  /* 0xffffffff00007836 */ /* 0x000fe20000000000 */
[----:B--2---:R-:W-:-:S05]  /*20d70*/  MOV R6, R6 ;  /* 0x0000000600067202 */ /* 0x004fca0000000f00 */
[----:B-----5:R-:W-:-:S05]  /*20d80*/  IMAD R3, R3, 0x8, R6 ;  /* 0x0000000803037824 */ /* 0x020fca00078e0206 */
[----:B---3--:R-:W-:-:S04]  /*20d90*/  PRMT R3, R4, 0x654, R3 ;  /* 0x0000065404037816 */ /* 0x008fc80000000003 */
[----:B------:R1:W-:Y:S01]  /*20da0*/  SYNCS.ARRIVE.TRANS64.RED.A1T0 RZ, [R3+URZ], RZ ;  /* 0x000000ff03ff79a7 */ /* 0x0003e2000810043f */
[----:B------:R-:W-:Y:S05]  /*20db0*/  @P0 BRA `(.L_x_3192) ;  /* 0xffffff8000040947 */ /* 0x000fea000383ffff */
.L_x_3159:
        /* <DEDUP_REMOVED lines=330> */
.L_x_3076:
[----:B0-----:R-:W0:Y:S01]  /*22260*/  S2R R7, SR_CgaCtaId ;  /* 0x0000000000077919 */ /* 0x001e220000008800 */
[----:B------:R-:W-:Y:S01]  /*22270*/  MOV R0, 0x400 ;  /* 0x0000040000007802 */ /* 0x000fe20000000f00 */
[----:B------:R-:W-:Y:S01]  /*22280*/  BSSY B0, `(.L_x_3193) ;  /* 0x000031b000007945 */ /* 0x000fe20003800000 */
[----:B------:R-:W-:Y:S02]  /*22290*/  BAR.SYNC.DEFER_BLOCKING 0x5, 0x180 ;  /* 0x0146000000007b1d */ /* 0x000fe40000010000 */
[----:B0-----:R-:W-:-:S04]  /*222a0*/  LEA R0, R7, R0, 0x18 ;  /* 0x0000000007007211 */ /* 0x001fc800078ec0ff */
[----:B------:R-:W-:Y:S02]  /*222b0*/  R2UR UR46, R0 ;  /* 0x00000000002e72ca */ /* 0x000fe400000e0000 */
[----:B------:R-:W-:-:S04]  /*222c0*/  PRMT R0, R3, 0x9910, RZ ;  /* 0x0000991003007816 */ /* 0x000fc800000000ff */
[----:B------:R-:W-:-:S07]  /*222d0*/  ISETP.NE.AND P0, PT, R0, RZ, PT ;  /* 0x000000ff0000720c */ /* 0x000fce0003f05270 */
[----:B------:R-:W0:Y:S02]  /*222e0*/  LDS.128 R8, [UR46+0x388d0] ;  /* 0x0388d02eff087984 */ /* 0x000e240008000c00 */
[----:B0-----:R-:W-:Y:S02]  /*222f0*/  R2UR UR5, R9 ;  /* 0x00000000090572ca */ /* 0x001fe400000e0000 */
[----:B------:R-:W-:Y:S02]  /*22300*/  R2UR UR7, R10 ;  /* 0x000000000a0772ca */ /* 0x000fe400000e0000 */
[----:B------:R-:W-:Y:S01]  /*22310*/  R2UR UR6, R11 ;  /* 0x000000000b0672ca */ /* 0x000fe200000e0000 */
[----:B------:R-:W-:Y:S06]  /*22320*/  BAR.ARV 0x4, 0x180 ;  /* 0x0106000000007b1d */ /* 0x000fec0000002000 */
[----:B------:R-:W-:Y:S08]  /*22330*/  @!P0 BRA `(.L_x_3194) ;  /* 0x0000002000ac8947 */ /* 0x000ff00003800000 */
[----:B------:R-:W2:Y:S04]  /*22340*/  LDL.128 R140, [R1+0x1e0] ;  /* 0x0001e000018c7983 */ /* 0x000ea80000100c00 */
[----:B------:R-:W3:Y:S04]  /*22350*/  LDL.128 R132, [R1+0x200] ;  /* 0x0002000001847983 */ /* 0x000ee80000100c00 */
[----:B------:R-:W4:Y:S04]  /*22360*/  LDL.128 R136, [R1+0x1f0] ;  /* 0x0001f00001887983 */ /* 0x000f280000100c00 */
        /* <DEDUP_REMOVED lines=28> */
[----:B------:R-:W4:Y:S01]  /*22530*/  LDL.128 R8, [R1+0x3d0] ;  /* 0x0003d00001087983 */ /* 0x000f220000100c00 */
[----:B------:R-:W-:Y:S01]  /*22540*/  IADD3 R5, P1, R16, 0x20, RZ ;  /* 0x0000002010057810 */ /* 0x000fe20007f3e0ff */
[----:B------:R-:W-:-:S03]  /*22550*/  ULDC.64 UR8, c[0x0][0xd00] ;  /* 0x0003400000087ab9 */ /* 0x000fc60000000a00 */
[----:B------:R-:W-:Y:S02]  /*22560*/  LOP3.LUT R4, R5, 0x380, RZ, 0xc0, !PT ;  /* 0x0000038005047812 */ /* 0x000fe400078ec0ff */
[----:B------:R-:W-:Y:S02]  /*22570*/  IADD3 R145, P0, R16, 0x40, RZ ;  /* 0x0000004010917810 */ /* 0x000fe40007f1e0ff */
[----:B------:R-:W-:Y:S02]  /*22580*/  SHF.R.U64 R4, R4, 0x3, RZ ;  /* 0x0000000304047819 */ /* 0x000fe400000012ff */
[C---:B------:R-:W-:Y:S02]  /*22590*/  IADD3 R147, P4, R16.reuse, 0x60, RZ ;  /* 0x0000006010937810 */ /* 0x040fe40007f9e0ff */
[C---:B------:R-:W-:Y:S02]  /*225a0*/  IADD3 R149, P3, R16.reuse, 0x2000, RZ ;  /* 0x0000200010957810 */ /* 0x040fe40007f7e0ff */
[----:B------:R-:W-:-:S02]  /*225b0*/  IADD3 R151, P6, R16, 0x2020, RZ ;  /* 0x0000202010977810 */ /* 0x000fc40007fde0ff */
[----:B------:R-:W-:Y:S02]  /*225c0*/  LOP3.LUT R144, R145, 0x380, RZ, 0xc0, !PT ;  /* 0x0000038091907812 */ /* 0x000fe400078ec0ff */
[----:B------:R-:W-:Y:S01]  /*225d0*/  LOP3.LUT R4, R4, R5, RZ, 0x3c, !PT ;  /* 0x0000000504047212 */ /* 0x000fe200078e3cff */
[----:B------:R-:W-:Y:S01]  /*225e0*/  IMAD.X R5, RZ, RZ, R17, P1 ;  /* 0x000000ffff057224 */ /* 0x000fe200008e0611 */
[C---:B------:R-:W-:Y:S02]  /*225f0*/  IADD3 R161, P5, R16.reuse, 0x2040, RZ ;  /* 0x0000204010a17810 */ /* 0x040fe40007fbe0ff */
[----:B------:R-:W-:Y:S02]  /*22600*/  LOP3.LUT R146, R147, 0x380, RZ, 0xc0, !PT ;  /* 0x0000038093927812 */ /* 0x000fe400078ec0ff */
[----:B------:R-:W-:Y:S02]  /*22610*/  IADD3 R163, P2, R16, 0x2060, RZ ;  /* 0x0000206010a37810 */ /* 0x000fe40007f5e0ff */
[----:B------:R-:W-:-:S02]  /*22620*/  LOP3.LUT R148, R149, 0x380, RZ, 0xc0, !PT ;  /* 0x0000038095947812 */ /* 0x000fc400078ec0ff */
[----:B------:R-:W-:Y:S02]  /*22630*/  IADD3 R165, P1, R16, 0x4000, RZ ;  /* 0x0000400010a57810 */ /* 0x000fe40007f3e0ff */
[----:B------:R-:W-:Y:S02]  /*22640*/  LOP3.LUT R150, R151, 0x380, RZ, 0xc0, !PT ;  /* 0x0000038097967812 */ /* 0x000fe400078ec0ff */
[----:B------:R-:W-:Y:S02]  /*22650*/  SHF.R.U64 R144, R144, 0x3, RZ ;  /* 0x0000000390907819 */ /* 0x000fe400000012ff */
[----:B------:R-:W-:Y:S02]  /*22660*/  LOP3.LUT R160, R161, 0x380, RZ, 0xc0, !PT ;  /* 0x00000380a1a07812 */ /* 0x000fe400078ec0ff */
[----:B------:R-:W-:Y:S02]  /*22670*/  SHF.R.U64 R146, R146, 0x3, RZ ;  /* 0x0000000392927819 */ /* 0x000fe400000012ff */
[----:B------:R-:W-:-:S02]  /*22680*/  LOP3.LUT R162, R163, 0x380, RZ, 0xc0, !PT ;  /* 0x00000380a3a27812 */ /* 0x000fc400078ec0ff */
[----:B------:R-:W-:Y:S02]  /*22690*/  LOP3.LUT R173, R16, 0x380, RZ, 0xc0, !PT ;  /* 0x0000038010ad7812 */ /* 0x000fe400078ec0ff */
[----:B------:R-:W-:Y:S02]  /*226a0*/  SHF.R.U64 R148, R148, 0x3, RZ ;  /* 0x0000000394947819 */ /* 0x000fe400000012ff */
[----:B------:R-:W-:Y:S02]  /*226b0*/  LOP3.LUT R164, R165, 0x380, RZ, 0xc0, !PT ;  /* 0x00000380a5a47812 */ /* 0x000fe400078ec0ff */
[----:B------:R-:W-:Y:S02]  /*226c0*/  SHF.R.U64 R150, R150, 0x3, RZ ;  /* 0x0000000396967819 */ /* 0x000fe400000012ff */
[----:B------:R-:W-:Y:S01]  /*226d0*/  LOP3.LUT R144, R144, R145, RZ, 0x3c, !PT ;  /* 0x0000009190907212 */ /* 0x000fe200078e3cff */
[----:B------:R-:W-:Y:S01]  /*226e0*/  IMAD.X R145, RZ, RZ, R17, P0 ;  /* 0x000000ffff917224 */ /* 0x000fe200000e0611 */
[----:B------:R-:W-:-:S02]  /*226f0*/  SHF.R.U64 R160, R160, 0x3, RZ ;  /* 0x00000003a0a07819 */ /* 0x000fc400000012ff */
[----:B------:R-:W-:Y:S01]  /*22700*/  LOP3.LUT R146, R146, R147, RZ, 0x3c, !PT ;  /* 0x0000009392927212 */ /* 0x000fe200078e3cff */
[--C-:B------:R-:W-:Y:S01]  /*22710*/  IMAD.X R147, RZ, RZ, R17.reuse, P4 ;  /* 0x000000ffff937224 */ /* 0x100fe200020e0611 */
[----:B------:R-:W-:Y:S02]  /*22720*/  SHF.R.U64 R162, R162, 0x3, RZ ;  /* 0x00000003a2a27819 */ /* 0x000fe400000012ff */
[----:B------:R-:W-:Y:S02]  /*22730*/  SHF.R.U64 R173, R173, 0x3, RZ ;  /* 0x00000003adad7819 */ /* 0x000fe400000012ff */
[----:B------:R-:W-:Y:S01]  /*22740*/  LOP3.LUT R148, R148, R149, RZ, 0x3c, !PT ;  /* 0x0000009594947212 */ /* 0x000fe200078e3cff */
[----:B------:R-:W-:Y:S01]  /*22750*/  IMAD.X R149, RZ, RZ, R17, P3 ;  /* 0x000000ffff957224 */ /* 0x000fe200018e0611 */
[----:B------:R-:W-:Y:S02]  /*22760*/  IADD3 R167, P0, R16, 0x4020, RZ ;  /* 0x0000402010a77810 */ /* 0x000fe40007f1e0ff */
        /* <DEDUP_REMOVED lines=8> */
[----:B------:R-:W-:Y:S01]  /*227f0*/  IMAD.X R163, RZ, RZ, R17, P2 ;  /* 0x000000ffffa37224 */ /* 0x000fe200010e0611 */
[----:B------:R-:W-:-:S02]  /*22800*/  IADD3 R175, P6, R16, 0x6000, RZ ;  /* 0x0000600010af7810 */ /* 0x000fc40007fde0ff */
[----:B------:R-:W-:Y:S01]  /*22810*/  LOP3.LUT R172, R173, R16, RZ, 0x3c, !PT ;  /* 0x00000010adac7212 */ /* 0x000fe200078e3cff */
[--C-:B------:R-:W-:Y:S01]  /*22820*/  IMAD.MOV.U32 R173, RZ, RZ, R17.reuse ;  /* 0x000000ffffad7224 */ /* 0x100fe200078e0011 */
[----:B------:R-:W-:Y:S02]  /*22830*/  LOP3.LUT R166, R167, 0x380, RZ, 0xc0, !PT ;  /* 0x00000380a7a67812 */ /* 0x000fe400078ec0ff */
[----:B------:R-:W-:Y:S01]  /*22840*/  LOP3.LUT R164, R164, R165, RZ, 0x3c, !PT ;  /* 0x000000a5a4a47212 */ /* 0x000fe200078e3cff */
[----:B------:R-:W-:Y:S01]  /*22850*/  IMAD.X R165, RZ, RZ, R17, P1 ;  /* 0x000000ffffa57224 */ /* 0x000fe200008e0611 */
[C---:B------:R-:W-:Y:S02]  /*22860*/  IADD3 R179, P5, R16.reuse, 0x6020, RZ ;  /* 0x0000602010b37810 */ /* 0x040fe40007fbe0ff */
[----:B------:R-:W-:Y:S02]  /*22870*/  LOP3.LUT R168, R169, 0x380, RZ, 0xc0, !PT ;  /* 0x00000380a9a87812 */ /* 0x000fe400078ec0ff */
[----:B------:R-:W-:-:S02]  /*22880*/  IADD3 R181, P2, R16, 0x6040, RZ ;  /* 0x0000604010b57810 */ /* 0x000fc40007f5e0ff */
[----:B------:R-:W-:Y:S02]  /*22890*/  LOP3.LUT R170, R171, 0x380, RZ, 0xc0, !PT ;  /* 0x00000380abaa7812 */ /* 0x000fe400078ec0ff */
[----:B------:R-:W-:Y:S02]  /*228a0*/  IADD3 R21, P1, R16, 0x6060, RZ ;  /* 0x0000606010157810 */ /* 0x000fe40007f3e0ff */
[----:B------:R-:W-:Y:S02]  /*228b0*/  LOP3.LUT R174, R175, 0x380, RZ, 0xc0, !PT ;  /* 0x00000380afae7812 */ /* 0x000fe400078ec0ff */
[----:B------:R-:W-:Y:S02]  /*228c0*/  SHF.R.U64 R166, R166, 0x3, RZ ;  /* 0x00000003a6a67819 */ /* 0x000fe400000012ff */
[----:B------:R-:W-:Y:S02]  /*228d0*/  LOP3.LUT R178, R179, 0x380, RZ, 0xc0, !PT ;  /* 0x00000380b3b27812 */ /* 0x000fe400078ec0ff */
[----:B------:R-:W-:-:S02]  /*228e0*/  SHF.R.U64 R168, R168, 0x3, RZ ;  /* 0x00000003a8a87819 */ /* 0x000fc400000012ff */
[----:B------:R-:W-:Y:S02]  /*228f0*/  LOP3.LUT R180, R181, 0x380, RZ, 0xc0, !PT ;  /* 0x00000380b5b47812 */ /* 0x000fe400078ec0ff */
[----:B------:R-:W-:Y:S02]  /*22900*/  MOV R172, R172 ;  /* 0x000000ac00ac7202 */ /* 0x000fe40000000f00 */
[----:B------:R-:W-:Y:S02]  /*22910*/  SHF.R.U64 R170, R170, 0x3, RZ ;  /* 0x00000003aaaa7819 */ /* 0x000fe400000012ff */
[----:B------:R-:W-:Y:S02]  /*22920*/  LOP3.LUT R20, R21, 0x380, RZ, 0xc0, !PT ;  /* 0x0000038015147812 */ /* 0x000fe400078ec0ff */
[----:B------:R-:W-:Y:S02]  /*22930*/  MOV R4, R4 ;  /* 0x0000000400047202 */ /* 0x000fe40000000f00 */
[----:B------:R-:W-:-:S02]  /*22940*/  SHF.R.U64 R174, R174, 0x3, RZ ;  /* 0x00000003aeae7819 */ /* 0x000fc400000012ff */
[----:B------:R-:W-:Y:S02]  /*22950*/  MOV R144, R144 ;  /* 0x0000009000907202 */ /* 0x000fe40000000f00 */
[----:B------:R-:W-:Y:S01]  /*22960*/  LOP3.LUT R166, R166, R167, RZ, 0x3c, !PT ;  /* 0x000000a7a6a67212 */ /* 0x000fe200078e3cff */
[--C-:B------:R-:W-:Y:S01]  /*22970*/  IMAD.X R167, RZ, RZ, R17.reuse, P0 ;  /* 0x000000ffffa77224 */ /* 0x100fe200000e0611 */
[----:B------:R-:W-:Y:S02]  /*22980*/  SHF.R.U64 R178, R178, 0x3, RZ ;  /* 0x00000003b2b27819 */ /* 0x000fe400000012ff */
[----:B------:R-:W-:Y:S02]  /*22990*/  MOV R146, R146 ;  /* 0x0000009200927202 */ /* 0x000fe40000000f00 */
[----:B------:R-:W-:Y:S01]  /*229a0*/  LOP3.LUT R168, R168, R169, RZ, 0x3c, !PT ;  /* 0x000000a9a8a87212 */ /* 0x000fe200078e3cff */
[----:B------:R-:W-:Y:S01]  /*229b0*/  IMAD.X R169, RZ, RZ, R17, P4 ;  /* 0x000000ffffa97224 */ /* 0x000fe200020e0611 */
[----:B------:R-:W-:-:S02]  /*229c0*/  SHF.R.U64 R180, R180, 0x3, RZ ;  /* 0x00000003b4b47819 */ /* 0x000fc400000012ff */
[----:B------:R-:W-:Y:S02]  /*229d0*/  MOV R148, R148 ;  /* 0x0000009400947202 */ /* 0x000fe40000000f00 */
[----:B------:R-:W-:Y:S01]  /*229e0*/  LOP3.LUT R170, R170, R171, RZ, 0x3c, !PT ;  /* 0x000000abaaaa7212 */ /* 0x000fe200078e3cff */
[--C-:B------:R-:W-:Y:S01]  /*229f0*/  IMAD.X R171, RZ, RZ, R17.reuse, P3 ;  /* 0x000000ffffab7224 */ /* 0x100fe200018e0611 */
[----:B------:R-:W-:Y:S02]  /*22a00*/  SHF.R.U64 R20, R20, 0x3, RZ ;  /* 0x0000000314147819 */ /* 0x000fe400000012ff */
[----:B------:R-:W-:Y:S02]  /*22a10*/  MOV R150, R150 ;  /* 0x0000009600967202 */ /* 0x000fe40000000f00 */
[----:B------:R-:W-:Y:S01]  /*22a20*/  LOP3.LUT R174, R174, R175, RZ, 0x3c, !PT ;  /* 0x000000afaeae7212 */ /* 0x000fe200078e3cff */
[--C-:B------:R-:W-:Y:S01]  /*22a30*/  IMAD.X R175, RZ, RZ, R17.reuse, P6 ;  /* 0x000000ffffaf7224 */ /* 0x100fe200030e0611 */
[----:B------:R-:W-:Y:S01]  /*22a40*/  MOV R160, R160 ;  /* 0x000000a000a07202 */ /* 0x000fe20000000f00 */
[----:B------:R-:W-:Y:S01]  /*22a50*/  UISETP.NE.U32.AND UP0, UPT, UR8, URZ, UPT ;  /* 0x0000003f0800728c */ /* 0x000fe2000bf05070 */
[----:B------:R-:W-:Y:S01]  /*22a60*/  LOP3.LUT R178, R178, R179, RZ, 0x3c, !PT ;  /* 0x000000b3b2b27212 */ /* 0x000fe200078e3cff */
[----:B------:R-:W-:Y:S01]  /*22a70*/  IMAD.X R179, RZ, RZ, R17, P5 ;  /* 0x000000ffffb37224 */ /* 0x000fe200028e0611 */
[----:B------:R-:W-:-:S02]  /*22a80*/  MOV R162, R162 ;  /* 0x000000a200a27202 */ /* 0x000fc40000000f00 */
[----:B------:R-:W-:Y:S01]  /*22a90*/  LOP3.LUT R180, R180, R181, RZ, 0x3c, !PT ;  /* 0x000000b5b4b47212 */ /* 0x000fe200078e3cff */
[--C-:B------:R-:W-:Y:S01]  /*22aa0*/  IMAD.X R181, RZ, RZ, R17.reuse, P2 ;  /* 0x000000ffffb57224 */ /* 0x100fe200010e0611 */
[----:B------:R-:W-:Y:S02]  /*22ab0*/  MOV R164, R164 ;  /* 0x000000a400a47202 */ /* 0x000fe40000000f00 */
[----:B------:R-:W-:Y:S01]  /*22ac0*/  LOP3.LUT R20, R20, R21, RZ, 0x3c, !PT ;  /* 0x0000001514147212 */ /* 0x000fe200078e3cff */
[----:B------:R-:W-:Y:S01]  /*22ad0*/  IMAD.X R21, RZ, RZ, R17, P1 ;  /* 0x000000ffff157224 */ /* 0x000fe200008e0611 */
[----:B------:R-:W-:Y:S02]  /*22ae0*/  MOV R166, R166 ;  /* 0x000000a600a67202 */ /* 0x000fe40000000f00 */
[----:B------:R-:W-:Y:S01]  /*22af0*/  MOV R168, R168 ;  /* 0x000000a800a87202 */ /* 0x000fe20000000f00 */
[----:B------:R-:W-:Y:S01]  /*22b00*/  UISETP.NE.AND.EX UP0, UPT, UR9, URZ, UPT, UP0 ;  /* 0x0000003f0900728c */ /* 0x000fe2000bf05300 */
[----:B------:R-:W-:-:S02]  /*22b10*/  MOV R170, R170 ;  /* 0x000000aa00aa7202 */ /* 0x000fc40000000f00 */
[----:B------:R-:W-:Y:S01]  /*22b20*/  MOV R174, R174 ;  /* 0x000000ae00ae7202 */ /* 0x000fe20000000f00 */
[----:B------:R-:W-:Y:S01]  /*22b30*/  ULDC.64 UR8, c[0x0][0xd00] ;  /* 0x0003400000087ab9 */ /* 0x000fe20000000a00 */
[----:B------:R-:W-:Y:S01]  /*22b40*/  MOV R178, R178 ;  /* 0x000000b200b27202 */ /* 0x000fe20000000f00 */
[----:B------:R-:W-:Y:S01]  /*22b50*/  UIMAD.WIDE UR8, UR59, 0x4, UR8 ;  /* 0x000000043b0878a5 */ /* 0x000fe2000f8e0208 */
[----:B------:R-:W-:Y:S02]  /*22b60*/  MOV R180, R180 ;  /* 0x000000b400b47202 */ /* 0x000fe40000000f00 */
[----:B------:R-:W-:Y:S02]  /*22b70*/  MOV R20, R20 ;  /* 0x0000001400147202 */ /* 0x000fe40000000f00 */
[----:B--2---:R-:W-:Y:S02]  /*22b80*/  F2FP.BF16.F32.PACK_AB R140, R141, R140 ;  /* 0x0000008c8d8c723e */ /* 0x004fe400000010ff */
[----:B------:R-:W-:-:S02]  /*22b90*/  F2FP.BF16.F32.PACK_AB R141, R143, R142 ;  /* 0x0000008e8f8d723e */ /* 0x000fc400000010ff */
[----:B---3--:R-:W-:Y:S02]  /*22ba0*/  F2FP.BF16.F32.PACK_AB R132, R133, R132 ;  /* 0x000000848584723e */ /* 0x008fe400000010ff */
[----:B------:R-:W-:Y:S02]  /*22bb0*/  F2FP.BF16.F32.PACK_AB R133, R135, R134 ;  /* 0x000000868785723e */ /* 0x000fe400000010ff */
[----:B----4-:R-:W-:Y:S02]  /*22bc0*/  F2FP.BF16.F32.PACK_AB R142, R137, R136 ;  /* 0x00000088898e723e */ /* 0x010fe400000010ff */
[----:B------:R-:W-:Y:S01]  /*22bd0*/  F2FP.BF16.F32.PACK_AB R143, R139, R138 ;  /* 0x0000008a8b8f723e */ /* 0x000fe200000010ff */
        /* <DEDUP_REMOVED lines=14> */
[----:B------:R-:W-:Y:S01]  /*22cc0*/  STSM.16.M88.4 [R172], R140 ;  /* 0x0000008cac007844 */ /* 0x000fe20000000200 */
[----:B------:R-:W-:-:S02]  /*22cd0*/  F2FP.BF16.F32.PACK_AB R101, R103, R102 ;  /* 0x000000666765723e */ /* 0x000fc400000010ff */
[----:B------:R-:W-:Y:S02]  /*22ce0*/  F2FP.BF16.F32.PACK_AB R110, R105, R104 ;  /* 0x00000068696e723e */ /* 0x000fe400000010ff */
[----:B------:R-:W-:Y:S02]  /*22cf0*/  F2FP.BF16.F32.PACK_AB R111, R107, R106 ;  /* 0x0000006a6b6f723e */ /* 0x000fe400000010ff */
[----:B------:R-:W-:Y:S01]  /*22d00*/  F2FP.BF16.F32.PACK_AB R92, R93, R92 ;  /* 0x0000005c5d5c723e */ /* 0x000fe200000010ff */
[----:B------:R-:W-:Y:S01]  /*22d10*/  STSM.16.M88.4 [R4], R132 ;  /* 0x0000008404007844 */ /* 0x000fe20000000200 */
[----:B------:R-:W-:Y:S02]  /*22d20*/  F2FP.BF16.F32.PACK_AB R93, R95, R94 ;  /* 0x0000005e5f5d723e */ /* 0x000fe400000010ff */
[----:B------:R-:W-:Y:S02]  /*22d30*/  F2FP.BF16.F32.PACK_AB R102, R97, R96 ;  /* 0x000000606166723e */ /* 0x000fe400000010ff */
[----:B------:R-:W-:-:S02]  /*22d40*/  F2FP.BF16.F32.PACK_AB R103, R99, R98 ;  /* 0x000000626367723e */ /* 0x000fc400000010ff */
[----:B------:R-:W-:Y:S01]  /*22d50*/  F2FP.BF16.F32.PACK_AB R84, R85, R84 ;  /* 0x000000545554723e */ /* 0x000fe200000010ff */
[----:B------:R-:W-:Y:S01]  /*22d60*/  STSM.16.M88.4 [R144], R124 ;  /* 0x0000007c90007844 */ /* 0x000fe20000000200 */
        /* <DEDUP_REMOVED lines=42> */
[----:B------:R-:W-:Y:S01]  /*23010*/  F2FP.BF16.F32.PACK_AB R31, R27, R26 ;  /* 0x0000001a1b1f723e */ /* 0x000fe200000010ff */
[----:B------:R-:W-:Y:S01]  /*23020*/  STSM.16.M88.4 [R170], R52 ;  /* 0x00000034aa007844 */ /* 0x000fe20000000200 */
[----:B------:R-:W-:-:S02]  /*23030*/  F2FP.BF16.F32.PACK_AB R14, R9, R8 ;  /* 0x00000008090e723e */ /* 0x000fc400000010ff */
[----:B------:R-:W-:Y:S01]  /*23040*/  F2FP.BF16.F32.PACK_AB R15, R11, R10 ;  /* 0x0000000a0b0f723e */ /* 0x000fe200000010ff */
[----:B------:R-:W-:Y:S01]  /*23050*/  STSM.16.M88.4 [R174], R44 ;  /* 0x0000002cae007844 */ /* 0x000fe20000000200 */
[----:B------:R-:W-:-:S03]  /*23060*/  IMAD.U32 R8, RZ, RZ, UR8 ;  /* 0x00000008ff087e24 */ /* 0x000fc6000f8e00ff */
[----:B------:R-:W-:Y:S01]  /*23070*/  STSM.16.M88.4 [R178], R36 ;  /* 0x00000024b2007844 */ /* 0x000fe20000000200 */
[----:B------:R-:W-:Y:S01]  /*23080*/  IMAD.U32 R9, RZ, RZ, UR9 ;  /* 0x00000009ff097e24 */ /* 0x000fe2000f8e00ff */
[----:B------:R-:W-:Y:S02]  /*23090*/  ULDC.64 UR8, c[0x0][0xd08] ;  /* 0x0003420000087ab9 */ /* 0x000fe40000000a00 */
[----:B------:R-:W-:Y:S04]  /*230a0*/  STSM.16.M88.4 [R180], R28 ;  /* 0x0000001cb4007844 */ /* 0x000fe80000000200 */
[----:B------:R0:W-:Y:S01]  /*230b0*/  STSM.16.M88.4 [R20], R12 ;  /* 0x0000000c14007844 */ /* 0x0001e20000000200 */
[----:B------:R-:W-:-:S04]  /*230c0*/  UISETP.NE.U32.AND UP1, UPT, UR8, URZ, UPT ;  /* 0x0000003f0800728c */ /* 0x000fc8000bf25070 */
[----:B------:R-:W-:Y:S01]  /*230d0*/  UISETP.NE.AND.EX UP1, UPT, UR9, URZ, UPT, UP1 ;  /* 0x0000003f0900728c */ /* 0x000fe2000bf25310 */
[----:B------:R-:W-:Y:S01]  /*230e0*/  BAR.SYNC.DEFER_BLOCKING 0x1, 0x100 ;  /* 0x0044000000007b1d */ /* 0x000fe20000010000 */
[----:B------:R-:W-:-:S04]  /*230f0*/  PLOP3.LUT P0, PT, PT, PT, UP0, 0x80, 0x0 ;  /* 0x000000000000781c */ /* 0x000fc80003f0f008 */
[----:B------:R-:W-:-:S05]  /*23100*/  PLOP3.LUT P6, PT, PT, PT, UP1, 0x80, 0x0 ;  /* 0x000000000000781c */ /* 0x000fca0003fcf018 */
[----:B------:R-:W-:Y:S02]  /*23110*/  @UP1 ULDC.64 UR8, c[0x0][0xd08] ;  /* 0x0003420000081ab9 */ /* 0x000fe40000000a00 */
[----:B------:R-:W-:Y:S01]  /*23120*/  @UP1 UIMAD.WIDE UR8, UR59, 0x4, UR8 ;  /* 0x000000043b0818a5 */ /* 0x000fe2000f8e0208 */
[----:B------:R-:W-:Y:S02]  /*23130*/  ULDC UR4, c[0x0][0xb88] ;  /* 0x0002e20000047ab9 */ /* 0x000fe40000000800 */
[----:B------:R-:W-:-:S03]  /*23140*/  IMAD.U32 R6, RZ, RZ, UR4 ;  /* 0x00000004ff067e24 */ /* 0x000fc6000f8e00ff */
[----:B0-----:R-:W-:Y:S02]  /*23150*/  IMAD.U32 R14, RZ, RZ, UR8 ;  /* 0x00000008ff0e7e24 */ /* 0x001fe4000f8e00ff */
[----:B------:R-:W-:Y:S01]  /*23160*/  IMAD.U32 R15, RZ, RZ, UR9 ;  /* 0x00000009ff0f7e24 */ /* 0x000fe2000f8e00ff */
[----:B------:R-:W2:Y:S04]  /*23170*/  @P0 LDG.E R0, desc[UR36][R8.64] ;  /* 0x0000002408000981 */ /* 0x000ea8000c1e1900 */
[----:B------:R0:W5:Y:S01]  /*23180*/  @P6 LDG.E R6, desc[UR36][R14.64] ;  /* 0x000000240e066981 */ /* 0x000162000c1e1900 */
[----:B------:R-:W-:-:S04]  /*23190*/  IMAD R5, R159, 0x40, R156 ;  /* 0x000000409f057824 */ /* 0x000fc800078e029c */
        /* <DEDUP_REMOVED lines=11> */
[----:B------:R-:W-:Y:S02]  /*23250*/  LOP3.LUT R32, R33, 0x380, RZ, 0xc0, !PT ;  /* 0x0000038021207812 */ /* 0x000fe400078ec0ff */
        /* <DEDUP_REMOVED lines=15> */
[----:B--2---:R-:W-:Y:S01]  /*23350*/  @P0 R2UR UR4, R0 ;  /* 0x00000000000402ca */ /* 0x004fe200000e0000 */
[----:B0-----:R-:W-:-:S14]  /*23360*/  @P6 BRA `(.L_x_3195) ;  /* 0x0000000000106947 */ /* 0x001fdc0003800000 */
[----:B------:R-:W-:Y:S05]  /*23370*/  @!P0 BRA `(.L_x_3195) ;  /* 0x00000000000c8947 */ /* 0x000fea0003800000 */
[----:B------:R-:W2:Y:S04]  /*23380*/  LDG.E R3, desc[UR36][R8.64] ;  /* 0x0000002408037981 */ /* 0x000ea8000c1e1900 */
[----:B-----5:R-:W2:Y:S02]  /*23390*/  LDG.E R6, desc[UR36][R8.64+0x4] ;  /* 0x0000042408067981 */ /* 0x020ea4000c1e1900 */
[----:B--2---:R-:W-:-:S07]  /*233a0*/  IMAD.IADD R6, R6, 0x1, -R3 ;  /* 0x0000000106067824 */ /* 0x004fce00078e0a03 */
.L_x_3195:
[----:B------:R-:W-:Y:S01]  /*233b0*/  IADD3 R45, P0, R4, 0x7000, RZ ;  /* 0x00007000042d7810 */ /* 0x000fe20007f1e0ff */
[--C-:B------:R-:W-:Y:S01]  /*233c0*/  IMAD.X R25, RZ, RZ, R5.reuse, P1 ;  /* 0x000000ffff197224 */ /* 0x100fe200008e0605 */
[----:B------:R-:W-:Y:S01]  /*233d0*/  ISETP.NE.AND P6, PT, R10, RZ, PT ;  /* 0x000000ff0a00720c */ /* 0x000fe20003fc5270 */
[--C-:B------:R-:W-:Y:S01]  /*233e0*/  IMAD.X R29, RZ, RZ, R5.reuse, P2 ;  /* 0x000000ffff1d7224 */ /* 0x100fe200010e0605 */
[----:B------:R-:W-:Y:S01]  /*233f0*/  LOP3.LUT R44, R45, 0x380, RZ, 0xc0, !PT ;  /* 0x000003802d2c7812 */ /* 0x000fe200078ec0ff */
[----:B------:R-:W0:Y:S01]  /*23400*/  SHFL.IDX PT, R10, R192, RZ, 0x1f ;  /* 0x00001fffc00a7589 */ /* 0x000e2200000e0000 */
[--C-:B------:R-:W-:Y:S01]  /*23410*/  IMAD.X R33, RZ, RZ, R5.reuse, P3 ;  /* 0x000000ffff217224 */ /* 0x100fe200018e0605 */
[----:B------:R-:W-:Y:S01]  /*23420*/  IADD3 R53, P1, R4, 0x9000, RZ ;  /* 0x0000900004357810 */ /* 0x000fe20007f3e0ff */
[--C-:B------:R-:W-:Y:S01]  /*23430*/  IMAD.X R13, RZ, RZ, R5.reuse, P6 ;  /* 0x000000ffff0d7224 */ /* 0x100fe200030e0605 */
[----:B------:R-:W-:Y:S01]  /*23440*/  SHF.R.U64 R44, R44, 0x3, RZ ;  /* 0x000000032c2c7819 */ /* 0x000fe200000012ff */
[--C-:B------:R-:W-:Y:S01]  /*23450*/  IMAD.X R37, RZ, RZ, R5.reuse, P4 ;  /* 0x000000ffff257224 */ /* 0x100fe200020e0605 */
[----:B------:R-:W-:Y:S01]  /*23460*/  IADD3 R49, P6, R4, 0x8000, RZ ;  /* 0x0000800004317810 */ /* 0x000fe20007fde0ff */
[--C-:B------:R-:W-:Y:S01]  /*23470*/  IMAD.X R41, RZ, RZ, R5.reuse, P5 ;  /* 0x000000ffff297224 */ /* 0x100fe200028e0605 */
[----:B------:R-:W-:Y:S01]  /*23480*/  LOP3.LUT R44, R44, R45, RZ, 0x3c, !PT ;  /* 0x0000002d2c2c7212 */ /* 0x000fe200078e3cff */
[--C-:B------:R-:W-:Y:S01]  /*23490*/  IMAD.X R45, RZ, RZ, R5.reuse, P0 ;  /* 0x000000ffff2d7224 */ /* 0x100fe200000e0605 */
[----:B------:R-:W-:Y:S01]  /*234a0*/  IADD3 R73, P0, R4, 0xe000, RZ ;  /* 0x0000e00004497810 */ /* 0x000fe20007f1e0ff */
[----:B------:R-:W-:Y:S01]  /*234b0*/  USHF.R.S32.HI UR9, URZ, 0x1f, UR59 ;  /* 0x0000001f3f097899 */ /* 0x000fe2000801143b */
        /* <DEDUP_REMOVED lines=8> */
[----:B------:R-:W-:Y:S01]  /*23540*/  LOP3.LUT R48, R48, R49, RZ, 0x3c, !PT ;  /* 0x0000003130307212 */ /* 0x000fe200078e3cff */
[--C-:B------:R-:W-:Y:S01]  /*23550*/  IMAD.X R49, RZ, RZ, R5.reuse, P6 ;  /* 0x000000ffff317224 */ /* 0x100fe200030e0605 */
[----:B------:R-:W-:Y:S01]  /*23560*/  LOP3.LUT R72, R72, R73, RZ, 0x3c, !PT ;  /* 0x0000004948487212 */ /* 0x000fe200078e3cff */
[----:B------:R-:W-:Y:S01]  /*23570*/  IMAD.X R73, RZ, RZ, R5, P0 ;  /* 0x000000ffff497224 */ /* 0x000fe200000e0605 */
[----:B0-----:R-:W-:-:S02]  /*23580*/  ISETP.NE.AND P0, PT, R10, RZ, PT ;  /* 0x000000ff0a00720c */ /* 0x001fc40003f05270 */
        /* <DEDUP_REMOVED lines=32> */
[----:B------:R-:W-:Y:S01]  /*23790*/  LOP3.LUT R76, R0, R3, RZ, 0x3c, !PT ;  /* 0x00000003004c7212 */ /* 0x000fe200078e3cff */
[----:B------:R-:W-:Y:S06]  /*237a0*/  @P0 BRA `(.L_x_3196) ;  /* 0x0000000000cc0947 */ /* 0x000fec0003800000 */
[----:B------:R-:W0:Y:S01]  /*237b0*/  LDC R10, c[0x0][0xce8] ;  /* 0x00033a00ff0a7b82 */ /* 0x000e220000000800 */
[----:B------:R-:W-:Y:S01]  /*237c0*/  IMAD.MOV R0, RZ, RZ, -R200 ;  /* 0x000000ffff007224 */ /* 0x000fe200078e0ac8 */
[----:B------:R-:W-:Y:S01]  /*237d0*/  ULDC.64 UR12, c[0x0][0xc90] ;  /* 0x00032400000c7ab9 */ /* 0x000fe20000000a00 */
[----:B------:R-:W-:Y:S02]  /*237e0*/  IMAD.U32 R3, RZ, RZ, UR58 ;  /* 0x0000003aff037e24 */ /* 0x000fe4000f8e00ff */
[----:B------:R-:W-:Y:S01]  /*237f0*/  IMAD.U32 R5, RZ, RZ, UR58 ;  /* 0x0000003aff057e24 */ /* 0x000fe2000f8e00ff */
[----:B------:R-:W-:Y:S01]  /*23800*/  ISETP.NE.AND P0, PT, R203, R0, PT ;  /* 0x00000000cb00720c */ /* 0x000fe20003f05270 */
[----:B------:R-:W-:Y:S01]  /*23810*/  IMAD R26, R3, 0x40, R22 ;  /* 0x00000040031a7824 */ /* 0x000fe200078e0216 */
[----:B------:R-:W-:Y:S01]  /*23820*/  UMOV UR10, UR4 ;  /* 0x00000004000a7c82 */ /* 0x000fe20008000000 */
[----:B------:R-:W-:Y:S01]  /*23830*/  UMOV UR11, UR16 ;  /* 0x00000010000b7c82 */ /* 0x000fe20008000000 */
[----:B------:R-:W-:Y:S01]  /*23840*/  ULDC.64 UR14, c[0x0][0xc98] ;  /* 0x00032600000e7ab9 */ /* 0x000fe20000000a00 */
[----:B0----5:R-:W-:-:S05]  /*23850*/  IMAD R21, R6, R10, RZ ;  /* 0x0000000a06157224 */ /* 0x021fca00078e02ff */
[----:B------:R-:W-:-:S13]  /*23860*/  ISETP.GE.OR P1, PT, R26, R21, P0 ;  /* 0x000000151a00720c */ /* 0x000fda0000726670 */
[----:B------:R-:W2:Y:S01]  /*23870*/  @!P1 LDL R15, [R1+0x400] ;  /* 0x00040000010f9983 */ /* 0x000ea20000100800 */
[----:B------:R-:W-:Y:S01]  /*23880*/  ISETP.NE.AND P2, PT, R10, 0x1, PT ;  /* 0x000000010a00780c */ /* 0x000fe20003f45270 */
[----:B------:R-:W-:Y:S01]  /*23890*/  IMAD R5, R5, 0x40, R228 ;  /* 0x0000004005057824 */ /* 0x000fe200078e02e4 */
[----:B------:R-:W-:Y:S02]  /*238a0*/  UIMAD UR9, UR17, UR12, URZ ;  /* 0x0000000c110972a4 */ /* 0x000fe4000f8e023f */
[----:B------:R-:W-:Y:S01]  /*238b0*/  UIMAD.WIDE.U32 UR10, UR45, UR12, UR10 ;  /* 0x0000000c2d0a72a5 */ /* 0x000fe2000f8e000a */
        /* <DEDUP_REMOVED lines=21> */
[----:B------:R-:W-:Y:S01]  /*23a10*/  ULDC.64 UR10, c[0x0][0xc50] ;  /* 0x00031400000a7ab9 */ /* 0x000fe20000000a00 */
[----:B------:R-:W-:Y:S01]  /*23a20*/  VIADD R0, R26, 0x8 ;  /* 0x000000081a007836 */ /* 0x000fe20000000000 */
[----:B------:R-:W-:Y:S01]  /*23a30*/  LEA R14, P2, R4, UR10, 0x2 ;  /* 0x0000000a040e7c11 */ /* 0x000fe2000f8410ff */
[----:B------:R-:W-:-:S03]  /*23a40*/  IMAD.IADD R3, R5, 0x1, R3 ;  /* 0x0000000105037824 */ /* 0x000fc600078e0203 */
[----:B------:R-:W-:Y:S01]  /*23a50*/  ISETP.GE.OR P0, PT, R0, R21, P0 ;  /* 0x000000150000720c */ /* 0x000fe20000706670 */
[----:B------:R-:W-:Y:S01]  /*23a60*/  SHFL.IDX PT, R10, R14, RZ, 0x1c1f ;  /* 0x001c1fff0e0a7589 */ /* 0x000fe200000e0000 */
[----:B------:R-:W-:-:S05]  /*23a70*/  LEA.HI.X R20, R4, UR11, R3, 0x2, P2 ;  /* 0x0000000b04147c11 */ /* 0x000fca00090f1403 */
[----:B------:R-:W2:Y:S04]  /*23a80*/  SHFL.IDX PT, R11, R20, RZ, 0x1c1f ;  /* 0x001c1fff140b7589 */ /* 0x000ea800000e0000 */
[----:B--2---:R-:W-:Y:S04]  /*23a90*/  @!P1 ST.E desc[UR36][R10.64], R15 ;  /* 0x0000000f0a009985 */ /* 0x004fe8000c101924 */
[----:B------:R-:W2:Y:S04]  /*23aa0*/  @!P0 LDL R3, [R1+0x404] ;  /* 0x0004040001038983 */ /* 0x000ea80000100800 */
[----:B------:R-:W-:Y:S04]  /*23ab0*/  SHFL.IDX PT, R4, R14, 0x1, 0x1c1f ;  /* 0x003c1f000e047f89 */ /* 0x000fe800000e0000 */
[----:B------:R-:W2:Y:S04]  /*23ac0*/  SHFL.IDX PT, R5, R20, 0x1, 0x1c1f ;  /* 0x003c1f0014057f89 */ /* 0x000ea800000e0000 */
[----:B--2---:R0:W-:Y:S02]  /*23ad0*/  @!P0 ST.E desc[UR36][R4.64], R3 ;  /* 0x0000000304008985 */ /* 0x0041e4000c101924 */
.L_x_3196:
[----:B------:R-:W1:Y:S01]  /*23ae0*/  LDC R83, c[0x0][0xce8] ;  /* 0x00033a00ff537b82 */ /* 0x000e620000000800 */
[----:B------:R-:W-:Y:S01]  /*23af0*/  ULDC UR14, c[0x0][0xbc8] ;  /* 0x0002f200000e7ab9 */ /* 0x000fe20000000800 */
[----:B------:R-:W-:Y:S01]  /*23b00*/  ULDC.64 UR12, c[0x0][0xba0] ;  /* 0x0002e800000c7ab9 */ /* 0x000fe20000000a00 */
[----:B------:R-:W-:Y:S01]  /*23b10*/  ISETP.GE.AND P0, PT, R155, UR14, PT ;  /* 0x0000000e9b007c0c */ /* 0x000fe2000bf06270 */
[----:B------:R-:W5:Y:S01]  /*23b20*/  LD.E.128 R8, desc[UR36][R8.64] ;  /* 0x0000002408087980 */ /* 0x000f62000c101d00 */
[----:B------:R-:W-:Y:S02]  /*23b30*/  ISETP.GE.AND P1, PT, R156, UR14, PT ;  /* 0x0000000e9c007c0c */ /* 0x000fe4000bf26270 */
[----:B0-----:R-:W-:Y:S01]  /*23b40*/  SEL R3, RZ, 0xffffffff, P0 ;  /* 0xffffffffff037807 */ /* 0x001fe20000000000 */
[----:B------:R-:W5:Y:S01]  /*23b50*/  LD.E.128 R12, desc[UR36][R12.64] ;  /* 0x000000240c0c7980 */ /* 0x000f62000c101d00 */
[----:B------:R-:W-:-:S03]  /*23b60*/  SEL R0, RZ, 0x1, P1 ;  /* 0x00000001ff007807 */ /* 0x000fc60000800000 */
[----:B------:R-:W-:Y:S01]  /*23b70*/  IMAD.SHL.U32 R5, R3, 0x2, RZ ;  /* 0x0000000203057824 */ /* 0x000fe200078e00ff */
[----:B------:R-:W-:Y:S01]  /*23b80*/  ISETP.GE.AND P0, PT, R154, UR14, PT ;  /* 0x0000000e9a007c0c */ /* 0x000fe2000bf06270 */
[----:B------:R-:W5:Y:S04]  /*23b90*/  LD.E.128 R24, desc[UR36][R24.64] ;  /* 0x0000002418187980 */ /* 0x000f68000c101d00 */
[----:B------:R-:W5:Y:S04]  /*23ba0*/  LD.E.128 R28, desc[UR36][R28.64] ;  /* 0x000000241c1c7980 */ /* 0x000f68000c101d00 */
[----:B------:R-:W5:Y:S01]  /*23bb0*/  LD.E.128 R32, desc[UR36][R32.64] ;  /* 0x0000002420207980 */ /* 0x000f62000c101d00 */
[----:B-1----:R-:W-:-:S02]  /*23bc0*/  ISETP.NE.AND P2, PT, R83, 0x1, PT ;  /* 0x000000015300780c */ /* 0x002fc40003f45270 */
[----:B------:R-:W-:Y:S01]  /*23bd0*/  LOP3.LUT R0, R5, 0x2, R0, 0xe2, !PT ;  /* 0x0000000205007812 */ /* 0x000fe200078ee200 */
[----:B------:R-:W5:Y:S01]  /*23be0*/  LD.E.128 R36, desc[UR36][R36.64] ;  /* 0x0000002424247980 */ /* 0x000f62000c101d00 */
[----:B------:R-:W-:Y:S01]  /*23bf0*/  SEL R3, RZ, 0xffffffff, P0 ;  /* 0xffffffffff037807 */ /* 0x000fe20000000000 */
[----:B------:R-:W-:Y:S02]  /*23c00*/  UIMAD UR9, UR16, UR12, URZ ;  /* 0x0000000c100972a4 */ /* 0x000fe4000f8e023f */
[----:B------:R-:W5:Y:S04]  /*23c10*/  LD.E.128 R40, desc[UR36][R40.64] ;  /* 0x0000002428287980 */ /* 0x000f68000c101d00 */
[----:B------:R-:W5:Y:S02]  /*23c20*/  LD.E.128 R44, desc[UR36][R44.64] ;  /* 0x000000242c2c7980 */ /* 0x000f64000c101d00 */
[----:B------:R-:W0:Y:S01]  /*23c30*/  @P2 LDC R5, c[0x0][0xcec] ;  /* 0x00033b00ff052b82 */ /* 0x000e220000000800 */
[----:B------:R-:W-:Y:S01]  /*23c40*/  IMAD.SHL.U32 R3, R3, 0x4, RZ ;  /* 0x0000000403037824 */ /* 0x000fe200078e00ff */
[----:B------:R-:W-:Y:S01]  /*23c50*/  ISETP.GE.AND P0, PT, R153, UR14, PT ;  /* 0x0000000e99007c0c */ /* 0x000fe2000bf06270 */
[----:B------:R-:W5:Y:S04]  /*23c60*/  LD.E.128 R48, desc[UR36][R48.64] ;  /* 0x0000002430307980 */ /* 0x000f68000c101d00 */
[----:B------:R-:W5:Y:S01]  /*23c70*/  LD.E.128 R52, desc[UR36][R52.64] ;  /* 0x0000002434347980 */ /* 0x000f62000c101d00 */
[----:B------:R-:W1:Y:S01]  /*23c80*/  @P2 LDC R21, c[0x0][0xcf0] ;  /* 0x00033c00ff152b82 */ /* 0x000e620000000800 */
[----:B------:R-:W-:Y:S01]  /*23c90*/  UIMAD.WIDE.U32 UR10, UR4, UR12, URZ ;  /* 0x0000000c040a72a5 */ /* 0x000fe2000f8e003f */
[----:B------:R-:W-:Y:S01]  /*23ca0*/  LOP3.LUT R3, R3, 0x4, R0, 0xe2, !PT ;  /* 0x0000000403037812 */ /* 0x000fe200078ee200 */
[----:B------:R-:W-:Y:S01]  /*23cb0*/  UIMAD UR9, UR4, UR13, UR9 ;  /* 0x0000000d040972a4 */ /* 0x000fe2000f8e0209 */
[----:B------:R-:W-:Y:S01]  /*23cc0*/  SEL R4, RZ, 0xffffffff, P0 ;  /* 0xffffffffff047807 */ /* 0x000fe20000000000 */
[----:B------:R-:W-:Y:S01]  /*23cd0*/  IMAD R0, R193, 0x20, R159 ;  /* 0x00000020c1007824 */ /* 0x000fe200078e029f */
[----:B------:R-:W-:Y:S01]  /*23ce0*/  ULDC.64 UR12, c[0x0][0xbe8] ;  /* 0x0002fa00000c7ab9 */ /* 0x000fe20000000a00 */
[----:B------:R-:W-:Y:S01]  /*23cf0*/  IMAD.U32 R81, RZ, RZ, UR58 ;  /* 0x0000003aff517e24 */ /* 0x000fe2000f8e00ff */
[----:B------:R-:W-:Y:S01]  /*23d00*/  ISETP.GE.AND P0, PT, R152, UR14, PT ;  /* 0x0000000e98007c0c */ /* 0x000fe2000bf06270 */
[----:B------:R-:W-:Y:S01]  /*23d10*/  UIADD3 UR11, UR11, UR9, URZ ;  /* 0x000000090b0b7290 */ /* 0x000fe2000fffe03f */
[----:B------:R-:W5:Y:S01]  /*23d20*/  LD.E.128 R56, desc[UR36][R56.64] ;  /* 0x0000002438387980 */ /* 0x000f62000c101d00 */
[----:B------:R-:W-:Y:S01]  /*23d30*/  UIMAD UR4, UR17, UR12, URZ ;  /* 0x0000000c110472a4 */ /* 0x000fe2000f8e023f */
[----:B------:R-:W-:Y:S01]  /*23d40*/  IMAD R82, R81, 0x40, R0 ;  /* 0x0000004051527824 */ /* 0x000fe200078e0200 */
[----:B------:R-:W-:Y:S01]  /*23d50*/  SEL R0, RZ, 0xffffffff, P0 ;  /* 0xffffffffff007807 */ /* 0x000fe20000000000 */
[----:B------:R-:W-:Y:S01]  /*23d60*/  UIMAD.WIDE.U32 UR10, UR45, UR12, UR10 ;  /* 0x0000000c2d0a72a5 */ /* 0x000fe2000f8e000a */
[----:B------:R-:W5:Y:S01]  /*23d70*/  LD.E.128 R60, desc[UR36][R60.64] ;  /* 0x000000243c3c7980 */ /* 0x000f62000c101d00 */
[----:B------:R-:W-:Y:S01]  /*23d80*/  UIMAD UR4, UR45, UR13, UR4 ;  /* 0x0000000d2d0472a4 */ /* 0x000fe2000f8e0204 */
[----:B------:R-:W-:-:S02]  /*23d90*/  IMAD.SHL.U32 R4, R4, 0x8, RZ ;  /* 0x0000000804047824 */ /* 0x000fc400078e00ff */
[----:B------:R-:W-:Y:S01]  /*23da0*/  ULDC.64 UR12, c[0x0][0xbf0] ;  /* 0x0002fc00000c7ab9 */ /* 0x000fe20000000a00 */
[----:B------:R-:W-:Y:S01]  /*23db0*/  UIADD3 UR11, UR11, UR4, URZ ;  /* 0x000000040b0b7290 */ /* 0x000fe2000fffe03f */
[----:B------:R-:W-:Y:S01]  /*23dc0*/  IMAD.SHL.U32 R81, R0, 0x10, RZ ;  /* 0x0000001000517824 */ /* 0x000fe200078e00ff */
[----:B------:R-:W-:Y:S01]  /*23dd0*/  UIMAD UR4, UR18, UR12, URZ ;  /* 0x0000000c120472a4 */ /* 0x000fe2000f8e023f */
[----:B0-----:R-:W-:Y:S01]  /*23de0*/  @P2 IMAD.HI.U32 R0, R82, R5, RZ ;  /* 0x0000000552002227 */ /* 0x001fe200078e00ff */
[----:B------:R-:W-:Y:S01]  /*23df0*/  LOP3.LUT R4, R4, 0x8, R3, 0xe2, !PT ;  /* 0x0000000804047812 */ /* 0x000fe200078ee203 */
[----:B------:R-:W5:Y:S01]  /*23e00*/  LD.E.128 R64, desc[UR36][R64.64] ;  /* 0x0000002440407980 */ /* 0x000f62000c101d00 */
[----:B------:R-:W-:Y:S01]  /*23e10*/  UIMAD UR4, UR8, UR13, UR4 ;  /* 0x0000000d080472a4 */ /* 0x000fe2000f8e0204 */
[----:B------:R-:W-:Y:S01]  /*23e20*/  IMAD.MOV.U32 R3, RZ, RZ, R82 ;  /* 0x000000ffff037224 */ /* 0x000fe200078e0052 */
[----:B------:R-:W-:Y:S01]  /*23e30*/  UIMAD.WIDE.U32 UR8, UR8, UR12, UR10 ;  /* 0x0000000c080872a5 */ /* 0x000fe2000f8e000a */
[----:B-1----:R-:W-:Y:S01]  /*23e40*/  @P2 SHF.R.U32.HI R3, RZ, R21, R0 ;  /* 0x00000015ff032219 */ /* 0x002fe20000011600 */
[----:B------:R-:W5:Y:S01]  /*23e50*/  LD.E.128 R68, desc[UR36][R68.64] ;  /* 0x0000002444447980 */ /* 0x000f62000c101d00 */
[----:B------:R-:W-:-:S02]  /*23e60*/  LOP3.LUT R20, R81, 0x10, R4, 0xe2, !PT ;  /* 0x0000001051147812 */ /* 0x000fc400078ee204 */
[--C-:B------:R-:W-:Y:S01]  /*23e70*/  SHF.R.S32.HI R21, RZ, 0x1f, R3.reuse ;  /* 0x0000001fff157819 */ /* 0x100fe20000011403 */
[----:B------:R-:W-:Y:S01]  /*23e80*/  UIADD3 UR4, UR9, UR4, URZ ;  /* 0x0000000409047290 */ /* 0x000fe2000fffe03f */
[----:B------:R-:W-:Y:S01]  /*23e90*/  ISETP.GE.AND P0, PT, R19, UR14, PT ;  /* 0x0000000e13007c0c */ /* 0x000fe2000bf06270 */
[----:B------:R-:W-:Y:S01]  /*23ea0*/  IMAD.U32 R4, RZ, RZ, UR8 ;  /* 0x00000008ff047e24 */ /* 0x000fe2000f8e00ff */
[----:B------:R-:W5:Y:S01]  /*23eb0*/  LD.E.128 R72, desc[UR36][R72.64] ;  /* 0x0000002448487980 */ /* 0x000f62000c101d00 */
[----:B------:R-:W-:Y:S01]  /*23ec0*/  IMAD.U32 R5, RZ, RZ, UR9 ;  /* 0x00000009ff057e24 */ /* 0x000fe2000f8e00ff */
[----:B------:R-:W-:Y:S01]  /*23ed0*/  ULDC.64 UR8, c[0x0][0xbe0] ;  /* 0x0002f80000087ab9 */ /* 0x000fe20000000a00 */
[----:B------:R-:W-:Y:S01]  /*23ee0*/  IMAD.MOV R81, RZ, RZ, -R3 ;  /* 0x000000ffff517224 */ /* 0x000fe200078e0a03 */
        /* <DEDUP_REMOVED lines=11> */
[----:B0-----:R-:W0:Y:S01]  /*23fa0*/  FENCE.VIEW.ASYNC.S ;  /* 0x00000000000073c6 */ /* 0x001e220000000000 */
[----:B------:R-:W-:Y:S01]  /*23fb0*/  IMAD.SHL.U32 R85, R0, 0x20, RZ ;  /* 0x0000002000557824 */ /* 0x000fe200078e00ff */
[----:B------:R-:W-:Y:S01]  /*23fc0*/  SHF.R.S32.HI R0, RZ, 0x1f, R21 ;  /* 0x0000001fff007819 */ /* 0x000fe20000011415 */
[C---:B------:R-:W-:Y:S01]  /*23fd0*/  IMAD R81, R3.reuse, UR9, R80 ;  /* 0x0000000903517c24 */ /* 0x040fe2000f8e0250 */
[----:B------:R-:W-:Y:S01]  /*23fe0*/  UIADD3 UR4, UR46, 0x38820, URZ ;  /* 0x000388202e047890 */ /* 0x000fe2000fffe03f */
[----:B------:R-:W-:Y:S01]  /*23ff0*/  IMAD.WIDE.U32 R4, R3, UR8, R4 ;  /* 0x0000000803047c25 */ /* 0x000fe2000f8e0004 */
[----:B------:R-:W-:Y:S01]  /*24000*/  ULDC.64 UR8, c[0x0][0xbd8] ;  /* 0x0002f60000087ab9 */ /* 0x000fe20000000a00 */
[----:B------:R-:W-:Y:S01]  /*24010*/  SEL R3, RZ, 0x40, P0 ;  /* 0x00000040ff037807 */ /* 0x000fe20000000000 */
[----:B------:R-:W-:Y:S01]  /*24020*/  UPRMT UR4, URZ, 0x654, UR4 ;  /* 0x000006543f047896 */ /* 0x000fe20008000004 */
[----:B-----5:R-:W-:Y:S01]  /*24030*/  IMAD R88, R6, R83, RZ ;  /* 0x0000005306587224 */ /* 0x020fe200078e02ff */
[----:B------:R-:W-:Y:S01]  /*24040*/  ISETP.GE.AND P0, PT, R157, UR14, PT ;  /* 0x0000000e9d007c0c */ /* 0x000fe2000bf06270 */
[----:B------:R-:W-:Y:S01]  /*24050*/  IMAD.U32 R6, RZ, RZ, UR58 ;  /* 0x0000003aff067e24 */ /* 0x000fe2000f8e00ff */
[----:B------:R-:W-:Y:S01]  /*24060*/  LOP3.LUT R20, R85, 0x20, R20, 0xe2, !PT ;  /* 0x0000002055147812 */ /* 0x000fe200078ee214 */
[----:B------:R-:W-:Y:S01]  /*24070*/  IMAD.IADD R5, R5, 0x1, R81 ;  /* 0x0000000105057824 */ /* 0x000fe200078e0251 */
[----:B------:R-:W-:Y:S01]  /*24080*/  BSSY B1, `(.L_x_3197) ;  /* 0x0000030000017945 */ /* 0x000fe20003800000 */
[----:B------:R-:W-:Y:S01]  /*24090*/  IMAD R0, R0, UR8, RZ ;  /* 0x0000000800007c24 */ /* 0x000fe2000f8e02ff */
[----:B------:R-:W-:Y:S01]  /*240a0*/  LOP3.LUT R3, R20, R3, RZ, 0xfc, !PT ;  /* 0x0000000314037212 */ /* 0x000fe200078efcff */
[----:B------:R-:W-:-:S02]  /*240b0*/  IMAD R87, R6, 0x40, R159 ;  /* 0x0000004006577824 */ /* 0x000fc400078e029f */
[C---:B------:R-:W-:Y:S01]  /*240c0*/  IMAD R81, R21.reuse, UR9, R0 ;  /* 0x0000000915517c24 */ /* 0x040fe2000f8e0200 */
[----:B------:R-:W-:Y:S01]  /*240d0*/  SEL R0, RZ, 0x80, P0 ;  /* 0x00000080ff007807 */ /* 0x000fe20000000000 */
[----:B------:R-:W-:Y:S01]  /*240e0*/  IMAD.WIDE.U32 R4, R21, UR8, R4 ;  /* 0x0000000815047c25 */ /* 0x000fe2000f8e0004 */
[----:B------:R-:W-:Y:S01]  /*240f0*/  ISETP.GE.AND P0, PT, R87, R88, PT ;  /* 0x000000585700720c */ /* 0x000fe20003f06270 */
[----:B------:R-:W-:Y:S01]  /*24100*/  ULDC.64 UR8, c[0x0][0xb80] ;  /* 0x0002e00000087ab9 */ /* 0x000fe20000000a00 */
[----:B0-----:R-:W-:Y:S01]  /*24110*/  SYNCS.ARRIVE.TRANS64.RED.A1T0 RZ, [UR4], RZ ;  /* 0x000000ffffff79a7 */ /* 0x001fe20008100404 */
[----:B------:R-:W-:Y:S01]  /*24120*/  IMAD.IADD R5, R5, 0x1, R81 ;  /* 0x0000000105057824 */ /* 0x000fe200078e0251 */
[C---:B------:R-:W-:Y:S02]  /*24130*/  LEA R6, P1, R4.reuse, UR8, 0x1 ;  /* 0x0000000804067c11 */ /* 0x040fe4000f8208ff */
[----:B------:R-:W-:Y:S02]  /*24140*/  LOP3.LUT R0, R3, R0, RZ, 0xfc, !PT ;  /* 0x0000000003007212 */ /* 0x000fe400078efcff */
        /* <DEDUP_REMOVED lines=35> */
.L_x_3198:
[----:B------:R-:W-:Y:S05]  /*24380*/  BSYNC B1 ;  /* 0x0000000000017941 */ /* 0x000fea0003800000 */
.L_x_3197:
        /* <DEDUP_REMOVED lines=38> */
.L_x_3194:
        /* <DEDUP_REMOVED lines=18> */
[----:B------:R-:W-:Y:S02]  /*24710*/  IMAD.U32 R8, RZ, RZ, UR8 ;  /* 0x00000008ff087e24 */ /* 0x000fe4000f8e00ff */
        /* <DEDUP_REMOVED lines=11> */
.L_x_3200:
        /* <DEDUP_REMOVED lines=48> */
.L_x_3202:
[----:B------:R-:W-:Y:S05]  /*24ad0*/  BSYNC B1 ;  /* 0x0000000000017941 */ /* 0x000fea0003800000 */
.L_x_3201:
        /* <DEDUP_REMOVED lines=14> */
[----:B------:R-:W-:Y:S01]  /*24bc0*/  UIADD3 UR11, UR11, UR9, URZ ;  /* 0x000000090b0b7290 */ /* 0x000fe2000fffe03f */
[----:B------:R-:W-:Y:S01]  /*24bd0*/  ISETP.GE.AND P2, PT, R154, UR15, PT ;  /* 0x0000000f9a007c0c */ /* 0x000fe2000bf46270 */
[----:B------:R-:W-:Y:S01]  /*24be0*/  UIMAD UR4, UR13, UR16, URZ ;  /* 0x000000100d0472a4 */ /* 0x000fe2000f8e023f */
[----:B------:R-:W-:Y:S01]  /*24bf0*/  LOP3.LUT R4, R4, 0x2, R3, 0xe2, !PT ;  /* 0x0000000204047812 */ /* 0x000fe200078ee203 */
[----:B------:R-:W-:Y:S01]  /*24c00*/  IMAD R3, R193, 0x20, R159 ;  /* 0x00000020c1037824 */ /* 0x000fe200078e029f */
[----:B------:R-:W-:Y:S01]  /*24c10*/  UIMAD.WIDE.U32 UR10, UR45, UR16, UR10 ;  /* 0x000000102d0a72a5 */ /* 0x000fe2000f8e000a */
[----:B------:R-:W-:Y:S01]  /*24c20*/  SEL R6, RZ, 0xffffffff, P2 ;  /* 0xffffffffff067807 */ /* 0x000fe20001000000 */
[----:B------:R-:W1:Y:S01]  /*24c30*/  @P0 LDC R9, c[0x0][0xcf0] ;  /* 0x00033c00ff090b82 */ /* 0x000e620000000800 */
[----:B------:R-:W-:Y:S01]  /*24c40*/  UIMAD UR4, UR45, UR17, UR4 ;  /* 0x000000112d0472a4 */ /* 0x000fe2000f8e0204 */
[----:B------:R-:W-:Y:S01]  /*24c50*/  IMAD R8, R8, 0x40, R3 ;  /* 0x0000004008087824 */ /* 0x000fe200078e0203 */
[----:B------:R-:W-:Y:S01]  /*24c60*/  ULDC.64 UR12, c[0x0][0xbf0] ;  /* 0x0002fc00000c7ab9 */ /* 0x000fe20000000a00 */
[----:B------:R-:W-:Y:S01]  /*24c70*/  ISETP.GE.AND P1, PT, R153, UR15, PT ;  /* 0x0000000f99007c0c */ /* 0x000fe2000bf26270 */
[----:B------:R-:W-:Y:S01]  /*24c80*/  UIADD3 UR11, UR11, UR4, URZ ;  /* 0x000000040b0b7290 */ /* 0x000fe2000fffe03f */
[----:B------:R-:W-:Y:S01]  /*24c90*/  IMAD.SHL.U32 R15, R6, 0x4, RZ ;  /* 0x00000004060f7824 */ /* 0x000fe200078e00ff */
[----:B------:R-:W-:Y:S01]  /*24ca0*/  UIMAD UR4, UR14, UR12, URZ ;  /* 0x0000000c0e0472a4 */ /* 0x000fe2000f8e023f */
[----:B------:R-:W-:Y:S01]  /*24cb0*/  SEL R11, RZ, 0xffffffff, P1 ;  /* 0xffffffffff0b7807 */ /* 0x000fe20000800000 */
[----:B------:R-:W-:Y:S01]  /*24cc0*/  IMAD.MOV.U32 R3, RZ, RZ, R8 ;  /* 0x000000ffff037224 */ /* 0x000fe200078e0008 */
[----:B------:R-:W-:Y:S01]  /*24cd0*/  ISETP.GE.AND P2, PT, R157, UR15, PT ;  /* 0x0000000f9d007c0c */ /* 0x000fe2000bf46270 */
[----:B------:R-:W-:Y:S01]  /*24ce0*/  UIMAD UR4, UR8, UR13, UR4 ;  /* 0x0000000d080472a4 */ /* 0x000fe2000f8e0204 */
[----:B------:R-:W-:Y:S01]  /*24cf0*/  LOP3.LUT R10, R15, 0x4, R4, 0xe2, !PT ;  /* 0x000000040f0a7812 */ /* 0x000fe200078ee204 */
[----:B------:R-:W-:Y:S01]  /*24d00*/  UIMAD.WIDE.U32 UR8, UR8, UR12, UR10 ;  /* 0x0000000c080872a5 */ /* 0x000fe2000f8e000a */
[----:B------:R-:W-:Y:S01]  /*24d10*/  IMAD.SHL.U32 R11, R11, 0x8, RZ ;  /* 0x000000080b0b7824 */ /* 0x000fe200078e00ff */
[----:B------:R-:W-:Y:S01]  /*24d20*/  BSSY B1, `(.L_x_3203) ;  /* 0x000004c000017945 */ /* 0x000fe20003800000 */
[----:B0-----:R-:W-:Y:S01]  /*24d30*/  @P0 IMAD.HI.U32 R6, R8, R5, RZ ;  /* 0x0000000508060227 */ /* 0x001fe200078e00ff */
[----:B------:R-:W-:-:S02]  /*24d40*/  UIADD3 UR4, UR9, UR4, URZ ;  /* 0x0000000409047290 */ /* 0x000fc4000fffe03f */
[----:B------:R-:W-:Y:S01]  /*24d50*/  LOP3.LUT R10, R11, 0x8, R10, 0xe2, !PT ;  /* 0x000000080b0a7812 */ /* 0x000fe200078ee20a */
[----:B------:R-:W-:Y:S02]  /*24d60*/  IMAD.U32 R4, RZ, RZ, UR8 ;  /* 0x00000008ff047e24 */ /* 0x000fe4000f8e00ff */
[----:B------:R-:W-:Y:S01]  /*24d70*/  IMAD.U32 R5, RZ, RZ, UR9 ;  /* 0x00000009ff057e24 */ /* 0x000fe2000f8e00ff */
[----:B------:R-:W-:Y:S01]  /*24d80*/  ULDC.64 UR8, c[0x0][0xbe0] ;  /* 0x0002f80000087ab9 */ /* 0x000fe20000000a00 */
        /* <DEDUP_REMOVED lines=8> */
[----:B------:R-:W-:-:S03]  /*24e10*/  ISETP.GE.AND P0, PT, R19, UR15, PT ;  /* 0x0000000f13007c0c */ /* 0x000fc6000bf06270 */
[----:B------:R-:W-:Y:S02]  /*24e20*/  IMAD R6, R6, UR8, RZ ;  /* 0x0000000806067c24 */ /* 0x000fe4000f8e02ff */
[----:B------:R-:W-:Y:S01]  /*24e30*/  IMAD R9, R13, R9, R8 ;  /* 0x000000090d097224 */ /* 0x000fe200078e0208 */
[----:B------:R-:W-:Y:S01]  /*24e40*/  SEL R8, RZ, 0xffffffff, P0 ;  /* 0xffffffffff087807 */ /* 0x000fe20000000000 */
[----:B------:R-:W-:Y:S01]  /*24e50*/  IMAD.SHL.U32 R15, R11, 0x10, RZ ;  /* 0x000000100b0f7824 */ /* 0x000fe200078e00ff */
[----:B------:R-:W-:Y:S01]  /*24e60*/  ISETP.GE.AND P0, PT, R158, UR15, PT ;  /* 0x0000000f9e007c0c */ /* 0x000fe2000bf06270 */
[----:B------:R-:W-:Y:S01]  /*24e70*/  IMAD R11, R3, UR9, R6 ;  /* 0x00000009030b7c24 */ /* 0x000fe2000f8e0206 */
[----:B------:R-:W-:Y:S01]  /*24e80*/  SHF.R.S32.HI R3, RZ, 0x1f, R9 ;  /* 0x0000001fff037819 */ /* 0x000fe20000011409 */
[----:B------:R-:W-:Y:S01]  /*24e90*/  ULDC.64 UR8, c[0x0][0xbd8] ;  /* 0x0002f60000087ab9 */ /* 0x000fe20000000a00 */
[----:B------:R-:W-:Y:S01]  /*24ea0*/  IMAD.U32 R6, RZ, RZ, UR58 ;  /* 0x0000003aff067e24 */ /* 0x000fe2000f8e00ff */
[----:B------:R-:W-:Y:S01]  /*24eb0*/  LOP3.LUT R10, R15, 0x10, R10, 0xe2, !PT ;  /* 0x000000100f0a7812 */ /* 0x000fe200078ee20a */
[----:B------:R-:W-:-:S02]  /*24ec0*/  IMAD.IADD R5, R5, 0x1, R11 ;  /* 0x0000000105057824 */ /* 0x000fc400078e020b */
[----:B------:R-:W-:Y:S02]  /*24ed0*/  IMAD R0, R3, UR8, RZ ;  /* 0x0000000803007c24 */ /* 0x000fe4000f8e02ff */
[----:B------:R-:W-:-:S04]  /*24ee0*/  IMAD.WIDE.U32 R4, R9, UR8, R4 ;  /* 0x0000000809047c25 */ /* 0x000fc8000f8e0004 */
[----:B------:R-:W-:Y:S01]  /*24ef0*/  IMAD R3, R9, UR9, R0 ;  /* 0x0000000909037c24 */ /* 0x000fe2000f8e0200 */
[----:B------:R-:W-:Y:S01]  /*24f00*/  SEL R9, RZ, 0x40, P0 ;  /* 0x00000040ff097807 */ /* 0x000fe20000000000 */
[----:B------:R-:W-:Y:S01]  /*24f10*/  IMAD R0, R6, 0x40, R159 ;  /* 0x0000004006007824 */ /* 0x000fe200078e029f */
[----:B------:R-:W-:Y:S01]  /*24f20*/  ULDC.64 UR8, c[0x0][0xb80] ;  /* 0x0002e00000087ab9 */ /* 0x000fe20000000a00 */
[----:B------:R-:W-:Y:S01]  /*24f30*/  IMAD.SHL.U32 R15, R8, 0x20, RZ ;  /* 0x00000020080f7824 */ /* 0x000fe200078e00ff */
[----:B------:R-:W-:Y:S01]  /*24f40*/  LEA R6, P1, R4, UR8, 0x1 ;  /* 0x0000000804067c11 */ /* 0x000fe2000f8208ff */
[----:B------:R-:W-:Y:S01]  /*24f50*/  IMAD.IADD R3, R5, 0x1, R3 ;  /* 0x0000000105037824 */ /* 0x000fe200078e0203 */
[----:B------:R-:W-:Y:S02]  /*24f60*/  ISETP.GE.AND P0, PT, R0, R27, PT ;  /* 0x0000001b0000720c */ /* 0x000fe40003f06270 */
[----:B------:R-:W-:Y:S01]  /*24f70*/  LOP3.LUT R10, R15, 0x20, R10, 0xe2, !PT ;  /* 0x000000200f0a7812 */ /* 0x000fe200078ee20a */
[----:B------:R0:W1:Y:S01]  /*24f80*/  SHFL.IDX PT, R8, R6, RZ, 0x181f ;  /* 0x00181fff06087589 */ /* 0x00006200000e0000 */
[----:B------:R-:W-:-:S02]  /*24f90*/  LEA.HI.X R3, R4, UR9, R3, 0x1, P1 ;  /* 0x0000000904037c11 */ /* 0x000fc400088f0c03 */
[----:B------:R-:W-:Y:S02]  /*24fa0*/  LOP3.LUT R24, R10, R9, RZ, 0xfc, !PT ;  /* 0x000000090a187212 */ /* 0x000fe400078efcff */
        /* <DEDUP_REMOVED lines=35> */
.L_x_3204:
[----:B------:R-:W-:Y:S05]  /*251e0*/  BSYNC B1 ;  /* 0x0000000000017941 */ /* 0x000fea0003800000 */
.L_x_3203:
        /* <DEDUP_REMOVED lines=36> */
.L_x_3199:
[----:B------:R-:W-:Y:S05]  /*25430*/  BSYNC B0 ;  /* 0x0000000000007941 */ /* 0x000fea0003800000 */
.L_x_3193:
[----:B------:R-:W-:Y:S02]  /*25440*/  ULDC UR4, c[0x0][0xd3c] ;  /* 0x00034f0000047ab9 */ /* 0x000fe40000000800 */
[----:B------:R-:W-:-:S06]  /*25450*/  UISETP.GE.AND UP0, UPT, UR6, UR4, UPT ;  /* 0x000000040600728c */ /* 0x000fcc000bf06270 */
[----:B------:R-:W-:-:S13]  /*25460*/  PLOP3.LUT P0, PT, PT, PT, UP0, 0x80, 0x0 ;  /* 0x000000000000781c */ /* 0x000fda0003f0f008 */
[----:B------:R-:W-:Y:S05]  /*25470*/  @!P0 BRA `(.L_x_3205) ;  /* 0xfffffdb800c08947 */ /* 0x000fea000383ffff */
[----:B------:R-:W-:Y:S05]  /*25480*/  EXIT ;  /* 0x000000000000794d */ /* 0x000fea0003800000 */
.L_x_3064:
[----:B------:R-:W-:-:S08]  /*25490*/  NOP ;  /* 0x0000000000007918 */ /* 0x000fd00000000000 */
[----:B0-----:R-:W0:-:S00]  /*254a0*/  USETMAXREG.DEALLOC.CTAPOOL 0x28 ;  /* 0x00000028000079c8 */ /* 0x001e0000080e0500 */
        /* <DEDUP_REMOVED lines=14> */
.L_x_3206:
        /* <DEDUP_REMOVED lines=40> */
.L_x_3212:
        /* <DEDUP_REMOVED lines=12> */
.L_x_3211:
[----:B------:R-:W-:Y:S05]  /*258d0*/  BSYNC B0 ;  /* 0x0000000000007941 */ /* 0x000fea0003800000 */
.L_x_3210:
        /* <DEDUP_REMOVED lines=20> */
.L_x_3208:
        /* <DEDUP_REMOVED lines=18> */
[----:B------:R-:W-:-:S05]  /*25b40*/  VIADD R9, R13, 0xffffffff ;  /* 0xffffffff0d097836 */ /* 0x000fca0000000000 */
[----:B------:R2:W3:Y:S02]  /*25b50*/  SHFL.IDX PT, R16, R6, R9, 0x1f ;  /* 0x00001f0906107589 */ /* 0x0004e400000e0000 */
.L_x_3213:
[----:B---3--:R-:W-:Y:S01]  /*25b60*/  IMAD R16, R16, UR5, R11 ;  /* 0x0000000510107c24 */ /* 0x008fe2000f8e020b */
[----:B------:R-:W-:Y:S01]  /*25b70*/  IABS R2, R4 ;  /* 0x0000000400027213 */ /* 0x000fe20000000000 */
[----:B-12---:R-:W-:-:S03]  /*25b80*/  IMAD.MOV R9, RZ, RZ, -R3 ;  /* 0x000000ffff097224 */ /* 0x006fc600078e0a03 */
        /* <DEDUP_REMOVED lines=20> */
[----:B------:R-:W-:-:S04]  /*25cd0*/  IMAD R13, R7, R2, RZ ;  /* 0x00000002070d7224 */ /* 0x000fc800078e02ff */
[----:B------:R-:W-:-:S05]  /*25ce0*/  IMAD.MOV R6, RZ, RZ, -R13 ;  /* 0x000000ffff067224 */ /* 0x000fca00078e0a0d */
[----:B------:R-:W-:Y:S01]  /*25cf0*/  VIADDMNMX R15, R6, UR5, R7, PT ;  /* 0x00000005060f7c46 */ /* 0x000fe2000b800107 */
[----:B------:R-:W-:-:S03]  /*25d00*/  IMAD.MOV R7, RZ, RZ, -R2 ;  /* 0x000000ffff077224 */ /* 0x000fc600078e0a02 */
[----:B------:R-:W-:Y:S01]  /*25d10*/  IABS R8, R15 ;  /* 0x0000000f00087213 */ /* 0x000fe20000000000 */
[----:B------:R-:W-:Y:S01]  /*25d20*/  IMAD R4, R4, R7, R11 ;  /* 0x0000000704047224 */ /* 0x000fe200078e020b */
[----:B0-----:R-:W-:Y:S01]  /*25d30*/  IABS R10, R15 ;  /* 0x0000000f000a7213 */ /* 0x001fe20000000000 */
[----:B------:R-:W-:Y:S01]  /*25d40*/  IMAD.MOV R18, RZ, RZ, -R15 ;  /* 0x000000ffff127224 */ /* 0x000fe200078e0a0f */
[----:B------:R-:W0:Y:S02]  /*25d50*/  I2F.RP R6, R8 ;  /* 0x0000000800067306 */ /* 0x000e240000209400 */
[----:B------:R-:W-:-:S06]  /*25d60*/  IABS R9, R4 ;  /* 0x0000000400097213 */ /* 0x000fcc0000000000 */
        /* <DEDUP_REMOVED lines=26> */
.L_x_3209:
[----:B------:R-:W-:Y:S01]  /*25f10*/  ULDC UR4, c[0x0][0xd3c] ;  /* 0x00034f0000047ab9 */ /* 0x000fe20000000800 */
[----:B------:R-:W-:Y:S02]  /*25f20*/  IMAD.MOV.U32 R17, RZ, RZ, RZ ;  /* 0x000000ffff117224 */ /* 0x000fe400078e00ff */
[----:B------:R-:W-:Y:S02]  /*25f30*/  IMAD.U32 R16, RZ, RZ, UR6 ;  /* 0x00000006ff107e24 */ /* 0x000fe4000f8e00ff */
[----:B------:R-:W-:Y:S02]  /*25f40*/  IMAD.MOV.U32 R18, RZ, RZ, RZ ;  /* 0x000000ffff127224 */ /* 0x000fe400078e00ff */
[----:B------:R-:W-:-:S07]  /*25f50*/  IMAD.U32 R19, RZ, RZ, UR4 ;  /* 0x00000004ff137e24 */ /* 0x000fce000f8e00ff */
.L_x_3214:
[----:B------:R-:W-:-:S13]  /*25f60*/  ISETP.NE.AND P0, PT, R5, RZ, PT ;  /* 0x000000ff0500720c */ /* 0x000fda0003f05270 */
[----:B------:R-:W0:Y:S01]  /*25f70*/  @!P0 S2R R3, SR_CgaCtaId ;  /* 0x0000000000038919 */ /* 0x000e220000008800 */
[----:B------:R-:W-:-:S04]  /*25f80*/  @!P0 MOV R0, 0x400 ;  /* 0x0000040000008802 */ /* 0x000fc80000000f00 */
[----:B0-----:R-:W-:-:S05]  /*25f90*/  @!P0 LEA R0, R3, R0, 0x18 ;  /* 0x0000000003008211 */ /* 0x001fca00078ec0ff */
[----:B------:R1:W-:Y:S01]  /*25fa0*/  @!P0 STS.128 [R0+0x388d0], R16 ;  /* 0x0388d01000008388 */ /* 0x0003e20000000c00 */
[----:B------:R-:W-:Y:S06]  /*25fb0*/  BAR.ARV 0x5, 0x180 ;  /* 0x0146000000007b1d */ /* 0x000fec0000002000 */
.L_x_3207:
        /* <DEDUP_REMOVED lines=20> */
[----:B------:R-:W-:Y:S01]  /*26100*/  LOP3.LUT R35, R2, 0x38, R4, 0x78, !PT ;  /* 0x0000003802237812 */ /* 0x000fe200078e7804 */
[----:B------:R-:W-:Y:S01]  /*26110*/  IMAD.SHL.U32 R2, R4, 0x10, RZ ;  /* 0x0000001004027824 */ /* 0x000fe200078e00ff */
[----:B------:R-:W-:Y:S02]  /*26120*/  SHF.R.U32.HI R4, RZ, 0x3, R3 ;  /* 0x00000003ff047819 */ /* 0x000fe40000011603 */
[----:B------:R-:W-:Y:S02]  /*26130*/  LOP3.LUT R3, R0, 0x38, RZ, 0xc0, !PT ;  /* 0x0000003800037812 */ /* 0x000fe400078ec0ff */
[----:B------:R-:W-:Y:S02]  /*26140*/  LOP3.LUT R35, R35, 0x200, R0, 0xf8, !PT ;  /* 0x0000020023237812 */ /* 0x000fe400078ef800 */
[----:B------:R-:W-:Y:S02]  /*26150*/  LOP3.LUT R2, R4, 0x70, R2, 0xf8, !PT ;  /* 0x0000007004027812 */ /* 0x000fe400078ef802 */
[----:B------:R-:W-:Y:S01]  /*26160*/  LOP3.LUT R0, R3, 0x40, RZ, 0xfc, !PT ;  /* 0x0000004003007812 */ /* 0x000fe200078efcff */
[----:B------:R-:W-:Y:S01]  /*26170*/  IMAD R25, R35, 0x2, R23 ;  /* 0x0000000223197824 */ /* 0x000fe200078e0217 */
[----:B------:R-:W-:-:S02]  /*26180*/  LOP3.LUT R4, R3, 0x80, RZ, 0xfc, !PT ;  /* 0x0000008003047812 */ /* 0x000fc400078efcff */
[C---:B------:R-:W-:Y:S02]  /*26190*/  LOP3.LUT R2, R3.reuse, 0xc0, RZ, 0xfc, !PT ;  /* 0x000000c003027812 */ /* 0x040fe400078efcff */
[C---:B------:R-:W-:Y:S02]  /*261a0*/  LOP3.LUT R0, R3.reuse, 0x100, RZ, 0xfc, !PT ;  /* 0x0000010003007812 */ /* 0x040fe400078efcff */
[C---:B------:R-:W-:Y:S02]  /*261b0*/  LOP3.LUT R4, R3.reuse, 0x140, RZ, 0xfc, !PT ;  /* 0x0000014003047812 */ /* 0x040fe400078efcff */
[C---:B------:R-:W-:Y:S02]  /*261c0*/  LOP3.LUT R2, R3.reuse, 0x180, RZ, 0xfc, !PT ;  /* 0x0000018003027812 */ /* 0x040fe400078efcff */
[----:B---3--:R-:W-:-:S07]  /*261d0*/  LOP3.LUT R0, R3, 0x1c0, RZ, 0xfc, !PT ;  /* 0x000001c003007812 */ /* 0x008fce00078efcff */
.L_x_3290:
[----:B------:R-:W-:Y:S05]  /*261e0*/  YIELD ;  /* 0x0000000000007946 */ /* 0x000fea0003800000 */
[----:B------:R-:W-:Y:S01]  /*261f0*/  ULDC.64 UR4, c[0x0][0xb20] ;  /* 0x0002c80000047ab9 */ /* 0x000fe20000000a00 */
[----:B------:R-:W-:Y:S01]  /*26200*/  IMAD.MOV.U32 R32, RZ, RZ, RZ ;  /* 0x000000ffff207224 */ /* 0x000fe200078e00ff */
[----:B------:R-:W-:-:S04]  /*26210*/  ISETP.NE.U32.AND P0, PT, RZ, UR4, PT ;  /* 0x00000004ff007c0c */ /* 0x000fc8000bf05070 */
[----:B------:R-:W-:Y:S01]  /*26220*/  ISETP.NE.AND.EX P0, PT, RZ, UR5, PT, P0 ;  /* 0x00000005ff007c0c */ /* 0x000fe2000bf05300 */
[----:B------:R-:W-:-:S12]  /*26230*/  ULDC.64 UR4, c[0x0][0xb10] ;  /* 0x0002c40000047ab9 */ /* 0x000fd80000000a00 */
[----:B------:R-:W0:Y:S02]  /*26240*/  @P0 LDC.64 R2, c[0x0][0xb20] ;  /* 0x0002c800ff020b82 */ /* 0x000e240000000a00 */
[----:B0-----:R-:W-:-:S05]  /*26250*/  @P0 IMAD.WIDE R2, R19, 0x4, R2 ;  /* 0x0000000413020825 */ /* 0x001fca00078e0202 */
[----:B------:R0:W5:Y:S01]  /*26260*/  @P0 LDG.E R32, desc[UR36][R2.64] ;  /* 0x0000002402200981 */ /* 0x000162000c1e1900 */
[----:B------:R-:W-:Y:S01]  /*26270*/  ISETP.NE.U32.AND P0, PT, RZ, UR4, PT ;  /* 0x00000004ff007c0c */ /* 0x000fe2000bf05070 */
[----:B------:R-:W-:Y:S01]  /*26280*/  IMAD.MOV.U32 R36, RZ, RZ, RZ ;  /* 0x000000ffff247224 */ /* 0x000fe200078e00ff */
[----:B------:R-:W-:Y:S02]  /*26290*/  LOP3.LUT R22, R22, 0xffffffbf, RZ, 0xc0, !PT ;  /* 0xffffffbf16167812 */ /* 0x000fe400078ec0ff */
[----:B------:R-:W-:Y:S01]  /*262a0*/  ISETP.NE.AND.EX P1, PT, RZ, UR5, PT, P0 ;  /* 0x00000005ff007c0c */ /* 0x000fe2000bf25300 */
[----:B------:R-:W-:Y:S02]  /*262b0*/  ULDC.64 UR4, c[0x0][0xaf8] ;  /* 0x0002be0000047ab9 */ /* 0x000fe40000000a00 */
[----:B------:R-:W-:Y:S01]  /*262c0*/  ISETP.NE.U32.AND P0, PT, RZ, UR4, PT ;  /* 0x00000004ff007c0c */ /* 0x000fe2000bf05070 */
[----:B0-----:R-:W0:Y:S03]  /*262d0*/  LDC.64 R2, c[0x0][0xaf8] ;  /* 0x0002be00ff027b82 */ /* 0x001e260000000a00 */
[----:B------:R-:W-:Y:S01]  /*262e0*/  ISETP.NE.AND.EX P2, PT, RZ, UR5, PT, P0 ;  /* 0x00000005ff007c0c */ /* 0x000fe2000bf45300 */
[----:B------:R-:W-:-:S05]  /*262f0*/  ULDC.64 UR4, c[0x0][0x418] ;  /* 0x0001060000047ab9 */ /* 0x000fca0000000a00 */
[----:B-1----:R-:W1:Y:S07]  /*26300*/  @P1 LDC.64 R4, c[0x0][0xb10] ;  /* 0x0002c400ff041b82 */ /* 0x002e6e0000000a00 */
[----:B------:R-:W-:Y:S01]  /*26310*/  @P2 LOP3.LUT R22, R22, 0x40, RZ, 0xfc, !PT ;  /* 0x0000004016162812 */ /* 0x000fe200078efcff */
[----:B0-----:R-:W-:-:S05]  /*26320*/  IMAD.WIDE R2, R19, 0x4, R2 ;  /* 0x0000000413027825 */ /* 0x001fca00078e0202 */
[----:B------:R0:W5:Y:S01]  /*26330*/  @P2 LDG.E R36, desc[UR36][R2.64] ;  /* 0x0000002402242981 */ /* 0x000162000c1e1900 */
[----:B-1----:R-:W-:-:S05]  /*26340*/  @P1 IMAD.WIDE R4, R19, 0x4, R4 ;  /* 0x0000000413041825 */ /* 0x002fca00078e0204 */
[----:B--2---:R-:W2:Y:S01]  /*26350*/  @P1 LDG.E R0, desc[UR36][R4.64] ;  /* 0x0000002404001981 */ /* 0x004ea2000c1e1900 */
        /* <DEDUP_REMOVED lines=10> */
[----:B0-----:R-:W-:-:S05]  /*26400*/  IMAD.U32 R0, RZ, RZ, UR4 ;  /* 0x00000004ff007e24 */ /* 0x001fca000f8e00ff */
[----:B------:R1:W-:Y:S01]  /*26410*/  STL [R1+0x424], R0 ;  /* 0x0004240001007387 */ /* 0x0003e20000100800 */
[----:B------:R-:W-:Y:S05]  /*26420*/  @!P2 BRA `(.L_x_3216) ;  /* 0x000000000010a947 */ /* 0x000fea0003800000 */
[----:B------:R-:W2:Y:S04]  /*26430*/  LDG.E R5, desc[UR36][R2.64] ;  /* 0x0000002402057981 */ /* 0x000ea8000c1e1900 */
[----:B-1----:R-:W2:Y:S02]  /*26440*/  LDG.E R0, desc[UR36][R2.64+0x4] ;  /* 0x0000042402007981 */ /* 0x002ea4000c1e1900 */
[----:B--2---:R-:W-:-:S05]  /*26450*/  IMAD.IADD R0, R0, 0x1, -R5 ;  /* 0x0000000100007824 */ /* 0x004fca00078e0a05 */
[----:B------:R2:W-:Y:S02]  /*26460*/  STL [R1+0x424], R0 ;  /* 0x0004240001007387 */ /* 0x0005e40000100800 */
.L_x_3216:
[----:B------:R-:W-:Y:S02]  /*26470*/  ULDC.64 UR4, c[0x0][0xb18] ;  /* 0x0002c60000047ab9 */ /* 0x000fe40000000a00 */
[----:B------:R-:W-:-:S04]  /*26480*/  ISETP.NE.U32.AND P0, PT, RZ, UR4, PT ;  /* 0x00000004ff007c0c */ /* 0x000fc8000bf05070 */
[----:B------:R-:W-:-:S13]  /*26490*/  ISETP.NE.AND.EX P0, PT, RZ, UR5, PT, P0 ;  /* 0x00000005ff007c0c */ /* 0x000fda000bf05300 */
[----:B------:R-:W-:Y:S05]  /*264a0*/  @!P0 BRA `(.L_x_3217) ;  /* 0x0000000000108947 */ /* 0x000fea0003800000 */
[----:B0-----:R-:W0:Y:S02]  /*264b0*/  LDC.64 R2, c[0x0][0xb18] ;  /* 0x0002c600ff027b82 */ /* 0x001e240000000a00 */
[----:B0-----:R-:W-:-:S05]  /*264c0*/  IMAD.WIDE R2, R19, 0x4, R2 ;  /* 0x0000000413027825 */ /* 0x001fca00078e0202 */
[----:B------:R3:W5:Y:S01]  /*264d0*/  LDG.E R27, desc[UR36][R2.64] ;  /* 0x00000024021b7981 */ /* 0x000762000c1e1900 */
[----:B------:R-:W-:Y:S05]  /*264e0*/  BRA `(.L_x_3218) ;  /* 0x0000000000247947 */ /* 0x000fea0003800000 */
.L_x_3217:
[----:B------:R-:W-:Y:S02]  /*264f0*/  ULDC.64 UR4, c[0x0][0xb00] ;  /* 0x0002c00000047ab9 */ /* 0x000fe40000000a00 */
[----:B------:R-:W-:-:S04]  /*26500*/  ISETP.NE.U32.AND P0, PT, RZ, UR4, PT ;  /* 0x00000004ff007c0c */ /* 0x000fc8000bf05070 */
[----:B------:R-:W-:-:S13]  /*26510*/  ISETP.NE.AND.EX P0, PT, RZ, UR5, PT, P0 ;  /* 0x00000005ff007c0c */ /* 0x000fda000bf05300 */
[----:B------:R-:W-:Y:S05]  /*26520*/  @!P0 BRA `(.L_x_3218) ;  /* 0x0000000000148947 */ /* 0x000fea0003800000 */
[----:B0-----:R-:W0:Y:S02]  /*26530*/  LDC.64 R2, c[0x0][0xb00] ;  /* 0x0002c000ff027b82 */ /* 0x001e240000000a00 */
[----:B0-----:R-:W-:-:S05]  /*26540*/  IMAD.WIDE R2, R19, 0x4, R2 ;  /* 0x0000000413027825 */ /* 0x001fca00078e0202 */
[----:B------:R-:W3:Y:S04]  /*26550*/  LDG.E R27, desc[UR36][R2.64] ;  /* 0x00000024021b7981 */ /* 0x000ee8000c1e1900 */
[----:B-12---:R-:W3:Y:S02]  /*26560*/  LDG.E R0, desc[UR36][R2.64+0x4] ;  /* 0x0000042402007981 */ /* 0x006ee4000c1e1900 */
[----:B---3--:R-:W-:-:S07]  /*26570*/  IMAD.IADD R27, R0, 0x1, -R27 ;  /* 0x00000001001b7824 */ /* 0x008fce00078e0a1b */
.L_x_3218:
[----:B------:R-:W4:Y:S01]  /*26580*/  LDL R6, [R1+0x424] ;  /* 0x0004240001067983 */ /* 0x000f220000100800 */
[----:B012---:R-:W0:Y:S01]  /*26590*/  LDC R0, c[0x0][0x448] ;  /* 0x00011200ff007b82 */ /* 0x007e220000000800 */
[----:B------:R-:W-:Y:S01]  /*265a0*/  IMAD.SHL.U32 R8, R17, 0x40, RZ ;  /* 0x0000004011087824 */ /* 0x000fe200078e00ff */
[----:B------:R-:W-:Y:S01]  /*265b0*/  LOP3.LUT R22, R22, 0xfffff7ff, RZ, 0xc0, !PT ;  /* 0xfffff7ff16167812 */ /* 0x000fe200078ec0ff */
[----:B-----5:R-:W-:-:S03]  /*265c0*/  IMAD.IADD R27, R27, 0x1, -R32 ;  /* 0x000000011b1b7824 */ /* 0x020fc600078e0a20 */
[----:B------:R1:W-:Y:S02]  /*265d0*/  STL [R1+0x420], R8 ;  /* 0x0004200801007387 */ /* 0x0003e40000100800 */
[----:B---3--:R-:W2:Y:S01]  /*265e0*/  LDC.64 R2, c[0x0][0xad8] ;  /* 0x0002b600ff027b82 */ /* 0x008ea20000000a00 */
[----:B0-----:R-:W-:Y:S01]  /*265f0*/  ISETP.NE.AND P2, PT, R0, 0x1, PT ;  /* 0x000000010000780c */ /* 0x001fe20003f45270 */
[----:B------:R-:W-:Y:S01]  /*26600*/  VIADD R0, R8, 0x3f ;  /* 0x0000003f08007836 */ /* 0x000fe20000000000 */
[----:B--2---:R-:W-:-:S11]  /*26610*/  ISETP.GE.AND P1, PT, R3, 0x1, PT ;  /* 0x000000010300780c */ /* 0x004fd60003f26270 */
[----:B------:R-:W0:Y:S01]  /*26620*/  @P2 LDC R5, c[0x0][0x44c] ;  /* 0x00011300ff052b82 */ /* 0x000e220000000800 */
[----:B------:R-:W-:-:S07]  /*26630*/  @P2 LOP3.LUT R22, R22, 0x800, RZ, 0xfc, !PT ;  /* 0x0000080016162812 */ /* 0x000fce00078efcff */
[----:B------:R-:W2:Y:S01]  /*26640*/  @P2 LDC R7, c[0x0][0x450] ;  /* 0x00011400ff072b82 */ /* 0x000ea20000000800 */
[----:B0-----:R-:W-:-:S05]  /*26650*/  @P2 IMAD.HI.U32 R4, R0, R5, RZ ;  /* 0x0000000500042227 */ /* 0x001fca00078e00ff */
[----:B--2---:R-:W-:Y:S02]  /*26660*/  @P2 SHF.R.U32.HI R0, RZ, R7, R4 ;  /* 0x00000007ff002219 */ /* 0x004fe40000011604 */
[----:B----4-:R-:W-:-:S05]  /*26670*/  IADD3 R5, R27, 0x1, -R6 ;  /* 0x000000011b057810 */ /* 0x010fca0007ffe806 */
[----:B------:R-:W-:-:S04]  /*26680*/  IMAD.IADD R7, R5, 0x1, R0 ;  /* 0x0000000105077824 */ /* 0x000fc800078e0200 */
[----:B------:R-:W-:Y:S01]  /*26690*/  IMAD.IADD R2, R7, 0x1, R2 ;  /* 0x0000000107027824 */ /* 0x000fe200078e0202 */
[----:B-1----:R-:W-:Y:S06]  /*266a0*/  @!P1 BRA `(.L_x_3219) ;  /* 0x0000000000489947 */ /* 0x002fec0003800000 */
        /* <DEDUP_REMOVED lines=11> */
.L_x_3221:
[----:B------:R-:W-:-:S13]  /*26760*/  ISETP.NE.AND P0, PT, R3, 0x1, PT ;  /* 0x000000010300780c */ /* 0x000fda0003f05270 */
[----:B------:R-:W0:Y:S02]  /*26770*/  @P0 LDC.64 R4, c[0x0][0xae0] ;  /* 0x0002b800ff040b82 */ /* 0x000e240000000a00 */
[----:B0-----:R-:W-:-:S05]  /*26780*/  @P0 IMAD.HI.U32 R4, R0, R4, RZ ;  /* 0x0000000400040227 */ /* 0x001fca00078e00ff */
[----:B------:R-:W-:-:S07]  /*26790*/  @P0 SHF.R.U32.HI R0, RZ, R5, R4 ;  /* 0x00000005ff000219 */ /* 0x000fce0000011604 */
.L_x_3222:
[----:B------:R-:W-:Y:S05]  /*267a0*/  BSYNC B0 ;  /* 0x0000000000007941 */ /* 0x000fea0003800000 */
.L_x_3220:
[----:B------:R-:W-:-:S05]  /*267b0*/  IMAD R5, R0, R3, R3 ;  /* 0x0000000300057224 */ /* 0x000fca00078e0203 */
[----:B------:R-:W-:-:S07]  /*267c0*/  VIMNMX R2, R2, R5, PT ;  /* 0x0000000502027248 */ /* 0x000fce0003fe0100 */
.L_x_3219:
        /* <DEDUP_REMOVED lines=29> */
.L_x_3225:
[----:B------:R-:W-:-:S13]  /*269a0*/  ISETP.NE.AND P0, PT, R3, 0x1, PT ;  /* 0x000000010300780c */ /* 0x000fda0003f05270 */
[----:B------:R-:W1:Y:S02]  /*269b0*/  @P0 LDC.64 R4, c[0x0][0xae0] ;  /* 0x0002b800ff040b82 */ /* 0x000e640000000a00 */
[----:B-1----:R-:W-:-:S05]  /*269c0*/  @P0 IMAD.HI.U32 R4, R2, R4, RZ ;  /* 0x0000000402040227 */ /* 0x002fca00078e00ff */
[----:B------:R-:W-:-:S07]  /*269d0*/  @P0 SHF.R.U32.HI R2, RZ, R5, R4 ;  /* 0x00000005ff020219 */ /* 0x000fce0000011604 */
.L_x_3226:
[----:B------:R-:W-:Y:S05]  /*269e0*/  BSYNC B0 ;  /* 0x0000000000007941 */ /* 0x000fea0003800000 */
.L_x_3224:
[----:B------:R-:W-:-:S05]  /*269f0*/  IMAD R3, R2, R3, RZ ;  /* 0x0000000302037224 */ /* 0x000fca00078e02ff */
[----:B------:R-:W-:-:S07]  /*26a00*/  VIMNMX R0, R0, R3, !PT ;  /* 0x0000000300007248 */ /* 0x000fce0007fe0100 */
.L_x_3223:
        /* <DEDUP_REMOVED lines=24> */
.L_x_3228:
        /* <DEDUP_REMOVED lines=20> */
.L_x_3231:
[----:B------:R-:W-:Y:S05]  /*26cd0*/  BSYNC B6 ;  /* 0x0000000000067941 */ /* 0x000fea0003800000 */
.L_x_3230:
        /* <DEDUP_REMOVED lines=19> */
[----:B0-2---:R-:W-:Y:S05]  /*26e10*/  CALL.ABS.NOINC R2 ;  /* 0x0000000002007343 */ /* 0x005fea0003c00000 */
.L_x_3234:
        /* <DEDUP_REMOVED lines=15> */
.L_x_3233:
[----:B------:R-:W-:Y:S05]  /*26f10*/  BSYNC B6 ;  /* 0x0000000000067941 */ /* 0x000fea0003800000 */
.L_x_3232:
[----:B------:R-:W-:Y:S01]  /*26f20*/  ULDC.64 UR4, c[0x0][0xaf0] ;  /* 0x0002bc0000047ab9 */ /* 0x000fe20000000a00 */
[----:B------:R-:W1:Y:S01]  /*26f30*/  S2R R17, SR_TID.X ;  /* 0x0000000000117919 */ /* 0x000e620000002100 */
[----:B------:R-:W-:Y:S01]  /*26f40*/  ISETP.NE.U32.AND P0, PT, RZ, UR4, PT ;  /* 0x00000004ff007c0c */ /* 0x000fe2000bf05070 */
[----:B------:R-:W-:Y:S01]  /*26f50*/  IMAD.MOV.U32 R29, RZ, RZ, R19 ;  /* 0x000000ffff1d7224 */ /* 0x000fe200078e0013 */
[----:B------:R-:W-:Y:S01]  /*26f60*/  ULDC UR4, c[0x0][0x320] ;  /* 0x0000c80000047ab9 */ /* 0x000fe20000000800 */
[----:B------:R-:W2:Y:S01]  /*26f70*/  S2R R28, SR_TID.X ;  /* 0x00000000001c7919 */ /* 0x000ea20000002100 */
[----:B------:R-:W-:Y:S01]  /*26f80*/  ISETP.NE.AND.EX P0, PT, RZ, UR5, PT, P0 ;  /* 0x00000005ff007c0c */ /* 0x000fe2000bf05300 */
[----:B------:R-:W3:-:S12]  /*26f90*/  LDC R10, c[0x0][0x430] ;  /* 0x00010c00ff0a7b82 */ /* 0x000ed80000000800 */
[----:B------:R-:W4:Y:S01]  /*26fa0*/  @P0 LDC.64 R2, c[0x0][0xaf0] ;  /* 0x0002bc00ff020b82 */ /* 0x000f220000000a00 */
[----:B-1----:R-:W-:-:S05]  /*26fb0*/  IMAD.SHL.U32 R17, R17, 0x8, RZ ;  /* 0x0000000811117824 */ /* 0x002fca00078e00ff */
[----:B------:R-:W-:-:S04]  /*26fc0*/  LOP3.LUT R17, R17, 0x38, RZ, 0xc0, !PT ;  /* 0x0000003811117812 */ /* 0x000fc800078ec0ff */
[----:B------:R-:W-:Y:S01]  /*26fd0*/  LOP3.LUT R31, R17, 0x180, RZ, 0xfc, !PT ;  /* 0x00000180111f7812 */ /* 0x000fe200078efcff */
[----:B----4-:R-:W-:Y:S01]  /*26fe0*/  @P0 IMAD.WIDE R2, R19, 0x4, R2 ;  /* 0x0000000413020825 */ /* 0x010fe200078e0202 */
[C---:B------:R-:W-:Y:S02]  /*26ff0*/  LOP3.LUT R20, R17.reuse, 0x40, RZ, 0xfc, !PT ;  /* 0x0000004011147812 */ /* 0x040fe400078efcff */
[----:B------:R-:W-:Y:S02]  /*27000*/  LOP3.LUT R17, R17, 0x1c0, RZ, 0xfc, !PT ;  /* 0x000001c011117812 */ /* 0x000fe400078efcff */
[----:B------:R1:W5:Y:S01]  /*27010*/  @P0 LDG.E R29, desc[UR36][R2.64] ;  /* 0x00000024021d0981 */ /* 0x000362000c1e1900 */
[----:B--2---:R-:W-:Y:S01]  /*27020*/  IMAD.SHL.U32 R21, R28, 0x8, RZ ;  /* 0x000000081c157824 */ /* 0x004fe200078e00ff */
[----:B------:R-:W-:Y:S01]  /*27030*/  ISETP.GE.AND P0, PT, R17, UR4, PT ;  /* 0x0000000411007c0c */ /* 0x000fe2000bf06270 */
[----:B------:R-:W-:Y:S01]  /*27040*/  UMOV UR5, 0xffffffff ;  /* 0xffffffff00057882 */ /* 0x000fe20000000000 */
[----:B------:R-:W2:Y:S01]  /*27050*/  S2R R17, SR_TID.X ;  /* 0x0000000000117919 */ /* 0x000ea20000002100 */
[----:B------:R-:W-:-:S02]  /*27060*/  ISETP.GE.AND P3, PT, R20, UR4, PT ;  /* 0x0000000414007c0c */ /* 0x000fc4000bf66270 */
[----:B------:R-:W-:Y:S01]  /*27070*/  LOP3.LUT R21, R21, 0x38, RZ, 0xc0, !PT ;  /* 0x0000003815157812 */ /* 0x000fe200078ec0ff */
[----:B------:R-:W4:Y:S01]  /*27080*/  S2R R20, SR_TID.X ;  /* 0x0000000000147919 */ /* 0x000f220000002100 */
[----:B------:R-:W-:Y:S02]  /*27090*/  ISETP.GE.AND P1, PT, R31, UR4, PT ;  /* 0x000000041f007c0c */ /* 0x000fe4000bf26270 */
[----:B------:R-:W-:Y:S02]  /*270a0*/  ISETP.GE.AND P2, PT, R21, UR4, PT ;  /* 0x0000000415007c0c */ /* 0x000fe4000bf46270 */
[----:B------:R-:W-:Y:S02]  /*270b0*/  LOP3.LUT R22, R22, 0xfffffdff, RZ, 0xc0, !PT ;  /* 0xfffffdff16167812 */ /* 0x000fe400078ec0ff */
[----:B------:R-:W-:Y:S02]  /*270c0*/  LEA R0, R30, 0xffffffc0, 0x6 ;  /* 0xffffffc01e007811 */ /* 0x000fe400078e30ff */
[----:B------:R-:W-:-:S02]  /*270d0*/  SEL R6, RZ, 0x40, P1 ;  /* 0x00000040ff067807 */ /* 0x000fc40000800000 */
[----:B------:R-:W-:Y:S02]  /*270e0*/  @P3 LOP3.LUT R22, R22, 0x200, RZ, 0xfc, !PT ;  /* 0x0000020016163812 */ /* 0x000fe400078efcff */
[----:B0-----:R-:W-:Y:S02]  /*270f0*/  SEL R30, RZ, 0x80, P0 ;  /* 0x00000080ff1e7807 */ /* 0x001fe40000000000 */
[----:B------:R-:W-:-:S04]  /*27100*/  LOP3.LUT R22, R22, 0xfffffbff, RZ, 0xc0, !PT ;  /* 0xfffffbff16167812 */ /* 0x000fc800078ec0ff */
[----:B------:R-:W-:-:S04]  /*27110*/  @P2 LOP3.LUT R22, R22, 0x400, RZ, 0xfc, !PT ;  /* 0x0000040016162812 */ /* 0x000fc800078efcff */
[----:B------:R-:W-:Y:S01]  /*27120*/  LOP3.LUT R22, R22, 0xffffffdf, RZ, 0xc0, !PT ;  /* 0xffffffdf16167812 */ /* 0x000fe200078ec0ff */
[----:B--2---:R-:W-:-:S05]  /*27130*/  IMAD.SHL.U32 R17, R17, 0x8, RZ ;  /* 0x0000000811117824 */ /* 0x004fca00078e00ff */
[----:B------:R-:W-:-:S04]  /*27140*/  LOP3.LUT R17, R17, 0x38, RZ, 0xc0, !PT ;  /* 0x0000003811117812 */ /* 0x000fc800078ec0ff */
[----:B------:R-:W-:Y:S01]  /*27150*/  LOP3.LUT R31, R17, 0x80, RZ, 0xfc, !PT ;  /* 0x00000080111f7812 */ /* 0x000fe200078efcff */
[C---:B------:R-:W-:Y:S01]  /*27160*/  IMAD.SHL.U32 R17, R28.reuse, 0x8, RZ ;  /* 0x000000081c117824 */ /* 0x040fe200078e00ff */
[----:B------:R-:W-:Y:S02]  /*27170*/  LOP3.LUT R28, R28, 0x7f, RZ, 0xc0, !PT ;  /* 0x0000007f1c1c7812 */ /* 0x000fe400078ec0ff */
[----:B------:R-:W-:Y:S02]  /*27180*/  ISETP.GE.AND P5, PT, R31, UR4, PT ;  /* 0x000000041f007c0c */ /* 0x000fe4000bfa6270 */
[----:B------:R-:W-:Y:S02]  /*27190*/  LOP3.LUT R17, R17, 0x38, RZ, 0xc0, !PT ;  /* 0x0000003811117812 */ /* 0x000fe400078ec0ff */
[----:B------:R-:W-:Y:S02]  /*271a0*/  SHF.R.U32.HI R31, RZ, 0x3, R28 ;  /* 0x00000003ff1f7819 */ /* 0x000fe4000001161c */
[----:B------:R-:W-:Y:S01]  /*271b0*/  LOP3.LUT R28, R17, 0xc0, RZ, 0xfc, !PT ;  /* 0x000000c0111c7812 */ /* 0x000fe200078efcff */
[----:B----4-:R-:W-:-:S03]  /*271c0*/  IMAD.SHL.U32 R17, R20, 0x10, RZ ;  /* 0x0000001014117824 */ /* 0x010fc600078e00ff */
[----:B------:R-:W-:Y:S02]  /*271d0*/  ISETP.GE.AND P4, PT, R28, UR4, PT ;  /* 0x000000041c007c0c */ /* 0x000fe4000bf86270 */
[C---:B------:R-:W-:Y:S02]  /*271e0*/  LOP3.LUT R28, R21.reuse, 0x100, RZ, 0xfc, !PT ;  /* 0x00000100151c7812 */ /* 0x040fe400078efcff */
[----:B------:R-:W-:Y:S02]  /*271f0*/  LOP3.LUT R21, R21, 0x140, RZ, 0xfc, !PT ;  /* 0x0000014015157812 */ /* 0x000fe400078efcff */
[----:B------:R-:W-:Y:S02]  /*27200*/  @P5 LOP3.LUT R22, R22, 0x20, RZ, 0xfc, !PT ;  /* 0x0000002016165812 */ /* 0x000fe400078efcff */
[----:B------:R-:W-:Y:S02]  /*27210*/  ISETP.GE.AND P2, PT, R21, UR4, PT ;  /* 0x0000000415007c0c */ /* 0x000fe4000bf46270 */
[----:B------:R-:W-:-:S02]  /*27220*/  LOP3.LUT R22, R22, 0xffffffef, RZ, 0xc0, !PT ;  /* 0xffffffef16167812 */ /* 0x000fc400078ec0ff */
[----:B------:R-:W-:Y:S02]  /*27230*/  ISETP.GE.AND P3, PT, R28, UR4, PT ;  /* 0x000000041c007c0c */ /* 0x000fe4000bf66270 */
[----:B------:R-:W-:Y:S02]  /*27240*/  @P4 LOP3.LUT R22, R22, 0x10, RZ, 0xfc, !PT ;  /* 0x0000001016164812 */ /* 0x000fe400078efcff */
[----:B------:R-:W-:Y:S02]  /*27250*/  LOP3.LUT R17, R31, 0x70, R17, 0xf8, !PT ;  /* 0x000000701f117812 */ /* 0x000fe400078ef811 */
[----:B------:R-:W-:-:S03]  /*27260*/  LOP3.LUT R22, R22, 0xfffffffb, RZ, 0xc0, !PT ;  /* 0xfffffffb16167812 */ /* 0x000fc600078ec0ff */
[----:B------:R-:W-:Y:S01]  /*27270*/  IMAD.IADD R7, R17, 0x1, R0 ;  /* 0x0000000111077824 */ /* 0x000fe200078e0200 */
[----:B------:R-:W-:-:S04]  /*27280*/  @P2 LOP3.LUT R22, R22, 0x4, RZ, 0xfc, !PT ;  /* 0x0000000416162812 */ /* 0x000fc800078efcff */
[----:B------:R-:W-:-:S04]  /*27290*/  LOP3.LUT R22, R22, 0xfffffff7, RZ, 0xc0, !PT ;  /* 0xfffffff716167812 */ /* 0x000fc800078ec0ff */
[----:B------:R-:W-:Y:S01]  /*272a0*/  @P3 LOP3.LUT R22, R22, 0x8, RZ, 0xfc, !PT ;  /* 0x0000000816163812 */ /* 0x000fe200078efcff */
[----:B-1-3--:R-:W-:Y:S06]  /*272b0*/  BRA.DIV UR5, `(.L_x_3235) ;  /* 0x0000004e05ac7947 */ /* 0x00afec000b800000 */
.L_x_3308:
[----:B------:R-:W-:Y:S01]  /*272c0*/  ISETP.NE.AND P1, PT, R10, 0x1, PT ;  /* 0x000000010a00780c */ /* 0x000fe20003f25270 */
[----:B------:R-:W-:Y:S01]  /*272d0*/  IMAD.MOV.U32 R37, RZ, RZ, RZ ;  /* 0x000000ffff257224 */ /* 0x000fe200078e00ff */
[C---:B------:R-:W-:Y:S01]  /*272e0*/  ISETP.GE.AND P0, PT, R7.reuse, R27, PT ;  /* 0x0000001b0700720c */ /* 0x040fe20003f06270 */
[----:B------:R-:W-:Y:S01]  /*272f0*/  IMAD.IADD R7, R7, 0x1, R32 ;  /* 0x0000000107077824 */ /* 0x000fe200078e0220 */
[----:B-----5:R-:W-:Y:S02]  /*27300*/  SHF.R.S32.HI R34, RZ, 0x1f, R29 ;  /* 0x0000001fff227819 */ /* 0x020fe4000001141d */
[----:B------:R-:W-:Y:S01]  /*27310*/  ISETP.GT.U32.OR P0, PT, R17, 0x3f, P0 ;  /* 0x0000003f1100780c */ /* 0x000fe20000704470 */
[----:B------:R-:W-:Y:S01]  /*27320*/  IMAD.MOV.U32 R8, RZ, RZ, R7 ;  /* 0x000000ffff087224 */ /* 0x000fe200078e0007 */
[C---:B------:R-:W-:Y:S02]  /*27330*/  LOP3.LUT P6, RZ, R22.reuse, 0x400, RZ, 0xc0, !PT ;  /* 0x0000040016ff7812 */ /* 0x040fe400078cc0ff */
[----:B------:R-:W-:-:S03]  /*27340*/  LOP3.LUT R22, R22, 0xffffdfff, RZ, 0xc0, !PT ;  /* 0xffffdfff16167812 */ /* 0x000fc600078ec0ff */
[----:B------:R-:W0:Y:S01]  /*27350*/  @P1 LDC R3, c[0x0][0x434] ;  /* 0x00010d00ff031b82 */ /* 0x000e220000000800 */
[----:B------:R-:W-:-:S07]  /*27360*/  @P1 LOP3.LUT R22, R22, 0x2000, RZ, 0xfc, !PT ;  /* 0x0000200016161812 */ /* 0x000fce00078efcff */
        /* <DEDUP_REMOVED lines=33> */
[----:B------:R-:W-:Y:S01]  /*27580*/  IMAD R2, R10, R2, R7 ;  /* 0x000000020a027224 */ /* 0x000fe200078e0207 */
[----:B------:R0:W-:Y:S04]  /*27590*/  STL [R1+0x448], R6 ;  /* 0x0004480601007387 */ /* 0x0001e80000100800 */
[----:B------:R0:W-:Y:S05]  /*275a0*/  STL [R1+0x428], R2 ;  /* 0x0004280201007387 */ /* 0x0001ea0000100800 */
[----:B------:R-:W-:-:S04]  /*275b0*/  @P0 LOP3.LUT R22, R22, 0x1000, RZ, 0xfc, !PT ;  /* 0x0000100016160812 */ /* 0x000fc800078efcff */
[----:B------:R-:W-:-:S04]  /*275c0*/  LOP3.LUT R22, R22, 0xfffffffe, RZ, 0xc0, !PT ;  /* 0xfffffffe16167812 */ /* 0x000fc800078ec0ff */
[----:B------:R-:W-:Y:S01]  /*275d0*/  @P1 LOP3.LUT R22, R22, 0x1, RZ, 0xfc, !PT ;  /* 0x0000000116161812 */ /* 0x000fe200078efcff */
[----:B0-----:R-:W-:Y:S06]  /*275e0*/  @!P0 BRA `(.L_x_3236) ;  /* 0x0000000000048947 */ /* 0x001fec0003800000 */
[----:B------:R-:W-:Y:S01]  /*275f0*/  BPT.TRAP 0x1 ;  /* 0x000000040000795c */ /* 0x000fe20000300000 */
.L_x_3236:
        /* <DEDUP_REMOVED lines=9> */
.L_x_3309:
[----:B------:R-:W-:Y:S05]  /*27690*/  BSYNC B0 ;  /* 0x0000000000007941 */ /* 0x000fea0003800000 */
.L_x_3237:
[----:B------:R-:W0:Y:S01]  /*276a0*/  LDL R2, [R1+0x428] ;  /* 0x0004280001027983 */ /* 0x000e220000100800 */
[----:B------:R-:W-:Y:S01]  /*276b0*/  ULDC.64 UR4, c[0x0][0x300] ;  /* 0x0000c00000047ab9 */ /* 0x000fe20000000a00 */
[----:B-----5:R-:W-:Y:S02]  /*276c0*/  SHF.R.S32.HI R4, RZ, 0x1f, R37 ;  /* 0x0000001fff047819 */ /* 0x020fe40000011425 */
[----:B------:R-:W-:-:S03]  /*276d0*/  LOP3.LUT R22, R22, 0xfffffffd, RZ, 0xc0, !PT ;  /* 0xfffffffd16167812 */ /* 0x000fc600078ec0ff */
[----:B------:R-:W-:Y:S01]  /*276e0*/  STL [R1+0x440], R4 ;  /* 0x0004400401007387 */ /* 0x000fe20000100800 */
[----:B0-----:R-:W-:-:S05]  /*276f0*/  SHF.R.S32.HI R0, RZ, 0x1f, R2 ;  /* 0x0000001fff007819 */ /* 0x001fca0000011402 */
[----:B------:R0:W-:Y:S02]  /*27700*/  STL [R1+0x43c], R0 ;  /* 0x00043c0001007387 */ /* 0x0001e40000100800 */
[----:B0-----:R-:W-:-:S04]  /*27710*/  IMAD R0, R0, UR4, RZ ;  /* 0x0000000400007c24 */ /* 0x001fc8000f8e02ff */
[C---:B------:R-:W-:Y:S02]  /*27720*/  IMAD R0, R2.reuse, UR5, R0 ;  /* 0x0000000502007c24 */ /* 0x040fe4000f8e0200 */
[----:B------:R-:W-:Y:S01]  /*27730*/  IMAD.WIDE.U32 R2, R2, UR4, RZ ;  /* 0x0000000402027c25 */ /* 0x000fe2000f8e00ff */
[----:B------:R-:W-:-:S03]  /*27740*/  ULDC.64 UR4, c[0x0][0x310] ;  /* 0x0000c40000047ab9 */ /* 0x000fc60000000a00 */
[----:B------:R-:W-:Y:S02]  /*27750*/  IMAD.IADD R3, R3, 0x1, R0 ;  /* 0x0000000103037824 */ /* 0x000fe400078e0200 */
[----:B------:R-:W-:Y:S02]  /*27760*/  IMAD R0, R4, UR4, RZ ;  /* 0x0000000404007c24 */ /* 0x000fe4000f8e02ff */
[----:B------:R-:W0:Y:S01]  /*27770*/  S2R R4, SR_TID.X ;  /* 0x0000000000047919 */ /* 0x000e220000002100 */
        /* <DEDUP_REMOVED lines=52> */
.L_x_3319:
        /* <DEDUP_REMOVED lines=10> */
.L_x_3240:
        /* <DEDUP_REMOVED lines=11> */
.L_x_3241:
[----:B------:R-:W-:Y:S01]  /*27c10*/  VIADD R0, R23, 0x20400 ;  /* 0x0002040017007836 */ /* 0x000fe20000000000 */
[----:B------:R-:W-:Y:S01]  /*27c20*/  LOP3.LUT P1, RZ, R22, 0x40, RZ, 0xc0, !PT ;  /* 0x0000004016ff7812 */ /* 0x000fe2000782c0ff */
[----:B------:R1:W-:-:S12]  /*27c30*/  SYNCS.ARRIVE.TRANS64.A1T0 RZ, [R17+URZ+0x38830], RZ ;  /* 0x038830ff11ff79a7 */ /* 0x0003d8000810003f */
[----:B------:R-:W-:Y:S05]  /*27c40*/  WARPSYNC.ALL ;  /* 0x0000000000007948 */ /* 0x000fea0003800000 */
[----:B------:R-:W-:Y:S01]  /*27c50*/  BAR.SYNC.DEFER_BLOCKING 0x8, 0x100 ;  /* 0x0204000000007b1d */ /* 0x000fe20000010000 */
[----:B------:R-:W-:Y:S02]  /*27c60*/  LOP3.LUT P0, RZ, R0, 0x3ff, RZ, 0xc0, !PT ;  /* 0x000003ff00ff7812 */ /* 0x000fe4000780c0ff */
[----:B------:R-:W-:-:S03]  /*27c70*/  SHF.R.S32.HI R0, RZ, 0x1f, R19 ;  /* 0x0000001fff007819 */ /* 0x000fc60000011413 */
[----:B------:R-:W-:Y:S01]  /*27c80*/  BSSY B6, `(.L_x_3242) ;  /* 0x0000018000067945 */ /* 0x000fe20003800000 */
[----:B------:R-:W-:Y:S02]  /*27c90*/  SEL R31, R0, RZ, !P1 ;  /* 0x000000ff001f7207 */ /* 0x000fe40004800000 */
[----:B------:R-:W-:-:S03]  /*27ca0*/  SEL R0, R19, RZ, !P1 ;  /* 0x000000ff13007207 */ /* 0x000fc60004800000 */
[----:B------:R-:W-:Y:S04]  /*27cb0*/  STL [R1+0x438], R31 ;  /* 0x0004381f01007387 */ /* 0x000fe80000100800 */
[----:B------:R2:W-:Y:S02]  /*27cc0*/  STL [R1+0x42c], R0 ;  /* 0x00042c0001007387 */ /* 0x0005e40000100800 */
[----:B--2---:R-:W-:-:S05]  /*27cd0*/  SHF.R.S32.HI R0, RZ, 0x1f, R36 ;  /* 0x0000001fff007819 */ /* 0x004fca0000011424 */
[----:B------:R2:W-:Y:S01]  /*27ce0*/  STL [R1+0x430], R0 ;  /* 0x0004300001007387 */ /* 0x0005e20000100800 */
        /* <DEDUP_REMOVED lines=16> */
[----:B012---:R-:W-:Y:S05]  /*27df0*/  CALL.ABS.NOINC R2 ;  /* 0x0000000002007343 */ /* 0x007fea0003c00000 */
.L_x_3243:
[----:B------:R-:W-:Y:S05]  /*27e00*/  BSYNC B6 ;  /* 0x0000000000067941 */ /* 0x000fea0003800000 */
.L_x_3242:
[----:B------:R-:W3:Y:S01]  /*27e10*/  LDL R20, [R1+0x430] ;  /* 0x0004300001147983 */ /* 0x000ee20000100800 */
[----:B------:R-:W-:Y:S01]  /*27e20*/  IMAD.MOV.U32 R5, RZ, RZ, R31 ;  /* 0x000000ffff057224 */ /* 0x000fe200078e001f */
[----:B------:R-:W-:Y:S02]  /*27e30*/  ULDC.64 UR4, c[0x0][0x298] ;  /* 0x0000a60000047ab9 */ /* 0x000fe40000000a00 */
[----:B------:R-:W4:Y:S01]  /*27e40*/  LDL R21, [R1+0x42c] ;  /* 0x00042c0001157983 */ /* 0x000f220000100800 */
[----:B0-----:R-:W0:Y:S01]  /*27e50*/  S2R R2, SR_TID.X ;  /* 0x0000000000027919 */ /* 0x001e220000002100 */
[----:B------:R-:W1:Y:S01]  /*27e60*/  S2R R31, SR_TID.X ;  /* 0x00000000001f7919 */ /* 0x000e620000002100 */
[----:B0-----:R-:W-:-:S04]  /*27e70*/  LOP3.LUT R2, R2, 0x7f, RZ, 0xc0, !PT ;  /* 0x0000007f02027812 */ /* 0x001fc800078ec0ff */
[----:B--2---:R-:W-:Y:S02]  /*27e80*/  SHF.R.U32.HI R0, RZ, 0x3, R2 ;  /* 0x00000003ff007819 */ /* 0x004fe40000011602 */
[----:B------:R-:W0:Y:S01]  /*27e90*/  LDC R2, c[0x0][0x448] ;  /* 0x00011200ff027b82 */ /* 0x000e220000000800 */
[----:B---3--:R-:W-:Y:S02]  /*27ea0*/  IMAD.MOV.U32 R4, RZ, RZ, R20 ;  /* 0x000000ffff047224 */ /* 0x008fe400078e0014 */
[----:B------:R-:W2:Y:S01]  /*27eb0*/  LDL R20, [R1+0x420] ;  /* 0x0004200001147983 */ /* 0x000ea20000100800 */
[----:B0-----:R-:W-:Y:S01]  /*27ec0*/  ISETP.NE.AND P6, PT, R2, 0x1, PT ;  /* 0x000000010200780c */ /* 0x001fe20003fc5270 */
[----:B-1----:R-:W-:-:S12]  /*27ed0*/  IMAD.SHL.U32 R31, R31, 0x10, RZ ;  /* 0x000000101f1f7824 */ /* 0x002fd800078e00ff */
[----:B------:R-:W0:Y:S08]  /*27ee0*/  @P6 LDC R3, c[0x0][0x44c] ;  /* 0x00011300ff036b82 */ /* 0x000e300000000800 */
[----:B------:R-:W1:Y:S01]  /*27ef0*/  @P6 LDC R2, c[0x0][0x450] ;  /* 0x00011400ff026b82 */ /* 0x000e620000000800 */
[----:B------:R-:W-:Y:S01]  /*27f00*/  LOP3.LUT R31, R0, 0x70, R31, 0xf8, !PT ;  /* 0x00000070001f7812 */ /* 0x000fe200078ef81f */
[----:B------:R-:W-:-:S04]  /*27f10*/  IMAD R4, R4, UR4, RZ ;  /* 0x0000000404047c24 */ /* 0x000fc8000f8e02ff */
[----:B------:R-:W-:Y:S02]  /*27f20*/  IMAD R4, R36, UR5, R4 ;  /* 0x0000000524047c24 */ /* 0x000fe4000f8e0204 */
[----:B--2---:R-:W-:-:S04]  /*27f30*/  IMAD.IADD R31, R31, 0x1, R20 ;  /* 0x000000011f1f7824 */ /* 0x004fc800078e0214 */
[----:B0-----:R-:W-:-:S04]  /*27f40*/  @P6 IMAD.HI.U32 R3, R31, R3, RZ ;  /* 0x000000031f036227 */ /* 0x001fc800078e00ff */
[----:B------:R-:W-:Y:S01]  /*27f50*/  IMAD.MOV.U32 R0, RZ, RZ, R31 ;  /* 0x000000ffff007224 */ /* 0x000fe200078e001f */
[----:B-1----:R-:W-:Y:S01]  /*27f60*/  @P6 SHF.R.U32.HI R0, RZ, R2, R3 ;  /* 0x00000002ff006219 */ /* 0x002fe20000011603 */
        /* <DEDUP_REMOVED lines=9> */
[C---:B----4-:R-:W-:Y:S01]  /*28000*/  IMAD.WIDE.U32 R2, R21.reuse, UR4, R2 ;  /* 0x0000000415027c25 */ /* 0x050fe2000f8e0002 */
[----:B------:R-:W0:Y:S03]  /*28010*/  LDC R5, c[0x0][0x448] ;  /* 0x00011200ff057b82 */ /* 0x000e260000000800 */
[----:B------:R-:W-:Y:S01]  /*28020*/  IMAD R4, R21, UR5, R4 ;  /* 0x0000000515047c24 */ /* 0x000fe2000f8e0204 */
[----:B------:R-:W1:Y:S01]  /*28030*/  S2R R6, SR_TID.X ;  /* 0x0000000000067919 */ /* 0x000e620000002100 */
[----:B------:R-:W-:Y:S01]  /*28040*/  ULDC.64 UR4, c[0x0][0x2d0] ;  /* 0x0000b40000047ab9 */ /* 0x000fe20000000a00 */
[----:B------:R2:W5:Y:S01]  /*28050*/  LDL R21, [R1+0x424] ;  /* 0x0004240001157983 */ /* 0x0005620000100800 */
[----:B------:R-:W-:Y:S01]  /*28060*/  IMAD.IADD R3, R3, 0x1, R4 ;  /* 0x0000000103037824 */ /* 0x000fe200078e0204 */
[----:B------:R-:W-:-:S05]  /*28070*/  SHF.R.S32.HI R4, RZ, 0x1f, R0 ;  /* 0x0000001fff047819 */ /* 0x000fca0000011400 */
[----:B------:R-:W-:Y:S02]  /*28080*/  IMAD R4, R4, UR4, RZ ;  /* 0x0000000404047c24 */ /* 0x000fe4000f8e02ff */
[----:B------:R-:W-:-:S04]  /*28090*/  IMAD.WIDE.U32 R2, R0, UR4, R2 ;  /* 0x0000000400027c25 */ /* 0x000fc8000f8e0002 */
[----:B------:R-:W-:Y:S01]  /*280a0*/  IMAD R4, R0, UR5, R4 ;  /* 0x0000000500047c24 */ /* 0x000fe2000f8e0204 */
[----:B------:R-:W-:Y:S01]  /*280b0*/  ULDC.64 UR4, c[0x0][0x2c8] ;  /* 0x0000b20000047ab9 */ /* 0x000fe20000000a00 */
[----:B------:R-:W-:-:S04]  /*280c0*/  IMAD.MOV R0, RZ, RZ, -R0 ;  /* 0x000000ffff007224 */ /* 0x000fc800078e0a00 */
[----:B0-----:R-:W-:Y:S02]  /*280d0*/  IMAD R0, R5, R0, R31 ;  /* 0x0000000005007224 */ /* 0x001fe400078e021f */
[----:B------:R-:W-:-:S03]  /*280e0*/  IMAD.IADD R3, R3, 0x1, R4 ;  /* 0x0000000103037824 */ /* 0x000fc600078e0204 */
[----:B------:R-:W-:Y:S01]  /*280f0*/  SHF.R.S32.HI R4, RZ, 0x1f, R0 ;  /* 0x0000001fff047819 */ /* 0x000fe20000011400 */
[----:B------:R-:W-:-:S04]  /*28100*/  IMAD.WIDE.U32 R2, R0, UR4, R2 ;  /* 0x0000000400027c25 */ /* 0x000fc8000f8e0002 */
[----:B------:R-:W-:-:S04]  /*28110*/  IMAD R4, R4, UR4, RZ ;  /* 0x0000000404047c24 */ /* 0x000fc8000f8e02ff */
[----:B------:R-:W-:Y:S01]  /*28120*/  IMAD R4, R0, UR5, R4 ;  /* 0x0000000500047c24 */ /* 0x000fe2000f8e0204 */
[----:B------:R-:W-:Y:S01]  /*28130*/  ULDC.64 UR4, c[0x0][0x280] ;  /* 0x0000a00000047ab9 */ /* 0x000fe20000000a00 */
[----:B-1----:R-:W-:Y:S01]  /*28140*/  IMAD.SHL.U32 R9, R6, 0x8, RZ ;  /* 0x0000000806097824 */ /* 0x002fe200078e00ff */
[C---:B------:R-:W-:Y:S01]  /*28150*/  LEA R0, P0, R2.reuse, UR4, 0x1 ;  /* 0x0000000402007c11 */ /* 0x040fe2000f8008ff */
[----:B------:R-:W-:Y:S01]  /*28160*/  IMAD.IADD R3, R3, 0x1, R4 ;  /* 0x0000000103037824 */ /* 0x000fe200078e0204 */
[----:B------:R-:W-:Y:S02]  /*28170*/  ULDC UR4, c[0x0][0x2b8] ;  /* 0x0000ae0000047ab9 */ /* 0x000fe40000000800 */
[----:B------:R-:W-:Y:S02]  /*28180*/  LOP3.LUT R9, R9, 0x38, RZ, 0xc0, !PT ;  /* 0x0000003809097812 */ /* 0x000fe400078ec0ff */
[----:B------:R-:W-:Y:S01]  /*28190*/  LEA.HI.X R2, R2, UR5, R3, 0x1, P0 ;  /* 0x0000000502027c11 */ /* 0x000fe200080f0c03 */
[----:B------:R-:W-:Y:S01]  /*281a0*/  UMOV UR5, 0xffffffff ;  /* 0xffffffff00057882 */ /* 0x000fe20000000000 */
[----:B------:R-:W-:-:S02]  /*281b0*/  LOP3.LUT R6, R6, 0x7f, RZ, 0xc0, !PT ;  /* 0x0000007f06067812 */ /* 0x000fc400078ec0ff */
[----:B------:R-:W-:Y:S02]  /*281c0*/  ISETP.GE.AND P0, PT, R9, UR4, PT ;  /* 0x0000000409007c0c */ /* 0x000fe4000bf06270 */
[----:B------:R-:W-:Y:S01]  /*281d0*/  SHF.R.U32.HI R10, RZ, 0x3, R6 ;  /* 0x00000003ff0a7819 */ /* 0x000fe20000011606 */
[----:B--2---:R-:W-:Y:S10]  /*281e0*/  BRA.DIV UR5, `(.L_x_3244) ;  /* 0x0000004605747947 */ /* 0x004ff4000b800000 */
[----:B------:R-:W0:Y:S01]  /*281f0*/  SHFL.IDX PT, R6, R0, RZ, 0x181f ;  /* 0x00181fff00067589 */ /* 0x000e2200000e0000 */
[----:B-----5:R-:W-:Y:S01]  /*28200*/  IMAD R3, R21, R5, RZ ;  /* 0x0000000515037224 */ /* 0x020fe200078e02ff */
[----:B------:R-:W-:Y:S01]  /*28210*/  LOP3.LUT R22, R22, 0xfffffeff, RZ, 0xc0, !PT ;  /* 0xfffffeff16167812 */ /* 0x000fe200078ec0ff */
[----:B------:R-:W-:Y:S01]  /*28220*/  IMAD.IADD R4, R10, 0x1, R20 ;  /* 0x000000010a047824 */ /* 0x000fe200078e0214 */
[----:B------:R-:W1:Y:S04]  /*28230*/  SHFL.IDX PT, R5, R2, RZ, 0x181f ;  /* 0x00181fff02057589 */ /* 0x000e6800000e0000 */
[----:B------:R-:W-:-:S13]  /*28240*/  ISETP.GE.AND P2, PT, R4, R3, PT ;  /* 0x000000030400720c */ /* 0x000fda0003f46270 */
[----:B------:R-:W-:Y:S02]  /*28250*/  @P2 LOP3.LUT R22, R22, 0x100, RZ, 0xfc, !PT ;  /* 0x0000010016162812 */ /* 0x000fe400078efcff */
[----:B0-----:R-:W-:Y:S02]  /*28260*/  @!P2 LEA R6, P1, R9, R6, 0x1 ;  /* 0x000000060906a211 */ /* 0x001fe400078208ff */
[----:B------:R-:W-:-:S03]  /*28270*/  LOP3.LUT R22, R22, 0xffffff7f, RZ, 0xc0, !PT ;  /* 0xffffff7f16167812 */ /* 0x000fc600078ec0ff */
[----:B-1----:R-:W-:-:S04]  /*28280*/  @!P2 IMAD.X R5, RZ, RZ, R5, P1 ;  /* 0x000000ffff05a224 */ /* 0x002fc800008e0605 */
[----:B------:R-:W-:Y:S02]  /*28290*/  @!P2 IMAD.MOV.U32 R7, RZ, RZ, R5 ;  /* 0x000000ffff07a224 */ /* 0x000fe400078e0005 */
[----:B------:R-:W-:-:S03]  /*282a0*/  VIADD R5, R4, 0x10 ;  /* 0x0000001004057836 */ /* 0x000fc60000000000 */
[----:B------:R-:W-:Y:S01]  /*282b0*/  @!PT LDS RZ, [RZ] ;  /* 0x00000000fffff984 */ /* 0x000fe20000000800 */
[----:B------:R0:W-:Y:S02]  /*282c0*/  @!P2 LDGSTS.E.BYPASS.LTC128B.128 [R25+0x20400], desc[UR36][R6.64], !P0 ;  /* 0x204000000619afae */ /* 0x0001e4000c101d64 */
[----:B------:R-:W-:Y:S02]  /*282d0*/  ISETP.GE.AND P2, PT, R5, R3, PT ;  /* 0x000000030500720c */ /* 0x000fe40003f46270 */
        /* <DEDUP_REMOVED lines=9> */
[----:B------:R-:W-:Y:S02]  /*28370*/  ISETP.GE.AND P2, PT, R5, R3, PT ;  /* 0x000000030500720c */ /* 0x000fe40003f46270 */
[----:B------:R-:W-:Y:S04]  /*28380*/  SHFL.IDX PT, R5, R2, 0x2, 0x181f ;  /* 0x00581f0002057f89 */ /* 0x000fe800000e0000 */
[----:B0-----:R-:W0:Y:S07]  /*28390*/  SHFL.IDX PT, R6, R0, 0x2, 0x181f ;  /* 0x00581f0000067f89 */ /* 0x001e2e00000e0000 */
[----:B------:R-:W-:Y:S01]  /*283a0*/  @P2 LOP3.LUT R22, R22, 0x40, RZ, 0xfc, !PT ;  /* 0x0000004016162812 */ /* 0x000fe200078efcff */
[----:B------:R-:W1:Y:S01]  /*283b0*/  SHFL.IDX PT, R0, R0, 0x3, 0x181f ;  /* 0x00781f0000007f89 */ /* 0x000e6200000e0000 */
[----:B0-----:R-:W-:-:S05]  /*283c0*/  @!P2 LEA R6, P1, R9, R6, 0x1 ;  /* 0x000000060906a211 */ /* 0x001fca00078208ff */
[----:B------:R-:W-:-:S04]  /*283d0*/  @!P2 IMAD.X R5, RZ, RZ, R5, P1 ;  /* 0x000000ffff05a224 */ /* 0x000fc800008e0605 */
[----:B------:R-:W-:Y:S02]  /*283e0*/  @!P2 IMAD.MOV.U32 R7, RZ, RZ, R5 ;  /* 0x000000ffff07a224 */ /* 0x000fe400078e0005 */
[----:B------:R0:W2:Y:S04]  /*283f0*/  SHFL.IDX PT, R5, R2, 0x3, 0x181f ;  /* 0x00781f0002057f89 */ /* 0x0000a800000e0000 */
[----:B-1----:R0:W-:Y:S02]  /*28400*/  @!P2 LDGSTS.E.BYPASS.LTC128B.128 [R25+0x21400], desc[UR36][R6.64], !P0 ;  /* 0x214000000619afae */ /* 0x0021e4000c101d64 */
.L_x_3328:
[----:B------:R-:W-:Y:S01]  /*28410*/  VIADD R4, R4, 0x30 ;  /* 0x0000003004047836 */ /* 0x000fe20000000000 */
[----:B------:R-:W-:-:S04]  /*28420*/  LOP3.LUT R22, R22, 0xfffeffff, RZ, 0xc0, !PT ;  /* 0xfffeffff16167812 */ /* 0x000fc800078ec0ff */
[----:B------:R-:W-:-:S13]  /*28430*/  ISETP.GE.AND P2, PT, R4, R3, PT ;  /* 0x000000030400720c */ /* 0x000fda0003f46270 */
[----:B0-----:R-:W-:Y:S02]  /*28440*/  @!P2 LEA R2, P1, R9, R0, 0x1 ;  /* 0x000000000902a211 */ /* 0x001fe400078208ff */
[----:B------:R-:W-:-:S03]  /*28450*/  @P2 LOP3.LUT R22, R22, 0x10000, RZ, 0xfc, !PT ;  /* 0x0001000016162812 */ /* 0x000fc600078efcff */
[----:B--2---:R-:W-:-:S05]  /*28460*/  @!P2 IMAD.X R3, RZ, RZ, R5, P1 ;  /* 0x000000ffff03a224 */ /* 0x004fca00008e0605 */
[----:B------:R-:W-:Y:S01]  /*28470*/  @!PT LDS RZ, [RZ] ;  /* 0x00000000fffff984 */ /* 0x000fe20000000800 */
[----:B------:R-:W-:Y:S01]  /*28480*/  @!PT LDS RZ, [RZ] ;  /* 0x00000000fffff984 */ /* 0x000fe20000000800 */
[----:B------:R-:W-:Y:S01]  /*28490*/  @!PT LDS RZ, [RZ] ;  /* 0x00000000fffff984 */ /* 0x000fe20000000800 */
[----:B------:R0:W-:Y:S01]  /*284a0*/  @!P2 LDGSTS.E.BYPASS.LTC128B.128 [R25+0x21c00], desc[UR36][R2.64], !P0 ;  /* 0x21c000000219afae */ /* 0x0001e2000c101d64 */
[----:B------:R-:W-:Y:S01]  /*284b0*/  PLOP3.LUT P0, PT, PT, PT, PT, 0x80, 0x0 ;  /* 0x000000000000781c */ /* 0x000fe20003f0f070 */
[----:B------:R-:W-:-:S12]  /*284c0*/  NOP ;  /* 0x0000000000007918 */ /* 0x000fd80000000000 */
.L_x_3245:
        /* <DEDUP_REMOVED lines=28> */
.L_x_3247:
[----:B------:R-:W-:Y:S05]  /*28690*/  BSYNC B6 ;  /* 0x0000000000067941 */ /* 0x000fea0003800000 */
.L_x_3246:
        /* <DEDUP_REMOVED lines=49> */
[----:B------:R-:W-:Y:S01]  /*289b0*/  LOP3.LUT R7, R21, 0x80, RZ, 0xfc, !PT ;  /* 0x0000008015077812 */ /* 0x000fe200078efcff */
[----:B------:R-:W-:Y:S01]  /*289c0*/  IMAD.IADD R6, R3, 0x1, R0 ;  /* 0x0000000103067824 */ /* 0x000fe200078e0200 */
[----:B------:R-:W-:Y:S01]  /*289d0*/  LEA R0, P0, R2, UR4, 0x1 ;  /* 0x0000000402007c11 */ /* 0x000fe2000f8008ff */
[----:B------:R-:W-:Y:S01]  /*289e0*/  ULDC UR4, c[0x0][0x3b8] ;  /* 0x0000ee0000047ab9 */ /* 0x000fe20000000800 */
[----:B------:R-:W-:Y:S02]  /*289f0*/  LOP3.LUT R20, R20, 0x38, RZ, 0xc0, !PT ;  /* 0x0000003814147812 */ /* 0x000fe400078ec0ff */
[----:B------:R-:W-:Y:S02]  /*28a00*/  ISETP.GE.AND P4, PT, R7, UR4, PT ;  /* 0x0000000407007c0c */ /* 0x000fe4000bf86270 */
        /* <DEDUP_REMOVED lines=109> */
.L_x_3338:
        /* <DEDUP_REMOVED lines=23> */
.L_x_3250:
[----:B------:R-:W-:Y:S05]  /*29250*/  BSYNC B0 ;  /* 0x0000000000007941 */ /* 0x000fea0003800000 */
.L_x_3249:
[----:B------:R-:W-:Y:S01]  /*29260*/  NOP ;  /* 0x0000000000007918 */ /* 0x000fe20000000000 */
[----:B------:R-:W-:-:S13]  /*29270*/  PLOP3.LUT P0, PT, PT, PT, PT, 0x80, 0x0 ;  /* 0x000000000000781c */ /* 0x000fda0003f0f070 */
.L_x_3251:
        /* <DEDUP_REMOVED lines=18> */
.L_x_3339:
[----:B------:R-:W-:Y:S05]  /*293a0*/  BSYNC B0 ;  /* 0x0000000000007941 */ /* 0x000fea0003800000 */
.L_x_3252:
[----:B------:R-:W-:-:S05]  /*293b0*/  IMAD.U32 R2, RZ, RZ, UR38 ;  /* 0x00000026ff027e24 */ /* 0x000fca000f8e00ff */
[----:B------:R-:W-:-:S13]  /*293c0*/  ISETP.NE.AND P0, PT, R2, 0x3, PT ;  /* 0x000000030200780c */ /* 0x000fda0003f05270 */
[----:B------:R-:W-:Y:S05]  /*293d0*/  @!P0 BRA `(.L_x_3254) ;  /* 0x0000000000048947 */ /* 0x000fea0003800000 */
[----:B------:R-:W-:Y:S01]  /*293e0*/  BPT.TRAP 0x1 ;  /* 0x000000040000795c */ /* 0x000fe20000300000 */
.L_x_3254:
[----:B0-----:R-:W-:Y:S01]  /*293f0*/  SHF.L.U32 R0, R26, 0x1f, RZ ;  /* 0x0000001f1a007819 */ /* 0x001fe200000006ff */
[----:B------:R-:W-:Y:S03]  /*29400*/  BSSY B0, `(.L_x_3255) ;  /* 0x0000003000007945 */ /* 0x000fe60003800000 */
[----:B------:R-:W0:Y:S02]  /*29410*/  SYNCS.PHASECHK.TRANS64.TRYWAIT P0, [R17+URZ+0x38860], R0 ;  /* 0x03886000110075a7 */ /* 0x000e24000800017f */
[----:B0-----:R-:W-:Y:S05]  /*29420*/  @!P0 BRA `(.L_x_3256) ;  /* 0x0000004000f88947 */ /* 0x001fea0003800000 */
.L_x_3340:
[----:B------:R-:W-:Y:S05]  /*29430*/  BSYNC B0 ;  /* 0x0000000000007941 */ /* 0x000fea0003800000 */
.L_x_3255:
[----:B------:R-:W0:Y:S01]  /*29440*/  LDL.LU R3, [R1+0x43c] ;  /* 0x00043c0001037983 */ /* 0x000e220000300800 */
[----:B------:R-:W-:-:S03]  /*29450*/  ULDC.64 UR4, c[0x0][0x328] ;  /* 0x0000ca0000047ab9 */ /* 0x000fc60000000a00 */
[----:B------:R-:W2:Y:S04]  /*29460*/  LDL.LU R2, [R1+0x428] ;  /* 0x0004280001027983 */ /* 0x000ea80000300800 */
        /* <DEDUP_REMOVED lines=107> */
.L_x_3350:
        /* <DEDUP_REMOVED lines=34> */
.L_x_3258:
        /* <DEDUP_REMOVED lines=11> */
.L_x_3259:
[----:B------:R-:W2:Y:S01]  /*29df0*/  LDL.LU R2, [R1+0x434] ;  /* 0x0004340001027983 */ /* 0x000ea20000300800 */
[----:B------:R1:W-:Y:S01]  /*29e00*/  SYNCS.ARRIVE.TRANS64.A1T0 RZ, [R17+URZ+0x38850], RZ ;  /* 0x038850ff11ff79a7 */ /* 0x0003e2000810003f */
[----:B------:R-:W-:Y:S01]  /*29e10*/  BSSY B0, `(.L_x_3260) ;  /* 0x00000f7000007945 */ /* 0x000fe20003800000 */
[----:B--2---:R-:W-:-:S05]  /*29e20*/  VIADD R7, R2, 0xfffffffe ;  /* 0xfffffffe02077836 */ /* 0x004fca0000000000 */
[----:B------:R-:W-:-:S13]  /*29e30*/  ISETP.GE.AND P0, PT, R7, R33, PT ;  /* 0x000000210700720c */ /* 0x000fda0003f06270 */
[----:B-1----:R-:W-:Y:S05]  /*29e40*/  @!P0 BRA `(.L_x_3261) ;  /* 0x0000000c00cc8947 */ /* 0x002fea0003800000 */
[----:B------:R-:W2:Y:S01]  /*29e50*/  LDL.LU R2, [R1+0x448] ;  /* 0x0004480001027983 */ /* 0x000ea20000300800 */
[----:B------:R-:W-:-:S04]  /*29e60*/  LOP3.LUT R30, R30, 0x80, RZ, 0xc0, !PT ;  /* 0x000000801e1e7812 */ /* 0x000fc800078ec0ff */
[----:B------:R-:W-:Y:S02]  /*29e70*/  SHF.R.U32.HI R30, RZ, 0x3, R30 ;  /* 0x00000003ff1e7819 */ /* 0x000fe4000001161e */
[----:B--2---:R-:W-:-:S04]  /*29e80*/  LOP3.LUT R31, R2, 0x40, RZ, 0xc0, !PT ;  /* 0x00000040021f7812 */ /* 0x004fc800078ec0ff */
[----:B------:R-:W-:-:S07]  /*29e90*/  SHF.R.U32.HI R31, RZ, 0x2, R31 ;  /* 0x00000002ff1f7819 */ /* 0x000fce000001161f */
.L_x_3274:
[----:B-1----:R-:W1:Y:S01]  /*29ea0*/  S2R R2, SR_TID.X ;  /* 0x0000000000027919 */ /* 0x002e620000002100 */
[----:B--2---:R-:W2:Y:S01]  /*29eb0*/  LDC R4, c[0x0][0x430] ;  /* 0x00010c00ff047b82 */ /* 0x004ea20000000800 */
[----:B---3--:R-:W-:Y:S01]  /*29ec0*/  IMAD R6, R7, 0x40, R32 ;  /* 0x0000004007067824 */ /* 0x008fe200078e0220 */
[----:B------:R-:W-:Y:S05]  /*29ed0*/  YIELD ;  /* 0x0000000000007946 */ /* 0x000fea0003800000 */
[----:B------:R-:W3:Y:S01]  /*29ee0*/  S2R R3, SR_TID.X ;  /* 0x0000000000037919 */ /* 0x000ee20000002100 */
[----:B------:R-:W-:Y:S01]  /*29ef0*/  IMAD.U32 R11, RZ, RZ, UR38 ;  /* 0x00000026ff0b7e24 */ /* 0x000fe2000f8e00ff */
[----:B------:R-:W-:Y:S01]  /*29f00*/  ULDC UR4, c[0x0][0x430] ;  /* 0x00010c0000047ab9 */ /* 0x000fe20000000800 */
[----:B------:R-:W-:Y:S01]  /*29f10*/  VIADD R24, R24, 0x1 ;  /* 0x0000000118187836 */ /* 0x000fe20000000000 */
[----:B--2---:R-:W-:-:S02]  /*29f20*/  ISETP.NE.AND P0, PT, R4, 0x1, PT ;  /* 0x000000010400780c */ /* 0x004fc40003f05270 */
[----:B-1----:R-:W-:-:S04]  /*29f30*/  LOP3.LUT R2, R2, 0x7f, RZ, 0xc0, !PT ;  /* 0x0000007f02027812 */ /* 0x002fc800078ec0ff */
[----:B------:R-:W-:Y:S01]  /*29f40*/  SHF.R.U32.HI R2, RZ, 0x3, R2 ;  /* 0x00000003ff027819 */ /* 0x000fe20000011602 */
[----:B---3--:R-:W-:-:S06]  /*29f50*/  IMAD.SHL.U32 R4, R3, 0x10, RZ ;  /* 0x0000001003047824 */ /* 0x008fcc00078e00ff */
[----:B------:R-:W1:Y:S01]  /*29f60*/  @P0 LDC R3, c[0x0][0x434] ;  /* 0x00010d00ff030b82 */ /* 0x000e620000000800 */
[----:B------:R-:W-:-:S04]  /*29f70*/  LOP3.LUT R4, R2, 0x70, R4, 0xf8, !PT ;  /* 0x0000007002047812 */ /* 0x000fc800078ef804 */
[----:B------:R-:W-:-:S03]  /*29f80*/  ISETP.GT.U32.AND P1, PT, R4, 0x3f, PT ;  /* 0x0000003f0400780c */ /* 0x000fc60003f24070 */
[----:B------:R-:W2:Y:S01]  /*29f90*/  @P0 LDC R2, c[0x0][0x438] ;  /* 0x00010e00ff020b82 */ /* 0x000ea20000000800 */
[----:B------:R-:W-:-:S04]  /*29fa0*/  IMAD.IADD R6, R4, 0x1, R6 ;  /* 0x0000000104067824 */ /* 0x000fc800078e0206 */
[----:B------:R-:W-:-:S05]  /*29fb0*/  IMAD.MOV.U32 R10, RZ, RZ, R6 ;  /* 0x000000ffff0a7224 */ /* 0x000fca00078e0006 */
[----:B0-----:R-:W0:Y:S01]  /*29fc0*/  @!P1 LDC.64 R4, c[0x0][0x428] ;  /* 0x00010a00ff049b82 */ /* 0x001e220000000a00 */
[----:B-1----:R-:W-:-:S07]  /*29fd0*/  @P0 IMAD.HI.U32 R3, R6, R3, RZ ;  /* 0x0000000306030227 */ /* 0x002fce00078e00ff */
[----:B------:R-:W1:Y:S01]  /*29fe0*/  @!P1 LDC.64 R8, c[0x0][0x418] ;  /* 0x00010600ff089b82 */ /* 0x000e620000000a00 */
[----:B--2---:R-:W-:-:S04]  /*29ff0*/  @P0 SHF.R.U32.HI R10, RZ, R2, R3 ;  /* 0x00000002ff0a0219 */ /* 0x004fc80000011603 */
[--C-:B------:R-:W-:Y:S01]  /*2a000*/  @!P1 SHF.R.S32.HI R3, RZ, 0x1f, R10.reuse ;  /* 0x0000001fff039819 */ /* 0x100fe2000001140a */
[----:B------:R-:W-:-:S04]  /*2a010*/  @!P1 IMAD.MOV.U32 R2, RZ, RZ, R10 ;  /* 0x000000ffff029224 */ /* 0x000fc800078e000a */
[----:B0-----:R-:W-:-:S04]  /*2a020*/  @!P1 IMAD.WIDE.U32 R2, R29, R4, R2 ;  /* 0x000000041d029225 */ /* 0x001fc800078e0002 */
[----:B------:R-:W-:-:S04]  /*2a030*/  @!P1 IMAD R4, R34, R4, RZ ;  /* 0x0000000422049224 */ /* 0x000fc800078e02ff */
[----:B------:R-:W-:Y:S01]  /*2a040*/  @!P1 IMAD R5, R29, R5, R4 ;  /* 0x000000051d059224 */ /* 0x000fe200078e0204 */
[----:B-1----:R-:W-:Y:S01]  /*2a050*/  @!P1 LEA R8, P0, R2, R8, 0x2 ;  /* 0x0000000802089211 */ /* 0x002fe200078010ff */
        /* <DEDUP_REMOVED lines=13> */
[----:B------:R-:W-:Y:S01]  /*2a130*/  ISETP.GT.AND P3, PT, R2, R33, PT ;  /* 0x000000210200720c */ /* 0x000fe20003f64270 */
[----:B0-----:R-:W-:-:S12]  /*2a140*/  @!P1 BRA `(.L_x_3262) ;  /* 0x0000000000049947 */ /* 0x001fd80003800000 */
[----:B------:R-:W-:Y:S01]  /*2a150*/  BPT.TRAP 0x1 ;  /* 0x000000040000795c */ /* 0x000fe20000300000 */
.L_x_3262:
[----:B------:R-:W-:Y:S01]  /*2a160*/  IMAD R6, R24, 0x8, R23 ;  /* 0x0000000818067824 */ /* 0x000fe200078e0217 */
[----:B------:R-:W-:Y:S01]  /*2a170*/  SHF.L.U32 R17, R26, 0x1f, RZ ;  /* 0x0000001f1a117819 */ /* 0x000fe200000006ff */
[----:B------:R-:W-:Y:S01]  /*2a180*/  BSSY B1, `(.L_x_3263) ;  /* 0x0000004000017945 */ /* 0x000fe20003800000 */
[----:B------:R-:W-:Y:S02]  /*2a190*/  SHF.R.S32.HI R9, RZ, 0x1f, R5 ;  /* 0x0000001fff097819 */ /* 0x000fe40000011405 */
[----:B------:R-:W0:Y:S02]  /*2a1a0*/  SYNCS.PHASECHK.TRANS64.TRYWAIT P0, [R6+URZ+0x38840], R17 ;  /* 0x03884011060075a7 */ /* 0x000e24000800017f */
[----:B0-----:R-:W-:Y:S05]  /*2a1b0*/  @!P0 BRA `(.L_x_3264) ;  /* 0x0000003c00d08947 */ /* 0x001fea0003800000 */
.L_x_3351:
[----:B------:R-:W-:Y:S05]  /*2a1c0*/  BSYNC B1 ;  /* 0x0000000000017941 */ /* 0x000fea0003800000 */
.L_x_3263:
        /* <DEDUP_REMOVED lines=42> */
.L_x_3361:
        /* <DEDUP_REMOVED lines=8> */
.L_x_3266:
        /* <DEDUP_REMOVED lines=11> */
.L_x_3267:
[----:B------:R2:W-:Y:S01]  /*2a5a0*/  SYNCS.ARRIVE.TRANS64.A1T0 RZ, [R6+URZ+0x38830], RZ ;  /* 0x038830ff06ff79a7 */ /* 0x0005e2000810003f */
[----:B------:R-:W-:Y:S05]  /*2a5b0*/  @!P2 BRA `(.L_x_3268) ;  /* 0x000000000004a947 */ /* 0x000fea0003800000 */
[----:B------:R-:W-:Y:S01]  /*2a5c0*/  BPT.TRAP 0x1 ;  /* 0x000000040000795c */ /* 0x000fe20000300000 */
.L_x_3268:
[----:B------:R-:W3:Y:S01]  /*2a5d0*/  SYNCS.PHASECHK.TRANS64.TRYWAIT P0, [R6+URZ+0x38860], R17 ;  /* 0x03886011060075a7 */ /* 0x000ee2000800017f */
[----:B------:R-:W-:Y:S04]  /*2a5e0*/  BSSY B1, `(.L_x_3269) ;  /* 0x0000002000017945 */ /* 0x000fe80003800000 */
[----:B---3--:R-:W-:Y:S05]  /*2a5f0*/  @!P0 BRA `(.L_x_3270) ;  /* 0x0000003c00f08947 */ /* 0x008fea0003800000 */
.L_x_3362:
[----:B------:R-:W-:Y:S05]  /*2a600*/  BSYNC B1 ;  /* 0x0000000000017941 */ /* 0x000fea0003800000 */
.L_x_3269:
        /* <DEDUP_REMOVED lines=81> */
.L_x_3372:
        /* <DEDUP_REMOVED lines=25> */
.L_x_3272:
        /* <DEDUP_REMOVED lines=11> */
.L_x_3273:
[----:B------:R3:W-:Y:S01]  /*2ad60*/  SYNCS.ARRIVE.TRANS64.A1T0 RZ, [R6+URZ+0x38850], RZ ;  /* 0x038850ff06ff79a7 */ /* 0x0007e2000810003f */
[----:B------:R-:W-:Y:S05]  /*2ad70*/  @P3 BRA `(.L_x_3274) ;  /* 0xfffffff000483947 */ /* 0x000fea000383ffff */
.L_x_3261:
[----:B------:R-:W-:Y:S05]  /*2ad80*/  BSYNC B0 ;  /* 0x0000000000007941 */ /* 0x000fea0003800000 */
.L_x_3260:
        /* <DEDUP_REMOVED lines=21> */
.L_x_3276:
[----:B------:R-:W-:Y:S05]  /*2aee0*/  BSYNC B0 ;  /* 0x0000000000007941 */ /* 0x000fea0003800000 */
.L_x_3275:
[----:B------:R-:W-:-:S07]  /*2aef0*/  SEL R24, R24, RZ, P0 ;  /* 0x000000ff18187207 */ /* 0x000fce0000000000 */
.L_x_3229:
[----:B------:R-:W-:Y:S05]  /*2af00*/  BSYNC B7 ;  /* 0x0000000000077941 */ /* 0x000fea0003800000 */
.L_x_3227:
        /* <DEDUP_REMOVED lines=11> */
.L_x_3277:
        /* <DEDUP_REMOVED lines=36> */
.L_x_3382:
[----:B------:R-:W-:Y:S02]  /*2b200*/  ULDC UR4, c[0x0][0xd38] ;  /* 0x00034e0000047ab9 */ /* 0x000fe40000000800 */
[----:B------:R-:W-:-:S04]  /*2b210*/  IMAD.U32 R4, RZ, RZ, UR4 ;  /* 0x00000004ff047e24 */ /* 0x000fc8000f8e00ff */
[----:B--2---:R-:W-:-:S04]  /*2b220*/  IMAD R14, R14, R4, RZ ;  /* 0x000000040e0e7224 */ /* 0x004fc800078e02ff */
[----:B------:R-:W-:-:S05]  /*2b230*/  IMAD.IADD R5, R5, 0x1, R14 ;  /* 0x0000000105057824 */ /* 0x000fca00078e020e */
[----:B------:R-:W-:-:S13]  /*2b240*/  ISETP.GT.AND P6, PT, R5, R0, PT ;  /* 0x000000000500720c */ /* 0x000fda0003fc4270 */
[----:B------:R-:W-:Y:S05]  /*2b250*/  @P6 BRA `(.L_x_3280) ;  /* 0x00000000009c6947 */ /* 0x000fea0003800000 */
.L_x_3285:
        /* <DEDUP_REMOVED lines=14> */
.L_x_3283:
[----:B------:R-:W-:Y:S05]  /*2b340*/  BSYNC B0 ;  /* 0x0000000000007941 */ /* 0x000fea0003800000 */
.L_x_3282:
        /* <DEDUP_REMOVED lines=18> */
.L_x_3390:
[----:B------:R-:W-:Y:S02]  /*2b470*/  ULDC UR4, c[0x0][0xd38] ;  /* 0x00034e0000047ab9 */ /* 0x000fe40000000800 */
[----:B------:R-:W-:-:S04]  /*2b480*/  IMAD.U32 R4, RZ, RZ, UR4 ;  /* 0x00000004ff047e24 */ /* 0x000fc8000f8e00ff */
[----:B--2---:R-:W-:-:S04]  /*2b490*/  IMAD R14, R14, R4, RZ ;  /* 0x000000040e0e7224 */ /* 0x004fc800078e02ff */
[----:B------:R-:W-:-:S05]  /*2b4a0*/  IMAD.IADD R5, R14, 0x1, R5 ;  /* 0x000000010e057824 */ /* 0x000fca00078e0205 */
[----:B------:R-:W-:-:S13]  /*2b4b0*/  ISETP.GT.AND P6, PT, R5, R0, PT ;  /* 0x000000000500720c */ /* 0x000fda0003fc4270 */
[----:B------:R-:W-:Y:S05]  /*2b4c0*/  @!P6 BRA `(.L_x_3285) ;  /* 0xfffffffc0064e947 */ /* 0x000fea000383ffff */
.L_x_3280:
        /* <DEDUP_REMOVED lines=8> */
.L_x_3394:
[----:B------:R-:W-:Y:S01]  /*2b550*/  ISETP.NE.AND P0, PT, R3, RZ, PT ;  /* 0x000000ff0300720c */ /* 0x000fe20003f05270 */
[----:B------:R-:W-:-:S12]  /*2b560*/  IMAD.MOV.U32 R14, RZ, RZ, RZ ;  /* 0x000000ffff0e7224 */ /* 0x000fd800078e00ff */
[----:B------:R-:W-:Y:S05]  /*2b570*/  @!P0 BRA `(.L_x_3287) ;  /* 0x0000000000108947 */ /* 0x000fea0003800000 */
[----:B------:R-:W-:Y:S01]  /*2b580*/  UMOV UR4, 0xffffffff ;  /* 0xffffffff00047882 */ /* 0x000fe20000000000 */
[----:B------:R-:W-:Y:S02]  /*2b590*/  VIADD R12, R6, 0xffffffff ;  /* 0xffffffff060c7836 */ /* 0x000fe40000000000 */
[----:B------:R-:W-:Y:S05]  /*2b5a0*/  BRA.DIV UR4, `(.L_x_3288) ;  /* 0x00000042041c7947 */ /* 0x000fea000b800000 */
[----:B------:R4:W0:Y:S02]  /*2b5b0*/  SHFL.IDX PT, R14, R2, R12, 0x1f ;  /* 0x00001f0c020e7589 */ /* 0x00082400000e0000 */
.L_x_3287:
        /* <DEDUP_REMOVED lines=12> */
[----:B0-----:R-:W-:-:S04]  /*2b680*/  IMAD.MOV R11, RZ, RZ, -R3 ;  /* 0x000000ffff0b7224 */ /* 0x001fc800078e0a03 */
        /* <DEDUP_REMOVED lines=28> */
[----:B0-----:R-:W-:-:S06]  /*2b850*/  VIADD R3, R8, 0xffffffe ;  /* 0x0ffffffe08037836 */ /* 0x001fcc0000000000 */
        /* <DEDUP_REMOVED lines=16> */
[----:B------:R-:W-:-:S04]  /*2b960*/  @P0 VIADD R2, R2, 0x1 ;  /* 0x0000000102020836 */ /* 0x000fc80000000000 */
[----:B------:R-:W-:Y:S01]  /*2b970*/  @!P2 IMAD.MOV R2, RZ, RZ, -R2 ;  /* 0x000000ffff02a224 */ /* 0x000fe200078e0a02 */
[----:B------:R-:W-:Y:S01]  /*2b980*/  @!P1 LOP3.LUT R2, RZ, R4, RZ, 0x33, !PT ;  /* 0x00000004ff029212 */ /* 0x000fe200078e33ff */
[----:B------:R-:W-:-:S04]  /*2b990*/  IMAD.MOV R4, RZ, RZ, -R4 ;  /* 0x000000ffff047224 */ /* 0x000fc800078e0a04 */
[----:B------:R-:W-:Y:S01]  /*2b9a0*/  IMAD R18, R2, R4, R5 ;  /* 0x0000000402127224 */ /* 0x000fe200078e0205 */
[----:B------:R-:W-:-:S05]  /*2b9b0*/  LOP3.LUT R2, RZ, R2, RZ, 0x33, !PT ;  /* 0x00000002ff027212 */ /* 0x000fca00078e33ff */
[----:B------:R-:W-:Y:S01]  /*2b9c0*/  IMAD.IADD R17, R17, 0x1, R2 ;  /* 0x0000000111117824 */ /* 0x000fe200078e0202 */
[----:B------:R-:W-:Y:S06]  /*2b9d0*/  BRA `(.L_x_3289) ;  /* 0x00000000001c7947 */ /* 0x000fec0003800000 */
.L_x_3281:
[----:B------:R-:W-:Y:S01]  /*2b9e0*/  UMOV UR4, URZ ;  /* 0x0000003f00047c82 */ /* 0x000fe20008000000 */
[----:B------:R-:W-:Y:S01]  /*2b9f0*/  UMOV UR5, URZ ;  /* 0x0000003f00057c82 */ /* 0x000fe20008000000 */
[----:B------:R-:W-:Y:S01]  /*2ba00*/  ULDC UR6, c[0x0][0xd3c] ;  /* 0x00034f0000067ab9 */ /* 0x000fe20000000800 */
[----:B------:R-:W-:Y:S02]  /*2ba10*/  IMAD.MOV.U32 R16, RZ, RZ, R0 ;  /* 0x000000ffff107224 */ /* 0x000fe400078e0000 */
[----:B------:R-:W-:Y:S02]  /*2ba20*/  IMAD.U32 R17, RZ, RZ, UR4 ;  /* 0x00000004ff117e24 */ /* 0x000fe4000f8e00ff */
[----:B------:R-:W-:Y:S02]  /*2ba30*/  IMAD.U32 R18, RZ, RZ, UR5 ;  /* 0x00000005ff127e24 */ /* 0x000fe4000f8e00ff */
[----:B------:R-:W-:-:S07]  /*2ba40*/  IMAD.U32 R19, RZ, RZ, UR6 ;  /* 0x00000006ff137e24 */ /* 0x000fce000f8e00ff */
.L_x_3289:
        /* <DEDUP_REMOVED lines=10> */
.L_x_3278:
[----:B------:R-:W-:Y:S02]  /*2baf0*/  ULDC UR4, c[0x0][0xd3c] ;  /* 0x00034f0000047ab9 */ /* 0x000fe40000000800 */
[----:B0-----:R-:W-:-:S13]  /*2bb00*/  ISETP.GE.AND P0, PT, R19, UR4, PT ;  /* 0x0000000413007c0c */ /* 0x001fda000bf06270 */
[----:B------:R-:W-:Y:S05]  /*2bb10*/  @!P0 BRA `(.L_x_3290) ;  /* 0xffffffa400b08947 */ /* 0x000fea000383ffff */
[----:B------:R-:W-:Y:S05]  /*2bb20*/  BSYNC B8 ;  /* 0x0000000000087941 */ /* 0x000fea0003800000 */
.L_x_3215:
[----:B-1----:R-:W5:Y:S01]  /*2bb30*/  LDL.LU R0, [R1+0x444] ;  /* 0x0004440001007983 */ /* 0x002f620000300800 */
[----:B------:R-:W-:Y:S01]  /*2bb40*/  BSSY B0, `(.L_x_3291) ;  /* 0x000000b000007945 */ /* 0x000fe20003800000 */
[----:B------:R-:W0:Y:S01]  /*2bb50*/  S2R R5, SR_CgaCtaId ;  /* 0x0000000000057919 */ /* 0x000e220000008800 */
[----:B-----5:R-:W-:-:S05]  /*2bb60*/  VIADD R0, R0, 0x1 ;  /* 0x0000000100007836 */ /* 0x020fca0000000000 */
        /* <DEDUP_REMOVED lines=8> */
.L_x_3397:
[----:B------:R-:W-:Y:S05]  /*2bbf0*/  BSYNC B0 ;  /* 0x0000000000007941 */ /* 0x000fea0003800000 */
.L_x_3291:
[----:B------:R-:W-:-:S03]  /*2bc00*/  UMOV UR4, 0xffffffff ;  /* 0xffffffff00047882 */ /* 0x000fc60000000000 */
[----:B------:R-:W-:Y:S05]  /*2bc10*/  BRA.DIV UR4, `(.L_x_3293) ;  /* 0x0000003a04b87947 */ /* 0x000fea000b800000 */
[----:B0-----:R-:W0:Y:S02]  /*2bc20*/  S2R R0, SR_TID.X ;  /* 0x0000000000007919 */ /* 0x001e240000002100 */
[----:B0-----:R-:W-:-:S04]  /*2bc30*/  SHF.R.U32.HI R0, RZ, 0x5, R0 ;  /* 0x00000005ff007819 */ /* 0x001fc80000011600 */
[----:B------:R-:W-:-:S05]  /*2bc40*/  LOP3.LUT R0, R0, 0x3, RZ, 0xc0, !PT ;  /* 0x0000000300007812 */ /* 0x000fca00078ec0ff */
[----:B------:R0:W1:Y:S02]  /*2bc50*/  SHFL.IDX PT, R14, R0, RZ, 0x1f ;  /* 0x00001fff000e7589 */ /* 0x00006400000e0000 */
.L_x_3400:
[----:B-1----:R-:W-:Y:S01]  /*2bc60*/  ISETP.NE.AND P0, PT, R14, RZ, PT ;  /* 0x000000ff0e00720c */ /* 0x002fe20003f05270 */
[----:B------:R-:W-:-:S12]  /*2bc70*/  BSSY B0, `(.L_x_3294) ;  /* 0x0000024000007945 */ /* 0x000fd80003800000 */
[----:B------:R-:W-:Y:S05]  /*2bc80*/  @P0 BRA `(.L_x_3295) ;  /* 0x0000000000880947 */ /* 0x000fea0003800000 */
[----:B------:R-:W-:-:S03]  /*2bc90*/  UMOV UR4, 0xffffffff ;  /* 0xffffffff00047882 */ /* 0x000fc60000000000 */
[----:B------:R-:W-:Y:S05]  /*2bca0*/  BRA.DIV UR4, `(.L_x_3296) ;  /* 0x0000003a04c87947 */ /* 0x000fea000b800000 */
[----:B------:R-:W-:-:S13]  /*2bcb0*/  ELECT P6, URZ, PT ;  /* 0x00000000003f782f */ /* 0x000fda00038c0000 */
.L_x_3403:
[----:B------:R-:W-:Y:S05]  /*2bcc0*/  @!P6 BRA `(.L_x_3295) ;  /* 0x000000000078e947 */ /* 0x000fea0003800000 */
[----:B------:R-:W-:-:S06]  /*2bcd0*/  ULOP3.LUT UR4, UR60, 0x2, URZ, 0xfc, !UPT ;  /* 0x000000023c047892 */ /* 0x000fcc000f8efc3f */
[----:B0-----:R-:W-:-:S05]  /*2bce0*/  IMAD.U32 R0, RZ, RZ, UR4 ;  /* 0x00000004ff007e24 */ /* 0x001fca000f8e00ff */
[----:B------:R-:W-:-:S13]  /*2bcf0*/  ISETP.NE.AND P0, PT, R0, 0x3, PT ;  /* 0x000000030000780c */ /* 0x000fda0003f05270 */
[----:B------:R-:W-:Y:S05]  /*2bd00*/  @!P0 BRA `(.L_x_3297) ;  /* 0x0000000000048947 */ /* 0x000fea0003800000 */
[----:B------:R-:W-:Y:S01]  /*2bd10*/  BPT.TRAP 0x1 ;  /* 0x000000040000795c */ /* 0x000fe20000300000 */
.L_x_3297:
[----:B------:R-:W-:Y:S01]  /*2bd20*/  IMAD R5, R24, 0x8, R7 ;  /* 0x0000000818057824 */ /* 0x000fe200078e0207 */
[----:B------:R-:W-:Y:S01]  /*2bd30*/  SHF.L.U32 R0, R26, 0x1f, RZ ;  /* 0x0000001f1a007819 */ /* 0x000fe200000006ff */
[----:B------:R-:W-:-:S03]  /*2bd40*/  VIADD R24, R24, 0x1 ;  /* 0x0000000118187836 */ /* 0x000fc60000000000 */
[----:B------:R-:W0:Y:S02]  /*2bd50*/  SYNCS.PHASECHK.TRANS64.TRYWAIT P1, [R5+URZ+0x38840], R0 ;  /* 0x03884000050075a7 */ /* 0x000e24000802017f */
[----:B------:R-:W-:-:S04]  /*2bd60*/  ISETP.NE.AND P2, PT, R24, 0x2, PT ;  /* 0x000000021800780c */ /* 0x000fc80003f45270 */
[----:B------:R-:W-:Y:S01]  /*2bd70*/  SEL R3, RZ, 0x1, P2 ;  /* 0x00000001ff037807 */ /* 0x000fe20001000000 */
[----:B0-----:R-:W-:Y:S08]  /*2bd80*/  @!P1 BRA `(.L_x_3298) ;  /* 0x0000003800b09947 */ /* 0x001ff00003800000 */
.L_x_3404:
[----:B------:R-:W-:Y:S02]  /*2bd90*/  SEL R24, R24, RZ, P2 ;  /* 0x000000ff18187207 */ /* 0x000fe40001000000 */
[----:B------:R-:W-:Y:S01]  /*2bda0*/  LOP3.LUT R2, R26, R3, RZ, 0x3c, !PT ;  /* 0x000000031a027212 */ /* 0x000fe200078e3cff */
[----:B------:R-:W-:Y:S06]  /*2bdb0*/  @!P0 BRA `(.L_x_3299) ;  /* 0x0000000000048947 */ /* 0x000fec0003800000 */
[----:B------:R-:W-:Y:S01]  /*2bdc0*/  BPT.TRAP 0x1 ;  /* 0x000000040000795c */ /* 0x000fe20000300000 */
.L_x_3299:
[----:B------:R-:W-:Y:S01]  /*2bdd0*/  IMAD R3, R24, 0x8, R7 ;  /* 0x0000000818037824 */ /* 0x000fe200078e0207 */
[----:B------:R-:W-:-:S04]  /*2bde0*/  SHF.L.U32 R2, R2, 0x1f, RZ ;  /* 0x0000001f02027819 */ /* 0x000fc800000006ff */
[----:B------:R-:W1:Y:S02]  /*2bdf0*/  SYNCS.PHASECHK.TRANS64.TRYWAIT P1, [R3+URZ+0x38840], R2 ;  /* 0x03884002030075a7 */ /* 0x000e64000802017f */
[----:B-1----:R-:W-:Y:S05]  /*2be00*/  @!P1 BRA `(.L_x_3300) ;  /* 0x0000003800a49947 */ /* 0x002fea0003800000 */
.L_x_3405:
[----:B------:R-:W-:Y:S05]  /*2be10*/  @!P0 BRA `(.L_x_3301) ;  /* 0x0000000000048947 */ /* 0x000fea0003800000 */
[----:B------:R-:W-:Y:S01]  /*2be20*/  BPT.TRAP 0x1 ;  /* 0x000000040000795c */ /* 0x000fe20000300000 */
.L_x_3301:
[----:B------:R-:W5:Y:S02]  /*2be30*/  SYNCS.PHASECHK.TRANS64.TRYWAIT P1, [R5+URZ+0x38860], R0 ;  /* 0x03886000050075a7 */ /* 0x000f64000802017f */
[----:B-----5:R-:W-:Y:S05]  /*2be40*/  @!P1 BRA `(.L_x_3302) ;  /* 0x0000003800a89947 */ /* 0x020fea0003800000 */
.L_x_3406:
[----:B------:R-:W-:Y:S05]  /*2be50*/  @!P0 BRA `(.L_x_3303) ;  /* 0x0000000000048947 */ /* 0x000fea0003800000 */
[----:B------:R-:W-:Y:S01]  /*2be60*/  BPT.TRAP 0x1 ;  /* 0x000000040000795c */ /* 0x000fe20000300000 */
.L_x_3303:
[----:B------:R0:W0:Y:S02]  /*2be70*/  SYNCS.PHASECHK.TRANS64.TRYWAIT P0, [R3+URZ+0x38860], R2 ;  /* 0x03886002030075a7 */ /* 0x000024000800017f */
[----:B0-----:R-:W-:Y:S05]  /*2be80*/  @!P0 NANOSLEEP.SYNCS 0x989680 ;  /* 0x009896800000895d */ /* 0x001fea0003900000 */
[----:B------:R-:W0:Y:S02]  /*2be90*/  @!P0 SYNCS.PHASECHK.TRANS64 P0, [R3+URZ+0x38860], R2 ;  /* 0x03886002030085a7 */ /* 0x000e24000800007f */
[----:B0-----:R-:W-:Y:S05]  /*2bea0*/  @!P0 BRA `(.L_x_3303) ;  /* 0xfffffffc00f08947 */ /* 0x001fea000383ffff */
.L_x_3295:
[----:B------:R-:W-:Y:S05]  /*2beb0*/  BSYNC B0 ;  /* 0x0000000000007941 */ /* 0x000fea0003800000 */
.L_x_3294:
[----:B------:R-:W-:Y:S05]  /*2bec0*/  EXIT ;  /* 0x000000000000794d */ /* 0x000fea0003800000 */
.L_x_3092:
[----:B0-----:R-:W-:-:S04]  /*2bed0*/  IMAD.U32 R3, RZ, RZ, UR46 ;  /* 0x0000002eff037e24 */ /* 0x001fc8000f8e00ff */
[----:B------:R0:W1:Y:S03]  /*2bee0*/  SYNCS.PHASECHK.TRANS64.TRYWAIT P0, [R3+URZ+0x38800], R0 ;  /* 0x03880000030075a7 */ /* 0x000066000800017f */
[----:B-1----:R-:W-:Y:S05]  /*2bef0*/  @!P0 NANOSLEEP.SYNCS 0x989680 ;  /* 0x009896800000895d */ /* 0x002fea0003900000 */
[----:B------:R-:W1:Y:S02]  /*2bf00*/  @!P0 SYNCS.PHASECHK.TRANS64 P0, [R3+URZ+0x38800], R0 ;  /* 0x03880000030085a7 */ /* 0x000e64000800007f */
[----:B-1----:R-:W-:Y:S05]  /*2bf10*/  @!P0 BRA `(.L_x_3092) ;  /* 0xfffffffc00ec8947 */ /* 0x002fea000383ffff */
[----:B------:R-:W-:Y:S05]  /*2bf20*/  BRA `(.L_x_3304) ;  /* 0xfffffde800447947 */ /* 0x000fea000383ffff */
.L_x_3099:
[----:B-1----:R1:W2:Y:S02]  /*2bf30*/  SYNCS.PHASECHK.TRANS64.TRYWAIT P0, [R20+URZ], R21 ;  /* 0x00000015140075a7 */ /* 0x0022a4000800017f */
[----:B--2---:R-:W-:Y:S05]  /*2bf40*/  @!P0 NANOSLEEP.SYNCS 0x989680 ;  /* 0x009896800000895d */ /* 0x004fea0003900000 */
[----:B------:R-:W2:Y:S02]  /*2bf50*/  @!P0 SYNCS.PHASECHK.TRANS64 P0, [R20+URZ], R21 ;  /* 0x00000015140085a7 */ /* 0x000ea4000800007f */
[----:B--2---:R-:W-:Y:S05]  /*2bf60*/  @!P0 BRA `(.L_x_3099) ;  /* 0xfffffffc00f08947 */ /* 0x004fea000383ffff */
[----:B------:R-:W-:Y:S05]  /*2bf70*/  BRA `(.L_x_3098) ;  /* 0xfffffdec00687947 */ /* 0x000fea000383ffff */
.L_x_3101:
[----:B0-----:R-:W-:-:S04]  /*2bf80*/  IMAD.U32 R4, RZ, RZ, UR46 ;  /* 0x0000002eff047e24 */ /* 0x001fc8000f8e00ff */
[----:B------:R0:W1:Y:S03]  /*2bf90*/  SYNCS.PHASECHK.TRANS64.TRYWAIT P0, [R4+URZ+0x38810], R3 ;  /* 0x03881003040075a7 */ /* 0x000066000800017f */
[----:B-1----:R-:W-:Y:S05]  /*2bfa0*/  @!P0 NANOSLEEP.SYNCS 0x989680 ;  /* 0x009896800000895d */ /* 0x002fea0003900000 */
[----:B------:R-:W1:Y:S02]  /*2bfb0*/  @!P0 SYNCS.PHASECHK.TRANS64 P0, [R4+URZ+0x38810], R3 ;  /* 0x03881003040085a7 */ /* 0x000e64000800007f */
[----:B-1----:R-:W-:Y:S05]  /*2bfc0*/  @!P0 BRA `(.L_x_3101) ;  /* 0xfffffffc00ec8947 */ /* 0x002fea000383ffff */
[----:B------:R-:W-:Y:S05]  /*2bfd0*/  BRA `(.L_x_3305) ;  /* 0xfffffdf0003c7947 */ /* 0x000fea000383ffff */
.L_x_3108:
[----:B-1----:R1:W2:Y:S02]  /*2bfe0*/  SYNCS.PHASECHK.TRANS64.TRYWAIT P0, [R12+URZ], R13 ;  /* 0x0000000d0c0075a7 */ /* 0x0022a4000800017f */
[----:B--2---:R-:W-:Y:S05]  /*2bff0*/  @!P0 NANOSLEEP.SYNCS 0x989680 ;  /* 0x009896800000895d */ /* 0x004fea0003900000 */
[----:B------:R-:W2:Y:S02]  /*2c000*/  @!P0 SYNCS.PHASECHK.TRANS64 P0, [R12+URZ], R13 ;  /* 0x0000000d0c0085a7 */ /* 0x000ea4000800007f */
[----:B--2---:R-:W-:Y:S05]  /*2c010*/  @!P0 BRA `(.L_x_3108) ;  /* 0xfffffffc00f08947 */ /* 0x004fea000383ffff */
[----:B------:R-:W-:Y:S05]  /*2c020*/  BRA `(.L_x_3107) ;  /* 0xfffffdf000807947 */ /* 0x000fea000383ffff */
.L_x_3142:
[----:B-1----:R1:W2:Y:S02]  /*2c030*/  SYNCS.PHASECHK.TRANS64.TRYWAIT P0, [R8+URZ], R9 ;  /* 0x00000009080075a7 */ /* 0x0022a4000800017f */
[----:B--2---:R-:W-:Y:S05]  /*2c040*/  @!P0 NANOSLEEP.SYNCS 0x989680 ;  /* 0x009896800000895d */ /* 0x004fea0003900000 */
[----:B------:R-:W2:Y:S02]  /*2c050*/  @!P0 SYNCS.PHASECHK.TRANS64 P0, [R8+URZ], R9 ;  /* 0x00000009080085a7 */ /* 0x000ea4000800007f */
[----:B--2---:R-:W-:Y:S05]  /*2c060*/  @!P0 BRA `(.L_x_3142) ;  /* 0xfffffffc00f08947 */ /* 0x004fea000383ffff */
[----:B------:R-:W-:Y:S05]  /*2c070*/  BRA `(.L_x_3141) ;  /* 0xfffffe5c00807947 */ /* 0x000fea000383ffff */
.L_x_3149:
[----:B-1----:R1:W2:Y:S02]  /*2c080*/  SYNCS.PHASECHK.TRANS64.TRYWAIT P0, [R14+URZ], R15 ;  /* 0x0000000f0e0075a7 */ /* 0x0022a4000800017f */
[----:B--2---:R-:W-:Y:S05]  /*2c090*/  @!P0 NANOSLEEP.SYNCS 0x989680 ;  /* 0x009896800000895d */ /* 0x004fea0003900000 */
[----:B------:R-:W2:Y:S02]  /*2c0a0*/  @!P0 SYNCS.PHASECHK.TRANS64 P0, [R14+URZ], R15 ;  /* 0x0000000f0e0085a7 */ /* 0x000ea4000800007f */
[----:B--2---:R-:W-:Y:S05]  /*2c0b0*/  @!P0 BRA `(.L_x_3149) ;  /* 0xfffffffc00f08947 */ /* 0x004fea000383ffff */
[----:B------:R-:W-:Y:S05]  /*2c0c0*/  BRA `(.L_x_3148) ;  /* 0xfffffe60008c7947 */ /* 0x000fea000383ffff */
.L_x_3166:
[----:B-1----:R1:W2:Y:S02]  /*2c0d0*/  SYNCS.PHASECHK.TRANS64.TRYWAIT P0, [R8+URZ], R9 ;  /* 0x00000009080075a7 */ /* 0x0022a4000800017f */
[----:B--2---:R-:W-:Y:S05]  /*2c0e0*/  @!P0 NANOSLEEP.SYNCS 0x989680 ;  /* 0x009896800000895d */ /* 0x004fea0003900000 */
[----:B------:R-:W2:Y:S02]  /*2c0f0*/  @!P0 SYNCS.PHASECHK.TRANS64 P0, [R8+URZ], R9 ;  /* 0x00000009080085a7 */ /* 0x000ea4000800007f */
[----:B--2---:R-:W-:Y:S05]  /*2c100*/  @!P0 BRA `(.L_x_3166) ;  /* 0xfffffffc00f08947 */ /* 0x004fea000383ffff */
[----:B------:R-:W-:Y:S05]  /*2c110*/  BRA `(.L_x_3165) ;  /* 0xfffffecc00c07947 */ /* 0x000fea000383ffff */
.L_x_3173:
[----:B-1----:R1:W2:Y:S02]  /*2c120*/  SYNCS.PHASECHK.TRANS64.TRYWAIT P0, [R14+URZ], R15 ;  /* 0x0000000f0e0075a7 */ /* 0x0022a4000800017f */
[----:B--2---:R-:W-:Y:S05]  /*2c130*/  @!P0 NANOSLEEP.SYNCS 0x989680 ;  /* 0x009896800000895d */ /* 0x004fea0003900000 */
[----:B------:R-:W2:Y:S02]  /*2c140*/  @!P0 SYNCS.PHASECHK.TRANS64 P0, [R14+URZ], R15 ;  /* 0x0000000f0e0085a7 */ /* 0x000ea4000800007f */
[----:B--2---:R-:W-:Y:S05]  /*2c150*/  @!P0 BRA `(.L_x_3173) ;  /* 0xfffffffc00f08947 */ /* 0x004fea000383ffff */
[----:B------:R-:W-:Y:S05]  /*2c160*/  BRA `(.L_x_3172) ;  /* 0xfffffed000cc7947 */ /* 0x000fea000383ffff */
.L_x_3235:
        /* <DEDUP_REMOVED lines=10> */
.L_x_3307:
[----:B------:R-:W-:Y:S05]  /*2c210*/  BSYNC B0 ;  /* 0x0000000000007941 */ /* 0x000fea0003800000 */
.L_x_3306:
[----:B------:R-:W-:Y:S05]  /*2c220*/  BRA `(.L_x_3308) ;  /* 0xffffffb000247947 */ /* 0x000fea000383ffff */
.L_x_3238:
[----:B0-----:R0:W1:Y:S02]  /*2c230*/  SYNCS.PHASECHK.TRANS64.TRYWAIT P0, [R17+URZ+0x38840], R0 ;  /* 0x03884000110075a7 */ /* 0x001064000800017f */
[----:B-1----:R-:W-:Y:S05]  /*2c240*/  @!P0 NANOSLEEP.SYNCS 0x989680 ;  /* 0x009896800000895d */ /* 0x002fea0003900000 */
[----:B------:R-:W1:Y:S02]  /*2c250*/  @!P0 SYNCS.PHASECHK.TRANS64 P0, [R17+URZ+0x38840], R0 ;  /* 0x03884000110085a7 */ /* 0x000e64000800007f */
[----:B-1----:R-:W-:Y:S05]  /*2c260*/  @!P0 BRA `(.L_x_3238) ;  /* 0xfffffffc00f08947 */ /* 0x002fea000383ffff */
[----:B------:R-:W-:Y:S05]  /*2c270*/  BRA `(.L_x_3309) ;  /* 0xffffffb400047947 */ /* 0x000fea000383ffff */
.L_x_3239:
        /* <DEDUP_REMOVED lines=8> */
.L_x_3311:
[----:B------:R-:W-:Y:S05]  /*2c300*/  BSYNC B0 ;  /* 0x0000000000007941 */ /* 0x000fea0003800000 */
.L_x_3310:
        /* <DEDUP_REMOVED lines=9> */
.L_x_3312:
[----:B------:R-:W-:Y:S02]  /*2c3a0*/  IMAD.MOV.U32 R13, RZ, RZ, R5 ;  /* 0x000000ffff0d7224 */ /* 0x000fe400078e0005 */
[----:B------:R-:W-:Y:S02]  /*2c3b0*/  IMAD.MOV.U32 R12, RZ, RZ, 0x1 ;  /* 0x00000001ff0c7424 */ /* 0x000fe400078e00ff */
[----:B------:R-:W-:-:S07]  /*2c3c0*/  IMAD.MOV.U32 R3, RZ, RZ, R14 ;  /* 0x000000ffff037224 */ /* 0x000fce00078e000e */
[----:B------:R-:W-:Y:S05]  /*2c3d0*/  WARPSYNC.COLLECTIVE R15, `(.L_x_3313) ;  /* 0x000000000f087348 */ /* 0x000fea0003c00000 */
[----:B------:R0:W1:Y:S02]  /*2c3e0*/  SHFL.IDX P6, R14, R13, R12, R11 ;  /* 0x0000000c0d0e7389 */ /* 0x00006400000c000b */
[----:B01----:R-:W-:Y:S01]  /*2c3f0*/  ENDCOLLECTIVE ;  /* 0x000000000000791b */ /* 0x003fe20003800000 */
.L_x_3313:
        /* <DEDUP_REMOVED lines=15> */
.L_x_3314:
[----:B------:R-:W-:Y:S02]  /*2c4f0*/  @P0 IMAD R6, R4, 0x2, R23 ;  /* 0x0000000204060824 */ /* 0x000fe400078e0217 */
[----:B------:R-:W-:Y:S02]  /*2c500*/  IMAD.MOV.U32 R13, RZ, RZ, R5 ;  /* 0x000000ffff0d7224 */ /* 0x000fe400078e0005 */
[----:B------:R-:W-:Y:S02]  /*2c510*/  IMAD.MOV.U32 R12, RZ, RZ, 0x2 ;  /* 0x00000002ff0c7424 */ /* 0x000fe400078e00ff */
[----:B------:R-:W-:-:S07]  /*2c520*/  IMAD.MOV.U32 R3, RZ, RZ, R14 ;  /* 0x000000ffff037224 */ /* 0x000fce00078e000e */
[----:B------:R-:W-:Y:S05]  /*2c530*/  WARPSYNC.COLLECTIVE R15, `(.L_x_3315) ;  /* 0x000000000f087348 */ /* 0x000fea0003c00000 */
[----:B------:R0:W1:Y:S02]  /*2c540*/  SHFL.IDX P6, R14, R13, R12, R11 ;  /* 0x0000000c0d0e7389 */ /* 0x00006400000c000b */
[----:B01----:R-:W-:Y:S01]  /*2c550*/  ENDCOLLECTIVE ;  /* 0x000000000000791b */ /* 0x003fe20003800000 */
.L_x_3315:
        /* <DEDUP_REMOVED lines=15> */
.L_x_3316:
[----:B------:R-:W-:Y:S02]  /*2c650*/  @P0 IMAD R6, R4, 0x2, R23 ;  /* 0x0000000204060824 */ /* 0x000fe400078e0217 */
[----:B------:R-:W-:Y:S02]  /*2c660*/  IMAD.MOV.U32 R13, RZ, RZ, R5 ;  /* 0x000000ffff0d7224 */ /* 0x000fe400078e0005 */
[----:B------:R-:W-:Y:S02]  /*2c670*/  IMAD.MOV.U32 R12, RZ, RZ, 0x3 ;  /* 0x00000003ff0c7424 */ /* 0x000fe400078e00ff */
[----:B------:R-:W-:-:S07]  /*2c680*/  IMAD.MOV.U32 R3, RZ, RZ, R14 ;  /* 0x000000ffff037224 */ /* 0x000fce00078e000e */
[----:B------:R-:W-:Y:S05]  /*2c690*/  WARPSYNC.COLLECTIVE R15, `(.L_x_3317) ;  /* 0x000000000f087348 */ /* 0x000fea0003c00000 */
[----:B------:R0:W1:Y:S02]  /*2c6a0*/  SHFL.IDX P6, R14, R13, R12, R11 ;  /* 0x0000000c0d0e7389 */ /* 0x00006400000c000b */
[----:B01----:R-:W-:Y:S01]  /*2c6b0*/  ENDCOLLECTIVE ;  /* 0x000000000000791b */ /* 0x003fe20003800000 */
.L_x_3317:
        /* <DEDUP_REMOVED lines=10> */
.L_x_3318:
[----:B------:R-:W-:Y:S01]  /*2c760*/  @!PT LDS RZ, [RZ] ;  /* 0x00000000fffff984 */ /* 0x000fe20000000800 */
[----:B------:R-:W-:Y:S01]  /*2c770*/  @!PT LDS RZ, [RZ] ;  /* 0x00000000fffff984 */ /* 0x000fe20000000800 */
[----:B------:R-:W-:Y:S01]  /*2c780*/  @!PT LDS RZ, [RZ] ;  /* 0x00000000fffff984 */ /* 0x000fe20000000800 */
[----:B------:R0:W-:Y:S01]  /*2c790*/  @P0 LDGSTS.E.BYPASS.LTC128B.128 [R6+0x23400], desc[UR36][R2.64], !P2 ;  /* 0x2340000002060fae */ /* 0x0001e2000d101d64 */
[----:B------:R-:W-:Y:S01]  /*2c7a0*/  IMAD.MOV.U32 R0, RZ, RZ, R14 ;  /* 0x000000ffff007224 */ /* 0x000fe200078e000e */
[----:B------:R-:W-:Y:S06]  /*2c7b0*/  BRA `(.L_x_3319) ;  /* 0xffffffb000c07947 */ /* 0x000fec000383ffff */
.L_x_3244:
[----:B------:R-:W-:Y:S01]  /*2c7c0*/  IMAD.MOV.U32 R13, RZ, RZ, R2 ;  /* 0x000000ffff0d7224 */ /* 0x000fe200078e0002 */
[----:B------:R-:W-:Y:S01]  /*2c7d0*/  LOP3.LUT R22, R22, 0xfffffeff, RZ, 0xc0, !PT ;  /* 0xfffffeff16167812 */ /* 0x000fe200078ec0ff */
        /* <DEDUP_REMOVED lines=8> */
.L_x_3320:
        /* <DEDUP_REMOVED lines=9> */
.L_x_3321:
[----:B------:R-:W-:Y:S02]  /*2c8f0*/  IMAD.MOV.U32 R13, RZ, RZ, R2 ;  /* 0x000000ffff0d7224 */ /* 0x000fe400078e0002 */
[----:B------:R-:W-:Y:S02]  /*2c900*/  IMAD.MOV.U32 R12, RZ, RZ, 0x1 ;  /* 0x00000001ff0c7424 */ /* 0x000fe400078e00ff */
[----:B------:R-:W-:-:S07]  /*2c910*/  IMAD.MOV.U32 R6, RZ, RZ, R14 ;  /* 0x000000ffff067224 */ /* 0x000fce00078e000e */
[----:B------:R-:W-:Y:S05]  /*2c920*/  WARPSYNC.COLLECTIVE R15, `(.L_x_3322) ;  /* 0x000000000f087348 */ /* 0x000fea0003c00000 */
[----:B------:R0:W1:Y:S02]  /*2c930*/  SHFL.IDX P6, R14, R13, R12, R11 ;  /* 0x0000000c0d0e7389 */ /* 0x00006400000c000b */
[----:B01----:R-:W-:Y:S01]  /*2c940*/  ENDCOLLECTIVE ;  /* 0x000000000000791b */ /* 0x003fe20003800000 */
.L_x_3322:
        /* <DEDUP_REMOVED lines=8> */
[----:B------:R-:W-:Y:S01]  /*2c9d0*/  ISETP.GE.AND P2, PT, R8, R3, PT ;  /* 0x000000030800720c */ /* 0x000fe20003f46270 */
[----:B------:R-:W-:-:S12]  /*2c9e0*/  IMAD.MOV.U32 R5, RZ, RZ, R14 ;  /* 0x000000ffff057224 */ /* 0x000fd800078e000e */
[----:B0-----:R-:W-:Y:S05]  /*2c9f0*/  WARPSYNC.COLLECTIVE R15, `(.L_x_3323) ;  /* 0x000000000f087348 */ /* 0x001fea0003c00000 */
[----:B------:R1:W2:Y:S02]  /*2ca00*/  SHFL.IDX P6, R14, R13, R12, R11 ;  /* 0x0000000c0d0e7389 */ /* 0x0002a400000c000b */
[----:B012---:R-:W-:Y:S01]  /*2ca10*/  ENDCOLLECTIVE ;  /* 0x000000000000791b */ /* 0x007fe20003800000 */
.L_x_3323:
        /* <DEDUP_REMOVED lines=8> */
.L_x_3324:
        /* <DEDUP_REMOVED lines=9> */
[----:B------:R-:W-:Y:S01]  /*2cb30*/  ISETP.GE.AND P2, PT, R5, R3, PT ;  /* 0x000000030500720c */ /* 0x000fe20003f46270 */
[----:B------:R-:W-:-:S12]  /*2cb40*/  IMAD.MOV.U32 R5, RZ, RZ, R14 ;  /* 0x000000ffff057224 */ /* 0x000fd800078e000e */
[----:B0-----:R-:W-:Y:S05]  /*2cb50*/  WARPSYNC.COLLECTIVE R15, `(.L_x_3325) ;  /* 0x000000000f087348 */ /* 0x001fea0003c00000 */
[----:B------:R1:W2:Y:S02]  /*2cb60*/  SHFL.IDX P6, R14, R13, R12, R11 ;  /* 0x0000000c0d0e7389 */ /* 0x0002a400000c000b */
[----:B012---:R-:W-:Y:S01]  /*2cb70*/  ENDCOLLECTIVE ;  /* 0x000000000000791b */ /* 0x007fe20003800000 */
.L_x_3325:
[----:B------:R-:W-:Y:S01]  /*2cb80*/  @P2 LOP3.LUT R22, R22, 0x40, RZ, 0xfc, !PT ;  /* 0x0000004016162812 */ /* 0x000fe200078efcff */
[----:B------:R-:W-:Y:S02]  /*2cb90*/  IMAD.MOV.U32 R13, RZ, RZ, R2 ;  /* 0x000000ffff0d7224 */ /* 0x000fe400078e0002 */
[----:B------:R-:W-:Y:S02]  /*2cba0*/  IMAD.MOV.U32 R12, RZ, RZ, 0x3 ;  /* 0x00000003ff0c7424 */ /* 0x000fe400078e00ff */
[----:B------:R-:W-:-:S07]  /*2cbb0*/  IMAD.MOV.U32 R6, RZ, RZ, R14 ;  /* 0x000000ffff067224 */ /* 0x000fce00078e000e */
[----:B------:R-:W-:Y:S05]  /*2cbc0*/  WARPSYNC.COLLECTIVE R15, `(.L_x_3326) ;  /* 0x000000000f087348 */ /* 0x000fea0003c00000 */
[----:B------:R0:W1:Y:S02]  /*2cbd0*/  SHFL.IDX P6, R14, R13, R12, R11 ;  /* 0x0000000c0d0e7389 */ /* 0x00006400000c000b */
[----:B01----:R-:W-:Y:S01]  /*2cbe0*/  ENDCOLLECTIVE ;  /* 0x000000000000791b */ /* 0x003fe20003800000 */
.L_x_3326:
        /* <DEDUP_REMOVED lines=12> */
.L_x_3327:
[----:B------:R-:W-:Y:S01]  /*2ccb0*/  IMAD.MOV.U32 R0, RZ, RZ, R14 ;  /* 0x000000ffff007224 */ /* 0x000fe200078e000e */
[----:B------:R-:W-:Y:S06]  /*2ccc0*/  BRA `(.L_x_3328) ;  /* 0xffffffb400d07947 */ /* 0x000fec000383ffff */
.L_x_3248:
        /* <DEDUP_REMOVED lines=47> */
.L_x_3330:
[----:B------:R-:W-:Y:S05]  /*2cfc0*/  BSYNC B0 ;  /* 0x0000000000007941 */ /* 0x000fea0003800000 */
.L_x_3329:
        /* <DEDUP_REMOVED lines=11> */
.L_x_3331:
[----:B------:R-:W-:-:S04]  /*2d080*/  LOP3.LUT R22, R22, 0xdfffffff, RZ, 0xc0, !PT ;  /* 0xdfffffff16167812 */ /* 0x000fc800078ec0ff */
[----:B------:R-:W-:-:S04]  /*2d090*/  @P1 LOP3.LUT R22, R22, 0x20000000, RZ, 0xfc, !PT ;  /* 0x2000000016161812 */ /* 0x000fc800078efcff */
[C---:B------:R-:W-:Y:S01]  /*2d0a0*/  LOP3.LUT P1, RZ, R22.reuse, 0x800, RZ, 0xc0, !PT ;  /* 0x0000080016ff7812 */ /* 0x040fe2000782c0ff */
        /* <DEDUP_REMOVED lines=36> */
.L_x_3332:
[----:B------:R-:W-:Y:S02]  /*2d2f0*/  IMAD.MOV.U32 R13, RZ, RZ, R0 ;  /* 0x000000ffff0d7224 */ /* 0x000fe400078e0000 */
[----:B------:R-:W-:-:S07]  /*2d300*/  IMAD.MOV.U32 R7, RZ, RZ, R14 ;  /* 0x000000ffff077224 */ /* 0x000fce00078e000e */
[----:B------:R-:W-:Y:S05]  /*2d310*/  WARPSYNC.COLLECTIVE R15, `(.L_x_3333) ;  /* 0x000000000f087348 */ /* 0x000fea0003c00000 */
[----:B------:R0:W1:Y:S02]  /*2d320*/  SHFL.IDX P6, R14, R13, R12, R11 ;  /* 0x0000000c0d0e7389 */ /* 0x00006400000c000b */
[----:B01----:R-:W-:Y:S01]  /*2d330*/  ENDCOLLECTIVE ;  /* 0x000000000000791b */ /* 0x003fe20003800000 */
.L_x_3333:
        /* <DEDUP_REMOVED lines=33> */
.L_x_3334:
[----:B------:R-:W-:Y:S02]  /*2d550*/  IMAD.MOV.U32 R13, RZ, RZ, R0 ;  /* 0x000000ffff0d7224 */ /* 0x000fe400078e0000 */
[----:B------:R-:W-:-:S07]  /*2d560*/  IMAD.MOV.U32 R7, RZ, RZ, R14 ;  /* 0x000000ffff077224 */ /* 0x000fce00078e000e */
[----:B------:R-:W-:Y:S05]  /*2d570*/  WARPSYNC.COLLECTIVE R15, `(.L_x_3335) ;  /* 0x000000000f087348 */ /* 0x000fea0003c00000 */
[----:B------:R0:W1:Y:S02]  /*2d580*/  SHFL.IDX P6, R14, R13, R12, R11 ;  /* 0x0000000c0d0e7389 */ /* 0x00006400000c000b */
[----:B01----:R-:W-:Y:S01]  /*2d590*/  ENDCOLLECTIVE ;  /* 0x000000000000791b */ /* 0x003fe20003800000 */
.L_x_3335:
        /* <DEDUP_REMOVED lines=27> */
.L_x_3336:
[----:B------:R-:W-:Y:S02]  /*2d750*/  IMAD.MOV.U32 R13, RZ, RZ, R0 ;  /* 0x000000ffff0d7224 */ /* 0x000fe400078e0000 */
[----:B------:R-:W-:-:S07]  /*2d760*/  IMAD.MOV.U32 R6, RZ, RZ, R14 ;  /* 0x000000ffff067224 */ /* 0x000fce00078e000e */
[----:B------:R-:W-:Y:S05]  /*2d770*/  WARPSYNC.COLLECTIVE R15, `(.L_x_3337) ;  /* 0x000000000f087348 */ /* 0x000fea0003c00000 */
[----:B------:R0:W1:Y:S02]  /*2d780*/  SHFL.IDX P6, R14, R13, R12, R11 ;  /* 0x0000000c0d0e7389 */ /* 0x00006400000c000b */
[----:B01----:R-:W-:Y:S01]  /*2d790*/  ENDCOLLECTIVE ;  /* 0x000000000000791b */ /* 0x003fe20003800000 */
.L_x_3337:
[----:B------:R-:W-:Y:S01]  /*2d7a0*/  IMAD.MOV.U32 R0, RZ, RZ, R14 ;  /* 0x000000ffff007224 */ /* 0x000fe200078e000e */
[----:B------:R-:W-:Y:S06]  /*2d7b0*/  BRA `(.L_x_3338) ;  /* 0xffffffb800487947 */ /* 0x000fec000383ffff */
.L_x_3253:
[----:B0-----:R0:W1:Y:S02]  /*2d7c0*/  SYNCS.PHASECHK.TRANS64.TRYWAIT P0, [R23+URZ+0x38820], R0 ;  /* 0x03882000170075a7 */ /* 0x001064000800017f */
[----:B-1----:R-:W-:Y:S05]  /*2d7d0*/  @!P0 NANOSLEEP.SYNCS 0x989680 ;  /* 0x009896800000895d */ /* 0x002fea0003900000 */
[----:B------:R-:W1:Y:S02]  /*2d7e0*/  @!P0 SYNCS.PHASECHK.TRANS64 P0, [R23+URZ+0x38820], R0 ;  /* 0x03882000170085a7 */ /* 0x000e64000800007f */
[----:B-1----:R-:W-:Y:S05]  /*2d7f0*/  @!P0 BRA `(.L_x_3253) ;  /* 0xfffffffc00f08947 */ /* 0x002fea000383ffff */
[----:B------:R-:W-:Y:S05]  /*2d800*/  BRA `(.L_x_3339) ;  /* 0xffffffb800e47947 */ /* 0x000fea000383ffff */
.L_x_3256:
[----:B0-----:R0:W1:Y:S02]  /*2d810*/  SYNCS.PHASECHK.TRANS64.TRYWAIT P0, [R17+URZ+0x38860], R0 ;  /* 0x03886000110075a7 */ /* 0x001064000800017f */
[----:B-1----:R-:W-:Y:S05]  /*2d820*/  @!P0 NANOSLEEP.SYNCS 0x989680 ;  /* 0x009896800000895d */ /* 0x002fea0003900000 */
[----:B------:R-:W1:Y:S02]  /*2d830*/  @!P0 SYNCS.PHASECHK.TRANS64 P0, [R17+URZ+0x38860], R0 ;  /* 0x03886000110085a7 */ /* 0x000e64000800007f */
[----:B-1----:R-:W-:Y:S05]  /*2d840*/  @!P0 BRA `(.L_x_3256) ;  /* 0xfffffffc00f08947 */ /* 0x002fea000383ffff */
[----:B------:R-:W-:Y:S05]  /*2d850*/  BRA `(.L_x_3340) ;  /* 0xffffffb800f47947 */ /* 0x000fea000383ffff */
.L_x_3257:
        /* <DEDUP_REMOVED lines=8> */
.L_x_3342:
[----:B------:R-:W-:Y:S05]  /*2d8e0*/  BSYNC B0 ;  /* 0x0000000000007941 */ /* 0x000fea0003800000 */
.L_x_3341:
        /* <DEDUP_REMOVED lines=15> */
.L_x_3343:
        /* <DEDUP_REMOVED lines=39> */
.L_x_3344:
[----:B------:R-:W-:Y:S02]  /*2dc50*/  IMAD.MOV.U32 R13, RZ, RZ, R5 ;  /* 0x000000ffff0d7224 */ /* 0x000fe400078e0005 */
[----:B------:R-:W-:-:S07]  /*2dc60*/  IMAD.MOV.U32 R3, RZ, RZ, R14 ;  /* 0x000000ffff037224 */ /* 0x000fce00078e000e */
[----:B------:R-:W-:Y:S05]  /*2dc70*/  WARPSYNC.COLLECTIVE R15, `(.L_x_3345) ;  /* 0x000000000f087348 */ /* 0x000fea0003c00000 */
[----:B------:R0:W1:Y:S02]  /*2dc80*/  SHFL.IDX P6, R14, R13, R12, R11 ;  /* 0x0000000c0d0e7389 */ /* 0x00006400000c000b */
[----:B01----:R-:W-:Y:S01]  /*2dc90*/  ENDCOLLECTIVE ;  /* 0x000000000000791b */ /* 0x003fe20003800000 */
.L_x_3345:
        /* <DEDUP_REMOVED lines=29> */
.L_x_3346:
[----:B------:R-:W-:Y:S02]  /*2de70*/  IMAD.MOV.U32 R13, RZ, RZ, R5 ;  /* 0x000000ffff0d7224 */ /* 0x000fe400078e0005 */
[----:B------:R-:W-:-:S07]  /*2de80*/  IMAD.MOV.U32 R7, RZ, RZ, R14 ;  /* 0x000000ffff077224 */ /* 0x000fce00078e000e */
[----:B------:R-:W-:Y:S05]  /*2de90*/  WARPSYNC.COLLECTIVE R15, `(.L_x_3347) ;  /* 0x000000000f087348 */ /* 0x000fea0003c00000 */
[----:B------:R0:W1:Y:S02]  /*2dea0*/  SHFL.IDX P6, R14, R13, R12, R11 ;  /* 0x0000000c0d0e7389 */ /* 0x00006400000c000b */
[----:B01----:R-:W-:Y:S01]  /*2deb0*/  ENDCOLLECTIVE ;  /* 0x000000000000791b */ /* 0x003fe20003800000 */
.L_x_3347:
        /* <DEDUP_REMOVED lines=29> */
.L_x_3348:
[----:B------:R-:W-:Y:S02]  /*2e090*/  IMAD.MOV.U32 R13, RZ, RZ, R5 ;  /* 0x000000ffff0d7224 */ /* 0x000fe400078e0005 */
[----:B------:R-:W-:-:S07]  /*2e0a0*/  IMAD.MOV.U32 R6, RZ, RZ, R14 ;  /* 0x000000ffff067224 */ /* 0x000fce00078e000e */
[----:B------:R-:W-:Y:S05]  /*2e0b0*/  WARPSYNC.COLLECTIVE R15, `(.L_x_3349) ;  /* 0x000000000f087348 */ /* 0x000fea0003c00000 */
[----:B------:R0:W1:Y:S02]  /*2e0c0*/  SHFL.IDX P6, R14, R13, R12, R11 ;  /* 0x0000000c0d0e7389 */ /* 0x00006400000c000b */
[----:B01----:R-:W-:Y:S01]  /*2e0d0*/  ENDCOLLECTIVE ;  /* 0x000000000000791b */ /* 0x003fe20003800000 */
.L_x_3349:
[----:B------:R-:W-:Y:S01]  /*2e0e0*/  IMAD.MOV.U32 R2, RZ, RZ, R14 ;  /* 0x000000ffff027224 */ /* 0x000fe200078e000e */
[----:B------:R-:W-:Y:S06]  /*2e0f0*/  BRA `(.L_x_3350) ;  /* 0xffffffb800887947 */ /* 0x000fec000383ffff */
.L_x_3264:
[----:B0-----:R0:W1:Y:S02]  /*2e100*/  SYNCS.PHASECHK.TRANS64.TRYWAIT P0, [R6+URZ+0x38840], R17 ;  /* 0x03884011060075a7 */ /* 0x001064000800017f */
[----:B-1----:R-:W-:Y:S05]  /*2e110*/  @!P0 NANOSLEEP.SYNCS 0x989680 ;  /* 0x009896800000895d */ /* 0x002fea0003900000 */
[----:B------:R-:W1:Y:S02]  /*2e120*/  @!P0 SYNCS.PHASECHK.TRANS64 P0, [R6+URZ+0x38840], R17 ;  /* 0x03884011060085a7 */ /* 0x000e64000800007f */
[----:B-1----:R-:W-:Y:S05]  /*2e130*/  @!P0 BRA `(.L_x_3264) ;  /* 0xfffffffc00f08947 */ /* 0x002fea000383ffff */
[----:B------:R-:W-:Y:S05]  /*2e140*/  BRA `(.L_x_3351) ;  /* 0xffffffc0001c7947 */ /* 0x000fea000383ffff */
.L_x_3265:
        /* <DEDUP_REMOVED lines=8> */
.L_x_3353:
[----:B------:R-:W-:Y:S05]  /*2e1d0*/  BSYNC B1 ;  /* 0x0000000000017941 */ /* 0x000fea0003800000 */
.L_x_3352:
        /* <DEDUP_REMOVED lines=9> */
.L_x_3354:
[----:B------:R-:W-:Y:S02]  /*2e270*/  IMAD.MOV.U32 R13, RZ, RZ, R27 ;  /* 0x000000ffff0d7224 */ /* 0x000fe400078e001b */
[----:B------:R-:W-:Y:S02]  /*2e280*/  IMAD.MOV.U32 R12, RZ, RZ, 0x1 ;  /* 0x00000001ff0c7424 */ /* 0x000fe400078e00ff */
[----:B------:R-:W-:-:S07]  /*2e290*/  IMAD.MOV.U32 R2, RZ, RZ, R14 ;  /* 0x000000ffff027224 */ /* 0x000fce00078e000e */
[----:B------:R-:W-:Y:S05]  /*2e2a0*/  WARPSYNC.COLLECTIVE R15, `(.L_x_3355) ;  /* 0x000000000f087348 */ /* 0x000fea0003c00000 */
[----:B------:R0:W1:Y:S02]  /*2e2b0*/  SHFL.IDX P6, R14, R13, R12, R11 ;  /* 0x0000000c0d0e7389 */ /* 0x00006400000c000b */
[----:B01----:R-:W-:Y:S01]  /*2e2c0*/  ENDCOLLECTIVE ;  /* 0x000000000000791b */ /* 0x003fe20003800000 */
.L_x_3355:
        /* <DEDUP_REMOVED lines=11> */
.L_x_3356:
[----:B------:R-:W-:Y:S02]  /*2e380*/  IMAD.MOV.U32 R13, RZ, RZ, R27 ;  /* 0x000000ffff0d7224 */ /* 0x000fe400078e001b */
[----:B------:R-:W-:Y:S02]  /*2e390*/  IMAD.MOV.U32 R12, RZ, RZ, 0x2 ;  /* 0x00000002ff0c7424 */ /* 0x000fe400078e00ff */
[----:B------:R-:W-:-:S07]  /*2e3a0*/  IMAD.MOV.U32 R2, RZ, RZ, R14 ;  /* 0x000000ffff027224 */ /* 0x000fce00078e000e */
[----:B------:R-:W-:Y:S05]  /*2e3b0*/  WARPSYNC.COLLECTIVE R15, `(.L_x_3357) ;  /* 0x000000000f087348 */ /* 0x000fea0003c00000 */
[----:B------:R0:W1:Y:S02]  /*2e3c0*/  SHFL.IDX P6, R14, R13, R12, R11 ;  /* 0x0000000c0d0e7389 */ /* 0x00006400000c000b */
[----:B01----:R-:W-:Y:S01]  /*2e3d0*/  ENDCOLLECTIVE ;  /* 0x000000000000791b */ /* 0x003fe20003800000 */
.L_x_3357:
        /* <DEDUP_REMOVED lines=11> */
.L_x_3358:
[----:B------:R-:W-:Y:S02]  /*2e490*/  IMAD.MOV.U32 R13, RZ, RZ, R27 ;  /* 0x000000ffff0d7224 */ /* 0x000fe400078e001b */
[----:B------:R-:W-:Y:S02]  /*2e4a0*/  IMAD.MOV.U32 R12, RZ, RZ, 0x3 ;  /* 0x00000003ff0c7424 */ /* 0x000fe400078e00ff */
[----:B------:R-:W-:-:S07]  /*2e4b0*/  IMAD.MOV.U32 R2, RZ, RZ, R14 ;  /* 0x000000ffff027224 */ /* 0x000fce00078e000e */
[----:B------:R-:W-:Y:S05]  /*2e4c0*/  WARPSYNC.COLLECTIVE R15, `(.L_x_3359) ;  /* 0x000000000f087348 */ /* 0x000fea0003c00000 */
[----:B------:R0:W1:Y:S02]  /*2e4d0*/  SHFL.IDX P6, R14, R13, R12, R11 ;  /* 0x0000000c0d0e7389 */ /* 0x00006400000c000b */
[----:B01----:R-:W-:Y:S01]  /*2e4e0*/  ENDCOLLECTIVE ;  /* 0x000000000000791b */ /* 0x003fe20003800000 */
.L_x_3359:
        /* <DEDUP_REMOVED lines=11> */
.L_x_3360:
[----:B------:R-:W-:Y:S01]  /*2e5a0*/  IMAD.MOV.U32 R2, RZ, RZ, R14 ;  /* 0x000000ffff027224 */ /* 0x000fe200078e000e */
[----:B------:R-:W-:Y:S06]  /*2e5b0*/  BRA `(.L_x_3361) ;  /* 0xffffffbc00ac7947 */ /* 0x000fec000383ffff */
.L_x_3270:
[----:B---3--:R3:W4:Y:S02]  /*2e5c0*/  SYNCS.PHASECHK.TRANS64.TRYWAIT P0, [R6+URZ+0x38860], R17 ;  /* 0x03886011060075a7 */ /* 0x008724000800017f */
[----:B----4-:R-:W-:Y:S05]  /*2e5d0*/  @!P0 NANOSLEEP.SYNCS 0x989680 ;  /* 0x009896800000895d */ /* 0x010fea0003900000 */
[----:B------:R-:W4:Y:S02]  /*2e5e0*/  @!P0 SYNCS.PHASECHK.TRANS64 P0, [R6+URZ+0x38860], R17 ;  /* 0x03886011060085a7 */ /* 0x000f24000800007f */
[----:B----4-:R-:W-:Y:S05]  /*2e5f0*/  @!P0 BRA `(.L_x_3270) ;  /* 0xfffffffc00f08947 */ /* 0x010fea000383ffff */
[----:B------:R-:W-:Y:S05]  /*2e600*/  BRA `(.L_x_3362) ;  /* 0xffffffbc00fc7947 */ /* 0x000fea000383ffff */
.L_x_3271:
        /* <DEDUP_REMOVED lines=8> */
.L_x_3364:
[----:B------:R-:W-:Y:S05]  /*2e690*/  BSYNC B1 ;  /* 0x0000000000017941 */ /* 0x000fea0003800000 */
.L_x_3363:
        /* <DEDUP_REMOVED lines=13> */
.L_x_3365:
        /* <DEDUP_REMOVED lines=17> */
.L_x_3366:
        /* <DEDUP_REMOVED lines=16> */
.L_x_3367:
        /* <DEDUP_REMOVED lines=19> */
.L_x_3368:
        /* <DEDUP_REMOVED lines=14> */
.L_x_3369:
        /* <DEDUP_REMOVED lines=16> */
.L_x_3370:
        /* <DEDUP_REMOVED lines=14> */
.L_x_3371:
[----:B------:R-:W-:Y:S05]  /*2ed70*/  BRA `(.L_x_3372) ;  /* 0xffffffbc00687947 */ /* 0x000fea000383ffff */
.L_x_3279:
        /* <DEDUP_REMOVED lines=8> */
.L_x_3374:
[----:B------:R-:W-:Y:S05]  /*2ee00*/  BSYNC B0 ;  /* 0x0000000000007941 */ /* 0x000fea0003800000 */
.L_x_3373:
        /* <DEDUP_REMOVED lines=9> */
.L_x_3375:
        /* <DEDUP_REMOVED lines=18> */
.L_x_3376:
[----:B------:R-:W-:Y:S01]  /*2efc0*/  IMAD.MOV.U32 R12, RZ, RZ, 0x2 ;  /* 0x00000002ff0c7424 */ /* 0x000fe200078e00ff */
[----:B------:R-:W-:-:S05]  /*2efd0*/  SEL R4, R14, RZ, P1 ;  /* 0x000000ff0e047207 */ /* 0x000fca0000800000 */
[----:B------:R-:W-:-:S04]  /*2efe0*/  IMAD.IADD R4, R17, 0x1, R4 ;  /* 0x0000000111047824 */ /* 0x000fc800078e0204 */
[----:B------:R-:W-:-:S07]  /*2eff0*/  IMAD.MOV.U32 R13, RZ, RZ, R4 ;  /* 0x000000ffff0d7224 */ /* 0x000fce00078e0004 */
[----:B------:R-:W-:Y:S05]  /*2f000*/  WARPSYNC.COLLECTIVE R15, `(.L_x_3377) ;  /* 0x000000000f087348 */ /* 0x000fea0003c00000 */
[----:B------:R0:W1:Y:S02]  /*2f010*/  SHFL.UP P6, R14, R13, R12, R11 ;  /* 0x0400000c0d0e7389 */ /* 0x00006400000c000b */
[----:B01----:R-:W-:Y:S01]  /*2f020*/  ENDCOLLECTIVE ;  /* 0x000000000000791b */ /* 0x003fe20003800000 */
.L_x_3377:
[----:B------:R-:W-:Y:S01]  /*2f030*/  IMAD.MOV.U32 R12, RZ, RZ, 0x4 ;  /* 0x00000004ff0c7424 */ /* 0x000fe200078e00ff */
[----:B------:R-:W-:-:S05]  /*2f040*/  SEL R3, R14, RZ, P2 ;  /* 0x000000ff0e037207 */ /* 0x000fca0001000000 */
[----:B------:R-:W-:-:S04]  /*2f050*/  IMAD.IADD R6, R4, 0x1, R3 ;  /* 0x0000000104067824 */ /* 0x000fc800078e0203 */
[----:B------:R-:W-:-:S07]  /*2f060*/  IMAD.MOV.U32 R13, RZ, RZ, R6 ;  /* 0x000000ffff0d7224 */ /* 0x000fce00078e0006 */
[----:B------:R-:W-:Y:S05]  /*2f070*/  WARPSYNC.COLLECTIVE R15, `(.L_x_3378) ;  /* 0x000000000f087348 */ /* 0x000fea0003c00000 */
[----:B------:R0:W1:Y:S02]  /*2f080*/  SHFL.UP P6, R14, R13, R12, R11 ;  /* 0x0400000c0d0e7389 */ /* 0x00006400000c000b */
[----:B01----:R-:W-:Y:S01]  /*2f090*/  ENDCOLLECTIVE ;  /* 0x000000000000791b */ /* 0x003fe20003800000 */
.L_x_3378:
[----:B------:R-:W-:Y:S01]  /*2f0a0*/  IMAD.MOV.U32 R12, RZ, RZ, 0x8 ;  /* 0x00000008ff0c7424 */ /* 0x000fe200078e00ff */
[----:B------:R-:W-:-:S05]  /*2f0b0*/  SEL R3, R14, RZ, P3 ;  /* 0x000000ff0e037207 */ /* 0x000fca0001800000 */
[----:B------:R-:W-:-:S04]  /*2f0c0*/  IMAD.IADD R2, R6, 0x1, R3 ;  /* 0x0000000106027824 */ /* 0x000fc800078e0203 */
[----:B------:R-:W-:-:S07]  /*2f0d0*/  IMAD.MOV.U32 R13, RZ, RZ, R2 ;  /* 0x000000ffff0d7224 */ /* 0x000fce00078e0002 */
[----:B------:R-:W-:Y:S05]  /*2f0e0*/  WARPSYNC.COLLECTIVE R15, `(.L_x_3379) ;  /* 0x000000000f087348 */ /* 0x000fea0003c00000 */
[----:B------:R0:W1:Y:S02]  /*2f0f0*/  SHFL.UP P6, R14, R13, R12, R11 ;  /* 0x0400000c0d0e7389 */ /* 0x00006400000c000b */
[----:B01----:R-:W-:Y:S01]  /*2f100*/  ENDCOLLECTIVE ;  /* 0x000000000000791b */ /* 0x003fe20003800000 */
.L_x_3379:
[----:B------:R-:W-:Y:S01]  /*2f110*/  IMAD.MOV.U32 R12, RZ, RZ, 0x10 ;  /* 0x00000010ff0c7424 */ /* 0x000fe200078e00ff */
[----:B------:R-:W-:-:S05]  /*2f120*/  SEL R3, R14, RZ, P4 ;  /* 0x000000ff0e037207 */ /* 0x000fca0002000000 */
[----:B------:R-:W-:-:S04]  /*2f130*/  IMAD.IADD R3, R2, 0x1, R3 ;  /* 0x0000000102037824 */ /* 0x000fc800078e0203 */
[----:B------:R-:W-:-:S07]  /*2f140*/  IMAD.MOV.U32 R13, RZ, RZ, R3 ;  /* 0x000000ffff0d7224 */ /* 0x000fce00078e0003 */
[----:B------:R-:W-:Y:S05]  /*2f150*/  WARPSYNC.COLLECTIVE R15, `(.L_x_3380) ;  /* 0x000000000f087348 */ /* 0x000fea0003c00000 */
[----:B------:R0:W1:Y:S02]  /*2f160*/  SHFL.UP P6, R14, R13, R12, R11 ;  /* 0x0400000c0d0e7389 */ /* 0x00006400000c000b */
[----:B01----:R-:W-:Y:S01]  /*2f170*/  ENDCOLLECTIVE ;  /* 0x000000000000791b */ /* 0x003fe20003800000 */
.L_x_3380:
        /* <DEDUP_REMOVED lines=8> */
.L_x_3381:
[----:B------:R-:W-:Y:S05]  /*2f200*/  BRA `(.L_x_3382) ;  /* 0xffffffbc00fc7947 */ /* 0x000fea000383ffff */
.L_x_3284:
        /* <DEDUP_REMOVED lines=8> */
.L_x_3384:
[----:B------:R-:W-:Y:S05]  /*2f290*/  BSYNC B0 ;  /* 0x0000000000007941 */ /* 0x000fea0003800000 */
.L_x_3383:
        /* <DEDUP_REMOVED lines=8> */
.L_x_3385:
[----:B------:R-:W-:Y:S01]  /*2f320*/  IMAD.MOV.U32 R12, RZ, RZ, 0x4 ;  /* 0x00000004ff0c7424 */ /* 0x000fe200078e00ff */
[----:B------:R-:W-:-:S05]  /*2f330*/  SEL R2, R14, RZ, P2 ;  /* 0x000000ff0e027207 */ /* 0x000fca0001000000 */
[----:B------:R-:W-:-:S04]  /*2f340*/  IMAD.IADD R2, R13, 0x1, R2 ;  /* 0x000000010d027824 */ /* 0x000fc800078e0202 */
[----:B------:R-:W-:-:S07]  /*2f350*/  IMAD.MOV.U32 R13, RZ, RZ, R2 ;  /* 0x000000ffff0d7224 */ /* 0x000fce00078e0002 */
[----:B------:R-:W-:Y:S05]  /*2f360*/  WARPSYNC.COLLECTIVE R15, `(.L_x_3386) ;  /* 0x000000000f087348 */ /* 0x000fea0003c00000 */
[----:B------:R0:W1:Y:S02]  /*2f370*/  SHFL.UP P6, R14, R13, R12, R11 ;  /* 0x0400000c0d0e7389 */ /* 0x00006400000c000b */
[----:B01----:R-:W-:Y:S01]  /*2f380*/  ENDCOLLECTIVE ;  /* 0x000000000000791b */ /* 0x003fe20003800000 */
.L_x_3386:
[----:B------:R-:W-:Y:S01]  /*2f390*/  IMAD.MOV.U32 R12, RZ, RZ, 0x8 ;  /* 0x00000008ff0c7424 */ /* 0x000fe200078e00ff */
[----:B------:R-:W-:-:S05]  /*2f3a0*/  SEL R3, R14, RZ, P3 ;  /* 0x000000ff0e037207 */ /* 0x000fca0001800000 */
[----:B------:R-:W-:-:S04]  /*2f3b0*/  IMAD.IADD R3, R2, 0x1, R3 ;  /* 0x0000000102037824 */ /* 0x000fc800078e0203 */
[----:B------:R-:W-:-:S07]  /*2f3c0*/  IMAD.MOV.U32 R13, RZ, RZ, R3 ;  /* 0x000000ffff0d7224 */ /* 0x000fce00078e0003 */
[----:B------:R-:W-:Y:S05]  /*2f3d0*/  WARPSYNC.COLLECTIVE R15, `(.L_x_3387) ;  /* 0x000000000f087348 */ /* 0x000fea0003c00000 */
[----:B------:R0:W1:Y:S02]  /*2f3e0*/  SHFL.UP P6, R14, R13, R12, R11 ;  /* 0x0400000c0d0e7389 */ /* 0x00006400000c000b */
[----:B01----:R-:W-:Y:S01]  /*2f3f0*/  ENDCOLLECTIVE ;  /* 0x000000000000791b */ /* 0x003fe20003800000 */
.L_x_3387:
[----:B------:R-:W-:Y:S01]  /*2f400*/  IMAD.MOV.U32 R12, RZ, RZ, 0x10 ;  /* 0x00000010ff0c7424 */ /* 0x000fe200078e00ff */
[----:B------:R-:W-:-:S05]  /*2f410*/  SEL R4, R14, RZ, P4 ;  /* 0x000000ff0e047207 */ /* 0x000fca0002000000 */
[----:B------:R-:W-:-:S04]  /*2f420*/  IMAD.IADD R4, R3, 0x1, R4 ;  /* 0x0000000103047824 */ /* 0x000fc800078e0204 */
[----:B------:R-:W-:-:S07]  /*2f430*/  IMAD.MOV.U32 R13, RZ, RZ, R4 ;  /* 0x000000ffff0d7224 */ /* 0x000fce00078e0004 */
[----:B------:R-:W-:Y:S05]  /*2f440*/  WARPSYNC.COLLECTIVE R15, `(.L_x_3388) ;  /* 0x000000000f087348 */ /* 0x000fea0003c00000 */
[----:B------:R0:W1:Y:S02]  /*2f450*/  SHFL.UP P6, R14, R13, R12, R11 ;  /* 0x0400000c0d0e7389 */ /* 0x00006400000c000b */
[----:B01----:R-:W-:Y:S01]  /*2f460*/  ENDCOLLECTIVE ;  /* 0x000000000000791b */ /* 0x003fe20003800000 */
.L_x_3388:
        /* <DEDUP_REMOVED lines=8> */
.L_x_3389:
[----:B------:R-:W-:Y:S05]  /*2f4f0*/  BRA `(.L_x_3390) ;  /* 0xffffffbc00dc7947 */ /* 0x000fea000383ffff */
.L_x_3286:
[----:B------:R-:W-:Y:S01]  /*2f500*/  BSSY B0, `(.L_x_3391) ;  /* 0x0000006000007945 */ /* 0x000fe20003800000 */
[----:B------:R-:W-:Y:S01]  /*2f510*/  PLOP3.LUT P6, PT, P6, PT, PT, 0x8, 0x0 ;  /* 0x000000000000781c */ /* 0x000fe200037ce170 */
[----:B------:R-:W-:-:S12]  /*2f520*/  IMAD.MOV.U32 R15, RZ, RZ, -0x1 ;  /* 0xffffffffff0f7424 */ /* 0x000fd800078e00ff */
[----:B01----:R-:W-:Y:S05]  /*2f530*/  WARPSYNC.COLLECTIVE R15, `(.L_x_3392) ;  /* 0x000000000f087348 */ /* 0x003fea0003c00000 */
[----:B------:R-:W-:Y:S01]  /*2f540*/  VOTE.ANY R14, PT, P6 ;  /* 0x00000000000e7806 */ /* 0x000fe200030e0100 */
[----:B01----:R-:W-:Y:S06]  /*2f550*/  ENDCOLLECTIVE ;  /* 0x000000000000791b */ /* 0x003fec0003800000 */
.L_x_3392:
[----:B------:R-:W-:Y:S05]  /*2f560*/  BSYNC B0 ;  /* 0x0000000000007941 */ /* 0x000fea0003800000 */
.L_x_3391:
        /* <DEDUP_REMOVED lines=9> */
.L_x_3393:
[----:B------:R-:W-:Y:S01]  /*2f600*/  IMAD.MOV.U32 R17, RZ, RZ, R14 ;  /* 0x000000ffff117224 */ /* 0x000fe200078e000e */
[----:B------:R-:W-:Y:S06]  /*2f610*/  BRA `(.L_x_3394) ;  /* 0xffffffbc00cc7947 */ /* 0x000fec000383ffff */
.L_x_3288:
[----:B------:R-:W-:Y:S01]  /*2f620*/  BSSY B0, `(.L_x_3395) ;  /* 0x0000007000007945 */ /* 0x000fe20003800000 */
[----:B------:R-:W-:Y:S02]  /*2f630*/  IMAD.MOV.U32 R13, RZ, RZ, R2 ;  /* 0x000000ffff0d7224 */ /* 0x000fe400078e0002 */
[----:B------:R-:W-:Y:S02]  /*2f640*/  IMAD.MOV.U32 R11, RZ, RZ, 0x1f ;  /* 0x0000001fff0b7424 */ /* 0x000fe400078e00ff */
[----:B------:R-:W-:-:S07]  /*2f650*/  IMAD.MOV.U32 R15, RZ, RZ, -0x1 ;  /* 0xffffffffff0f7424 */ /* 0x000fce00078e00ff */
[----:B0123--:R-:W-:Y:S05]  /*2f660*/  WARPSYNC.COLLECTIVE R15, `(.L_x_3396) ;  /* 0x000000000f087348 */ /* 0x00ffea0003c00000 */
[----:B------:R4:W0:Y:S02]  /*2f670*/  SHFL.IDX P6, R14, R13, R12, R11 ;  /* 0x0000000c0d0e7389 */ /* 0x00082400000c000b */
[----:B01234-:R-:W-:Y:S01]  /*2f680*/  ENDCOLLECTIVE ;  /* 0x000000000000791b */ /* 0x01ffe20003800000 */
.L_x_3396:
[----:B------:R-:W-:Y:S05]  /*2f690*/  BSYNC B0 ;  /* 0x0000000000007941 */ /* 0x000fea0003800000 */
.L_x_3395:
[----:B------:R-:W-:Y:S05]  /*2f6a0*/  BRA `(.L_x_3287) ;  /* 0xffffffbc00c47947 */ /* 0x000fea000383ffff */
.L_x_3292:
[----:B0-----:R0:W1:Y:S02]  /*2f6b0*/  SYNCS.PHASECHK.TRANS64.TRYWAIT P0, [R7+URZ+0x38820], R0 ;  /* 0x03882000070075a7 */ /* 0x001064000800017f */
[----:B-1----:R-:W-:Y:S05]  /*2f6c0*/  @!P0 NANOSLEEP.SYNCS 0x989680 ;  /* 0x009896800000895d */ /* 0x002fea0003900000 */
[----:B------:R-:W1:Y:S02]  /*2f6d0*/  @!P0 SYNCS.PHASECHK.TRANS64 P0, [R7+URZ+0x38820], R0 ;  /* 0x03882000070085a7 */ /* 0x000e64000800007f */
[----:B-1----:R-:W-:Y:S05]  /*2f6e0*/  @!P0 BRA `(.L_x_3292) ;  /* 0xfffffffc00f08947 */ /* 0x002fea000383ffff */
[----:B------:R-:W-:Y:S05]  /*2f6f0*/  BRA `(.L_x_3397) ;  /* 0xffffffc4003c7947 */ /* 0x000fea000383ffff */
.L_x_3293:
        /* <DEDUP_REMOVED lines=11> */
.L_x_3399:
[----:B------:R-:W-:Y:S05]  /*2f7b0*/  BSYNC B0 ;  /* 0x0000000000007941 */ /* 0x000fea0003800000 */
.L_x_3398:
[----:B------:R-:W-:Y:S05]  /*2f7c0*/  BRA `(.L_x_3400) ;  /* 0xffffffc400247947 */ /* 0x000fea000383ffff */
.L_x_3296:
[----:B------:R-:W-:Y:S01]  /*2f7d0*/  BSSY B1, `(.L_x_3401) ;  /* 0x0000006000017945 */ /* 0x000fe20003800000 */
[----:B------:R-:W-:-:S07]  /*2f7e0*/  IMAD.MOV.U32 R15, RZ, RZ, -0x1 ;  /* 0xffffffffff0f7424 */ /* 0x000fce00078e00ff */
[----:B0-234-:R-:W-:Y:S05]  /*2f7f0*/  WARPSYNC.COLLECTIVE R15, `(.L_x_3402) ;  /* 0x000000000f0c7348 */ /* 0x01dfea0003c00000 */
[----:B------:R-:W-:Y:S02]  /*2f800*/  ELECT P6, UR62, PT ;  /* 0x00000000003e782f */ /* 0x000fe400038c0000 */
[----:B------:R-:W-:Y:S01]  /*2f810*/  MOV R14, UR62 ;  /* 0x0000003e000e7c02 */ /* 0x000fe20008000f00 */
[----:B0-234-:R-:W-:Y:S10]  /*2f820*/  ENDCOLLECTIVE ;  /* 0x000000000000791b */ /* 0x01dff40003800000 */
.L_x_3402:
[----:B------:R-:W-:Y:S05]  /*2f830*/  BSYNC B1 ;  /* 0x0000000000017941 */ /* 0x000fea0003800000 */
.L_x_3401:
[----:B------:R-:W-:Y:S05]  /*2f840*/  BRA `(.L_x_3403) ;  /* 0xffffffc4001c7947 */ /* 0x000fea000383ffff */
.L_x_3298:
[----:B0-----:R0:W1:Y:S02]  /*2f850*/  SYNCS.PHASECHK.TRANS64.TRYWAIT P1, [R5+URZ+0x38840], R0 ;  /* 0x03884000050075a7 */ /* 0x001064000802017f */
[----:B-1----:R-:W-:Y:S05]  /*2f860*/  @!P1 NANOSLEEP.SYNCS 0x989680 ;  /* 0x009896800000995d */ /* 0x002fea0003900000 */
[----:B------:R-:W1:Y:S02]  /*2f870*/  @!P1 SYNCS.PHASECHK.TRANS64 P1, [R5+URZ+0x38840], R0 ;  /* 0x03884000050095a7 */ /* 0x000e64000802007f */
[----:B-1----:R-:W-:Y:S05]  /*2f880*/  @!P1 BRA `(.L_x_3298) ;  /* 0xfffffffc00f09947 */ /* 0x002fea000383ffff */
[----:B------:R-:W-:Y:S05]  /*2f890*/  BRA `(.L_x_3404) ;  /* 0xffffffc4003c7947 */ /* 0x000fea000383ffff */
.L_x_3300:
[----:B-1----:R1:W0:Y:S02]  /*2f8a0*/  SYNCS.PHASECHK.TRANS64.TRYWAIT P1, [R3+URZ+0x38840], R2 ;  /* 0x03884002030075a7 */ /* 0x002224000802017f */
[----:B0-----:R-:W-:Y:S05]  /*2f8b0*/  @!P1 NANOSLEEP.SYNCS 0x989680 ;  /* 0x009896800000995d */ /* 0x001fea0003900000 */
[----:B------:R-:W0:Y:S02]  /*2f8c0*/  @!P1 SYNCS.PHASECHK.TRANS64 P1, [R3+URZ+0x38840], R2 ;  /* 0x03884002030095a7 */ /* 0x000e24000802007f */
[----:B0-----:R-:W-:Y:S05]  /*2f8d0*/  @!P1 BRA `(.L_x_3300) ;  /* 0xfffffffc00f09947 */ /* 0x001fea000383ffff */
[----:B------:R-:W-:Y:S05]  /*2f8e0*/  BRA `(.L_x_3405) ;  /* 0xffffffc400487947 */ /* 0x000fea000383ffff */
.L_x_3302:
[----:B------:R0:W0:Y:S02]  /*2f8f0*/  SYNCS.PHASECHK.TRANS64.TRYWAIT P1, [R5+URZ+0x38860], R0 ;  /* 0x03886000050075a7 */ /* 0x000024000802017f */
[----:B0-----:R-:W-:Y:S05]  /*2f900*/  @!P1 NANOSLEEP.SYNCS 0x989680 ;  /* 0x009896800000995d */ /* 0x001fea0003900000 */
[----:B------:R-:W0:Y:S02]  /*2f910*/  @!P1 SYNCS.PHASECHK.TRANS64 P1, [R5+URZ+0x38860], R0 ;  /* 0x03886000050095a7 */ /* 0x000e24000802007f */
[----:B0-----:R-:W-:Y:S05]  /*2f920*/  @!P1 BRA `(.L_x_3302) ;  /* 0xfffffffc00f09947 */ /* 0x001fea000383ffff */
[----:B------:R-:W-:Y:S05]  /*2f930*/  BRA `(.L_x_3406) ;  /* 0xffffffc400447947 */ /* 0x000fea000383ffff */
        .type           $_ZN7cutlass13device_kernelIN5flash11enable_sm90INS1_16FlashAttnFwdSm90INS1_25CollectiveMainloopFwdSm90ILi2EN4cute5tupleIJNS5_1CILi1EEES8_S8_EEENS6_IJNS7_ILi64EEESA_SA_EEELi512ENS_10bfloat16_tEfNS_4arch4Sm90ELb0ELb1ELb1ELb1ELb1ELb0ELb1ELb0ELb0ELb1ELb0ELb0EEENS1_21CollectiveEpilogueFwdINS6_IJSA_NS7_ILi512EEESA_EEES9_SC_SE_Li256ELb1ELb1ELb0ELb0EEENS1_36VarlenDynamicPersistentTileSchedulerILi64ELi64ELi256ELi128ELb0ELb1ELb1ELb1ELb0ELb1EEEEEEEEEvNT_6ParamsE$_ZZN5flash25CollectiveMainloopFwdSm90ILi2EN4cute5tupleIJNS1_1CILi1EEES4_S4_EEENS2_IJNS3_ILi64EEES6_S6_EEELi512EN7cutlass10bfloat16_tEfNS8_4arch4Sm90ELb0ELb1ELb1ELb1ELb1ELb0ELb1ELb0ELb0ELb1ELb0ELb0EE3mmaINS_16FlashAttnFwdSm90ISC_NS_21CollectiveEpilogueFwdINS2_IJS6_NS3_ILi512EEES6_EEES5_S9_SB_Li256ELb1ELb1ELb0ELb0EEENS_36VarlenDynamicPersistentTileSchedulerILi64ELi64ELi256ELi128ELb0ELb1ELb1ELb1ELb0ELb1EEEE13SharedStorageENS1_6TensorINS1_11ArrayEngineIfLm128EEENS1_6LayoutINS2_IJNS2_IJNS3_ILi2EEESR_NS3_ILi32EEEEEES4_S4_EEENS2_IJNS2_IJS4_SR_NS3_ILi4EEEEEENS3_ILi0EEESX_EEEEEEENS_7SoftmaxILi2ELi0EEEEEbRKNSC_6ParamsENS8_13PipelineAsyncILi2EEES17_RNS8_13PipelineStateILj2EEERT0_RT1_iRiRKNS_16SeqlenInfoQKNewKILb1ELb0EEENS2_IJiiiiEEERT_ENKUliT_T0_T1_E_clIZSD_ISM_S10_S12_EbS15_S17_S17_S1A_S1C_S1E_iS1F_S1J_S1K_S1M_EUlRS1N_iE1_NS3_ILb0EEENS3_ILb1EEEEEDaiS1N_S1O_S1P_,@function
        .size           $_ZN7cutlass13device_kernelIN5flash11enable_sm90INS1_16FlashAttnFwdSm90INS1_25CollectiveMainloopFwdSm90ILi2EN4cute5tupleIJNS5_1CILi1EEES8_S8_EEENS6_IJNS7_ILi64EEESA_SA_EEELi512ENS_10bfloat16_tEfNS_4arch4Sm90ELb0ELb1ELb1ELb1ELb1ELb0ELb1ELb0ELb0ELb1ELb0ELb0EEENS1_21CollectiveEpilogueFwdINS6_IJSA_NS7_ILi512EEESA_EEES9_SC_SE_Li256ELb1ELb1ELb0ELb0EEENS1_36VarlenDynamicPersistentTileSchedulerILi64ELi64ELi256ELi128ELb0ELb1ELb1ELb1ELb0ELb1EEEEEEEEEvNT_6ParamsE$_ZZN5flash25CollectiveMainloopFwdSm90ILi2EN4cute5tupleIJNS1_1CILi1EEES4_S4_EEENS2_IJNS3_ILi64EEES6_S6_EEELi512EN7cutlass10bfloat16_tEfNS8_4arch4Sm90ELb0ELb1ELb1ELb1ELb1ELb0ELb1ELb0ELb0ELb1ELb0ELb0EE3mmaINS_16FlashAttnFwdSm90ISC_NS_21CollectiveEpilogueFwdINS2_IJS6_NS3_ILi512EEES6_EEES5_S9_SB_Li256ELb1ELb1ELb0ELb0EEENS_36VarlenDynamicPersistentTileSchedulerILi64ELi64ELi256ELi128ELb0ELb1ELb1ELb1ELb0ELb1EEEE13SharedStorageENS1_6TensorINS1_11ArrayEngineIfLm128EEENS1_6LayoutINS2_IJNS2_IJNS3_ILi2EEESR_NS3_ILi32EEEEEES4_S4_EEENS2_IJNS2_IJS4_SR_NS3_ILi4EEEEEENS3_ILi0EEESX_EEEEEEENS_7SoftmaxILi2ELi0EEEEEbRKNSC_6ParamsENS8_13PipelineAsyncILi2EEES17_RNS8_13PipelineStateILj2EEERT0_RT1_iRiRKNS_16SeqlenInfoQKNewKILb1ELb0EEENS2_IJiiiiEEERT_ENKUliT_T0_T1_E_clIZSD_ISM_S10_S12_EbS15_S17_S17_S1A_S1C_S1E_iS1F_S1J_S1K_S1M_EUlRS1N_iE1_NS3_ILb0EEENS3_ILb1EEEEEDaiS1N_S1O_S1P_,(.L_x_5814 - $_ZN7cutlass13device_kernelIN5flash11enable_sm90INS1_16FlashAttnFwdSm90INS1_25CollectiveMainloopFwdSm90ILi2EN4cute5tupleIJNS5_1CILi1EEES8_S8_EEENS6_IJNS7_ILi64EEESA_SA_EEELi512ENS_10bfloat16_tEfNS_4arch4Sm90ELb0ELb1ELb1ELb1ELb1ELb0ELb1ELb0ELb0ELb1ELb0ELb0EEENS1_21CollectiveEpilogueFwdINS6_IJSA_NS7_ILi512EEESA_EEES9_SC_SE_Li256ELb1ELb1ELb0ELb0EEENS1_36VarlenDynamicPersistentTileSchedulerILi64ELi64ELi256ELi128ELb0ELb1ELb1ELb1ELb0ELb1EEEEEEEEEvNT_6ParamsE$_ZZN5flash25CollectiveMainloopFwdSm90ILi2EN4cute5tupleIJNS1_1CILi1EEES4_S4_EEENS2_IJNS3_ILi64EEES6_S6_EEELi512EN7cutlass10bfloat16_tEfNS8_4arch4Sm90ELb0ELb1ELb1ELb1ELb1ELb0ELb1ELb0ELb0ELb1ELb0ELb0EE3mmaINS_16FlashAttnFwdSm90ISC_NS_21CollectiveEpilogueFwdINS2_IJS6_NS3_ILi512EEES6_EEES5_S9_SB_Li256ELb1ELb1ELb0ELb0EEENS_36VarlenDynamicPersistentTileSchedulerILi64ELi64ELi256ELi128ELb0ELb1ELb1ELb1ELb0ELb1EEEE13SharedStorageENS1_6TensorINS1_11ArrayEngineIfLm128EEENS1_6LayoutINS2_IJNS2_IJNS3_ILi2EEESR_NS3_ILi32EEEEEES4_S4_EEENS2_IJNS2_IJS4_SR_NS3_ILi4EEEEEENS3_ILi0EEESX_EEEEEEENS_7SoftmaxILi2ELi0EEEEEbRKNSC_6ParamsENS8_13PipelineAsyncILi2EEES17_RNS8_13PipelineStateILj2EEERT0_RT1_iRiRKNS_16SeqlenInfoQKNewKILb1ELb0EEENS2_IJiiiiEEERT_ENKUliT_T0_T1_E_clIZSD_ISM_S10_S12_EbS15_S17_S17_S1A_S1C_S1E_iS1F_S1J_S1K_S1M_EUlRS1N_iE1_NS3_ILb0EEENS3_ILb1EEEEEDaiS1N_S1O_S1P_)
$_ZN7cutlass13device_kernelIN5flash11enable_sm90INS1_16FlashAttnFwdSm90INS1_25CollectiveMainloopFwdSm90ILi2EN4cute5tupleIJNS5_1CILi1EEES8_S8_EEENS6_IJNS7_ILi64EEESA_SA_EEELi512ENS_10bfloat16_tEfNS_4arch4Sm90ELb0ELb1ELb1ELb1ELb1ELb0ELb1ELb0ELb0ELb1ELb0ELb0EEENS1_21CollectiveEpilogueFwdINS6_IJSA_NS7_ILi512EEESA_EEES9_SC_SE_Li256ELb1ELb1ELb0ELb0EEENS1_36VarlenDynamicPersistentTileSchedulerILi64ELi64ELi256ELi128ELb0ELb1ELb1ELb1ELb0ELb1EEEEEEEEEvNT_6ParamsE$_ZZN5flash25CollectiveMainloopFwdSm90ILi2EN4cute5tupleIJNS1_1CILi1EEES4_S4_EEENS2_IJNS3_ILi64EEES6_S6_EEELi512EN7cutlass10bfloat16_tEfNS8_4arch4Sm90ELb0ELb1ELb1ELb1ELb1ELb0ELb1ELb0ELb0ELb1ELb0ELb0EE3mmaINS_16FlashAttnFwdSm90ISC_NS_21CollectiveEpilogueFwdINS2_IJS6_NS3_ILi512EEES6_EEES5_S9_SB_Li256ELb1ELb1ELb0ELb0EEENS_36VarlenDynamicPersistentTileSchedulerILi64ELi64ELi256ELi128ELb0ELb1ELb1ELb1ELb0ELb1EEEE13SharedStorageENS1_6TensorINS1_11ArrayEngineIfLm128EEENS1_6LayoutINS2_IJNS2_IJNS3_ILi2EEESR_NS3_ILi32EEEEEES4_S4_EEENS2_IJNS2_IJS4_SR_NS3_ILi4EEEEEENS3_ILi0EEESX_EEEEEEENS_7SoftmaxILi2ELi0EEEEEbRKNSC_6ParamsENS8_13PipelineAsyncILi2EEES17_RNS8_13PipelineStateILj2EEERT0_RT1_iRiRKNS_16SeqlenInfoQKNewKILb1ELb0EEENS2_IJiiiiEEERT_ENKUliT_T0_T1_E_clIZSD_ISM_S10_S12_EbS15_S17_S17_S1A_S1C_S1E_iS1F_S1J_S1K_S1M_EUlRS1N_iE1_NS3_ILb0EEENS3_ILb1EEEEEDaiS1N_S1O_S1P_:
        /* <DEDUP_REMOVED lines=48> */
.L_x_3408:
[----:B------:R-:W-:Y:S05]  /*2fc40*/  BSYNC B2 ;  /* 0x0000000000027941 */ /* 0x000fea0003800000 */
.L_x_3407:
        /* <DEDUP_REMOVED lines=17> */
.L_x_3410:
[----:B------:R-:W-:Y:S05]  /*2fd60*/  BSYNC B2 ;  /* 0x0000000000027941 */ /* 0x000fea0003800000 */
.L_x_3409:
        /* <DEDUP_REMOVED lines=10> */
.L_x_3412:
[----:B------:R-:W-:Y:S05]  /*2fe10*/  BSYNC B2 ;  /* 0x0000000000027941 */ /* 0x000fea0003800000 */
.L_x_3411:
        /* <DEDUP_REMOVED lines=92> */
.L_x_3415:
[----:B------:R-:W-:Y:S05]  /*303e0*/  BSYNC B2 ;  /* 0x0000000000027941 */ /* 0x000fea0003800000 */
.L_x_3414:
        /* <DEDUP_REMOVED lines=17> */
.L_x_3417:
[----:B------:R-:W-:Y:S05]  /*30500*/  BSYNC B2 ;  /* 0x0000000000027941 */ /* 0x000fea0003800000 */
.L_x_3416:
        /* <DEDUP_REMOVED lines=10> */
.L_x_3419:
[----:B------:R-:W-:Y:S05]  /*305b0*/  BSYNC B2 ;  /* 0x0000000000027941 */ /* 0x000fea0003800000 */
.L_x_3418:
        /* <DEDUP_REMOVED lines=581> */
.L_x_3422:
[----:B------:R-:W-:Y:S05]  /*32a10*/  BSYNC B2 ;  /* 0x0000000000027941 */ /* 0x000fea0003800000 */
.L_x_3421:
        /* <DEDUP_REMOVED lines=45> */
[----:B------:R-:W-:Y:S01]  /*32cf0*/  LOP3.LUT R63, RZ, R63, RZ, 0x33, !PT ;  /* 0x0000003fff3f7212 */ /* 0x000fe200078e33ff */
        /* <DEDUP_REMOVED lines=23> */
[----:B------:R-:W-:-:S03]  /*32e70*/  LOP3.LUT R21, R21, 0x1ffffffe, RZ, 0xc0, !PT ;  /* 0x1ffffffe15157812 */ /* 0x000fc600078ec0ff */
[----:B------:R-:W-:Y:S02]  /*32e80*/  IMAD.IADD R26, R25, 0x1, -R26 ;  /* 0x00000001191a7824 */ /* 0x000fe400078e0a1a */
[----:B------:R-:W-:Y:S01]  /*32e90*/  FMUL.FTZ R38, R38, R20 ;  /* 0x0000001426267220 */ /* 0x000fe20000410000 */
[----:B------:R-:W-:Y:S02]  /*32ea0*/  IMAD.IADD R21, R28, 0x1, -R21 ;  /* 0x000000011c157824 */ /* 0x000fe400078e0a15 */
[----:B------:R-:W-:Y:S01]  /*32eb0*/  IMAD.U32 R26, R15, 0x10, R26 ;  /* 0x000000100f1a7824 */ /* 0x000fe200078e001a */
[----:B------:R0:W4:Y:S03]  /*32ec0*/  MUFU.TANH R70, R38 ;  /* 0x0000002600467308 */ /* 0x0001260000002400 */
[----:B0-----:R-:W-:-:S04]  /*32ed0*/  IMAD R38, R21, 0x8, R26 ;  /* 0x0000000815267824 */ /* 0x001fc800078e021a */
[----:B------:R-:W-:-:S04]  /*32ee0*/  @P0 IMAD.HI.U32 R59, R38, R59, RZ ;  /* 0x0000003b263b0227 */ /* 0x000fc800078e00ff */
[----:B------:R-:W-:Y:S01]  /*32ef0*/  FMUL.FTZ R31, R31, R20 ;  /* 0x000000141f1f7220 */ /* 0x000fe20000410000 */
[----:B------:R-:W-:Y:S01]  /*32f00*/  @P0 SHF.R.U32.HI R38, RZ, R62, R59 ;  /* 0x0000003eff260219 */ /* 0x000fe2000001163b */
[----:B------:R-:W-:Y:S02]  /*32f10*/  IMAD.SHL.U32 R59, R0, 0x40, RZ ;  /* 0x00000040003b7824 */ /* 0x000fe400078e00ff */
[-C--:B------:R-:W-:Y:S01]  /*32f20*/  FMUL.FTZ R35, R35, R20.reuse ;  /* 0x0000001423237220 */ /* 0x080fe20000410000 */
[-C--:B------:R-:W-:Y:S01]  /*32f30*/  FMUL.FTZ R36, R36, R20.reuse ;  /* 0x0000001424247220 */ /* 0x080fe20000410000 */
[-C--:B------:R-:W-:Y:S01]  /*32f40*/  FMUL.FTZ R37, R37, R20.reuse ;  /* 0x0000001425257220 */ /* 0x080fe20000410000 */
[----:B------:R-:W0:Y:S01]  /*32f50*/  SHFL.IDX PT, R26, R38, RZ, 0x1c1f ;  /* 0x001c1fff261a7589 */ /* 0x000e2200000e0000 */
[----:B------:R-:W-:Y:S01]  /*32f60*/  LOP3.LUT R15, R14, 0x7ffffffc, RZ, 0xc0, !PT ;  /* 0x7ffffffc0e0f7812 */ /* 0x000fe200078ec0ff */
[-C--:B------:R-:W-:Y:S01]  /*32f70*/  FMUL.FTZ R58, R30, R20.reuse ;  /* 0x000000141e3a7220 */ /* 0x080fe20000410000 */
[----:B------:R-:W0:Y:S01]  /*32f80*/  MUFU.TANH R67, R31 ;  /* 0x0000001f00437308 */ /* 0x000e220000002400 */
[----:B------:R-:W-:Y:S01]  /*32f90*/  IADD3 R14, -R59, 0x1, RZ ;  /* 0x000000013b0e7810 */ /* 0x000fe20007ffe1ff */
[-C--:B------:R-:W-:Y:S01]  /*32fa0*/  FMUL.FTZ R29, R29, R20.reuse ;  /* 0x000000141d1d7220 */ /* 0x080fe20000410000 */
[-C--:B------:R-:W-:Y:S01]  /*32fb0*/  FMUL.FTZ R32, R32, R20.reuse ;  /* 0x0000001420207220 */ /* 0x080fe20000410000 */
[-C--:B------:R-:W-:Y:S01]  /*32fc0*/  FMUL.FTZ R33, R33, R20.reuse ;  /* 0x0000001421217220 */ /* 0x080fe20000410000 */
[-C--:B------:R-:W-:Y:S01]  /*32fd0*/  FMUL.FTZ R40, R40, R20.reuse ;  /* 0x0000001428287220 */ /* 0x080fe20000410000 */
[-C--:B------:R-:W-:Y:S01]  /*32fe0*/  FMUL.FTZ R41, R41, R20.reuse ;  /* 0x0000001429297220 */ /* 0x080fe20000410000 */
[-C--:B------:R-:W-:Y:S01]  /*32ff0*/  FMUL.FTZ R42, R42, R20.reuse ;  /* 0x000000142a2a7220 */ /* 0x080fe20000410000 */
        /* <DEDUP_REMOVED lines=9> */
[-C--:B-1----:R-:W-:Y:S01]  /*33090*/  FMUL.FTZ R35, R43, R20.reuse ;  /* 0x000000142b237220 */ /* 0x082fe20000410000 */
[-C--:B------:R-:W-:Y:S01]  /*330a0*/  FMUL.FTZ R52, R52, R20.reuse ;  /* 0x0000001434347220 */ /* 0x080fe20000410000 */
[-C--:B------:R-:W-:Y:S01]  /*330b0*/  FMUL.FTZ R53, R53, R20.reuse ;  /* 0x0000001435357220 */ /* 0x080fe20000410000 */
[-C--:B------:R-:W-:Y:S01]  /*330c0*/  FMUL.FTZ R54, R54, R20.reuse ;  /* 0x0000001436367220 */ /* 0x080fe20000410000 */
[-C--:B------:R-:W-:Y:S01]  /*330d0*/  FMUL.FTZ R34, R34, R20.reuse ;  /* 0x0000001422227220 */ /* 0x080fe20000410000 */
[----:B------:R-:W-:-:S02]  /*330e0*/  FMUL.FTZ R39, R39, R20 ;  /* 0x0000001427277220 */ /* 0x000fc40000410000 */
[----:B------:R1:W0:Y:S01]  /*330f0*/  MUFU.TANH R31, R37 ;  /* 0x00000025001f7308 */ /* 0x0002220000002400 */
[-C--:B--2---:R-:W-:Y:S01]  /*33100*/  FMUL.FTZ R36, R46, R20.reuse ;  /* 0x000000142e247220 */ /* 0x084fe20000410000 */
[----:B------:R-:W-:Y:S01]  /*33110*/  FMUL.FTZ R20, R55, R20 ;  /* 0x0000001437147220 */ /* 0x000fe20000410000 */
[----:B-1----:R-:W-:-:S05]  /*33120*/  IMAD.IADD R37, R24, 0x1, -R15 ;  /* 0x0000000118257824 */ /* 0x002fca00078e0a0f */
[----:B------:R-:W1:Y:S01]  /*33130*/  MUFU.TANH R11, R11 ;  /* 0x0000000b000b7308 */ /* 0x000e620000002400 */
[----:B------:R-:W-:-:S07]  /*33140*/  IMAD R14, R37, -0x2, R14 ;  /* 0xfffffffe250e7824 */ /* 0x000fce00078e020e */
[----:B------:R-:W2:Y:S01]  /*33150*/  MUFU.TANH R13, R13 ;  /* 0x0000000d000d7308 */ /* 0x000ea20000002400 */
[----:B------:R-:W-:-:S07]  /*33160*/  IADD3 R14, -R56, R14, R57 ;  /* 0x0000000e380e7210 */ /* 0x000fce0007ffe139 */
        /* <DEDUP_REMOVED lines=21> */
[----:B------:R-:W-:Y:S02]  /*332c0*/  IMAD.IADD R63, R14, 0x1, R63 ;  /* 0x000000010e3f7824 */ /* 0x000fe400078e023f */
[----:B------:R-:W-:-:S03]  /*332d0*/  IMAD.IADD R64, R64, 0x1, -R59 ;  /* 0x0000000140407824 */ /* 0x000fc600078e0a3b */
[----:B------:R0:W1:Y:S08]  /*332e0*/  MUFU.TANH R68, R34 ;  /* 0x0000002200447308 */ /* 0x0000700000002400 */
[----:B------:R3:W1:Y:S01]  /*332f0*/  MUFU.TANH R71, R39 ;  /* 0x0000002700477308 */ /* 0x0006620000002400 */
[--C-:B0-----:R-:W-:Y:S02]  /*33300*/  IMAD.IADD R34, R63, 0x1, R26.reuse ;  /* 0x000000013f227824 */ /* 0x101fe400078e021a */
[----:B---3--:R-:W-:Y:S01]  /*33310*/  IMAD.IADD R39, R61, 0x1, R26 ;  /* 0x000000013d277824 */ /* 0x008fe200078e021a */
[----:B--2-4-:R-:W-:Y:S06]  /*33320*/  @!P1 BRA `(.L_x_3424) ;  /* 0x0000000000889947 */ /* 0x014fec0003800000 */
        /* <DEDUP_REMOVED lines=16> */
.L_x_3428:
[----:B------:R-:W-:Y:S05]  /*33430*/  BSYNC B4 ;  /* 0x0000000000047941 */ /* 0x000fea0003800000 */
.L_x_3427:
[----:B------:R-:W-:Y:S01]  /*33440*/  LOP3.LUT R15, RZ, R15, RZ, 0x33, !PT ;  /* 0x0000000fff0f7212 */ /* 0x000fe200078e33ff */
[----:B------:R-:W-:Y:S06]  /*33450*/  BRA `(.L_x_3429) ;  /* 0x0000000000287947 */ /* 0x000fec0003800000 */
.L_x_3426:
        /* <DEDUP_REMOVED lines=10> */
.L_x_3429:
[----:B------:R-:W-:Y:S05]  /*33500*/  BSYNC B3 ;  /* 0x0000000000037941 */ /* 0x000fea0003800000 */
.L_x_3425:
[----:B------:R-:W-:-:S04]  /*33510*/  IMAD R14, R12, R15, -R59 ;  /* 0x0000000f0c0e7224 */ /* 0x000fc800078e0a3b */
[----:B------:R-:W-:-:S05]  /*33520*/  IMAD R15, R37, -0x2, R14 ;  /* 0xfffffffe250f7824 */ /* 0x000fca00078e020e */
[----:B------:R-:W-:Y:S02]  /*33530*/  VIMNMX R34, R34, R15, !PT ;  /* 0x0000000f22227248 */ /* 0x000fe40007fe0100 */
[----:B------:R-:W-:-:S07]  /*33540*/  VIADDMNMX R39, R15, R12, R39, PT ;  /* 0x0000000c0f277246 */ /* 0x000fce0003800127 */
.L_x_3424:
[----:B------:R-:W-:Y:S05]  /*33550*/  BSYNC B2 ;  /* 0x0000000000027941 */ /* 0x000fea0003800000 */
.L_x_3423:
        /* <DEDUP_REMOVED lines=14> */
[C---:B------:R-:W-:Y:S02]  /*33640*/  ISETP.LT.OR P2, PT, R39.reuse, 0x11, P2 ;  /* 0x000000112700780c */ /* 0x040fe40001741670 */
        /* <DEDUP_REMOVED lines=23> */
[----:B------:R-:W-:Y:S01]  /*337c0*/  FSEL R27, R40, -INF , !P2 ;  /* 0xff800000281b7808 */ /* 0x000fe20005000000 */
[----:B0-----:R-:W-:Y:S01]  /*337d0*/  IMAD.IADD R40, R63, 0x1, R38 ;  /* 0x000000013f287824 */ /* 0x001fe200078e0226 */
        /* <DEDUP_REMOVED lines=56> */
.L_x_3435:
[----:B------:R-:W-:Y:S05]  /*33b60*/  BSYNC B4 ;  /* 0x0000000000047941 */ /* 0x000fea0003800000 */
.L_x_3434:
[----:B------:R-:W-:Y:S01]  /*33b70*/  LOP3.LUT R57, RZ, R57, RZ, 0x33, !PT ;  /* 0x00000039ff397212 */ /* 0x000fe200078e33ff */
[----:B------:R-:W-:Y:S06]  /*33b80*/  BRA `(.L_x_3436) ;  /* 0x0000000000287947 */ /* 0x000fec0003800000 */
.L_x_3433:
        /* <DEDUP_REMOVED lines=10> */
.L_x_3436:
[----:B------:R-:W-:Y:S05]  /*33c30*/  BSYNC B3 ;  /* 0x0000000000037941 */ /* 0x000fea0003800000 */
.L_x_3432:
[----:B------:R-:W-:-:S04]  /*33c40*/  IMAD R8, R12, R57, -R59 ;  /* 0x000000390c087224 */ /* 0x000fc800078e0a3b */
[----:B------:R-:W-:-:S05]  /*33c50*/  IMAD R37, R37, -0x2, R8 ;  /* 0xfffffffe25257824 */ /* 0x000fca00078e0208 */
[----:B------:R-:W-:Y:S02]  /*33c60*/  VIADDMNMX R39, R37, R12, R39, PT ;  /* 0x0000000c25277246 */ /* 0x000fe40003800127 */
[----:B------:R-:W-:-:S07]  /*33c70*/  VIMNMX R40, R40, R37, !PT ;  /* 0x0000002528287248 */ /* 0x000fce0007fe0100 */
.L_x_3431:
[----:B------:R-:W-:Y:S05]  /*33c80*/  BSYNC B2 ;  /* 0x0000000000027941 */ /* 0x000fea0003800000 */
.L_x_3430:
[----:B------:R-:W2:Y:S01]  /*33c90*/  LDL.64 R8, [R7+0x70] ;  /* 0x0000700007087983 */ /* 0x000ea20000100a00 */
[----:B------:R-:W-:Y:S02]  /*33ca0*/  R2UR UR4, R4 ;  /* 0x00000000040472ca */ /* 0x000fe400000e0000 */
[----:B------:R-:W-:Y:S02]  /*33cb0*/  R2UR UR5, R5 ;  /* 0x00000000050572ca */ /* 0x000fe400000e0000 */
[----:B------:R-:W-:Y:S02]  /*33cc0*/  ISETP.GT.AND P0, PT, R40, 0x1, !P0 ;  /* 0x000000012800780c */ /* 0x000fe40004704270 */
        /* <DEDUP_REMOVED lines=14> */
[----:B-1----:R-:W-:Y:S02]  /*33db0*/  FSEL R57, R68, -INF , !P0 ;  /* 0xff80000044397808 */ /* 0x002fe40004000000 */
        /* <DEDUP_REMOVED lines=23> */
[----:B------:R-:W-:Y:S02]  /*33f30*/  ISETP.GT.AND P1, PT, R40, 0x28, !P1 ;  /* 0x000000282800780c */ /* 0x000fe40004f24270 */
[----:B------:R-:W-:-:S02]  /*33f40*/  ISETP.LT.OR P0, PT, R39, 0x22, P0 ;  /* 0x000000222700780c */ /* 0x000fc40000701670 */
[C---:B------:R-:W-:Y:S02]  /*33f50*/  ISETP.GT.AND P2, PT, R40.reuse, 0x29, !P2 ;  /* 0x000000292800780c */ /* 0x040fe40005744270 */
[----:B------:R-:W-:Y:S02]  /*33f60*/  ISETP.LT.OR P1, PT, R39, 0x29, P1 ;  /* 0x000000292700780c */ /* 0x000fe40000f21670 */
[----:B------:R-:W-:Y:S02]  /*33f70*/  FSEL R63, R35, -INF , !P0 ;  /* 0xff800000233f7808 */ /* 0x000fe40004000000 */
[----:B------:R-:W-:Y:S02]  /*33f80*/  ISETP.GT.AND P3, PT, R40, 0x30, !P3 ;  /* 0x000000302800780c */ /* 0x000fe40005f64270 */
[----:B------:R-:W-:Y:S02]  /*33f90*/  ISETP.LT.OR P2, PT, R39, 0x2a, P2 ;  /* 0x0000002a2700780c */ /* 0x000fe40001741670 */
[----:B------:R-:W-:-:S02]  /*33fa0*/  FSEL R73, R36, -INF , !P1 ;  /* 0xff80000024497808 */ /* 0x000fc40004800000 */
[C---:B------:R-:W-:Y:S02]  /*33fb0*/  ISETP.GT.AND P4, PT, R40.reuse, 0x31, !P4 ;  /* 0x000000312800780c */ /* 0x040fe40006784270 */
[----:B------:R-:W-:Y:S02]  /*33fc0*/  ISETP.LT.OR P3, PT, R39, 0x31, P3 ;  /* 0x000000312700780c */ /* 0x000fe40001f61670 */
[----:B------:R-:W-:Y:S02]  /*33fd0*/  FSEL R75, R47, -INF , !P2 ;  /* 0xff8000002f4b7808 */ /* 0x000fe40005000000 */
[----:B------:R-:W-:Y:S02]  /*33fe0*/  ISETP.GT.AND P5, PT, R40, 0x38, !P5 ;  /* 0x000000382800780c */ /* 0x000fe40006fa4270 */
[----:B------:R-:W-:Y:S02]  /*33ff0*/  ISETP.LT.OR P4, PT, R39, 0x32, P4 ;  /* 0x000000322700780c */ /* 0x000fe40002781670 */
[----:B------:R-:W-:-:S02]  /*34000*/  FSEL R77, R50, -INF , !P3 ;  /* 0xff800000324d7808 */ /* 0x000fc40005800000 */
[----:B------:R-:W-:Y:S02]  /*34010*/  ISETP.GT.AND P6, PT, R40, 0x39, !P6 ;  /* 0x000000392800780c */ /* 0x000fe400077c4270 */
[----:B------:R-:W-:Y:S01]  /*34020*/  ISETP.LT.OR P5, PT, R39, 0x39, P5 ;  /* 0x000000392700780c */ /* 0x000fe20002fa1670 */
[----:B------:R-:W3:Y:S01]  /*34030*/  LD.E R40, desc[UR4][R8.64+0x10] ;  /* 0x0000100408287980 */ /* 0x000ee2000c101900 */
[----:B------:R-:W-:Y:S02]  /*34040*/  FSEL R79, R51, -INF , !P4 ;  /* 0xff800000334f7808 */ /* 0x000fe40006000000 */
[----:B------:R-:W-:Y:S02]  /*34050*/  ISETP.LT.OR P6, PT, R39, 0x3a, P6 ;  /* 0x0000003a2700780c */ /* 0x000fe400037c1670 */
[----:B------:R-:W-:Y:S02]  /*34060*/  FSEL R81, R54, -INF , !P5 ;  /* 0xff80000036517808 */ /* 0x000fe40006800000 */
[----:B------:R-:W-:-:S02]  /*34070*/  R2UR UR6, R4 ;  /* 0x00000000040672ca */ /* 0x000fc400000e0000 */
[----:B------:R-:W-:Y:S02]  /*34080*/  R2UR UR7, R5 ;  /* 0x00000000050772ca */ /* 0x000fe400000e0000 */
[----:B------:R-:W-:-:S11]  /*34090*/  FSEL R83, R43, -INF , !P6 ;  /* 0xff8000002b537808 */ /* 0x000fd60007000000 */
[----:B------:R-:W4:Y:S01]  /*340a0*/  LD.E R41, desc[UR6][R8.64+0x14] ;  /* 0x0000140608297980 */ /* 0x000f22000c101900 */
        /* <DEDUP_REMOVED lines=33> */
[----:B------:R-:W-:Y:S04]  /*342c0*/  ST.E.64 desc[UR4][R8.64], R36 ;  /* 0x0000002408007985 */ /* 0x000fe8000c101b04 */
[----:B------:R-:W2:Y:S01]  /*342d0*/  LD.E R44, desc[UR6][R8.64+0x4] ;  /* 0x00000406082c7980 */ /* 0x000ea2000c101900 */
[----:B0-----:R-:W-:-:S05]  /*342e0*/  FMNMX.FTZ R11, R36, R11, !PT ;  /* 0x0000000b240b7209 */ /* 0x001fca0007810000 */
[----:B------:R-:W0:Y:S02]  /*342f0*/  SHFL.BFLY PT, R38, R11, 0x1, 0x1f ;  /* 0x0c201f000b267f89 */ /* 0x000e2400000e0000 */
[----:B0-----:R-:W-:Y:S02]  /*34300*/  FMNMX.FTZ R35, R11, R38, !PT ;  /* 0x000000260b237209 */ /* 0x001fe40007810000 */
[----:B------:R-:W5:Y:S04]  /*34310*/  LD.E R38, desc[UR4][R8.64+0x20] ;  /* 0x0000200408267980 */ /* 0x000f68000c101900 */
[----:B------:R-:W-:Y:S04]  /*34320*/  ST.E desc[UR4][R8.64], R35 ;  /* 0x0000002308007985 */ /* 0x000fe8000c101904 */
[----:B------:R-:W3:Y:S01]  /*34330*/  LD.E R39, desc[UR6][R8.64] ;  /* 0x0000000608277980 */ /* 0x000ee2000c101900 */
[----:B------:R-:W-:-:S02]  /*34340*/  R2UR UR8, R4 ;  /* 0x00000000040872ca */ /* 0x000fc400000e0000 */
[----:B------:R-:W-:Y:S01]  /*34350*/  R2UR UR9, R5 ;  /* 0x00000000050972ca */ /* 0x000fe200000e0000 */
[----:B--2---:R-:W0:Y:S02]  /*34360*/  SHFL.BFLY PT, R11, R44, 0x2, 0x1f ;  /* 0x0c401f002c0b7f89 */ /* 0x004e2400000e0000 */
        /* <DEDUP_REMOVED lines=9> */
[----:B-----5:R-:W-:Y:S02]  /*34400*/  FMUL.FTZ R11, R11, R38 ;  /* 0x000000260b0b7220 */ /* 0x020fe40000410000 */
[----:B------:R-:W-:-:S04]  /*34410*/  FMUL.FTZ R12, R38, R13 ;  /* 0x0000000d260c7220 */ /* 0x000fc80000410000 */
[----:B------:R-:W0:Y:S08]  /*34420*/  MUFU.EX2 R11, R11 ;  /* 0x0000000b000b7308 */ /* 0x000e300000000800 */
[----:B------:R-:W4:Y:S01]  /*34430*/  MUFU.EX2 R12, R12 ;  /* 0x0000000c000c7308 */ /* 0x000f220000000800 */
[----:B------:R1:W-:Y:S01]  /*34440*/  ST.E desc[UR4][R8.64+0x4], R35 ;  /* 0x0000042308007985 */ /* 0x0003e2000c101904 */
[----:B0-----:R-:W-:Y:S01]  /*34450*/  FMUL.FTZ R13, R11, R40 ;  /* 0x000000280b0d7220 */ /* 0x001fe20000410000 */
[----:B----4-:R-:W-:-:S04]  /*34460*/  FMUL.FTZ R41, R12, R41 ;  /* 0x000000290c297220 */ /* 0x010fc80000410000 */
        /* <DEDUP_REMOVED lines=21> */
.L_x_3438:
[----:B------:R-:W-:Y:S05]  /*345c0*/  BSYNC B2 ;  /* 0x0000000000027941 */ /* 0x000fea0003800000 */
.L_x_3437:
        /* <DEDUP_REMOVED lines=13> */
.L_x_3440:
[----:B------:R-:W-:Y:S05]  /*346a0*/  BSYNC B2 ;  /* 0x0000000000027941 */ /* 0x000fea0003800000 */
.L_x_3439:
        /* <DEDUP_REMOVED lines=1394> */
[----:B------:R-:W-:Y:S01]  /*39dd0*/  R2UR UR17, R5 ;  /* 0x00000000051172ca */ /* 0x000fe200000e0000 */
[----:B------:R-:W-:-:S02]  /*39de0*/  VIADD R12, R10, 0x100 ;  /* 0x000001000a0c7836 */ /* 0x000fc40000000000 */
        /* <DEDUP_REMOVED lines=1912> */
.L_x_3442:
[----:B------:R-:W-:Y:S05]  /*41570*/  BSYNC B2 ;  /* 0x0000000000027941 */ /* 0x000fea0003800000 */
.L_x_3441:
        /* <DEDUP_REMOVED lines=12> */
[----:B0-----:R-:W-:Y:S05]  /*41640*/  RET.REL.NODEC R4 `(_ZN7cutlass13device_kernelIN5flash11enable_sm90INS1_16FlashAttnFwdSm90INS1_25CollectiveMainloopFwdSm90ILi2EN4cute5tupleIJNS5_1CILi1EEES8_S8_EEENS6_IJNS7_ILi64EEESA_SA_EEELi512ENS_10bfloat16_tEfNS_4arch4Sm90ELb0ELb1ELb1ELb1ELb1ELb0ELb1ELb0ELb0ELb1ELb0ELb0EEENS1_21CollectiveEpilogueFwdINS6_IJSA_NS7_ILi512EEESA_EEES9_SC_SE_Li256ELb1ELb1ELb0ELb0EEENS1_36VarlenDynamicPersistentTileSchedulerILi64ELi64ELi256ELi128ELb0ELb1ELb1ELb1ELb0ELb1EEEEEEEEEvNT_6ParamsE) ;  /* 0xfffffbe8046c7950 */ /* 0x001fea0003c3ffff */
.L_x_3413:
[----:B0-----:R0:W1:Y:S02]  /*41650*/  SYNCS.PHASECHK.TRANS64.TRYWAIT P0, [R11+URZ], R24 ;  /* 0x000000180b0075a7 */ /* 0x001064000800017f */
[----:B-1----:R-:W-:Y:S05]  /*41660*/  @!P0 NANOSLEEP.SYNCS 0x989680 ;  /* 0x009896800000895d */ /* 0x002fea0003900000 */
[----:B------:R-:W1:Y:S02]  /*41670*/  @!P0 SYNCS.PHASECHK.TRANS64 P0, [R11+URZ], R24 ;  /* 0x000000180b0085a7 */ /* 0x000e64000800007f */
[----:B-1----:R-:W-:Y:S05]  /*41680*/  @!P0 BRA `(.L_x_3413) ;  /* 0xfffffffc00f08947 */ /* 0x002fea000383ffff */
[----:B------:R-:W-:Y:S05]  /*41690*/  BRA `(.L_x_3412) ;  /* 0xfffffee400dc7947 */ /* 0x000fea000383ffff */
.L_x_3420:
[----:B0-----:R0:W1:Y:S02]  /*416a0*/  SYNCS.PHASECHK.TRANS64.TRYWAIT P0, [R56+URZ], R57 ;  /* 0x00000039380075a7 */ /* 0x001064000800017f */
[----:B-1----:R-:W-:Y:S05]  /*416b0*/  @!P0 NANOSLEEP.SYNCS 0x989680 ;  /* 0x009896800000895d */ /* 0x002fea0003900000 */
[----:B------:R-:W1:Y:S02]  /*416c0*/  @!P0 SYNCS.PHASECHK.TRANS64 P0, [R56+URZ], R57 ;  /* 0x00000039380085a7 */ /* 0x000e64000800007f */
[----:B-1----:R-:W-:Y:S05]  /*416d0*/  @!P0 BRA `(.L_x_3420) ;  /* 0xfffffffc00f08947 */ /* 0x002fea000383ffff */
[----:B------:R-:W-:Y:S05]  /*416e0*/  BRA `(.L_x_3419) ;  /* 0xfffffeec00b07947 */ /* 0x000fea000383ffff */
.L_x_3443:
        /* <DEDUP_REMOVED lines=9> */
.L_x_5814:


//--------------------- .text._ZN7cutlass13device_kernelIN5flash11enable_sm90INS1_16FlashAttnFwdSm90INS1_25CollectiveMainloopFwdSm90ILi2EN4cute5tupleIJNS5_1CILi1EEES8_S8_EEENS6_IJNS7_ILi64EEESA_SA_EEELi512ENS_10bfloat16_tEfNS_4arch4Sm90ELb0ELb1ELb1ELb1ELb1ELb1ELb1ELb0ELb0ELb1ELb0ELb0EEENS1_21CollectiveEpilogueFwdINS6_IJSA_NS7_ILi512EEESA_EEES9_SC_SE_Li256ELb1ELb1ELb0ELb0EEENS1_36VarlenDynamicPersistentTileSchedulerILi64ELi64ELi256ELi128ELb0ELb1ELb1ELb1ELb0ELb1EEEEEEEEEvNT_6ParamsE --------------------------
	.section	.text._ZN7cutlass13device_kernelIN5flash11enable_sm90INS1_16FlashAttnFwdSm90INS1_25CollectiveMainloopFwdSm90ILi2EN4cute5tupleIJNS5_1CILi1EEES8_S8_EEENS6_IJNS7_ILi64EEESA_SA_EEELi512ENS_10bfloat16_tEfNS_4arch4Sm90ELb0ELb1ELb1ELb1ELb1ELb1ELb1ELb0ELb0ELb1ELb0ELb0EEENS1_21CollectiveEpilogueFwdINS6_IJSA_NS7_ILi512EEESA_EEES9_SC_SE_Li256ELb1ELb1ELb0ELb0EEENS1_36VarlenDynamicPersistentTileSchedulerILi64ELi64ELi256ELi128ELb0ELb1ELb1ELb1ELb0ELb1EEEEEEEEEvNT_6ParamsE,"ax",@progbits
	.align	128
.text._ZN7cutlass13device_kernelIN5flash11enable_sm90INS1_16FlashAttnFwdSm90INS1_25CollectiveMainloopFwdSm90ILi2EN4cute5tupleIJNS5_1CILi1EEES8_S8_EEENS6_IJNS7_ILi64EEESA_SA_EEELi512ENS_10bfloat16_tEfNS_4arch4Sm90ELb0ELb1ELb1ELb1ELb1ELb1ELb1ELb0ELb0ELb1ELb0ELb0EEENS1_21CollectiveEpilogueFwdINS6_IJSA_NS7_ILi512EEESA_EEES9_SC_SE_Li256ELb1ELb1ELb0ELb0EEENS1_36VarlenDynamicPersistentTileSchedulerILi64ELi64ELi256ELi128ELb0ELb1ELb1ELb1ELb0ELb1EEEEEEEEEvNT_6ParamsE:
        .type           _ZN7cutlass13device_kernelIN5flash11enable_sm90INS1_16FlashAttnFwdSm90INS1_25CollectiveMainloopFwdSm90ILi2EN4cute5tupleIJNS5_1CILi1EEES8_S8_EEENS6_IJNS7_ILi64EEESA_SA_EEELi512ENS_10bfloat16_tEfNS_4arch4Sm90ELb0ELb1ELb1ELb1ELb1ELb1ELb1ELb0ELb0ELb1ELb0ELb0EEENS1_21CollectiveEpilogueFwdINS6_IJSA_NS7_ILi512EEESA_EEES9_SC_SE_Li256ELb1ELb1ELb0ELb0EEENS1_36VarlenDynamicPersistentTileSchedulerILi64ELi64ELi256ELi128ELb0ELb1ELb1ELb1ELb0ELb1EEEEEEEEEvNT_6ParamsE,@function
        .size           _ZN7cutlass13device_kernelIN5flash11enable_sm90INS1_16FlashAttnFwdSm90INS1_25CollectiveMainloopFwdSm90ILi2EN4cute5tupleIJNS5_1CILi1EEES8_S8_EEENS6_IJNS7_ILi64EEESA_SA_EEELi512ENS_10bfloat16_tEfNS_4arch4Sm90ELb0ELb1ELb1ELb1ELb1ELb1ELb1ELb0ELb0ELb1ELb0ELb0EEENS1_21CollectiveEpilogueFwdINS6_IJSA_NS7_ILi512EEESA_EEES9_SC_SE_Li256ELb1ELb1ELb0ELb0EEENS1_36VarlenDynamicPersistentTileSchedulerILi64ELi64ELi256ELi128ELb0ELb1ELb1ELb1ELb0ELb1EEEEEEEEEvNT_6ParamsE,(.L_x_5816 - _ZN7cutlass13device_kernelIN5flash11enable_sm90INS1_16FlashAttnFwdSm90INS1_25CollectiveMainloopFwdSm90ILi2EN4cute5tupleIJNS5_1CILi1EEES8_S8_EEENS6_IJNS7_ILi64EEESA_SA_EEELi512ENS_10bfloat16_tEfNS_4arch4Sm90ELb0ELb1ELb1ELb1ELb1ELb1ELb1ELb0ELb0ELb1ELb0ELb0EEENS1_21CollectiveEpilogueFwdINS6_IJSA_NS7_ILi512EEESA_EEES9_SC_SE_Li256ELb1ELb1ELb0ELb0EEENS1_36VarlenDynamicPersistentTileSchedulerILi64ELi64ELi256ELi128ELb0ELb1ELb1ELb1ELb0ELb1EEEEEEEEEvNT_6ParamsE)
        .other          _ZN7cutlass13device_kernelIN5flash11enable_sm90INS1_16FlashAttnFwdSm90INS1_25CollectiveMainloopFwdSm90ILi2EN4cute5tupleIJNS5_1CILi1EEES8_S8_EEENS6_IJNS7_ILi64EEESA_SA_EEELi512ENS_10bfloat16_tEfNS_4arch4Sm90ELb0ELb1ELb1ELb1ELb1ELb1ELb1ELb0ELb0ELb1ELb0ELb0EEENS1_21CollectiveEpilogueFwdINS6_IJSA_NS7_ILi512EEESA_EEES9_SC_SE_Li256ELb1ELb1ELb0ELb0EEENS1_36VarlenDynamicPersistentTileSchedulerILi64ELi64ELi256ELi128ELb0ELb1ELb1ELb1ELb0ELb1EEEEEEEEEvNT_6ParamsE,@"STO_CUDA_ENTRY STV_DEFAULT"
_ZN7cutlass13device_kernelIN5flash11enable_sm90INS1_16FlashAttnFwdSm90INS1_25CollectiveMainloopFwdSm90ILi2EN4cute5tupleIJNS5_1CILi1EEES8_S8_EEENS6_IJNS7_ILi64EEESA_SA_EEELi512ENS_10bfloat16_tEfNS_4arch4Sm90ELb0ELb1ELb1ELb1ELb1ELb1ELb1ELb0ELb0ELb1ELb0ELb0EEENS1_21CollectiveEpilogueFwdINS6_IJSA_NS7_ILi512EEESA_EEES9_SC_SE_Li256ELb1ELb1ELb0ELb0EEENS1_36VarlenDynamicPersistentTileSchedulerILi64ELi64ELi256ELi128ELb0ELb1ELb1ELb1ELb0ELb1EEEEEEEEEvNT_6ParamsE:
[----:B------:R-:W0:Y:S02]  /*0000*/  LDC R1, c[0x0][0x28] ;  /* 0x00000a00ff017b82 */ /* 0x000e240000000800 */
[----:B0-----:R-:W-:-:S05]  /*0010*/  VIADD R1, R1, 0xfffffba0 ;  /* 0xfffffba001017836 */ /* 0x001fca0000000000 */
[----:B------:R-:W-:Y:S01]  /*0020*/  R2UR UR4, R1 ;  /* 0x00000000010472ca */ /* 0x000fe200000e0000 */
[----:B------:R-:W0:Y:S01]  /*0030*/  S2R R3, SR_TID.X ;  /* 0x0000000000037919 */ /* 0x000e220000002100 */
[----:B------:R-:W-:Y:S01]  /*0040*/  ELECT P0, URZ, PT ;  /* 0x00000000003f782f */ /* 0x000fe20003800000 */
[----:B------:R-:W-:Y:S01]  /*0050*/  BSSY B0, `(.L_x_3444) ;  /* 0x0000012000007945 */ /* 0x000fe20003800000 */
[----:B------:R-:W-:Y:S01]  /*0060*/  ULDC UR38, c[0x0][0x20] ;  /* 0x0000080000267ab9 */ /* 0x000fe20000000800 */
[----:B------:R-:W-:-:S08]  /*0070*/  ULDC UR37, c[0x0][0x24] ;  /* 0x0000090000257ab9 */ /* 0x000fd00000000800 */
[----:B------:R-:W-:-:S04]  /*0080*/  UIADD3 UR38, UP0, UR4, UR38, URZ ;  /* 0x0000002604267290 */ /* 0x000fc8000ff1e03f */
[----:B------:R-:W-:Y:S01]  /*0090*/  UIADD3.X UR37, URZ, UR37, URZ, UP0, !UPT ;  /* 0x000000253f257290 */ /* 0x000fe200087fe43f */
[--C-:B0-----:R-:W-:Y:S02]  /*00a0*/  SHF.R.U32.HI R0, RZ, 0x5, R3.reuse ;  /* 0x00000005ff007819 */ /* 0x101fe40000011603 */
[----:B------:R-:W-:-:S03]  /*00b0*/  SHF.R.U32.HI R3, RZ, 0x7, R3 ;  /* 0x00000007ff037819 */ /* 0x000fc60000011603 */
        /* <DEDUP_REMOVED lines=11> */
.L_x_3445:
[----:B------:R-:W-:Y:S05]  /*0170*/  BSYNC B0 ;  /* 0x0000000000007941 */ /* 0x000fea0003800000 */
.L_x_3444:
        /* <DEDUP_REMOVED lines=17> */
[----:B------:R-:W-:Y:S01]  /*0290*/  @UP0 USHF.L.U32 UR6, UR6, 0x1, URZ ;  /* 0x0000000106060899 */ /* 0x000fe2000800063f */
[----:B------:R-:W-:-:S03]  /*02a0*/  VOTEU.ANY UP0, P0 ;  /* 0x00000000003f7886 */ /* 0x000fc60000000100 */
[----:B------:R-:W-:Y:S01]  /*02b0*/  UISETP.NE.AND UP3, UPT, UR41, URZ, UPT ;  /* 0x0000003f2900728c */ /* 0x000fe2000bf65270 */
[----:B------:R-:W0:Y:S02]  /*02c0*/  FENCE.VIEW.ASYNC.S ;  /* 0x00000000000073c6 */ /* 0x000e240000000000 */
[----:B0-----:R0:W1:Y:S01]  /*02d0*/  @UP0 SYNCS.EXCH.64 URZ, [UR8+0x38800], UR4 ;  /* 0x03880004083f05b2 */ /* 0x0010620008000100 */
[----:B------:R-:W-:Y:S01]  /*02e0*/  UP2UR UR42, UPR, URZ, 0x8 ;  /* 0x000000083f2a7883 */ /* 0x000fe20008000000 */
[----:B------:R0:W2:Y:S03]  /*02f0*/  @UP1 SYNCS.EXCH.64 URZ, [UR8+0x38810], UR4 ;  /* 0x03881004083f15b2 */ /* 0x0000a60008000100 */
[----:B------:R0:W3:Y:S01]  /*0300*/  @UP2 SYNCS.EXCH.64 URZ, [UR8+0x38820], UR6 ;  /* 0x03882006083f25b2 */ /* 0x0000e20008000100 */
[----:B------:R-:W-:Y:S07]  /*0310*/  @P1 BRA `(.L_x_3446) ;  /* 0x0000000000381947 */ /* 0x000fee0003800000 */
        /* <DEDUP_REMOVED lines=13> */
[----:B----4-:R-:W-:Y:S01]  /*03f0*/  NOP ;  /* 0x0000000000007918 */ /* 0x010fe20000000000 */
.L_x_3446:
[----:B------:R-:W4:Y:S01]  /*0400*/  SHFL.IDX PT, R2, R0, RZ, 0x1f ;  /* 0x00001fff00027589 */ /* 0x000f2200000e0000 */
[----:B------:R-:W-:Y:S01]  /*0410*/  NOP ;  /* 0x0000000000007918 */ /* 0x000fe20000000000 */
[----:B----4-:R-:W-:-:S13]  /*0420*/  ISETP.NE.AND P0, PT, R2, RZ, PT ;  /* 0x000000ff0200720c */ /* 0x010fda0003f05270 */
        /* <DEDUP_REMOVED lines=18> */
[----:B----4-:R-:W-:Y:S01]  /*0550*/  NOP ;  /* 0x0000000000007918 */ /* 0x010fe20000000000 */
.L_x_3447:
[----:B------:R-:W4:Y:S01]  /*0560*/  SHFL.IDX PT, R2, R0, RZ, 0x1f ;  /* 0x00001fff00027589 */ /* 0x000f2200000e0000 */
[----:B------:R-:W-:Y:S01]  /*0570*/  NOP ;  /* 0x0000000000007918 */ /* 0x000fe20000000000 */
[----:B----4-:R-:W-:-:S13]  /*0580*/  ISETP.NE.AND P0, PT, R2, RZ, PT ;  /* 0x000000ff0200720c */ /* 0x010fda0003f05270 */
        /* <DEDUP_REMOVED lines=15> */
.L_x_3448:
        /* <DEDUP_REMOVED lines=22> */
.L_x_3449:
        /* <DEDUP_REMOVED lines=22> */
.L_x_3450:
[----:B------:R-:W-:Y:S01]  /*0940*/  UISETP.NE.AND UP0, UPT, UR41, URZ, UPT ;  /* 0x0000003f2900728c */ /* 0x000fe2000bf05270 */
[----:B------:R-:W-:Y:S01]  /*0950*/  NOP ;  /* 0x0000000000007918 */ /* 0x000fe20000000000 */
[----:B------:R-:W-:Y:S01]  /*0960*/  ULDC.64 UR46, c[0x0][0x208] ;  /* 0x00008200002e7ab9 */ /* 0x000fe20000000a00 */
[----:B------:R-:W-:Y:S01]  /*0970*/  BSSY B9, `(.L_x_3451) ;  /* 0x0003535000097945 */ /* 0x000fe20003800000 */
[----:B0123--:R-:W-:Y:S02]  /*0980*/  BAR.SYNC.DEFER_BLOCKING 0x0 ;  /* 0x0000000000007b1d */ /* 0x00ffe40000010000 */
[----:B------:R-:W-:-:S13]  /*0990*/  PLOP3.LUT P0, PT, PT, PT, UP0, 0x40, 0x0 ;  /* 0x000000000000781c */ /* 0x000fda0003f0e808 */
[----:B------:R-:W-:Y:S05]  /*09a0*/  @P0 BRA `(.L_x_3452) ;  /* 0x000002c400dc0947 */ /* 0x000fea0003800000 */
.L_x_3453:
[----:B------:R-:W-:-:S08]  /*09b0*/  NOP ;  /* 0x0000000000007918 */ /* 0x000fd00000000000 */
[----:B------:R-:W0:Y:S02]  /*09c0*/  USETMAXREG.TRY_ALLOC.CTAPOOL UP0, 0xe8 ;  /* 0x000000e8000079c8 */ /* 0x000e240008000600 */
[----:B0-----:R-:W-:-:S13]  /*09d0*/  PLOP3.LUT P0, PT, PT, PT, UP0, 0x80, 0x0 ;  /* 0x000000000000781c */ /* 0x001fda0003f0f008 */
[----:B------:R-:W-:Y:S05]  /*09e0*/  @!P0 BRA `(.L_x_3453) ;  /* 0xfffffffc00f08947 */ /* 0x000fea000383ffff */
[----:B------:R-:W0:Y:S01]  /*09f0*/  S2R R0, SR_TID.X ;  /* 0x0000000000007919 */ /* 0x000e220000002100 */
[----:B------:R-:W1:Y:S01]  /*0a00*/  S2UR UR4, SR_CgaCtaId ;  /* 0x00000000000479c3 */ /* 0x000e620000008800 */
[----:B------:R-:W-:Y:S04]  /*0a10*/  STL.64 [R1+0x1c8], RZ ;  /* 0x0001c8ff01007387 */ /* 0x000fe80000100a00 */
[----:B------:R-:W-:Y:S04]  /*0a20*/  STL [R1+0x1d0], RZ ;  /* 0x0001d0ff01007387 */ /* 0x000fe80000100800 */
[----:B------:R-:W-:Y:S01]  /*0a30*/  STL [R1+0x1d4], RZ ;  /* 0x0001d4ff01007387 */ /* 0x000fe20000100800 */
[----:B-1----:R-:W-:Y:S01]  /*0a40*/  IMAD.U32 R23, RZ, RZ, UR4 ;  /* 0x00000004ff177e24 */ /* 0x002fe2000f8e00ff */
[----:B------:R-:W-:Y:S01]  /*0a50*/  ULDC UR4, c[0x0][0xd3c] ;  /* 0x00034f0000047ab9 */ /* 0x000fe20000000800 */
[----:B0-----:R-:W-:-:S04]  /*0a60*/  SHF.R.U32.HI R2, RZ, 0x7, R0 ;  /* 0x00000007ff027819 */ /* 0x001fc80000011600 */
[----:B------:R-:W-:Y:S02]  /*0a70*/  ISETP.NE.AND P0, PT, R2, 0x1, PT ;  /* 0x000000010200780c */ /* 0x000fe40003f05270 */
[----:B------:R-:W-:-:S04]  /*0a80*/  MOV R2, 0x400 ;  /* 0x0000040000027802 */ /* 0x000fc80000000f00 */
[----:B------:R-:W-:-:S07]  /*0a90*/  LEA R2, R23, R2, 0x18 ;  /* 0x0000000217027211 */ /* 0x000fce00078ec0ff */
[----:B------:R-:W-:Y:S06]  /*0aa0*/  @!P0 BAR.ARV 0x8, 0x100 ;  /* 0x0204000000008b1d */ /* 0x000fec0000002000 */
[----:B------:R-:W-:-:S13]  /*0ab0*/  ISETP.GE.U32.AND P0, PT, R0, 0x100, PT ;  /* 0x000001000000780c */ /* 0x000fda0003f06070 */
[----:B------:R-:W-:Y:S08]  /*0ac0*/  @P0 BAR.ARV 0xf, 0x100 ;  /* 0x03c4000000000b1d */ /* 0x000ff00000002000 */
[----:B------:R-:W-:Y:S06]  /*0ad0*/  BAR.SYNC.DEFER_BLOCKING 0x5, 0x180 ;  /* 0x0146000000007b1d */ /* 0x000fec0000010000 */
[----:B------:R-:W0:Y:S02]  /*0ae0*/  LDS.128 R112, [R2+0x388d0] ;  /* 0x0388d00002707984 */ /* 0x000e240000000c00 */
[----:B------:R-:W-:Y:S06]  /*0af0*/  BAR.ARV 0x4, 0x180 ;  /* 0x0106000000007b1d */ /* 0x000fec0000002000 */
[----:B0-----:R-:W-:-:S13]  /*0b00*/  ISETP.GE.AND P0, PT, R115, UR4, PT ;  /* 0x0000000473007c0c */ /* 0x001fda000bf06270 */
[----:B------:R-:W-:Y:S05]  /*0b10*/  @P0 BRA `(.L_x_3454) ;  /* 0x0000035000680947 */ /* 0x000fea0003800000 */
[----:B------:R-:W-:Y:S01]  /*0b20*/  VIADD R229, R0, 0xffffff80 ;  /* 0xffffff8000e57836 */ /* 0x000fe20000000000 */
[----:B------:R-:W0:Y:S01]  /*0b30*/  S2UR UR4, SR_SWINHI ;  /* 0x00000000000479c3 */ /* 0x000e220000002f00 */
[----:B------:R-:W-:Y:S01]  /*0b40*/  R2UR UR44, R2 ;  /* 0x00000000022c72ca */ /* 0x000fe200000e0000 */
[----:B------:R-:W-:Y:S01]  /*0b50*/  IMAD.MOV.U32 R157, RZ, RZ, 0x2 ;  /* 0x00000002ff9d7424 */ /* 0x000fe200078e00ff */
[----:B------:R-:W-:Y:S01]  /*0b60*/  UIADD3 UR36, UP0, UR38, 0x1c8, URZ ;  /* 0x000001c826247890 */ /* 0x000fe2000ff1e03f */
[----:B------:R-:W-:Y:S01]  /*0b70*/  SHF.R.S32.HI R0, RZ, 0x1f, R229 ;  /* 0x0000001fff007819 */ /* 0x000fe200000114e5 */
[----:B------:R-:W-:Y:S01]  /*0b80*/  UIADD3 UR39, UP1, UR38, 0x1d4, URZ ;  /* 0x000001d426277890 */ /* 0x000fe2000ff3e03f */
[----:B------:R-:W-:Y:S01]  /*0b90*/  IMAD.MOV.U32 R19, RZ, RZ, RZ ;  /* 0x000000ffff137224 */ /* 0x000fe200078e00ff */
[----:B------:R-:W-:Y:S01]  /*0ba0*/  UIADD3.X UR40, URZ, UR37, URZ, UP0, !UPT ;  /* 0x000000253f287290 */ /* 0x000fe200087fe43f */
[----:B------:R-:W-:Y:S01]  /*0bb0*/  LEA.HI R5, R0, R229, RZ, 0x7 ;  /* 0x000000e500057211 */ /* 0x000fe200078f38ff */
[----:B------:R-:W-:Y:S01]  /*0bc0*/  IMAD.MOV.U32 R153, RZ, RZ, RZ ;  /* 0x000000ffff997224 */ /* 0x000fe200078e00ff */
[----:B------:R-:W-:-:S02]  /*0bd0*/  UIADD3.X UR43, URZ, UR37, URZ, UP1, !UPT ;  /* 0x000000253f2b7290 */ /* 0x000fc40008ffe43f */
[----:B------:R-:W-:Y:S02]  /*0be0*/  LOP3.LUT R4, R5, 0xffffff80, RZ, 0xc0, !PT ;  /* 0xffffff8005047812 */ /* 0x000fe400078ec0ff */
[----:B------:R-:W-:-:S03]  /*0bf0*/  SHF.R.S32.HI R15, RZ, 0x7, R5 ;  /* 0x00000007ff0f7819 */ /* 0x000fc60000011405 */
[----:B------:R-:W-:Y:S01]  /*0c00*/  IMAD.IADD R7, R229, 0x1, -R4 ;  /* 0x00000001e5077824 */ /* 0x000fe200078e0a04 */
[----:B------:R-:W-:Y:S01]  /*0c10*/  LEA.HI R4, R0, R229, RZ, 0x5 ;  /* 0x000000e500047211 */ /* 0x000fe200078f28ff */
[----:B------:R-:W-:Y:S01]  /*0c20*/  STL [R1+0x414], R15 ;  /* 0x0004140f01007387 */ /* 0x000fe20000100800 */
[----:B------:R-:W-:Y:S02]  /*0c30*/  LEA.HI R5, R5, R15, RZ, 0x1 ;  /* 0x0000000f05057211 */ /* 0x000fe400078f08ff */
[----:B------:R-:W-:Y:S02]  /*0c40*/  SHF.R.S32.HI R10, RZ, 0x1f, R7 ;  /* 0x0000001fff0a7819 */ /* 0x000fe40000011407 */
[----:B------:R-:W-:Y:S01]  /*0c50*/  SHF.R.S32.HI R221, RZ, 0x5, R4 ;  /* 0x00000005ffdd7819 */ /* 0x000fe20000011404 */
[----:B------:R-:W-:Y:S01]  /*0c60*/  UMOV UR44, UR44 ;  /* 0x0000002c002c7c82 */ /* 0x000fe20008000000 */
[----:B0-----:R-:W-:Y:S01]  /*0c70*/  UMOV UR45, UR4 ;  /* 0x00000004002d7c82 */ /* 0x001fe20008000000 */
[----:B------:R-:W-:-:S02]  /*0c80*/  LEA.HI R9, R10, R7, RZ, 0x2 ;  /* 0x000000070a097211 */ /* 0x000fc400078f10ff */
[----:B------:R-:W-:Y:S02]  /*0c90*/  SHF.R.S32.HI R8, RZ, 0x1f, R4 ;  /* 0x0000001fff087819 */ /* 0x000fe40000011404 */
[--C-:B------:R-:W-:Y:S02]  /*0ca0*/  SHF.R.S32.HI R6, RZ, 0x2, R9.reuse ;  /* 0x00000002ff067819 */ /* 0x100fe40000011409 */
[----:B------:R-:W-:Y:S02]  /*0cb0*/  SHF.R.S32.HI R3, RZ, 0x1f, R9 ;  /* 0x0000001fff037819 */ /* 0x000fe40000011409 */
[----:B------:R-:W-:Y:S02]  /*0cc0*/  LEA.HI R8, R8, R221, RZ, 0x2 ;  /* 0x000000dd08087211 */ /* 0x000fe400078f10ff */
[----:B------:R-:W-:Y:S02]  /*0cd0*/  LEA.HI R3, R3, R6, RZ, 0x3 ;  /* 0x0000000603037211 */ /* 0x000fe400078f18ff */
[----:B------:R-:W-:-:S02]  /*0ce0*/  LEA.HI R10, R10, R7, RZ, 0x5 ;  /* 0x000000070a0a7211 */ /* 0x000fc400078f28ff */
[----:B------:R-:W-:Y:S02]  /*0cf0*/  LOP3.LUT R11, R3, 0xfffffff8, RZ, 0xc0, !PT ;  /* 0xfffffff8030b7812 */ /* 0x000fe400078ec0ff */
[----:B------:R-:W-:Y:S02]  /*0d00*/  LEA.HI R3, R0, R229, RZ, 0x4 ;  /* 0x000000e500037211 */ /* 0x000fe400078f20ff */
[----:B------:R-:W-:Y:S01]  /*0d10*/  LOP3.LUT R8, R8, 0x3ffffc, RZ, 0xc0, !PT ;  /* 0x003ffffc08087812 */ /* 0x000fe200078ec0ff */
[----:B------:R-:W-:Y:S01]  /*0d20*/  IMAD.IADD R11, R6, 0x1, -R11 ;  /* 0x00000001060b7824 */ /* 0x000fe200078e0a0b */
[----:B------:R-:W-:Y:S02]  /*0d30*/  SHF.R.S32.HI R6, RZ, 0x4, R3 ;  /* 0x00000004ff067819 */ /* 0x000fe40000011403 */
[----:B------:R-:W-:Y:S01]  /*0d40*/  LOP3.LUT R4, R3, 0xfffffff0, RZ, 0xc0, !PT ;  /* 0xfffffff003047812 */ /* 0x000fe200078ec0ff */
[----:B------:R-:W-:Y:S01]  /*0d50*/  IMAD.IADD R8, R221, 0x1, -R8 ;  /* 0x00000001dd087824 */ /* 0x000fe200078e0a08 */
[----:B------:R-:W-:-:S02]  /*0d60*/  LEA.HI R3, R3, R6, RZ, 0x1 ;  /* 0x0000000603037211 */ /* 0x000fc400078f08ff */
[----:B------:R-:W-:Y:S01]  /*0d70*/  LOP3.LUT R5, R5, 0xfffffe, RZ, 0xc0, !PT ;  /* 0x00fffffe05057812 */ /* 0x000fe200078ec0ff */
[----:B------:R-:W-:Y:S01]  /*0d80*/  IMAD.IADD R12, R229, 0x1, -R4 ;  /* 0x00000001e50c7824 */ /* 0x000fe200078e0a04 */
[----:B------:R-:W-:Y:S02]  /*0d90*/  LOP3.LUT R3, R3, 0x1ffffffe, RZ, 0xc0, !PT ;  /* 0x1ffffffe03037812 */ /* 0x000fe400078ec0ff */
[----:B------:R-:W-:Y:S01]  /*0da0*/  LOP3.LUT R4, R9, 0x7ffffffc, RZ, 0xc0, !PT ;  /* 0x7ffffffc09047812 */ /* 0x000fe200078ec0ff */
[----:B------:R-:W-:Y:S01]  /*0db0*/  IMAD R13, R15, 0x100, R12 ;  /* 0x000001000f0d7824 */ /* 0x000fe200078e020c */
[----:B------:R0:W-:Y:S01]  /*0dc0*/  STL [R1+0x434], R12 ;  /* 0x0004340c01007387 */ /* 0x0001e20000100800 */
[----:B------:R-:W-:Y:S01]  /*0dd0*/  IMAD.IADD R3, R6, 0x1, -R3 ;  /* 0x0000000106037824 */ /* 0x000fe200078e0a03 */
[CC--:B------:R-:W-:Y:S01]  /*0de0*/  LEA.HI R6, R0.reuse, R229.reuse, RZ, 0x3 ;  /* 0x000000e500067211 */ /* 0x0c0fe200078f18ff */
[----:B------:R-:W-:Y:S01]  /*0df0*/  IMAD.IADD R4, R7, 0x1, -R4 ;  /* 0x0000000107047824 */ /* 0x000fe200078e0a04 */
[----:B------:R-:W-:Y:S01]  /*0e00*/  LEA.HI R0, R0, R229, RZ, 0x2 ;  /* 0x000000e500007211 */ /* 0x000fe200078f10ff */
[----:B------:R-:W-:Y:S01]  /*0e10*/  IMAD R13, R8, 0x10, R13 ;  /* 0x00000010080d7824 */ /* 0x000fe200078e020d */
[----:B------:R-:W-:Y:S01]  /*0e20*/  SHF.R.S32.HI R220, RZ, 0x3, R6 ;  /* 0x00000003ffdc7819 */ /* 0x000fe20000011406 */
[----:B------:R-:W-:Y:S01]  /*0e30*/  IMAD.IADD R5, R15, 0x1, -R5 ;  /* 0x000000010f057824 */ /* 0x000fe200078e0a05 */
[--C-:B------:R-:W-:Y:S01]  /*0e40*/  SHF.R.S32.HI R152, RZ, 0x2, R0.reuse ;  /* 0x00000002ff987819 */ /* 0x100fe20000011400 */
[----:B------:R-:W-:Y:S01]  /*0e50*/  IMAD.SHL.U32 R9, R3, 0x8, RZ ;  /* 0x0000000803097824 */ /* 0x000fe200078e00ff */
[----:B------:R-:W-:Y:S01]  /*0e60*/  SHF.R.S32.HI R7, RZ, 0x1f, R0 ;  /* 0x0000001fff077819 */ /* 0x000fe20000011400 */
[----:B------:R-:W-:Y:S01]  /*0e70*/  IMAD.SHL.U32 R4, R4, 0x2, RZ ;  /* 0x0000000204047824 */ /* 0x000fe200078e00ff */
[----:B------:R-:W-:Y:S01]  /*0e80*/  LOP3.LUT R0, R0, 0xfffffffc, RZ, 0xc0, !PT ;  /* 0xfffffffc00007812 */ /* 0x000fe200078ec0ff */
[----:B------:R-:W-:Y:S01]  /*0e90*/  VIADD R14, R152, 0x20 ;  /* 0x00000020980e7836 */ /* 0x000fe20000000000 */
[----:B------:R-:W-:Y:S01]  /*0ea0*/  LEA.HI R7, R7, R152, RZ, 0x3 ;  /* 0x0000009807077211 */ /* 0x000fe200078f18ff */
[----:B------:R-:W-:Y:S01]  /*0eb0*/  STL [R1+0x444], R9 ;  /* 0x0004440901007387 */ /* 0x000fe20000100800 */
[----:B------:R-:W-:Y:S01]  /*0ec0*/  LOP3.LUT R6, R6, 0xfffffff8, RZ, 0xc0, !PT ;  /* 0xfffffff806067812 */ /* 0x000fe200078ec0ff */
[----:B0-----:R-:W-:Y:S01]  /*0ed0*/  IMAD.IADD R12, R229, 0x1, -R0 ;  /* 0x00000001e50c7824 */ /* 0x001fe200078e0a00 */
[----:B------:R-:W-:Y:S01]  /*0ee0*/  SHF.R.S32.HI R8, RZ, 0x1f, R14 ;  /* 0x0000001fff087819 */ /* 0x000fe2000001140e */
[----:B------:R-:W-:Y:S01]  /*0ef0*/  STL [R1+0x420], R14 ;  /* 0x0004200e01007387 */ /* 0x000fe20000100800 */
[----:B------:R-:W-:Y:S01]  /*0f00*/  LOP3.LUT R7, R7, 0xfffffff8, RZ, 0xc0, !PT ;  /* 0xfffffff807077812 */ /* 0x000fe200078ec0ff */
[----:B------:R-:W-:Y:S01]  /*0f10*/  IMAD.SHL.U32 R154, R12, 0x4, RZ ;  /* 0x000000040c9a7824 */ /* 0x000fe200078e00ff */
[----:B------:R-:W-:Y:S01]  /*0f20*/  LEA.HI R8, R8, R14, RZ, 0x3 ;  /* 0x0000000e08087211 */ /* 0x000fe200078f18ff */
[----:B------:R-:W-:Y:S01]  /*0f30*/  IMAD.IADD R18, R229, 0x1, -R6 ;  /* 0x00000001e5127824 */ /* 0x000fe200078e0a06 */
[----:B------:R-:W-:Y:S01]  /*0f40*/  LEA.HI R0, R12, R12, RZ, 0x1 ;  /* 0x0000000c0c007211 */ /* 0x000fe200078f08ff */
[----:B------:R-:W-:Y:S01]  /*0f50*/  VIADD R160, R154, 0x10 ;  /* 0x000000109aa07836 */ /* 0x000fe20000000000 */
[----:B------:R-:W-:Y:S01]  /*0f60*/  SHF.R.S32.HI R10, RZ, 0x5, R10 ;  /* 0x00000005ff0a7819 */ /* 0x000fe2000001140a */
[----:B------:R-:W-:Y:S01]  /*0f70*/  IMAD.SHL.U32 R6, R14, 0x40, RZ ;  /* 0x000000400e067824 */ /* 0x000fe200078e00ff */
[----:B------:R-:W-:Y:S01]  /*0f80*/  LOP3.LUT R0, R0, 0x1ffffffe, RZ, 0xc0, !PT ;  /* 0x1ffffffe00007812 */ /* 0x000fe200078ec0ff */
[----:B------:R-:W-:Y:S01]  /*0f90*/  IMAD.IADD R158, R152, 0x1, -R7 ;  /* 0x00000001989e7824 */ /* 0x000fe200078e0a07 */
[----:B------:R-:W-:Y:S01]  /*0fa0*/  STL [R1+0x410], R12 ;  /* 0x0004100c01007387 */ /* 0x000fe20000100800 */
[----:B------:R-:W-:Y:S01]  /*0fb0*/  IMAD.SHL.U32 R7, R5, 0x100, RZ ;  /* 0x0000010005077824 */ /* 0x000fe200078e00ff */
[----:B------:R-:W-:Y:S01]  /*0fc0*/  SHF.R.S32.HI R5, RZ, 0x1f, R160 ;  /* 0x0000001fff057819 */ /* 0x000fe200000114a0 */
[----:B------:R-:W-:Y:S01]  /*0fd0*/  IMAD.SHL.U32 R8, R8, 0x40, RZ ;  /* 0x0000004008087824 */ /* 0x000fe200078e00ff */
[----:B------:R-:W-:Y:S01]  /*0fe0*/  LOP3.LUT R6, R6, 0x1c0, RZ, 0xc0, !PT ;  /* 0x000001c006067812 */ /* 0x000fe200078ec0ff */
[C---:B------:R-:W-:Y:S01]  /*0ff0*/  IMAD.SHL.U32 R16, R12.reuse, 0x8, RZ ;  /* 0x000000080c107824 */ /* 0x040fe200078e00ff */
[----:B------:R-:W-:Y:S01]  /*1000*/  STL [R1+0x430], R7 ;  /* 0x0004300701007387 */ /* 0x000fe20000100800 */
[----:B------:R-:W-:-:S02]  /*1010*/  IMAD.IADD R3, R12, 0x1, -R0 ;  /* 0x000000010c037824 */ /* 0x000fc400078e0a00 */
[----:B------:R-:W-:Y:S01]  /*1020*/  IMAD R192, R10, 0x10, R11 ;  /* 0x000000100ac07824 */ /* 0x000fe200078e020b */
[----:B------:R0:W-:Y:S01]  /*1030*/  STL [R1+0x41c], R5 ;  /* 0x00041c0501007387 */ /* 0x0001e20000100800 */
[--C-:B------:R-:W-:Y:S01]  /*1040*/  LOP3.LUT R0, R6, 0x38, R16.reuse, 0xf8, !PT ;  /* 0x0000003806007812 */ /* 0x100fe200078ef810 */
[----:B------:R-:W-:Y:S01]  /*1050*/  IMAD.SHL.U32 R215, R18, 0x8, RZ ;  /* 0x0000000812d77824 */ /* 0x000fe200078e00ff */
[----:B------:R-:W-:Y:S01]  /*1060*/  SHF.R.S32.HI R17, RZ, 0x1f, R16 ;  /* 0x0000001fff117819 */ /* 0x000fe20000011410 */
[----:B------:R1:W-:Y:S01]  /*1070*/  STL [R1+0x42c], R6 ;  /* 0x00042c0601007387 */ /* 0x0003e20000100800 */
[C---:B------:R-:W-:Y:S02]  /*1080*/  VIADD R188, R16.reuse, 0x40 ;  /* 0x0000004010bc7836 */ /* 0x040fe40000000000 */
[C---:B------:R-:W-:Y:S01]  /*1090*/  VIADD R187, R16.reuse, 0x60 ;  /* 0x0000006010bb7836 */ /* 0x040fe20000000000 */
[----:B------:R-:W-:Y:S01]  /*10a0*/  STL [R1+0x440], R4 ;  /* 0x0004400401007387 */ /* 0x000fe20000100800 */
[----:B------:R-:W-:Y:S01]  /*10b0*/  VIADD R186, R16, 0x80 ;  /* 0x0000008010ba7836 */ /* 0x000fe20000000000 */
[----:B0-----:R-:W-:Y:S01]  /*10c0*/  LOP3.LUT R5, R8, 0xfffffe00, RZ, 0xc0, !PT ;  /* 0xfffffe0008057812 */ /* 0x001fe200078ec0ff */
[C---:B------:R-:W-:Y:S01]  /*10d0*/  VIADD R185, R16.reuse, 0xa0 ;  /* 0x000000a010b97836 */ /* 0x040fe20000000000 */
[----:B------:R-:W-:Y:S01]  /*10e0*/  STL [R1+0x424], R18 ;  /* 0x0004241201007387 */ /* 0x000fe20000100800 */
[C---:B------:R-:W-:Y:S01]  /*10f0*/  VIADD R184, R16.reuse, 0xc0 ;  /* 0x000000c010b87836 */ /* 0x040fe20000000000 */
[----:B-1----:R-:W-:Y:S01]  /*1100*/  SHF.R.U32.HI R6, RZ, 0x3, R6 ;  /* 0x00000003ff067819 */ /* 0x002fe20000011606 */
[C---:B------:R-:W-:Y:S01]  /*1110*/  VIADD R183, R16.reuse, 0xe0 ;  /* 0x000000e010b77836 */ /* 0x040fe20000000000 */
[----:B------:R0:W-:Y:S01]  /*1120*/  STL [R1+0x43c], R5 ;  /* 0x00043c0501007387 */ /* 0x0001e20000100800 */
[C---:B------:R-:W-:Y:S01]  /*1130*/  VIADD R182, R16.reuse, 0x100 ;  /* 0x0000010010b67836 */ /* 0x040fe20000000000 */
[----:B------:R-:W-:Y:S01]  /*1140*/  SHF.R.S32.HI R195, RZ, 0x1f, R188 ;  /* 0x0000001fffc37819 */ /* 0x000fe200000114bc */
[C---:B------:R-:W-:Y:S01]  /*1150*/  VIADD R181, R16.reuse, 0x120 ;  /* 0x0000012010b57836 */ /* 0x040fe20000000000 */
[----:B------:R-:W-:Y:S01]  /*1160*/  STL [R1+0x438], R6 ;  /* 0x0004380601007387 */ /* 0x000fe20000100800 */
[C---:B------:R-:W-:Y:S01]  /*1170*/  VIADD R180, R16.reuse, 0x140 ;  /* 0x0000014010b47836 */ /* 0x040fe20000000000 */
[----:B------:R-:W-:Y:S01]  /*1180*/  SHF.R.S32.HI R196, RZ, 0x1f, R187 ;  /* 0x0000001fffc47819 */ /* 0x000fe200000114bb */
[C---:B------:R-:W-:Y:S01]  /*1190*/  VIADD R163, R16.reuse, 0x160 ;  /* 0x0000016010a37836 */ /* 0x040fe20000000000 */
[----:B------:R-:W-:Y:S01]  /*11a0*/  SHF.R.S32.HI R197, RZ, 0x1f, R186 ;  /* 0x0000001fffc57819 */ /* 0x000fe200000114ba */
[C---:B------:R-:W-:Y:S01]  /*11b0*/  VIADD R162, R16.reuse, 0x180 ;  /* 0x0000018010a27836 */ /* 0x040fe20000000000 */
[----:B0-----:R-:W-:Y:S01]  /*11c0*/  LOP3.LUT R5, R5, R0, R6, 0xf6, !PT ;  /* 0x0000000005057212 */ /* 0x001fe200078ef606 */
[C---:B------:R-:W-:Y:S01]  /*11d0*/  VIADD R161, R16.reuse, 0x1a0 ;  /* 0x000001a010a17836 */ /* 0x040fe20000000000 */
[----:B------:R-:W-:Y:S01]  /*11e0*/  SHF.R.S32.HI R198, RZ, 0x1f, R185 ;  /* 0x0000001fffc67819 */ /* 0x000fe200000114b9 */
[C---:B------:R-:W-:Y:S01]  /*11f0*/  VIADD R190, R16.reuse, 0x1c0 ;  /* 0x000001c010be7836 */ /* 0x040fe20000000000 */
[----:B------:R-:W-:Y:S01]  /*1200*/  SHF.R.S32.HI R199, RZ, 0x1f, R184 ;  /* 0x0000001fffc77819 */ /* 0x000fe200000114b8 */
[----:B------:R-:W-:Y:S01]  /*1210*/  IMAD R0, R5, 0x2, R2 ;  /* 0x0000000205007824 */ /* 0x000fe200078e0202 */
[----:B------:R-:W-:Y:S01]  /*1220*/  SHF.R.S32.HI R200, RZ, 0x1f, R183 ;  /* 0x0000001fffc87819 */ /* 0x000fe200000114b7 */
[C---:B------:R-:W-:Y:S01]  /*1230*/  VIADD R189, R16.reuse, 0x1e0 ;  /* 0x000001e010bd7836 */ /* 0x040fe20000000000 */
[----:B------:R-:W-:Y:S01]  /*1240*/  SHF.R.S32.HI R201, RZ, 0x1f, R182 ;  /* 0x0000001fffc97819 */ /* 0x000fe200000114b6 */
[----:B------:R-:W-:Y:S01]  /*1250*/  VIADD R18, R16, 0x20 ;  /* 0x0000002010127836 */ /* 0x000fe20000000000 */
[----:B------:R0:W-:Y:S01]  /*1260*/  STL [R1+0x428], R0 ;  /* 0x0004280001007387 */ /* 0x0001e20000100800 */
        /* <DEDUP_REMOVED lines=10> */
[----:B0-----:R-:W-:Y:S01]  /*1310*/  IMAD R0, R3, 0x8, R192 ;  /* 0x0000000803007824 */ /* 0x001fe200078e02c0 */
[----:B------:R-:W-:Y:S01]  /*1320*/  SHF.R.S32.HI R207, RZ, 0x1f, R190 ;  /* 0x0000001fffcf7819 */ /* 0x000fe200000114be */
[C---:B------:R-:W-:Y:S01]  /*1330*/  VIADD R218, R215.reuse, 0x180 ;  /* 0x00000180d7da7836 */ /* 0x040fe20000000000 */
[----:B------:R-:W-:Y:S01]  /*1340*/  SHF.R.S32.HI R208, RZ, 0x1f, R189 ;  /* 0x0000001fffd07819 */ /* 0x000fe200000114bd */
[----:B------:R-:W-:Y:S01]  /*1350*/  VIADD R217, R215, 0x1c0 ;  /* 0x000001c0d7d97836 */ /* 0x000fe20000000000 */
[----:B------:R0:W-:Y:S01]  /*1360*/  STL [R1+0x448], R0 ;  /* 0x0004480001007387 */ /* 0x0001e20000100800 */
[----:B------:R-:W-:Y:S01]  /*1370*/  IMAD.U32 R156, R13, 0x40, R9 ;  /* 0x000000400d9c7824 */ /* 0x000fe200078e0009 */
[----:B------:R-:W-:Y:S01]  /*1380*/  SHF.R.S32.HI R159, RZ, 0x1f, R18 ;  /* 0x0000001fff9f7819 */ /* 0x000fe20000011412 */
[----:B------:R-:W-:Y:S01]  /*1390*/  IMAD.IADD R193, R4, 0x1, R7 ;  /* 0x0000000104c17824 */ /* 0x000fe200078e0207 */
[----:B------:R-:W-:Y:S01]  /*13a0*/  SHF.R.S32.HI R228, RZ, 0x1f, R214 ;  /* 0x0000001fffe47819 */ /* 0x000fe200000114d6 */
[----:B------:R-:W-:Y:S01]  /*13b0*/  IMAD.WIDE R156, R156, R157, UR44 ;  /* 0x0000002c9c9c7e25 */ /* 0x000fe2000f8e029d */
[----:B------:R-:W-:-:S02]  /*13c0*/  SHF.R.S32.HI R227, RZ, 0x1f, R213 ;  /* 0x0000001fffe37819 */ /* 0x000fc400000114d5 */
[----:B------:R-:W-:Y:S02]  /*13d0*/  SHF.R.S32.HI R226, RZ, 0x1f, R212 ;  /* 0x0000001fffe27819 */ /* 0x000fe400000114d4 */
[----:B------:R-:W-:Y:S02]  /*13e0*/  SHF.R.S32.HI R225, RZ, 0x1f, R211 ;  /* 0x0000001fffe17819 */ /* 0x000fe400000114d3 */
[----:B------:R-:W-:Y:S02]  /*13f0*/  SHF.R.S32.HI R224, RZ, 0x1f, R210 ;  /* 0x0000001fffe07819 */ /* 0x000fe400000114d2 */
[----:B------:R-:W-:Y:S02]  /*1400*/  SHF.R.S32.HI R223, RZ, 0x1f, R218 ;  /* 0x0000001fffdf7819 */ /* 0x000fe400000114da */
[----:B------:R-:W-:Y:S02]  /*1410*/  SHF.R.S32.HI R222, RZ, 0x1f, R217 ;  /* 0x0000001fffde7819 */ /* 0x000fe400000114d9 */
[----:B------:R-:W-:-:S02]  /*1420*/  SHF.L.U64.HI R195, R188, 0x1, R195 ;  /* 0x00000001bcc37819 */ /* 0x000fc400000102c3 */
[----:B------:R-:W-:Y:S02]  /*1430*/  SHF.L.U64.HI R196, R187, 0x1, R196 ;  /* 0x00000001bbc47819 */ /* 0x000fe400000102c4 */
[----:B------:R-:W-:Y:S02]  /*1440*/  SHF.L.U64.HI R197, R186, 0x1, R197 ;  /* 0x00000001bac57819 */ /* 0x000fe400000102c5 */
[----:B------:R-:W-:Y:S02]  /*1450*/  SHF.L.U64.HI R198, R185, 0x1, R198 ;  /* 0x00000001b9c67819 */ /* 0x000fe400000102c6 */
[----:B------:R-:W-:Y:S02]  /*1460*/  SHF.L.U64.HI R199, R184, 0x1, R199 ;  /* 0x00000001b8c77819 */ /* 0x000fe400000102c7 */
[----:B------:R-:W-:Y:S02]  /*1470*/  SHF.L.U64.HI R200, R183, 0x1, R200 ;  /* 0x00000001b7c87819 */ /* 0x000fe400000102c8 */
[----:B------:R-:W-:-:S02]  /*1480*/  SHF.L.U64.HI R201, R182, 0x1, R201 ;  /* 0x00000001b6c97819 */ /* 0x000fc400000102c9 */
[----:B------:R-:W-:Y:S02]  /*1490*/  SHF.L.U64.HI R202, R181, 0x1, R202 ;  /* 0x00000001b5ca7819 */ /* 0x000fe400000102ca */
[----:B------:R-:W-:Y:S02]  /*14a0*/  SHF.L.U64.HI R203, R180, 0x1, R203 ;  /* 0x00000001b4cb7819 */ /* 0x000fe400000102cb */
[----:B------:R-:W-:Y:S02]  /*14b0*/  SHF.L.U64.HI R204, R163, 0x1, R204 ;  /* 0x00000001a3cc7819 */ /* 0x000fe400000102cc */
[----:B------:R-:W-:Y:S02]  /*14c0*/  SHF.L.U64.HI R205, R162, 0x1, R205 ;  /* 0x00000001a2cd7819 */ /* 0x000fe400000102cd */
[----:B------:R-:W-:Y:S02]  /*14d0*/  SHF.L.U64.HI R206, R161, 0x1, R206 ;  /* 0x00000001a1ce7819 */ /* 0x000fe400000102ce */
[----:B------:R-:W-:-:S02]  /*14e0*/  SHF.L.U64.HI R207, R190, 0x1, R207 ;  /* 0x00000001becf7819 */ /* 0x000fc400000102cf */
[----:B0-----:R-:W-:-:S07]  /*14f0*/  SHF.L.U64.HI R208, R189, 0x1, R208 ;  /* 0x00000001bdd07819 */ /* 0x001fce00000102d0 */
.L_x_3675:
[----:B------:R-:W-:Y:S01]  /*1500*/  ULDC.64 UR4, c[0x0][0xb20] ;  /* 0x0002c80000047ab9 */ /* 0x000fe20000000a00 */
[----:B01----:R-:W0:Y:S01]  /*1510*/  LDC.64 R6, c[0x0][0xb00] ;  /* 0x0002c000ff067b82 */ /* 0x003e220000000a00 */
[----:B------:R-:W-:Y:S01]  /*1520*/  ISETP.NE.U32.AND P0, PT, RZ, UR4, PT ;  /* 0x00000004ff007c0c */ /* 0x000fe2000bf05070 */
[----:B------:R-:W-:Y:S01]  /*1530*/  IMAD.MOV.U32 R3, RZ, RZ, RZ ;  /* 0x000000ffff037224 */ /* 0x000fe200078e00ff */
[----:B------:R-:W-:Y:S01]  /*1540*/  ULDC.64 UR6, c[0x0][0xb18] ;  /* 0x0002c60000067ab9 */ /* 0x000fe20000000a00 */
[----:B----4-:R-:W-:Y:S01]  /*1550*/  IMAD.MOV.U32 R27, RZ, RZ, RZ ;  /* 0x000000ffff1b7224 */ /* 0x010fe200078e00ff */
[----:B------:R-:W-:Y:S01]  /*1560*/  ISETP.NE.AND.EX P0, PT, RZ, UR5, PT, P0 ;  /* 0x00000005ff007c0c */ /* 0x000fe2000bf05300 */
[----:B------:R-:W-:Y:S02]  /*1570*/  ULDC.64 UR4, c[0x0][0xb10] ;  /* 0x0002c40000047ab9 */ /* 0x000fe40000000a00 */
[----:B------:R-:W-:-:S04]  /*1580*/  ISETP.NE.U32.AND P1, PT, RZ, UR4, PT ;  /* 0x00000004ff007c0c */ /* 0x000fc8000bf25070 */
[----:B------:R-:W-:Y:S01]  /*1590*/  ISETP.NE.AND.EX P1, PT, RZ, UR5, PT, P1 ;  /* 0x00000005ff007c0c */ /* 0x000fe2000bf25310 */
[----:B------:R-:W-:Y:S02]  /*15a0*/  ULDC.64 UR4, c[0x0][0xb00] ;  /* 0x0002c00000047ab9 */ /* 0x000fe40000000a00 */
[----:B------:R-:W-:-:S03]  /*15b0*/  ISETP.NE.U32.AND P3, PT, RZ, UR4, PT ;  /* 0x00000004ff007c0c */ /* 0x000fc6000bf65070 */
[----:B------:R-:W1:Y:S01]  /*15c0*/  @P0 LDC.64 R4, c[0x0][0xb20] ;  /* 0x0002c800ff040b82 */ /* 0x000e620000000a00 */
[----:B------:R-:W-:Y:S01]  /*15d0*/  ISETP.NE.AND.EX P3, PT, RZ, UR5, PT, P3 ;  /* 0x00000005ff007c0c */ /* 0x000fe2000bf65330 */
[----:B0-----:R-:W-:-:S06]  /*15e0*/  IMAD.WIDE R10, R115, 0x4, R6 ;  /* 0x00000004730a7825 */ /* 0x001fcc00078e0206 */
[----:B------:R-:W0:Y:S01]  /*15f0*/  @P1 LDC.64 R8, c[0x0][0xb10] ;  /* 0x0002c400ff081b82 */ /* 0x000e220000000a00 */
[----:B------:R-:W-:Y:S02]  /*1600*/  ULDC UR4, c[0x0][0x288] ;  /* 0x0000a20000047ab9 */ /* 0x000fe40000000800 */
[----:B------:R-:W-:Y:S01]  /*1610*/  IMAD.U32 R24, RZ, RZ, UR4 ;  /* 0x00000004ff187e24 */ /* 0x000fe2000f8e00ff */
[----:B------:R-:W-:Y:S02]  /*1620*/  ULDC.64 UR4, c[0x0][0x418] ;  /* 0x0001060000047ab9 */ /* 0x000fe40000000a00 */
[----:B--2---:R2:W5:Y:S01]  /*1630*/  @P3 LDG.E R27, desc[UR46][R10.64] ;  /* 0x0000002e0a1b3981 */ /* 0x004562000c1e1900 */
[----:B-1----:R-:W-:-:S05]  /*1640*/  @P0 IMAD.WIDE R4, R115, 0x4, R4 ;  /* 0x0000000473040825 */ /* 0x002fca00078e0204 */
[----:B------:R2:W5:Y:S01]  /*1650*/  @P0 LDG.E R3, desc[UR46][R4.64] ;  /* 0x0000002e04030981 */ /* 0x000562000c1e1900 */
[----:B0-----:R-:W-:-:S05]  /*1660*/  @P1 IMAD.WIDE R6, R115, 0x4, R8 ;  /* 0x0000000473061825 */ /* 0x001fca00078e0208 */
[----:B------:R2:W5:Y:S01]  /*1670*/  @P1 LDG.E R24, desc[UR46][R6.64] ;  /* 0x0000002e06181981 */ /* 0x000562000c1e1900 */
        /* <DEDUP_REMOVED lines=9> */
[----:B------:R-:W-:Y:S02]  /*1710*/  IMAD.MOV.U32 R216, RZ, RZ, R114 ;  /* 0x000000ffffd87224 */ /* 0x000fe400078e0072 */
[----:B------:R-:W-:Y:S01]  /*1720*/  IMAD.MOV.U32 R219, RZ, RZ, R115 ;  /* 0x000000ffffdb7224 */ /* 0x000fe200078e0073 */
[----:B--2---:R-:W-:Y:S06]  /*1730*/  @P1 BRA `(.L_x_3455) ;  /* 0x0000000000241947 */ /* 0x004fec0003800000 */
        /* <DEDUP_REMOVED lines=9> */
.L_x_3455:
[----:B------:R-:W-:Y:S02]  /*17d0*/  IMAD.U32 R38, RZ, RZ, UR5 ;  /* 0x00000005ff267e24 */ /* 0x000fe4000f8e00ff */
[----:B------:R-:W-:Y:S01]  /*17e0*/  IMAD.U32 R26, RZ, RZ, UR4 ;  /* 0x00000004ff1a7e24 */ /* 0x000fe2000f8e00ff */
[----:B------:R-:W-:Y:S06]  /*17f0*/  @!P2 BRA `(.L_x_3456) ;  /* 0x000000000010a947 */ /* 0x000fec0003800000 */
[----:B------:R-:W0:Y:S02]  /*1800*/  LDC.64 R4, c[0x0][0xb18] ;  /* 0x0002c600ff047b82 */ /* 0x000e240000000a00 */
[----:B0-----:R-:W-:-:S05]  /*1810*/  IMAD.WIDE R4, R115, 0x4, R4 ;  /* 0x0000000473047825 */ /* 0x001fca00078e0204 */
[----:B------:R0:W5:Y:S01]  /*1820*/  LDG.E R26, desc[UR46][R4.64] ;  /* 0x0000002e041a7981 */ /* 0x000162000c1e1900 */
[----:B------:R-:W-:Y:S05]  /*1830*/  BRA `(.L_x_3457) ;  /* 0x0000000000107947 */ /* 0x000fea0003800000 */
.L_x_3456:
[----:B------:R-:W-:Y:S05]  /*1840*/  @!P3 BRA `(.L_x_3457) ;  /* 0x00000000000cb947 */ /* 0x000fea0003800000 */
[----:B------:R-:W2:Y:S04]  /*1850*/  LDG.E R5, desc[UR46][R10.64] ;  /* 0x0000002e0a057981 */ /* 0x000ea8000c1e1900 */
[----:B------:R-:W2:Y:S02]  /*1860*/  LDG.E R26, desc[UR46][R10.64+0x4] ;  /* 0x0000042e0a1a7981 */ /* 0x000ea4000c1e1900 */
[----:B--2---:R-:W-:-:S07]  /*1870*/  IMAD.IADD R26, R26, 0x1, -R5 ;  /* 0x000000011a1a7824 */ /* 0x004fce00078e0a05 */
.L_x_3457:
        /* <DEDUP_REMOVED lines=11> */
[----:B------:R-:W3:Y:S01]  /*1930*/  @P0 LDG.E R11, desc[UR46][R6.64+0x4] ;  /* 0x0000042e060b0981 */ /* 0x000ee2000c1e1900 */
[----:B-----5:R-:W-:Y:S02]  /*1940*/  IMAD.MOV.U32 R36, RZ, RZ, R26 ;  /* 0x000000ffff247224 */ /* 0x020fe400078e001a */
[----:B--2---:R-:W-:-:S05]  /*1950*/  @P1 IMAD.WIDE R8, R115, 0x4, R8 ;  /* 0x0000000473081825 */ /* 0x004fca00078e0208 */
[----:B------:R1:W5:Y:S01]  /*1960*/  @P1 LDG.E R36, desc[UR46][R8.64] ;  /* 0x0000002e08241981 */ /* 0x000362000c1e1900 */
[----:B0-----:R-:W-:Y:S01]  /*1970*/  ISETP.NE.AND P1, PT, R4, 0x1, PT ;  /* 0x000000010400780c */ /* 0x001fe20003f25270 */
[----:B------:R-:W-:Y:S01]  /*1980*/  IMAD.SHL.U32 R194, R113, 0x40, RZ ;  /* 0x0000004071c27824 */ /* 0x000fe200078e00ff */
[----:B------:R-:W0:Y:S11]  /*1990*/  LDC.64 R4, c[0x0][0xad8] ;  /* 0x0002b600ff047b82 */ /* 0x000e360000000a00 */
[----:B------:R-:W2:Y:S08]  /*19a0*/  @P1 LDC R13, c[0x0][0x44c] ;  /* 0x00011300ff0d1b82 */ /* 0x000eb00000000800 */
[----:B------:R-:W4:Y:S01]  /*19b0*/  @P1 LDC R10, c[0x0][0x450] ;  /* 0x00011400ff0a1b82 */ /* 0x000f220000000800 */
[----:B0-----:R-:W-:Y:S01]  /*19c0*/  ISETP.GE.AND P2, PT, R5, 0x1, PT ;  /* 0x000000010500780c */ /* 0x001fe20003f46270 */
[----:B---3--:R-:W-:-:S02]  /*19d0*/  @P0 IMAD.IADD R38, R11, 0x1, -R0 ;  /* 0x000000010b260824 */ /* 0x008fc400078e0a00 */
[----:B------:R-:W-:Y:S02]  /*19e0*/  IMAD.IADD R11, R26, 0x1, -R3 ;  /* 0x000000011a0b7824 */ /* 0x000fe400078e0a03 */
[----:B------:R-:W-:Y:S02]  /*19f0*/  VIADD R0, R194, 0x3f ;  /* 0x0000003fc2007836 */ /* 0x000fe40000000000 */
[----:B------:R-:W-:Y:S02]  /*1a00*/  IMAD.IADD R25, R11, 0x1, R38 ;  /* 0x000000010b197824 */ /* 0x000fe400078e0226 */
[----:B--2---:R-:W-:-:S03]  /*1a10*/  @P1 IMAD.HI.U32 R3, R0, R13, RZ ;  /* 0x0000000d00031227 */ /* 0x004fc600078e00ff */
[C---:B------:R-:W-:Y:S01]  /*1a20*/  IADD3 R209, R25.reuse, 0x1, -R24 ;  /* 0x0000000119d17810 */ /* 0x040fe20007ffe818 */
[----:B------:R-:W-:Y:S01]  /*1a30*/  IMAD.MOV.U32 R6, RZ, RZ, R0 ;  /* 0x000000ffff067224 */ /* 0x000fe200078e0000 */
[----:B----4-:R-:W-:Y:S01]  /*1a40*/  @P1 SHF.R.U32.HI R6, RZ, R10, R3 ;  /* 0x0000000aff061219 */ /* 0x010fe20000011603 */
[----:B------:R-:W-:-:S04]  /*1a50*/  VIADD R0, R25, 0x3f ;  /* 0x0000003f19007836 */ /* 0x000fc80000000000 */
[----:B-1----:R-:W-:Y:S01]  /*1a60*/  IMAD.IADD R9, R209, 0x1, R6 ;  /* 0x00000001d1097824 */ /* 0x002fe200078e0206 */
[----:B------:R-:W-:-:S03]  /*1a70*/  SHF.R.S32.HI R3, RZ, 0x1f, R0 ;  /* 0x0000001fff037819 */ /* 0x000fc60000011400 */
[----:B------:R-:W-:Y:S01]  /*1a80*/  IMAD.IADD R4, R9, 0x1, R4 ;  /* 0x0000000109047824 */ /* 0x000fe200078e0204 */
[----:B------:R-:W-:-:S04]  /*1a90*/  LEA.HI R3, R3, R0, RZ, 0x6 ;  /* 0x0000000003037211 */ /* 0x000fc800078f30ff */
        /* <DEDUP_REMOVED lines=13> */
.L_x_3460:
[----:B------:R-:W-:-:S13]  /*1b70*/  ISETP.NE.AND P0, PT, R5, 0x1, PT ;  /* 0x000000010500780c */ /* 0x000fda0003f05270 */
[----:B------:R-:W0:Y:S02]  /*1b80*/  @P0 LDC.64 R6, c[0x0][0xae0] ;  /* 0x0002b800ff060b82 */ /* 0x000e240000000a00 */
[----:B0-----:R-:W-:-:S05]  /*1b90*/  @P0 IMAD.HI.U32 R6, R0, R6, RZ ;  /* 0x0000000600060227 */ /* 0x001fca00078e00ff */
[----:B------:R-:W-:-:S07]  /*1ba0*/  @P0 SHF.R.U32.HI R0, RZ, R7, R6 ;  /* 0x00000007ff000219 */ /* 0x000fce0000011606 */
.L_x_3461:
[----:B------:R-:W-:Y:S05]  /*1bb0*/  BSYNC B0 ;  /* 0x0000000000007941 */ /* 0x000fea0003800000 */
.L_x_3459:
[----:B------:R-:W-:-:S05]  /*1bc0*/  IMAD R3, R0, R5, R5 ;  /* 0x0000000500037224 */ /* 0x000fca00078e0205 */
[----:B------:R-:W-:-:S07]  /*1bd0*/  VIMNMX R4, R4, R3, PT ;  /* 0x0000000304047248 */ /* 0x000fce0003fe0100 */
.L_x_3458:
        /* <DEDUP_REMOVED lines=20> */
.L_x_3464:
[----:B------:R-:W-:-:S13]  /*1d20*/  ISETP.NE.AND P0, PT, R5, 0x1, PT ;  /* 0x000000010500780c */ /* 0x000fda0003f05270 */
[----:B------:R-:W0:Y:S02]  /*1d30*/  @P0 LDC.64 R6, c[0x0][0xae0] ;  /* 0x0002b800ff060b82 */ /* 0x000e240000000a00 */
[----:B0-----:R-:W-:-:S05]  /*1d40*/  @P0 IMAD.HI.U32 R6, R0, R6, RZ ;  /* 0x0000000600060227 */ /* 0x001fca00078e00ff */
[----:B------:R-:W-:-:S07]  /*1d50*/  @P0 SHF.R.U32.HI R0, RZ, R7, R6 ;  /* 0x00000007ff000219 */ /* 0x000fce0000011606 */
.L_x_3465:
[----:B------:R-:W-:Y:S05]  /*1d60*/  BSYNC B0 ;  /* 0x0000000000007941 */ /* 0x000fea0003800000 */
.L_x_3463:
[----:B------:R-:W-:-:S05]  /*1d70*/  IMAD R0, R0, R5, RZ ;  /* 0x0000000500007224 */ /* 0x000fca00078e02ff */
[----:B------:R-:W-:-:S07]  /*1d80*/  VIMNMX R3, R3, R0, !PT ;  /* 0x0000000003037248 */ /* 0x000fce0007fe0100 */
.L_x_3462:
        /* <DEDUP_REMOVED lines=43> */
.L_x_3468:
[----:B------:R-:W-:Y:S05]  /*2040*/  BSYNC B6 ;  /* 0x0000000000067941 */ /* 0x000fea0003800000 */
.L_x_3467:
        /* <DEDUP_REMOVED lines=20> */
.L_x_3470:
[----:B------:R-:W-:Y:S05]  /*2190*/  BSYNC B6 ;  /* 0x0000000000067941 */ /* 0x000fea0003800000 */
.L_x_3469:
[----:B------:R-:W-:Y:S01]  /*21a0*/  ULDC.64 UR4, c[0x0][0xaf0] ;  /* 0x0002bc0000047ab9 */ /* 0x000fe20000000a00 */
[----:B------:R-:W-:Y:S01]  /*21b0*/  IMAD.MOV.U32 R0, RZ, RZ, R115 ;  /* 0x000000ffff007224 */ /* 0x000fe200078e0073 */
[----:B------:R-:W-:Y:S01]  /*21c0*/  ISETP.NE.U32.AND P0, PT, RZ, UR4, PT ;  /* 0x00000004ff007c0c */ /* 0x000fe2000bf05070 */
[----:B------:R-:W2:Y:S01]  /*21d0*/  LDL R28, [R1+0x410] ;  /* 0x00041000011c7983 */ /* 0x000ea20000100800 */
[----:B------:R-:W0:Y:S02]  /*21e0*/  LDC R49, c[0x0][0x3f4] ;  /* 0x0000fd00ff317b82 */ /* 0x000e240000000800 */
[----:B------:R-:W-:-:S06]  /*21f0*/  ISETP.NE.AND.EX P0, PT, RZ, UR5, PT, P0 ;  /* 0x00000005ff007c0c */ /* 0x000fcc000bf05300 */
[----:B------:R-:W1:Y:S01]  /*2200*/  LDC.64 R42, c[0x0][0x408] ;  /* 0x00010200ff2a7b82 */ /* 0x000e620000000a00 */
[----:B------:R-:W3:Y:S01]  /*2210*/  S2R R29, SR_TID.X ;  /* 0x00000000001d7919 */ /* 0x000ee20000002100 */
[----:B------:R-:W-:Y:S01]  /*2220*/  SHF.R.S32.HI R9, RZ, 0x1f, R152 ;  /* 0x0000001fff097819 */ /* 0x000fe20000011498 */
[----:B------:R-:W-:-:S05]  /*2230*/  ULDC.64 UR4, c[0x0][0x3f8] ;  /* 0x0000fe0000047ab9 */ /* 0x000fca0000000a00 */
[----:B------:R-:W4:Y:S02]  /*2240*/  @P0 LDC.64 R4, c[0x0][0xaf0] ;  /* 0x0002bc00ff040b82 */ /* 0x000f240000000a00 */
[----:B----4-:R-:W-:-:S05]  /*2250*/  @P0 IMAD.WIDE R4, R115, 0x4, R4 ;  /* 0x0000000473040825 */ /* 0x010fca00078e0204 */
[----:B------:R4:W2:Y:S01]  /*2260*/  @P0 LDG.E R0, desc[UR46][R4.64] ;  /* 0x0000002e04000981 */ /* 0x0008a2000c1e1900 */
[--C-:B------:R-:W-:Y:S01]  /*2270*/  SHF.R.S32.HI R155, RZ, 0x1f, R154.reuse ;  /* 0x0000001fff9b7819 */ /* 0x100fe2000001149a */
[C---:B------:R-:W-:Y:S01]  /*2280*/  IMAD R3, R9.reuse, UR4, RZ ;  /* 0x0000000409037c24 */ /* 0x040fe2000f8e02ff */
[----:B0-----:R-:W-:Y:S01]  /*2290*/  ISETP.GE.AND P3, PT, R16, R49, PT ;  /* 0x000000311000720c */ /* 0x001fe20003f66270 */
[----:B-1----:R-:W-:Y:S01]  /*22a0*/  IMAD R10, R9, R42, RZ ;  /* 0x0000002a090a7224 */ /* 0x002fe200078e02ff */
[----:B------:R-:W-:Y:S01]  /*22b0*/  SHF.L.U64.HI R41, R42, 0x6, R43 ;  /* 0x000000062a297819 */ /* 0x000fe2000001022b */
[C---:B------:R-:W-:Y:S01]  /*22c0*/  IMAD R15, R152.reuse, UR5, R3 ;  /* 0x00000005980f7c24 */ /* 0x040fe2000f8e0203 */
[----:B------:R-:W-:Y:S01]  /*22d0*/  SEL R13, R49, RZ, P3 ;  /* 0x000000ff310d7207 */ /* 0x000fe20001800000 */
[C---:B------:R-:W-:Y:S01]  /*22e0*/  IMAD.WIDE.U32 R6, R152.reuse, UR4, R154 ;  /* 0x0000000498067c25 */ /* 0x040fe2000f8e009a */
[----:B---3--:R-:W-:Y:S02]  /*22f0*/  SHF.R.U32.HI R29, RZ, 0x7, R29 ;  /* 0x00000007ff1d7819 */ /* 0x008fe4000001161d */
[----:B------:R-:W-:Y:S01]  /*2300*/  SHF.R.S32.HI R45, RZ, 0x1f, R114 ;  /* 0x0000001fff2d7819 */ /* 0x000fe20000011472 */
[----:B------:R-:W-:-:S04]  /*2310*/  IMAD.WIDE.U32 R8, R152, UR4, R16 ;  /* 0x0000000498087c25 */ /* 0x000fc8000f8e0010 */
[----:B------:R-:W-:Y:S02]  /*2320*/  IMAD.IADD R7, R7, 0x1, R15 ;  /* 0x0000000107077824 */ /* 0x000fe400078e020f */
[----:B------:R-:W-:Y:S02]  /*2330*/  IMAD R21, R152, R43, R10 ;  /* 0x0000002b98157224 */ /* 0x000fe400078e020a */
[----:B------:R-:W-:Y:S01]  /*2340*/  IMAD.IADD R9, R15, 0x1, R9 ;  /* 0x000000010f097824 */ /* 0x000fe200078e0209 */
[----:B-----5:R-:W-:Y:S01]  /*2350*/  SHF.R.S32.HI R15, RZ, 0x1f, R36 ;  /* 0x0000001fff0f7819 */ /* 0x020fe20000011424 */
[----:B------:R-:W-:Y:S02]  /*2360*/  IMAD.IADD R13, R16, 0x1, R13 ;  /* 0x00000001100d7824 */ /* 0x000fe400078e020d */
[----:B----4-:R-:W-:-:S03]  /*2370*/  IMAD.WIDE.U32 R4, R152, R42, R154 ;  /* 0x0000002a98047225 */ /* 0x010fc600078e009a */
[----:B------:R-:W-:Y:S01]  /*2380*/  SHF.R.S32.HI R40, RZ, 0x1f, R13 ;  /* 0x0000001fff287819 */ /* 0x000fe2000001140d */
[----:B------:R-:W-:-:S03]  /*2390*/  IMAD.WIDE.U32 R10, R152, R42, R16 ;  /* 0x0000002a980a7225 */ /* 0x000fc600078e0010 */
[----:B------:R-:W-:Y:S01]  /*23a0*/  LEA.HI R40, R40, R13, RZ, 0x3 ;  /* 0x0000000d28287211 */ /* 0x000fe200078f18ff */
[----:B------:R-:W-:Y:S02]  /*23b0*/  IMAD.SHL.U32 R44, R158, 0x40, RZ ;  /* 0x000000409e2c7824 */ /* 0x000fe400078e00ff */
[----:B------:R-:W-:Y:S01]  /*23c0*/  IMAD.IADD R5, R5, 0x1, R21 ;  /* 0x0000000105057824 */ /* 0x000fe200078e0215 */
[----:B------:R-:W-:Y:S01]  /*23d0*/  LOP3.LUT R54, R40, 0xfffffff8, RZ, 0xc0, !PT ;  /* 0xfffffff828367812 */ /* 0x000fe200078ec0ff */
[----:B------:R-:W-:Y:S01]  /*23e0*/  IMAD.IADD R11, R21, 0x1, R11 ;  /* 0x00000001150b7824 */ /* 0x000fe200078e020b */
[----:B------:R-:W-:Y:S01]  /*23f0*/  LOP3.LUT R44, R44, 0x1c0, RZ, 0xc0, !PT ;  /* 0x000001c02c2c7812 */ /* 0x000fe200078ec0ff */
[C---:B------:R-:W-:Y:S01]  /*2400*/  IMAD R21, R15.reuse, UR4, RZ ;  /* 0x000000040f157c24 */ /* 0x040fe2000f8e02ff */
[----:B------:R-:W-:Y:S01]  /*2410*/  SHF.R.S32.HI R60, RZ, 0x1f, R54 ;  /* 0x0000001fff3c7819 */ /* 0x000fe20000011436 */
[----:B------:R-:W-:Y:S01]  /*2420*/  IMAD R15, R15, R42, RZ ;  /* 0x0000002a0f0f7224 */ /* 0x000fe200078e02ff */
[----:B------:R-:W-:Y:S01]  /*2430*/  SHF.R.U32.HI R48, RZ, 0x3, R44 ;  /* 0x00000003ff307819 */ /* 0x000fe2000001162c */
[----:B------:R-:W-:Y:S01]  /*2440*/  IMAD.IADD R3, R27, 0x1, R26 ;  /* 0x000000011b037824 */ /* 0x000fe200078e021a */
[----:B------:R-:W-:Y:S01]  /*2450*/  LOP3.LUT R50, R44, 0x18, R16, 0xf8, !PT ;  /* 0x000000182c327812 */ /* 0x000fe200078ef810 */
[----:B------:R-:W-:Y:S01]  /*2460*/  IMAD R15, R36, R43, R15 ;  /* 0x0000002b240f7224 */ /* 0x000fe200078e020f */
[----:B------:R-:W-:Y:S01]  /*2470*/  LOP3.LUT R59, R44, 0x38, R40, 0xf8, !PT ;  /* 0x000000382c3b7812 */ /* 0x000fe200078ef828 */
[----:B------:R-:W-:-:S02]  /*2480*/  IMAD R13, R36, UR5, R21 ;  /* 0x00000005240d7c24 */ /* 0x000fc4000f8e0215 */
[----:B------:R-:W-:Y:S02]  /*2490*/  IMAD.SHL.U32 R43, R221, 0x200, RZ ;  /* 0x00000200dd2b7824 */ /* 0x000fe400078e00ff */
[----:B------:R-:W-:-:S03]  /*24a0*/  IMAD.WIDE.U32 R20, R36, UR4, R6 ;  /* 0x0000000424147c25 */ /* 0x000fc6000f8e0006 */
[C---:B------:R-:W-:Y:S01]  /*24b0*/  LOP3.LUT R50, R43.reuse, R50, R48, 0xf6, !PT ;  /* 0x000000322b327212 */ /* 0x040fe200078ef630 */
[C---:B------:R-:W-:Y:S01]  /*24c0*/  IMAD.WIDE.U32 R26, R36.reuse, UR4, R8 ;  /* 0x00000004241a7c25 */ /* 0x040fe2000f8e0008 */
[----:B------:R-:W-:Y:S01]  /*24d0*/  ULDC UR4, c[0x0][0x2f4] ;  /* 0x0000bd0000047ab9 */ /* 0x000fe20000000800 */
[----:B------:R-:W-:Y:S02]  /*24e0*/  LOP3.LUT R59, R43, R59, R48, 0xf6, !PT ;  /* 0x0000003b2b3b7212 */ /* 0x000fe400078ef630 */
[-C--:B------:R-:W-:Y:S01]  /*24f0*/  IMAD.WIDE.U32 R32, R36, R42.reuse, R4 ;  /* 0x0000002a24207225 */ /* 0x080fe200078e0004 */
[----:B------:R-:W-:Y:S02]  /*2500*/  ISETP.GE.AND P2, PT, R16, UR4, PT ;  /* 0x0000000410007c0c */ /* 0x000fe4000bf46270 */
[----:B------:R-:W-:Y:S01]  /*2510*/  ISETP.GE.AND P1, PT, R18, UR4, PT ;  /* 0x0000000412007c0c */ /* 0x000fe2000bf26270 */
[----:B------:R-:W-:-:S04]  /*2520*/  IMAD.WIDE.U32 R34, R36, R42, R10 ;  /* 0x0000002a24227225 */ /* 0x000fc800078e000a */
[----:B------:R-:W-:Y:S02]  /*2530*/  IMAD.SHL.U32 R42, R42, 0x40, RZ ;  /* 0x000000402a2a7824 */ /* 0x000fe400078e00ff */
[----:B------:R-:W-:Y:S02]  /*2540*/  VIADD R46, R29, 0x8 ;  /* 0x000000081d2e7836 */ /* 0x000fe40000000000 */
[----:B------:R-:W-:Y:S02]  /*2550*/  IMAD.SHL.U32 R49, R49, 0x2, RZ ;  /* 0x0000000231317824 */ /* 0x000fe400078e00ff */
[----:B------:R-:W-:Y:S02]  /*2560*/  IMAD.IADD R51, R21, 0x1, R13 ;  /* 0x0000000115337824 */ /* 0x000fe400078e020d */
[----:B------:R-:W-:Y:S02]  /*2570*/  IMAD.IADD R52, R13, 0x1, R27 ;  /* 0x000000010d347824 */ /* 0x000fe400078e021b */
[----:B------:R-:W-:-:S02]  /*2580*/  IMAD.IADD R55, R33, 0x1, R15 ;  /* 0x0000000121377824 */ /* 0x000fc400078e020f */
[----:B------:R-:W-:Y:S02]  /*2590*/  IMAD.IADD R58, R15, 0x1, R35 ;  /* 0x000000010f3a7824 */ /* 0x000fe400078e0223 */
[----:B--2---:R-:W-:Y:S01]  /*25a0*/  IMAD R47, R28, 0x40, R152 ;  /* 0x000000401c2f7824 */ /* 0x004fe200078e0298 */
[----:B------:R-:W-:-:S07]  /*25b0*/  SHF.R.S32.HI R53, RZ, 0x1f, R0 ;  /* 0x0000001fff357819 */ /* 0x000fce0000011400 */
.L_x_3502:
        /* <DEDUP_REMOVED lines=11> */
[----:B--2---:R-:W2:Y:S08]  /*2670*/  @!P0 LDC.64 R4, c[0x0][0x418] ;  /* 0x00010600ff048b82 */ /* 0x004eb00000000a00 */
[----:B------:R-:W3:Y:S08]  /*2680*/  @P4 LDC R9, c[0x0][0x434] ;  /* 0x00010d00ff094b82 */ /* 0x000ef00000000800 */
        /* <DEDUP_REMOVED lines=24> */
[C---:B------:R-:W-:Y:S01]  /*2810*/  IMAD.WIDE.U32 R4, R66.reuse, UR4, RZ ;  /* 0x0000000442047c25 */ /* 0x040fe2000f8e00ff */
[----:B------:R-:W-:Y:S01]  /*2820*/  SHF.R.S32.HI R15, RZ, 0x1f, R22 ;  /* 0x0000001fff0f7819 */ /* 0x000fe20000011416 */
[----:B------:R-:W-:Y:S02]  /*2830*/  ULDC.64 UR6, c[0x0][0x3f8] ;  /* 0x0000fe0000067ab9 */ /* 0x000fe40000000a00 */
[----:B------:R-:W-:Y:S02]  /*2840*/  IMAD R7, R67, UR4, RZ ;  /* 0x0000000443077c24 */ /* 0x000fe4000f8e02ff */
[----:B------:R-:W-:Y:S02]  /*2850*/  IMAD R11, R15, UR6, RZ ;  /* 0x000000060f0b7c24 */ /* 0x000fe4000f8e02ff */
[----:B------:R-:W-:Y:S01]  /*2860*/  IMAD R7, R66, UR5, R7 ;  /* 0x0000000542077c24 */ /* 0x000fe2000f8e0207 */
[----:B------:R-:W-:Y:S01]  /*2870*/  ULDC.64 UR4, c[0x0][0x310] ;  /* 0x0000c40000047ab9 */ /* 0x000fe20000000a00 */
[----:B------:R-:W-:-:S02]  /*2880*/  IMAD R11, R22, UR7, R11 ;  /* 0x00000007160b7c24 */ /* 0x000fc4000f8e020b */
[----:B------:R-:W-:Y:S02]  /*2890*/  IMAD R6, R62, UR4, RZ ;  /* 0x000000043e067c24 */ /* 0x000fe4000f8e02ff */
[----:B------:R-:W-:Y:S02]  /*28a0*/  IMAD.IADD R5, R5, 0x1, R7 ;  /* 0x0000000105057824 */ /* 0x000fe400078e0207 */
[C---:B------:R-:W-:Y:S02]  /*28b0*/  IMAD R7, R63.reuse, UR5, R6 ;  /* 0x000000053f077c24 */ /* 0x040fe4000f8e0206 */
[----:B------:R-:W-:Y:S01]  /*28c0*/  IMAD.WIDE.U32 R4, R63, UR4, R4 ;  /* 0x000000043f047c25 */ /* 0x000fe2000f8e0004 */
[----:B------:R-:W-:-:S03]  /*28d0*/  ULDC.64 UR4, c[0x0][0x308] ;  /* 0x0000c20000047ab9 */ /* 0x000fc60000000a00 */
[----:B------:R-:W-:Y:S02]  /*28e0*/  IMAD.IADD R5, R5, 0x1, R7 ;  /* 0x0000000105057824 */ /* 0x000fe400078e0207 */
[----:B------:R-:W-:Y:S01]  /*28f0*/  IMAD.WIDE.U32 R6, R22, UR6, RZ ;  /* 0x0000000616067c25 */ /* 0x000fe2000f8e00ff */
[----:B------:R-:W-:Y:S02]  /*2900*/  ULDC.U8 UR6, c[0x0][0x410] ;  /* 0x0001040000067ab9 */ /* 0x000fe40000000000 */
[----:B------:R-:W-:Y:S01]  /*2910*/  ISETP.NE.AND P0, PT, RZ, UR6, PT ;  /* 0x00000006ff007c0c */ /* 0x000fe2000bf05270 */
[----:B------:R-:W-:Y:S02]  /*2920*/  IMAD R9, R45, UR4, RZ ;  /* 0x000000042d097c24 */ /* 0x000fe4000f8e02ff */
[----:B------:R-:W-:-:S04]  /*2930*/  IMAD.WIDE.U32 R4, R114, UR4, R4 ;  /* 0x0000000472047c25 */ /* 0x000fc8000f8e0004 */
[----:B------:R-:W-:Y:S01]  /*2940*/  IMAD R9, R114, UR5, R9 ;  /* 0x0000000572097c24 */ /* 0x000fe2000f8e0209 */
[----:B------:R-:W-:Y:S01]  /*2950*/  ULDC.64 UR4, c[0x0][0x2e8] ;  /* 0x0000ba0000047ab9 */ /* 0x000fe20000000a00 */
[----:B------:R-:W-:Y:S01]  /*2960*/  IMAD.IADD R7, R7, 0x1, R11 ;  /* 0x0000000107077824 */ /* 0x000fe200078e020b */
[----:B------:R-:W-:Y:S01]  /*2970*/  LEA R64, P5, R4, UR4, 0x1 ;  /* 0x0000000404407c11 */ /* 0x000fe2000f8a08ff */
[----:B------:R-:W-:Y:S02]  /*2980*/  IMAD.IADD R65, R5, 0x1, R9 ;  /* 0x0000000105417824 */ /* 0x000fe400078e0209 */
[C---:B------:R-:W-:Y:S01]  /*2990*/  IMAD.SHL.U32 R13, R6.reuse, 0x40, RZ ;  /* 0x00000040060d7824 */ /* 0x040fe200078e00ff */
[----:B------:R-:W-:Y:S02]  /*29a0*/  SHF.L.U64.HI R6, R6, 0x6, R7 ;  /* 0x0000000606067819 */ /* 0x000fe40000010207 */
[----:B------:R-:W-:Y:S01]  /*29b0*/  LEA.HI.X R65, R4, UR5, R65, 0x1, P5 ;  /* 0x0000000504417c11 */ /* 0x000fe2000a8f0c41 */
        /* <DEDUP_REMOVED lines=16> */
[----:B------:R-:W-:Y:S01]  /*2ac0*/  IMAD R11, R15, R42, R7 ;  /* 0x0000002a0f0b7224 */ /* 0x000fe200078e0207 */
[----:B------:R-:W-:Y:S01]  /*2ad0*/  IADD3 R7, P5, R13, R20, RZ ;  /* 0x000000140d077210 */ /* 0x000fe20007fbe0ff */
[----:B------:R-:W-:-:S04]  /*2ae0*/  IMAD.WIDE.U32 R8, R22, R42, R4 ;  /* 0x0000002a16087225 */ /* 0x000fc800078e0004 */
[----:B------:R-:W-:Y:S01]  /*2af0*/  IMAD.IADD R5, R9, 0x1, R11 ;  /* 0x0000000109057824 */ /* 0x000fe200078e020b */
[----:B------:R-:W-:Y:S01]  /*2b00*/  LEA R4, P6, R8, UR6, 0x1 ;  /* 0x0000000608047c11 */ /* 0x000fe2000f8c08ff */
[----:B------:R-:W-:Y:S01]  /*2b10*/  IMAD.X R10, R6, 0x1, R51, P5 ;  /* 0x00000001060a7824 */ /* 0x000fe200028e0633 */
[C---:B------:R-:W-:Y:S02]  /*2b20*/  LEA R6, P5, R7.reuse, UR4, 0x1 ;  /* 0x0000000407067c11 */ /* 0x040fe4000f8a08ff */
[----:B------:R-:W-:Y:S02]  /*2b30*/  LEA.HI.X R5, R8, UR7, R5, 0x1, P6 ;  /* 0x0000000708057c11 */ /* 0x000fe4000b0f0c05 */
[----:B------:R-:W-:Y:S02]  /*2b40*/  CS2R R8, SRZ ;  /* 0x0000000000087805 */ /* 0x000fe4000001ff00 */
[----:B------:R-:W-:Y:S02]  /*2b50*/  LEA.HI.X R7, R7, UR5, R10, 0x1, P5 ;  /* 0x0000000507077c11 */ /* 0x000fe4000a8f0c0a */
[----:B------:R-:W-:-:S02]  /*2b60*/  ISETP.GE.AND P6, PT, R154, R73, PT ;  /* 0x000000499a00720c */ /* 0x000fc40003fc6270 */
[----:B------:R-:W-:-:S11]  /*2b70*/  ISETP.GE.AND P5, PT, R160, R73, PT ;  /* 0x00000049a000720c */ /* 0x000fd60003fa6270 */
[----:B------:R0:W5:Y:S04]  /*2b80*/  @!P6 LDG.E.64 R30, desc[UR46][R6.64] ;  /* 0x0000002e061ee981 */ /* 0x000168000c1e1b00 */
[----:B------:R0:W5:Y:S04]  /*2b90*/  @!P5 LDG.E.64 R8, desc[UR46][R6.64+0x20] ;  /* 0x0000202e0608d981 */ /* 0x000168000c1e1b00 */
[----:B------:R0:W5:Y:S04]  /*2ba0*/  @!P6 LDG.E.64 R56, desc[UR46][R4.64] ;  /* 0x0000002e0438e981 */ /* 0x000168000c1e1b00 */
[----:B------:R0:W5:Y:S02]  /*2bb0*/  @!P5 LDG.E.64 R28, desc[UR46][R4.64+0x20] ;  /* 0x0000202e041cd981 */ /* 0x000164000c1e1b00 */
.L_x_3475:
[----:B------:R-:W-:Y:S05]  /*2bc0*/  BSYNC B1 ;  /* 0x0000000000017941 */ /* 0x000fea0003800000 */
.L_x_3474:
[----:B------:R-:W-:Y:S01]  /*2bd0*/  ISETP.NE.AND P5, PT, RZ, UR41, PT ;  /* 0x00000029ff007c0c */ /* 0x000fe2000bfa5270 */
        /* <DEDUP_REMOVED lines=15> */
[----:B------:R-:W-:Y:S06]  /*2cd0*/  @P5 BRA `(.L_x_3476) ;  /* 0x0000000000045947 */ /* 0x000fec0003800000 */
[----:B------:R-:W-:Y:S01]  /*2ce0*/  BPT.TRAP 0x1 ;  /* 0x000000040000795c */ /* 0x000fe20000300000 */
.L_x_3476:
[----:B------:R-:W-:Y:S01]  /*2cf0*/  IMAD R61, R19, 0x8, R2 ;  /* 0x00000008133d7824 */ /* 0x000fe200078e0202 */
[----:B------:R-:W-:Y:S01]  /*2d00*/  SHF.L.U32 R68, R153, 0x1f, RZ ;  /* 0x0000001f99447819 */ /* 0x000fe200000006ff */
[----:B------:R-:W-:Y:S03]  /*2d10*/  BSSY B1, `(.L_x_3477) ;  /* 0x0000003000017945 */ /* 0x000fe60003800000 */
[----:B------:R-:W0:Y:S02]  /*2d20*/  SYNCS.PHASECHK.TRANS64.TRYWAIT P5, [R61+URZ+0x38890], R68 ;  /* 0x038890443d0075a7 */ /* 0x000e2400080a017f */
[----:B0-----:R-:W-:Y:S05]  /*2d30*/  @!P5 BRA `(.L_x_3478) ;  /* 0x0000032c00e8d947 */ /* 0x001fea0003800000 */
.L_x_3826:
[----:B------:R-:W-:Y:S05]  /*2d40*/  BSYNC B1 ;  /* 0x0000000000017941 */ /* 0x000fea0003800000 */
.L_x_3477:
[----:B------:R-:W-:-:S03]  /*2d50*/  UMOV UR4, 0xffffffff ;  /* 0xffffffff00047882 */ /* 0x000fc60000000000 */
[----:B------:R-:W-:Y:S05]  /*2d60*/  BRA.DIV UR4, `(.L_x_3479) ;  /* 0x0000032e04f07947 */ /* 0x000fea000b800000 */
[----:B------:R-:W1:Y:S04]  /*2d70*/  SHFL.IDX PT, R65, R65, RZ, 0x1c1f ;  /* 0x001c1fff41417589 */ /* 0x000e6800000e0000 */
[----:B------:R2:W3:Y:S02]  /*2d80*/  SHFL.IDX PT, R14, R64, RZ, 0x1c1f ;  /* 0x001c1fff400e7589 */ /* 0x0004e400000e0000 */
.L_x_3830:
        /* <DEDUP_REMOVED lines=9> */
[----:B------:R-:W-:Y:S01]  /*2e20*/  SHF.R.U32.HI R74, RZ, 0x10, R57 ;  /* 0x00000010ff4a7819 */ /* 0x000fe20000011639 */
[----:B0-----:R-:W-:Y:S01]  /*2e30*/  IMAD.U32 R15, R7, 0x10000, RZ ;  /* 0x00010000070f7824 */ /* 0x001fe200078e00ff */
[----:B--2---:R-:W-:Y:S01]  /*2e40*/  SHF.R.U32.HI R64, RZ, 0x10, R31 ;  /* 0x00000010ff407819 */ /* 0x004fe2000001161f */
[----:B------:R-:W-:Y:S01]  /*2e50*/  IMAD.U32 R12, R6, 0x10000, RZ ;  /* 0x00010000060c7824 */ /* 0x000fe200078e00ff */
[----:B------:R-:W-:Y:S02]  /*2e60*/  SHF.R.U64 R70, R56, 0x10, R57 ;  /* 0x0000001038467819 */ /* 0x000fe40000001239 */
[----:B------:R-:W-:Y:S02]  /*2e70*/  SHF.R.U64 R72, R30, 0x10, R31 ;  /* 0x000000101e487819 */ /* 0x000fe4000000121f */
[----:B------:R-:W-:Y:S02]  /*2e80*/  PRMT R74, R81, 0x5432, R74 ;  /* 0x00005432514a7816 */ /* 0x000fe4000000004a */
[----:B------:R-:W-:-:S02]  /*2e90*/  PRMT R57, R77, 0x5432, R64 ;  /* 0x000054324d397816 */ /* 0x000fc40000000040 */
[----:B------:R-:W-:Y:S02]  /*2ea0*/  PRMT R70, R79, 0x5432, R70 ;  /* 0x000054324f467816 */ /* 0x000fe40000000046 */
[----:B------:R-:W-:Y:S01]  /*2eb0*/  LOP3.LUT R13, R6, 0xffff0000, RZ, 0xc0, !PT ;  /* 0xffff0000060d7812 */ /* 0x000fe200078ec0ff */
[----:B------:R-:W-:Y:S01]  /*2ec0*/  IMAD.U32 R64, R57, 0x10000, RZ ;  /* 0x0001000039407824 */ /* 0x000fe200078e00ff */
[----:B------:R-:W-:Y:S01]  /*2ed0*/  LOP3.LUT R30, R7, 0xffff0000, RZ, 0xc0, !PT ;  /* 0xffff0000071e7812 */ /* 0x000fe200078ec0ff */
[----:B------:R-:W-:Y:S01]  /*2ee0*/  IMAD.U32 R6, R5, 0x10000, RZ ;  /* 0x0001000005067824 */ /* 0x000fe200078e00ff */
[----:B------:R-:W-:Y:S01]  /*2ef0*/  PRMT R31, R75, 0x5432, R72 ;  /* 0x000054324b1f7816 */ /* 0x000fe20000000048 */
[----:B------:R-:W-:Y:S01]  /*2f00*/  IMAD.U32 R75, R74, 0x10000, RZ ;  /* 0x000100004a4b7824 */ /* 0x000fe200078e00ff */
[----:B------:R-:W-:Y:S01]  /*2f10*/  LOP3.LUT R7, R5, 0xffff0000, RZ, 0xc0, !PT ;  /* 0xffff000005077812 */ /* 0x000fe200078ec0ff */
[----:B------:R-:W-:Y:S01]  /*2f20*/  IMAD.U32 R5, R4, 0x10000, RZ ;  /* 0x0001000004057824 */ /* 0x000fe200078e00ff */
[----:B------:R-:W-:Y:S01]  /*2f30*/  LOP3.LUT R72, R70, 0xffff0000, RZ, 0xc0, !PT ;  /* 0xffff000046487812 */ /* 0x000fe200078ec0ff */
[-C--:B------:R-:W-:Y:S01]  /*2f40*/  FMUL.FTZ R79, R13, R75.reuse ;  /* 0x0000004b0d4f7220 */ /* 0x080fe20000410000 */
[----:B------:R-:W-:Y:S01]  /*2f50*/  LOP3.LUT R56, R31, 0xffff0000, RZ, 0xc0, !PT ;  /* 0xffff00001f387812 */ /* 0x000fe200078ec0ff */
[----:B------:R-:W-:Y:S01]  /*2f60*/  FMUL.FTZ R13, R13, R64 ;  /* 0x000000400d0d7220 */ /* 0x000fe20000410000 */
[----:B------:R-:W-:Y:S01]  /*2f70*/  LOP3.LUT R74, R74, 0xffff0000, RZ, 0xc0, !PT ;  /* 0xffff00004a4a7812 */ /* 0x000fe200078ec0ff */
[----:B------:R-:W-:Y:S01]  /*2f80*/  FMUL.FTZ R77, R7, R72 ;  /* 0x00000048074d7220 */ /* 0x000fe20000410000 */
[----:B------:R-:W-:Y:S01]  /*2f90*/  LOP3.LUT R57, R57, 0xffff0000, RZ, 0xc0, !PT ;  /* 0xffff000039397812 */ /* 0x000fe200078ec0ff */
[----:B------:R-:W-:Y:S01]  /*2fa0*/  FFMA.FTZ R79, R12, R64, -R79 ;  /* 0x000000400c4f7223 */ /* 0x000fe2000001084f */
[-C--:B------:R-:W-:Y:S01]  /*2fb0*/  FMUL.FTZ R7, R7, R56.reuse ;  /* 0x0000003807077220 */ /* 0x080fe20000410000 */
[----:B------:R-:W-:Y:S01]  /*2fc0*/  LOP3.LUT R4, R4, 0xffff0000, RZ, 0xc0, !PT ;  /* 0xffff000004047812 */ /* 0x000fe200078ec0ff */
[----:B------:R-:W-:Y:S01]  /*2fd0*/  FFMA.FTZ R77, R6, R56, -R77 ;  /* 0x00000038064d7223 */ /* 0x000fe2000001084d */
[----:B------:R-:W-:Y:S01]  /*2fe0*/  FFMA.FTZ R12, R12, R75, R13 ;  /* 0x0000004b0c0c7223 */ /* 0x000fe2000001000d */
[----:B------:R-:W-:-:S02]  /*2ff0*/  IMAD.U32 R70, R70, 0x10000, RZ ;  /* 0x0001000046467824 */ /* 0x000fc400078e00ff */
[C---:B------:R-:W-:Y:S01]  /*3000*/  FMUL.FTZ R56, R30.reuse, R74 ;  /* 0x0000004a1e387220 */ /* 0x040fe20000410000 */
[----:B------:R-:W-:Y:S02]  /*3010*/  IMAD.U32 R31, R31, 0x10000, RZ ;  /* 0x000100001f1f7824 */ /* 0x000fe400078e00ff */
        /* <DEDUP_REMOVED lines=14> */
.L_x_3484:
[----:B------:R-:W-:Y:S05]  /*3100*/  BSYNC B2 ;  /* 0x0000000000027941 */ /* 0x000fea0003800000 */
.L_x_3483:
[----:B0-----:R4:W-:Y:S02]  /*3110*/  ST.E.128 desc[UR46][R10.64], R4 ;  /* 0x000000040a007985 */ /* 0x0019e4000c101d2e */
.L_x_3482:
[----:B------:R-:W-:Y:S05]  /*3120*/  BSYNC B1 ;  /* 0x0000000000017941 */ /* 0x000fea0003800000 */
.L_x_3481:
[----:B------:R-:W-:Y:S05]  /*3130*/  @P1 BRA `(.L_x_3480) ;  /* 0x0000001000841947 */ /* 0x000fea0003800000 */
[----:B----4-:R-:W-:Y:S01]  /*3140*/  IMAD.MOV.U32 R4, RZ, RZ, 0x20 ;  /* 0x00000020ff047424 */ /* 0x010fe200078e00ff */
[----:B------:R-:W-:Y:S01]  /*3150*/  LOP3.LUT P0, RZ, R158, 0x4, RZ, 0xc0, !PT ;  /* 0x000000049eff7812 */ /* 0x000fe2000780c0ff */
[----:B------:R-:W-:Y:S01]  /*3160*/  BSSY B1, `(.L_x_3485) ;  /* 0x0000037000017945 */ /* 0x000fe20003800000 */
[----:B------:R-:W-:Y:S02]  /*3170*/  ISETP.GE.AND P5, PT, R160, R73, PT ;  /* 0x00000049a000720c */ /* 0x000fe40003fa6270 */
[----:B------:R-:W-:Y:S02]  /*3180*/  SEL R4, R4, 0xffffffe0, !P0 ;  /* 0xffffffe004047807 */ /* 0x000fe40004000000 */
[----:B---3--:R-:W-:Y:S02]  /*3190*/  LEA R10, P0, R18, R14, 0x1 ;  /* 0x0000000e120a7211 */ /* 0x008fe400078008ff */
        /* <DEDUP_REMOVED lines=51> */
.L_x_3486:
[----:B------:R-:W-:Y:S05]  /*34d0*/  BSYNC B1 ;  /* 0x0000000000017941 */ /* 0x000fea0003800000 */
.L_x_3485:
[----:B-1----:R1:W-:Y:S01]  /*34e0*/  ST.E.128 desc[UR46][R10.64], R4 ;  /* 0x000000040a007985 */ /* 0x0023e2000c101d2e */
[----:B------:R-:W-:Y:S05]  /*34f0*/  BRA `(.L_x_3480) ;  /* 0x0000000c00947947 */ /* 0x000fea0003800000 */
.L_x_3473:
[----:B------:R-:W-:Y:S01]  /*3500*/  IMAD R69, R22, -0x40, R38 ;  /* 0xffffffc016457824 */ /* 0x000fe200078e0226 */
[----:B------:R-:W-:Y:S01]  /*3510*/  ISETP.GE.AND P0, PT, R16, R73, PT ;  /* 0x000000491000720c */ /* 0x000fe20003f06270 */
[----:B------:R-:W-:Y:S01]  /*3520*/  ULDC.64 UR4, c[0x0][0x3e8] ;  /* 0x0000fa0000047ab9 */ /* 0x000fe20000000a00 */
[----:B------:R-:W-:Y:S02]  /*3530*/  IADD3 R4, P6, R13, R26, RZ ;  /* 0x0000001a0d047210 */ /* 0x000fe40007fde0ff */
[----:B------:R-:W-:-:S03]  /*3540*/  VIMNMX R69, R69, 0x40, PT ;  /* 0x0000004045457848 */ /* 0x000fc60003fe0100 */
[----:B------:R-:W-:Y:S01]  /*3550*/  IMAD.X R5, R6, 0x1, R52, P6 ;  /* 0x0000000106057824 */ /* 0x000fe200030e0634 */
[----:B------:R-:W-:Y:S02]  /*3560*/  ISETP.GE.OR P5, PT, R152, R69, P0 ;  /* 0x000000459800720c */ /* 0x000fe400007a6670 */
[----:B------:R-:W-:-:S04]  /*3570*/  LEA R12, P6, R4, UR4, 0x1 ;  /* 0x00000004040c7c11 */ /* 0x000fc8000f8c08ff */
[----:B------:R-:W-:-:S07]  /*3580*/  LEA.HI.X R13, R4, UR5, R5, 0x1, P6 ;  /* 0x00000005040d7c11 */ /* 0x000fce000b0f0c05 */
[----:B------:R-:W0:Y:S01]  /*3590*/  @!P5 LDC.64 R8, c[0x0][0x400] ;  /* 0x00010000ff08db82 */ /* 0x000e220000000a00 */
[----:B------:R-:W-:Y:S02]  /*35a0*/  @!P5 IMAD R6, R41, R22, RZ ;  /* 0x000000162906d224 */ /* 0x000fe400078e02ff */
[----:B------:R-:W-:Y:S02]  /*35b0*/  @!P5 IMAD.MOV.U32 R4, RZ, RZ, R34 ;  /* 0x000000ffff04d224 */ /* 0x000fe400078e0022 */
[----:B------:R-:W-:Y:S02]  /*35c0*/  @!P5 IMAD.MOV.U32 R5, RZ, RZ, R58 ;  /* 0x000000ffff05d224 */ /* 0x000fe400078e003a */
[-C--:B------:R-:W-:Y:S01]  /*35d0*/  @!P5 IMAD R15, R15, R42.reuse, R6 ;  /* 0x0000002a0f0fd224 */ /* 0x080fe200078e0206 */
[----:B------:R-:W-:Y:S01]  /*35e0*/  CS2R R6, SRZ ;  /* 0x0000000000067805 */ /* 0x000fe2000001ff00 */
[----:B------:R-:W-:Y:S01]  /*35f0*/  @!P5 IMAD.WIDE.U32 R10, R22, R42, R4 ;  /* 0x0000002a160ad225 */ /* 0x000fe200078e0004 */
[----:B------:R-:W-:-:S03]  /*3600*/  CS2R R4, SRZ ;  /* 0x0000000000047805 */ /* 0x000fc6000001ff00 */
[----:B------:R-:W-:Y:S01]  /*3610*/  @!P5 IMAD.IADD R11, R15, 0x1, R11 ;  /* 0x000000010f0bd824 */ /* 0x000fe200078e020b */
[----:B------:R-:W-:Y:S02]  /*3620*/  CS2R R30, SRZ ;  /* 0x00000000001e7805 */ /* 0x000fe4000001ff00 */
[----:B------:R-:W-:Y:S01]  /*3630*/  CS2R R28, SRZ ;  /* 0x00000000001c7805 */ /* 0x000fe2000001ff00 */
[----:B------:R-:W2:Y:S01]  /*3640*/  @!P5 LDG.E.128 R4, desc[UR46][R12.64] ;  /* 0x0000002e0c04d981 */ /* 0x000ea2000c1e1d00 */
[----:B0-----:R-:W-:-:S04]  /*3650*/  @!P5 LEA R8, P6, R10, R8, 0x1 ;  /* 0x000000080a08d211 */ /* 0x001fc800078c08ff */
[----:B------:R-:W-:-:S05]  /*3660*/  @!P5 LEA.HI.X R9, R10, R9, R11, 0x1, P6 ;  /* 0x000000090a09d211 */ /* 0x000fca00030f0c0b */
[----:B------:R-:W3:Y:S01]  /*3670*/  @!P5 LDG.E.128 R28, desc[UR46][R8.64] ;  /* 0x0000002e081cd981 */ /* 0x000ee2000c1e1d00 */
[----:B------:R-:W-:Y:S01]  /*3680*/  ISETP.NE.AND P5, PT, RZ, UR41, PT ;  /* 0x00000029ff007c0c */ /* 0x000fe2000bfa5270 */
[----:B--2---:R-:W-:Y:S02]  /*3690*/  IMAD.MOV.U32 R10, RZ, RZ, R6 ;  /* 0x000000ffff0a7224 */ /* 0x004fe400078e0006 */
[----:B------:R-:W-:Y:S02]  /*36a0*/  IMAD.MOV.U32 R11, RZ, RZ, R7 ;  /* 0x000000ffff0b7224 */ /* 0x000fe400078e0007 */
[----:B------:R-:W-:Y:S02]  /*36b0*/  IMAD.MOV.U32 R15, RZ, RZ, R5 ;  /* 0x000000ffff0f7224 */ /* 0x000fe400078e0005 */
[----:B------:R-:W-:Y:S01]  /*36c0*/  IMAD.MOV.U32 R14, RZ, RZ, R4 ;  /* 0x000000ffff0e7224 */ /* 0x000fe200078e0004 */
[----:B------:R-:W-:Y:S02]  /*36d0*/  PRMT R83, R83, 0x5410, R11 ;  /* 0x0000541053537816 */ /* 0x000fe4000000000b */
[----:B------:R-:W-:-:S02]  /*36e0*/  PRMT R79, R10, 0x5410, R15 ;  /* 0x000054100a4f7816 */ /* 0x000fc4000000000f */
[----:B------:R-:W-:Y:S01]  /*36f0*/  PRMT R82, R14, 0x7610, R82 ;  /* 0x000076100e527816 */ /* 0x000fe20000000052 */
[----:B---3--:R-:W-:Y:S02]  /*3700*/  IMAD.MOV.U32 R10, RZ, RZ, R30 ;  /* 0x000000ffff0a7224 */ /* 0x008fe400078e001e */
[----:B------:R-:W-:Y:S02]  /*3710*/  IMAD.MOV.U32 R8, RZ, RZ, R31 ;  /* 0x000000ffff087224 */ /* 0x000fe400078e001f */
[----:B------:R-:W-:Y:S02]  /*3720*/  IMAD.MOV.U32 R9, RZ, RZ, R28 ;  /* 0x000000ffff097224 */ /* 0x000fe400078e001c */
[----:B------:R-:W-:Y:S01]  /*3730*/  IMAD.MOV.U32 R11, RZ, RZ, R29 ;  /* 0x000000ffff0b7224 */ /* 0x000fe200078e001d */
[----:B------:R-:W-:Y:S02]  /*3740*/  PRMT R82, R82, 0x5410, R10 ;  /* 0x0000541052527816 */ /* 0x000fe4000000000a */
[----:B------:R-:W-:-:S02]  /*3750*/  PRMT R83, R8, 0x7610, R83 ;  /* 0x0000761008537816 */ /* 0x000fc40000000053 */
[----:B------:R-:W-:Y:S01]  /*3760*/  PRMT R74, R9, 0x5410, R11 ;  /* 0x00005410094a7816 */ /* 0x000fe2000000000b */
[----:B------:R-:W-:Y:S06]  /*3770*/  @P5 BRA `(.L_x_3487) ;  /* 0x0000000000045947 */ /* 0x000fec0003800000 */
[----:B------:R-:W-:Y:S01]  /*3780*/  BPT.TRAP 0x1 ;  /* 0x000000040000795c */ /* 0x000fe20000300000 */
.L_x_3487:
[----:B------:R-:W-:Y:S01]  /*3790*/  IMAD R61, R19, 0x8, R2 ;  /* 0x00000008133d7824 */ /* 0x000fe200078e0202 */
[----:B------:R-:W-:Y:S01]  /*37a0*/  SHF.L.U32 R68, R153, 0x1f, RZ ;  /* 0x0000001f99447819 */ /* 0x000fe200000006ff */
[----:B------:R-:W-:Y:S03]  /*37b0*/  BSSY B1, `(.L_x_3488) ;  /* 0x0000003000017945 */ /* 0x000fe60003800000 */
[----:B------:R-:W0:Y:S02]  /*37c0*/  SYNCS.PHASECHK.TRANS64.TRYWAIT P5, [R61+URZ+0x38890], R68 ;  /* 0x038890443d0075a7 */ /* 0x000e2400080a017f */
[----:B0-----:R-:W-:Y:S05]  /*37d0*/  @!P5 BRA `(.L_x_3489) ;  /* 0x00000324009cd947 */ /* 0x001fea0003800000 */
.L_x_3831:
[----:B------:R-:W-:Y:S05]  /*37e0*/  BSYNC B1 ;  /* 0x0000000000017941 */ /* 0x000fea0003800000 */
.L_x_3488:
[----:B------:R-:W-:-:S03]  /*37f0*/  UMOV UR4, 0xffffffff ;  /* 0xffffffff00047882 */ /* 0x000fc60000000000 */
[----:B------:R-:W-:Y:S05]  /*3800*/  BRA.DIV UR4, `(.L_x_3490) ;  /* 0x0000032604a47947 */ /* 0x000fea000b800000 */
[----:B------:R-:W1:Y:S04]  /*3810*/  SHFL.IDX PT, R65, R65, RZ, 0x1c1f ;  /* 0x001c1fff41417589 */ /* 0x000e6800000e0000 */
[----:B------:R-:W2:Y:S02]  /*3820*/  SHFL.IDX PT, R64, R64, RZ, 0x1c1f ;  /* 0x001c1fff40407589 */ /* 0x000ea400000e0000 */
.L_x_3835:
        /* <DEDUP_REMOVED lines=12> */
[----:B------:R-:W-:Y:S02]  /*38f0*/  IMAD.SHL.U32 R73, R9, 0x8, RZ ;  /* 0x0000000809497824 */ /* 0x000fe400078e00ff */
[----:B------:R-:W-:-:S03]  /*3900*/  IMAD.IADD R9, R59, 0x1, R71 ;  /* 0x000000013b097824 */ /* 0x000fc600078e0247 */
[----:B------:R-:W-:Y:S01]  /*3910*/  LOP3.LUT R8, R44, 0x38, R73, 0xf8, !PT ;  /* 0x000000382c087812 */ /* 0x000fe200078ef849 */
[----:B------:R-:W-:-:S03]  /*3920*/  IMAD R9, R9, 0x2, R2 ;  /* 0x0000000209097824 */ /* 0x000fc600078e0202 */
[----:B------:R-:W-:-:S05]  /*3930*/  LOP3.LUT R8, R43, R8, R48, 0xf6, !PT ;  /* 0x000000082b087212 */ /* 0x000fca00078ef630 */
[----:B------:R-:W-:Y:S02]  /*3940*/  IMAD.IADD R71, R71, 0x1, R8 ;  /* 0x0000000147477824 */ /* 0x000fe400078e0208 */
[----:B------:R-:W1:Y:S02]  /*3950*/  LDS.128 R8, [R9+0x22400] ;  /* 0x0224000009087984 */ /* 0x000e640000000c00 */
[----:B------:R-:W-:-:S05]  /*3960*/  IMAD R71, R71, 0x2, R2 ;  /* 0x0000000247477824 */ /* 0x000fca00078e0202 */
[----:B------:R2:W3:Y:S01]  /*3970*/  LDS.128 R12, [R71+0x22400] ;  /* 0x02240000470c7984 */ /* 0x0004e20000000c00 */
[----:B------:R-:W-:Y:S05]  /*3980*/  @P0 BRA `(.L_x_3492) ;  /* 0x0000000400740947 */ /* 0x000fea0003800000 */
[----:B------:R-:W-:Y:S02]  /*3990*/  SHF.R.U32.HI R72, RZ, 0x10, R5 ;  /* 0x00000010ff487819 */ /* 0x000fe40000011605 */
[----:B------:R-:W-:Y:S02]  /*39a0*/  SHF.R.U32.HI R78, RZ, 0x10, R29 ;  /* 0x00000010ff4e7819 */ /* 0x000fe4000001161d */
[----:B------:R-:W-:Y:S02]  /*39b0*/  SHF.R.U64 R75, R6, 0x10, R7 ;  /* 0x00000010064b7819 */ /* 0x000fe40000001207 */
[----:B------:R-:W-:Y:S01]  /*39c0*/  SHF.R.U64 R77, R28, 0x10, R29 ;  /* 0x000000101c4d7819 */ /* 0x000fe2000000121d */
[----:B---3--:R-:W-:Y:S01]  /*39d0*/  IMAD.U32 R28, R13, 0x10000, RZ ;  /* 0x000100000d1c7824 */ /* 0x008fe200078e00ff */
[----:B------:R-:W-:Y:S02]  /*39e0*/  PRMT R72, R79, 0x5432, R72 ;  /* 0x000054324f487816 */ /* 0x000fe40000000048 */
[----:B------:R-:W-:-:S02]  /*39f0*/  PRMT R78, R74, 0x5432, R78 ;  /* 0x000054324a4e7816 */ /* 0x000fc4000000004e */
[----:B------:R-:W-:Y:S02]  /*3a00*/  SHF.R.U32.HI R81, RZ, 0x10, R31 ;  /* 0x00000010ff517819 */ /* 0x000fe4000001161f */
[----:B--2---:R-:W-:Y:S01]  /*3a10*/  SHF.R.U64 R71, R4, 0x10, R5 ;  /* 0x0000001004477819 */ /* 0x004fe20000001205 */
[----:B-1----:R-:W-:Y:S01]  /*3a20*/  IMAD.U32 R5, R9, 0x10000, RZ ;  /* 0x0001000009057824 */ /* 0x002fe200078e00ff */
[----:B------:R-:W-:Y:S01]  /*3a30*/  SHF.R.U64 R80, R30, 0x10, R31 ;  /* 0x000000101e507819 */ /* 0x000fe2000000121f */
        /* <DEDUP_REMOVED lines=8> */
[----:B------:R-:W-:Y:S01]  /*3ac0*/  FMUL.FTZ R84, R28, R74 ;  /* 0x0000004a1c547220 */ /* 0x000fe20000410000 */
[----:B------:R-:W-:Y:S01]  /*3ad0*/  LOP3.LUT R29, R13, 0xffff0000, RZ, 0xc0, !PT ;  /* 0xffff00000d1d7812 */ /* 0x000fe200078ec0ff */
[----:B------:R-:W-:Y:S01]  /*3ae0*/  IMAD.U32 R13, R12, 0x10000, RZ ;  /* 0x000100000c0d7824 */ /* 0x000fe200078e00ff */
[----:B------:R-:W-:Y:S01]  /*3af0*/  LOP3.LUT R78, R78, 0xffff0000, RZ, 0xc0, !PT ;  /* 0xffff00004e4e7812 */ /* 0x000fe200078ec0ff */
[-C--:B------:R-:W-:Y:S01]  /*3b00*/  FFMA.FTZ R84, R5, R79.reuse, R84 ;  /* 0x0000004f05547223 */ /* 0x080fe20000010054 */
[----:B------:R-:W-:Y:S01]  /*3b10*/  PRMT R71, R82, 0x5410, R71 ;  /* 0x0000541052477816 */ /* 0x000fe20000000047 */
[----:B------:R-:W-:Y:S01]  /*3b20*/  IMAD.U32 R7, R10, 0x10000, RZ ;  /* 0x000100000a077824 */ /* 0x000fe200078e00ff */
[----:B------:R-:W-:Y:S01]  /*3b30*/  PRMT R80, R82, 0x5432, R80 ;  /* 0x0000543252507816 */ /* 0x000fe20000000050 */
[----:B------:R-:W-:Y:S01]  /*3b40*/  FMUL.FTZ R82, R28, R79 ;  /* 0x0000004f1c527220 */ /* 0x000fe20000410000 */
[----:B------:R-:W-:Y:S01]  /*3b50*/  PRMT R76, R83, 0x5432, R76 ;  /* 0x00005432534c7816 */ /* 0x000fe2000000004c */
[----:B------:R-:W-:Y:S01]  /*3b60*/  IMAD.U32 R28, R81, 0x10000, RZ ;  /* 0x00010000511c7824 */ /* 0x000fe200078e00ff */
[----:B------:R-:W-:Y:S01]  /*3b70*/  LOP3.LUT R72, R72, 0xffff0000, RZ, 0xc0, !PT ;  /* 0xffff000048487812 */ /* 0x000fe200078ec0ff */
[----:B------:R-:W-:Y:S01]  /*3b80*/  FMUL.FTZ R83, R29, R78 ;  /* 0x0000004e1d537220 */ /* 0x000fe20000410000 */
[----:B------:R-:W-:Y:S01]  /*3b90*/  LOP3.LUT R6, R9, 0xffff0000, RZ, 0xc0, !PT ;  /* 0xffff000009067812 */ /* 0x000fe200078ec0ff */
[----:B------:R-:W-:Y:S01]  /*3ba0*/  FFMA.FTZ R82, R5, R74, -R82 ;  /* 0x0000004a05527223 */ /* 0x000fe20000010852 */
[----:B------:R-:W-:-:S02]  /*3bb0*/  IMAD.U32 R5, R76, 0x10000, RZ ;  /* 0x000100004c057824 */ /* 0x000fc400078e00ff */
[----:B------:R-:W-:Y:S01]  /*3bc0*/  FMUL.FTZ R29, R29, R72 ;  /* 0x000000481d1d7220 */ /* 0x000fe20000410000 */
[----:B------:R-:W-:Y:S02]  /*3bd0*/  IMAD.U32 R9, R11, 0x10000, RZ ;  /* 0x000100000b097824 */ /* 0x000fe400078e00ff */
[----:B------:R-:W-:Y:S01]  /*3be0*/  FMUL.FTZ R74, R30, R28 ;  /* 0x0000001c1e4a7220 */ /* 0x000fe20000410000 */
[----:B------:R-:W-:Y:S01]  /*3bf0*/  FFMA.FTZ R83, R6, R72, -R83 ;  /* 0x0000004806537223 */ /* 0x000fe20000010853 */
[----:B------:R-:W-:Y:S01]  /*3c00*/  LOP3.LUT R72, R81, 0xffff0000, RZ, 0xc0, !PT ;  /* 0xffff000051487812 */ /* 0x000fe200078ec0ff */
[-C--:B------:R-:W-:Y:S01]  /*3c10*/  FMUL.FTZ R81, R30, R5.reuse ;  /* 0x000000051e517220 */ /* 0x080fe20000410000 */
[----:B------:R-:W-:Y:S01]  /*3c20*/  FFMA.FTZ R79, R6, R78, R29 ;  /* 0x0000004e064f7223 */ /* 0x000fe2000001001d */
[----:B------:R-:W-:Y:S01]  /*3c30*/  LOP3.LUT R31, R15, 0xffff0000, RZ, 0xc0, !PT ;  /* 0xffff00000f1f7812 */ /* 0x000fe200078ec0ff */
[----:B------:R-:W-:Y:S01]  /*3c40*/  FFMA.FTZ R74, R9, R5, -R74 ;  /* 0x00000005094a7223 */ /* 0x000fe2000001084a */
[----:B------:R-:W-:Y:S01]  /*3c50*/  LOP3.LUT R76, R76, 0xffff0000, RZ, 0xc0, !PT ;  /* 0xffff00004c4c7812 */ /* 0x000fe200078ec0ff */
[----:B------:R-:W-:-:S02]  /*3c60*/  IMAD.U32 R6, R77, 0x10000, RZ ;  /* 0x000100004d067824 */ /* 0x000fc400078e00ff */
[----:B------:R-:W-:Y:S01]  /*3c70*/  FFMA.FTZ R81, R9, R28, R81 ;  /* 0x0000001c09517223 */ /* 0x000fe20000010051 */
[----:B------:R-:W-:Y:S01]  /*3c80*/  IMAD.U32 R5, R71, 0x10000, RZ ;  /* 0x0001000047057824 */ /* 0x000fe200078e00ff */
[----:B------:R-:W-:Y:S01]  /*3c90*/  LOP3.LUT R11, R11, 0xffff0000, RZ, 0xc0, !PT ;  /* 0xffff00000b0b7812 */ /* 0x000fe200078ec0ff */
[----:B------:R-:W-:Y:S01]  /*3ca0*/  FMUL.FTZ R9, R13, R6 ;  /* 0x000000060d097220 */ /* 0x000fe20000410000 */
[----:B------:R-:W-:Y:S01]  /*3cb0*/  LOP3.LUT R12, R12, 0xffff0000, RZ, 0xc0, !PT ;  /* 0xffff00000c0c7812 */ /* 0x000fe200078ec0ff */
[C---:B------:R-:W-:Y:S01]  /*3cc0*/  FMUL.FTZ R28, R31.reuse, R72 ;  /* 0x000000481f1c7220 */ /* 0x040fe20000410000 */
[-C--:B------:R-:W-:Y:S01]  /*3cd0*/  FMUL.FTZ R30, R31, R76.reuse ;  /* 0x0000004c1f1e7220 */ /* 0x080fe20000410000 */
[----:B------:R-:W-:Y:S01]  /*3ce0*/  LOP3.LUT R77, R77, 0xffff0000, RZ, 0xc0, !PT ;  /* 0xffff00004d4d7812 */ /* 0x000fe200078ec0ff */
[-C--:B------:R-:W-:Y:S01]  /*3cf0*/  FMUL.FTZ R13, R13, R5.reuse ;  /* 0x000000050d0d7220 */ /* 0x080fe20000410000 */
[----:B------:R-:W-:Y:S01]  /*3d00*/  LOP3.LUT R71, R71, 0xffff0000, RZ, 0xc0, !PT ;  /* 0xffff000047477812 */ /* 0x000fe200078ec0ff */
[----:B------:R-:W-:Y:S01]  /*3d10*/  IMAD.U32 R15, R14, 0x10000, RZ ;  /* 0x000100000e0f7824 */ /* 0x000fe200078e00ff */
[----:B------:R-:W-:Y:S01]  /*3d20*/  LOP3.LUT R8, R8, 0xffff0000, RZ, 0xc0, !PT ;  /* 0xffff000008087812 */ /* 0x000fe200078ec0ff */
[C---:B------:R-:W-:Y:S01]  /*3d30*/  FFMA.FTZ R31, R11.reuse, R76, -R28 ;  /* 0x0000004c0b1f7223 */ /* 0x040fe2000001081c */
[----:B------:R-:W-:Y:S01]  /*3d40*/  FFMA.FTZ R30, R11, R72, R30 ;  /* 0x000000480b1e7223 */ /* 0x000fe2000001001e */
[C---:B------:R-:W-:Y:S01]  /*3d50*/  FFMA.FTZ R9, R4.reuse, R5, -R9 ;  /* 0x0000000504097223 */ /* 0x040fe20000010809 */
[----:B------:R-:W-:Y:S01]  /*3d60*/  FFMA.FTZ R13, R4, R6, R13 ;  /* 0x00000006040d7223 */ /* 0x000fe2000001000d */
[----:B------:R-:W-:Y:S01]  /*3d70*/  LOP3.LUT R14, R14, 0xffff0000, RZ, 0xc0, !PT ;  /* 0xffff00000e0e7812 */ /* 0x000fe200078ec0ff */
[----:B------:R-:W-:Y:S01]  /*3d80*/  FMUL.FTZ R11, R12, R77 ;  /* 0x0000004d0c0b7220 */ /* 0x000fe20000410000 */
[C---:B------:R-:W-:Y:S01]  /*3d90*/  IMAD.U32 R4, R75.reuse, 0x10000, RZ ;  /* 0x000100004b047824 */ /* 0x040fe200078e00ff */
[C---:B------:R-:W-:Y:S01]  /*3da0*/  LOP3.LUT R5, R80.reuse, 0xffff0000, RZ, 0xc0, !PT ;  /* 0xffff000050057812 */ /* 0x040fe200078ec0ff */
[----:B------:R-:W-:Y:S01]  /*3db0*/  IMAD.U32 R6, R80, 0x10000, RZ ;  /* 0x0001000050067824 */ /* 0x000fe200078e00ff */
[----:B------:R-:W-:Y:S01]  /*3dc0*/  LOP3.LUT R75, R75, 0xffff0000, RZ, 0xc0, !PT ;  /* 0xffff00004b4b7812 */ /* 0x000fe200078ec0ff */
[-C--:B------:R-:W-:Y:S01]  /*3dd0*/  FMUL.FTZ R29, R12, R71.reuse ;  /* 0x000000470c1d7220 */ /* 0x080fe20000410000 */
[----:B------:R-:W-:Y:S01]  /*3de0*/  FFMA.FTZ R12, R8, R71, -R11 ;  /* 0x00000047080c7223 */ /* 0x000fe2000001080b */
[----:B------:R-:W-:Y:S01]  /*3df0*/  LOP3.LUT R10, R10, 0xffff0000, RZ, 0xc0, !PT ;  /* 0xffff00000a0a7812 */ /* 0x000fe200078ec0ff */
[C---:B------:R-:W-:Y:S01]  /*3e00*/  FMUL.FTZ R28, R15.reuse, R6 ;  /* 0x000000060f1c7220 */ /* 0x040fe20000410000 */
[C---:B------:R-:W-:Y:S01]  /*3e10*/  FMUL.FTZ R11, R14.reuse, R5 ;  /* 0x000000050e0b7220 */ /* 0x040fe20000410000 */
[-C--:B------:R-:W-:Y:S01]  /*3e20*/  FMUL.FTZ R15, R15, R4.reuse ;  /* 0x000000040f0f7220 */ /* 0x080fe20000410000 */
[----:B------:R-:W-:Y:S01]  /*3e30*/  FMUL.FTZ R14, R14, R75 ;  /* 0x0000004b0e0e7220 */ /* 0x000fe20000410000 */
[----:B------:R-:W-:Y:S01]  /*3e40*/  FFMA.FTZ R8, R8, R77, R29 ;  /* 0x0000004d08087223 */ /* 0x000fe2000001001d */
        /* <DEDUP_REMOVED lines=17> */
.L_x_3492:
[----:B------:R-:W-:Y:S05]  /*3f60*/  BSYNC B1 ;  /* 0x0000000000017941 */ /* 0x000fea0003800000 */
.L_x_3491:
        /* <DEDUP_REMOVED lines=8> */
.L_x_3472:
[----:B------:R-:W-:-:S13]  /*3ff0*/  ISETP.NE.AND P0, PT, RZ, UR41, PT ;  /* 0x00000029ff007c0c */ /* 0x000fda000bf05270 */
[----:B------:R-:W-:Y:S05]  /*4000*/  @P0 BRA `(.L_x_3493) ;  /* 0x0000000000040947 */ /* 0x000fea0003800000 */
[----:B------:R-:W-:Y:S01]  /*4010*/  BPT.TRAP 0x1 ;  /* 0x000000040000795c */ /* 0x000fe20000300000 */
.L_x_3493:
[----:B------:R-:W-:Y:S01]  /*4020*/  IMAD R61, R19, 0x8, R2 ;  /* 0x00000008133d7824 */ /* 0x000fe200078e0202 */
[----:B------:R-:W-:Y:S01]  /*4030*/  SHF.L.U32 R68, R153, 0x1f, RZ ;  /* 0x0000001f99447819 */ /* 0x000fe200000006ff */
[----:B------:R-:W-:Y:S01]  /*4040*/  BSSY B1, `(.L_x_3494) ;  /* 0x0000004000017945 */ /* 0x000fe20003800000 */
[----:B------:R-:W-:Y:S02]  /*4050*/  SHF.R.S32.HI R67, RZ, 0x1f, R66 ;  /* 0x0000001fff437819 */ /* 0x000fe40000011442 */
[----:B------:R-:W0:Y:S02]  /*4060*/  SYNCS.PHASECHK.TRANS64.TRYWAIT P0, [R61+URZ+0x38890], R68 ;  /* 0x038890443d0075a7 */ /* 0x000e24000800017f */
[----:B0-----:R-:W-:Y:S05]  /*4070*/  @!P0 BRA `(.L_x_3495) ;  /* 0x0000031c00d48947 */ /* 0x001fea0003800000 */
.L_x_3836:
[----:B------:R-:W-:Y:S05]  /*4080*/  BSYNC B1 ;  /* 0x0000000000017941 */ /* 0x000fea0003800000 */
.L_x_3494:
        /* <DEDUP_REMOVED lines=26> */
.L_x_3840:
        /* <DEDUP_REMOVED lines=18> */
.L_x_3480:
[----:B------:R-:W-:Y:S05]  /*4350*/  BSYNC B0 ;  /* 0x0000000000007941 */ /* 0x000fea0003800000 */
.L_x_3471:
[----:B-1-34-:R-:W1:Y:S01]  /*4360*/  S2R R4, SR_TID.X ;  /* 0x0000000000047919 */ /* 0x01ae620000002100 */
[----:B------:R-:W-:Y:S01]  /*4370*/  @!PT LDS RZ, [RZ] ;  /* 0x00000000fffff984 */ /* 0x000fe20000000800 */
[----:B------:R-:W-:Y:S01]  /*4380*/  @!PT LDS RZ, [RZ] ;  /* 0x00000000fffff984 */ /* 0x000fe20000000800 */
[----:B------:R-:W-:Y:S01]  /*4390*/  @!PT LDS RZ, [RZ] ;  /* 0x00000000fffff984 */ /* 0x000fe20000000800 */
[----:B------:R-:W-:Y:S01]  /*43a0*/  @!PT LDS RZ, [RZ] ;  /* 0x00000000fffff984 */ /* 0x000fe20000000800 */
[----:B------:R3:W-:Y:S06]  /*43b0*/  MEMBAR.ALL.CTA ;  /* 0x0000000000007992 */ /* 0x0007ec0000008000 */
[----:B---3--:R-:W3:Y:S01]  /*43c0*/  FENCE.VIEW.ASYNC.S ;  /* 0x00000000000073c6 */ /* 0x008ee20000000000 */
[----:B------:R-:W-:Y:S05]  /*43d0*/  WARPSYNC.ALL ;  /* 0x0000000000007948 */ /* 0x000fea0003800000 */
[----:B------:R-:W-:Y:S01]  /*43e0*/  UISETP.NE.AND UP0, UPT, UR41, URZ, UPT ;  /* 0x0000003f2900728c */ /* 0x000fe2000bf05270 */
[----:B---3--:R3:W-:Y:S05]  /*43f0*/  BAR.SYNC.DEFER_BLOCKING R46, 0x80 ;  /* 0x0002002e0000751d */ /* 0x0087ea0000010000 */
[----:B------:R-:W-:-:S02]  /*4400*/  PLOP3.LUT P5, PT, PT, PT, UP0, 0x80, 0x0 ;  /* 0x000000000000781c */ /* 0x000fc40003faf008 */
[----:B-1----:R-:W-:-:S13]  /*4410*/  LOP3.LUT P0, RZ, R4, 0x7f, RZ, 0xc0, !PT ;  /* 0x0000007f04ff7812 */ /* 0x002fda000780c0ff */
[----:B------:R-:W-:-:S05]  /*4420*/  @!P0 VIADD R4, R61, 0x388a0 ;  /* 0x000388a03d048836 */ /* 0x000fca0000000000 */
[----:B------:R-:W-:-:S04]  /*4430*/  @!P0 PRMT R4, RZ, 0x654, R4 ;  /* 0x00000654ff048816 */ /* 0x000fc80000000004 */
[----:B------:R3:W-:Y:S01]  /*4440*/  @!P0 SYNCS.ARRIVE.TRANS64.RED.A1T0 RZ, [R4+URZ], RZ ;  /* 0x000000ff04ff89a7 */ /* 0x0007e2000810043f */
[----:B------:R-:W-:Y:S05]  /*4450*/  @P5 BRA `(.L_x_3497) ;  /* 0x0000000000045947 */ /* 0x000fea0003800000 */
[----:B------:R-:W-:Y:S01]  /*4460*/  BPT.TRAP 0x1 ;  /* 0x000000040000795c */ /* 0x000fe20000300000 */
.L_x_3497:
[----:B------:R-:W1:Y:S01]  /*4470*/  SYNCS.PHASECHK.TRANS64.TRYWAIT P5, [R61+URZ+0x388b0], R68 ;  /* 0x0388b0443d0075a7 */ /* 0x000e6200080a017f */
[----:B------:R-:W-:Y:S04]  /*4480*/  BSSY B0, `(.L_x_3498) ;  /* 0x0000002000007945 */ /* 0x000fe80003800000 */
[----:B-1----:R-:W-:Y:S05]  /*4490*/  @!P5 BRA `(.L_x_3499) ;  /* 0x0000031c0024d947 */ /* 0x002fea0003800000 */
.L_x_3841:
[----:B------:R-:W-:Y:S05]  /*44a0*/  BSYNC B0 ;  /* 0x0000000000007941 */ /* 0x000fea0003800000 */
.L_x_3498:
[----:B------:R-:W-:Y:S01]  /*44b0*/  ULDC.64 UR4, c[0x0][0x328] ;  /* 0x0000ca0000047ab9 */ /* 0x000fe20000000a00 */
[----:B------:R-:W-:Y:S01]  /*44c0*/  BSSY B0, `(.L_x_3500) ;  /* 0x000006d000007945 */ /* 0x000fe20003800000 */
[----:B------:R-:W-:Y:S02]  /*44d0*/  IMAD R67, R67, UR4, RZ ;  /* 0x0000000443437c24 */ /* 0x000fe4000f8e02ff */
[----:B---3--:R-:W-:-:S04]  /*44e0*/  IMAD.WIDE.U32 R4, R66, UR4, RZ ;  /* 0x0000000442047c25 */ /* 0x008fc8000f8e00ff */
        /* <DEDUP_REMOVED lines=18> */
[----:B---3--:R-:W-:Y:S05]  /*4610*/  @!P5 BRA `(.L_x_3501) ;  /* 0x00000004005cd947 */ /* 0x008fea0003800000 */
[----:B------:R-:W-:Y:S01]  /*4620*/  ULDC UR4, c[0x0][0x320] ;  /* 0x0000c80000047ab9 */ /* 0x000fe20000000800 */
[----:B------:R-:W-:Y:S01]  /*4630*/  IMAD R9, R19, 0x8000, R50 ;  /* 0x0000800013097824 */ /* 0x000fe200078e0232 */
[----:B------:R-:W-:Y:S02]  /*4640*/  ISETP.GE.AND P6, PT, R16, UR4, PT ;  /* 0x0000000410007c0c */ /* 0x000fe4000bfc6270 */
[----:B------:R-:W-:Y:S01]  /*4650*/  LOP3.LUT P5, RZ, R158, 0x4, RZ, 0xc0, !PT ;  /* 0x000000049eff7812 */ /* 0x000fe200078ac0ff */
[C---:B------:R-:W-:Y:S02]  /*4660*/  IMAD R10, R9.reuse, 0x2, R2 ;  /* 0x00000002090a7824 */ /* 0x040fe400078e0202 */
[----:B------:R-:W-:-:S08]  /*4670*/  VIADD R11, R9, 0x20 ;  /* 0x00000020090b7836 */ /* 0x000fd00000000000 */
[----:B------:R-:W3:Y:S02]  /*4680*/  @!P6 LDS.128 R4, [R10+0x400] ;  /* 0x000400000a04e984 */ /* 0x000ee40000000c00 */
[----:B------:R-:W-:Y:S01]  /*4690*/  @P5 VIADD R11, R9, 0xffffffe0 ;  /* 0xffffffe0090b5836 */ /* 0x000fe20000000000 */
[----:B----4-:R-:W-:-:S03]  /*46a0*/  @!P6 LEA R8, P5, R16, R15, 0x1 ;  /* 0x0000000f1008e211 */ /* 0x010fc600078a08ff */
[----:B------:R-:W-:Y:S01]  /*46b0*/  IMAD R11, R11, 0x2, R2 ;  /* 0x000000020b0b7824 */ /* 0x000fe200078e0202 */
[----:B0-----:R-:W-:Y:S02]  /*46c0*/  @!P6 LEA.HI.X R9, R16, R13, R17, 0x1, P5 ;  /* 0x0000000d1009e211 */ /* 0x001fe400028f0c11 */
[----:B------:R-:W-:-:S03]  /*46d0*/  ISETP.GE.AND P5, PT, R18, UR4, PT ;  /* 0x0000000412007c0c */ /* 0x000fc6000bfa6270 */
[----:B---3--:R0:W-:Y:S10]  /*46e0*/  @!P6 ST.E.128 desc[UR46][R8.64], R4 ;  /* 0x000000040800e985 */ /* 0x0081f4000c101d2e */
[----:B------:R-:W3:Y:S01]  /*46f0*/  @!P5 LDS.128 R4, [R11+0x400] ;  /* 0x000400000b04d984 */ /* 0x000ee20000000c00 */
[----:B0-----:R-:W-:-:S04]  /*4700*/  @!P5 LEA R8, P6, R18, R15, 0x1 ;  /* 0x0000000f1208d211 */ /* 0x001fc800078c08ff */
[----:B------:R-:W-:Y:S02]  /*4710*/  @!P5 LEA.HI.X R9, R18, R13, R159, 0x1, P6 ;  /* 0x0000000d1209d211 */ /* 0x000fe400030f0c9f */
[----:B------:R-:W-:-:S03]  /*4720*/  ISETP.GE.AND P6, PT, R188, UR4, PT ;  /* 0x00000004bc007c0c */ /* 0x000fc6000bfc6270 */
[----:B---3--:R0:W-:Y:S10]  /*4730*/  @!P5 ST.E.128 desc[UR46][R8.64], R4 ;  /* 0x000000040800d985 */ /* 0x0081f4000c101d2e */
[----:B------:R-:W3:Y:S01]  /*4740*/  @!P6 LDS.128 R4, [R10+0x2400] ;  /* 0x002400000a04e984 */ /* 0x000ee20000000c00 */
[----:B0-----:R-:W-:-:S05]  /*4750*/  @!P6 LEA R8, P5, R188, R15, 0x1 ;  /* 0x0000000fbc08e211 */ /* 0x001fca00078a08ff */
[----:B------:R-:W-:Y:S01]  /*4760*/  @!P6 IMAD.X R9, R13, 0x1, R195, P5 ;  /* 0x000000010d09e824 */ /* 0x000fe200028e06c3 */
[----:B------:R-:W-:-:S04]  /*4770*/  ISETP.GE.AND P5, PT, R187, UR4, PT ;  /* 0x00000004bb007c0c */ /* 0x000fc8000bfa6270 */
[----:B---3--:R0:W-:Y:S09]  /*4780*/  @!P6 ST.E.128 desc[UR46][R8.64], R4 ;  /* 0x000000040800e985 */ /* 0x0081f2000c101d2e */
        /* <DEDUP_REMOVED lines=62> */
[----:B------:R-:W-:-:S05]  /*4b70*/  @!P5 IMAD.X R9, R13, 0x1, R208, P6 ;  /* 0x000000010d09d824 */ /* 0x000fca00030e06d0 */
[----:B---3--:R3:W-:Y:S03]  /*4b80*/  @!P5 ST.E.128 desc[UR46][R8.64], R4 ;  /* 0x000000040800d985 */ /* 0x0087e6000c101d2e */
.L_x_3501:
[----:B------:R-:W-:Y:S05]  /*4b90*/  BSYNC B0 ;  /* 0x0000000000007941 */ /* 0x000fea0003800000 */
.L_x_3500:
[----:B------:R-:W-:Y:S01]  /*4ba0*/  @!PT LDS RZ, [RZ] ;  /* 0x00000000fffff984 */ /* 0x000fe20000000800 */
[----:B------:R-:W-:Y:S01]  /*4bb0*/  @!PT LDS RZ, [RZ] ;  /* 0x00000000fffff984 */ /* 0x000fe20000000800 */
[----:B------:R-:W-:Y:S01]  /*4bc0*/  @!PT LDS RZ, [RZ] ;  /* 0x00000000fffff984 */ /* 0x000fe20000000800 */
[----:B------:R-:W-:Y:S01]  /*4bd0*/  @!PT LDS RZ, [RZ] ;  /* 0x00000000fffff984 */ /* 0x000fe20000000800 */
[----:B------:R5:W-:Y:S06]  /*4be0*/  MEMBAR.ALL.CTA ;  /* 0x0000000000007992 */ /* 0x000bec0000008000 */
[----:B-----5:R-:W5:Y:S01]  /*4bf0*/  FENCE.VIEW.ASYNC.S ;  /* 0x00000000000073c6 */ /* 0x020f620000000000 */
[----:B------:R-:W-:Y:S02]  /*4c00*/  VIADD R19, R19, 0x1 ;  /* 0x0000000113137836 */ /* 0x000fe40000000000 */
[----:B01----:R-:W-:Y:S01]  /*4c10*/  @!P0 VIADD R61, R61, 0x388c0 ;  /* 0x000388c03d3d8836 */ /* 0x003fe20000000000 */
[----:B-----5:R0:W-:Y:S02]  /*4c20*/  BAR.SYNC.DEFER_BLOCKING R46, 0x80 ;  /* 0x0002002e0000751d */ /* 0x0201e40000010000 */
[----:B------:R-:W-:-:S02]  /*4c30*/  ISETP.NE.AND P5, PT, R19, 0x2, PT ;  /* 0x000000021300780c */ /* 0x000fc40003fa5270 */
[----:B------:R-:W-:Y:S02]  /*4c40*/  @!P0 PRMT R61, RZ, 0x654, R61 ;  /* 0x00000654ff3d8816 */ /* 0x000fe4000000003d */
[----:B---3--:R-:W-:Y:S02]  /*4c50*/  SEL R4, RZ, 0x1, P5 ;  /* 0x00000001ff047807 */ /* 0x008fe40002800000 */
[----:B------:R-:W-:Y:S02]  /*4c60*/  SEL R19, R19, RZ, P5 ;  /* 0x000000ff13137207 */ /* 0x000fe40002800000 */
[----:B------:R-:W-:Y:S01]  /*4c70*/  LOP3.LUT R153, R153, R4, RZ, 0x3c, !PT ;  /* 0x0000000499997212 */ /* 0x000fe200078e3cff */
[----:B------:R0:W-:Y:S01]  /*4c80*/  @!P0 SYNCS.ARRIVE.TRANS64.RED.A1T0 RZ, [R61+URZ], RZ ;  /* 0x000000ff3dff89a7 */ /* 0x0001e2000810043f */
[----:B------:R-:W-:Y:S01]  /*4c90*/  PLOP3.LUT P0, PT, PT, PT, PT, 0x8, 0x0 ;  /* 0x000000000000781c */ /* 0x000fe20003f0e170 */
[----:B------:R-:W-:-:S12]  /*4ca0*/  @P4 BRA `(.L_x_3502) ;  /* 0xffffffd800444947 */ /* 0x000fd8000383ffff */
.L_x_3466:
[----:B------:R-:W1:Y:S01]  /*4cb0*/  LDC R0, c[0x0][0xa80] ;  /* 0x0002a000ff007b82 */ /* 0x000e620000000800 */
[----:B------:R3:W-:Y:S01]  /*4cc0*/  STL.128 [R1+0x1e0], RZ ;  /* 0x0001e0ff01007387 */ /* 0x0007e20000100c00 */
[----:B------:R-:W-:Y:S01]  /*4cd0*/  BSSY B0, `(.L_x_3503) ;  /* 0x0000027000007945 */ /* 0x000fe20003800000 */
[----:B------:R-:W-:Y:S02]  /*4ce0*/  IMAD.U32 R37, RZ, RZ, UR38 ;  /* 0x00000026ff257e24 */ /* 0x000fe4000f8e00ff */
[----:B------:R3:W-:Y:S04]  /*4cf0*/  STL.128 [R1+0x1f0], RZ ;  /* 0x0001f0ff01007387 */ /* 0x0007e80000100c00 */
[----:B------:R3:W-:Y:S04]  /*4d00*/  STL.128 [R1+0x210], RZ ;  /* 0x000210ff01007387 */ /* 0x0007e80000100c00 */
[----:B------:R3:W-:Y:S04]  /*4d10*/  STL.128 [R1+0x220], RZ ;  /* 0x000220ff01007387 */ /* 0x0007e80000100c00 */
[----:B------:R3:W-:Y:S04]  /*4d20*/  STL.128 [R1+0x230], RZ ;  /* 0x000230ff01007387 */ /* 0x0007e80000100c00 */
[----:B------:R3:W-:Y:S04]  /*4d30*/  STL.128 [R1+0x240], RZ ;  /* 0x000240ff01007387 */ /* 0x0007e80000100c00 */
[----:B-1----:R3:W-:Y:S04]  /*4d40*/  STL [R1+0x200], R0 ;  /* 0x0002000001007387 */ /* 0x0027e80000100800 */
        /* <DEDUP_REMOVED lines=28> */
[----:B------:R-:W-:Y:S05]  /*4f10*/  @P0 BRA `(.L_x_3504) ;  /* 0x0000000000080947 */ /* 0x000fea0003800000 */
[----:B------:R-:W1:Y:S02]  /*4f20*/  FENCE.VIEW.ASYNC.G ;  /* 0x00000000000073c6 */ /* 0x000e640000000100 */
[----:B-1----:R-:W-:Y:S06]  /*4f30*/  BAR.ARV 0xc, 0x180 ;  /* 0x0306000000007b1d */ /* 0x002fec0000002000 */
.L_x_3504:
[----:B------:R-:W-:Y:S05]  /*4f40*/  BSYNC B0 ;  /* 0x0000000000007941 */ /* 0x000fea0003800000 */
.L_x_3503:
[----:B------:R-:W-:Y:S01]  /*4f50*/  UISETP.NE.AND UP0, UPT, UR41, 0x1, UPT ;  /* 0x000000012900788c */ /* 0x000fe2000bf05270 */
[----:B------:R-:W-:Y:S01]  /*4f60*/  IMAD.U32 R32, RZ, RZ, UR38 ;  /* 0x00000026ff207e24 */ /* 0x000fe2000f8e00ff */
[----:B------:R-:W-:Y:S01]  /*4f70*/  IADD3 R37, P0, R37, 0x1e0, RZ ;  /* 0x000001e025257810 */ /* 0x000fe20007f1e0ff */
[----:B------:R-:W-:Y:S03]  /*4f80*/  BSSY B7, `(.L_x_3505) ;  /* 0x0002512000077945 */ /* 0x000fe60003800000 */
[----:B------:R-:W-:Y:S01]  /*4f90*/  PLOP3.LUT P2, PT, PT, PT, UP0, 0x80, 0x0 ;  /* 0x000000000000781c */ /* 0x000fe20003f4f008 */
[----:B------:R-:W-:Y:S01]  /*4fa0*/  IMAD.X R38, RZ, RZ, UR37, P0 ;  /* 0x00000025ff267e24 */ /* 0x000fe200080e06ff */
[----:B------:R-:W-:-:S05]  /*4fb0*/  IADD3 R32, P1, R32, 0x210, RZ ;  /* 0x0000021020207810 */ /* 0x000fca0007f3e0ff */
[----:B------:R-:W-:-:S06]  /*4fc0*/  IMAD.X R31, RZ, RZ, UR37, P1 ;  /* 0x00000025ff1f7e24 */ /* 0x000fcc00088e06ff */
[----:B------:R-:W-:Y:S05]  /*4fd0*/  @!P2 BRA `(.L_x_3506) ;  /* 0x00000080000ca947 */ /* 0x000fea0003800000 */
[----:B---3--:R-:W1:Y:S08]  /*4fe0*/  LDC R0, c[0x0][0x448] ;  /* 0x00011200ff007b82 */ /* 0x008e700000000800 */
[----:B------:R-:W3:Y:S01]  /*4ff0*/  LDC.64 R6, c[0x0][0xad8] ;  /* 0x0002b600ff067b82 */ /* 0x000ee20000000a00 */
[----:B-1----:R-:W-:Y:S01]  /*5000*/  ISETP.NE.AND P1, PT, R0, 0x1, PT ;  /* 0x000000010000780c */ /* 0x002fe20003f25270 */
[----:B------:R-:W-:Y:S01]  /*5010*/  VIADD R0, R194, 0x3f ;  /* 0x0000003fc2007836 */ /* 0x000fe20000000000 */
[----:B---3--:R-:W-:-:S11]  /*5020*/  ISETP.GE.AND P2, PT, R7, 0x1, PT ;  /* 0x000000010700780c */ /* 0x008fd60003f46270 */
[----:B------:R-:W1:Y:S08]  /*5030*/  @P1 LDC R3, c[0x0][0x44c] ;  /* 0x00011300ff031b82 */ /* 0x000e700000000800 */
[----:B------:R-:W3:Y:S01]  /*5040*/  @P1 LDC R4, c[0x0][0x450] ;  /* 0x00011400ff041b82 */ /* 0x000ee20000000800 */
[----:B-1----:R-:W-:-:S05]  /*5050*/  @P1 IMAD.HI.U32 R3, R0, R3, RZ ;  /* 0x0000000300031227 */ /* 0x002fca00078e00ff */
[----:B---3--:R-:W-:-:S05]  /*5060*/  @P1 SHF.R.U32.HI R0, RZ, R4, R3 ;  /* 0x00000004ff001219 */ /* 0x008fca0000011603 */
        /* <DEDUP_REMOVED lines=14> */
.L_x_3509:
[----:B------:R-:W-:-:S13]  /*5150*/  ISETP.NE.AND P0, PT, R7, 0x1, PT ;  /* 0x000000010700780c */ /* 0x000fda0003f05270 */
[----:B------:R-:W1:Y:S02]  /*5160*/  @P0 LDC.64 R4, c[0x0][0xae0] ;  /* 0x0002b800ff040b82 */ /* 0x000e640000000a00 */
[----:B-1----:R-:W-:-:S05]  /*5170*/  @P0 IMAD.HI.U32 R4, R3, R4, RZ ;  /* 0x0000000403040227 */ /* 0x002fca00078e00ff */
[----:B------:R-:W-:-:S07]  /*5180*/  @P0 SHF.R.U32.HI R3, RZ, R5, R4 ;  /* 0x00000005ff030219 */ /* 0x000fce0000011604 */
.L_x_3510:
[----:B------:R-:W-:Y:S05]  /*5190*/  BSYNC B0 ;  /* 0x0000000000007941 */ /* 0x000fea0003800000 */
.L_x_3508:
[----:B------:R-:W-:-:S05]  /*51a0*/  IMAD R3, R3, R7, R7 ;  /* 0x0000000703037224 */ /* 0x000fca00078e0207 */
[----:B------:R-:W-:-:S07]  /*51b0*/  VIMNMX R0, R0, R3, PT ;  /* 0x0000000300007248 */ /* 0x000fce0003fe0100 */
.L_x_3507:
[----:B------:R-:W1:Y:S01]  /*51c0*/  @P1 LDC R5, c[0x0][0x44c] ;  /* 0x00011300ff051b82 */ /* 0x000e620000000800 */
[----:B------:R-:W-:Y:S01]  /*51d0*/  VIADD R0, R0, 0x3f ;  /* 0x0000003f00007836 */ /* 0x000fe20000000000 */
[----:B------:R-:W-:Y:S01]  /*51e0*/  ULDC UR4, c[0x0][0xad4] ;  /* 0x0002b50000047ab9 */ /* 0x000fe20000000800 */
[----:B------:R-:W-:-:S03]  /*51f0*/  IMAD.MOV.U32 R4, RZ, RZ, R194 ;  /* 0x000000ffff047224 */ /* 0x000fc600078e00c2 */
[----:B------:R-:W-:Y:S02]  /*5200*/  SHF.R.S32.HI R3, RZ, 0x1f, R0 ;  /* 0x0000001fff037819 */ /* 0x000fe40000011400 */
[----:B------:R-:W3:Y:S02]  /*5210*/  @P1 LDC R6, c[0x0][0x450] ;  /* 0x00011400ff061b82 */ /* 0x000ee40000000800 */
[----:B------:R-:W-:-:S04]  /*5220*/  LEA.HI R3, R3, R0, RZ, 0x6 ;  /* 0x0000000003037211 */ /* 0x000fc800078f30ff */
[----:B------:R-:W-:-:S04]  /*5230*/  SHF.R.S32.HI R0, RZ, 0x6, R3 ;  /* 0x00000006ff007819 */ /* 0x000fc80000011403 */
[----:B------:R-:W-:Y:S01]  /*5240*/  VIMNMX R13, R39, R0, PT ;  /* 0x00000000270d7248 */ /* 0x000fe20003fe0100 */
[----:B-1----:R-:W-:-:S05]  /*5250*/  @P1 IMAD.HI.U32 R5, R194, R5, RZ ;  /* 0x00000005c2051227 */ /* 0x002fca00078e00ff */
[----:B---3--:R-:W-:-:S05]  /*5260*/  @P1 SHF.R.U32.HI R4, RZ, R6, R5 ;  /* 0x00000006ff041219 */ /* 0x008fca0000011605 */
        /* <DEDUP_REMOVED lines=13> */
.L_x_3513:
[----:B------:R-:W-:-:S13]  /*5340*/  ISETP.NE.AND P0, PT, R7, 0x1, PT ;  /* 0x000000010700780c */ /* 0x000fda0003f05270 */
[----:B------:R-:W1:Y:S02]  /*5350*/  @P0 LDC.64 R4, c[0x0][0xae0] ;  /* 0x0002b800ff040b82 */ /* 0x000e640000000a00 */
[----:B-1----:R-:W-:-:S05]  /*5360*/  @P0 IMAD.HI.U32 R4, R191, R4, RZ ;  /* 0x00000004bf040227 */ /* 0x002fca00078e00ff */
[----:B------:R-:W-:-:S07]  /*5370*/  @P0 SHF.R.U32.HI R191, RZ, R5, R4 ;  /* 0x00000005ffbf0219 */ /* 0x000fce0000011604 */
.L_x_3514:
[----:B------:R-:W-:Y:S05]  /*5380*/  BSYNC B0 ;  /* 0x0000000000007941 */ /* 0x000fea0003800000 */
.L_x_3512:
[----:B------:R-:W-:-:S05]  /*5390*/  IMAD R191, R191, R7, RZ ;  /* 0x00000007bfbf7224 */ /* 0x000fca00078e02ff */
[----:B------:R-:W-:-:S07]  /*53a0*/  VIMNMX R0, R0, R191, !PT ;  /* 0x000000bf00007248 */ /* 0x000fce0007fe0100 */
.L_x_3511:
[----:B------:R-:W-:-:S04]  /*53b0*/  SHF.R.S32.HI R3, RZ, 0x1f, R0 ;  /* 0x0000001fff037819 */ /* 0x000fc80000011400 */
[----:B------:R-:W-:-:S04]  /*53c0*/  LEA.HI R3, R3, R0, RZ, 0x6 ;  /* 0x0000000003037211 */ /* 0x000fc800078f30ff */
[--C-:B------:R-:W-:Y:S02]  /*53d0*/  SHF.R.S32.HI R0, RZ, 0x6, R3.reuse ;  /* 0x00000006ff007819 */ /* 0x100fe40000011403 */
[----:B------:R-:W-:Y:S02]  /*53e0*/  PRMT R3, RZ, 0x7610, R3 ;  /* 0x00007610ff037816 */ /* 0x000fe40000000003 */
[----:B------:R-:W-:-:S04]  /*53f0*/  VIMNMX R0, RZ, R0, !PT ;  /* 0x00000000ff007248 */ /* 0x000fc80007fe0100 */
[----:B------:R-:W-:-:S13]  /*5400*/  ISETP.GT.AND P0, PT, R13, R0, PT ;  /* 0x000000000d00720c */ /* 0x000fda0003f04270 */
[----:B------:R-:W-:Y:S05]  /*5410*/  @!P0 BRA `(.L_x_3515) ;  /* 0x0000024c00208947 */ /* 0x000fea0003800000 */
        /* <DEDUP_REMOVED lines=33> */
[----:B-----5:R-:W4:Y:S04]  /*5630*/  LDL R36, [R1+0x280] ;  /* 0x0002800001247983 */ /* 0x020f280000100800 */
        /* <DEDUP_REMOVED lines=19> */
[----:B0-----:R-:W4:Y:S04]  /*5770*/  LDL R46, [R1+0x2d0] ;  /* 0x0002d000012e7983 */ /* 0x001f280000100800 */
        /* <DEDUP_REMOVED lines=59> */
[----:B---3--:R0:W-:Y:S04]  /*5b30*/  STL [R1+0x210], R8 ;  /* 0x0002100801007387 */ /* 0x0081e80000100800 */
[----:B----4-:R-:W3:Y:S04]  /*5b40*/  LDL R15, [R1+0x2e4] ;  /* 0x0002e400010f7983 */ /* 0x010ee80000100800 */
        /* <DEDUP_REMOVED lines=16> */
[----:B------:R-:W0:Y:S02]  /*5c50*/  SHFL.IDX PT, R3, R4, RZ, 0x1f ;  /* 0x00001fff04037589 */ /* 0x000e2400000e0000 */
[----:B0-----:R-:W-:-:S04]  /*5c60*/  LEA.HI R4, R3, R3, RZ, 0x1 ;  /* 0x0000000303047211 */ /* 0x001fc800078f08ff */
[----:B------:R-:W-:-:S05]  /*5c70*/  LOP3.LUT R4, R4, 0x1fffe, RZ, 0xc0, !PT ;  /* 0x0001fffe04047812 */ /* 0x000fca00078ec0ff */
[----:B------:R-:W-:-:S04]  /*5c80*/  IMAD.IADD R3, R3, 0x1, -R4 ;  /* 0x0000000103037824 */ /* 0x000fc800078e0a04 */
[----:B------:R-:W-:-:S04]  /*5c90*/  IMAD R3, R3, 0x8000, R2 ;  /* 0x0000800003037824 */ /* 0x000fc800078e0202 */
[----:B------:R-:W-:Y:S02]  /*5ca0*/  VIADD R3, R3, 0x400 ;  /* 0x0000040003037836 */ /* 0x000fe40000000000 */
[----:B------:R-:W-:-:S03]  /*5cb0*/  VIADD R4, R2, 0x36400 ;  /* 0x0003640002047836 */ /* 0x000fc60000000000 */
[----:B------:R-:W-:Y:S02]  /*5cc0*/  SHF.R.U32.HI R3, RZ, 0x4, R3 ;  /* 0x00000004ff037819 */ /* 0x000fe40000011603 */
[----:B------:R-:W-:Y:S02]  /*5cd0*/  SHF.R.U32.HI R4, RZ, 0x4, R4 ;  /* 0x00000004ff047819 */ /* 0x000fe40000011604 */
[----:B------:R-:W-:Y:S02]  /*5ce0*/  LOP3.LUT R3, R3, 0x3fff, RZ, 0xc0, !PT ;  /* 0x00003fff03037812 */ /* 0x000fe400078ec0ff */
[----:B------:R-:W-:Y:S02]  /*5cf0*/  LOP3.LUT R4, R4, 0x3fff, RZ, 0xc0, !PT ;  /* 0x00003fff04047812 */ /* 0x000fe400078ec0ff */
[----:B------:R-:W-:Y:S01]  /*5d00*/  LOP3.LUT R3, R3, 0x2000000, RZ, 0xfc, !PT ;  /* 0x0200000003037812 */ /* 0x000fe200078efcff */
[----:B------:R0:W-:Y:S01]  /*5d10*/  STL [R1+0x2d8], R5 ;  /* 0x0002d80501007387 */ /* 0x0001e20000100800 */
[----:B------:R-:W-:-:S03]  /*5d20*/  LOP3.LUT R4, R4, 0x10000, RZ, 0xfc, !PT ;  /* 0x0001000004047812 */ /* 0x000fc600078efcff */
[----:B------:R1:W-:Y:S01]  /*5d30*/  STL [R1+0x2dc], R7 ;  /* 0x0002dc0701007387 */ /* 0x0003e20000100800 */
[----:B------:R-:W-:Y:S02]  /*5d40*/  IMAD R6, R6, 0x1000, R3 ;  /* 0x0000100006067824 */ /* 0x000fe400078e0203 */
[----:B0-----:R-:W-:Y:S02]  /*5d50*/  IMAD.MOV.U32 R5, RZ, RZ, 0x40000040 ;  /* 0x40000040ff057424 */ /* 0x001fe400078e00ff */
[----:B-1----:R-:W-:Y:S01]  /*5d60*/  IMAD.MOV.U32 R7, RZ, RZ, 0x40000040 ;  /* 0x40000040ff077424 */ /* 0x002fe200078e00ff */
[----:B------:R0:W-:Y:S01]  /*5d70*/  STL [R1+0x220], R24 ;  /* 0x0002201801007387 */ /* 0x0001e20000100800 */
[----:B------:R-:W-:Y:S02]  /*5d80*/  R2UR UR6, R6 ;  /* 0x00000000060672ca */ /* 0x000fe400000e0000 */
[----:B------:R-:W-:Y:S01]  /*5d90*/  R2UR UR4, R4 ;  /* 0x00000000040472ca */ /* 0x000fe200000e0000 */
[----:B------:R1:W-:Y:S01]  /*5da0*/  STL [R1+0x2ec], R25 ;  /* 0x0002ec1901007387 */ /* 0x0003e20000100800 */
[----:B------:R-:W-:-:S02]  /*5db0*/  R2UR UR7, R7 ;  /* 0x00000000070772ca */ /* 0x000fc400000e0000 */
[----:B------:R-:W-:Y:S01]  /*5dc0*/  R2UR UR5, R5 ;  /* 0x00000000050572ca */ /* 0x000fe200000e0000 */
[----:B0-----:R-:W-:Y:S02]  /*5dd0*/  VIADD R24, R6, 0x80 ;  /* 0x0000008006187836 */ /* 0x001fe40000000000 */
[----:B-1----:R-:W-:Y:S01]  /*5de0*/  IMAD.MOV.U32 R25, RZ, RZ, 0x40000040 ;  /* 0x40000040ff197424 */ /* 0x002fe200078e00ff */
[----:B------:R-:W-:Y:S02]  /*5df0*/  STL [R1+0x214], R78 ;  /* 0x0002144e01007387 */ /* 0x000fe40000100800 */
[----:B------:R-:W-:Y:S02]  /*5e00*/  R2UR UR10, R24 ;  /* 0x00000000180a72ca */ /* 0x000fe400000e0000 */
[----:B------:R-:W-:Y:S01]  /*5e10*/  STL [R1+0x218], R80 ;  /* 0x0002185001007387 */ /* 0x000fe20000100800 */
[----:B------:R-:W-:-:S03]  /*5e20*/  R2UR UR11, R25 ;  /* 0x00000000190b72ca */ /* 0x000fc600000e0000 */
        /* <DEDUP_REMOVED lines=103> */
[----:B0-----:R-:W-:-:S06]  /*64a0*/  WARPGROUP.ARRIVE ;  /* 0x00000000000079c5 */ /* 0x001fcc0000000000 */
[----:B------:R-:W-:Y:S01]  /*64b0*/  HGMMA.64x256x16.F32.BF16 R24, gdesc[UR4].tnspB, RZ, !UPT, gsb0 ;  /* 0x43e00000041879f0 */ /* 0x000fe2000c0018ff */
[----:B------:R0:W-:Y:S04]  /*64c0*/  STL [R1+0x3d0], R11 ;  /* 0x0003d00b01007387 */ /* 0x0001e80000100800 */
[----:B------:R1:W-:Y:S01]  /*64d0*/  STL [R1+0x3d4], R10 ;  /* 0x0003d40a01007387 */ /* 0x0003e20000100800 */
[----:B0-----:R-:W-:Y:S02]  /*64e0*/  IMAD.MOV.U32 R11, RZ, RZ, 0x40000040 ;  /* 0x40000040ff0b7424 */ /* 0x001fe400078e00ff */
[----:B-1----:R-:W-:-:S03]  /*64f0*/  VIADD R10, R4, 0x2 ;  /* 0x00000002040a7836 */ /* 0x002fc60000000000 */
[----:B------:R-:W-:Y:S02]  /*6500*/  R2UR UR9, R11 ;  /* 0x000000000b0972ca */ /* 0x000fe400000e0000 */
[----:B------:R-:W-:Y:S01]  /*6510*/  R2UR UR8, R10 ;  /* 0x000000000a0872ca */ /* 0x000fe200000e0000 */
[----:B---3--:R-:W-:Y:S04]  /*6520*/  STL [R1+0x2e4], R15 ;  /* 0x0002e40f01007387 */ /* 0x008fe80000100800 */
[----:B----4-:R-:W-:Y:S04]  /*6530*/  STL [R1+0x2e8], R21 ;  /* 0x0002e81501007387 */ /* 0x010fe80000100800 */
        /* <DEDUP_REMOVED lines=15> */
[----:B0-----:R-:W-:-:S02]  /*6630*/  IMAD.MOV.U32 R9, RZ, RZ, 0x40000040 ;  /* 0x40000040ff097424 */ /* 0x001fc400078e00ff */
[----:B------:R-:W-:Y:S01]  /*6640*/  IMAD.MOV.U32 R7, RZ, RZ, 0x40000040 ;  /* 0x40000040ff077424 */ /* 0x000fe200078e00ff */
[----:B------:R0:W5:Y:S01]  /*6650*/  LDL R15, [R1+0x1c8] ;  /* 0x0001c800010f7983 */ /* 0x0001620000100800 */
[----:B-1----:R-:W-:Y:S01]  /*6660*/  VIADD R8, R6, 0x100 ;  /* 0x0000010006087836 */ /* 0x002fe20000000000 */
        /* <DEDUP_REMOVED lines=34> */
[----:B------:R-:W-:Y:S01]  /*6890*/  HGMMA.64x256x16.F32.BF16 R24, gdesc[UR8].tnspB, R24, gsb0 ;  /* 0x43e00000081879f0 */ /* 0x000fe20008001818 */
[----:B------:R-:W-:Y:S01]  /*68a0*/  R2UR UR6, R8 ;  /* 0x00000000080672ca */ /* 0x000fe200000e0000 */
[----:B------:R-:W-:Y:S01]  /*68b0*/  VIADD R8, R4, 0x4 ;  /* 0x0000000404087836 */ /* 0x000fe20000000000 */
[----:B------:R-:W-:Y:S01]  /*68c0*/  R2UR UR7, R9 ;  /* 0x00000000090772ca */ /* 0x000fe200000e0000 */
[----:B------:R-:W-:-:S03]  /*68d0*/  IMAD.MOV.U32 R9, RZ, RZ, 0x40000040 ;  /* 0x40000040ff097424 */ /* 0x000fc600078e00ff */
        /* <DEDUP_REMOVED lines=114> */
[----:B------:R-:W4:Y:S04]  /*7000*/  LDL R82, [R1+0x218] ;  /* 0x0002180001527983 */ /* 0x000f280000100800 */
[----:B--2---:R-:W2:Y:S04]  /*7010*/  LDL R84, [R1+0x21c] ;  /* 0x00021c0001547983 */ /* 0x004ea80000100800 */
[----:B------:R-:W2:Y:S04]  /*7020*/  LDL R14, [R1+0x220] ;  /* 0x00022000010e7983 */ /* 0x000ea80000100800 */
[----:B------:R-:W2:Y:S04]  /*7030*/  LDL R86, [R1+0x224] ;  /* 0x0002240001567983 */ /* 0x000ea80000100800 */
[----:B---3--:R-:W3:Y:S04]  /*7040*/  LDL R88, [R1+0x228] ;  /* 0x0002280001587983 */ /* 0x008ee80000100800 */
[----:B------:R-:W3:Y:S04]  /*7050*/  LDL R90, [R1+0x22c] ;  /* 0x00022c00015a7983 */ /* 0x000ee80000100800 */
[----:B------:R-:W3:Y:S04]  /*7060*/  LDL R20, [R1+0x230] ;  /* 0x0002300001147983 */ /* 0x000ee80000100800 */
[----:B----4-:R-:W4:Y:S04]  /*7070*/  LDL R92, [R1+0x234] ;  /* 0x00023400015c7983 */ /* 0x010f280000100800 */
        /* <DEDUP_REMOVED lines=118> */
[----:B------:R0:W-:Y:S04]  /*77e0*/  STL [R1+0x210], R12 ;  /* 0x0002100c01007387 */ /* 0x0001e80000100800 */
[----:B------:R0:W-:Y:S04]  /*77f0*/  STL [R1+0x214], R80 ;  /* 0x0002145001007387 */ /* 0x0001e80000100800 */
[----:B------:R0:W-:Y:S04]  /*7800*/  STL [R1+0x218], R82 ;  /* 0x0002185201007387 */ /* 0x0001e80000100800 */
[----:B--2---:R0:W-:Y:S04]  /*7810*/  STL [R1+0x21c], R84 ;  /* 0x00021c5401007387 */ /* 0x0041e80000100800 */
[----:B------:R0:W-:Y:S04]  /*7820*/  STL [R1+0x220], R14 ;  /* 0x0002200e01007387 */ /* 0x0001e80000100800 */
[----:B------:R0:W-:Y:S04]  /*7830*/  STL [R1+0x224], R86 ;  /* 0x0002245601007387 */ /* 0x0001e80000100800 */
[----:B---3--:R0:W-:Y:S04]  /*7840*/  STL [R1+0x228], R88 ;  /* 0x0002285801007387 */ /* 0x0081e80000100800 */
[----:B------:R0:W-:Y:S04]  /*7850*/  STL [R1+0x22c], R90 ;  /* 0x00022c5a01007387 */ /* 0x0001e80000100800 */
        /* <DEDUP_REMOVED lines=121> */
[----:B------:R-:W-:-:S13]  /*7ff0*/  ISETP.NE.AND P0, PT, RZ, UR41, PT ;  /* 0x00000029ff007c0c */ /* 0x000fda000bf05270 */
[----:B0-----:R-:W-:Y:S05]  /*8000*/  @P0 BRA `(.L_x_3516) ;  /* 0x0000000000040947 */ /* 0x001fea0003800000 */
[----:B------:R-:W-:Y:S01]  /*8010*/  BPT.TRAP 0x1 ;  /* 0x000000040000795c */ /* 0x000fe20000300000 */
.L_x_3516:
[----:B------:R-:W-:Y:S01]  /*8020*/  VIADD R20, R13, 0xfffffffe ;  /* 0xfffffffe0d147836 */ /* 0x000fe20000000000 */
[----:B------:R-:W-:Y:S01]  /*8030*/  BSSY B0, `(.L_x_3517) ;  /* 0x00003e8000007945 */ /* 0x000fe20003800000 */
[----:B-----5:R-:W-:-:S03]  /*8040*/  IMAD R15, R15, 0x8, R2 ;  /* 0x000000080f0f7824 */ /* 0x020fc600078e0202 */
[----:B------:R-:W-:Y:S01]  /*8050*/  ISETP.GE.AND P0, PT, R20, R0, PT ;  /* 0x000000001400720c */ /* 0x000fe20003f06270 */
[----:B------:R-:W-:-:S05]  /*8060*/  VIADD R12, R15, 0x38860 ;  /* 0x000388600f0c7836 */ /* 0x000fca0000000000 */
[----:B------:R-:W-:-:S04]  /*8070*/  PRMT R12, R23, 0x654, R12 ;  /* 0x00000654170c7816 */ /* 0x000fc8000000000c */
[----:B------:R0:W-:Y:S03]  /*8080*/  SYNCS.ARRIVE.TRANS64.RED.A1T0 RZ, [R12+URZ], RZ ;  /* 0x000000ff0cff79a7 */ /* 0x0001e6000810043f */
[----:B------:R-:W-:Y:S05]  /*8090*/  @!P0 BRA `(.L_x_3518) ;  /* 0x0000003c00848947 */ /* 0x000fea0003800000 */
.L_x_3520:
        /* <DEDUP_REMOVED lines=60> */
[----:B01----:R-:W4:Y:S04]  /*8460*/  LDL.64 R12, [R1+0x3c8] ;  /* 0x0003c800010c7983 */ /* 0x003f280000100a00 */
[----:B------:R-:W4:Y:S04]  /*8470*/  LDL.64 R28, [R1+0x3d8] ;  /* 0x0003d800011c7983 */ /* 0x000f280000100a00 */
[----:B------:R-:W4:Y:S04]  /*8480*/  LDL.64 R26, [R1+0x3e8] ;  /* 0x0003e800011a7983 */ /* 0x000f280000100a00 */
[----:B------:R-:W4:Y:S04]  /*8490*/  LDL.64 R24, [R1+0x3f8] ;  /* 0x0003f80001187983 */ /* 0x000f280000100a00 */
[----:B------:R-:W4:Y:S01]  /*84a0*/  LDL.64 R14, [R1+0x408] ;  /* 0x00040800010e7983 */ /* 0x000f220000100a00 */
[----:B--2---:R-:W-:-:S04]  /*84b0*/  IMAD R149, R21, 0x40, R192 ;  /* 0x0000004015957824 */ /* 0x004fc800078e02c0 */
[----:B------:R-:W-:Y:S01]  /*84c0*/  IMAD R22, R149, 0x4, R2 ;  /* 0x0000000495167824 */ /* 0x000fe200078e0202 */
[----:B------:R-:W-:Y:S06]  /*84d0*/  BAR.SYNC.DEFER_BLOCKING 0xe, 0x100 ;  /* 0x0384000000007b1d */ /* 0x000fec0000010000 */
[----:B------:R-:W3:Y:S04]  /*84e0*/  LDS R148, [R22+0x38400] ;  /* 0x0384000016947984 */ /* 0x000ee80000000800 */
[----:B------:R-:W0:Y:S01]  /*84f0*/  LDS R22, [R22+0x38420] ;  /* 0x0384200016167984 */ /* 0x000e220000000800 */
[C---:B---3--:R-:W-:Y:S01]  /*8500*/  FMUL.FTZ R147, R148.reuse, R147 ;  /* 0x0000009394937220 */ /* 0x048fe20000410000 */
[C---:B------:R-:W-:Y:S01]  /*8510*/  FMUL.FTZ R146, R148.reuse, R146 ;  /* 0x0000009294927220 */ /* 0x040fe20000410000 */
[C---:B----4-:R-:W-:Y:S01]  /*8520*/  FMUL.FTZ R145, R148.reuse, R145 ;  /* 0x0000009194917220 */ /* 0x050fe20000410000 */
        /* <DEDUP_REMOVED lines=63> */
[----:B------:R-:W-:Y:S01]  /*8920*/  STL.64 [R1+0x220], R146 ;  /* 0x0002209201007387 */ /* 0x000fe20000100a00 */
[C---:B------:R-:W-:Y:S01]  /*8930*/  FMUL.FTZ R85, R22.reuse, R85 ;  /* 0x0000005516557220 */ /* 0x040fe20000410000 */
[----:B------:R-:W-:-:S02]  /*8940*/  FMUL.FTZ R84, R22, R84 ;  /* 0x0000005416547220 */ /* 0x000fc40000410000 */
[----:B------:R-:W-:Y:S01]  /*8950*/  STL.64 [R1+0x230], R144 ;  /* 0x0002309001007387 */ /* 0x000fe20000100a00 */
[C---:B------:R-:W-:Y:S01]  /*8960*/  FMUL.FTZ R73, R22.reuse, R73 ;  /* 0x0000004916497220 */ /* 0x040fe20000410000 */
[C---:B------:R-:W-:Y:S02]  /*8970*/  FMUL.FTZ R72, R22.reuse, R72 ;  /* 0x0000004816487220 */ /* 0x040fe40000410000 */
[----:B------:R-:W-:Y:S01]  /*8980*/  STL.64 [R1+0x240], R142 ;  /* 0x0002408e01007387 */ /* 0x000fe20000100a00 */
[C---:B------:R-:W-:Y:S01]  /*8990*/  FMUL.FTZ R81, R22.reuse, R81 ;  /* 0x0000005116517220 */ /* 0x040fe20000410000 */
[C---:B------:R-:W-:Y:S02]  /*89a0*/  FMUL.FTZ R80, R22.reuse, R80 ;  /* 0x0000005016507220 */ /* 0x040fe40000410000 */
        /* <DEDUP_REMOVED lines=404> */
[----:B------:R-:W-:Y:S01]  /*a2f0*/  VIADD R22, R21, 0x1 ;  /* 0x0000000115167836 */ /* 0x000fe20000000000 */
[----:B------:R-:W-:Y:S01]  /*a300*/  R2UR UR4, R4 ;  /* 0x00000000040472ca */ /* 0x000fe200000e0000 */
[----:B------:R-:W-:Y:S01]  /*a310*/  IMAD.MOV.U32 R13, RZ, RZ, 0x40000040 ;  /* 0x40000040ff0d7424 */ /* 0x000fe200078e00ff */
[----:B------:R-:W-:Y:S01]  /*a320*/  R2UR UR5, R5 ;  /* 0x00000000050572ca */ /* 0x000fe200000e0000 */
[----:B------:R-:W-:Y:S01]  /*a330*/  IMAD.MOV.U32 R15, RZ, RZ, 0x40000040 ;  /* 0x40000040ff0f7424 */ /* 0x000fe200078e00ff */
[----:B------:R-:W-:Y:S01]  /*a340*/  ISETP.NE.AND P0, PT, R22, 0x2, PT ;  /* 0x000000021600780c */ /* 0x000fe20003f05270 */
[----:B------:R0:W-:Y:S01]  /*a350*/  STL [R1+0x1c8], R22 ;  /* 0x0001c81601007387 */ /* 0x0001e20000100800 */
[----:B------:R-:W-:Y:S01]  /*a360*/  R2UR UR7, R13 ;  /* 0x000000000d0772ca */ /* 0x000fe200000e0000 */
[----:B------:R-:W-:-:S10]  /*a370*/  IMAD.MOV.U32 R13, RZ, RZ, 0x40000040 ;  /* 0x40000040ff0d7424 */ /* 0x000fd400078e00ff */
[----:B0-----:R-:W-:-:S04]  /*a380*/  @!P0 IMAD.MOV.U32 R22, RZ, RZ, RZ ;  /* 0x000000ffff168224 */ /* 0x001fc800078e00ff */
[----:B------:R-:W-:-:S04]  /*a390*/  IMAD R12, R22, 0x1000, R3 ;  /* 0x00001000160c7824 */ /* 0x000fc800078e0203 */
[C---:B------:R-:W-:Y:S01]  /*a3a0*/  VIADD R14, R12.reuse, 0x80 ;  /* 0x000000800c0e7836 */ /* 0x040fe20000000000 */
[----:B------:R-:W-:Y:S01]  /*a3b0*/  R2UR UR6, R12 ;  /* 0x000000000c0672ca */ /* 0x000fe200000e0000 */
[----:B--2---:R-:W-:-:S12]  /*a3c0*/  WARPGROUP.ARRIVE ;  /* 0x00000000000079c5 */ /* 0x004fd80000000000 */
        /* <DEDUP_REMOVED lines=43> */
[----:B------:R-:W-:Y:S02]  /*a680*/  R2UR UR6, R14 ;  /* 0x000000000e0672ca */ /* 0x000fe400000e0000 */
[----:B------:R-:W-:Y:S02]  /*a690*/  R2UR UR7, R15 ;  /* 0x000000000f0772ca */ /* 0x000fe400000e0000 */
        /* <DEDUP_REMOVED lines=38> */
[----:B------:R-:W-:Y:S01]  /*a900*/  R2UR UR7, R13 ;  /* 0x000000000d0772ca */ /* 0x000fe200000e0000 */
[----:B------:R-:W2:Y:S01]  /*a910*/  LDL R12, [R1+0x1d0] ;  /* 0x0001d000010c7983 */ /* 0x000ea20000100800 */
[----:B------:R-:W-:Y:S02]  /*a920*/  R2UR UR4, R6 ;  /* 0x00000000060472ca */ /* 0x000fe400000e0000 */
[----:B------:R-:W-:Y:S01]  /*a930*/  R2UR UR5, R7 ;  /* 0x00000000070572ca */ /* 0x000fe200000e0000 */
[----:B------:R-:W3:Y:S04]  /*a940*/  @!P0 LDL R13, [R1+0x1cc] ;  /* 0x0001cc00010d8983 */ /* 0x000ee80000100800 */
        /* <DEDUP_REMOVED lines=70> */
[----:B------:R-:W3:Y:S04]  /*adb0*/  LDL R22, [R1+0x210] ;  /* 0x0002100001167983 */ /* 0x000ee80000100800 */
[----:B-1----:R-:W3:Y:S04]  /*adc0*/  LDL R86, [R1+0x214] ;  /* 0x0002140001567983 */ /* 0x002ee80000100800 */
        /* <DEDUP_REMOVED lines=125> */
[----:B------:R-:W3:Y:S01]  /*b5a0*/  LDL R131, [R1+0x40c] ;  /* 0x00040c0001837983 */ /* 0x000ee20000100800 */
[----:B------:R-:W-:Y:S01]  /*b5b0*/  VIADD R12, R12, 0x1 ;  /* 0x000000010c0c7836 */ /* 0x000fe20000000000 */
[----:B------:R-:W-:-:S02]  /*b5c0*/  UISETP.NE.AND UP0, UPT, UR41, URZ, UPT ;  /* 0x0000003f2900728c */ /* 0x000fc4000bf05270 */
[----:B------:R0:W-:Y:S04]  /*b5d0*/  STL [R1+0x210], R22 ;  /* 0x0002101601007387 */ /* 0x0001e80000100800 */
        /* <DEDUP_REMOVED lines=26> */
[----:B---3--:R0:W-:Y:S04]  /*b780*/  STL [R1+0x278], R124 ;  /* 0x0002787c01007387 */ /* 0x0081e80000100800 */
        /* <DEDUP_REMOVED lines=102> */
[----:B------:R-:W-:-:S02]  /*bdf0*/  PLOP3.LUT P1, PT, PT, PT, UP0, 0x80, 0x0 ;  /* 0x000000000000781c */ /* 0x000fc40003f2f008 */
[----:B------:R-:W-:-:S05]  /*be00*/  @!P0 LOP3.LUT R14, R13, 0x1, RZ, 0x3c, !PT ;  /* 0x000000010d0e8812 */ /* 0x000fca00078e3cff */
[----:B------:R0:W-:Y:S01]  /*be10*/  @!P0 STL [R1+0x1cc], R14 ;  /* 0x0001cc0e01008387 */ /* 0x0001e20000100800 */
[C---:B------:R-:W-:Y:S01]  /*be20*/  ISETP.GT.AND P0, PT, R20.reuse, R0, PT ;  /* 0x000000001400720c */ /* 0x040fe20003f04270 */
[----:B------:R-:W-:-:S04]  /*be30*/  VIADD R20, R20, 0xffffffff ;  /* 0xffffffff14147836 */ /* 0x000fc80000000000 */
[----:B------:R-:W-:Y:S08]  /*be40*/  @P1 BRA `(.L_x_3519) ;  /* 0x0000000000041947 */ /* 0x000ff00003800000 */
[----:B------:R-:W-:Y:S01]  /*be50*/  BPT.TRAP 0x1 ;  /* 0x000000040000795c */ /* 0x000fe20000300000 */
.L_x_3519:
[----:B-----5:R-:W-:-:S04]  /*be60*/  IMAD R15, R15, 0x8, R2 ;  /* 0x000000080f0f7824 */ /* 0x020fc800078e0202 */
[----:B0-----:R-:W-:-:S05]  /*be70*/  VIADD R12, R15, 0x38860 ;  /* 0x000388600f0c7836 */ /* 0x001fca0000000000 */
[----:B------:R-:W-:-:S04]  /*be80*/  PRMT R12, R23, 0x654, R12 ;  /* 0x00000654170c7816 */ /* 0x000fc8000000000c */
[----:B------:R1:W-:Y:S01]  /*be90*/  SYNCS.ARRIVE.TRANS64.RED.A1T0 RZ, [R12+URZ], RZ ;  /* 0x000000ff0cff79a7 */ /* 0x0003e2000810043f */
[----:B------:R-:W-:Y:S05]  /*bea0*/  @P0 BRA `(.L_x_3520) ;  /* 0xffffffc0007c0947 */ /* 0x000fea000383ffff */
.L_x_3518:
[----:B------:R-:W-:Y:S05]  /*beb0*/  BSYNC B0 ;  /* 0x0000000000007941 */ /* 0x000fea0003800000 */
.L_x_3517:
        /* <DEDUP_REMOVED lines=37> */
[----:B01----:R-:W5:Y:S04]  /*c110*/  LDL.64 R12, [R1+0x250] ;  /* 0x00025000010c7983 */ /* 0x003f680000100a00 */
        /* <DEDUP_REMOVED lines=27> */
[----:B------:R-:W5:Y:S04]  /*c2d0*/  LDL R3, [R1+0x1d0] ;  /* 0x0001d00001037983 */ /* 0x000f680000100800 */
[----:B------:R-:W5:Y:S01]  /*c2e0*/  LDL R0, [R1+0x1c8] ;  /* 0x0001c80001007983 */ /* 0x000f620000100800 */
[----:B--2---:R-:W-:-:S04]  /*c2f0*/  IMAD R137, R137, 0x40, R192 ;  /* 0x0000004089897824 */ /* 0x004fc800078e02c0 */
[----:B------:R-:W-:Y:S01]  /*c300*/  IMAD R2, R137, 0x4, R2 ;  /* 0x0000000489027824 */ /* 0x000fe200078e0202 */
[----:B------:R-:W-:Y:S06]  /*c310*/  BAR.SYNC.DEFER_BLOCKING 0xe, 0x100 ;  /* 0x0384000000007b1d */ /* 0x000fec0000010000 */
[----:B------:R-:W-:Y:S04]  /*c320*/  LDS R136, [R2+0x38400] ;  /* 0x0384000002887984 */ /* 0x000fe80000000800 */
[----:B------:R-:W3:Y:S02]  /*c330*/  LDS R2, [R2+0x38420] ;  /* 0x0384200002027984 */ /* 0x000ee40000000800 */
[C---:B---3--:R-:W-:Y:S01]  /*c340*/  FMUL.FTZ R73, R2.reuse, R73 ;  /* 0x0000004902497220 */ /* 0x048fe20000410000 */
[C---:B------:R-:W-:Y:S01]  /*c350*/  FMUL.FTZ R72, R2.reuse, R72 ;  /* 0x0000004802487220 */ /* 0x040fe20000410000 */
[C---:B----4-:R-:W-:Y:S01]  /*c360*/  FMUL.FTZ R75, R2.reuse, R75 ;  /* 0x0000004b024b7220 */ /* 0x050fe20000410000 */
[C---:B------:R-:W-:Y:S01]  /*c370*/  FMUL.FTZ R74, R2.reuse, R74 ;  /* 0x0000004a024a7220 */ /* 0x040fe20000410000 */
        /* <DEDUP_REMOVED lines=124> */
[----:B------:R-:W-:-:S02]  /*cb40*/  VIADD R2, R3, 0x1 ;  /* 0x0000000103027836 */ /* 0x000fc40000000000 */
        /* <DEDUP_REMOVED lines=69> */
[----:B------:R-:W-:-:S12]  /*cfa0*/  IMAD.MOV.U32 R3, RZ, RZ, 0x1 ;  /* 0x00000001ff037424 */ /* 0x000fd800078e00ff */
[----:B-1----:R-:W-:Y:S05]  /*cfb0*/  @P0 BRA `(.L_x_3515) ;  /* 0x000001d000380947 */ /* 0x002fea0003800000 */
[----:B------:R-:W2:Y:S04]  /*cfc0*/  LDL R0, [R1+0x1cc] ;  /* 0x0001cc0001007983 */ /* 0x000ea80000100800 */
[----:B------:R1:W-:Y:S01]  /*cfd0*/  STL [R1+0x1c8], RZ ;  /* 0x0001c8ff01007387 */ /* 0x0003e20000100800 */
[----:B--2---:R-:W-:-:S05]  /*cfe0*/  LOP3.LUT R0, R0, 0x1, RZ, 0x3c, !PT ;  /* 0x0000000100007812 */ /* 0x004fca00078e3cff */
[----:B------:R1:W-:Y:S01]  /*cff0*/  STL [R1+0x1cc], R0 ;  /* 0x0001cc0001007387 */ /* 0x0003e20000100800 */
[----:B------:R-:W-:Y:S05]  /*d000*/  BRA `(.L_x_3515) ;  /* 0x000001d000247947 */ /* 0x000fea0003800000 */
.L_x_3506:
[----:B---3--:R-:W1:Y:S01]  /*d010*/  LDC R0, c[0x0][0x448] ;  /* 0x00011200ff007b82 */ /* 0x008e620000000800 */
[----:B------:R-:W-:Y:S01]  /*d020*/  UISETP.NE.AND UP2, UPT, UR41, URZ, UPT ;  /* 0x0000003f2900728c */ /* 0x000fe2000bf45270 */
[----:B------:R-:W-:Y:S01]  /*d030*/  IMAD.MOV.U32 R8, RZ, RZ, 0x1 ;  /* 0x00000001ff087424 */ /* 0x000fe200078e00ff */
[----:B------:R-:W-:Y:S01]  /*d040*/  UIADD3 UR10, UP0, UR44, 0x38830, URZ ;  /* 0x000388302c0a7890 */ /* 0x000fe2000ff1e03f */
[----:B------:R-:W-:Y:S01]  /*d050*/  IMAD.MOV.U32 R7, RZ, RZ, R23 ;  /* 0x000000ffff077224 */ /* 0x000fe200078e0017 */
[----:B------:R-:W-:Y:S01]  /*d060*/  UIADD3 UR8, UP1, UR44, 0x38840, URZ ;  /* 0x000388402c087890 */ /* 0x000fe2000ff3e03f */
[----:B------:R-:W-:Y:S01]  /*d070*/  IMAD.MOV.U32 R6, RZ, RZ, 0x100 ;  /* 0x00000100ff067424 */ /* 0x000fe200078e00ff */
[----:B------:R-:W-:Y:S01]  /*d080*/  PLOP3.LUT P1, PT, PT, PT, UP2, 0x40, 0x0 ;  /* 0x000000000000781c */ /* 0x000fe20003f2e828 */
[----:B------:R-:W3:Y:S01]  /*d090*/  LDC.64 R10, c[0x0][0xad8] ;  /* 0x0002b600ff0a7b82 */ /* 0x000ee20000000a00 */
[----:B------:R-:W-:Y:S01]  /*d0a0*/  UIADD3 UR6, UP2, UR44, 0x38850, URZ ;  /* 0x000388502c067890 */ /* 0x000fe2000ff5e03f */
[----:B------:R-:W-:Y:S01]  /*d0b0*/  IMAD.MOV.U32 R5, RZ, RZ, 0x80 ;  /* 0x00000080ff057424 */ /* 0x000fe200078e00ff */
[----:B------:R-:W-:Y:S01]  /*d0c0*/  UIADD3 UR4, UP3, UR44, 0x38860, URZ ;  /* 0x000388602c047890 */ /* 0x000fe2000ff7e03f */
[----:B------:R-:W-:Y:S01]  /*d0d0*/  SEL R4, R8, 0x2, P1 ;  /* 0x0000000208047807 */ /* 0x000fe20000800000 */
[----:B------:R-:W-:Y:S01]  /*d0e0*/  UIADD3.X UR11, URZ, UR45, URZ, UP0, !UPT ;  /* 0x0000002d3f0b7290 */ /* 0x000fe200087fe43f */
[----:B------:R0:W-:Y:S01]  /*d0f0*/  STL.64 [R1+0x30], R6 ;  /* 0x0000300601007387 */ /* 0x0001e20000100a00 */
[----:B------:R-:W-:Y:S01]  /*d100*/  UIADD3.X UR9, URZ, UR45, URZ, UP1, !UPT ;  /* 0x0000002d3f097290 */ /* 0x000fe20008ffe43f */
[----:B------:R-:W-:Y:S01]  /*d110*/  IMAD.MOV.U32 R21, RZ, RZ, 0x80 ;  /* 0x00000080ff157424 */ /* 0x000fe200078e00ff */
[----:B------:R-:W-:Y:S01]  /*d120*/  UIADD3.X UR7, URZ, UR45, URZ, UP2, !UPT ;  /* 0x0000002d3f077290 */ /* 0x000fe200097fe43f */
[----:B------:R-:W-:Y:S01]  /*d130*/  IMAD.U32 R9, RZ, RZ, UR4 ;  /* 0x00000004ff097e24 */ /* 0x000fe2000f8e00ff */
[----:B------:R-:W-:Y:S01]  /*d140*/  UIADD3.X UR5, URZ, UR45, URZ, UP3, !UPT ;  /* 0x0000002d3f057290 */ /* 0x000fe20009ffe43f */
[----:B------:R-:W-:Y:S01]  /*d150*/  IMAD.MOV.U32 R20, RZ, RZ, R4 ;  /* 0x000000ffff147224 */ /* 0x000fe200078e0004 */
[----:B------:R2:W-:Y:S01]  /*d160*/  STL.64 [R1+0x28], R4 ;  /* 0x0000280401007387 */ /* 0x0005e20000100a00 */
[----:B------:R-:W-:Y:S01]  /*d170*/  IMAD.MOV.U32 R22, RZ, RZ, 0x80 ;  /* 0x00000080ff167424 */ /* 0x000fe200078e00ff */
[----:B-1----:R-:W-:Y:S01]  /*d180*/  ISETP.NE.AND P0, PT, R0, 0x1, PT ;  /* 0x000000010000780c */ /* 0x002fe20003f05270 */
[----:B------:R-:W-:Y:S01]  /*d190*/  IMAD.U32 R0, RZ, RZ, UR6 ;  /* 0x00000006ff007e24 */ /* 0x000fe2000f8e00ff */
[----:B------:R1:W-:Y:S01]  /*d1a0*/  STL [R1+0x50], R113 ;  /* 0x0000507101007387 */ /* 0x0003e20000100800 */
[----:B------:R-:W-:-:S02]  /*d1b0*/  IMAD.U32 R12, RZ, RZ, UR10 ;  /* 0x0000000aff0c7e24 */ /* 0x000fc4000f8e00ff */
[----:B0-----:R-:W-:Y:S01]  /*d1c0*/  IMAD.U32 R7, RZ, RZ, UR5 ;  /* 0x00000005ff077e24 */ /* 0x001fe2000f8e00ff */
[----:B------:R1:W-:Y:S01]  /*d1d0*/  STL.128 [R1], R20 ;  /* 0x0000001401007387 */ /* 0x0003e20000100c00 */
[----:B------:R-:W-:Y:S01]  /*d1e0*/  IMAD.U32 R14, RZ, RZ, UR8 ;  /* 0x00000008ff0e7e24 */ /* 0x000fe2000f8e00ff */
[----:B---3--:R-:W-:Y:S01]  /*d1f0*/  ISETP.GE.AND P3, PT, R11, 0x1, PT ;  /* 0x000000010b00780c */ /* 0x008fe20003f66270 */
[----:B--2---:R-:W-:Y:S01]  /*d200*/  IMAD.U32 R5, RZ, RZ, UR7 ;  /* 0x00000007ff057e24 */ /* 0x004fe2000f8e00ff */
[----:B------:R1:W-:Y:S01]  /*d210*/  STL [R1+0x10], RZ ;  /* 0x000010ff01007387 */ /* 0x0003e20000100800 */
[----:B------:R-:W-:Y:S02]  /*d220*/  IMAD.U32 R13, RZ, RZ, UR11 ;  /* 0x0000000bff0d7e24 */ /* 0x000fe4000f8e00ff */
[----:B------:R-:W0:Y:S01]  /*d230*/  @P0 LDC R3, c[0x0][0x44c] ;  /* 0x00011300ff030b82 */ /* 0x000e220000000800 */
[----:B----4-:R-:W-:Y:S01]  /*d240*/  IMAD.U32 R15, RZ, RZ, UR9 ;  /* 0x00000009ff0f7e24 */ /* 0x010fe2000f8e00ff */
[----:B------:R1:W-:Y:S01]  /*d250*/  STL [R1+0x38], RZ ;  /* 0x000038ff01007387 */ /* 0x0003e20000100800 */
[----:B------:R-:W-:-:S02]  /*d260*/  IMAD.MOV.U32 R4, RZ, RZ, R0 ;  /* 0x000000ffff047224 */ /* 0x000fc400078e0000 */
[----:B------:R-:W-:Y:S01]  /*d270*/  IMAD.MOV.U32 R6, RZ, RZ, R9 ;  /* 0x000000ffff067224 */ /* 0x000fe200078e0009 */
[----:B------:R1:W-:Y:S01]  /*d280*/  STL.64 [R1+0x18], R12 ;  /* 0x0000180c01007387 */ /* 0x0003e20000100a00 */
[----:B------:R-:W-:Y:S01]  /*d290*/  VIADD R0, R194, 0x3f ;  /* 0x0000003fc2007836 */ /* 0x000fe20000000000 */
[----:B------:R-:W2:Y:S01]  /*d2a0*/  @P0 LDC R26, c[0x0][0x450] ;  /* 0x00011400ff1a0b82 */ /* 0x000ea20000000800 */
[----:B------:R-:W-:Y:S01]  /*d2b0*/  IMAD.U32 R30, RZ, RZ, UR38 ;  /* 0x00000026ff1e7e24 */ /* 0x000fe2000f8e00ff */
[----:B------:R1:W-:Y:S01]  /*d2c0*/  STL.128 [R1+0x40], R4 ;  /* 0x0000400401007387 */ /* 0x0003e20000100c00 */
[----:B------:R-:W-:-:S03]  /*d2d0*/  IMAD.U32 R56, RZ, RZ, UR38 ;  /* 0x00000026ff387e24 */ /* 0x000fc6000f8e00ff */
[----:B------:R1:W-:Y:S01]  /*d2e0*/  STL.64 [R1+0x20], R14 ;  /* 0x0000200e01007387 */ /* 0x0003e20000100a00 */
[----:B------:R-:W-:Y:S02]  /*d2f0*/  IADD3 R30, P1, R30, 0x28, RZ ;  /* 0x000000281e1e7810 */ /* 0x000fe40007f3e0ff */
[----:B------:R-:W-:-:S03]  /*d300*/  IADD3 R56, P2, R56, 0x50, RZ ;  /* 0x0000005038387810 */ /* 0x000fc60007f5e0ff */
[----:B------:R-:W-:Y:S02]  /*d310*/  IMAD.X R33, RZ, RZ, UR37, P1 ;  /* 0x00000025ff217e24 */ /* 0x000fe400088e06ff */
[----:B------:R-:W-:Y:S02]  /*d320*/  IMAD.X R57, RZ, RZ, UR37, P2 ;  /* 0x00000025ff397e24 */ /* 0x000fe400090e06ff */
[----:B0-----:R-:W-:-:S05]  /*d330*/  @P0 IMAD.HI.U32 R3, R0, R3, RZ ;  /* 0x0000000300030227 */ /* 0x001fca00078e00ff */
[----:B--2---:R-:W-:-:S05]  /*d340*/  @P0 SHF.R.U32.HI R0, RZ, R26, R3 ;  /* 0x0000001aff000219 */ /* 0x004fca0000011603 */
        /* <DEDUP_REMOVED lines=14> */
.L_x_3523:
[----:B------:R-:W-:-:S13]  /*d430*/  ISETP.NE.AND P1, PT, R11, 0x1, PT ;  /* 0x000000010b00780c */ /* 0x000fda0003f25270 */
[----:B------:R-:W0:Y:S02]  /*d440*/  @P1 LDC.64 R4, c[0x0][0xae0] ;  /* 0x0002b800ff041b82 */ /* 0x000e240000000a00 */
[----:B0-----:R-:W-:-:S05]  /*d450*/  @P1 IMAD.HI.U32 R4, R0, R4, RZ ;  /* 0x0000000400041227 */ /* 0x001fca00078e00ff */
[----:B------:R-:W-:-:S07]  /*d460*/  @P1 SHF.R.U32.HI R0, RZ, R5, R4 ;  /* 0x00000005ff001219 */ /* 0x000fce0000011604 */
.L_x_3524:
[----:B------:R-:W-:Y:S05]  /*d470*/  BSYNC B0 ;  /* 0x0000000000007941 */ /* 0x000fea0003800000 */
.L_x_3522:
[----:B------:R-:W-:-:S05]  /*d480*/  IMAD R3, R0, R11, R11 ;  /* 0x0000000b00037224 */ /* 0x000fca00078e020b */
[----:B------:R-:W-:-:S07]  /*d490*/  VIMNMX R10, R10, R3, PT ;  /* 0x000000030a0a7248 */ /* 0x000fce0003fe0100 */
.L_x_3521:
[----:B------:R-:W0:Y:S01]  /*d4a0*/  @P0 LDC R5, c[0x0][0x44c] ;  /* 0x00011300ff050b82 */ /* 0x000e220000000800 */
[----:B------:R-:W-:Y:S01]  /*d4b0*/  VIADD R10, R10, 0x3f ;  /* 0x0000003f0a0a7836 */ /* 0x000fe20000000000 */
[----:B------:R-:W-:Y:S01]  /*d4c0*/  ULDC UR4, c[0x0][0xad4] ;  /* 0x0002b50000047ab9 */ /* 0x000fe20000000800 */
[----:B------:R-:W-:-:S03]  /*d4d0*/  IMAD.MOV.U32 R4, RZ, RZ, R194 ;  /* 0x000000ffff047224 */ /* 0x000fc600078e00c2 */
[----:B------:R-:W-:Y:S02]  /*d4e0*/  SHF.R.S32.HI R3, RZ, 0x1f, R10 ;  /* 0x0000001fff037819 */ /* 0x000fe4000001140a */
[----:B------:R-:W1:Y:S02]  /*d4f0*/  @P0 LDC R0, c[0x0][0x450] ;  /* 0x00011400ff000b82 */ /* 0x000e640000000800 */
[----:B------:R-:W-:Y:S01]  /*d500*/  LEA.HI R3, R3, R10, RZ, 0x6 ;  /* 0x0000000a03037211 */ /* 0x000fe200078f30ff */
[----:B0-----:R-:W-:-:S05]  /*d510*/  @P0 IMAD.HI.U32 R5, R194, R5, RZ ;  /* 0x00000005c2050227 */ /* 0x001fca00078e00ff */
[----:B-1----:R-:W-:Y:S02]  /*d520*/  @P0 SHF.R.U32.HI R4, RZ, R0, R5 ;  /* 0x00000000ff040219 */ /* 0x002fe40000011605 */
[----:B------:R-:W-:-:S03]  /*d530*/  SHF.R.S32.HI R0, RZ, 0x6, R3 ;  /* 0x00000006ff007819 */ /* 0x000fc60000011403 */
[----:B------:R-:W-:Y:S01]  /*d540*/  IMAD.IADD R3, R191, 0x1, R4 ;  /* 0x00000001bf037824 */ /* 0x000fe200078e0204 */
[----:B------:R-:W-:-:S03]  /*d550*/  VIMNMX R23, R39, R0, PT ;  /* 0x0000000027177248 */ /* 0x000fc60003fe0100 */
        /* <DEDUP_REMOVED lines=12> */
.L_x_3527:
[----:B------:R-:W-:-:S13]  /*d620*/  ISETP.NE.AND P0, PT, R11, 0x1, PT ;  /* 0x000000010b00780c */ /* 0x000fda0003f05270 */
[----:B------:R-:W0:Y:S02]  /*d630*/  @P0 LDC.64 R4, c[0x0][0xae0] ;  /* 0x0002b800ff040b82 */ /* 0x000e240000000a00 */
[----:B0-----:R-:W-:-:S05]  /*d640*/  @P0 IMAD.HI.U32 R4, R3, R4, RZ ;  /* 0x0000000403040227 */ /* 0x001fca00078e00ff */
[----:B------:R-:W-:-:S07]  /*d650*/  @P0 SHF.R.U32.HI R3, RZ, R5, R4 ;  /* 0x00000005ff030219 */ /* 0x000fce0000011604 */
.L_x_3528:
[----:B------:R-:W-:Y:S05]  /*d660*/  BSYNC B0 ;  /* 0x0000000000007941 */ /* 0x000fea0003800000 */
.L_x_3526:
[----:B------:R-:W-:-:S05]  /*d670*/  IMAD R3, R3, R11, RZ ;  /* 0x0000000b03037224 */ /* 0x000fca00078e02ff */
[----:B------:R-:W-:-:S07]  /*d680*/  VIMNMX R0, R0, R3, !PT ;  /* 0x0000000300007248 */ /* 0x000fce0007fe0100 */
.L_x_3525:
[----:B------:R-:W-:-:S04]  /*d690*/  SHF.R.S32.HI R3, RZ, 0x1f, R0 ;  /* 0x0000001fff037819 */ /* 0x000fc80000011400 */
[----:B------:R-:W-:-:S04]  /*d6a0*/  LEA.HI R3, R3, R0, RZ, 0x6 ;  /* 0x0000000003037211 */ /* 0x000fc800078f30ff */
[----:B------:R-:W-:-:S04]  /*d6b0*/  SHF.R.S32.HI R3, RZ, 0x6, R3 ;  /* 0x00000006ff037819 */ /* 0x000fc80000011403 */
[----:B------:R-:W-:Y:S02]  /*d6c0*/  VIMNMX R22, RZ, R3, !PT ;  /* 0x00000003ff167248 */ /* 0x000fe40007fe0100 */
[----:B------:R-:W-:Y:S02]  /*d6d0*/  PRMT R3, RZ, 0x7610, R3 ;  /* 0x00007610ff037816 */ /* 0x000fe40000000003 */
[----:B------:R-:W-:-:S13]  /*d6e0*/  ISETP.GT.AND P0, PT, R23, R22, PT ;  /* 0x000000161700720c */ /* 0x000fda0003f04270 */
[----:B------:R-:W-:Y:S05]  /*d6f0*/  @!P0 BRA `(.L_x_3515) ;  /* 0x000001c800688947 */ /* 0x000fea0003800000 */
[----:B------:R-:W2:Y:S01]  /*d700*/  LDL R4, [R1+0x414] ;  /* 0x0004140001047983 */ /* 0x000ea20000100800 */
[C---:B------:R-:W-:Y:S01]  /*d710*/  VIADD R7, R2.reuse, 0x400 ;  /* 0x0000040002077836 */ /* 0x040fe20000000000 */
[----:B------:R-:W-:Y:S01]  /*d720*/  UIADD3 UR4, UP0, UR44, 0x38400, URZ ;  /* 0x000384002c047890 */ /* 0x000fe2000ff1e03f */
[----:B------:R-:W-:Y:S01]  /*d730*/  IMAD.MOV.U32 R9, RZ, RZ, RZ ;  /* 0x000000ffff097224 */ /* 0x000fe200078e00ff */
[----:B------:R-:W0:Y:S01]  /*d740*/  S2R R45, SR_TID.X ;  /* 0x00000000002d7919 */ /* 0x000e220000002100 */
[----:B------:R-:W-:Y:S01]  /*d750*/  IMAD.MOV.U32 R10, RZ, RZ, 0x1 ;  /* 0x00000001ff0a7424 */ /* 0x000fe200078e00ff */
[----:B------:R-:W-:Y:S01]  /*d760*/  UIADD3.X UR5, URZ, UR45, URZ, UP0, !UPT ;  /* 0x0000002d3f057290 */ /* 0x000fe200087fe43f */
[----:B------:R-:W-:Y:S02]  /*d770*/  IMAD.MOV.U32 R11, RZ, RZ, RZ ;  /* 0x000000ffff0b7224 */ /* 0x000fe400078e00ff */
[----:B------:R-:W-:Y:S02]  /*d780*/  IMAD.U32 R12, RZ, RZ, UR4 ;  /* 0x00000004ff0c7e24 */ /* 0x000fe4000f8e00ff */
[----:B------:R-:W-:Y:S01]  /*d790*/  VIADD R65, R2, 0x20400 ;  /* 0x0002040002417836 */ /* 0x000fe20000000000 */
[----:B------:R1:W-:Y:S01]  /*d7a0*/  STL.128 [R1+0x60], R8 ;  /* 0x0000600801007387 */ /* 0x0003e20000100c00 */
[----:B------:R-:W-:-:S02]  /*d7b0*/  IMAD.U32 R13, RZ, RZ, UR5 ;  /* 0x00000005ff0d7e24 */ /* 0x000fc4000f8e00ff */
[----:B------:R-:W-:Y:S02]  /*d7c0*/  IMAD.U32 R26, RZ, RZ, UR38 ;  /* 0x00000026ff1a7e24 */ /* 0x000fe4000f8e00ff */
[----:B------:R-:W-:Y:S01]  /*d7d0*/  IMAD.U32 R60, RZ, RZ, UR38 ;  /* 0x00000026ff3c7e24 */ /* 0x000fe2000f8e00ff */
[----:B------:R3:W-:Y:S01]  /*d7e0*/  STL.64 [R1+0x58], R12 ;  /* 0x0000580c01007387 */ /* 0x0007e20000100a00 */
[----:B------:R-:W-:Y:S02]  /*d7f0*/  IMAD.U32 R51, RZ, RZ, UR38 ;  /* 0x00000026ff337e24 */ /* 0x000fe4000f8e00ff */
[----:B------:R-:W-:Y:S02]  /*d800*/  IMAD.U32 R42, RZ, RZ, UR38 ;  /* 0x00000026ff2a7e24 */ /* 0x000fe4000f8e00ff */
[----:B------:R-:W-:Y:S02]  /*d810*/  IMAD.U32 R53, RZ, RZ, UR38 ;  /* 0x00000026ff357e24 */ /* 0x000fe4000f8e00ff */
[----:B------:R-:W-:-:S02]  /*d820*/  IMAD.U32 R44, RZ, RZ, UR38 ;  /* 0x00000026ff2c7e24 */ /* 0x000fc4000f8e00ff */
[----:B------:R-:W-:Y:S02]  /*d830*/  IMAD.U32 R48, RZ, RZ, UR38 ;  /* 0x00000026ff307e24 */ /* 0x000fe4000f8e00ff */
[----:B-1----:R-:W-:Y:S01]  /*d840*/  IMAD.MOV.U32 R9, RZ, RZ, 0x40000040 ;  /* 0x40000040ff097424 */ /* 0x002fe200078e00ff */
[----:B---3--:R1:W5:Y:S01]  /*d850*/  LDL R12, [R1+0x444] ;  /* 0x00044400010c7983 */ /* 0x0083620000100800 */
[----:B------:R-:W-:Y:S02]  /*d860*/  IMAD.U32 R34, RZ, RZ, UR38 ;  /* 0x00000026ff227e24 */ /* 0x000fe4000f8e00ff */
[----:B0-----:R-:W-:-:S05]  /*d870*/  VIADD R6, R45, 0xffffff80 ;  /* 0xffffff802d067836 */ /* 0x001fca0000000000 */
[----:B------:R0:W-:Y:S02]  /*d880*/  STL [R1+0x74], R6 ;  /* 0x0000740601007387 */ /* 0x0001e40000100800 */
[----:B0-----:R-:W-:-:S04]  /*d890*/  SHF.R.U32.HI R6, RZ, 0x4, R7 ;  /* 0x00000004ff067819 */ /* 0x001fc80000011607 */
[----:B------:R-:W-:-:S04]  /*d8a0*/  LOP3.LUT R6, R6, 0x3fff, RZ, 0xc0, !PT ;  /* 0x00003fff06067812 */ /* 0x000fc800078ec0ff */
[----:B------:R-:W-:Y:S01]  /*d8b0*/  LOP3.LUT R6, R6, 0x10000, RZ, 0xfc, !PT ;  /* 0x0001000006067812 */ /* 0x000fe200078efcff */
[----:B--2---:R0:W2:Y:S02]  /*d8c0*/  SHFL.IDX PT, R0, R4, RZ, 0x1f ;  /* 0x00001fff04007589 */ /* 0x0040a400000e0000 */
[----:B0-----:R-:W-:-:S05]  /*d8d0*/  VIADD R4, R2, 0x36400 ;  /* 0x0003640002047836 */ /* 0x001fca0000000000 */
[----:B------:R-:W-:Y:S01]  /*d8e0*/  LOP3.LUT P0, RZ, R4, 0x3ff, RZ, 0xc0, !PT ;  /* 0x000003ff04ff7812 */ /* 0x000fe2000780c0ff */
[----:B------:R-:W-:-:S05]  /*d8f0*/  VIADD R4, R2, 0x26400 ;  /* 0x0002640002047836 */ /* 0x000fca0000000000 */
[----:B------:R-:W-:-:S04]  /*d900*/  SHF.R.U32.HI R5, RZ, 0x4, R4 ;  /* 0x00000004ff057819 */ /* 0x000fc80000011604 */
[----:B------:R-:W-:Y:S02]  /*d910*/  LOP3.LUT R5, R5, 0x3fff, RZ, 0xc0, !PT ;  /* 0x00003fff05057812 */ /* 0x000fe400078ec0ff */
[----:B--2---:R-:W-:-:S04]  /*d920*/  LEA.HI R3, R0, R0, RZ, 0x1 ;  /* 0x0000000000037211 */ /* 0x004fc800078f08ff */
[----:B------:R-:W-:-:S05]  /*d930*/  LOP3.LUT R3, R3, 0x6, RZ, 0xc0, !PT ;  /* 0x0000000603037812 */ /* 0x000fca00078ec0ff */
[----:B------:R-:W-:Y:S02]  /*d940*/  IMAD.IADD R0, R0, 0x1, -R3 ;  /* 0x0000000100007824 */ /* 0x000fe400078e0a03 */
[----:B------:R-:W-:Y:S02]  /*d950*/  VIADD R3, R2, 0x22400 ;  /* 0x0002240002037836 */ /* 0x000fe40000000000 */
[----:B------:R-:W-:Y:S01]  /*d960*/  IMAD R4, R0, 0x8000, R7 ;  /* 0x0000800000047824 */ /* 0x000fe200078e0207 */
[----:B------:R-:W-:Y:S01]  /*d970*/  LOP3.LUT R7, R5, 0x10000, RZ, 0xfc, !PT ;  /* 0x0001000005077812 */ /* 0x000fe200078efcff */
[----:B------:R-:W-:Y:S01]  /*d980*/  IMAD.MOV.U32 R5, RZ, RZ, 0x40000040 ;  /* 0x40000040ff057424 */ /* 0x000fe200078e00ff */
[----:B------:R-:W-:Y:S02]  /*d990*/  SHF.R.U32.HI R3, RZ, 0x4, R3 ;  /* 0x00000004ff037819 */ /* 0x000fe40000011603 */
[----:B------:R-:W-:Y:S02]  /*d9a0*/  SHF.R.U32.HI R4, RZ, 0x4, R4 ;  /* 0x00000004ff047819 */ /* 0x000fe40000011604 */
[----:B------:R-:W-:-:S02]  /*d9b0*/  LOP3.LUT R3, R3, 0x3fff, RZ, 0xc0, !PT ;  /* 0x00003fff03037812 */ /* 0x000fc400078ec0ff */
[----:B------:R-:W-:Y:S02]  /*d9c0*/  SHF.R.U32.HI R0, RZ, 0x4, R65 ;  /* 0x00000004ff007819 */ /* 0x000fe40000011641 */
[----:B------:R-:W-:Y:S02]  /*d9d0*/  LOP3.LUT R10, R3, 0x10000, RZ, 0xfc, !PT ;  /* 0x00010000030a7812 */ /* 0x000fe400078efcff */
[----:B------:R-:W-:Y:S01]  /*d9e0*/  LOP3.LUT R3, R4, 0x3fff, RZ, 0xc0, !PT ;  /* 0x00003fff04037812 */ /* 0x000fe200078ec0ff */
[----:B------:R-:W-:Y:S01]  /*d9f0*/  IMAD.MOV.U32 R4, RZ, RZ, R7 ;  /* 0x000000ffff047224 */ /* 0x000fe200078e0007 */
[----:B------:R-:W-:Y:S01]  /*da00*/  LOP3.LUT R0, R0, 0x3fff, RZ, 0xc0, !PT ;  /* 0x00003fff00007812 */ /* 0x000fe200078ec0ff */
[----:B------:R-:W-:Y:S01]  /*da10*/  IMAD.MOV.U32 R7, RZ, RZ, 0x40000040 ;  /* 0x40000040ff077424 */ /* 0x000fe200078e00ff */
[----:B------:R-:W-:Y:S02]  /*da20*/  LOP3.LUT R3, R3, 0x2000000, RZ, 0xfc, !PT ;  /* 0x0200000003037812 */ /* 0x000fe400078efcff */
[----:B------:R-:W-:Y:S01]  /*da30*/  LOP3.LUT R8, R0, 0x10000, RZ, 0xfc, !PT ;  /* 0x0001000000087812 */ /* 0x000fe200078efcff */
[----:B------:R-:W-:Y:S01]  /*da40*/  BSSY B6, `(.L_x_3529) ;  /* 0x0000038000067945 */ /* 0x000fe20003800000 */
[----:B------:R0:W-:Y:S01]  /*da50*/  STL.128 [R1+0x90], R4 ;  /* 0x0000900401007387 */ /* 0x0001e20000100c00 */
[----:B------:R-:W-:Y:S01]  /*da60*/  IADD3 R26, P6, R26, 0x58, RZ ;  /* 0x000000581a1a7810 */ /* 0x000fe20007fde0ff */
[----:B------:R-:W-:-:S02]  /*da70*/  IMAD.MOV.U32 R0, RZ, RZ, R221 ;  /* 0x000000ffff007224 */ /* 0x000fc400078e00dd */
[----:B------:R1:W-:Y:S01]  /*da80*/  STL.64 [R1+0x78], R8 ;  /* 0x0000780801007387 */ /* 0x0003e20000100a00 */
[----:B0-----:R-:W-:-:S03]  /*da90*/  IMAD.MOV.U32 R6, RZ, RZ, R3 ;  /* 0x000000ffff067224 */ /* 0x001fc600078e0003 */
[----:B------:R1:W5:Y:S01]  /*daa0*/  LDL R3, [R1+0x434] ;  /* 0x0004340001037983 */ /* 0x0003620000100800 */
[----:B------:R-:W-:Y:S02]  /*dab0*/  IMAD.MOV.U32 R4, RZ, RZ, R10 ;  /* 0x000000ffff047224 */ /* 0x000fe400078e000a */
[----:B------:R-:W-:-:S03]  /*dac0*/  IMAD.U32 R10, RZ, RZ, UR38 ;  /* 0x00000026ff0a7e24 */ /* 0x000fc6000f8e00ff */
[----:B------:R1:W-:Y:S01]  /*dad0*/  STL.128 [R1+0x80], R4 ;  /* 0x0000800401007387 */ /* 0x0003e20000100c00 */
[----:B------:R-:W-:Y:S02]  /*dae0*/  IADD3 R60, P5, R60, 0x60, RZ ;  /* 0x000000603c3c7810 */ /* 0x000fe40007fbe0ff */
[----:B------:R-:W-:Y:S01]  /*daf0*/  IADD3 R39, P2, R10, 0x74, RZ ;  /* 0x000000740a277810 */ /* 0x000fe20007f5e0ff */
[----:B------:R-:W-:Y:S01]  /*db00*/  IMAD.X R27, RZ, RZ, UR37, P6 ;  /* 0x00000025ff1b7e24 */ /* 0x000fe2000b0e06ff */
[----:B------:R-:W-:Y:S01]  /*db10*/  IADD3 R51, P1, R51, 0x68, RZ ;  /* 0x0000006833337810 */ /* 0x000fe20007f3e0ff */
[----:B------:R-:W-:Y:S01]  /*db20*/  IMAD.X R59, RZ, RZ, UR37, P5 ;  /* 0x00000025ff3b7e24 */ /* 0x000fe2000a8e06ff */
[----:B------:R-:W-:Y:S01]  /*db30*/  IADD3 R42, P4, R42, 0x78, RZ ;  /* 0x000000782a2a7810 */ /* 0x000fe20007f9e0ff */
[----:B------:R-:W-:Y:S01]  /*db40*/  IMAD.X R40, RZ, RZ, UR37, P2 ;  /* 0x00000025ff287e24 */ /* 0x000fe200090e06ff */
[----:B------:R-:W-:Y:S02]  /*db50*/  IADD3 R53, P3, R53, 0x80, RZ ;  /* 0x0000008035357810 */ /* 0x000fe40007f7e0ff */
[----:B------:R-:W-:-:S02]  /*db60*/  IADD3 R44, P2, R44, 0x88, RZ ;  /* 0x000000882c2c7810 */ /* 0x000fc40007f5e0ff */
[----:B------:R-:W-:Y:S02]  /*db70*/  IADD3 R48, P6, R48, 0x90, RZ ;  /* 0x0000009030307810 */ /* 0x000fe40007fde0ff */
[----:B------:R-:W-:Y:S01]  /*db80*/  IADD3 R34, P5, R34, 0x98, RZ ;  /* 0x0000009822227810 */ /* 0x000fe20007fbe0ff */
[----:B------:R-:W-:Y:S02]  /*db90*/  IMAD.X R50, RZ, RZ, UR37, P1 ;  /* 0x00000025ff327e24 */ /* 0x000fe400088e06ff */
[----:B------:R-:W-:Y:S02]  /*dba0*/  IMAD.X R41, RZ, RZ, UR37, P4 ;  /* 0x00000025ff297e24 */ /* 0x000fe4000a0e06ff */
[----:B------:R-:W-:Y:S02]  /*dbb0*/  IMAD.X R52, RZ, RZ, UR37, P3 ;  /* 0x00000025ff347e24 */ /* 0x000fe400098e06ff */
[----:B------:R-:W-:Y:S02]  /*dbc0*/  IMAD.X R43, RZ, RZ, UR37, P2 ;  /* 0x00000025ff2b7e24 */ /* 0x000fe400090e06ff */
[----:B------:R-:W-:-:S02]  /*dbd0*/  IMAD.X R49, RZ, RZ, UR37, P6 ;  /* 0x00000025ff317e24 */ /* 0x000fc4000b0e06ff */
[----:B------:R-:W-:Y:S01]  /*dbe0*/  IMAD.X R35, RZ, RZ, UR37, P5 ;  /* 0x00000025ff237e24 */ /* 0x000fe2000a8e06ff */
[----:B-1----:R-:W-:Y:S06]  /*dbf0*/  @!P0 BRA `(.L_x_3530) ;  /* 0x0000000000708947 */ /* 0x002fec0003800000 */
[----:B------:R-:W-:Y:S01]  /*dc00*/  MOV R14, 0x0 ;  /* 0x00000000000e7802 */ /* 0x000fe20000000f00 */
[----:B------:R-:W-:Y:S01]  /*dc10*/  ULDC.64 UR4, c[0x4][0x90] ;  /* 0x0100240000047ab9 */ /* 0x000fe20000000a00 */
[----:B------:R-:W-:Y:S01]  /*dc20*/  ULDC.64 UR6, c[0x4][0x98] ;  /* 0x0100260000067ab9 */ /* 0x000fe20000000a00 */
[----:B------:R-:W-:Y:S02]  /*dc30*/  IMAD.U32 R4, RZ, RZ, UR4 ;  /* 0x00000004ff047e24 */ /* 0x000fe4000f8e00ff */
[----:B------:R-:W-:Y:S01]  /*dc40*/  IMAD.U32 R5, RZ, RZ, UR5 ;  /* 0x00000005ff057e24 */ /* 0x000fe2000f8e00ff */
[----:B------:R-:W0:Y:S01]  /*dc50*/  LDC.64 R14, c[0x4][R14] ;  /* 0x010000000e0e7b82 */ /* 0x000e220000000a00 */
[----:B------:R-:W-:Y:S01]  /*dc60*/  ULDC.64 UR4, c[0x4][0x20] ;  /* 0x0100080000047ab9 */ /* 0x000fe20000000a00 */
[----:B------:R-:W-:Y:S02]  /*dc70*/  IMAD.U32 R6, RZ, RZ, UR6 ;  /* 0x00000006ff067e24 */ /* 0x000fe4000f8e00ff */
[----:B------:R-:W-:-:S02]  /*dc80*/  IMAD.U32 R7, RZ, RZ, UR7 ;  /* 0x00000007ff077e24 */ /* 0x000fc4000f8e00ff */
[----:B------:R-:W-:Y:S02]  /*dc90*/  IMAD.U32 R10, RZ, RZ, UR4 ;  /* 0x00000004ff0a7e24 */ /* 0x000fe4000f8e00ff */
[----:B------:R-:W-:Y:S02]  /*dca0*/  IMAD.U32 R11, RZ, RZ, UR5 ;  /* 0x00000005ff0b7e24 */ /* 0x000fe4000f8e00ff */
[----:B------:R-:W-:Y:S02]  /*dcb0*/  IMAD.MOV.U32 R8, RZ, RZ, 0x70 ;  /* 0x00000070ff087424 */ /* 0x000fe400078e00ff */
[----:B-----5:R-:W-:Y:S02]  /*dcc0*/  IMAD.MOV.U32 R12, RZ, RZ, 0x1 ;  /* 0x00000001ff0c7424 */ /* 0x020fe400078e00ff */
[----:B------:R-:W-:-:S07]  /*dcd0*/  IMAD.MOV.U32 R13, RZ, RZ, RZ ;  /* 0x000000ffff0d7224 */ /* 0x000fce00078e00ff */
[----:B------:R-:W-:-:S07]  /*dce0*/  LEPC R20, `(.L_x_3531) ;  /* 0x000000001014794e */ /* 0x000fce0000000000 */
[----:B0-----:R-:W-:Y:S05]  /*dcf0*/  CALL.ABS.NOINC R14 ;  /* 0x000000000e007343 */ /* 0x001fea0003c00000 */
.L_x_3531:
        /* <DEDUP_REMOVED lines=12> */
.L_x_3530:
[----:B------:R-:W-:Y:S05]  /*ddc0*/  BSYNC B6 ;  /* 0x0000000000067941 */ /* 0x000fea0003800000 */
.L_x_3529:
[----:B-----5:R-:W-:Y:S01]  /*ddd0*/  SHF.R.S32.HI R4, RZ, 0x1f, R3 ;  /* 0x0000001fff047819 */ /* 0x020fe20000011403 */
[----:B------:R-:W-:Y:S01]  /*dde0*/  UIADD3 UR6, UP0, UR38, 0xfc, URZ ;  /* 0x000000fc26067890 */ /* 0x000fe2000ff1e03f */
[----:B------:R-:W0:Y:S01]  /*ddf0*/  LDC.64 R28, c[0x0][0xad8] ;  /* 0x0002b600ff1c7b82 */ /* 0x000e220000000a00 */
[----:B------:R-:W-:Y:S01]  /*de00*/  UIADD3 UR4, UP1, UR38, 0x70, URZ ;  /* 0x0000007026047890 */ /* 0x000fe2000ff3e03f */
[----:B------:R-:W-:Y:S01]  /*de10*/  LEA.HI R4, R4, R3, RZ, 0x3 ;  /* 0x0000000304047211 */ /* 0x000fe200078f18ff */
[----:B------:R-:W-:Y:S01]  /*de20*/  UIADD3.X UR7, URZ, UR37, URZ, UP0, !UPT ;  /* 0x000000253f077290 */ /* 0x000fe200087fe43f */
[----:B------:R-:W-:Y:S01]  /*de30*/  IMAD.MOV.U32 R15, RZ, RZ, 0x2 ;  /* 0x00000002ff0f7424 */ /* 0x000fe200078e00ff */
[----:B------:R-:W-:Y:S01]  /*de40*/  UIADD3.X UR5, URZ, UR37, URZ, UP1, !UPT ;  /* 0x000000253f057290 */ /* 0x000fe20008ffe43f */
[C---:B------:R-:W-:Y:S01]  /*de50*/  LOP3.LUT R6, R4.reuse, 0xfffffff8, RZ, 0xc0, !PT ;  /* 0xfffffff804067812 */ /* 0x040fe200078ec0ff */
[----:B------:R-:W-:Y:S01]  /*de60*/  IMAD.SHL.U32 R4, R4, 0x40, RZ ;  /* 0x0000004004047824 */ /* 0x000fe200078e00ff */
[----:B------:R-:W1:Y:S01]  /*de70*/  LDC.64 R20, c[0x0][0xae0] ;  /* 0x0002b800ff147b82 */ /* 0x000e620000000a00 */
[----:B------:R-:W-:Y:S01]  /*de80*/  IMAD.U32 R8, RZ, RZ, UR4 ;  /* 0x00000004ff087e24 */ /* 0x000fe2000f8e00ff */
[----:B------:R-:W-:Y:S01]  /*de90*/  UIADD3 UR4, UP1, UR38, 0xa0, URZ ;  /* 0x000000a026047890 */ /* 0x000fe2000ff3e03f */
[----:B------:R-:W-:Y:S01]  /*dea0*/  IMAD.IADD R10, R3, 0x1, -R6 ;  /* 0x00000001030a7824 */ /* 0x000fe200078e0a06 */
[----:B------:R-:W-:Y:S01]  /*deb0*/  LOP3.LUT R9, R4, 0xfffffe00, RZ, 0xc0, !PT ;  /* 0xfffffe0004097812 */ /* 0x000fe200078ec0ff */
[----:B------:R-:W-:Y:S01]  /*dec0*/  IMAD.U32 R6, RZ, RZ, UR6 ;  /* 0x00000006ff067e24 */ /* 0x000fe2000f8e00ff */
[----:B------:R-:W-:Y:S01]  /*ded0*/  STL.64 [R1+0xc0], R26 ;  /* 0x0000c01a01007387 */ /* 0x000fe20000100a00 */
[C---:B------:R-:W-:Y:S01]  /*dee0*/  IMAD.SHL.U32 R3, R10.reuse, 0x40, RZ ;  /* 0x000000400a037824 */ /* 0x040fe200078e00ff */
[C---:B------:R-:W-:Y:S01]  /*def0*/  LOP3.LUT P0, RZ, R10.reuse, 0x2, RZ, 0xc0, !PT ;  /* 0x000000020aff7812 */ /* 0x040fe2000780c0ff */
[----:B------:R-:W-:Y:S01]  /*df00*/  IMAD.MOV.U32 R4, RZ, RZ, R6 ;  /* 0x000000ffff047224 */ /* 0x000fe200078e0006 */
[----:B------:R-:W-:Y:S01]  /*df10*/  LOP3.LUT P1, RZ, R10, 0x4, RZ, 0xc0, !PT ;  /* 0x000000040aff7812 */ /* 0x000fe2000782c0ff */
[----:B------:R-:W-:Y:S01]  /*df20*/  IMAD R9, R0, 0x400, R9 ;  /* 0x0000040000097824 */ /* 0x000fe200078e0209 */
[----:B------:R-:W-:Y:S01]  /*df30*/  LOP3.LUT R3, R3, 0x1c0, RZ, 0xc0, !PT ;  /* 0x000001c003037812 */ /* 0x000fe200078ec0ff */
[----:B------:R-:W-:Y:S01]  /*df40*/  IMAD.U32 R5, RZ, RZ, UR7 ;  /* 0x00000007ff057e24 */ /* 0x000fe2000f8e00ff */
[----:B------:R-:W-:Y:S01]  /*df50*/  UIADD3 UR6, UP0, UR38, 0xb0, URZ ;  /* 0x000000b026067890 */ /* 0x000fe2000ff1e03f */
[----:B------:R-:W-:Y:S01]  /*df60*/  IMAD.U32 R7, RZ, RZ, UR5 ;  /* 0x00000005ff077e24 */ /* 0x000fe2000f8e00ff */
[----:B------:R-:W-:Y:S01]  /*df70*/  LOP3.LUT R11, R3, 0x8, R12, 0xf8, !PT ;  /* 0x00000008030b7812 */ /* 0x000fe200078ef80c */
[----:B------:R-:W-:Y:S01]  /*df80*/  IMAD.MOV.U32 R6, RZ, RZ, R8 ;  /* 0x000000ffff067224 */ /* 0x000fe200078e0008 */
[----:B------:R-:W-:Y:S01]  /*df90*/  SHF.R.U32.HI R12, RZ, 0x3, R3 ;  /* 0x00000003ff0c7819 */ /* 0x000fe20000011603 */
[----:B------:R-:W-:Y:S01]  /*dfa0*/  UIADD3.X UR5, URZ, UR37, URZ, UP1, !UPT ;  /* 0x000000253f057290 */ /* 0x000fe20008ffe43f */
[----:B------:R-:W-:Y:S01]  /*dfb0*/  IMAD.MOV.U32 R54, RZ, RZ, 0x10 ;  /* 0x00000010ff367424 */ /* 0x000fe200078e00ff */
[----:B------:R-:W-:Y:S01]  /*dfc0*/  UIADD3.X UR7, URZ, UR37, URZ, UP0, !UPT ;  /* 0x000000253f077290 */ /* 0x000fe200087fe43f */
[----:B------:R-:W-:Y:S01]  /*dfd0*/  LOP3.LUT R0, R11, R12, RZ, 0x3c, !PT ;  /* 0x0000000c0b007212 */ /* 0x000fe200078e3cff */
[----:B------:R2:W-:Y:S01]  /*dfe0*/  STL.128 [R1+0x100], R4 ;  /* 0x0001000401007387 */ /* 0x0005e20000100c00 */
[----:B------:R-:W3:Y:S01]  /*dff0*/  LDC.64 R12, c[0x0][0xad0] ;  /* 0x0002b400ff0c7b82 */ /* 0x000ee20000000a00 */
[----:B------:R-:W-:Y:S01]  /*e000*/  IMAD.MOV.U32 R8, RZ, RZ, R39 ;  /* 0x000000ffff087224 */ /* 0x000fe200078e0027 */
[----:B------:R-:W-:Y:S01]  /*e010*/  SEL R54, R54, 0xfffffff0, !P0 ;  /* 0xfffffff036367807 */ /* 0x000fe20004000000 */
[----:B------:R-:W-:Y:S01]  /*e020*/  IMAD.IADD R0, R9, 0x1, R0 ;  /* 0x0000000109007824 */ /* 0x000fe200078e0200 */
[----:B------:R-:W-:Y:S01]  /*e030*/  STL.64 [R1+0xb0], R192 ;  /* 0x0000b0c001007387 */ /* 0x000fe20000100a00 */
[----:B------:R-:W-:-:S02]  /*e040*/  IMAD.MOV.U32 R9, RZ, RZ, R40 ;  /* 0x000000ffff097224 */ /* 0x000fc400078e0028 */
[----:B------:R-:W-:Y:S01]  /*e050*/  IMAD.WIDE.U32 R14, R0, R15, UR44 ;  /* 0x0000002c000e7e25 */ /* 0x000fe2000f8e000f */
[----:B------:R-:W-:Y:S03]  /*e060*/  STL.U8 [R1+0xc8], RZ ;  /* 0x0000c8ff01007387 */ /* 0x000fe60000100000 */
[----:B------:R-:W-:Y:S01]  /*e070*/  IMAD.U32 R10, RZ, RZ, UR4 ;  /* 0x00000004ff0a7e24 */ /* 0x000fe2000f8e00ff */
[----:B------:R-:W-:Y:S01]  /*e080*/  IADD3 R14, P0, R14, 0x36400, RZ ;  /* 0x000364000e0e7810 */ /* 0x000fe20007f1e0ff */
[----:B------:R-:W-:Y:S01]  /*e090*/  IMAD.U32 R11, RZ, RZ, UR5 ;  /* 0x00000005ff0b7e24 */ /* 0x000fe2000f8e00ff */
[----:B------:R-:W-:Y:S01]  /*e0a0*/  STL.U8 [R1+0x120], RZ ;  /* 0x000120ff01007387 */ /* 0x000fe20000100000 */
[----:B--2---:R-:W2:Y:S01]  /*e0b0*/  LDC R6, c[0x0][0x450] ;  /* 0x00011400ff067b82 */ /* 0x004ea20000000800 */
[----:B------:R-:W-:Y:S01]  /*e0c0*/  IMAD.MOV.U32 R55, RZ, RZ, 0x20 ;  /* 0x00000020ff377424 */ /* 0x000fe200078e00ff */
[----:B------:R-:W-:Y:S01]  /*e0d0*/  ULDC UR4, c[0x0][0x3f4] ;  /* 0x0000fd0000047ab9 */ /* 0x000fe20000000800 */
[----:B------:R4:W-:Y:S01]  /*e0e0*/  STL.128 [R1+0x110], R8 ;  /* 0x0001100801007387 */ /* 0x0009e20000100c00 */
[----:B------:R-:W-:Y:S01]  /*e0f0*/  IMAD.X R15, RZ, RZ, R15, P0 ;  /* 0x000000ffff0f7224 */ /* 0x000fe200000e060f */
[----:B------:R-:W-:Y:S01]  /*e100*/  ISETP.LT.AND P0, PT, RZ, UR4, PT ;  /* 0x00000004ff007c0c */ /* 0x000fe2000bf01270 */
[----:B0-----:R-:W-:Y:S01]  /*e110*/  IMAD.MOV.U32 R27, RZ, RZ, R28 ;  /* 0x000000ffff1b7224 */ /* 0x001fe200078e001c */
[----:B------:R-:W-:Y:S01]  /*e120*/  SEL R55, R55, 0xffffffe0, !P1 ;  /* 0xffffffe037377807 */ /* 0x000fe20004800000 */
[----:B------:R-:W2:Y:S01]  /*e130*/  LDC.64 R4, c[0x0][0x448] ;  /* 0x00011200ff047b82 */ /* 0x000ea20000000a00 */
[----:B---3--:R-:W-:Y:S01]  /*e140*/  IMAD.MOV.U32 R26, RZ, RZ, R13 ;  /* 0x000000ffff1a7224 */ /* 0x008fe200078e000d */
[----:B------:R-:W-:Y:S01]  /*e150*/  STL.64 [R1+0xa8], R14 ;  /* 0x0000a80e01007387 */ /* 0x000fe20000100a00 */
[----:B------:R-:W-:-:S02]  /*e160*/  IMAD.MOV.U32 R7, RZ, RZ, R12 ;  /* 0x000000ffff077224 */ /* 0x000fc400078e000c */
[----:B------:R-:W-:Y:S01]  /*e170*/  VIADD R229, R45, 0xffffff80 ;  /* 0xffffff802de57836 */ /* 0x000fe20000000000 */
[----:B------:R-:W-:Y:S01]  /*e180*/  STL.64 [R1+0xa0], R54 ;  /* 0x0000a03601007387 */ /* 0x000fe20000100a00 */
[----:B------:R-:W-:Y:S02]  /*e190*/  IMAD.U32 R46, RZ, RZ, UR6 ;  /* 0x00000006ff2e7e24 */ /* 0x000fe4000f8e00ff */
[----:B------:R-:W-:Y:S01]  /*e1a0*/  IMAD.U32 R47, RZ, RZ, UR7 ;  /* 0x00000007ff2f7e24 */ /* 0x000fe2000f8e00ff */
[----:B------:R-:W-:Y:S01]  /*e1b0*/  STL.128 [R1+0xd0], R24 ;  /* 0x0000d01801007387 */ /* 0x000fe20000100c00 */
[----:B----4-:R-:W-:Y:S02]  /*e1c0*/  IMAD.MOV.U32 R8, RZ, RZ, RZ ;  /* 0x000000ffff087224 */ /* 0x010fe400078e00ff */
[----:B------:R-:W-:Y:S01]  /*e1d0*/  IMAD.MOV.U32 R9, RZ, RZ, R29 ;  /* 0x000000ffff097224 */ /* 0x000fe200078e001d */
[----:B------:R-:W-:Y:S01]  /*e1e0*/  STL [R1+0xcc], R229 ;  /* 0x0000cce501007387 */ /* 0x000fe20000100800 */
[----:B-1----:R-:W-:-:S02]  /*e1f0*/  IMAD.MOV.U32 R10, RZ, RZ, R20 ;  /* 0x000000ffff0a7224 */ /* 0x002fc400078e0014 */
[----:B------:R-:W-:Y:S01]  /*e200*/  IMAD.MOV.U32 R11, RZ, RZ, R21 ;  /* 0x000000ffff0b7224 */ /* 0x000fe200078e0015 */
[----:B------:R0:W-:Y:S01]  /*e210*/  STL.64 [R1+0xb8], R46 ;  /* 0x0000b82e01007387 */ /* 0x0001e20000100a00 */
[----:B------:R-:W-:Y:S02]  /*e220*/  IMAD.U32 R28, RZ, RZ, UR38 ;  /* 0x00000026ff1c7e24 */ /* 0x000fe4000f8e00ff */
[----:B------:R-:W-:Y:S01]  /*e230*/  IMAD.U32 R39, RZ, RZ, UR38 ;  /* 0x00000026ff277e24 */ /* 0x000fe2000f8e00ff */
[----:B------:R1:W-:Y:S01]  /*e240*/  STL.128 [R1+0xe0], R8 ;  /* 0x0000e00801007387 */ /* 0x0003e20000100c00 */
[----:B------:R-:W-:Y:S01]  /*e250*/  IMAD.U32 R63, RZ, RZ, UR38 ;  /* 0x00000026ff3f7e24 */ /* 0x000fe2000f8e00ff */
[----:B------:R-:W-:Y:S01]  /*e260*/  IADD3 R28, P1, R28, 0x120, RZ ;  /* 0x000001201c1c7810 */ /* 0x000fe20007f3e0ff */
[----:B------:R-:W-:Y:S01]  /*e270*/  IMAD.U32 R45, RZ, RZ, UR38 ;  /* 0x00000026ff2d7e24 */ /* 0x000fe2000f8e00ff */
[----:B--2---:R1:W-:Y:S01]  /*e280*/  STL.128 [R1+0xf0], R4 ;  /* 0x0000f00401007387 */ /* 0x0043e20000100c00 */
[----:B------:R-:W-:Y:S01]  /*e290*/  IMAD.U32 R40, RZ, RZ, UR38 ;  /* 0x00000026ff287e24 */ /* 0x000fe2000f8e00ff */
[----:B------:R-:W-:Y:S01]  /*e2a0*/  IADD3 R39, P2, R39, 0xcc, RZ ;  /* 0x000000cc27277810 */ /* 0x000fe20007f5e0ff */
[----:B------:R-:W-:Y:S01]  /*e2b0*/  IMAD.X R29, RZ, RZ, UR37, P1 ;  /* 0x00000025ff1d7e24 */ /* 0x000fe200088e06ff */
[----:B------:R-:W-:Y:S01]  /*e2c0*/  IADD3 R63, P3, R63, 0xc8, RZ ;  /* 0x000000c83f3f7810 */ /* 0x000fe20007f7e0ff */
[----:B0-----:R-:W-:Y:S01]  /*e2d0*/  IMAD.U32 R47, RZ, RZ, UR38 ;  /* 0x00000026ff2f7e24 */ /* 0x001fe2000f8e00ff */
[----:B------:R-:W-:Y:S01]  /*e2e0*/  IADD3 R45, P4, R45, 0xb8, RZ ;  /* 0x000000b82d2d7810 */ /* 0x000fe20007f9e0ff */
[----:B------:R-:W-:Y:S01]  /*e2f0*/  IMAD.X R46, RZ, RZ, UR37, P2 ;  /* 0x00000025ff2e7e24 */ /* 0x000fe200090e06ff */
[----:B------:R-:W-:Y:S01]  /*e300*/  IADD3 R40, P6, R40, 0x108, RZ ;  /* 0x0000010828287810 */ /* 0x000fe20007fde0ff */
[----:B------:R-:W-:Y:S01]  /*e310*/  IMAD.X R64, RZ, RZ, UR37, P3 ;  /* 0x00000025ff407e24 */ /* 0x000fe200098e06ff */
[----:B------:R-:W-:Y:S01]  /*e320*/  IADD3 R47, P5, R47, 0x100, RZ ;  /* 0x000001002f2f7810 */ /* 0x000fe20007fbe0ff */
[----:B------:R-:W-:-:S02]  /*e330*/  IMAD.X R61, RZ, RZ, UR37, P4 ;  /* 0x00000025ff3d7e24 */ /* 0x000fc4000a0e06ff */
[----:B------:R-:W-:Y:S02]  /*e340*/  IMAD.X R58, RZ, RZ, UR37, P6 ;  /* 0x00000025ff3a7e24 */ /* 0x000fe4000b0e06ff */
[----:B------:R-:W-:Y:S01]  /*e350*/  IMAD.X R62, RZ, RZ, UR37, P5 ;  /* 0x00000025ff3e7e24 */ /* 0x000fe2000a8e06ff */
[----:B-1----:R-:W-:Y:S07]  /*e360*/  @P0 BRA `(.L_x_3532) ;  /* 0x0000000000400947 */ /* 0x002fee0003800000 */
        /* <DEDUP_REMOVED lines=10> */
.L_x_3535:
[----:B-1----:R1:W2:Y:S02]  /*e410*/  SYNCS.PHASECHK.TRANS64.TRYWAIT P0, [R2+URZ+0x38800], R3 ;  /* 0x03880003020075a7 */ /* 0x0022a4000800017f */
[----:B--2---:R-:W-:Y:S05]  /*e420*/  @!P0 NANOSLEEP.SYNCS 0x989680 ;  /* 0x009896800000895d */ /* 0x004fea0003900000 */
[----:B------:R-:W2:Y:S02]  /*e430*/  @!P0 SYNCS.PHASECHK.TRANS64 P0, [R2+URZ+0x38800], R3 ;  /* 0x03880003020085a7 */ /* 0x000ea4000800007f */
[----:B--2---:R-:W-:Y:S05]  /*e440*/  @!P0 BRA `(.L_x_3535) ;  /* 0xfffffffc00f08947 */ /* 0x004fea000383ffff */
.L_x_3534:
[----:B------:R-:W-:Y:S05]  /*e450*/  BSYNC B0 ;  /* 0x0000000000007941 */ /* 0x000fea0003800000 */
.L_x_3533:
[----:B------:R-:W-:Y:S05]  /*e460*/  BRA `(.L_x_3536) ;  /* 0x0000002c00ac7947 */ /* 0x000fea0003800000 */
.L_x_3532:
[----:B------:R-:W-:Y:S01]  /*e470*/  LOP3.LUT P0, RZ, R65, 0x3ff, RZ, 0xc0, !PT ;  /* 0x000003ff41ff7812 */ /* 0x000fe2000780c0ff */
[----:B------:R-:W-:Y:S01]  /*e480*/  ULDC.64 UR4, c[0x0][0x3f8] ;  /* 0x0000fe0000047ab9 */ /* 0x000fe20000000a00 */
[----:B------:R-:W-:Y:S01]  /*e490*/  SHF.R.S32.HI R0, RZ, 0x1f, R36 ;  /* 0x0000001fff007819 */ /* 0x000fe20000011424 */
[----:B------:R-:W-:Y:S01]  /*e4a0*/  ULDC.64 UR6, c[0x0][0x408] ;  /* 0x0001020000067ab9 */ /* 0x000fe20000000a00 */
[----:B------:R-:W-:Y:S01]  /*e4b0*/  IMAD.WIDE.U32 R26, R36, UR4, RZ ;  /* 0x00000004241a7c25 */ /* 0x000fe2000f8e00ff */
[----:B------:R-:W-:Y:S03]  /*e4c0*/  BSSY B6, `(.L_x_3537) ;  /* 0x0000019000067945 */ /* 0x000fe60003800000 */
        /* <DEDUP_REMOVED lines=24> */
.L_x_3538:
[----:B------:R-:W-:Y:S05]  /*e650*/  BSYNC B6 ;  /* 0x0000000000067941 */ /* 0x000fea0003800000 */
.L_x_3537:
[----:B------:R-:W2:Y:S01]  /*e660*/  LDL R3, [R1+0x50] ;  /* 0x0000500001037983 */ /* 0x000ea20000100800 */
[----:B------:R-:W-:Y:S01]  /*e670*/  ULDC.U8 UR4, c[0x0][0x410] ;  /* 0x0001040000047ab9 */ /* 0x000fe20000000000 */
[----:B------:R-:W-:Y:S01]  /*e680*/  BSSY B0, `(.L_x_3539) ;  /* 0x00002c1000007945 */ /* 0x000fe20003800000 */
[----:B------:R-:W-:Y:S01]  /*e690*/  ISETP.NE.AND P0, PT, RZ, UR4, PT ;  /* 0x00000004ff007c0c */ /* 0x000fe2000bf05270 */
[----:B--2---:R-:W-:-:S12]  /*e6a0*/  IMAD R0, R3, 0x40, R152 ;  /* 0x0000004003007824 */ /* 0x004fd800078e0298 */
[----:B------:R-:W-:Y:S05]  /*e6b0*/  @!P0 BRA `(.L_x_3540) ;  /* 0x0000001400b08947 */ /* 0x000fea0003800000 */
[----:B------:R-:W2:Y:S01]  /*e6c0*/  LDL R20, [R1+0x410] ;  /* 0x0004100001147983 */ /* 0x000ea20000100800 */
[----:B------:R-:W0:Y:S01]  /*e6d0*/  LDC R69, c[0x0][0x448] ;  /* 0x00011200ff457b82 */ /* 0x000e220000000800 */
[----:B------:R-:W-:Y:S01]  /*e6e0*/  ULDC.64 UR4, c[0x0][0x3f8] ;  /* 0x0000fe0000047ab9 */ /* 0x000fe20000000a00 */
[----:B------:R-:W-:Y:S01]  /*e6f0*/  ULDC.64 UR6, c[0x0][0x408] ;  /* 0x0001020000067ab9 */ /* 0x000fe20000000a00 */
[----:B------:R-:W-:Y:S02]  /*e700*/  IMAD.MOV.U32 R27, RZ, RZ, R25 ;  /* 0x000000ffff1b7224 */ /* 0x000fe400078e0019 */
[----:B------:R-:W-:Y:S01]  /*e710*/  IMAD.MOV.U32 R55, RZ, RZ, R65 ;  /* 0x000000ffff377224 */ /* 0x000fe200078e0041 */
[----:B0-----:R-:W-:-:S13]  /*e720*/  ISETP.NE.AND P0, PT, R69, 0x1, PT ;  /* 0x000000014500780c */ /* 0x001fda0003f05270 */
[----:B------:R-:W0:Y:S08]  /*e730*/  @P0 LDC R4, c[0x0][0x44c] ;  /* 0x00011300ff040b82 */ /* 0x000e300000000800 */
[----:B------:R-:W1:Y:S01]  /*e740*/  @P0 LDC R5, c[0x0][0x450] ;  /* 0x00011400ff050b82 */ /* 0x000e620000000800 */
[----:B--2---:R-:W-:-:S04]  /*e750*/  IMAD R3, R20, 0x20, R0 ;  /* 0x0000002014037824 */ /* 0x004fc800078e0200 */
        /* <DEDUP_REMOVED lines=23> */
.L_x_3847:
        /* <DEDUP_REMOVED lines=8> */
[----:B------:R-:W3:Y:S01]  /*e950*/  LDL R11, [R1+0x41c] ;  /* 0x00041c00010b7983 */ /* 0x000ee20000100800 */
[----:B------:R-:W-:Y:S01]  /*e960*/  ULDC UR4, c[0x0][0x3f4] ;  /* 0x0000fd0000047ab9 */ /* 0x000fe20000000800 */
[----:B--2---:R-:W-:Y:S01]  /*e970*/  IMAD.MOV.U32 R4, RZ, RZ, R6 ;  /* 0x000000ffff047224 */ /* 0x004fe200078e0006 */
[----:B------:R-:W-:Y:S01]  /*e980*/  ISETP.GE.AND P2, PT, R154, UR4, PT ;  /* 0x000000049a007c0c */ /* 0x000fe2000bf46270 */
[----:B-1----:R-:W-:Y:S01]  /*e990*/  IMAD.MOV.U32 R5, RZ, RZ, R3 ;  /* 0x000000ffff057224 */ /* 0x002fe200078e0003 */
[----:B------:R-:W-:Y:S02]  /*e9a0*/  ISETP.GE.AND P3, PT, R160, UR4, PT ;  /* 0x00000004a0007c0c */ /* 0x000fe4000bf66270 */
[----:B------:R-:W-:-:S09]  /*e9b0*/  CS2R R54, SRZ ;  /* 0x0000000000367805 */ /* 0x000fd2000001ff00 */
[----:B------:R-:W-:-:S04]  /*e9c0*/  @!P2 IMAD.WIDE R4, R154, 0x2, R4 ;  /* 0x000000029a04a825 */ /* 0x000fc800078e0204 */
[----:B------:R-:W-:Y:S01]  /*e9d0*/  @!P3 IMAD.SHL.U32 R9, R160, 0x2, RZ ;  /* 0x00000002a009b824 */ /* 0x000fe200078e00ff */
[----:B------:R1:W5:Y:S01]  /*e9e0*/  @!P2 LD.E.64 R54, desc[UR46][R4.64] ;  /* 0x0000002e0436a980 */ /* 0x000362000c101b00 */
[----:B------:R-:W-:Y:S02]  /*e9f0*/  CS2R R66, SRZ ;  /* 0x0000000000427805 */ /* 0x000fe4000001ff00 */
[----:B------:R-:W-:Y:S02]  /*ea00*/  CS2R R24, SRZ ;  /* 0x0000000000187805 */ /* 0x000fe4000001ff00 */
[----:B------:R-:W-:Y:S02]  /*ea10*/  CS2R R26, SRZ ;  /* 0x00000000001a7805 */ /* 0x000fe4000001ff00 */
[-C--:B-1----:R-:W-:Y:S02]  /*ea20*/  @!P3 IADD3 R4, P0, R6, R9.reuse, RZ ;  /* 0x000000090604b210 */ /* 0x082fe40007f1e0ff */
[----:B----4-:R-:W-:Y:S01]  /*ea30*/  @!P3 IADD3 R6, P1, R8, R9, RZ ;  /* 0x000000090806b210 */ /* 0x010fe20007f3e0ff */
[----:B---3--:R-:W-:-:S02]  /*ea40*/  IMAD.MOV.U32 R9, RZ, RZ, R7 ;  /* 0x000000ffff097224 */ /* 0x008fc400078e0007 */
[----:B------:R-:W-:-:S05]  /*ea50*/  @!P2 IMAD.WIDE R8, R154, 0x2, R8 ;  /* 0x000000029a08a825 */ /* 0x000fca00078e0208 */
[----:B------:R1:W5:Y:S01]  /*ea60*/  @!P2 LD.E.64 R66, desc[UR46][R8.64] ;  /* 0x0000002e0842a980 */ /* 0x000362000c101b00 */
[----:B------:R-:W-:-:S05]  /*ea70*/  @!P3 SHF.L.U64.HI R12, R160, 0x1, R11 ;  /* 0x00000001a00cb819 */ /* 0x000fca000001020b */
[--C-:B------:R-:W-:Y:S02]  /*ea80*/  @!P3 IMAD.X R5, R3, 0x1, R12.reuse, P0 ;  /* 0x000000010305b824 */ /* 0x100fe400000e060c */
[----:B------:R-:W-:-:S03]  /*ea90*/  @!P3 IMAD.X R7, R7, 0x1, R12, P1 ;  /* 0x000000010707b824 */ /* 0x000fc600008e060c */
[----:B------:R1:W5:Y:S04]  /*eaa0*/  @!P3 LD.E.64 R24, desc[UR46][R4.64] ;  /* 0x0000002e0418b980 */ /* 0x000368000c101b00 */
[----:B------:R1:W5:Y:S02]  /*eab0*/  @!P3 LD.E.64 R26, desc[UR46][R6.64] ;  /* 0x0000002e061ab980 */ /* 0x000364000c101b00 */
.L_x_3543:
[----:B------:R-:W-:Y:S05]  /*eac0*/  BSYNC B1 ;  /* 0x0000000000017941 */ /* 0x000fea0003800000 */
.L_x_3542:
[----:B-1---5:R-:W-:Y:S01]  /*ead0*/  IMAD.MOV.U32 R3, RZ, RZ, R24 ;  /* 0x000000ffff037224 */ /* 0x022fe200078e0018 */
[----:B------:R-:W-:Y:S01]  /*eae0*/  UMOV UR4, 0xffffffff ;  /* 0xffffffff00047882 */ /* 0x000fe20000000000 */
[----:B------:R-:W-:Y:S01]  /*eaf0*/  IMAD.MOV.U32 R4, RZ, RZ, R25 ;  /* 0x000000ffff047224 */ /* 0x000fe200078e0019 */
[----:B------:R-:W-:Y:S01]  /*eb00*/  CS2R R20, SRZ ;  /* 0x0000000000147805 */ /* 0x000fe2000001ff00 */
[----:B------:R-:W-:Y:S01]  /*eb10*/  IMAD.MOV.U32 R5, RZ, RZ, R54 ;  /* 0x000000ffff057224 */ /* 0x000fe200078e0036 */
[----:B------:R-:W-:Y:S01]  /*eb20*/  PRMT R75, R3, 0x7610, R75 ;  /* 0x00007610034b7816 */ /* 0x000fe2000000004b */
[----:B--2---:R-:W-:Y:S01]  /*eb30*/  IMAD.MOV.U32 R6, RZ, RZ, R55 ;  /* 0x000000ffff067224 */ /* 0x004fe200078e0037 */
        /* <DEDUP_REMOVED lines=11> */
[----:B------:R-:W-:Y:S06]  /*ebf0*/  BRA.DIV UR4, `(.L_x_3544) ;  /* 0x0000027604d47947 */ /* 0x000fec000b800000 */
[----:B------:R1:W2:Y:S04]  /*ec00*/  SHFL.IDX PT, R3, R36, 0x1, 0x1c1f ;  /* 0x003c1f0024037f89 */ /* 0x0002a800000e0000 */
[----:B------:R1:W0:Y:S04]  /*ec10*/  SHFL.IDX PT, R6, R10, 0x1, 0x1c1f ;  /* 0x003c1f000a067f89 */ /* 0x00022800000e0000 */
[----:B---3--:R1:W3:Y:S04]  /*ec20*/  SHFL.IDX PT, R7, R68, 0x1, 0x1c1f ;  /* 0x003c1f0044077f89 */ /* 0x0082e800000e0000 */
[----:B------:R1:W0:Y:S02]  /*ec30*/  SHFL.IDX PT, R14, R65, 0x1, 0x1c1f ;  /* 0x003c1f00410e7f89 */ /* 0x00022400000e0000 */
.L_x_3853:
[----:B------:R-:W5:Y:S01]  /*ec40*/  LDL R5, [R1+0x1d4] ;  /* 0x0001d40001057983 */ /* 0x000f620000100800 */
[----:B------:R-:W-:Y:S01]  /*ec50*/  VIADD R0, R0, 0x20 ;  /* 0x0000002000007836 */ /* 0x000fe20000000000 */
[----:B------:R-:W-:Y:S01]  /*ec60*/  BSSY B1, `(.L_x_3545) ;  /* 0x0000022000017945 */ /* 0x000fe20003800000 */
[----:B01----:R-:W-:Y:S02]  /*ec70*/  CS2R R10, SRZ ;  /* 0x00000000000a7805 */ /* 0x003fe4000001ff00 */
[----:B----4-:R-:W-:Y:S02]  /*ec80*/  CS2R R8, SRZ ;  /* 0x0000000000087805 */ /* 0x010fe4000001ff00 */
[----:B------:R-:W-:Y:S02]  /*ec90*/  CS2R R12, SRZ ;  /* 0x00000000000c7805 */ /* 0x000fe4000001ff00 */
[----:B------:R-:W-:Y:S02]  /*eca0*/  ISETP.GE.AND P0, PT, R0, R69, PT ;  /* 0x000000450000720c */ /* 0x000fe40003f06270 */
[----:B-----5:R-:W-:-:S04]  /*ecb0*/  LEA.HI R4, R5, R5, RZ, 0x1 ;  /* 0x0000000505047211 */ /* 0x020fc800078f08ff */
[----:B------:R-:W-:-:S05]  /*ecc0*/  LOP3.LUT R4, R4, 0xfffffffe, RZ, 0xc0, !PT ;  /* 0xfffffffe04047812 */ /* 0x000fca00078ec0ff */
[----:B------:R-:W-:-:S05]  /*ecd0*/  IMAD.IADD R4, R5, 0x1, -R4 ;  /* 0x0000000105047824 */ /* 0x000fca00078e0a04 */
[----:B------:R-:W-:Y:S01]  /*ece0*/  SHF.L.U32 R65, R4, 0x1f, RZ ;  /* 0x0000001f04417819 */ /* 0x000fe200000006ff */
[----:B------:R-:W-:Y:S06]  /*ecf0*/  @P0 BRA `(.L_x_3546) ;  /* 0x0000000000600947 */ /* 0x000fec0003800000 */
[----:B------:R-:W4:Y:S01]  /*ed00*/  LDL R15, [R1+0x41c] ;  /* 0x00041c00010f7983 */ /* 0x000f220000100800 */
[----:B------:R-:W-:Y:S01]  /*ed10*/  ULDC UR4, c[0x0][0x3f4] ;  /* 0x0000fd0000047ab9 */ /* 0x000fe20000000800 */
[----:B------:R-:W-:Y:S01]  /*ed20*/  IMAD.MOV.U32 R4, RZ, RZ, R6 ;  /* 0x000000ffff047224 */ /* 0x000fe200078e0006 */
[----:B------:R-:W-:Y:S01]  /*ed30*/  ISETP.GE.AND P2, PT, R154, UR4, PT ;  /* 0x000000049a007c0c */ /* 0x000fe2000bf46270 */
[----:B--2---:R-:W-:Y:S01]  /*ed40*/  IMAD.MOV.U32 R5, RZ, RZ, R3 ;  /* 0x000000ffff057224 */ /* 0x004fe200078e0003 */
[----:B------:R-:W-:Y:S02]  /*ed50*/  ISETP.GE.AND P3, PT, R160, UR4, PT ;  /* 0x00000004a0007c0c */ /* 0x000fe4000bf66270 */
[----:B------:R-:W-:Y:S01]  /*ed60*/  CS2R R10, SRZ ;  /* 0x00000000000a7805 */ /* 0x000fe2000001ff00 */
[----:B------:R-:W-:-:S08]  /*ed70*/  IMAD.MOV.U32 R8, RZ, RZ, R14 ;  /* 0x000000ffff087224 */ /* 0x000fd000078e000e */
[----:B------:R-:W-:-:S04]  /*ed80*/  @!P2 IMAD.WIDE R4, R154, 0x2, R4 ;  /* 0x000000029a04a825 */ /* 0x000fc800078e0204 */
[----:B------:R-:W-:Y:S01]  /*ed90*/  @!P3 IMAD.SHL.U32 R9, R160, 0x2, RZ ;  /* 0x00000002a009b824 */ /* 0x000fe200078e00ff */
[----:B------:R0:W5:Y:S01]  /*eda0*/  @!P2 LD.E.64 R10, desc[UR46][R4.64] ;  /* 0x0000002e040aa980 */ /* 0x000162000c101b00 */
[----:B------:R-:W-:Y:S02]  /*edb0*/  CS2R R12, SRZ ;  /* 0x00000000000c7805 */ /* 0x000fe4000001ff00 */
[----:B------:R-:W-:Y:S02]  /*edc0*/  CS2R R20, SRZ ;  /* 0x0000000000147805 */ /* 0x000fe4000001ff00 */
[-C--:B0-----:R-:W-:Y:S02]  /*edd0*/  @!P3 IADD3 R4, P0, R6, R9.reuse, RZ ;  /* 0x000000090604b210 */ /* 0x081fe40007f1e0ff */
[----:B------:R-:W-:Y:S01]  /*ede0*/  @!P3 IADD3 R6, P1, R14, R9, RZ ;  /* 0x000000090e06b210 */ /* 0x000fe20007f3e0ff */
[----:B---3--:R-:W-:Y:S01]  /*edf0*/  IMAD.MOV.U32 R9, RZ, RZ, R7 ;  /* 0x000000ffff097224 */ /* 0x008fe200078e0007 */
[----:B----4-:R-:W-:Y:S01]  /*ee00*/  @!P3 SHF.L.U64.HI R0, R160, 0x1, R15 ;  /* 0x00000001a000b819 */ /* 0x010fe2000001020f */
[----:B------:R-:W-:Y:S01]  /*ee10*/  @!P2 IMAD.WIDE R14, R154, 0x2, R8 ;  /* 0x000000029a0ea825 */ /* 0x000fe200078e0208 */
[----:B------:R-:W-:-:S03]  /*ee20*/  CS2R R8, SRZ ;  /* 0x0000000000087805 */ /* 0x000fc6000001ff00 */
[--C-:B------:R-:W-:Y:S01]  /*ee30*/  @!P3 IMAD.X R5, R3, 0x1, R0.reuse, P0 ;  /* 0x000000010305b824 */ /* 0x100fe200000e0600 */
[----:B------:R0:W5:Y:S01]  /*ee40*/  @!P2 LD.E.64 R12, desc[UR46][R14.64] ;  /* 0x0000002e0e0ca980 */ /* 0x000162000c101b00 */
[----:B------:R-:W-:-:S03]  /*ee50*/  @!P3 IMAD.X R7, R7, 0x1, R0, P1 ;  /* 0x000000010707b824 */ /* 0x000fc600008e0600 */
[----:B------:R0:W5:Y:S04]  /*ee60*/  @!P3 LD.E.64 R20, desc[UR46][R4.64] ;  /* 0x0000002e0414b980 */ /* 0x000168000c101b00 */
[----:B------:R0:W5:Y:S02]  /*ee70*/  @!P3 LD.E.64 R8, desc[UR46][R6.64] ;  /* 0x0000002e0608b980 */ /* 0x000164000c101b00 */
.L_x_3546:
[----:B------:R-:W-:Y:S05]  /*ee80*/  BSYNC B1 ;  /* 0x0000000000017941 */ /* 0x000fea0003800000 */
.L_x_3545:
[----:B------:R-:W1:Y:S01]  /*ee90*/  SYNCS.PHASECHK.TRANS64.TRYWAIT P0, [R2+URZ+0x38800], R65 ;  /* 0x03880041020075a7 */ /* 0x000e62000800017f */
[----:B------:R-:W-:Y:S04]  /*eea0*/  BSSY B1, `(.L_x_3547) ;  /* 0x0000002000017945 */ /* 0x000fe80003800000 */
[----:B-1----:R-:W-:Y:S05]  /*eeb0*/  @!P0 BRA `(.L_x_3548) ;  /* 0x0000027400948947 */ /* 0x002fea0003800000 */
.L_x_3854:
[----:B------:R-:W-:Y:S05]  /*eec0*/  BSYNC B1 ;  /* 0x0000000000017941 */ /* 0x000fea0003800000 */
.L_x_3547:
[----:B0-----:R-:W4:Y:S01]  /*eed0*/  LDL R5, [R1+0x50] ;  /* 0x0000500001057983 */ /* 0x001f220000100800 */
[C---:B------:R-:W-:Y:S01]  /*eee0*/  IMAD.SHL.U32 R0, R158.reuse, 0x40, RZ ;  /* 0x000000409e007824 */ /* 0x040fe200078e00ff */
[----:B------:R-:W-:Y:S01]  /*eef0*/  LOP3.LUT P1, RZ, R158, 0x4, RZ, 0xc0, !PT ;  /* 0x000000049eff7812 */ /* 0x000fe2000782c0ff */
[----:B-----5:R-:W-:Y:S01]  /*ef00*/  IMAD.MOV.U32 R4, RZ, RZ, R21 ;  /* 0x000000ffff047224 */ /* 0x020fe200078e0015 */
[----:B------:R-:W-:Y:S01]  /*ef10*/  BSSY B1, `(.L_x_3549) ;  /* 0x000007f000017945 */ /* 0x000fe20003800000 */
[----:B------:R-:W-:Y:S01]  /*ef20*/  IMAD.MOV.U32 R6, RZ, RZ, R8 ;  /* 0x000000ffff067224 */ /* 0x000fe200078e0008 */
[----:B--2---:R-:W-:Y:S02]  /*ef30*/  LOP3.LUT R3, R0, 0x1c0, RZ, 0xc0, !PT ;  /* 0x000001c000037812 */ /* 0x004fe400078ec0ff */
[----:B------:R-:W-:Y:S01]  /*ef40*/  PRMT R14, R4, 0x7610, R14 ;  /* 0x00007610040e7816 */ /* 0x000fe2000000000e */
[----:B------:R-:W-:Y:S01]  /*ef50*/  IMAD.MOV.U32 R4, RZ, RZ, R11 ;  /* 0x000000ffff047224 */ /* 0x000fe200078e000b */
[----:B------:R-:W-:-:S02]  /*ef60*/  LOP3.LUT R0, R3, 0x18, R16, 0xf8, !PT ;  /* 0x0000001803007812 */ /* 0x000fc400078ef810 */
[----:B------:R-:W-:Y:S02]  /*ef70*/  SHF.R.U32.HI R3, RZ, 0x3, R3 ;  /* 0x00000003ff037819 */ /* 0x000fe40000011603 */
[----:B------:R-:W-:Y:S01]  /*ef80*/  PRMT R36, R6, 0x7610, R36 ;  /* 0x0000761006247816 */ /* 0x000fe20000000024 */
[----:B------:R-:W-:Y:S01]  /*ef90*/  IMAD.MOV.U32 R6, RZ, RZ, R13 ;  /* 0x000000ffff067224 */ /* 0x000fe200078e000d */
[----:B------:R-:W-:-:S04]  /*efa0*/  LOP3.LUT R0, R0, R3, RZ, 0x3c, !PT ;  /* 0x0000000300007212 */ /* 0x000fc800078e3cff */
[----:B------:R-:W-:Y:S01]  /*efb0*/  PRMT R68, R6, 0x7610, R68 ;  /* 0x0000761006447816 */ /* 0x000fe20000000044 */
[----:B------:R-:W-:Y:S02]  /*efc0*/  IMAD R3, R221, 0x200, R0 ;  /* 0x00000200dd037824 */ /* 0x000fe400078e0200 */
[----:B------:R-:W-:Y:S02]  /*efd0*/  IMAD.MOV.U32 R0, RZ, RZ, R20 ;  /* 0x000000ffff007224 */ /* 0x000fe400078e0014 */
[----:B-1----:R-:W-:Y:S02]  /*efe0*/  IMAD R2, R3, 0x2, R2 ;  /* 0x0000000203027824 */ /* 0x002fe400078e0202 */
[----:B------:R-:W-:Y:S02]  /*eff0*/  IMAD.MOV.U32 R3, RZ, RZ, R10 ;  /* 0x000000ffff037224 */ /* 0x000fe400078e000a */
[----:B---3--:R-:W-:-:S03]  /*f000*/  VIADD R7, R2, 0x20400 ;  /* 0x0002040002077836 */ /* 0x008fc60000000000 */
[----:B------:R-:W-:Y:S01]  /*f010*/  PRMT R71, R3, 0x7610, R71 ;  /* 0x0000761003477816 */ /* 0x000fe20000000047 */
[----:B------:R-:W-:Y:S02]  /*f020*/  VIADD R3, R2, 0x20440 ;  /* 0x0002044002037836 */ /* 0x000fe40000000000 */
[----:B------:R-:W-:Y:S02]  /*f030*/  @P1 VIADD R3, R7, 0xffffffc0 ;  /* 0xffffffc007031836 */ /* 0x000fe40000000000 */
[--C-:B----4-:R-:W-:Y:S01]  /*f040*/  IMAD R5, R5, -0x40, R69.reuse ;  /* 0xffffffc005057824 */ /* 0x110fe200078e0245 */
[----:B------:R-:W-:Y:S01]  /*f050*/  PRMT R69, R4, 0x7610, R69 ;  /* 0x0000761004457816 */ /* 0x000fe20000000045 */
[----:B------:R-:W-:-:S03]  /*f060*/  IMAD.MOV.U32 R4, RZ, RZ, R9 ;  /* 0x000000ffff047224 */ /* 0x000fc600078e0009 */
[----:B------:R-:W-:Y:S01]  /*f070*/  VIMNMX R15, R5, 0x40, PT ;  /* 0x00000040050f7848 */ /* 0x000fe20003fe0100 */
[----:B------:R-:W-:Y:S01]  /*f080*/  IMAD.MOV.U32 R5, RZ, RZ, R12 ;  /* 0x000000ffff057224 */ /* 0x000fe200078e000c */
[----:B------:R-:W-:Y:S02]  /*f090*/  PRMT R65, R4, 0x7610, R65 ;  /* 0x0000761004417816 */ /* 0x000fe40000000041 */
[----:B------:R-:W-:Y:S02]  /*f0a0*/  ISETP.GE.AND P0, PT, R152, R15, PT ;  /* 0x0000000f9800720c */ /* 0x000fe40003f06270 */
[----:B------:R-:W-:-:S11]  /*f0b0*/  PRMT R70, R5, 0x7610, R70 ;  /* 0x0000761005467816 */ /* 0x000fd60000000046 */
[----:B------:R-:W-:Y:S05]  /*f0c0*/  @P0 BRA `(.L_x_3550) ;  /* 0x00000004008c0947 */ /* 0x000fea0003800000 */
[----:B------:R-:W0:Y:S01]  /*f0d0*/  LDC R5, c[0x0][0x3f4] ;  /* 0x0000fd00ff057b82 */ /* 0x000e220000000800 */
[----:B------:R-:W-:Y:S01]  /*f0e0*/  BSSY B2, `(.L_x_3551) ;  /* 0x0000032000027945 */ /* 0x000fe20003800000 */
[-C--:B0-----:R-:W-:Y:S02]  /*f0f0*/  ISETP.GE.AND P0, PT, R154, R5.reuse, PT ;  /* 0x000000059a00720c */ /* 0x081fe40003f06270 */
[----:B------:R-:W-:-:S11]  /*f100*/  ISETP.GE.AND P1, PT, R160, R5, PT ;  /* 0x00000005a000720c */ /* 0x000fd60003f26270 */
[----:B------:R-:W-:Y:S05]  /*f110*/  @P0 BRA `(.L_x_3552) ;  /* 0x0000000000b80947 */ /* 0x000fea0003800000 */
[----:B------:R-:W0:Y:S01]  /*f120*/  LDS.128 R4, [R2+0x20400] ;  /* 0x0204000002047984 */ /* 0x000e220000000c00 */
[----:B------:R-:W-:Y:S02]  /*f130*/  SHF.R.U32.HI R80, RZ, 0x10, R67 ;  /* 0x00000010ff507819 */ /* 0x000fe40000011643 */
[----:B------:R-:W-:Y:S02]  /*f140*/  SHF.R.U32.HI R77, RZ, 0x10, R55 ;  /* 0x00000010ff4d7819 */ /* 0x000fe40000011637 */
[----:B------:R-:W-:Y:S02]  /*f150*/  SHF.R.U64 R79, R66, 0x10, R67 ;  /* 0x00000010424f7819 */ /* 0x000fe40000001243 */
[----:B------:R-:W-:Y:S02]  /*f160*/  PRMT R80, R71, 0x5432, R80 ;  /* 0x0000543247507816 */ /* 0x000fe40000000050 */
[----:B------:R-:W-:Y:S02]  /*f170*/  PRMT R77, R78, 0x5410, R77 ;  /* 0x000054104e4d7816 */ /* 0x000fe4000000004d */
[----:B------:R-:W-:-:S02]  /*f180*/  SHF.R.U64 R76, R54, 0x10, R55 ;  /* 0x00000010364c7819 */ /* 0x000fc40000001237 */
[----:B------:R-:W-:Y:S01]  /*f190*/  PRMT R79, R81, 0x5410, R79 ;  /* 0x00005410514f7816 */ /* 0x000fe2000000004f */
[C---:B------:R-:W-:Y:S01]  /*f1a0*/  IMAD.U32 R81, R80.reuse, 0x10000, RZ ;  /* 0x0001000050517824 */ /* 0x040fe200078e00ff */
[----:B------:R-:W-:Y:S01]  /*f1b0*/  LOP3.LUT R80, R80, 0xffff0000, RZ, 0xc0, !PT ;  /* 0xffff000050507812 */ /* 0x000fe200078ec0ff */
[C---:B------:R-:W-:Y:S01]  /*f1c0*/  IMAD.U32 R78, R77.reuse, 0x10000, RZ ;  /* 0x000100004d4e7824 */ /* 0x040fe200078e00ff */
[----:B------:R-:W-:Y:S02]  /*f1d0*/  LOP3.LUT R77, R77, 0xffff0000, RZ, 0xc0, !PT ;  /* 0xffff00004d4d7812 */ /* 0x000fe400078ec0ff */
[----:B------:R-:W-:Y:S02]  /*f1e0*/  PRMT R76, R70, 0x5432, R76 ;  /* 0x00005432464c7816 */ /* 0x000fe4000000004c */
[C---:B0-----:R-:W-:Y:S01]  /*f1f0*/  LOP3.LUT R55, R6.reuse, 0xffff0000, RZ, 0xc0, !PT ;  /* 0xffff000006377812 */ /* 0x041fe200078ec0ff */
[----:B------:R-:W-:Y:S01]  /*f200*/  IMAD.U32 R54, R6, 0x10000, RZ ;  /* 0x0001000006367824 */ /* 0x000fe200078e00ff */
[C---:B------:R-:W-:Y:S01]  /*f210*/  LOP3.LUT R67, R7.reuse, 0xffff0000, RZ, 0xc0, !PT ;  /* 0xffff000007437812 */ /* 0x040fe200078ec0ff */
[----:B------:R-:W-:-:S02]  /*f220*/  IMAD.U32 R66, R7, 0x10000, RZ ;  /* 0x0001000007427824 */ /* 0x000fc400078e00ff */
[CC--:B------:R-:W-:Y:S01]  /*f230*/  FMUL.FTZ R83, R55.reuse, R81.reuse ;  /* 0x0000005137537220 */ /* 0x0c0fe20000410000 */
[----:B------:R-:W-:Y:S01]  /*f240*/  FMUL.FTZ R82, R55, R78 ;  /* 0x0000004e37527220 */ /* 0x000fe20000410000 */
[----:B------:R-:W-:Y:S01]  /*f250*/  FMUL.FTZ R55, R67, R80 ;  /* 0x0000005043377220 */ /* 0x000fe20000410000 */
[----:B------:R-:W-:Y:S02]  /*f260*/  IMAD.U32 R6, R4, 0x10000, RZ ;  /* 0x0001000004067824 */ /* 0x000fe400078e00ff */
        /* <DEDUP_REMOVED lines=25> */
.L_x_3552:
[----:B------:R-:W-:Y:S05]  /*f400*/  BSYNC B2 ;  /* 0x0000000000027941 */ /* 0x000fea0003800000 */
.L_x_3551:
[----:B------:R-:W-:Y:S05]  /*f410*/  @P1 BRA `(.L_x_3550) ;  /* 0x0000000000b81947 */ /* 0x000fea0003800000 */
[----:B0-----:R-:W0:Y:S01]  /*f420*/  LDS.128 R4, [R3] ;  /* 0x0000000003047984 */ /* 0x001e220000000c00 */
[----:B------:R-:W-:Y:S02]  /*f430*/  SHF.R.U64 R54, R24, 0x10, R25 ;  /* 0x0000001018367819 */ /* 0x000fe40000001219 */
[----:B------:R-:W-:Y:S02]  /*f440*/  SHF.R.U64 R24, R26, 0x10, R27 ;  /* 0x000000101a187819 */ /* 0x000fe4000000121b */
[----:B------:R-:W-:Y:S02]  /*f450*/  SHF.R.U32.HI R25, RZ, 0x10, R25 ;  /* 0x00000010ff197819 */ /* 0x000fe40000011619 */
[----:B------:R-:W-:Y:S02]  /*f460*/  SHF.R.U32.HI R27, RZ, 0x10, R27 ;  /* 0x00000010ff1b7819 */ /* 0x000fe4000001161b */
[----:B------:R-:W-:Y:S02]  /*f470*/  PRMT R74, R74, 0x5410, R25 ;  /* 0x000054104a4a7816 */ /* 0x000fe40000000019 */
[----:B------:R-:W-:-:S02]  /*f480*/  PRMT R72, R72, 0x5410, R27 ;  /* 0x0000541048487816 */ /* 0x000fc4000000001b */
[----:B------:R-:W-:Y:S01]  /*f490*/  PRMT R75, R75, 0x5410, R54 ;  /* 0x000054104b4b7816 */ /* 0x000fe20000000036 */
[----:B------:R-:W-:Y:S01]  /*f4a0*/  IMAD.U32 R54, R74, 0x10000, RZ ;  /* 0x000100004a367824 */ /* 0x000fe200078e00ff */
[----:B------:R-:W-:Y:S01]  /*f4b0*/  PRMT R73, R73, 0x5410, R24 ;  /* 0x0000541049497816 */ /* 0x000fe20000000018 */
[C---:B------:R-:W-:Y:S01]  /*f4c0*/  IMAD.U32 R55, R72.reuse, 0x10000, RZ ;  /* 0x0001000048377824 */ /* 0x040fe200078e00ff */
[----:B------:R-:W-:Y:S02]  /*f4d0*/  LOP3.LUT R72, R72, 0xffff0000, RZ, 0xc0, !PT ;  /* 0xffff000048487812 */ /* 0x000fe400078ec0ff */
[----:B------:R-:W-:Y:S02]  /*f4e0*/  LOP3.LUT R74, R74, 0xffff0000, RZ, 0xc0, !PT ;  /* 0xffff00004a4a7812 */ /* 0x000fe400078ec0ff */
[C---:B0-----:R-:W-:Y:S01]  /*f4f0*/  LOP3.LUT R25, R6.reuse, 0xffff0000, RZ, 0xc0, !PT ;  /* 0xffff000006197812 */ /* 0x041fe200078ec0ff */
[----:B------:R-:W-:Y:S01]  /*f500*/  IMAD.U32 R24, R6, 0x10000, RZ ;  /* 0x0001000006187824 */ /* 0x000fe200078e00ff */
[C---:B------:R-:W-:Y:S01]  /*f510*/  LOP3.LUT R27, R7.reuse, 0xffff0000, RZ, 0xc0, !PT ;  /* 0xffff0000071b7812 */ /* 0x040fe200078ec0ff */
[----:B------:R-:W-:-:S02]  /*f520*/  IMAD.U32 R26, R7, 0x10000, RZ ;  /* 0x00010000071a7824 */ /* 0x000fc400078e00ff */
[C---:B------:R-:W-:Y:S01]  /*f530*/  FMUL.FTZ R66, R25.reuse, R54 ;  /* 0x0000003619427220 */ /* 0x040fe20000410000 */
[-C--:B------:R-:W-:Y:S01]  /*f540*/  FMUL.FTZ R67, R25, R55.reuse ;  /* 0x0000003719437220 */ /* 0x080fe20000410000 */
[----:B------:R-:W-:Y:S01]  /*f550*/  FMUL.FTZ R25, R27, R72 ;  /* 0x000000481b197220 */ /* 0x000fe20000410000 */
[----:B------:R-:W-:Y:S02]  /*f560*/  IMAD.U32 R6, R4, 0x10000, RZ ;  /* 0x0001000004067824 */ /* 0x000fe400078e00ff */
[C---:B------:R-:W-:Y:S01]  /*f570*/  FFMA.FTZ R77, R24.reuse, R55, R66 ;  /* 0x00000037184d7223 */ /* 0x040fe20000010042 */
[----:B------:R-:W-:Y:S02]  /*f580*/  IMAD.U32 R7, R5, 0x10000, RZ ;  /* 0x0001000005077824 */ /* 0x000fe400078e00ff */
[----:B------:R-:W-:Y:S01]  /*f590*/  FFMA.FTZ R76, R24, R54, -R67 ;  /* 0x00000036184c7223 */ /* 0x000fe20000010843 */
[-C--:B------:R-:W-:Y:S01]  /*f5a0*/  FMUL.FTZ R55, R27, R74.reuse ;  /* 0x0000004a1b377220 */ /* 0x080fe20000410000 */
[----:B------:R-:W-:Y:S01]  /*f5b0*/  LOP3.LUT R4, R4, 0xffff0000, RZ, 0xc0, !PT ;  /* 0xffff000004047812 */ /* 0x000fe200078ec0ff */
[C---:B------:R-:W-:Y:S01]  /*f5c0*/  FFMA.FTZ R74, R26.reuse, R74, -R25 ;  /* 0x0000004a1a4a7223 */ /* 0x040fe20000010819 */
[----:B------:R-:W-:Y:S01]  /*f5d0*/  LOP3.LUT R5, R5, 0xffff0000, RZ, 0xc0, !PT ;  /* 0xffff000005057812 */ /* 0x000fe200078ec0ff */
[C---:B------:R-:W-:Y:S01]  /*f5e0*/  IMAD.U32 R27, R73.reuse, 0x10000, RZ ;  /* 0x00010000491b7824 */ /* 0x040fe200078e00ff */
[----:B------:R-:W-:Y:S01]  /*f5f0*/  LOP3.LUT R54, R73, 0xffff0000, RZ, 0xc0, !PT ;  /* 0xffff000049367812 */ /* 0x000fe200078ec0ff */
[C---:B------:R-:W-:Y:S01]  /*f600*/  IMAD.U32 R25, R75.reuse, 0x10000, RZ ;  /* 0x000100004b197824 */ /* 0x040fe200078e00ff */
[----:B------:R-:W-:Y:S01]  /*f610*/  LOP3.LUT R24, R75, 0xffff0000, RZ, 0xc0, !PT ;  /* 0xffff00004b187812 */ /* 0x000fe200078ec0ff */
[----:B------:R-:W-:Y:S01]  /*f620*/  FFMA.FTZ R73, R26, R72, R55 ;  /* 0x000000481a497223 */ /* 0x000fe20000010037 */
[C---:B------:R-:W-:Y:S01]  /*f630*/  FMUL.FTZ R55, R4.reuse, R27 ;  /* 0x0000001b04377220 */ /* 0x040fe20000410000 */
[-C--:B------:R-:W-:Y:S01]  /*f640*/  FMUL.FTZ R26, R4, R25.reuse ;  /* 0x00000019041a7220 */ /* 0x080fe20000410000 */
[C---:B------:R-:W-:Y:S01]  /*f650*/  FMUL.FTZ R66, R5.reuse, R54 ;  /* 0x0000003605427220 */ /* 0x040fe20000410000 */
[-C--:B------:R-:W-:Y:S01]  /*f660*/  FMUL.FTZ R67, R5, R24.reuse ;  /* 0x0000001805437220 */ /* 0x080fe20000410000 */
        /* <DEDUP_REMOVED lines=9> */
.L_x_3550:
[----:B------:R-:W-:Y:S05]  /*f700*/  BSYNC B1 ;  /* 0x0000000000017941 */ /* 0x000fea0003800000 */
.L_x_3549:
[----:B01----:R-:W2:Y:S02]  /*f710*/  LDL R4, [R1+0x420] ;  /* 0x0004200001047983 */ /* 0x003ea40000100800 */
[----:B--2---:R-:W-:-:S13]  /*f720*/  ISETP.GE.AND P0, PT, R4, R15, PT ;  /* 0x0000000f0400720c */ /* 0x004fda0003f06270 */
[----:B------:R-:W-:Y:S05]  /*f730*/  @P0 BRA `(.L_x_3553) ;  /* 0x0000001800d40947 */ /* 0x000fea0003800000 */
[----:B------:R-:W0:Y:S01]  /*f740*/  LDC R5, c[0x0][0x3f4] ;  /* 0x0000fd00ff057b82 */ /* 0x000e220000000800 */
[----:B------:R-:W-:Y:S01]  /*f750*/  BSSY B1, `(.L_x_3554) ;  /* 0x0000032000017945 */ /* 0x000fe20003800000 */
[-C--:B0-----:R-:W-:Y:S02]  /*f760*/  ISETP.GE.AND P0, PT, R154, R5.reuse, PT ;  /* 0x000000059a00720c */ /* 0x081fe40003f06270 */
[----:B------:R-:W-:-:S11]  /*f770*/  ISETP.GE.AND P1, PT, R160, R5, PT ;  /* 0x00000005a000720c */ /* 0x000fd60003f26270 */
[----:B------:R-:W-:Y:S05]  /*f780*/  @P0 BRA `(.L_x_3555) ;  /* 0x0000000000b80947 */ /* 0x000fea0003800000 */
[----:B------:R-:W0:Y:S01]  /*f790*/  LDS.128 R4, [R2+0x21400] ;  /* 0x0214000002047984 */ /* 0x000e220000000c00 */
[--C-:B------:R-:W-:Y:S02]  /*f7a0*/  SHF.R.U64 R24, R10, 0x10, R11.reuse ;  /* 0x000000100a187819 */ /* 0x100fe4000000120b */
[----:B------:R-:W-:Y:S02]  /*f7b0*/  SHF.R.U32.HI R10, RZ, 0x10, R11 ;  /* 0x00000010ff0a7819 */ /* 0x000fe4000001160b */
[--C-:B------:R-:W-:Y:S02]  /*f7c0*/  SHF.R.U64 R11, R12, 0x10, R13.reuse ;  /* 0x000000100c0b7819 */ /* 0x100fe4000000120d */
        /* <DEDUP_REMOVED lines=15> */
[C---:B------:R-:W-:Y:S01]  /*f8c0*/  FMUL.FTZ R55, R13.reuse, R68 ;  /* 0x000000440d377220 */ /* 0x040fe20000410000 */
[----:B------:R-:W-:Y:S02]  /*f8d0*/  IMAD.U32 R6, R4, 0x10000, RZ ;  /* 0x0001000004067824 */ /* 0x000fe400078e00ff */
[C---:B------:R-:W-:Y:S01]  /*f8e0*/  FFMA.FTZ R26, R10.reuse, R15, -R25 ;  /* 0x0000000f0a1a7223 */ /* 0x040fe20000010819 */
[-C--:B------:R-:W-:Y:S01]  /*f8f0*/  FMUL.FTZ R15, R13, R69.reuse ;  /* 0x000000450d0f7220 */ /* 0x080fe20000410000 */
[----:B------:R-:W-:Y:S02]  /*f900*/  IMAD.U32 R7, R5, 0x10000, RZ ;  /* 0x0001000005077824 */ /* 0x000fe400078e00ff */
[----:B------:R-:W-:Y:S01]  /*f910*/  FFMA.FTZ R27, R10, R24, R11 ;  /* 0x000000180a1b7223 */ /* 0x000fe2000001000b */
[----:B------:R-:W-:Y:S01]  /*f920*/  IMAD.U32 R13, R70, 0x10000, RZ ;  /* 0x00010000460d7824 */ /* 0x000fe200078e00ff */
[----:B------:R-:W-:Y:S01]  /*f930*/  LOP3.LUT R4, R4, 0xffff0000, RZ, 0xc0, !PT ;  /* 0xffff000004047812 */ /* 0x000fe200078ec0ff */
[----:B------:R-:W-:Y:S01]  /*f940*/  IMAD.U32 R11, R71, 0x10000, RZ ;  /* 0x00010000470b7824 */ /* 0x000fe200078e00ff */
[----:B------:R-:W-:Y:S01]  /*f950*/  LOP3.LUT R5, R5, 0xffff0000, RZ, 0xc0, !PT ;  /* 0xffff000005057812 */ /* 0x000fe200078ec0ff */
[----:B------:R-:W-:Y:S01]  /*f960*/  FFMA.FTZ R55, R12, R69, -R55 ;  /* 0x000000450c377223 */ /* 0x000fe20000010837 */
[----:B------:R-:W-:Y:S01]  /*f970*/  LOP3.LUT R70, R70, 0xffff0000, RZ, 0xc0, !PT ;  /* 0xffff000046467812 */ /* 0x000fe200078ec0ff */
[----:B------:R-:W-:Y:S01]  /*f980*/  FFMA.FTZ R68, R12, R68, R15 ;  /* 0x000000440c447223 */ /* 0x000fe2000001000f */
[----:B------:R-:W-:Y:S01]  /*f990*/  LOP3.LUT R10, R71, 0xffff0000, RZ, 0xc0, !PT ;  /* 0xffff0000470a7812 */ /* 0x000fe200078ec0ff */
[C---:B------:R-:W-:Y:S01]  /*f9a0*/  FMUL.FTZ R15, R4.reuse, R13 ;  /* 0x0000000d040f7220 */ /* 0x040fe20000410000 */
[----:B------:R-:W-:Y:S01]  /*f9b0*/  FMUL.FTZ R12, R4, R11 ;  /* 0x0000000b040c7220 */ /* 0x000fe20000410000 */
[----:B------:R-:W-:-:S02]  /*f9c0*/  FMUL.FTZ R24, R5, R70 ;  /* 0x0000004605187220 */ /* 0x000fc40000410000 */
[-C--:B------:R-:W-:Y:S01]  /*f9d0*/  FMUL.FTZ R25, R5, R10.reuse ;  /* 0x0000000a05197220 */ /* 0x080fe20000410000 */
        /* <DEDUP_REMOVED lines=8> */
[----:B------:R0:W-:Y:S02]  /*fa60*/  STS.128 [R2+0x21400], R4 ;  /* 0x0214000402007388 */ /* 0x0001e40000000c00 */
.L_x_3555:
[----:B------:R-:W-:Y:S05]  /*fa70*/  BSYNC B1 ;  /* 0x0000000000017941 */ /* 0x000fea0003800000 */
.L_x_3554:
[----:B------:R-:W-:Y:S05]  /*fa80*/  @P1 BRA `(.L_x_3553) ;  /* 0x0000001800001947 */ /* 0x000fea0003800000 */
[----:B0-----:R-:W0:Y:S01]  /*fa90*/  LDS.128 R4, [R3+0x1000] ;  /* 0x0010000003047984 */ /* 0x001e220000000c00 */
[----:B------:R-:W-:Y:S02]  /*faa0*/  SHF.R.U64 R13, R20, 0x10, R21 ;  /* 0x00000010140d7819 */ /* 0x000fe40000001215 */
[----:B------:R-:W-:Y:S02]  /*fab0*/  SHF.R.U64 R11, R8, 0x10, R9 ;  /* 0x00000010080b7819 */ /* 0x000fe40000001209 */
[----:B------:R-:W-:Y:S02]  /*fac0*/  SHF.R.U32.HI R21, RZ, 0x10, R21 ;  /* 0x00000010ff157819 */ /* 0x000fe40000011615 */
[----:B------:R-:W-:Y:S02]  /*fad0*/  SHF.R.U32.HI R8, RZ, 0x10, R9 ;  /* 0x00000010ff087819 */ /* 0x000fe40000011609 */
[----:B------:R-:W-:Y:S02]  /*fae0*/  PRMT R14, R14, 0x5410, R21 ;  /* 0x000054100e0e7816 */ /* 0x000fe40000000015 */
[----:B------:R-:W-:-:S02]  /*faf0*/  PRMT R65, R65, 0x5410, R8 ;  /* 0x0000541041417816 */ /* 0x000fc40000000008 */
[----:B------:R-:W-:Y:S02]  /*fb00*/  PRMT R10, R0, 0x5410, R13 ;  /* 0x00005410000a7816 */ /* 0x000fe4000000000d */
[----:B------:R-:W-:Y:S01]  /*fb10*/  PRMT R36, R36, 0x5410, R11 ;  /* 0x0000541024247816 */ /* 0x000fe2000000000b */
[C---:B------:R-:W-:Y:S01]  /*fb20*/  IMAD.U32 R13, R65.reuse, 0x10000, RZ ;  /* 0x00010000410d7824 */ /* 0x040fe200078e00ff */
[----:B------:R-:W-:Y:S01]  /*fb30*/  LOP3.LUT R12, R65, 0xffff0000, RZ, 0xc0, !PT ;  /* 0xffff0000410c7812 */ /* 0x000fe200078ec0ff */
[C---:B------:R-:W-:Y:S01]  /*fb40*/  IMAD.U32 R11, R14.reuse, 0x10000, RZ ;  /* 0x000100000e0b7824 */ /* 0x040fe200078e00ff */
[----:B------:R-:W-:Y:S01]  /*fb50*/  LOP3.LUT R14, R14, 0xffff0000, RZ, 0xc0, !PT ;  /* 0xffff00000e0e7812 */ /* 0x000fe200078ec0ff */
[C---:B0-----:R-:W-:Y:S01]  /*fb60*/  IMAD.U32 R8, R6.reuse, 0x10000, RZ ;  /* 0x0001000006087824 */ /* 0x041fe200078e00ff */
[----:B------:R-:W-:Y:S01]  /*fb70*/  LOP3.LUT R6, R6, 0xffff0000, RZ, 0xc0, !PT ;  /* 0xffff000006067812 */ /* 0x000fe200078ec0ff */
[C---:B------:R-:W-:Y:S01]  /*fb80*/  IMAD.U32 R9, R7.reuse, 0x10000, RZ ;  /* 0x0001000007097824 */ /* 0x040fe200078e00ff */
[----:B------:R-:W-:Y:S01]  /*fb90*/  LOP3.LUT R7, R7, 0xffff0000, RZ, 0xc0, !PT ;  /* 0xffff000007077812 */ /* 0x000fe200078ec0ff */
[C---:B------:R-:W-:Y:S01]  /*fba0*/  IMAD.U32 R0, R4.reuse, 0x10000, RZ ;  /* 0x0001000004007824 */ /* 0x040fe200078e00ff */
[----:B------:R-:W-:Y:S01]  /*fbb0*/  LOP3.LUT R2, R4, 0xffff0000, RZ, 0xc0, !PT ;  /* 0xffff000004027812 */ /* 0x000fe200078ec0ff */
        /* <DEDUP_REMOVED lines=26> */
[----:B------:R2:W-:Y:S01]  /*fd60*/  STS.128 [R3+0x1000], R4 ;  /* 0x0010000403007388 */ /* 0x0005e20000000c00 */
[----:B------:R-:W-:Y:S05]  /*fd70*/  BRA `(.L_x_3553) ;  /* 0x0000001400447947 */ /* 0x000fea0003800000 */
.L_x_3540:
        /* <DEDUP_REMOVED lines=40> */
[----:B--2---:R-:W-:-:S06]  /*10000*/  @!P1 IMAD.X R9, R3, 0x1, R6, P2 ;  /* 0x0000000103099824 */ /* 0x004fcc00010e0606 */
[----:B------:R-:W2:Y:S01]  /*10010*/  @!P1 LD.E.128 R8, desc[UR46][R8.64] ;  /* 0x0000002e08089980 */ /* 0x000ea2000c101d00 */
[----:B---3--:R-:W-:-:S05]  /*10020*/  @!P1 IADD3 R4, P2, R14, R7, RZ ;  /* 0x000000070e049210 */ /* 0x008fca0007f5e0ff */
[----:B----4-:R-:W-:-:S06]  /*10030*/  @!P1 IMAD.X R5, R5, 0x1, R6, P2 ;  /* 0x0000000105059824 */ /* 0x010fcc00010e0606 */
[----:B------:R-:W3:Y:S01]  /*10040*/  @!P1 LD.E.128 R4, desc[UR46][R4.64] ;  /* 0x0000002e04049980 */ /* 0x000ee2000c101d00 */
[----:B------:R-:W-:Y:S02]  /*10050*/  CS2R R20, SRZ ;  /* 0x0000000000147805 */ /* 0x000fe4000001ff00 */
[----:B------:R-:W-:Y:S02]  /*10060*/  CS2R R54, SRZ ;  /* 0x0000000000367805 */ /* 0x000fe4000001ff00 */
[----:B------:R-:W-:Y:S01]  /*10070*/  CS2R R66, SRZ ;  /* 0x0000000000427805 */ /* 0x000fe2000001ff00 */
[----:B------:R-:W0:Y:S01]  /*10080*/  SHFL.IDX PT, R25, R25, 0x1, 0x1c1f ;  /* 0x003c1f0019197f89 */ /* 0x000e2200000e0000 */
[----:B------:R-:W-:-:S03]  /*10090*/  CS2R R68, SRZ ;  /* 0x0000000000447805 */ /* 0x000fc6000001ff00 */
[----:B------:R1:W4:Y:S04]  /*100a0*/  SHFL.IDX PT, R24, R36, 0x1, 0x1c1f ;  /* 0x003c1f0024187f89 */ /* 0x00032800000e0000 */
[----:B------:R5:W0:Y:S01]  /*100b0*/  SHFL.IDX PT, R14, R65, 0x1, 0x1c1f ;  /* 0x003c1f00410e7f89 */ /* 0x000a2200000e0000 */
[----:B--2---:R-:W-:Y:S02]  /*100c0*/  @!P1 IMAD.MOV.U32 R20, RZ, RZ, R8 ;  /* 0x000000ffff149224 */ /* 0x004fe400078e0008 */
[----:B------:R-:W-:Y:S02]  /*100d0*/  @!P1 IMAD.MOV.U32 R54, RZ, RZ, R10 ;  /* 0x000000ffff369224 */ /* 0x000fe400078e000a */
[----:B------:R-:W-:Y:S02]  /*100e0*/  IMAD.MOV.U32 R3, RZ, RZ, R20 ;  /* 0x000000ffff037224 */ /* 0x000fe400078e0014 */
[----:B------:R-:W-:-:S02]  /*100f0*/  @!P1 IMAD.MOV.U32 R55, RZ, RZ, R11 ;  /* 0x000000ffff379224 */ /* 0x000fc400078e000b */
[----:B------:R-:W-:Y:S01]  /*10100*/  @!P1 IMAD.MOV.U32 R21, RZ, RZ, R9 ;  /* 0x000000ffff159224 */ /* 0x000fe200078e0009 */
[----:B------:R-:W-:Y:S01]  /*10110*/  PRMT R75, R75, 0x5410, R3 ;  /* 0x000054104b4b7816 */ /* 0x000fe20000000003 */
[----:B------:R-:W-:Y:S01]  /*10120*/  IMAD.MOV.U32 R8, RZ, RZ, R54 ;  /* 0x000000ffff087224 */ /* 0x000fe200078e0036 */
[----:B------:R2:W0:Y:S01]  /*10130*/  SHFL.IDX PT, R3, R26, 0x1, 0x1c1f ;  /* 0x003c1f001a037f89 */ /* 0x00042200000e0000 */
[----:B------:R-:W-:Y:S02]  /*10140*/  IMAD.MOV.U32 R9, RZ, RZ, R55 ;  /* 0x000000ffff097224 */ /* 0x000fe400078e0037 */
[----:B---3--:R-:W-:Y:S01]  /*10150*/  @!P1 IMAD.MOV.U32 R66, RZ, RZ, R4 ;  /* 0x000000ffff429224 */ /* 0x008fe200078e0004 */
[----:B------:R-:W-:Y:S01]  /*10160*/  PRMT R70, R8, 0x7610, R70 ;  /* 0x0000761008467816 */ /* 0x000fe20000000046 */
[----:B------:R-:W-:Y:S01]  /*10170*/  @!P1 IMAD.MOV.U32 R67, RZ, RZ, R5 ;  /* 0x000000ffff439224 */ /* 0x000fe200078e0005 */
[----:B-1----:R-:W-:Y:S01]  /*10180*/  PRMT R36, R9, 0x7610, R36 ;  /* 0x0000761009247816 */ /* 0x002fe20000000024 */
[----:B------:R-:W-:Y:S01]  /*10190*/  @!P1 IMAD.MOV.U32 R68, RZ, RZ, R6 ;  /* 0x000000ffff449224 */ /* 0x000fe200078e0006 */
[----:B------:R-:W-:Y:S01]  /*101a0*/  CS2R R8, SRZ ;  /* 0x0000000000087805 */ /* 0x000fe2000001ff00 */
[----:B------:R-:W-:-:S02]  /*101b0*/  @!P1 IMAD.MOV.U32 R69, RZ, RZ, R7 ;  /* 0x000000ffff459224 */ /* 0x000fc400078e0007 */
[----:B------:R-:W-:Y:S02]  /*101c0*/  IMAD.MOV.U32 R12, RZ, RZ, R21 ;  /* 0x000000ffff0c7224 */ /* 0x000fe400078e0015 */
[----:B------:R-:W-:Y:S02]  /*101d0*/  IMAD.MOV.U32 R4, RZ, RZ, R66 ;  /* 0x000000ffff047224 */ /* 0x000fe400078e0042 */
[----:B------:R-:W-:Y:S01]  /*101e0*/  IMAD.MOV.U32 R5, RZ, RZ, R67 ;  /* 0x000000ffff057224 */ /* 0x000fe200078e0043 */
[----:B------:R-:W-:Y:S01]  /*101f0*/  PRMT R80, R12, 0x7610, R80 ;  /* 0x000076100c507816 */ /* 0x000fe20000000050 */
[----:B------:R-:W-:Y:S01]  /*10200*/  IMAD.MOV.U32 R6, RZ, RZ, R68 ;  /* 0x000000ffff067224 */ /* 0x000fe200078e0044 */
[----:B------:R-:W-:Y:S01]  /*10210*/  PRMT R36, R36, 0x5410, R4 ;  /* 0x0000541024247816 */ /* 0x000fe20000000004 */
[----:B------:R-:W-:Y:S01]  /*10220*/  IMAD.MOV.U32 R7, RZ, RZ, R69 ;  /* 0x000000ffff077224 */ /* 0x000fe200078e0045 */
[----:B-----5:R-:W-:Y:S02]  /*10230*/  PRMT R65, R65, 0x5410, R5 ;  /* 0x0000541041417816 */ /* 0x020fe40000000005 */
[----:B------:R-:W-:-:S02]  /*10240*/  PRMT R70, R70, 0x5410, R6 ;  /* 0x0000541046467816 */ /* 0x000fc40000000006 */
[----:B0-2-4-:R-:W-:-:S07]  /*10250*/  PRMT R83, R7, 0x7610, R83 ;  /* 0x0000761007537816 */ /* 0x015fce0000000053 */
.L_x_3864:
        /* <DEDUP_REMOVED lines=18> */
[-C--:B------:R-:W-:Y:S02]  /*10380*/  IADD3 R4, P1, R24, R9.reuse, RZ ;  /* 0x0000000918047210 */ /* 0x080fe40007f3e0ff */
[----:B------:R-:W-:-:S03]  /*10390*/  IADD3 R8, P2, R14, R9, RZ ;  /* 0x000000090e087210 */ /* 0x000fc60007f5e0ff */
[--C-:B------:R-:W-:Y:S02]  /*103a0*/  IMAD.X R5, R3, 0x1, R0.reuse, P1 ;  /* 0x0000000103057824 */ /* 0x100fe400008e0600 */
[----:B------:R-:W-:-:S04]  /*103b0*/  IMAD.X R9, R25, 0x1, R0, P2 ;  /* 0x0000000119097824 */ /* 0x000fc800010e0600 */
[----:B------:R-:W5:Y:S04]  /*103c0*/  LD.E.128 R4, desc[UR46][R4.64] ;  /* 0x0000002e04047980 */ /* 0x000f68000c101d00 */
[----:B------:R-:W5:Y:S02]  /*103d0*/  LD.E.128 R8, desc[UR46][R8.64] ;  /* 0x0000002e08087980 */ /* 0x000f64000c101d00 */
.L_x_3558:
[----:B------:R-:W-:Y:S05]  /*103e0*/  BSYNC B1 ;  /* 0x0000000000017941 */ /* 0x000fea0003800000 */
.L_x_3557:
[----:B------:R-:W0:Y:S01]  /*103f0*/  SYNCS.PHASECHK.TRANS64.TRYWAIT P1, [R2+URZ+0x38800], R13 ;  /* 0x0388000d020075a7 */ /* 0x000e22000802017f */
[----:B------:R-:W-:Y:S04]  /*10400*/  BSSY B1, `(.L_x_3559) ;  /* 0x0000002000017945 */ /* 0x000fe80003800000 */
[----:B0-----:R-:W-:Y:S05]  /*10410*/  @!P1 BRA `(.L_x_3560) ;  /* 0x0000026400b89947 */ /* 0x001fea0003800000 */
.L_x_3865:
[----:B------:R-:W-:Y:S05]  /*10420*/  BSYNC B1 ;  /* 0x0000000000017941 */ /* 0x000fea0003800000 */
.L_x_3559:
[----:B------:R-:W2:Y:S04]  /*10430*/  LDL R0, [R1+0x50] ;  /* 0x0000500001007983 */ /* 0x000ea80000100800 */
[----:B------:R-:W3:Y:S01]  /*10440*/  LDL R14, [R1+0x420] ;  /* 0x00042000010e7983 */ /* 0x000ee20000100800 */
[----:B-----5:R-:W-:Y:S02]  /*10450*/  IMAD.MOV.U32 R12, RZ, RZ, R8 ;  /* 0x000000ffff0c7224 */ /* 0x020fe400078e0008 */
[----:B0-----:R-:W-:Y:S01]  /*10460*/  IMAD.MOV.U32 R13, RZ, RZ, R9 ;  /* 0x000000ffff0d7224 */ /* 0x001fe200078e0009 */
[----:B------:R-:W-:Y:S04]  /*10470*/  BSSY B1, `(.L_x_3561) ;  /* 0x0000079000017945 */ /* 0x000fe80003800000 */
[----:B------:R-:W-:Y:S01]  /*10480*/  PRMT R65, R13, 0x7610, R65 ;  /* 0x000076100d417816 */ /* 0x000fe20000000041 */
[----:B------:R-:W-:-:S02]  /*10490*/  IMAD.MOV.U32 R13, RZ, RZ, R4 ;  /* 0x000000ffff0d7224 */ /* 0x000fc400078e0004 */
[----:B------:R-:W-:-:S03]  /*104a0*/  IMAD.MOV.U32 R72, RZ, RZ, R7 ;  /* 0x000000ffff487224 */ /* 0x000fc600078e0007 */
[----:B------:R-:W-:Y:S01]  /*104b0*/  PRMT R78, R13, 0x7610, R78 ;  /* 0x000076100d4e7816 */ /* 0x000fe2000000004e */
[----:B--2---:R-:W-:-:S05]  /*104c0*/  IMAD R0, R0, -0x40, R27 ;  /* 0xffffffc000007824 */ /* 0x004fca00078e021b */
[----:B------:R-:W-:-:S04]  /*104d0*/  VIMNMX R3, R0, 0x40, PT ;  /* 0x0000004000037848 */ /* 0x000fc80003fe0100 */
[-C--:B------:R-:W-:Y:S02]  /*104e0*/  ISETP.GE.OR P1, PT, R152, R3.reuse, P0 ;  /* 0x000000039800720c */ /* 0x080fe40000726670 */
[----:B---3--:R-:W-:Y:S01]  /*104f0*/  ISETP.GE.OR P0, PT, R14, R3, P0 ;  /* 0x000000030e00720c */ /* 0x008fe20000706670 */
[----:B------:R-:W-:Y:S01]  /*10500*/  IMAD.MOV.U32 R3, RZ, RZ, R10 ;  /* 0x000000ffff037224 */ /* 0x000fe200078e000a */
[----:B------:R-:W-:Y:S01]  /*10510*/  PRMT R0, R12, 0x7610, R0 ;  /* 0x000076100c007816 */ /* 0x000fe20000000000 */
[----:B------:R-:W-:Y:S02]  /*10520*/  IMAD.MOV.U32 R12, RZ, RZ, R11 ;  /* 0x000000ffff0c7224 */ /* 0x000fe400078e000b */
[----:B------:R-:W-:Y:S01]  /*10530*/  IMAD.MOV.U32 R14, RZ, RZ, R5 ;  /* 0x000000ffff0e7224 */ /* 0x000fe200078e0005 */
[----:B------:R-:W-:Y:S01]  /*10540*/  PRMT R75, R3, 0x7610, R75 ;  /* 0x00007610034b7816 */ /* 0x000fe2000000004b */
[----:B------:R-:W-:Y:S01]  /*10550*/  IMAD.MOV.U32 R3, RZ, RZ, R6 ;  /* 0x000000ffff037224 */ /* 0x000fe200078e0006 */
[----:B------:R-:W-:-:S02]  /*10560*/  PRMT R76, R12, 0x7610, R76 ;  /* 0x000076100c4c7816 */ /* 0x000fc4000000004c */
[----:B------:R-:W-:Y:S01]  /*10570*/  PRMT R77, R14, 0x7610, R77 ;  /* 0x000076100e4d7816 */ /* 0x000fe2000000004d */
[----:B------:R-:W-:Y:S06]  /*10580*/  @P1 BRA `(.L_x_3562) ;  /* 0x00000004009c1947 */ /* 0x000fec0003800000 */
[----:B------:R-:W-:Y:S01]  /*10590*/  IMAD.SHL.U32 R12, R158, 0x40, RZ ;  /* 0x000000409e0c7824 */ /* 0x000fe200078e00ff */
[----:B------:R-:W-:Y:S01]  /*105a0*/  SHF.R.U64 R20, R20, 0x10, R21 ;  /* 0x0000001014147819 */ /* 0x000fe20000001215 */
[----:B------:R-:W-:Y:S01]  /*105b0*/  IMAD.IADD R13, R16, 0x1, R71 ;  /* 0x00000001100d7824 */ /* 0x000fe200078e0247 */
[----:B------:R-:W-:Y:S01]  /*105c0*/  SHF.R.U64 R82, R66, 0x10, R67 ;  /* 0x0000001042527819 */ /* 0x000fe20000001243 */
[----:B------:R-:W-:Y:S01]  /*105d0*/  IMAD.SHL.U32 R24, R221, 0x200, RZ ;  /* 0x00000200dd187824 */ /* 0x000fe200078e00ff */
[----:B------:R-:W-:Y:S02]  /*105e0*/  LOP3.LUT R14, R12, 0x1c0, RZ, 0xc0, !PT ;  /* 0x000001c00c0e7812 */ /* 0x000fe400078ec0ff */
[----:B------:R-:W-:Y:S02]  /*105f0*/  SHF.R.U32.HI R79, RZ, 0x10, R21 ;  /* 0x00000010ff4f7819 */ /* 0x000fe40000011615 */
[----:B------:R-:W-:Y:S02]  /*10600*/  LOP3.LUT R12, R14, 0x38, R16, 0xf8, !PT ;  /* 0x000000380e0c7812 */ /* 0x000fe400078ef810 */
[----:B------:R-:W-:-:S02]  /*10610*/  SHF.R.U32.HI R25, RZ, 0x3, R14 ;  /* 0x00000003ff197819 */ /* 0x000fc4000001160e */
[----:B------:R-:W-:Y:S02]  /*10620*/  LOP3.LUT R13, R14, 0x38, R13, 0xf8, !PT ;  /* 0x000000380e0d7812 */ /* 0x000fe400078ef80d */
[C-C-:B------:R-:W-:Y:S02]  /*10630*/  LOP3.LUT R73, R24.reuse, R12, R25.reuse, 0xf6, !PT ;  /* 0x0000000c18497212 */ /* 0x140fe400078ef619 */
[----:B------:R-:W-:Y:S02]  /*10640*/  LOP3.LUT R25, R24, R13, R25, 0xf6, !PT ;  /* 0x0000000d18197212 */ /* 0x000fe400078ef619 */
[--C-:B------:R-:W-:Y:S01]  /*10650*/  SHF.R.U64 R86, R68, 0x10, R69.reuse ;  /* 0x0000001044567819 */ /* 0x100fe20000001245 */
[--C-:B------:R-:W-:Y:S01]  /*10660*/  IMAD R73, R73, 0x2, R2.reuse ;  /* 0x0000000249497824 */ /* 0x100fe200078e0202 */
[----:B------:R-:W-:Y:S01]  /*10670*/  SHF.R.U32.HI R87, RZ, 0x10, R69 ;  /* 0x00000010ff577819 */ /* 0x000fe20000011645 */
[----:B------:R-:W-:Y:S01]  /*10680*/  IMAD R74, R25, 0x2, R2 ;  /* 0x00000002194a7824 */ /* 0x000fe200078e0202 */
[----:B------:R-:W-:-:S02]  /*10690*/  SHF.R.U64 R21, R54, 0x10, R55 ;  /* 0x0000001036157819 */ /* 0x000fc40000001237 */
[----:B------:R-:W0:Y:S01]  /*106a0*/  LDS.128 R12, [R73+0x20400] ;  /* 0x02040000490c7984 */ /* 0x000e220000000c00 */
[----:B------:R-:W-:Y:S02]  /*106b0*/  PRMT R69, R75, 0x5432, R20 ;  /* 0x000054324b457816 */ /* 0x000fe40000000014 */
[----:B------:R-:W-:Y:S01]  /*106c0*/  PRMT R82, R36, 0x5432, R82 ;  /* 0x0000543224527816 */ /* 0x000fe20000000052 */
[----:B------:R-:W1:Y:S01]  /*106d0*/  LDS.128 R24, [R74+0x20400] ;  /* 0x020400004a187984 */ /* 0x000e620000000c00 */
[----:B------:R-:W-:Y:S02]  /*106e0*/  PRMT R79, R80, 0x5410, R79 ;  /* 0x00005410504f7816 */ /* 0x000fe4000000004f */
[----:B------:R-:W-:Y:S02]  /*106f0*/  SHF.R.U32.HI R81, RZ, 0x10, R55 ;  /* 0x00000010ff517819 */ /* 0x000fe40000011637 */
[C---:B------:R-:W-:Y:S02]  /*10700*/  PRMT R80, R70.reuse, 0x5410, R21 ;  /* 0x0000541046507816 */ /* 0x040fe40000000015 */
[----:B------:R-:W-:Y:S01]  /*10710*/  PRMT R86, R70, 0x5432, R86 ;  /* 0x0000543246567816 */ /* 0x000fe20000000056 */
[----:B------:R-:W-:Y:S01]  /*10720*/  IMAD.U32 R70, R69, 0x10000, RZ ;  /* 0x0001000045467824 */ /* 0x000fe200078e00ff */
[----:B------:R-:W-:Y:S01]  /*10730*/  PRMT R87, R83, 0x5410, R87 ;  /* 0x0000541053577816 */ /* 0x000fe20000000057 */
[----:B------:R-:W-:Y:S01]  /*10740*/  IMAD.U32 R83, R82, 0x10000, RZ ;  /* 0x0001000052537824 */ /* 0x000fe200078e00ff */
[----:B------:R-:W-:-:S02]  /*10750*/  SHF.R.U32.HI R84, RZ, 0x10, R67 ;  /* 0x00000010ff547819 */ /* 0x000fc40000011643 */
[----:B------:R-:W-:Y:S02]  /*10760*/  LOP3.LUT R85, R82, 0xffff0000, RZ, 0xc0, !PT ;  /* 0xffff000052557812 */ /* 0x000fe400078ec0ff */
[----:B------:R-:W-:Y:S02]  /*10770*/  PRMT R84, R65, 0x5432, R84 ;  /* 0x0000543241547816 */ /* 0x000fe40000000054 */
[----:B------:R-:W-:Y:S02]  /*10780*/  LOP3.LUT R69, R69, 0xffff0000, RZ, 0xc0, !PT ;  /* 0xffff000045457812 */ /* 0x000fe400078ec0ff */
[----:B------:R-:W-:Y:S01]  /*10790*/  PRMT R81, R36, 0x5410, R81 ;  /* 0x0000541024517816 */ /* 0x000fe20000000051 */
[C---:B0-----:R-:W-:Y:S01]  /*107a0*/  IMAD.U32 R20, R12.reuse, 0x10000, RZ ;  /* 0x000100000c147824 */ /* 0x041fe200078e00ff */
[----:B------:R-:W-:Y:S01]  /*107b0*/  LOP3.LUT R12, R12, 0xffff0000, RZ, 0xc0, !PT ;  /* 0xffff00000c0c7812 */ /* 0x000fe200078ec0ff */
[C---:B------:R-:W-:Y:S01]  /*107c0*/  IMAD.U32 R21, R13.reuse, 0x10000, RZ ;  /* 0x000100000d157824 */ /* 0x040fe200078e00ff */
[----:B------:R-:W-:Y:S01]  /*107d0*/  LOP3.LUT R13, R13, 0xffff0000, RZ, 0xc0, !PT ;  /* 0xffff00000d0d7812 */ /* 0x000fe200078ec0ff */
[C---:B-1----:R-:W-:Y:S01]  /*107e0*/  IMAD.U32 R55, R24.reuse, 0x10000, RZ ;  /* 0x0001000018377824 */ /* 0x042fe200078e00ff */
        /* <DEDUP_REMOVED lines=9> */
[----:B------:R-:W-:Y:S02]  /*10880*/  IMAD.U32 R20, R79, 0x10000, RZ ;  /* 0x000100004f147824 */ /* 0x000fe400078e00ff */
[----:B------:R-:W-:Y:S01]  /*10890*/  FMUL.FTZ R83, R24, R69 ;  /* 0x0000004518537220 */ /* 0x000fe20000410000 */
[----:B------:R-:W-:Y:S01]  /*108a0*/  FMUL.FTZ R24, R66, R55 ;  /* 0x0000003742187220 */ /* 0x000fe20000410000 */
[----:B------:R-:W-:Y:S01]  /*108b0*/  FFMA.FTZ R70, R12, R69, -R93 ;  /* 0x000000450c467223 */ /* 0x000fe2000001085d */
[-C--:B------:R-:W-:Y:S01]  /*108c0*/  FMUL.FTZ R82, R66, R20.reuse ;  /* 0x0000001442527220 */ /* 0x080fe20000410000 */
[----:B------:R-:W-:Y:S01]  /*108d0*/  FFMA.FTZ R66, R12, R85, R83 ;  /* 0x000000550c427223 */ /* 0x000fe20000010053 */
[----:B------:R-:W-:Y:S01]  /*108e0*/  LOP3.LUT R84, R84, 0xffff0000, RZ, 0xc0, !PT ;  /* 0xffff000054547812 */ /* 0x000fe200078ec0ff */
[----:B------:R-:W-:Y:S01]  /*108f0*/  IMAD.U32 R68, R27, 0x10000, RZ ;  /* 0x000100001b447824 */ /* 0x000fe200078e00ff */
[----:B------:R-:W-:Y:S01]  /*10900*/  LOP3.LUT R12, R79, 0xffff0000, RZ, 0xc0, !PT ;  /* 0xffff00004f0c7812 */ /* 0x000fe200078ec0ff */
[----:B------:R-:W-:Y:S01]  /*10910*/  FFMA.FTZ R69, R21, R20, -R24 ;  /* 0x0000001415457223 */ /* 0x000fe20000010818 */
[----:B------:R-:W-:-:S02]  /*10920*/  IMAD.U32 R67, R26, 0x10000, RZ ;  /* 0x000100001a437824 */ /* 0x000fc400078e00ff */
[C---:B------:R-:W-:Y:S01]  /*10930*/  FMUL.FTZ R88, R25.reuse, R84 ;  /* 0x0000005419587220 */ /* 0x040fe20000410000 */
[----:B------:R-:W-:Y:S02]  /*10940*/  IMAD.U32 R24, R86, 0x10000, RZ ;  /* 0x0001000056187824 */ /* 0x000fe400078e00ff */
[-C--:B------:R-:W-:Y:S01]  /*10950*/  FMUL.FTZ R90, R25, R12.reuse ;  /* 0x0000000c195a7220 */ /* 0x080fe20000410000 */
[----:B------:R-:W-:Y:S02]  /*10960*/  IMAD.U32 R25, R87, 0x10000, RZ ;  /* 0x0001000057197824 */ /* 0x000fe400078e00ff */
[----:B------:R-:W-:Y:S01]  /*10970*/  FFMA.FTZ R82, R21, R55, R82 ;  /* 0x0000003715527223 */ /* 0x000fe20000010052 */
[----:B------:R-:W-:Y:S01]  /*10980*/  FFMA.FTZ R88, R13, R12, -R88 ;  /* 0x0000000c0d587223 */ /* 0x000fe20000010858 */
[----:B------:R-:W-:Y:S02]  /*10990*/  IMAD.U32 R21, R81, 0x10000, RZ ;  /* 0x0001000051157824 */ /* 0x000fe400078e00ff */
[----:B------:R-:W-:Y:S01]  /*109a0*/  FFMA.FTZ R55, R13, R84, R90 ;  /* 0x000000540d377223 */ /* 0x000fe2000001005a */
[----:B------:R-:W-:-:S02]  /*109b0*/  IMAD.U32 R54, R15, 0x10000, RZ ;  /* 0x000100000f367824 */ /* 0x000fc400078e00ff */
[----:B------:R-:W-:Y:S01]  /*109c0*/  FMUL.FTZ R13, R68, R25 ;  /* 0x00000019440d7220 */ /* 0x000fe20000410000 */
[----:B------:R-:W-:Y:S02]  /*109d0*/  IMAD.U32 R36, R14, 0x10000, RZ ;  /* 0x000100000e247824 */ /* 0x000fe400078e00ff */
[C---:B------:R-:W-:Y:S01]  /*109e0*/  FMUL.FTZ R79, R67.reuse, R24 ;  /* 0x00000018434f7220 */ /* 0x040fe20000410000 */
        /* <DEDUP_REMOVED lines=10> */
[----:B------:R-:W-:Y:S01]  /*10a90*/  LOP3.LUT R21, R86, 0xffff0000, RZ, 0xc0, !PT ;  /* 0xffff000056157812 */ /* 0x000fe200078ec0ff */
[----:B------:R-:W-:Y:S01]  /*10aa0*/  FMUL.FTZ R24, R26, R13 ;  /* 0x0000000d1a187220 */ /* 0x000fe20000410000 */
[----:B------:R-:W-:-:S02]  /*10ab0*/  LOP3.LUT R20, R87, 0xffff0000, RZ, 0xc0, !PT ;  /* 0xffff000057147812 */ /* 0x000fc400078ec0ff */
[----:B------:R-:W-:Y:S01]  /*10ac0*/  LOP3.LUT R12, R81, 0xffff0000, RZ, 0xc0, !PT ;  /* 0xffff0000510c7812 */ /* 0x000fe200078ec0ff */
[-C--:B------:R-:W-:Y:S01]  /*10ad0*/  FMUL.FTZ R25, R26, R21.reuse ;  /* 0x000000151a197220 */ /* 0x080fe20000410000 */
[----:B------:R-:W-:Y:S01]  /*10ae0*/  LOP3.LUT R14, R14, 0xffff0000, RZ, 0xc0, !PT ;  /* 0xffff00000e0e7812 */ /* 0x000fe200078ec0ff */
[----:B------:R-:W-:Y:S01]  /*10af0*/  FMUL.FTZ R54, R27, R20 ;  /* 0x000000141b367220 */ /* 0x000fe20000410000 */
[----:B------:R-:W-:Y:S01]  /*10b00*/  LOP3.LUT R15, R15, 0xffff0000, RZ, 0xc0, !PT ;  /* 0xffff00000f0f7812 */ /* 0x000fe200078ec0ff */
[-C--:B------:R-:W-:Y:S02]  /*10b10*/  FMUL.FTZ R27, R27, R12.reuse ;  /* 0x0000000c1b1b7220 */ /* 0x080fe40000410000 */
[C---:B------:R-:W-:Y:S01]  /*10b20*/  FFMA.FTZ R36, R14.reuse, R21, R24 ;  /* 0x000000150e247223 */ /* 0x040fe20000010018 */
[----:B------:R-:W-:Y:S01]  /*10b30*/  FFMA.FTZ R26, R14, R13, -R25 ;  /* 0x0000000d0e1a7223 */ /* 0x000fe20000010819 */
        /* <DEDUP_REMOVED lines=12> */
.L_x_3562:
[----:B------:R-:W-:Y:S05]  /*10c00*/  BSYNC B1 ;  /* 0x0000000000017941 */ /* 0x000fea0003800000 */
.L_x_3561:
[----:B------:R-:W-:Y:S02]  /*10c10*/  PRMT R0, R0, 0x5410, R3 ;  /* 0x0000541000007816 */ /* 0x000fe40000000003 */
[----:B------:R-:W-:Y:S01]  /*10c20*/  PRMT R55, R55, 0x5410, R72 ;  /* 0x0000541037377816 */ /* 0x000fe20000000048 */
[----:B------:R-:W-:Y:S06]  /*10c30*/  @P0 BRA `(.L_x_3553) ;  /* 0x0000000400940947 */ /* 0x000fec0003800000 */
[----:B0-----:R-:W2:Y:S04]  /*10c40*/  LDL R14, [R1+0x42c] ;  /* 0x00042c00010e7983 */ /* 0x001ea80000100800 */
[----:B------:R-:W3:Y:S04]  /*10c50*/  LDL R13, [R1+0x438] ;  /* 0x00043800010d7983 */ /* 0x000ee80000100800 */
[----:B------:R-:W4:Y:S04]  /*10c60*/  LDL R12, [R1+0x43c] ;  /* 0x00043c00010c7983 */ /* 0x000f280000100800 */
[----:B------:R-:W5:Y:S01]  /*10c70*/  LDL R66, [R1+0x428] ;  /* 0x0004280001427983 */ /* 0x000f620000100800 */
[----:B------:R-:W-:Y:S01]  /*10c80*/  IMAD.IADD R3, R16, 0x1, R71 ;  /* 0x0000000110037824 */ /* 0x000fe200078e0247 */
[----:B------:R-:W-:-:S02]  /*10c90*/  SHF.R.U32.HI R54, RZ, 0x10, R5 ;  /* 0x00000010ff367819 */ /* 0x000fc40000011605 */
[----:B------:R-:W-:Y:S02]  /*10ca0*/  SHF.R.U64 R21, R4, 0x10, R5 ;  /* 0x0000001004157819 */ /* 0x000fe40000001205 */
[----:B------:R-:W-:Y:S02]  /*10cb0*/  PRMT R77, R77, 0x5410, R54 ;  /* 0x000054104d4d7816 */ /* 0x000fe40000000036 */
[----:B------:R-:W-:Y:S02]  /*10cc0*/  SHF.R.U64 R4, R10, 0x10, R11 ;  /* 0x000000100a047819 */ /* 0x000fe4000000120b */
[--C-:B------:R-:W-:Y:S02]  /*10cd0*/  SHF.R.U64 R20, R6, 0x10, R7.reuse ;  /* 0x0000001006147819 */ /* 0x100fe40000001207 */
[----:B------:R-:W-:Y:S02]  /*10ce0*/  SHF.R.U32.HI R36, RZ, 0x10, R7 ;  /* 0x00000010ff247819 */ /* 0x000fe40000011607 */
[----:B------:R-:W-:-:S02]  /*10cf0*/  PRMT R78, R78, 0x5410, R21 ;  /* 0x000054104e4e7816 */ /* 0x000fc40000000015 */
[----:B------:R-:W-:Y:S02]  /*10d00*/  SHF.R.U32.HI R11, RZ, 0x10, R11 ;  /* 0x00000010ff0b7819 */ /* 0x000fe4000001160b */
[----:B------:R-:W-:Y:S01]  /*10d10*/  PRMT R20, R0, 0x5432, R20 ;  /* 0x0000543200147816 */ /* 0x000fe20000000014 */
[----:B------:R-:W-:Y:S01]  /*10d20*/  IMAD.U32 R21, R78, 0x10000, RZ ;  /* 0x000100004e157824 */ /* 0x000fe200078e00ff */
[----:B------:R-:W-:Y:S02]  /*10d30*/  PRMT R36, R55, 0x5432, R36 ;  /* 0x0000543237247816 */ /* 0x000fe40000000024 */
[----:B------:R-:W-:Y:S02]  /*10d40*/  PRMT R75, R75, 0x5410, R4 ;  /* 0x000054104b4b7816 */ /* 0x000fe40000000004 */
[----:B------:R-:W-:Y:S02]  /*10d50*/  PRMT R76, R76, 0x5410, R11 ;  /* 0x000054104c4c7816 */ /* 0x000fe4000000000b */
[----:B------:R-:W-:-:S02]  /*10d60*/  LOP3.LUT R78, R78, 0xffff0000, RZ, 0xc0, !PT ;  /* 0xffff00004e4e7812 */ /* 0x000fc400078ec0ff */
[----:B--2---:R-:W-:-:S04]  /*10d70*/  LOP3.LUT R3, R14, 0x38, R3, 0xf8, !PT ;  /* 0x000000380e037812 */ /* 0x004fc800078ef803 */
[----:B---3--:R-:W-:-:S05]  /*10d80*/  LOP3.LUT R3, R3, R13, RZ, 0x3c, !PT ;  /* 0x0000000d03037212 */ /* 0x008fca00078e3cff */
[----:B----4-:R-:W-:Y:S02]  /*10d90*/  IMAD.IADD R3, R12, 0x1, R3 ;  /* 0x000000010c037824 */ /* 0x010fe400078e0203 */
[----:B-----5:R-:W0:Y:S02]  /*10da0*/  LDS.128 R12, [R66+0x20400] ;  /* 0x02040000420c7984 */ /* 0x020e240000000c00 */
[----:B------:R-:W-:Y:S01]  /*10db0*/  IMAD R2, R3, 0x2, R2 ;  /* 0x0000000203027824 */ /* 0x000fe200078e0202 */
[--C-:B------:R-:W-:Y:S02]  /*10dc0*/  SHF.R.U64 R3, R8, 0x10, R9.reuse ;  /* 0x0000001008037819 */ /* 0x100fe40000001209 */
[----:B------:R-:W-:Y:S02]  /*10dd0*/  SHF.R.U32.HI R8, RZ, 0x10, R9 ;  /* 0x00000010ff087819 */ /* 0x000fe40000011609 */
[----:B------:R-:W1:Y:S01]  /*10de0*/  LDS.128 R24, [R2+0x20400] ;  /* 0x0204000002187984 */ /* 0x000e620000000c00 */
[----:B------:R-:W-:-:S02]  /*10df0*/  PRMT R54, R0, 0x5410, R3 ;  /* 0x0000541000367816 */ /* 0x000fc40000000003 */
[----:B------:R-:W-:Y:S01]  /*10e00*/  PRMT R65, R65, 0x5410, R8 ;  /* 0x0000541041417816 */ /* 0x000fe20000000008 */
[C---:B0-----:R-:W-:Y:S01]  /*10e10*/  IMAD.U32 R0, R12.reuse, 0x10000, RZ ;  /* 0x000100000c007824 */ /* 0x041fe200078e00ff */
        /* <DEDUP_REMOVED lines=10> */
[C---:B------:R-:W-:Y:S01]  /*10ec0*/  LOP3.LUT R14, R15.reuse, 0xffff0000, RZ, 0xc0, !PT ;  /* 0xffff00000f0e7812 */ /* 0x040fe200078ec0ff */
[----:B------:R-:W-:Y:S01]  /*10ed0*/  IMAD.U32 R7, R15, 0x10000, RZ ;  /* 0x000100000f077824 */ /* 0x000fe200078e00ff */
[----:B------:R-:W-:Y:S01]  /*10ee0*/  LOP3.LUT R13, R26, 0xffff0000, RZ, 0xc0, !PT ;  /* 0xffff00001a0d7812 */ /* 0x000fe200078ec0ff */
[----:B------:R-:W-:Y:S01]  /*10ef0*/  FMUL.FTZ R55, R8, R25 ;  /* 0x0000001908377220 */ /* 0x000fe20000410000 */
[----:B------:R-:W-:Y:S01]  /*10f00*/  IMAD.U32 R11, R26, 0x10000, RZ ;  /* 0x000100001a0b7824 */ /* 0x000fe200078e00ff */
[C---:B------:R-:W-:Y:S01]  /*10f10*/  LOP3.LUT R26, R27.reuse, 0xffff0000, RZ, 0xc0, !PT ;  /* 0xffff00001b1a7812 */ /* 0x040fe200078ec0ff */
        /* <DEDUP_REMOVED lines=9> */
[-C--:B------:R-:W-:Y:S01]  /*10fb0*/  FMUL.FTZ R25, R10, R21.reuse ;  /* 0x000000150a197220 */ /* 0x080fe20000410000 */
[C---:B------:R-:W-:Y:S01]  /*10fc0*/  FMUL.FTZ R10, R15.reuse, R8 ;  /* 0x000000080f0a7220 */ /* 0x040fe20000410000 */
[----:B------:R-:W-:Y:S01]  /*10fd0*/  LOP3.LUT R54, R54, 0xffff0000, RZ, 0xc0, !PT ;  /* 0xffff000036367812 */ /* 0x000fe200078ec0ff */
[C---:B------:R-:W-:Y:S01]  /*10fe0*/  FFMA.FTZ R69, R4.reuse, R21, -R69 ;  /* 0x0000001504457223 */ /* 0x040fe20000010845 */
[-C--:B------:R-:W-:Y:S01]  /*10ff0*/  FMUL.FTZ R21, R15, R0.reuse ;  /* 0x000000000f157220 */ /* 0x080fe20000410000 */
[----:B------:R-:W-:Y:S01]  /*11000*/  LOP3.LUT R65, R65, 0xffff0000, RZ, 0xc0, !PT ;  /* 0xffff000041417812 */ /* 0x000fe200078ec0ff */
[----:B------:R-:W-:Y:S01]  /*11010*/  FFMA.FTZ R15, R7, R0, -R10 ;  /* 0x00000000070f7223 */ /* 0x000fe2000001080a */
[----:B------:R-:W-:Y:S01]  /*11020*/  LOP3.LUT R77, R77, 0xffff0000, RZ, 0xc0, !PT ;  /* 0xffff00004d4d7812 */ /* 0x000fe200078ec0ff */
[----:B------:R-:W-:Y:S01]  /*11030*/  FMUL.FTZ R0, R9, R54 ;  /* 0x0000003609007220 */ /* 0x000fe20000410000 */
[----:B------:R-:W-:Y:S01]  /*11040*/  FFMA.FTZ R21, R7, R8, R21 ;  /* 0x0000000807157223 */ /* 0x000fe20000010015 */
[----:B------:R-:W-:Y:S01]  /*11050*/  FFMA.FTZ R25, R4, R27, R25 ;  /* 0x0000001b04197223 */ /* 0x000fe20000010019 */
[-C--:B------:R-:W-:Y:S01]  /*11060*/  FMUL.FTZ R8, R9, R78.reuse ;  /* 0x0000004e09087220 */ /* 0x080fe20000410000 */
[----:B------:R-:W-:Y:S01]  /*11070*/  FMUL.FTZ R7, R24, R65 ;  /* 0x0000004118077220 */ /* 0x000fe20000410000 */
[----:B------:R-:W-:Y:S01]  /*11080*/  FFMA.FTZ R78, R3, R78, -R0 ;  /* 0x0000004e034e7223 */ /* 0x000fe20000010800 */
[----:B------:R-:W-:-:S02]  /*11090*/  IMAD.U32 R4, R75, 0x10000, RZ ;  /* 0x000100004b047824 */ /* 0x000fc400078e00ff */
[-C--:B------:R-:W-:Y:S01]  /*110a0*/  FMUL.FTZ R24, R24, R77.reuse ;  /* 0x0000004d18187220 */ /* 0x080fe20000410000 */
[----:B------:R-:W-:Y:S02]  /*110b0*/  IMAD.U32 R0, R20, 0x10000, RZ ;  /* 0x0001000014007824 */ /* 0x000fe400078e00ff */
[----:B------:R-:W-:Y:S01]  /*110c0*/  FFMA.FTZ R8, R3, R54, R8 ;  /* 0x0000003603087223 */ /* 0x000fe20000010008 */
[C---:B------:R-:W-:Y:S01]  /*110d0*/  FMUL.FTZ R54, R11.reuse, R4 ;  /* 0x000000040b367220 */ /* 0x040fe20000410000 */
[C---:B------:R-:W-:Y:S01]  /*110e0*/  FFMA.FTZ R10, R12.reuse, R77, -R7 ;  /* 0x0000004d0c0a7223 */ /* 0x040fe20000010807 */
[----:B------:R-:W-:Y:S01]  /*110f0*/  FFMA.FTZ R24, R12, R65, R24 ;  /* 0x000000410c187223 */ /* 0x000fe20000010018 */
[----:B------:R-:W-:Y:S01]  /*11100*/  LOP3.LUT R20, R20, 0xffff0000, RZ, 0xc0, !PT ;  /* 0xffff000014147812 */ /* 0x000fe200078ec0ff */
[-C--:B------:R-:W-:Y:S01]  /*11110*/  FMUL.FTZ R12, R11, R0.reuse ;  /* 0x000000000b0c7220 */ /* 0x080fe20000410000 */
[----:B------:R-:W-:Y:S01]  /*11120*/  LOP3.LUT R75, R75, 0xffff0000, RZ, 0xc0, !PT ;  /* 0xffff00004b4b7812 */ /* 0x000fe200078ec0ff */
[C---:B------:R-:W-:Y:S01]  /*11130*/  FFMA.FTZ R54, R5.reuse, R0, -R54 ;  /* 0x0000000005367223 */ /* 0x040fe20000010836 */
[----:B------:R-:W-:Y:S01]  /*11140*/  LOP3.LUT R7, R76, 0xffff0000, RZ, 0xc0, !PT ;  /* 0xffff00004c077812 */ /* 0x000fe200078ec0ff */
[----:B------:R-:W-:Y:S01]  /*11150*/  FFMA.FTZ R12, R5, R4, R12 ;  /* 0x00000004050c7223 */ /* 0x000fe2000001000c */
[----:B------:R-:W-:Y:S01]  /*11160*/  LOP3.LUT R3, R36, 0xffff0000, RZ, 0xc0, !PT ;  /* 0xffff000024037812 */ /* 0x000fe200078ec0ff */
[CC--:B------:R-:W-:Y:S01]  /*11170*/  FMUL.FTZ R0, R13.reuse, R20.reuse ;  /* 0x000000140d007220 */ /* 0x0c0fe20000410000 */
[----:B------:R-:W-:Y:S01]  /*11180*/  FMUL.FTZ R5, R13, R75 ;  /* 0x0000004b0d057220 */ /* 0x000fe20000410000 */
[----:B------:R-:W-:Y:S01]  /*11190*/  FMUL.FTZ R9, R26, R7 ;  /* 0x000000071a097220 */ /* 0x000fe20000410000 */
[----:B------:R-:W-:Y:S01]  /*111a0*/  F2FP.BF16.F32.PACK_AB R4, R78, R55 ;  /* 0x000000374e04723e */ /* 0x000fe200000010ff */
[----:B------:R-:W-:Y:S01]  /*111b0*/  FMUL.FTZ R26, R26, R3 ;  /* 0x000000031a1a7220 */ /* 0x000fe20000410000 */
        /* <DEDUP_REMOVED lines=13> */
.L_x_3553:
[----:B------:R-:W-:Y:S05]  /*11290*/  BSYNC B0 ;  /* 0x0000000000007941 */ /* 0x000fea0003800000 */
.L_x_3539:
[----:B------:R-:W-:Y:S01]  /*112a0*/  @!PT LDS RZ, [RZ] ;  /* 0x00000000fffff984 */ /* 0x000fe20000000800 */
[----:B------:R-:W-:Y:S01]  /*112b0*/  @!PT LDS RZ, [RZ] ;  /* 0x00000000fffff984 */ /* 0x000fe20000000800 */
[----:B------:R-:W-:Y:S01]  /*112c0*/  @!PT LDS RZ, [RZ] ;  /* 0x00000000fffff984 */ /* 0x000fe20000000800 */
[----:B------:R-:W-:Y:S01]  /*112d0*/  @!PT LDS RZ, [RZ] ;  /* 0x00000000fffff984 */ /* 0x000fe20000000800 */
[----:B------:R3:W-:Y:S06]  /*112e0*/  MEMBAR.ALL.CTA ;  /* 0x0000000000007992 */ /* 0x0007ec0000008000 */
[----:B---3--:R-:W3:Y:S01]  /*112f0*/  FENCE.VIEW.ASYNC.S ;  /* 0x00000000000073c6 */ /* 0x008ee20000000000 */
[----:B------:R-:W-:Y:S05]  /*11300*/  WARPSYNC.ALL ;  /* 0x0000000000007948 */ /* 0x000fea0003800000 */
[----:B---3--:R-:W-:Y:S06]  /*11310*/  BAR.SYNC.DEFER_BLOCKING 0xd, 0x80 ;  /* 0x0342000000007b1d */ /* 0x008fec0000010000 */
.L_x_3536:
[----:B012---:R-:W-:Y:S01]  /*11320*/  IMAD.U32 R6, RZ, RZ, UR44 ;  /* 0x0000002cff067e24 */ /* 0x007fe2000f8e00ff */
[----:B------:R-:W-:Y:S01]  /*11330*/  UIADD3 UR4, UP0, UR38, 0x1d8, URZ ;  /* 0x000001d826047890 */ /* 0x000fe2000ff1e03f */
[----:B------:R-:W-:Y:S01]  /*11340*/  IMAD.U32 R7, RZ, RZ, UR45 ;  /* 0x0000002dff077e24 */ /* 0x000fe2000f8e00ff */
[----:B------:R-:W-:Y:S01]  /*11350*/  STL.64 [R1+0x1c0], R28 ;  /* 0x0001c01c01007387 */ /* 0x000fe20000100a00 */
[----:B------:R-:W-:Y:S01]  /*11360*/  IMAD.MOV.U32 R4, RZ, RZ, R53 ;  /* 0x000000ffff047224 */ /* 0x000fe200078e0035 */
[----:B------:R-:W-:Y:S01]  /*11370*/  UIADD3.X UR5, URZ, UR37, URZ, UP0, !UPT ;  /* 0x000000253f057290 */ /* 0x000fe200087fe43f */
[----:B------:R-:W-:Y:S02]  /*11380*/  IMAD.MOV.U32 R5, RZ, RZ, R52 ;  /* 0x000000ffff057224 */ /* 0x000fe400078e0034 */
[----:B------:R-:W-:Y:S02]  /*11390*/  IMAD.MOV.U32 R8, RZ, RZ, R60 ;  /* 0x000000ffff087224 */ /* 0x000fe400078e003c */
[----:B------:R-:W-:Y:S01]  /*113a0*/  IMAD.MOV.U32 R9, RZ, RZ, R59 ;  /* 0x000000ffff097224 */ /* 0x000fe200078e003b */
[----:B------:R0:W-:Y:S01]  /*113b0*/  STL.128 [R1+0x150], R4 ;  /* 0x0001500401007387 */ /* 0x0001e20000100c00 */
[----:B------:R-:W-:-:S02]  /*113c0*/  IMAD.MOV.U32 R10, RZ, RZ, R63 ;  /* 0x000000ffff0a7224 */ /* 0x000fc400078e003f */
[----:B------:R-:W-:Y:S02]  /*113d0*/  IMAD.MOV.U32 R11, RZ, RZ, R64 ;  /* 0x000000ffff0b7224 */ /* 0x000fe400078e0040 */
[----:B------:R-:W-:Y:S02]  /*113e0*/  IMAD.U32 R0, RZ, RZ, UR38 ;  /* 0x00000026ff007e24 */ /* 0x000fe4000f8e00ff */
[----:B------:R-:W-:Y:S01]  /*113f0*/  IMAD.U32 R3, RZ, RZ, UR37 ;  /* 0x00000025ff037e24 */ /* 0x000fe2000f8e00ff */
[----:B------:R1:W-:Y:S01]  /*11400*/  STL.128 [R1+0x130], R8 ;  /* 0x0001300801007387 */ /* 0x0003e20000100c00 */
[----:B------:R-:W-:Y:S02]  /*11410*/  IMAD.U32 R2, RZ, RZ, UR36 ;  /* 0x00000024ff027e24 */ /* 0x000fe4000f8e00ff */
[----:B0-----:R-:W-:Y:S02]  /*11420*/  IMAD.MOV.U32 R4, RZ, RZ, R47 ;  /* 0x000000ffff047224 */ /* 0x001fe400078e002f */
[----:B------:R-:W-:-:S02]  /*11430*/  IMAD.MOV.U32 R5, RZ, RZ, R62 ;  /* 0x000000ffff057224 */ /* 0x000fc400078e003e */
[----:B------:R-:W-:Y:S02]  /*11440*/  IMAD.MOV.U32 R6, RZ, RZ, R37 ;  /* 0x000000ffff067224 */ /* 0x000fe400078e0025 */
[----:B------:R-:W-:Y:S02]  /*11450*/  IMAD.MOV.U32 R7, RZ, RZ, R38 ;  /* 0x000000ffff077224 */ /* 0x000fe400078e0026 */
[----:B-1----:R-:W-:Y:S02]  /*11460*/  IMAD.MOV.U32 R8, RZ, RZ, R51 ;  /* 0x000000ffff087224 */ /* 0x002fe400078e0033 */
[----:B------:R-:W-:Y:S01]  /*11470*/  IMAD.MOV.U32 R9, RZ, RZ, R50 ;  /* 0x000000ffff097224 */ /* 0x000fe200078e0032 */
[----:B------:R0:W-:Y:S01]  /*11480*/  STL.128 [R1+0x190], R4 ;  /* 0x0001900401007387 */ /* 0x0001e20000100c00 */
[----:B------:R-:W-:Y:S02]  /*11490*/  IMAD.MOV.U32 R10, RZ, RZ, R48 ;  /* 0x000000ffff0a7224 */ /* 0x000fe400078e0030 */
[----:B------:R-:W-:-:S05]  /*114a0*/  IMAD.MOV.U32 R11, RZ, RZ, R49 ;  /* 0x000000ffff0b7224 */ /* 0x000fca00078e0031 */
[----:B------:R1:W-:Y:S01]  /*114b0*/  STL.128 [R1+0x170], R8 ;  /* 0x0001700801007387 */ /* 0x0003e20000100c00 */
[----:B0-----:R-:W-:Y:S02]  /*114c0*/  IMAD.MOV.U32 R4, RZ, RZ, R45 ;  /* 0x000000ffff047224 */ /* 0x001fe400078e002d */
[----:B------:R-:W-:Y:S02]  /*114d0*/  IMAD.MOV.U32 R5, RZ, RZ, R61 ;  /* 0x000000ffff057224 */ /* 0x000fe400078e003d */
[----:B------:R-:W-:Y:S02]  /*114e0*/  IMAD.MOV.U32 R6, RZ, RZ, R40 ;  /* 0x000000ffff067224 */ /* 0x000fe400078e0028 */
[----:B------:R-:W-:Y:S02]  /*114f0*/  IMAD.MOV.U32 R7, RZ, RZ, R58 ;  /* 0x000000ffff077224 */ /* 0x000fe400078e003a */
[----:B-1----:R-:W-:Y:S02]  /*11500*/  IMAD.U32 R9, RZ, RZ, UR43 ;  /* 0x0000002bff097e24 */ /* 0x002fe4000f8e00ff */
[----:B------:R-:W-:Y:S01]  /*11510*/  IMAD.U32 R8, RZ, RZ, UR4 ;  /* 0x00000004ff087e24 */ /* 0x000fe2000f8e00ff */
[----:B------:R0:W-:Y:S02]  /*11520*/  STL.128 [R1+0x1a0], R4 ;  /* 0x0001a00401007387 */ /* 0x0001e40000100c00 */
[----:B0-----:R-:W-:-:S02]  /*11530*/  IMAD.MOV.U32 R4, RZ, RZ, R32 ;  /* 0x000000ffff047224 */ /* 0x001fc400078e0020 */
[----:B------:R-:W-:Y:S02]  /*11540*/  IMAD.MOV.U32 R5, RZ, RZ, R31 ;  /* 0x000000ffff057224 */ /* 0x000fe400078e001f */
[----:B------:R-:W-:Y:S02]  /*11550*/  IMAD.MOV.U32 R6, RZ, RZ, R44 ;  /* 0x000000ffff067224 */ /* 0x000fe400078e002c */
[----:B------:R-:W-:-:S05]  /*11560*/  IMAD.MOV.U32 R7, RZ, RZ, R43 ;  /* 0x000000ffff077224 */ /* 0x000fca00078e002b */
[----:B------:R0:W-:Y:S02]  /*11570*/  STL.128 [R1+0x1b0], R4 ;  /* 0x0001b00401007387 */ /* 0x0001e40000100c00 */
[----:B0-----:R-:W-:Y:S02]  /*11580*/  IMAD.MOV.U32 R6, RZ, RZ, R42 ;  /* 0x000000ffff067224 */ /* 0x001fe400078e002a */
[----:B------:R-:W-:Y:S02]  /*11590*/  IMAD.MOV.U32 R7, RZ, RZ, R41 ;  /* 0x000000ffff077224 */ /* 0x000fe400078e0029 */
[----:B------:R-:W-:Y:S02]  /*115a0*/  IMAD.MOV.U32 R4, RZ, RZ, R0 ;  /* 0x000000ffff047224 */ /* 0x000fe400078e0000 */
[----:B------:R-:W-:Y:S02]  /*115b0*/  IMAD.MOV.U32 R5, RZ, RZ, R3 ;  /* 0x000000ffff057224 */ /* 0x000fe400078e0003 */
[----:B------:R-:W-:-:S02]  /*115c0*/  IMAD.U32 R0, RZ, RZ, UR39 ;  /* 0x00000027ff007e24 */ /* 0x000fc4000f8e00ff */
[----:B------:R-:W-:Y:S01]  /*115d0*/  IMAD.U32 R3, RZ, RZ, UR40 ;  /* 0x00000028ff037e24 */ /* 0x000fe2000f8e00ff */
[----:B------:R0:W-:Y:S04]  /*115e0*/  STL.128 [R1+0x140], R4 ;  /* 0x0001400401007387 */ /* 0x0001e80000100c00 */
[----:B------:R-:W-:Y:S01]  /*115f0*/  STL.64 [R1+0x128], R2 ;  /* 0x0001280201007387 */ /* 0x000fe20000100a00 */
[----:B0-----:R-:W-:Y:S02]  /*11600*/  IMAD.MOV.U32 R6, RZ, RZ, R30 ;  /* 0x000000ffff067224 */ /* 0x001fe400078e001e */
[----:B------:R-:W-:Y:S02]  /*11610*/  IMAD.MOV.U32 R7, RZ, RZ, R33 ;  /* 0x000000ffff077224 */ /* 0x000fe400078e0021 */
[----:B------:R-:W-:-:S02]  /*11620*/  IMAD.MOV.U32 R4, RZ, RZ, R0 ;  /* 0x000000ffff047224 */ /* 0x000fc400078e0000 */
[----:B------:R-:W-:Y:S02]  /*11630*/  IMAD.MOV.U32 R5, RZ, RZ, R9 ;  /* 0x000000ffff057224 */ /* 0x000fe400078e0009 */
[----:B------:R-:W-:Y:S02]  /*11640*/  IMAD.U32 R9, RZ, RZ, UR5 ;  /* 0x00000005ff097e24 */ /* 0x000fe4000f8e00ff */
[----:B------:R-:W-:Y:S01]  /*11650*/  IMAD.U32 R0, RZ, RZ, UR38 ;  /* 0x00000026ff007e24 */ /* 0x000fe2000f8e00ff */
[----:B------:R0:W-:Y:S03]  /*11660*/  STL.128 [R1+0x160], R4 ;  /* 0x0001600401007387 */ /* 0x0001e60000100c00 */
[----:B------:R-:W-:Y:S02]  /*11670*/  VIADD R0, R0, 0x128 ;  /* 0x0000012800007836 */ /* 0x000fe40000000000 */
[----:B0-----:R-:W-:-:S02]  /*11680*/  IMAD.MOV.U32 R4, RZ, RZ, R34 ;  /* 0x000000ffff047224 */ /* 0x001fc400078e0022 */
[----:B------:R-:W-:Y:S02]  /*11690*/  IMAD.MOV.U32 R5, RZ, RZ, R35 ;  /* 0x000000ffff057224 */ /* 0x000fe400078e0023 */
[----:B------:R-:W-:Y:S02]  /*116a0*/  IMAD.MOV.U32 R6, RZ, RZ, R8 ;  /* 0x000000ffff067224 */ /* 0x000fe400078e0008 */
[----:B------:R-:W-:Y:S02]  /*116b0*/  IMAD.MOV.U32 R7, RZ, RZ, R9 ;  /* 0x000000ffff077224 */ /* 0x000fe400078e0009 */
[----:B------:R-:W-:-:S03]  /*116c0*/  VIADD R8, R23, 0xffffffff ;  /* 0xffffffff17087836 */ /* 0x000fc60000000000 */
[----:B------:R0:W-:Y:S04]  /*116d0*/  STL.128 [R1+0x180], R4 ;  /* 0x0001800401007387 */ /* 0x0001e80000100c00 */
[----:B0-----:R-:W-:Y:S05]  /*116e0*/  CALL.REL.NOINC `($_ZN7cutlass13device_kernelIN5flash11enable_sm90INS1_16FlashAttnFwdSm90INS1_25CollectiveMainloopFwdSm90ILi2EN4cute5tupleIJNS5_1CILi1EEES8_S8_EEENS6_IJNS7_ILi64EEESA_SA_EEELi512ENS_10bfloat16_tEfNS_4arch4Sm90ELb0ELb1ELb1ELb1ELb1ELb1ELb1ELb0ELb0ELb1ELb0ELb0EEENS1_21CollectiveEpilogueFwdINS6_IJSA_NS7_ILi512EEESA_EEES9_SC_SE_Li256ELb1ELb1ELb0ELb0EEENS1_36VarlenDynamicPersistentTileSchedulerILi64ELi64ELi256ELi128ELb0ELb1ELb1ELb1ELb0ELb1EEEEEEEEEvNT_6ParamsE$_ZZN5flash25CollectiveMainloopFwdSm90ILi2EN4cute5tupleIJNS1_1CILi1EEES4_S4_EEENS2_IJNS3_ILi64EEES6_S6_EEELi512EN7cutlass10bfloat16_tEfNS8_4arch4Sm90ELb0ELb1ELb1ELb1ELb1ELb1ELb1ELb0ELb0ELb1ELb0ELb0EE3mmaINS_16FlashAttnFwdSm90ISC_NS_21CollectiveEpilogueFwdINS2_IJS6_NS3_ILi512EEES6_EEES5_S9_SB_Li256ELb1ELb1ELb0ELb0EEENS_36VarlenDynamicPersistentTileSchedulerILi64ELi64ELi256ELi128ELb0ELb1ELb1ELb1ELb0ELb1EEEE13SharedStorageENS1_6TensorINS1_11ArrayEngineIfLm128EEENS1_6LayoutINS2_IJNS2_IJNS3_ILi2EEESR_NS3_ILi32EEEEEES4_S4_EEENS2_IJNS2_IJS4_SR_NS3_ILi4EEEEEENS3_ILi0EEESX_EEEEEEENS_7SoftmaxILi2ELi0EEEEEbRKNSC_6ParamsENS8_13PipelineAsyncILi2EEES17_RNS8_13PipelineStateILj2EEERT0_RT1_iRiRKNS_16SeqlenInfoQKNewKILb1ELb1EEENS2_IJiiiiEEERT_ENKUliT_T0_T1_E_clIZSD_ISM_S10_S12_EbS15_S17_S17_S1A_S1C_S1E_iS1F_S1J_S1K_S1M_EUlRS1N_iE0_NS3_ILb1EEES1U_EEDaiS1N_S1O_S1P_) ;  /* 0x00000290003c7944 */ /* 0x001fea0003c00000 */
[----:B------:R-:W2:Y:S01]  /*116f0*/  LDL R2, [R1+0x50] ;  /* 0x0000500001027983 */ /* 0x000ea20000100800 */
[----:B------:R-:W0:Y:S08]  /*11700*/  LDC R0, c[0x0][0x448] ;  /* 0x00011200ff007b82 */ /* 0x000e300000000800 */
[----:B------:R-:W1:Y:S01]  /*11710*/  LDC.64 R6, c[0x0][0xad8] ;  /* 0x0002b600ff067b82 */ /* 0x000e620000000a00 */
[----:B0-----:R-:W-:-:S13]  /*11720*/  ISETP.NE.AND P0, PT, R0, 0x1, PT ;  /* 0x000000010000780c */ /* 0x001fda0003f05270 */
[----:B------:R-:W0:Y:S08]  /*11730*/  @P0 LDC R3, c[0x0][0x44c] ;  /* 0x00011300ff030b82 */ /* 0x000e300000000800 */
[----:B------:R-:W3:Y:S01]  /*11740*/  @P0 LDC R4, c[0x0][0x450] ;  /* 0x00011400ff040b82 */ /* 0x000ee20000000800 */
[----:B--2---:R-:W-:-:S04]  /*11750*/  IMAD.SHL.U32 R2, R2, 0x40, RZ ;  /* 0x0000004002027824 */ /* 0x004fc800078e00ff */
[----:B0-----:R-:W-:-:S04]  /*11760*/  @P0 IMAD.HI.U32 R3, R2, R3, RZ ;  /* 0x0000000302030227 */ /* 0x001fc800078e00ff */
[----:B------:R-:W-:Y:S01]  /*11770*/  IMAD.MOV.U32 R0, RZ, RZ, R2 ;  /* 0x000000ffff007224 */ /* 0x000fe200078e0002 */
[----:B---3--:R-:W-:Y:S02]  /*11780*/  @P0 SHF.R.U32.HI R0, RZ, R4, R3 ;  /* 0x00000004ff000219 */ /* 0x008fe40000011603 */
[----:B-1----:R-:W-:-:S03]  /*11790*/  ISETP.GE.AND P0, PT, R7, 0x1, PT ;  /* 0x000000010700780c */ /* 0x002fc60003f06270 */
[----:B------:R-:W-:Y:S02]  /*117a0*/  IMAD.IADD R191, R191, 0x1, R0 ;  /* 0x00000001bfbf7824 */ /* 0x000fe400078e0200 */
[----:B------:R-:W-:Y:S02]  /*117b0*/  VIADD R0, R23, 0xfffffffe ;  /* 0xfffffffe17007836 */ /* 0x000fe40000000000 */
[----:B------:R-:W-:-:S06]  /*117c0*/  IMAD.IADD R6, R191, 0x1, R6 ;  /* 0x00000001bf067824 */ /* 0x000fcc00078e0206 */
        /* <DEDUP_REMOVED lines=12> */
.L_x_3565:
[----:B------:R-:W-:-:S13]  /*11890*/  ISETP.NE.AND P0, PT, R7, 0x1, PT ;  /* 0x000000010700780c */ /* 0x000fda0003f05270 */
[----:B------:R-:W0:Y:S02]  /*118a0*/  @P0 LDC.64 R4, c[0x0][0xae0] ;  /* 0x0002b800ff040b82 */ /* 0x000e240000000a00 */
[----:B0-----:R-:W-:-:S05]  /*118b0*/  @P0 IMAD.HI.U32 R4, R3, R4, RZ ;  /* 0x0000000403040227 */ /* 0x001fca00078e00ff */
[----:B------:R-:W-:-:S07]  /*118c0*/  @P0 SHF.R.U32.HI R3, RZ, R5, R4 ;  /* 0x00000005ff030219 */ /* 0x000fce0000011604 */
.L_x_3566:
[----:B------:R-:W-:Y:S05]  /*118d0*/  BSYNC B0 ;  /* 0x0000000000007941 */ /* 0x000fea0003800000 */
.L_x_3564:
[----:B------:R-:W-:-:S05]  /*118e0*/  IMAD R3, R3, R7, R7 ;  /* 0x0000000703037224 */ /* 0x000fca00078e0207 */
[----:B------:R-:W-:-:S07]  /*118f0*/  VIMNMX R6, R6, R3, PT ;  /* 0x0000000306067248 */ /* 0x000fce0003fe0100 */
.L_x_3563:
[----:B------:R-:W-:-:S04]  /*11900*/  SHF.R.S32.HI R3, RZ, 0x1f, R6 ;  /* 0x0000001fff037819 */ /* 0x000fc80000011406 */
[----:B------:R-:W-:-:S04]  /*11910*/  LEA.HI R3, R3, R6, RZ, 0x6 ;  /* 0x0000000603037211 */ /* 0x000fc800078f30ff */
[----:B------:R-:W-:-:S04]  /*11920*/  SHF.R.S32.HI R3, RZ, 0x6, R3 ;  /* 0x00000006ff037819 */ /* 0x000fc80000011403 */
[----:B------:R-:W-:-:S04]  /*11930*/  VIMNMX R9, R22, R3, !PT ;  /* 0x0000000316097248 */ /* 0x000fc80007fe0100 */
[----:B------:R-:W-:-:S13]  /*11940*/  ISETP.GE.AND P0, PT, R0, R9, PT ;  /* 0x000000090000720c */ /* 0x000fda0003f06270 */
[----:B------:R-:W-:Y:S05]  /*11950*/  @!P0 BRA `(.L_x_3567) ;  /* 0x0000007c00e88947 */ /* 0x000fea0003800000 */
.L_x_3600:
        /* <DEDUP_REMOVED lines=20> */
.L_x_3569:
[----:B------:R-:W-:Y:S05]  /*11aa0*/  BSYNC B0 ;  /* 0x0000000000007941 */ /* 0x000fea0003800000 */
.L_x_3568:
[----:B0-----:R-:W2:Y:S01]  /*11ab0*/  LDL.64 R2, [R1+0x18] ;  /* 0x0000180001027983 */ /* 0x001ea20000100a00 */
[----:B-----5:R-:W-:Y:S02]  /*11ac0*/  SHF.L.U32 R5, R6, 0x1f, RZ ;  /* 0x0000001f06057819 */ /* 0x020fe400000006ff */
[----:B--2---:R-:W-:-:S05]  /*11ad0*/  MOV R3, R2 ;  /* 0x0000000200037202 */ /* 0x004fca0000000f00 */
[----:B------:R-:W-:-:S04]  /*11ae0*/  IMAD R4, R4, 0x8, R3 ;  /* 0x0000000804047824 */ /* 0x000fc800078e0203 */
[----:B------:R0:W1:Y:S01]  /*11af0*/  SYNCS.PHASECHK.TRANS64.TRYWAIT P0, [R4+URZ], R5 ;  /* 0x00000005040075a7 */ /* 0x000062000800017f */
[----:B------:R0:W5:Y:S01]  /*11b00*/  LDL.64 R6, [R1+0x1c8] ;  /* 0x0001c80001067983 */ /* 0x0001620000100a00 */
[----:B------:R-:W-:Y:S04]  /*11b10*/  BSSY B0, `(.L_x_3570) ;  /* 0x0000003000007945 */ /* 0x000fe80003800000 */
[----:B------:R-:W-:Y:S05]  /*11b20*/  @!P1 BRA `(.L_x_3571) ;  /* 0x0000000000049947 */ /* 0x000fea0003800000 */
[----:B------:R-:W-:Y:S01]  /*11b30*/  BPT.TRAP 0x1 ;  /* 0x000000040000795c */ /* 0x000fe20000300000 */
.L_x_3571:
[----:B------:R-:W-:Y:S05]  /*11b40*/  BSYNC B0 ;  /* 0x0000000000007941 */ /* 0x000fea0003800000 */
.L_x_3570:
[----:B------:R-:W-:Y:S04]  /*11b50*/  BSSY B0, `(.L_x_3572) ;  /* 0x0000006000007945 */ /* 0x000fe80003800000 */
[----:B-1----:R-:W-:Y:S05]  /*11b60*/  @P0 BRA `(.L_x_3573) ;  /* 0x0000000000100947 */ /* 0x002fea0003800000 */
[----:B-----5:R-:W-:Y:S01]  /*11b70*/  IMAD R6, R6, 0x8, R3 ;  /* 0x0000000806067824 */ /* 0x020fe200078e0203 */
[----:B------:R-:W-:-:S04]  /*11b80*/  SHF.L.U32 R7, R7, 0x1f, RZ ;  /* 0x0000001f07077819 */ /* 0x000fc800000006ff */
[----:B------:R-:W1:Y:S02]  /*11b90*/  SYNCS.PHASECHK.TRANS64.TRYWAIT P0, [R6+URZ], R7 ;  /* 0x00000007060075a7 */ /* 0x000e64000800017f */
[----:B-1----:R-:W-:Y:S05]  /*11ba0*/  @!P0 BRA `(.L_x_3574) ;  /* 0x0000024c00e88947 */ /* 0x002fea0003800000 */
.L_x_3573:
[----:B------:R-:W-:Y:S05]  /*11bb0*/  BSYNC B0 ;  /* 0x0000000000007941 */ /* 0x000fea0003800000 */
.L_x_3572:
[----:B------:R-:W2:Y:S04]  /*11bc0*/  LDL R3, [R1+0x1c8] ;  /* 0x0001c80001037983 */ /* 0x000ea80000100800 */
[----:B0-----:R-:W2:Y:S01]  /*11bd0*/  LDL.64 R4, [R1+0x80] ;  /* 0x0000800001047983 */ /* 0x001ea20000100a00 */
[----:B------:R-:W-:Y:S05]  /*11be0*/  WARPSYNC.ALL ;  /* 0x0000000000007948 */ /* 0x000fea0003800000 */
[----:B------:R-:W3:Y:S04]  /*11bf0*/  LDL.64 R10, [R1+0x78] ;  /* 0x00007800010a7983 */ /* 0x000ee80000100a00 */
[----:B-1---5:R-:W4:Y:S04]  /*11c00*/  LDL.64 R6, [R1+0x78] ;  /* 0x0000780001067983 */ /* 0x022f280000100a00 */
        /* <DEDUP_REMOVED lines=52> */
.L_x_3576:
[----:B------:R-:W-:Y:S05]  /*11f50*/  BSYNC B0 ;  /* 0x0000000000007941 */ /* 0x000fea0003800000 */
.L_x_3575:
        /* <DEDUP_REMOVED lines=8> */
.L_x_3578:
[----:B------:R-:W-:Y:S05]  /*11fe0*/  BSYNC B0 ;  /* 0x0000000000007941 */ /* 0x000fea0003800000 */
.L_x_3577:
[----:B------:R-:W-:Y:S04]  /*11ff0*/  BSSY B0, `(.L_x_3579) ;  /* 0x0000004000007945 */ /* 0x000fe80003800000 */
[----:B-1----:R-:W-:Y:S05]  /*12000*/  @P0 BRA `(.L_x_3580) ;  /* 0x0000000000080947 */ /* 0x002fea0003800000 */
[----:B------:R-:W1:Y:S02]  /*12010*/  SYNCS.PHASECHK.TRANS64.TRYWAIT P0, [R2+URZ], R3 ;  /* 0x00000003020075a7 */ /* 0x000e64000800017f */
[----:B-1----:R-:W-:Y:S05]  /*12020*/  @!P0 BRA `(.L_x_3581) ;  /* 0x0000024800dc8947 */ /* 0x002fea0003800000 */
.L_x_3580:
[----:B------:R-:W-:Y:S05]  /*12030*/  BSYNC B0 ;  /* 0x0000000000007941 */ /* 0x000fea0003800000 */
.L_x_3579:
        /* <DEDUP_REMOVED lines=9> */
[----:B------:R-:W4:Y:S05]  /*120d0*/  LDL.64 R6, [R1+0x90] ;  /* 0x0000900001067983 */ /* 0x000f2a0000100a00 */
[----:B------:R-:W0:Y:S01]  /*120e0*/  S2R R56, SR_TID.X ;  /* 0x0000000000387919 */ /* 0x000e220000002100 */
[----:B------:R-:W4:Y:S04]  /*120f0*/  LDL.64 R58, [R1+0x90] ;  /* 0x00009000013a7983 */ /* 0x000f280000100a00 */
[----:B------:R-:W4:Y:S04]  /*12100*/  LDL.64 R60, [R1+0x90] ;  /* 0x00009000013c7983 */ /* 0x000f280000100a00 */
[----:B------:R-:W4:Y:S01]  /*12110*/  LDL.64 R62, [R1+0x90] ;  /* 0x00009000013e7983 */ /* 0x000f220000100a00 */
[----:B--2---:R-:W-:Y:S01]  /*12120*/  ISETP.NE.U32.AND P0, PT, R4, RZ, PT ;  /* 0x000000ff0400720c */ /* 0x004fe20003f05070 */
[----:B---3--:R-:W-:Y:S01]  /*12130*/  IMAD R2, R5, 0x1000, R2 ;  /* 0x0000100005027824 */ /* 0x008fe200078e0202 */
[----:B------:R-:W-:Y:S01]  /*12140*/  R2UR UR7, R3 ;  /* 0x00000000030772ca */ /* 0x000fe200000e0000 */
[----:B------:R-:W2:Y:S01]  /*12150*/  LDL.64 R4, [R1+0x90] ;  /* 0x0000900001047983 */ /* 0x000ea20000100a00 */
[----:B----4-:R-:W-:-:S02]  /*12160*/  R2UR UR4, R12 ;  /* 0x000000000c0472ca */ /* 0x010fc400000e0000 */
        /* <DEDUP_REMOVED lines=174> */
[----:B------:R-:W-:Y:S01]  /*12c50*/  IADD3 R12, R12, 0x800, R57 ;  /* 0x000008000c0c7810 */ /* 0x000fe20007ffe039 */
        /* <DEDUP_REMOVED lines=10> */
[----:B--2---:R-:W-:Y:S01]  /*12d00*/  R2UR UR5, R15 ;  /* 0x000000000f0572ca */ /* 0x004fe200000e0000 */
[----:B------:R-:W2:Y:S06]  /*12d10*/  LDL R20, [R1] ;  /* 0x0000000001147983 */ /* 0x000eac0000100800 */
        /* <DEDUP_REMOVED lines=13> */
[----:B---3--:R-:W-:Y:S01]  /*12df0*/  IADD3 R10, R15, 0x800, R10 ;  /* 0x000008000f0a7810 */ /* 0x008fe20007ffe00a */
[----:B------:R-:W-:Y:S01]  /*12e00*/  IMAD.IADD R12, R4, 0x1, R15 ;  /* 0x00000001040c7824 */ /* 0x000fe200078e020f */
[----:B------:R-:W-:Y:S01]  /*12e10*/  R2UR UR7, R13 ;  /* 0x000000000d0772ca */ /* 0x000fe200000e0000 */
[----:B------:R-:W3:Y:S01]  /*12e20*/  LDL.64 R4, [R1+0x90] ;  /* 0x0000900001047983 */ /* 0x000ee20000100a00 */
[----:B------:R-:W-:Y:S02]  /*12e30*/  R2UR UR4, R10 ;  /* 0x000000000a0472ca */ /* 0x000fe400000e0000 */
[----:B------:R-:W-:Y:S02]  /*12e40*/  R2UR UR6, R12 ;  /* 0x000000000c0672ca */ /* 0x000fe400000e0000 */
[----:B------:R-:W-:Y:S01]  /*12e50*/  R2UR UR5, R11 ;  /* 0x000000000b0572ca */ /* 0x000fe200000e0000 */
[----:B------:R-:W-:Y:S02]  /*12e60*/  IMAD.MOV.U32 R10, RZ, RZ, 0x28 ;  /* 0x00000028ff0a7424 */ /* 0x000fe400078e00ff */
        /* <DEDUP_REMOVED lines=8> */
[----:B----4-:R-:W-:Y:S02]  /*12ef0*/  IMAD.IADD R6, R11, 0x1, R6 ;  /* 0x000000010b067824 */ /* 0x010fe400078e0206 */
        /* <DEDUP_REMOVED lines=11> */
[----:B------:R-:W4:Y:S06]  /*12fb0*/  LDL.64 R6, [R1+0x90] ;  /* 0x0000900001067983 */ /* 0x000f2c0000100a00 */
[----:B------:R-:W-:Y:S01]  /*12fc0*/  HGMMA.64x64x16.F32.BF16 R24, gdesc[UR4], R24, gsb0 ;  /* 0x00e00000041879f0 */ /* 0x000fe20008001818 */
[----:B------:R-:W-:Y:S01]  /*12fd0*/  IMAD.IADD R10, R57, 0x1, R12 ;  /* 0x00000001390a7824 */ /* 0x000fe200078e020c */
[----:B------:R-:W-:-:S02]  /*12fe0*/  R2UR UR7, R11 ;  /* 0x000000000b0772ca */ /* 0x000fc400000e0000 */
[----:B------:R-:W-:Y:S02]  /*12ff0*/  R2UR UR4, R58 ;  /* 0x000000003a0472ca */ /* 0x000fe400000e0000 */
[----:B------:R-:W-:Y:S02]  /*13000*/  R2UR UR6, R10 ;  /* 0x000000000a0672ca */ /* 0x000fe400000e0000 */
[----:B------:R-:W-:Y:S01]  /*13010*/  R2UR UR5, R59 ;  /* 0x000000003b0572ca */ /* 0x000fe200000e0000 */
[----:B------:R-:W-:Y:S02]  /*13020*/  WARPGROUP.DEPBAR.LE gsb0, 0x0 ;  /* 0x00008000000079c5 */ /* 0x000fe40000010000 */
[----:B------:R-:W-:Y:S01]  /*13030*/  WARPGROUP.ARRIVE ;  /* 0x00000000000079c5 */ /* 0x000fe20000000000 */
[C---:B------:R-:W-:Y:S01]  /*13040*/  IMAD.IADD R58, R21.reuse, 0x1, R12 ;  /* 0x00000001153a7824 */ /* 0x040fe200078e020c */
[----:B------:R-:W-:Y:S01]  /*13050*/  IADD3 R60, R21, 0xa00, R60 ;  /* 0x00000a00153c7810 */ /* 0x000fe20007ffe03c */
[----:B------:R-:W2:Y:S07]  /*13060*/  LDL.64 R10, [R1+0x90] ;  /* 0x00009000010a7983 */ /* 0x000eae0000100a00 */
[----:B------:R-:W-:Y:S01]  /*13070*/  HGMMA.64x64x16.F32.BF16 R24, gdesc[UR4], R24, gsb0 ;  /* 0x00e00000041879f0 */ /* 0x000fe20008001818 */
[----:B------:R-:W-:Y:S01]  /*13080*/  IMAD.MOV.U32 R59, RZ, RZ, R3 ;  /* 0x000000ffff3b7224 */ /* 0x000fe200078e0003 */
[----:B------:R-:W-:-:S02]  /*13090*/  R2UR UR6, R58 ;  /* 0x000000003a0672ca */ /* 0x000fc400000e0000 */
        /* <DEDUP_REMOVED lines=10> */
[----:B------:R-:W-:Y:S01]  /*13140*/  R2UR UR6, R58 ;  /* 0x000000003a0672ca */ /* 0x000fe200000e0000 */
[----:B------:R-:W3:Y:S01]  /*13150*/  LDL.64 R60, [R1+0x90] ;  /* 0x00009000013c7983 */ /* 0x000ee20000100a00 */
[----:B------:R-:W-:-:S02]  /*13160*/  R2UR UR7, R59 ;  /* 0x000000003b0772ca */ /* 0x000fc400000e0000 */
        /* <DEDUP_REMOVED lines=10> */
[----:B------:R-:W-:-:S05]  /*13210*/  LOP3.LUT R5, R4, 0xe06, RZ, 0xc0, !PT ;  /* 0x00000e0604057812 */ /* 0x000fca00078ec0ff */
[----:B------:R-:W-:Y:S02]  /*13220*/  IMAD.IADD R62, R5, 0x1, R62 ;  /* 0x00000001053e7824 */ /* 0x000fe400078e023e */
[----:B------:R-:W-:Y:S02]  /*13230*/  IMAD.IADD R4, R2, 0x1, R5 ;  /* 0x0000000102047824 */ /* 0x000fe400078e0205 */
[----:B------:R-:W-:Y:S01]  /*13240*/  IMAD.MOV.U32 R5, RZ, RZ, R3 ;  /* 0x000000ffff057224 */ /* 0x000fe200078e0003 */
[----:B------:R-:W-:Y:S02]  /*13250*/  R2UR UR4, R62 ;  /* 0x000000003e0472ca */ /* 0x000fe400000e0000 */
[----:B------:R-:W-:Y:S02]  /*13260*/  R2UR UR6, R4 ;  /* 0x00000000040672ca */ /* 0x000fe400000e0000 */
[----:B------:R-:W-:Y:S02]  /*13270*/  R2UR UR7, R5 ;  /* 0x00000000050772ca */ /* 0x000fe400000e0000 */
[----:B------:R-:W-:Y:S01]  /*13280*/  R2UR UR5, R63 ;  /* 0x000000003f0572ca */ /* 0x000fe200000e0000 */
[----:B------:R-:W-:Y:S01]  /*13290*/  VIADD R14, R2, 0xc00 ;  /* 0x00000c00020e7836 */ /* 0x000fe20000000000 */
[----:B------:R-:W3:Y:S01]  /*132a0*/  LDL.64 R4, [R1+0x90] ;  /* 0x0000900001047983 */ /* 0x000ee20000100a00 */
[----:B------:R-:W-:-:S02]  /*132b0*/  WARPGROUP.DEPBAR.LE gsb0, 0x0 ;  /* 0x00008000000079c5 */ /* 0x000fc40000010000 */
[----:B------:R-:W-:-:S08]  /*132c0*/  WARPGROUP.ARRIVE ;  /* 0x00000000000079c5 */ /* 0x000fd00000000000 */
[----:B------:R-:W-:Y:S01]  /*132d0*/  HGMMA.64x64x16.F32.BF16 R24, gdesc[UR4], R24, gsb0 ;  /* 0x00e00000041879f0 */ /* 0x000fe20008001818 */
[C---:B------:R-:W-:Y:S01]  /*132e0*/  IMAD.IADD R58, R57.reuse, 0x1, R14 ;  /* 0x00000001393a7824 */ /* 0x040fe200078e020e */
[----:B----4-:R-:W-:Y:S01]  /*132f0*/  IADD3 R6, R57, 0xc00, R6 ;  /* 0x00000c0039067810 */ /* 0x010fe20007ffe006 */
[----:B------:R-:W-:Y:S01]  /*13300*/  IMAD.MOV.U32 R59, RZ, RZ, R3 ;  /* 0x000000ffff3b7224 */ /* 0x000fe200078e0003 */
[----:B------:R-:W-:Y:S02]  /*13310*/  R2UR UR5, R7 ;  /* 0x00000000070572ca */ /* 0x000fe400000e0000 */
[----:B------:R-:W-:Y:S02]  /*13320*/  R2UR UR6, R58 ;  /* 0x000000003a0672ca */ /* 0x000fe400000e0000 */
[----:B------:R-:W-:Y:S02]  /*13330*/  R2UR UR7, R59 ;  /* 0x000000003b0772ca */ /* 0x000fe400000e0000 */
[----:B------:R-:W-:Y:S01]  /*13340*/  R2UR UR4, R6 ;  /* 0x00000000060472ca */ /* 0x000fe200000e0000 */
[----:B------:R-:W-:-:S02]  /*13350*/  WARPGROUP.DEPBAR.LE gsb0, 0x0 ;  /* 0x00008000000079c5 */ /* 0x000fc40000010000 */
[----:B------:R-:W-:Y:S01]  /*13360*/  WARPGROUP.ARRIVE ;  /* 0x00000000000079c5 */ /* 0x000fe20000000000 */
[C---:B------:R-:W-:Y:S01]  /*13370*/  IMAD.IADD R58, R21.reuse, 0x1, R14 ;  /* 0x00000001153a7824 */ /* 0x040fe200078e020e */
[----:B--2---:R-:W-:Y:S01]  /*13380*/  IADD3 R10, R21, 0xc00, R10 ;  /* 0x00000c00150a7810 */ /* 0x004fe20007ffe00a */
[----:B------:R-:W-:Y:S01]  /*13390*/  IMAD.MOV.U32 R59, RZ, RZ, R3 ;  /* 0x000000ffff3b7224 */ /* 0x000fe200078e0003 */
[----:B------:R-:W2:Y:S06]  /*133a0*/  LDL.64 R6, [R1+0x90] ;  /* 0x0000900001067983 */ /* 0x000eac0000100a00 */
        /* <DEDUP_REMOVED lines=13> */
[----:B------:R0:W5:Y:S01]  /*13480*/  LDL R14, [R1+0x1c8] ;  /* 0x0001c800010e7983 */ /* 0x0001620000100800 */
[----:B------:R-:W-:-:S02]  /*13490*/  R2UR UR7, R59 ;  /* 0x000000003b0772ca */ /* 0x000fc400000e0000 */
[----:B------:R-:W-:Y:S02]  /*134a0*/  R2UR UR4, R12 ;  /* 0x000000000c0472ca */ /* 0x000fe400000e0000 */
[----:B------:R-:W-:Y:S01]  /*134b0*/  R2UR UR5, R13 ;  /* 0x000000000d0572ca */ /* 0x000fe200000e0000 */
[----:B------:R-:W-:Y:S01]  /*134c0*/  IMAD.MOV.U32 R12, RZ, RZ, 0x38 ;  /* 0x00000038ff0c7424 */ /* 0x000fe200078e00ff */
[----:B------:R-:W4:Y:S01]  /*134d0*/  LDL.64 R58, [R1+0x90] ;  /* 0x00009000013a7983 */ /* 0x000f220000100a00 */
        /* <DEDUP_REMOVED lines=18> */
[----:B------:R-:W-:Y:S01]  /*13600*/  VIADD R12, R2, 0xe00 ;  /* 0x00000e00020c7836 */ /* 0x000fe20000000000 */
[----:B------:R-:W-:-:S03]  /*13610*/  IADD3 R4, R57, 0xe00, R4 ;  /* 0x00000e0039047810 */ /* 0x000fc60007ffe004 */
[----:B------:R-:W-:Y:S02]  /*13620*/  IMAD.IADD R56, R57, 0x1, R12 ;  /* 0x0000000139387824 */ /* 0x000fe400078e020c */
[----:B------:R-:W-:Y:S01]  /*13630*/  IMAD.MOV.U32 R57, RZ, RZ, R3 ;  /* 0x000000ffff397224 */ /* 0x000fe200078e0003 */
[----:B------:R-:W-:Y:S02]  /*13640*/  R2UR UR4, R4 ;  /* 0x00000000040472ca */ /* 0x000fe400000e0000 */
[----:B------:R-:W-:Y:S02]  /*13650*/  R2UR UR6, R56 ;  /* 0x00000000380672ca */ /* 0x000fe400000e0000 */
[----:B------:R-:W-:Y:S02]  /*13660*/  R2UR UR7, R57 ;  /* 0x00000000390772ca */ /* 0x000fe400000e0000 */
[----:B------:R-:W-:Y:S01]  /*13670*/  R2UR UR5, R5 ;  /* 0x00000000050572ca */ /* 0x000fe200000e0000 */
[----:B------:R0:W5:Y:S01]  /*13680*/  LDL R57, [R1+0xc] ;  /* 0x00000c0001397983 */ /* 0x0001620000100800 */
[----:B------:R-:W-:-:S02]  /*13690*/  WARPGROUP.DEPBAR.LE gsb0, 0x0 ;  /* 0x00008000000079c5 */ /* 0x000fc40000010000 */
[----:B------:R-:W-:-:S09]  /*136a0*/  WARPGROUP.ARRIVE ;  /* 0x00000000000079c5 */ /* 0x000fd20000000000 */
[----:B------:R-:W-:Y:S01]  /*136b0*/  HGMMA.64x64x16.F32.BF16 R24, gdesc[UR4], R24, gsb0 ;  /* 0x00e00000041879f0 */ /* 0x000fe20008001818 */
[C---:B------:R-:W-:Y:S01]  /*136c0*/  IMAD.IADD R4, R21.reuse, 0x1, R12 ;  /* 0x0000000115047824 */ /* 0x040fe200078e020c */
[----:B--2---:R-:W-:Y:S01]  /*136d0*/  IADD3 R6, R21, 0xe00, R6 ;  /* 0x00000e0015067810 */ /* 0x004fe20007ffe006 */
        /* <DEDUP_REMOVED lines=25> */
[----:B----4-:R-:W-:Y:S01]  /*13870*/  IMAD.IADD R58, R5, 0x1, R58 ;  /* 0x00000001053a7824 */ /* 0x010fe200078e023a */
[----:B------:R-:W-:Y:S02]  /*13880*/  R2UR UR7, R3 ;  /* 0x00000000030772ca */ /* 0x000fe400000e0000 */
[----:B------:R-:W-:Y:S02]  /*13890*/  R2UR UR6, R2 ;  /* 0x00000000020672ca */ /* 0x000fe400000e0000 */
        /* <DEDUP_REMOVED lines=34> */
[----:B------:R-:W-:-:S03]  /*13ac0*/  LOP3.LUT R2, R20, 0x1, RZ, 0xfc, !PT ;  /* 0x0000000114027812 */ /* 0x000fc600078efcff */
        /* <DEDUP_REMOVED lines=8> */
.L_x_3583:
[----:B------:R-:W-:Y:S05]  /*13b50*/  BSYNC B0 ;  /* 0x0000000000007941 */ /* 0x000fea0003800000 */
.L_x_3582:
        /* <DEDUP_REMOVED lines=8> */
[----:B------:R-:W3:Y:S04]  /*13be0*/  LDL R59, [R1+0x50] ;  /* 0x00005000013b7983 */ /* 0x000ee80000100800 */
[----:B------:R-:W3:Y:S04]  /*13bf0*/  LDL R60, [R1+0xf8] ;  /* 0x0000f800013c7983 */ /* 0x000ee80000100800 */
[----:B0-----:R-:W3:Y:S04]  /*13c00*/  LDL.128 R12, [R1+0xe0] ;  /* 0x0000e000010c7983 */ /* 0x001ee80000100c00 */
[----:B------:R-:W3:Y:S04]  /*13c10*/  LDL.128 R4, [R1+0xd0] ;  /* 0x0000d00001047983 */ /* 0x000ee80000100c00 */
[----:B--2---:R-:W2:Y:S01]  /*13c20*/  LD.E R56, desc[UR46][R56.64] ;  /* 0x0000002e38387980 */ /* 0x004ea2000c101900 */
[----:B----4-:R-:W-:-:S02]  /*13c30*/  ISETP.NE.AND P0, PT, R2, 0x1, PT ;  /* 0x000000010200780c */ /* 0x010fc40003f05270 */
[----:B---3--:R-:W-:Y:S01]  /*13c40*/  ISETP.GE.AND P1, PT, R13, 0x1, PT ;  /* 0x000000010d00780c */ /* 0x008fe20003f26270 */
[----:B------:R-:W-:Y:S01]  /*13c50*/  BSSY B0, `(.L_x_3584) ;  /* 0x0000079000007945 */ /* 0x000fe20003800000 */
[-C--:B--2---:R-:W-:Y:S01]  /*13c60*/  FMUL.FTZ R69, R29, R56.reuse ;  /* 0x000000381d457220 */ /* 0x084fe20000410000 */
[----:B------:R-:W-:Y:S01]  /*13c70*/  SHF.R.S32.HI R29, RZ, 0x1f, R58 ;  /* 0x0000001fff1d7819 */ /* 0x000fe2000001143a */
[-C--:B------:R-:W-:Y:S01]  /*13c80*/  FMUL.FTZ R20, R25, R56.reuse ;  /* 0x0000003819147220 */ /* 0x080fe20000410000 */
[----:B------:R-:W-:Y:S02]  /*13c90*/  FMUL.FTZ R25, R30, R56 ;  /* 0x000000381e197220 */ /* 0x000fe40000410000 */
[----:B------:R-:W-:Y:S01]  /*13ca0*/  LEA.HI R30, R29, R58, RZ, 0x7 ;  /* 0x0000003a1d1e7211 */ /* 0x000fe200078f38ff */
[-C--:B------:R-:W-:Y:S01]  /*13cb0*/  FMUL.FTZ R8, R26, R56.reuse ;  /* 0x000000381a087220 */ /* 0x080fe20000410000 */
[-C--:B------:R-:W-:Y:S02]  /*13cc0*/  FMUL.FTZ R26, R31, R56.reuse ;  /* 0x000000381f1a7220 */ /* 0x080fe40000410000 */
[----:B------:R-:W-:Y:S01]  /*13cd0*/  LOP3.LUT R31, R30, 0xffffff80, RZ, 0xc0, !PT ;  /* 0xffffff801e1f7812 */ /* 0x000fe200078ec0ff */
[----:B------:R-:W-:-:S04]  /*13ce0*/  FMUL.FTZ R33, R33, R56 ;  /* 0x0000003821217220 */ /* 0x000fc80000410000 */
[----:B------:R-:W-:Y:S02]  /*13cf0*/  IMAD.IADD R31, R58, 0x1, -R31 ;  /* 0x000000013a1f7824 */ /* 0x000fe400078e0a1f */
[-C--:B------:R-:W-:Y:S01]  /*13d00*/  FMUL.FTZ R32, R32, R56.reuse ;  /* 0x0000003820207220 */ /* 0x080fe20000410000 */
[----:B------:R0:W1:Y:S02]  /*13d10*/  MUFU.TANH R67, R33 ;  /* 0x0000002100437308 */ /* 0x0000640000002400 */
[----:B------:R-:W-:Y:S01]  /*13d20*/  SHF.R.S32.HI R30, RZ, 0x1f, R31 ;  /* 0x0000001fff1e7819 */ /* 0x000fe2000001141f */
[----:B------:R-:W-:-:S05]  /*13d30*/  FMUL.FTZ R40, R40, R56 ;  /* 0x0000003828287220 */ /* 0x000fca0000410000 */
[----:B------:R2:W3:Y:S01]  /*13d40*/  MUFU.TANH R117, R32 ;  /* 0x0000002000757308 */ /* 0x0004e20000002400 */
[----:B0-----:R-:W-:-:S04]  /*13d50*/  LEA.HI R33, R29, R58, RZ, 0x2 ;  /* 0x0000003a1d217211 */ /* 0x001fc800078f10ff */
[----:B------:R-:W-:Y:S02]  /*13d60*/  LOP3.LUT R33, R33, 0xfffffffc, RZ, 0xc0, !PT ;  /* 0xfffffffc21217812 */ /* 0x000fe400078ec0ff */
[-C--:B--2---:R-:W-:Y:S01]  /*13d70*/  LEA.HI R32, R30, R31.reuse, RZ, 0x2 ;  /* 0x0000001f1e207211 */ /* 0x084fe200078f10ff */
[----:B------:R0:W2:Y:S03]  /*13d80*/  MUFU.TANH R61, R40 ;  /* 0x00000028003d7308 */ /* 0x0000a60000002400 */
[--C-:B------:R-:W-:Y:S01]  /*13d90*/  SHF.R.S32.HI R29, RZ, 0x2, R32.reuse ;  /* 0x00000002ff1d7819 */ /* 0x100fe20000011420 */
[----:B------:R-:W-:Y:S01]  /*13da0*/  FMUL.FTZ R37, R37, R56 ;  /* 0x0000003825257220 */ /* 0x000fe20000410000 */
[----:B------:R-:W-:Y:S01]  /*13db0*/  IMAD.IADD R33, R58, 0x1, -R33 ;  /* 0x000000013a217824 */ /* 0x000fe200078e0a21 */
[----:B0-----:R-:W-:Y:S02]  /*13dc0*/  SHF.R.S32.HI R40, RZ, 0x1f, R32 ;  /* 0x0000001fff287819 */ /* 0x001fe40000011420 */
[----:B------:R-:W-:-:S02]  /*13dd0*/  LEA.HI R30, R30, R31, RZ, 0x5 ;  /* 0x0000001f1e1e7211 */ /* 0x000fc400078f28ff */
[----:B------:R-:W-:Y:S01]  /*13de0*/  LEA.HI R40, R40, R29, RZ, 0x3 ;  /* 0x0000001d28287211 */ /* 0x000fe200078f18ff */
[----:B------:R0:W4:Y:S01]  /*13df0*/  MUFU.TANH R63, R37 ;  /* 0x00000025003f7308 */ /* 0x0001220000002400 */
[-C--:B------:R-:W-:Y:S01]  /*13e00*/  FMUL.FTZ R44, R44, R56.reuse ;  /* 0x000000382c2c7220 */ /* 0x080fe20000410000 */
[-C--:B------:R-:W-:Y:S01]  /*13e10*/  FMUL.FTZ R21, R28, R56.reuse ;  /* 0x000000381c157220 */ /* 0x080fe20000410000 */
[----:B------:R-:W-:Y:S01]  /*13e20*/  LOP3.LUT R40, R40, 0xfffffff8, RZ, 0xc0, !PT ;  /* 0xfffffff828287812 */ /* 0x000fe200078ec0ff */
[-C--:B------:R-:W-:Y:S01]  /*13e30*/  FMUL.FTZ R28, R35, R56.reuse ;  /* 0x00000038231c7220 */ /* 0x080fe20000410000 */
[----:B------:R-:W-:Y:S01]  /*13e40*/  SHF.R.S32.HI R30, RZ, 0x5, R30 ;  /* 0x00000005ff1e7819 */ /* 0x000fe2000001141e */
[----:B------:R-:W-:Y:S01]  /*13e50*/  FMUL.FTZ R35, R39, R56 ;  /* 0x0000003827237220 */ /* 0x000fe20000410000 */
[----:B0-----:R-:W-:Y:S01]  /*13e60*/  LEA.HI R37, R33, R33, RZ, 0x1 ;  /* 0x0000002121257211 */ /* 0x001fe200078f08ff */
[----:B------:R0:W1:Y:S01]  /*13e70*/  MUFU.TANH R39, R44 ;  /* 0x0000002c00277308 */ /* 0x0000620000002400 */
[----:B------:R-:W-:-:S02]  /*13e80*/  IMAD.IADD R40, R29, 0x1, -R40 ;  /* 0x000000011d287824 */ /* 0x000fc400078e0a28 */
[----:B------:R-:W-:Y:S01]  /*13e90*/  IMAD R29, R59, 0x4, R30 ;  /* 0x000000043b1d7824 */ /* 0x000fe200078e021e */
[----:B0-----:R-:W-:-:S03]  /*13ea0*/  LOP3.LUT R44, R37, 0x1ffffffe, RZ, 0xc0, !PT ;  /* 0x1ffffffe252c7812 */ /* 0x001fc600078ec0ff */
[----:B------:R-:W-:Y:S02]  /*13eb0*/  IMAD.U32 R29, R29, 0x10, R40 ;  /* 0x000000101d1d7824 */ /* 0x000fe400078e0028 */
[----:B------:R-:W-:-:S04]  /*13ec0*/  IMAD.IADD R44, R33, 0x1, -R44 ;  /* 0x00000001212c7824 */ /* 0x000fc800078e0a2c */
[----:B------:R-:W-:-:S04]  /*13ed0*/  IMAD R44, R44, 0x8, R29 ;  /* 0x000000082c2c7824 */ /* 0x000fc800078e021d */
[----:B------:R-:W-:-:S04]  /*13ee0*/  @P0 IMAD.HI.U32 R3, R44, R3, RZ ;  /* 0x000000032c030227 */ /* 0x000fc800078e00ff */
[-C--:B------:R-:W-:Y:S01]  /*13ef0*/  FMUL.FTZ R10, R27, R56.reuse ;  /* 0x000000381b0a7220 */ /* 0x080fe20000410000 */
[----:B------:R-:W-:Y:S01]  /*13f00*/  FMUL.FTZ R27, R34, R56 ;  /* 0x00000038221b7220 */ /* 0x000fe20000410000 */
[----:B------:R-:W-:Y:S01]  /*13f10*/  @P0 SHF.R.U32.HI R44, RZ, R60, R3 ;  /* 0x0000003cff2c0219 */ /* 0x000fe20000011603 */
[-C--:B------:R-:W-:Y:S01]  /*13f20*/  FMUL.FTZ R34, R42, R56.reuse ;  /* 0x000000382a227220 */ /* 0x080fe20000410000 */
[-C--:B------:R-:W-:Y:S01]  /*13f30*/  FMUL.FTZ R42, R46, R56.reuse ;  /* 0x000000382e2a7220 */ /* 0x080fe20000410000 */
[----:B------:R-:W-:Y:S02]  /*13f40*/  IMAD.SHL.U32 R37, R0, 0x40, RZ ;  /* 0x0000004000257824 */ /* 0x000fe400078e00ff */
[-C--:B------:R-:W-:Y:S01]  /*13f50*/  FMUL.FTZ R11, R24, R56.reuse ;  /* 0x00000038180b7220 */ /* 0x080fe20000410000 */
[----:B------:R-:W-:Y:S01]  /*13f60*/  LOP3.LUT R32, R32, 0x7ffffffc, RZ, 0xc0, !PT ;  /* 0x7ffffffc20207812 */ /* 0x000fe200078ec0ff */
[----:B------:R-:W0:Y:S01]  /*13f70*/  SHFL.IDX PT, R46, R44, RZ, 0x1c1f ;  /* 0x001c1fff2c2e7589 */ /* 0x000e2200000e0000 */
[-C--:B------:R-:W-:Y:S01]  /*13f80*/  FMUL.FTZ R24, R36, R56.reuse ;  /* 0x0000003824187220 */ /* 0x080fe20000410000 */
[----:B------:R-:W-:Y:S01]  /*13f90*/  IADD3 R3, -R37, 0x1, RZ ;  /* 0x0000000125037810 */ /* 0x000fe20007ffe1ff */
[-C--:B------:R-:W-:Y:S01]  /*13fa0*/  FMUL.FTZ R36, R38, R56.reuse ;  /* 0x0000003826247220 */ /* 0x080fe20000410000 */
[----:B------:R-:W-:Y:S01]  /*13fb0*/  IMAD.IADD R32, R31, 0x1, -R32 ;  /* 0x000000011f207824 */ /* 0x000fe200078e0a20 */
        /* <DEDUP_REMOVED lines=9> */
[-C--:B---3--:R-:W-:Y:S01]  /*14050*/  FMUL.FTZ R24, R43, R56.reuse ;  /* 0x000000382b187220 */ /* 0x088fe20000410000 */
[-C--:B------:R-:W-:Y:S01]  /*14060*/  FMUL.FTZ R48, R48, R56.reuse ;  /* 0x0000003830307220 */ /* 0x080fe20000410000 */
[-C--:B------:R-:W-:Y:S01]  /*14070*/  FMUL.FTZ R49, R49, R56.reuse ;  /* 0x0000003831317220 */ /* 0x080fe20000410000 */
[----:B------:R-:W-:Y:S01]  /*14080*/  FMUL.FTZ R55, R55, R56 ;  /* 0x0000003837377220 */ /* 0x000fe20000410000 */
[----:B------:R-:W-:Y:S01]  /*14090*/  IMAD R3, R32, -0x2, R3 ;  /* 0xfffffffe20037824 */ /* 0x000fe200078e0203 */
[----:B------:R-:W3:Y:S04]  /*140a0*/  MUFU.TANH R11, R11 ;  /* 0x0000000b000b7308 */ /* 0x000ee80000002400 */
        /* <DEDUP_REMOVED lines=20> */
[----:B------:R0:W0:Y:S08]  /*141f0*/  MUFU.TANH R43, R49 ;  /* 0x00000031002b7308 */ /* 0x0000300000002400 */
        /* <DEDUP_REMOVED lines=22> */
.L_x_3587:
[----:B------:R-:W-:-:S13]  /*14360*/  ISETP.NE.AND P0, PT, R13, 0x1, PT ;  /* 0x000000010d00780c */ /* 0x000fda0003f05270 */
[----:B------:R-:W-:-:S05]  /*14370*/  @P0 IMAD.HI.U32 R12, R6, R14, RZ ;  /* 0x0000000e060c0227 */ /* 0x000fca00078e00ff */
[----:B------:R-:W-:-:S07]  /*14380*/  @P0 SHF.R.U32.HI R6, RZ, R15, R12 ;  /* 0x0000000fff060219 */ /* 0x000fce000001160c */
.L_x_3588:
[----:B------:R-:W-:Y:S05]  /*14390*/  BSYNC B1 ;  /* 0x0000000000017941 */ /* 0x000fea0003800000 */
.L_x_3586:
[----:B------:R-:W-:-:S04]  /*143a0*/  IMAD R7, R6, R13, -R37 ;  /* 0x0000000d06077224 */ /* 0x000fc800078e0a25 */
[----:B------:R-:W-:-:S05]  /*143b0*/  IMAD R6, R32, -0x2, R7 ;  /* 0xfffffffe20067824 */ /* 0x000fca00078e0207 */
[----:B------:R-:W-:Y:S02]  /*143c0*/  VIMNMX R3, R3, R6, !PT ;  /* 0x0000000603037248 */ /* 0x000fe40007fe0100 */
[----:B------:R-:W-:-:S07]  /*143d0*/  VIADDMNMX R2, R6, R13, R2, PT ;  /* 0x0000000d06027246 */ /* 0x000fce0003800102 */
.L_x_3585:
[----:B------:R-:W-:Y:S05]  /*143e0*/  BSYNC B0 ;  /* 0x0000000000007941 */ /* 0x000fea0003800000 */
.L_x_3584:
        /* <DEDUP_REMOVED lines=15> */
[--C-:B0-----:R-:W-:Y:S01]  /*144e0*/  IMAD.IADD R6, R30, 0x1, R44.reuse ;  /* 0x000000011e067824 */ /* 0x101fe200078e022c */
[----:B------:R-:W-:Y:S01]  /*144f0*/  ISETP.GT.AND P3, PT, R3, 0x9, !P5 ;  /* 0x000000090300780c */ /* 0x000fe20006f64270 */
[----:B------:R-:W-:Y:S01]  /*14500*/  IMAD.IADD R7, R31, 0x1, R44 ;  /* 0x000000011f077824 */ /* 0x000fe200078e022c */
[----:B------:R-:W-:Y:S02]  /*14510*/  ISETP.GE.AND P4, PT, R40, 0x12, PT ;  /* 0x000000122800780c */ /* 0x000fe40003f86270 */
[----:B------:R-:W-:Y:S02]  /*14520*/  FSEL R117, R117, -INF , !P2 ;  /* 0xff80000075757808 */ /* 0x000fe40005000000 */
[----:B------:R-:W-:Y:S02]  /*14530*/  ISETP.LT.OR P3, PT, R2, 0xa, P3 ;  /* 0x0000000a0200780c */ /* 0x000fe40001f61670 */
[----:B------:R-:W-:-:S02]  /*14540*/  ISETP.GT.AND P2, PT, R3, 0x11, !P4 ;  /* 0x000000110300780c */ /* 0x000fc40006744270 */
[----:B------:R-:W-:Y:S02]  /*14550*/  FSEL R69, R69, -INF , !P3 ;  /* 0xff80000045457808 */ /* 0x000fe40005800000 */
[----:B------:R-:W-:Y:S02]  /*14560*/  ISETP.LT.OR P2, PT, R2, 0x12, P2 ;  /* 0x000000120200780c */ /* 0x000fe40001741670 */
[----:B------:R-:W-:Y:S02]  /*14570*/  ISETP.GE.AND P3, PT, R40, 0x19, PT ;  /* 0x000000192800780c */ /* 0x000fe40003f66270 */
[----:B-1----:R-:W-:Y:S02]  /*14580*/  FSEL R67, R67, -INF , !P2 ;  /* 0xff80000043437808 */ /* 0x002fe40005000000 */
        /* <DEDUP_REMOVED lines=50> */
[----:B------:R-:W-:-:S04]  /*148b0*/  ISETP.LT.OR P6, PT, R2, 0x3a, P6 ;  /* 0x0000003a0200780c */ /* 0x000fc800037c1670 */
        /* <DEDUP_REMOVED lines=13> */
.L_x_3592:
[----:B------:R-:W-:-:S13]  /*14990*/  ISETP.NE.AND P6, PT, R13, 0x1, PT ;  /* 0x000000010d00780c */ /* 0x000fda0003fc5270 */
[----:B------:R-:W-:-:S05]  /*149a0*/  @P6 IMAD.HI.U32 R14, R4, R14, RZ ;  /* 0x0000000e040e6227 */ /* 0x000fca00078e00ff */
[----:B------:R-:W-:-:S07]  /*149b0*/  @P6 SHF.R.U32.HI R4, RZ, R15, R14 ;  /* 0x0000000fff046219 */ /* 0x000fce000001160e */
.L_x_3593:
[----:B------:R-:W-:Y:S05]  /*149c0*/  BSYNC B1 ;  /* 0x0000000000017941 */ /* 0x000fea0003800000 */
.L_x_3591:
[----:B------:R-:W-:-:S04]  /*149d0*/  IMAD R3, R4, R13, -R37 ;  /* 0x0000000d04037224 */ /* 0x000fc800078e0a25 */
[----:B------:R-:W-:-:S05]  /*149e0*/  IMAD R32, R32, -0x2, R3 ;  /* 0xfffffffe20207824 */ /* 0x000fca00078e0203 */
[----:B------:R-:W-:Y:S02]  /*149f0*/  VIADDMNMX R6, R32, R13, R6, PT ;  /* 0x0000000d20067246 */ /* 0x000fe40003800106 */
[----:B------:R-:W-:-:S07]  /*14a00*/  VIMNMX R7, R7, R32, !PT ;  /* 0x0000002007077248 */ /* 0x000fce0007fe0100 */
.L_x_3590:
[----:B------:R-:W-:Y:S05]  /*14a10*/  BSYNC B0 ;  /* 0x0000000000007941 */ /* 0x000fea0003800000 */
.L_x_3589:
[C---:B------:R-:W-:Y:S02]  /*14a20*/  ISETP.GT.AND P0, PT, R7.reuse, 0x1, !P0 ;  /* 0x000000010700780c */ /* 0x040fe40004704270 */
        /* <DEDUP_REMOVED lines=15> */
[----:B------:R-:W-:Y:S02]  /*14b20*/  ISETP.NE.AND P0, PT, R21, RZ, PT ;  /* 0x000000ff1500720c */ /* 0x000fe40003f05270 */
[----:B------:R-:W2:Y:S02]  /*14b30*/  LDL.64 R20, [R1+0x1e0] ;  /* 0x0001e00001147983 */ /* 0x000ea40000100a00 */
        /* <DEDUP_REMOVED lines=21> */
[----:B------:R-:W3:Y:S01]  /*14c90*/  LDL R12, [R1+0x200] ;  /* 0x00020000010c7983 */ /* 0x000ee20000100800 */
        /* <DEDUP_REMOVED lines=12> */
[C---:B------:R-:W-:Y:S02]  /*14d60*/  ISETP.LT.OR P4, PT, R6.reuse, 0x32, P4 ;  /* 0x000000320600780c */ /* 0x040fe40002781670 */
[----:B------:R-:W-:Y:S02]  /*14d70*/  FSEL R173, R173, -INF , !P3 ;  /* 0xff800000adad7808 */ /* 0x000fe40005800000 */
[----:B------:R-:W-:Y:S02]  /*14d80*/  ISETP.GT.AND P6, PT, R7, 0x39, !P6 ;  /* 0x000000390700780c */ /* 0x000fe400077c4270 */
[C---:B------:R-:W-:Y:S02]  /*14d90*/  ISETP.LT.OR P5, PT, R6.reuse, 0x39, P5 ;  /* 0x000000390600780c */ /* 0x040fe40002fa1670 */
[----:B------:R-:W-:Y:S02]  /*14da0*/  FSEL R33, R33, -INF , !P4 ;  /* 0xff80000021217808 */ /* 0x000fe40006000000 */
[----:B------:R-:W-:-:S02]  /*14db0*/  ISETP.LT.OR P6, PT, R6, 0x3a, P6 ;  /* 0x0000003a0600780c */ /* 0x000fc400037c1670 */
[----:B------:R-:W-:Y:S02]  /*14dc0*/  FSEL R175, R54, -INF , !P5 ;  /* 0xff80000036af7808 */ /* 0x000fe40006800000 */
[----:B------:R-:W-:Y:S02]  /*14dd0*/  FSEL R32, R29, -INF , !P6 ;  /* 0xff8000001d207808 */ /* 0x000fe40007000000 */
[----:B--2---:R-:W-:-:S04]  /*14de0*/  FMNMX.FTZ R2, R73, R20, !PT ;  /* 0x0000001449027209 */ /* 0x004fc80007810000 */
        /* <DEDUP_REMOVED lines=29> */
[----:B------:R-:W-:Y:S01]  /*14fc0*/  FMNMX.FTZ R7, R175, R2, !PT ;  /* 0x00000002af077209 */ /* 0x000fe20007810000 */
[----:B------:R-:W2:Y:S03]  /*14fd0*/  LDL.64 R4, [R1+0x1f0] ;  /* 0x0001f00001047983 */ /* 0x000ea60000100a00 */
[----:B------:R-:W-:Y:S01]  /*14fe0*/  FMNMX.FTZ R7, R32, R7, !PT ;  /* 0x0000000720077209 */ /* 0x000fe20007810000 */
[----:B------:R-:W0:Y:S04]  /*14ff0*/  SHFL.BFLY PT, R3, R6, 0x2, 0x1f ;  /* 0x0c401f0006037f89 */ /* 0x000e2800000e0000 */
[----:B------:R-:W-:Y:S04]  /*15000*/  STL.64 [R1+0x1e0], R6 ;  /* 0x0001e00601007387 */ /* 0x000fe80000100a00 */
[----:B------:R-:W4:Y:S01]  /*15010*/  LDL R14, [R1+0x1e4] ;  /* 0x0001e400010e7983 */ /* 0x000f220000100800 */
[----:B0-----:R-:W-:-:S05]  /*15020*/  FMNMX.FTZ R8, R6, R3, !PT ;  /* 0x0000000306087209 */ /* 0x001fca0007810000 */
[----:B------:R-:W0:Y:S02]  /*15030*/  SHFL.BFLY PT, R3, R8, 0x1, 0x1f ;  /* 0x0c201f0008037f89 */ /* 0x000e2400000e0000 */
[----:B0-----:R-:W-:Y:S02]  /*15040*/  FMNMX.FTZ R10, R8, R3, !PT ;  /* 0x00000003080a7209 */ /* 0x001fe40007810000 */
[----:B------:R-:W5:Y:S04]  /*15050*/  LDL.64 R2, [R1+0xb8] ;  /* 0x0000b80001027983 */ /* 0x000f680000100a00 */
[----:B------:R-:W-:Y:S04]  /*15060*/  STL [R1+0x1e0], R10 ;  /* 0x0001e00a01007387 */ /* 0x000fe80000100800 */
[----:B------:R-:W3:Y:S04]  /*15070*/  LDL R13, [R1+0x1e0] ;  /* 0x0001e000010d7983 */ /* 0x000ee80000100800 */
[----:B----4-:R-:W0:Y:S02]  /*15080*/  SHFL.BFLY PT, R11, R14, 0x2, 0x1f ;  /* 0x0c401f000e0b7f89 */ /* 0x010e2400000e0000 */
[----:B0-----:R-:W-:-:S05]  /*15090*/  FMNMX.FTZ R11, R11, R14, !PT ;  /* 0x0000000e0b0b7209 */ /* 0x001fca0007810000 */
[----:B------:R-:W0:Y:S02]  /*150a0*/  SHFL.BFLY PT, R6, R11, 0x1, 0x1f ;  /* 0x0c201f000b067f89 */ /* 0x000e2400000e0000 */
[----:B0-----:R-:W-:Y:S02]  /*150b0*/  FMNMX.FTZ R6, R11, R6, !PT ;  /* 0x000000060b067209 */ /* 0x001fe40007810000 */
[----:B---3--:R-:W-:-:S04]  /*150c0*/  FSETP.NEU.FTZ.AND P0, PT, R13, -INF , PT ;  /* 0xff8000000d00780b */ /* 0x008fc80003f1d000 */
[----:B------:R-:W-:Y:S02]  /*150d0*/  FSEL R7, R13, RZ, P0 ;  /* 0x000000ff0d077208 */ /* 0x000fe40000000000 */
[----:B------:R-:W-:-:S04]  /*150e0*/  FSETP.NEU.FTZ.AND P0, PT, R6, -INF , PT ;  /* 0xff8000000600780b */ /* 0x000fc80003f1d000 */
[----:B------:R-:W-:Y:S01]  /*150f0*/  FSEL R8, R6, RZ, P0 ;  /* 0x000000ff06087208 */ /* 0x000fe20000000000 */
[----:B------:R-:W-:-:S04]  /*15100*/  FADD.FTZ R7, R20, -R7 ;  /* 0x8000000714077221 */ /* 0x000fc80000010000 */
[----:B------:R-:W-:Y:S01]  /*15110*/  FADD.FTZ R21, R21, -R8 ;  /* 0x8000000815157221 */ /* 0x000fe20000010000 */
[----:B------:R-:W-:-:S03]  /*15120*/  FMUL.FTZ R7, R7, R12 ;  /* 0x0000000c07077220 */ /* 0x000fc60000410000 */
[----:B------:R-:W-:Y:S01]  /*15130*/  FMUL.FTZ R21, R12, R21 ;  /* 0x000000150c157220 */ /* 0x000fe20000410000 */
[----:B------:R-:W2:Y:S08]  /*15140*/  MUFU.EX2 R131, R7 ;  /* 0x0000000700837308 */ /* 0x000eb00000000800 */
[----:B------:R-:W0:Y:S01]  /*15150*/  MUFU.EX2 R130, R21 ;  /* 0x0000001500827308 */ /* 0x000e220000000800 */
[----:B------:R1:W-:Y:S01]  /*15160*/  STL [R1+0x1e4], R6 ;  /* 0x0001e40601007387 */ /* 0x0003e20000100800 */
[----:B--2---:R-:W-:Y:S01]  /*15170*/  FMUL.FTZ R4, R131, R4 ;  /* 0x0000000483047220 */ /* 0x004fe20000410000 */
[----:B0-----:R-:W-:-:S05]  /*15180*/  FMUL.FTZ R5, R5, R130 ;  /* 0x0000008205057220 */ /* 0x001fca0000410000 */
[----:B------:R1:W-:Y:S04]  /*15190*/  STL.64 [R1+0x1f0], R4 ;  /* 0x0001f00401007387 */ /* 0x0003e80000100a00 */
[----:B-----5:R-:W2:Y:S01]  /*151a0*/  LD.E R8, desc[UR46][R2.64+0x4] ;  /* 0x0000042e02087980 */ /* 0x020ea2000c101900 */
[----:B------:R-:W-:Y:S01]  /*151b0*/  BSSY B0, `(.L_x_3594) ;  /* 0x000000c000007945 */ /* 0x000fe20003800000 */
[----:B--2---:R-:W-:-:S13]  /*151c0*/  ISETP.NE.AND P0, PT, R8, RZ, PT ;  /* 0x000000ff0800720c */ /* 0x004fda0003f05270 */
[----:B-1----:R-:W-:Y:S05]  /*151d0*/  @P0 BRA `(.L_x_3595) ;  /* 0x0000000000240947 */ /* 0x002fea0003800000 */
        /* <DEDUP_REMOVED lines=9> */
.L_x_3595:
[----:B------:R-:W-:Y:S05]  /*15270*/  BSYNC B0 ;  /* 0x0000000000007941 */ /* 0x000fea0003800000 */
.L_x_3594:
        /* <DEDUP_REMOVED lines=9> */
.L_x_3597:
[----:B------:R-:W-:Y:S05]  /*15310*/  BSYNC B0 ;  /* 0x0000000000007941 */ /* 0x000fea0003800000 */
.L_x_3596:
[----:B------:R-:W0:Y:S04]  /*15320*/  LDL R46, [R1+0x200] ;  /* 0x00020000012e7983 */ /* 0x000e280000100800 */
[----:B------:R-:W0:Y:S04]  /*15330*/  LDL.64 R30, [R1+0x1e0] ;  /* 0x0001e000011e7983 */ /* 0x000e280000100a00 */
[----:B------:R-:W2:Y:S04]  /*15340*/  LDL.64 R6, [R1+0x1f0] ;  /* 0x0001f00001067983 */ /* 0x000ea80000100a00 */
[----:B------:R-:W3:Y:S04]  /*15350*/  LDL.64 R28, [R1+0x400] ;  /* 0x00040000011c7983 */ /* 0x000ee80000100a00 */
[----:B------:R-:W4:Y:S04]  /*15360*/  LDL.64 R26, [R1+0x408] ;  /* 0x00040800011a7983 */ /* 0x000f280000100a00 */
        /* <DEDUP_REMOVED lines=26> */
[----:B------:R-:W2:Y:S01]  /*15510*/  LDL R144, [R1+0x1c8] ;  /* 0x0001c80001907983 */ /* 0x000ea20000100800 */
[C---:B0-----:R-:W-:Y:S01]  /*15520*/  FMUL.FTZ R4, R30.reuse, R46 ;  /* 0x0000002e1e047220 */ /* 0x041fe20000410000 */
[----:B------:R-:W-:-:S04]  /*15530*/  FSETP.NEU.FTZ.AND P0, PT, R30, -INF , PT ;  /* 0xff8000001e00780b */ /* 0x000fc80003f1d000 */
[----:B------:R-:W-:Y:S02]  /*15540*/  FSEL R8, R4, RZ, P0 ;  /* 0x000000ff04087208 */ /* 0x000fe40000000000 */
[----:B------:R-:W2:Y:S01]  /*15550*/  LDL.64 R4, [R1+0x238] ;  /* 0x0002380001047983 */ /* 0x000ea20000100a00 */
[CC--:B------:R-:W-:Y:S01]  /*15560*/  FMUL.FTZ R30, R31.reuse, R46.reuse ;  /* 0x0000002e1f1e7220 */ /* 0x0c0fe20000410000 */
[----:B------:R-:W-:Y:S01]  /*15570*/  FSETP.NEU.FTZ.AND P0, PT, R31, -INF , PT ;  /* 0xff8000001f00780b */ /* 0x000fe20003f1d000 */
[----:B------:R-:W-:-:S03]  /*15580*/  FFMA.FTZ R23, R39, R46, -R8 ;  /* 0x0000002e27177223 */ /* 0x000fc60000010808 */
[----:B------:R-:W-:Y:S01]  /*15590*/  FSEL R39, R30, RZ, P0 ;  /* 0x000000ff1e277208 */ /* 0x000fe20000000000 */
        /* <DEDUP_REMOVED lines=23> */
[-C--:B------:R-:W-:Y:S01]  /*15710*/  FFMA.FTZ R174, R41, R46.reuse, -R8 ;  /* 0x0000002e29ae7223 */ /* 0x080fe20000010808 */
        /* <DEDUP_REMOVED lines=8> */
[----:B------:R-:W-:Y:S01]  /*157a0*/  FFMA.FTZ R175, R175, R46, -R39 ;  /* 0x0000002eafaf7223 */ /* 0x000fe20000010827 */
[C---:B---3--:R-:W-:Y:S01]  /*157b0*/  FMUL.FTZ R29, R131.reuse, R29 ;  /* 0x0000001d831d7220 */ /* 0x048fe20000410000 */
[C---:B------:R-:W-:Y:S01]  /*157c0*/  FMUL.FTZ R28, R131.reuse, R28 ;  /* 0x0000001c831c7220 */ /* 0x040fe20000410000 */
[C---:B----4-:R-:W-:Y:S01]  /*157d0*/  FMUL.FTZ R27, R130.reuse, R27 ;  /* 0x0000001b821b7220 */ /* 0x050fe20000410000 */
[----:B------:R-:W-:Y:S01]  /*157e0*/  FMUL.FTZ R26, R130, R26 ;  /* 0x0000001a821a7220 */ /* 0x000fe20000410000 */
[C---:B--2---:R-:W-:Y:S01]  /*157f0*/  FMUL.FTZ R25, R131.reuse, R25 ;  /* 0x0000001983197220 */ /* 0x044fe20000410000 */
[----:B------:R-:W2:Y:S01]  /*15800*/  MUFU.EX2 R167, R167 ;  /* 0x000000a700a77308 */ /* 0x000ea20000000800 */
[C---:B------:R-:W-:Y:S01]  /*15810*/  FMUL.FTZ R24, R131.reuse, R24 ;  /* 0x0000001883187220 */ /* 0x040fe20000410000 */
[C---:B------:R-:W-:Y:S01]  /*15820*/  FMUL.FTZ R13, R131.reuse, R13 ;  /* 0x0000000d830d7220 */ /* 0x040fe20000410000 */
[C---:B------:R-:W-:Y:S01]  /*15830*/  FMUL.FTZ R12, R131.reuse, R12 ;  /* 0x0000000c830c7220 */ /* 0x040fe20000410000 */
[C---:B------:R-:W-:Y:S01]  /*15840*/  FMUL.FTZ R21, R131.reuse, R21 ;  /* 0x0000001583157220 */ /* 0x040fe20000410000 */
[C---:B------:R-:W-:Y:S01]  /*15850*/  FMUL.FTZ R20, R131.reuse, R20 ;  /* 0x0000001483147220 */ /* 0x040fe20000410000 */
[C---:B------:R-:W-:Y:S01]  /*15860*/  FMUL.FTZ R15, R131.reuse, R15 ;  /* 0x0000000f830f7220 */ /* 0x040fe20000410000 */
[----:B------:R-:W-:Y:S01]  /*15870*/  FMUL.FTZ R14, R131, R14 ;  /* 0x0000000e830e7220 */ /* 0x000fe20000410000 */
[----:B------:R-:W3:Y:S01]  /*15880*/  MUFU.EX2 R120, R120 ;  /* 0x0000007800787308 */ /* 0x000ee20000000800 */
[----:B0-----:R-:W-:Y:S01]  /*15890*/  FADD.FTZ R8, R129, R7 ;  /* 0x0000000781087221 */ /* 0x001fe20000010000 */
[----:B------:R-:W-:Y:S01]  /*158a0*/  FADD.FTZ R6, R164, R6 ;  /* 0x00000006a4067221 */ /* 0x000fe20000010000 */
[C---:B------:R-:W-:Y:S01]  /*158b0*/  FMUL.FTZ R11, R131.reuse, R11 ;  /* 0x0000000b830b7220 */ /* 0x040fe20000410000 */
[C---:B------:R-:W-:Y:S01]  /*158c0*/  FMUL.FTZ R10, R131.reuse, R10 ;  /* 0x0000000a830a7220 */ /* 0x040fe20000410000 */
[C---:B------:R-:W-:Y:S01]  /*158d0*/  FMUL.FTZ R95, R131.reuse, R95 ;  /* 0x0000005f835f7220 */ /* 0x040fe20000410000 */
[C---:B------:R-:W-:Y:S01]  /*158e0*/  FMUL.FTZ R94, R131.reuse, R94 ;  /* 0x0000005e835e7220 */ /* 0x040fe20000410000 */
[C---:B------:R-:W-:Y:S01]  /*158f0*/  FMUL.FTZ R97, R131.reuse, R97 ;  /* 0x0000006183617220 */ /* 0x040fe20000410000 */
[----:B------:R-:W0:Y:S01]  /*15900*/  MUFU.EX2 R128, R128 ;  /* 0x0000008000807308 */ /* 0x000e220000000800 */
[C---:B------:R-:W-:Y:S01]  /*15910*/  FMUL.FTZ R96, R131.reuse, R96 ;  /* 0x0000006083607220 */ /* 0x040fe20000410000 */
[C---:B------:R-:W-:Y:S01]  /*15920*/  FMUL.FTZ R99, R131.reuse, R99 ;  /* 0x0000006383637220 */ /* 0x040fe20000410000 */
[C---:B------:R-:W-:Y:S01]  /*15930*/  FMUL.FTZ R98, R131.reuse, R98 ;  /* 0x0000006283627220 */ /* 0x040fe20000410000 */
[C---:B------:R-:W-:Y:S01]  /*15940*/  FMUL.FTZ R107, R131.reuse, R107 ;  /* 0x0000006b836b7220 */ /* 0x040fe20000410000 */
[----:B------:R-:W-:Y:S01]  /*15950*/  FMUL.FTZ R106, R131, R106 ;  /* 0x0000006a836a7220 */ /* 0x000fe20000410000 */
[C---:B------:R-:W-:Y:S01]  /*15960*/  FMUL.FTZ R105, R130.reuse, R105 ;  /* 0x0000006982697220 */ /* 0x040fe20000410000 */
[C---:B------:R-:W-:Y:S01]  /*15970*/  FMUL.FTZ R104, R130.reuse, R104 ;  /* 0x0000006882687220 */ /* 0x040fe20000410000 */
[----:B------:R-:W4:Y:S01]  /*15980*/  MUFU.EX2 R166, R166 ;  /* 0x000000a600a67308 */ /* 0x000f220000000800 */
[----:B-1----:R-:W-:Y:S01]  /*15990*/  FADD.FTZ R8, R165, R8 ;  /* 0x00000008a5087221 */ /* 0x002fe20000010000 */
[----:B------:R-:W-:Y:S01]  /*159a0*/  FADD.FTZ R7, R121, R6 ;  /* 0x0000000679077221 */ /* 0x000fe20000010000 */
[C---:B------:R-:W-:Y:S01]  /*159b0*/  FMUL.FTZ R109, R130.reuse, R103 ;  /* 0x00000067826d7220 */ /* 0x040fe20000410000 */
[----:B------:R-:W-:Y:S01]  /*159c0*/  FMUL.FTZ R108, R130, R102 ;  /* 0x00000066826c7220 */ /* 0x000fe20000410000 */
[----:B------:R-:W4:Y:S03]  /*159d0*/  LDL.64 R68, [R1+0x340] ;  /* 0x0003400001447983 */ /* 0x000f260000100a00 */
[----:B------:R-:W1:Y:S01]  /*159e0*/  MUFU.EX2 R169, R169 ;  /* 0x000000a900a97308 */ /* 0x000e620000000800 */
[----:B------:R-:W4:Y:S04]  /*159f0*/  LDL.64 R72, [R1+0x370] ;  /* 0x0003700001487983 */ /* 0x000f280000100a00 */
[----:B------:R-:W4:Y:S03]  /*15a00*/  LDL.64 R70, [R1+0x380] ;  /* 0x0003800001467983 */ /* 0x000f260000100a00 */
[----:B------:R-:W1:Y:S01]  /*15a10*/  MUFU.EX2 R117, R117 ;  /* 0x0000007500757308 */ /* 0x000e620000000800 */
[----:B--2---:R-:W-:Y:S01]  /*15a20*/  FADD.FTZ R31, R167, R8 ;  /* 0x00000008a71f7221 */ /* 0x004fe20000010000 */
[----:B---3--:R-:W-:Y:S01]  /*15a30*/  FADD.FTZ R7, R120, R7 ;  /* 0x0000000778077221 */ /* 0x008fe20000010000 */
[----:B------:R-:W2:Y:S04]  /*15a40*/  LDL.64 R58, [R1+0x390] ;  /* 0x00039000013a7983 */ /* 0x000ea80000100a00 */
[----:B------:R-:W3:Y:S01]  /*15a50*/  LDL.64 R66, [R1+0x3a0] ;  /* 0x0003a00001427983 */ /* 0x000ee20000100a00 */
[----:B------:R-:W1:Y:S03]  /*15a60*/  MUFU.EX2 R127, R127 ;  /* 0x0000007f007f7308 */ /* 0x000e660000000800 */
[----:B------:R-:W3:Y:S04]  /*15a70*/  LDL.64 R48, [R1+0x3e0] ;  /* 0x0003e00001307983 */ /* 0x000ee80000100a00 */
[----:B------:R-:W3:Y:S01]  /*15a80*/  LDL.64 R64, [R1+0x3b0] ;  /* 0x0003b00001407983 */ /* 0x000ee20000100a00 */
[----:B------:R-:W1:Y:S01]  /*15a90*/  MUFU.EX2 R168, R168 ;  /* 0x000000a800a87308 */ /* 0x000e620000000800 */
[----:B0-----:R-:W-:Y:S01]  /*15aa0*/  FADD.FTZ R8, R128, R31 ;  /* 0x0000001f80087221 */ /* 0x001fe20000010000 */
[----:B----4-:R-:W-:Y:S01]  /*15ab0*/  FADD.FTZ R6, R166, R7 ;  /* 0x00000007a6067221 */ /* 0x010fe20000010000 */
[----:B------:R-:W4:Y:S04]  /*15ac0*/  LDL.64 R62, [R1+0x3c0] ;  /* 0x0003c000013e7983 */ /* 0x000f280000100a00 */
[----:B------:R-:W4:Y:S01]  /*15ad0*/  LDL.64 R60, [R1+0x3d0] ;  /* 0x0003d000013c7983 */ /* 0x000f220000100a00 */
[----:B------:R-:W0:Y:S03]  /*15ae0*/  MUFU.EX2 R171, R171 ;  /* 0x000000ab00ab7308 */ /* 0x000e260000000800 */
[----:B------:R-:W4:Y:S04]  /*15af0*/  LDL.64 R56, [R1+0x3f0] ;  /* 0x0003f00001387983 */ /* 0x000f280000100a00 */
[----:B------:R-:W4:Y:S01]  /*15b00*/  LDL.64 R54, [R1+0x248] ;  /* 0x0002480001367983 */ /* 0x000f220000100a00 */
[----:B------:R-:W0:Y:S01]  /*15b10*/  MUFU.EX2 R116, R116 ;  /* 0x0000007400747308 */ /* 0x000e220000000800 */
[----:B-1----:R-:W-:Y:S01]  /*15b20*/  FADD.FTZ R8, R169, R8 ;  /* 0x00000008a9087221 */ /* 0x002fe20000010000 */
[----:B------:R-:W-:Y:S01]  /*15b30*/  FADD.FTZ R7, R117, R6 ;  /* 0x0000000675077221 */ /* 0x000fe20000010000 */
[----:B------:R-:W4:Y:S04]  /*15b40*/  LDL.64 R52, [R1+0x258] ;  /* 0x0002580001347983 */ /* 0x000f280000100a00 */
[----:B------:R-:W4:Y:S01]  /*15b50*/  LDL.64 R50, [R1+0x268] ;  /* 0x0002680001327983 */ /* 0x000f220000100a00 */
[----:B------:R-:W1:Y:S08]  /*15b60*/  MUFU.EX2 R126, R126 ;  /* 0x0000007e007e7308 */ /* 0x000e700000000800 */
[----:B------:R-:W1:Y:S01]  /*15b70*/  MUFU.EX2 R170, R170 ;  /* 0x000000aa00aa7308 */ /* 0x000e620000000800 */
[----:B------:R-:W-:Y:S01]  /*15b80*/  FADD.FTZ R6, R127, R8 ;  /* 0x000000087f067221 */ /* 0x000fe20000010000 */
[----:B------:R-:W-:Y:S01]  /*15b90*/  FADD.FTZ R7, R168, R7 ;  /* 0x00000007a8077221 */ /* 0x000fe20000010000 */
[----:B------:R-:W4:Y:S04]  /*15ba0*/  LDL.64 R44, [R1+0x298] ;  /* 0x00029800012c7983 */ /* 0x000f280000100a00 */
[----:B------:R-:W4:Y:S01]  /*15bb0*/  LDL.64 R40, [R1+0x2b8] ;  /* 0x0002b80001287983 */ /* 0x000f220000100a00 */
[----:B------:R-:W1:Y:S08]  /*15bc0*/  MUFU.EX2 R177, R177 ;  /* 0x000000b100b17308 */ /* 0x000e700000000800 */
[----:B------:R-:W1:Y:S01]  /*15bd0*/  MUFU.EX2 R125, R125 ;  /* 0x0000007d007d7308 */ /* 0x000e620000000800 */
[----:B0-----:R-:W-:Y:S01]  /*15be0*/  FADD.FTZ R31, R171, R6 ;  /* 0x00000006ab1f7221 */ /* 0x001fe20000010000 */
[----:B------:R-:W-:Y:S01]  /*15bf0*/  FADD.FTZ R7, R116, R7 ;  /* 0x0000000774077221 */ /* 0x000fe20000010000 */
[----:B------:R-:W4:Y:S04]  /*15c00*/  LDL.64 R42, [R1+0x2a8] ;  /* 0x0002a800012a7983 */ /* 0x000f280000100a00 */
[----:B------:R-:W4:Y:S01]  /*15c10*/  LDL.64 R36, [R1+0x2d8] ;  /* 0x0002d80001247983 */ /* 0x000f220000100a00 */
[----:B------:R-:W0:Y:S08]  /*15c20*/  MUFU.EX2 R124, R124 ;  /* 0x0000007c007c7308 */ /* 0x000e300000000800 */
[----:B------:R-:W0:Y:S01]  /*15c30*/  MUFU.EX2 R176, R176 ;  /* 0x000000b000b07308 */ /* 0x000e220000000800 */
[----:B-1----:R-:W-:Y:S01]  /*15c40*/  FADD.FTZ R30, R126, R31 ;  /* 0x0000001f7e1e7221 */ /* 0x002fe20000010000 */
[----:B------:R-:W-:Y:S01]  /*15c50*/  FADD.FTZ R6, R170, R7 ;  /* 0x00000007aa067221 */ /* 0x000fe20000010000 */
[----:B------:R-:W4:Y:S05]  /*15c60*/  LDL.64 R34, [R1+0x2e8] ;  /* 0x0002e80001227983 */ /* 0x000f2a0000100a00 */
[----:B------:R-:W1:Y:S01]  /*15c70*/  MUFU.EX2 R122, R122 ;  /* 0x0000007a007a7308 */ /* 0x000e620000000800 */
[----:B------:R-:W-:-:S07]  /*15c80*/  FFMA.FTZ R8, R33, R46, -R39 ;  /* 0x0000002e21087223 */ /* 0x000fce0000010827 */
[----:B------:R-:W1:Y:S01]  /*15c90*/  MUFU.EX2 R123, R123 ;  /* 0x0000007b007b7308 */ /* 0x000e620000000800 */
[----:B------:R-:W-:Y:S01]  /*15ca0*/  FADD.FTZ R31, R177, R30 ;  /* 0x0000001eb11f7221 */ /* 0x000fe20000010000 */
[----:B------:R-:W-:Y:S01]  /*15cb0*/  FADD.FTZ R7, R125, R6 ;  /* 0x000000067d077221 */ /* 0x000fe20000010000 */
[----:B------:R-:W4:Y:S05]  /*15cc0*/  LDL.64 R102, [R1+0x3b8] ;  /* 0x0003b80001667983 */ /* 0x000f2a0000100a00 */
[----:B------:R-:W-:Y:S08]  /*15cd0*/  MUFU.EX2 R178, R178 ;  /* 0x000000b200b27308 */ /* 0x000ff00000000800 */
[----:B------:R-:W1:Y:S01]  /*15ce0*/  MUFU.EX2 R179, R179 ;  /* 0x000000b300b37308 */ /* 0x000e620000000800 */
[----:B0-----:R-:W-:Y:S01]  /*15cf0*/  FADD.FTZ R31, R124, R31 ;  /* 0x0000001f7c1f7221 */ /* 0x001fe20000010000 */
[----:B------:R-:W-:-:S06]  /*15d00*/  FADD.FTZ R6, R176, R7 ;  /* 0x00000007b0067221 */ /* 0x000fcc0000010000 */
[----:B------:R-:W-:Y:S01]  /*15d10*/  MUFU.EX2 R191, R191 ;  /* 0x000000bf00bf7308 */ /* 0x000fe20000000800 */
[----:B------:R-:W-:-:S07]  /*15d20*/  FFMA.FTZ R7, R32, R46, -R39 ;  /* 0x0000002e20077223 */ /* 0x000fce0000010827 */
[----:B------:R-:W0:Y:S01]  /*15d30*/  MUFU.EX2 R173, R173 ;  /* 0x000000ad00ad7308 */ /* 0x000e220000000800 */
[----:B-1----:R-:W-:Y:S01]  /*15d40*/  FADD.FTZ R30, R122, R31 ;  /* 0x0000001f7a1e7221 */ /* 0x002fe20000010000 */
[----:B------:R-:W-:Y:S01]  /*15d50*/  FADD.FTZ R31, R123, R6 ;  /* 0x000000067b1f7221 */ /* 0x000fe20000010000 */
[----:B------:R-:W4:Y:S05]  /*15d60*/  LDL.64 R38, [R1+0x278] ;  /* 0x0002780001267983 */ /* 0x000f2a0000100a00 */
[----:B------:R-:W-:Y:S08]  /*15d70*/  MUFU.EX2 R172, R172 ;  /* 0x000000ac00ac7308 */ /* 0x000ff00000000800 */
        /* <DEDUP_REMOVED lines=8> */
[----:B------:R-:W0:Y:S08]  /*15e00*/  MUFU.EX2 R23, R23 ;  /* 0x0000001700177308 */ /* 0x000e300000000800 */
[----:B------:R-:W0:Y:S01]  /*15e10*/  MUFU.EX2 R7, R7 ;  /* 0x0000000700077308 */ /* 0x000e220000000800 */
[----:B-1----:R-:W-:Y:S01]  /*15e20*/  FADD.FTZ R6, R8, R33 ;  /* 0x0000002108067221 */ /* 0x002fe20000010000 */
[----:B------:R-:W-:Y:S01]  /*15e30*/  FADD.FTZ R31, R172, R31 ;  /* 0x0000001fac1f7221 */ /* 0x000fe20000010000 */
[----:B------:R-:W4:Y:S02]  /*15e40*/  LDL.64 R32, [R1+0x2f8] ;  /* 0x0002f80001207983 */ /* 0x000f240000100a00 */
[----:B------:R-:W-:Y:S01]  /*15e50*/  FADD.FTZ R6, R175, R6 ;  /* 0x00000006af067221 */ /* 0x000fe20000010000 */
[----:B------:R-:W-:-:S04]  /*15e60*/  FADD.FTZ R30, R174, R31 ;  /* 0x0000001fae1e7221 */ /* 0x000fc80000010000 */
[----:B0-----:R-:W-:Y:S01]  /*15e70*/  FADD.FTZ R30, R23, R30 ;  /* 0x0000001e171e7221 */ /* 0x001fe20000010000 */
[----:B------:R-:W-:-:S05]  /*15e80*/  FADD.FTZ R31, R7, R6 ;  /* 0x00000006071f7221 */ /* 0x000fca0000010000 */
[----:B------:R0:W-:Y:S01]  /*15e90*/  STL.64 [R1+0x1f0], R30 ;  /* 0x0001f01e01007387 */ /* 0x0001e20000100a00 */
[----:B------:R-:W-:Y:S06]  /*15ea0*/  BAR.SYNC.DEFER_BLOCKING 0xf, 0x100 ;  /* 0x03c4000000007b1d */ /* 0x000fec0000010000 */
[----:B0-----:R-:W4:Y:S01]  /*15eb0*/  LDL.64 R30, [R1+0x308] ;  /* 0x00030800011e7983 */ /* 0x001f220000100a00 */
[C---:B------:R-:W-:Y:S01]  /*15ec0*/  FMUL.FTZ R5, R130.reuse, R5 ;  /* 0x0000000582057220 */ /* 0x040fe20000410000 */
[C---:B------:R-:W-:Y:S02]  /*15ed0*/  FMUL.FTZ R4, R130.reuse, R4 ;  /* 0x0000000482047220 */ /* 0x040fe40000410000 */
[----:B------:R-:W4:Y:S04]  /*15ee0*/  LD.E.64 R92, desc[UR46][R2.64+0x8] ;  /* 0x0000082e025c7980 */ /* 0x000f28000c101b00 */
[----:B------:R-:W4:Y:S04]  /*15ef0*/  LD.E.64 R2, desc[UR46][R2.64] ;  /* 0x0000002e02027980 */ /* 0x000f28000c101b00 */
[----:B------:R0:W-:Y:S04]  /*15f00*/  STL.64 [R1+0x400], R28 ;  /* 0x0004001c01007387 */ /* 0x0001e80000100a00 */
        /* <DEDUP_REMOVED lines=9> */
[----:B------:R-:W-:Y:S04]  /*15fa0*/  STL.64 [R1+0x290], R106 ;  /* 0x0002906a01007387 */ /* 0x000fe80000100a00 */
[----:B------:R2:W-:Y:S04]  /*15fb0*/  STL.64 [R1+0x218], R104 ;  /* 0x0002186801007387 */ /* 0x0005e80000100a00 */
[----:B------:R2:W-:Y:S04]  /*15fc0*/  STL.64 [R1+0x228], R108 ;  /* 0x0002286c01007387 */ /* 0x0005e80000100a00 */
[----:B0-----:R-:W4:Y:S04]  /*15fd0*/  LDL.64 R28, [R1+0x2c8] ;  /* 0x0002c800011c7983 */ /* 0x001f280000100a00 */
[----:B-1----:R-:W4:Y:S04]  /*15fe0*/  LDL.64 R12, [R1+0x318] ;  /* 0x00031800010c7983 */ /* 0x002f280000100a00 */
[----:B------:R-:W4:Y:S04]  /*15ff0*/  LDL.64 R26, [R1+0x328] ;  /* 0x00032800011a7983 */ /* 0x000f280000100a00 */
[----:B------:R-:W4:Y:S04]  /*16000*/  LDL.64 R24, [R1+0x338] ;  /* 0x0003380001187983 */ /* 0x000f280000100a00 */
[----:B------:R-:W4:Y:S04]  /*16010*/  LDL.64 R20, [R1+0x348] ;  /* 0x0003480001147983 */ /* 0x000f280000100a00 */
[----:B------:R-:W4:Y:S04]  /*16020*/  LDL.64 R14, [R1+0x358] ;  /* 0x00035800010e7983 */ /* 0x000f280000100a00 */
[----:B------:R-:W4:Y:S04]  /*16030*/  LDL.64 R10, [R1+0x368] ;  /* 0x00036800010a7983 */ /* 0x000f280000100a00 */
[----:B------:R-:W4:Y:S04]  /*16040*/  LDL.64 R94, [R1+0x378] ;  /* 0x00037800015e7983 */ /* 0x000f280000100a00 */
[----:B--2---:R-:W2:Y:S04]  /*16050*/  LDL.64 R96, [R1+0x388] ;  /* 0x0003880001607983 */ /* 0x004ea80000100a00 */
[----:B------:R-:W2:Y:S04]  /*16060*/  LDL.64 R98, [R1+0x3a8] ;  /* 0x0003a80001627983 */ /* 0x000ea80000100a00 */
[----:B------:R-:W2:Y:S04]  /*16070*/  LDL.64 R104, [R1+0x3c8] ;  /* 0x0003c80001687983 */ /* 0x000ea80000100a00 */
[----:B------:R-:W2:Y:S04]  /*16080*/  LDL.64 R108, [R1+0x3d8] ;  /* 0x0003d800016c7983 */ /* 0x000ea80000100a00 */
[----:B------:R-:W2:Y:S04]  /*16090*/  LDL.64 R106, [R1+0x3e8] ;  /* 0x0003e800016a7983 */ /* 0x000ea80000100a00 */
[----:B------:R0:W-:Y:S04]  /*160a0*/  STL.64 [R1+0x238], R4 ;  /* 0x0002380401007387 */ /* 0x0001e80000100a00 */
        /* <DEDUP_REMOVED lines=44> */
[C---:B---3--:R-:W-:Y:S01]  /*16370*/  FMUL.FTZ R67, R131.reuse, R67 ;  /* 0x0000004383437220 */ /* 0x048fe20000410000 */
[C---:B------:R-:W-:Y:S01]  /*16380*/  FMUL.FTZ R66, R131.reuse, R66 ;  /* 0x0000004283427220 */ /* 0x040fe20000410000 */
[C---:B------:R-:W-:Y:S01]  /*16390*/  FMUL.FTZ R65, R131.reuse, R65 ;  /* 0x0000004183417220 */ /* 0x040fe20000410000 */
        /* <DEDUP_REMOVED lines=35> */
[----:B------:R-:W-:Y:S04]  /*165d0*/  STL.64 [R1+0x2a0], R118 ;  /* 0x0002a07601007387 */ /* 0x000fe80000100a00 */
[----:B------:R-:W-:Y:S04]  /*165e0*/  STL.64 [R1+0x2b0], R114 ;  /* 0x0002b07201007387 */ /* 0x000fe80000100a00 */
[----:B------:R-:W-:Y:S01]  /*165f0*/  STL.64 [R1+0x2c0], R110 ;  /* 0x0002c06e01007387 */ /* 0x000fe20000100a00 */
[C---:B------:R-:W-:Y:S01]  /*16600*/  FMUL.FTZ R33, R130.reuse, R33 ;  /* 0x0000002182217220 */ /* 0x040fe20000410000 */
[----:B------:R-:W-:-:S02]  /*16610*/  FMUL.FTZ R32, R130, R32 ;  /* 0x0000002082207220 */ /* 0x000fc40000410000 */
[----:B------:R-:W-:Y:S04]  /*16620*/  STL.64 [R1+0x2d0], R78 ;  /* 0x0002d04e01007387 */ /* 0x000fe80000100a00 */
[----:B------:R-:W-:Y:S04]  /*16630*/  STL.64 [R1+0x2e0], R80 ;  /* 0x0002e05001007387 */ /* 0x000fe80000100a00 */
[----:B------:R-:W-:Y:S04]  /*16640*/  STL.64 [R1+0x2f0], R82 ;  /* 0x0002f05201007387 */ /* 0x000fe80000100a00 */
[----:B------:R-:W-:Y:S04]  /*16650*/  STL.64 [R1+0x300], R84 ;  /* 0x0003005401007387 */ /* 0x000fe80000100a00 */
        /* <DEDUP_REMOVED lines=8> */
[----:B------:R-:W-:Y:S01]  /*166e0*/  STL.64 [R1+0x370], R72 ;  /* 0x0003704801007387 */ /* 0x000fe20000100a00 */
[----:B------:R-:W-:-:S03]  /*166f0*/  MOV R6, R92 ;  /* 0x0000005c00067202 */ /* 0x000fc60000000f00 */
        /* <DEDUP_REMOVED lines=55> */
[----:B------:R-:W-:Y:S04]  /*16a70*/  STL.64 [R1+0x398], R100 ;  /* 0x0003986401007387 */ /* 0x000fe80000100a00 */
[----:B------:R4:W-:Y:S04]  /*16a80*/  STL.64 [R1+0x3a8], R98 ;  /* 0x0003a86201007387 */ /* 0x0009e80000100a00 */
[----:B------:R4:W-:Y:S04]  /*16a90*/  STL.64 [R1+0x3b8], R102 ;  /* 0x0003b86601007387 */ /* 0x0009e80000100a00 */
[----:B------:R4:W-:Y:S04]  /*16aa0*/  STL.64 [R1+0x3c8], R104 ;  /* 0x0003c86801007387 */ /* 0x0009e80000100a00 */
[----:B------:R-:W-:Y:S04]  /*16ab0*/  STL.64 [R1+0x3d8], R108 ;  /* 0x0003d86c01007387 */ /* 0x000fe80000100a00 */
[----:B------:R4:W-:Y:S04]  /*16ac0*/  STL.64 [R1+0x3e8], R106 ;  /* 0x0003e86a01007387 */ /* 0x0009e80000100a00 */
[----:B------:R4:W-:Y:S04]  /*16ad0*/  STL.64 [R1+0x3f8], R112 ;  /* 0x0003f87001007387 */ /* 0x0009e80000100a00 */
        /* <DEDUP_REMOVED lines=12> */
[----:B0-----:R-:W4:Y:S04]  /*16ba0*/  LDL.64 R4, [R1+0x88] ;  /* 0x0000880001047983 */ /* 0x001f280000100a00 */
[----:B-1----:R-:W4:Y:S04]  /*16bb0*/  LDL R10, [R1+0x240] ;  /* 0x00024000010a7983 */ /* 0x002f280000100800 */
        /* <DEDUP_REMOVED lines=79> */
[----:B---3--:R-:W3:Y:S04]  /*170b0*/  LDL R96, [R1+0x380] ;  /* 0x0003800001607983 */ /* 0x008ee80000100800 */
        /* <DEDUP_REMOVED lines=35> */
[----:B------:R-:W-:Y:S01]  /*172f0*/  IMAD R4, R144, 0x1000, R4 ;  /* 0x0000100090047824 */ /* 0x000fe200078e0204 */
[----:B------:R-:W-:-:S02]  /*17300*/  F2FP.BF16.F32.PACK_AB R164, R121, R164 ;  /* 0x000000a479a4723e */ /* 0x000fc400000010ff */
[----:B------:R-:W-:Y:S01]  /*17310*/  STL [R1+0x240], R10 ;  /* 0x0002400a01007387 */ /* 0x000fe20000100800 */
[----:B------:R-:W-:Y:S02]  /*17320*/  F2FP.BF16.F32.PACK_AB R165, R165, R129 ;  /* 0x00000081a5a5723e */ /* 0x000fe400000010ff */
[----:B------:R-:W-:Y:S01]  /*17330*/  F2FP.BF16.F32.PACK_AB R166, R166, R120 ;  /* 0x00000078a6a6723e */ /* 0x000fe200000010ff */
[----:B------:R-:W-:Y:S01]  /*17340*/  STL [R1+0x244], R11 ;  /* 0x0002440b01007387 */ /* 0x000fe20000100800 */
[----:B------:R-:W-:Y:S02]  /*17350*/  F2FP.BF16.F32.PACK_AB R167, R128, R167 ;  /* 0x000000a780a7723e */ /* 0x000fe400000010ff */
[----:B------:R-:W-:Y:S01]  /*17360*/  F2FP.BF16.F32.PACK_AB R168, R168, R117 ;  /* 0x00000075a8a8723e */ /* 0x000fe200000010ff */
[----:B------:R-:W-:Y:S01]  /*17370*/  STL [R1+0x248], R12 ;  /* 0x0002480c01007387 */ /* 0x000fe20000100800 */
[----:B------:R-:W-:Y:S02]  /*17380*/  F2FP.BF16.F32.PACK_AB R169, R127, R169 ;  /* 0x000000a97fa9723e */ /* 0x000fe400000010ff */
[----:B------:R-:W-:Y:S01]  /*17390*/  F2FP.BF16.F32.PACK_AB R170, R170, R116 ;  /* 0x00000074aaaa723e */ /* 0x000fe200000010ff */
[----:B------:R-:W-:Y:S01]  /*173a0*/  STL [R1+0x24c], R13 ;  /* 0x00024c0d01007387 */ /* 0x000fe20000100800 */
[----:B------:R-:W-:-:S02]  /*173b0*/  F2FP.BF16.F32.PACK_AB R171, R126, R171 ;  /* 0x000000ab7eab723e */ /* 0x000fc400000010ff */
[----:B------:R-:W-:Y:S01]  /*173c0*/  F2FP.BF16.F32.PACK_AB R176, R176, R125 ;  /* 0x0000007db0b0723e */ /* 0x000fe200000010ff */
[----:B------:R-:W-:Y:S01]  /*173d0*/  STL [R1+0x250], R14 ;  /* 0x0002500e01007387 */ /* 0x000fe20000100800 */
[----:B------:R-:W-:Y:S02]  /*173e0*/  F2FP.BF16.F32.PACK_AB R177, R124, R177 ;  /* 0x000000b17cb1723e */ /* 0x000fe400000010ff */
[----:B------:R-:W-:Y:S01]  /*173f0*/  F2FP.BF16.F32.PACK_AB R178, R178, R123 ;  /* 0x0000007bb2b2723e */ /* 0x000fe200000010ff */
[----:B------:R-:W-:Y:S01]  /*17400*/  STL [R1+0x254], R15 ;  /* 0x0002540f01007387 */ /* 0x000fe20000100800 */
[----:B------:R-:W-:-:S03]  /*17410*/  F2FP.BF16.F32.PACK_AB R179, R179, R122 ;  /* 0x0000007ab3b3723e */ /* 0x000fc600000010ff */
        /* <DEDUP_REMOVED lines=72> */
[----:B--2---:R-:W-:Y:S04]  /*178a0*/  STL [R1+0x378], R94 ;  /* 0x0003785e01007387 */ /* 0x004fe80000100800 */
[----:B------:R2:W-:Y:S04]  /*178b0*/  STL [R1+0x37c], R95 ;  /* 0x00037c5f01007387 */ /* 0x0005e80000100800 */
[----:B---3--:R-:W-:Y:S04]  /*178c0*/  STL [R1+0x380], R96 ;  /* 0x0003806001007387 */ /* 0x008fe80000100800 */
[----:B------:R-:W-:Y:S04]  /*178d0*/  STL [R1+0x384], R97 ;  /* 0x0003846101007387 */ /* 0x000fe80000100800 */
[----:B----4-:R-:W-:Y:S04]  /*178e0*/  STL [R1+0x388], R98 ;  /* 0x0003886201007387 */ /* 0x010fe80000100800 */
        /* <DEDUP_REMOVED lines=33> */
[----:B0-----:R-:W4:Y:S04]  /*17b00*/  LDL.128 R24, [R1+0x210] ;  /* 0x0002100001187983 */ /* 0x001f280000100c00 */
[----:B-1----:R-:W4:Y:S04]  /*17b10*/  LDL.128 R28, [R1+0x220] ;  /* 0x00022000011c7983 */ /* 0x002f280000100c00 */
        /* <DEDUP_REMOVED lines=30> */
[----:B------:R-:W-:Y:S01]  /*17d00*/  IMAD R3, R3, 0x2, R6 ;  /* 0x0000000203037824 */ /* 0x000fe200078e0206 */
[----:B------:R-:W-:-:S02]  /*17d10*/  R2UR UR6, R4 ;  /* 0x00000000040672ca */ /* 0x000fc400000e0000 */
[----:B------:R0:W-:Y:S01]  /*17d20*/  STSM.16.M88.4 [R6], R164 ;  /* 0x000000a406007844 */ /* 0x0001e20000000200 */
[----:B------:R-:W-:Y:S02]  /*17d30*/  R2UR UR7, R5 ;  /* 0x00000000050772ca */ /* 0x000fe400000e0000 */
[----:B------:R-:W-:Y:S02]  /*17d40*/  F2FP.BF16.F32.PACK_AB R172, R172, R191 ;  /* 0x000000bfacac723e */ /* 0x000fe400000010ff */
[----:B------:R-:W-:Y:S02]  /*17d50*/  F2FP.BF16.F32.PACK_AB R173, R8, R173 ;  /* 0x000000ad08ad723e */ /* 0x000fe400000010ff */
[----:B------:R-:W-:Y:S02]  /*17d60*/  F2FP.BF16.F32.PACK_AB R174, R23, R174 ;  /* 0x000000ae17ae723e */ /* 0x000fe400000010ff */
[----:B------:R-:W-:Y:S01]  /*17d70*/  F2FP.BF16.F32.PACK_AB R175, R7, R175 ;  /* 0x000000af07af723e */ /* 0x000fe200000010ff */
[----:B0-----:R-:W-:-:S02]  /*17d80*/  IMAD R6, R2, 0x2, R6 ;  /* 0x0000000202067824 */ /* 0x001fc400078e0206 */
[----:B------:R-:W-:-:S03]  /*17d90*/  IMAD R2, R2, 0x2, R3 ;  /* 0x0000000202027824 */ /* 0x000fc600078e0203 */
[----:B------:R-:W-:Y:S04]  /*17da0*/  STSM.16.M88.4 [R6], R168 ;  /* 0x000000a806007844 */ /* 0x000fe80000000200 */
[----:B------:R0:W-:Y:S04]  /*17db0*/  STSM.16.M88.4 [R3], R176 ;  /* 0x000000b003007844 */ /* 0x0001e80000000200 */
[----:B------:R1:W-:Y:S01]  /*17dc0*/  STSM.16.M88.4 [R2], R172 ;  /* 0x000000ac02007844 */ /* 0x0003e20000000200 */
[----:B0-----:R-:W-:Y:S02]  /*17dd0*/  IMAD.MOV.U32 R3, RZ, RZ, R5 ;  /* 0x000000ffff037224 */ /* 0x001fe400078e0005 */
[----:B-1----:R-:W-:Y:S01]  /*17de0*/  VIADD R2, R4, 0x80 ;  /* 0x0000008004027836 */ /* 0x002fe20000000000 */
[----:B--2---:R-:W-:-:S06]  /*17df0*/  WARPGROUP.ARRIVE ;  /* 0x00000000000079c5 */ /* 0x004fcc0000000000 */
[----:B------:R-:W-:Y:S01]  /*17e00*/  HGMMA.64x256x16.F32.BF16 R24, R164, gdesc[UR4].tnspB, R24, gsb0 ;  /* 0x43e00004a4187df0 */ /* 0x000fe20008001818 */
[----:B------:R-:W-:Y:S02]  /*17e10*/  R2UR UR6, R2 ;  /* 0x00000000020672ca */ /* 0x000fe400000e0000 */
[----:B------:R-:W-:Y:S01]  /*17e20*/  R2UR UR7, R3 ;  /* 0x00000000030772ca */ /* 0x000fe200000e0000 */
[----:B------:R-:W-:Y:S02]  /*17e30*/  VIADD R2, R4, 0x100 ;  /* 0x0000010004027836 */ /* 0x000fe40000000000 */
        /* <DEDUP_REMOVED lines=147> */
[----:B------:R-:W4:Y:S04]  /*18770*/  LDL R74, [R1+0x218] ;  /* 0x00021800014a7983 */ /* 0x000f280000100800 */
[----:B-1----:R-:W4:Y:S04]  /*18780*/  LDL R76, [R1+0x21c] ;  /* 0x00021c00014c7983 */ /* 0x002f280000100800 */
[----:B------:R-:W4:Y:S04]  /*18790*/  LDL R4, [R1+0x220] ;  /* 0x0002200001047983 */ /* 0x000f280000100800 */
[----:B------:R-:W4:Y:S04]  /*187a0*/  LDL R78, [R1+0x224] ;  /* 0x00022400014e7983 */ /* 0x000f280000100800 */
        /* <DEDUP_REMOVED lines=265> */
.L_x_3599:
[----:B------:R-:W-:Y:S05]  /*19840*/  BSYNC B0 ;  /* 0x0000000000007941 */ /* 0x000fea0003800000 */
.L_x_3598:
        /* <DEDUP_REMOVED lines=9> */
[----:B0-----:R-:W2:Y:S02]  /*198e0*/  LDL R2, [R1+0x50] ;  /* 0x0000500001027983 */ /* 0x001ea40000100800 */
[----:B--2---:R-:W-:-:S07]  /*198f0*/  IMAD.SHL.U32 R2, R2, 0x40, RZ ;  /* 0x0000004002027824 */ /* 0x004fce00078e00ff */
.L_x_3567:
[----:B------:R-:W0:Y:S01]  /*19900*/  LDC R3, c[0x0][0x448] ;  /* 0x00011200ff037b82 */ /* 0x000e220000000800 */
[----:B------:R-:W-:Y:S01]  /*19910*/  VIADD R2, R2, 0x3f ;  /* 0x0000003f02027836 */ /* 0x000fe20000000000 */
[----:B------:R-:W-:-:S06]  /*19920*/  ULDC UR4, c[0x0][0xad4] ;  /* 0x0002b50000047ab9 */ /* 0x000fcc0000000800 */
[----:B------:R-:W1:Y:S01]  /*19930*/  LDC R7, c[0x0][0xadc] ;  /* 0x0002b700ff077b82 */ /* 0x000e620000000800 */
[----:B0-----:R-:W-:-:S13]  /*19940*/  ISETP.NE.AND P0, PT, R3, 0x1, PT ;  /* 0x000000010300780c */ /* 0x001fda0003f05270 */
[----:B------:R-:W0:Y:S08]  /*19950*/  @P0 LDC R3, c[0x0][0x44c] ;  /* 0x00011300ff030b82 */ /* 0x000e300000000800 */
[----:B------:R-:W2:Y:S01]  /*19960*/  @P0 LDC R4, c[0x0][0x450] ;  /* 0x00011400ff040b82 */ /* 0x000ea20000000800 */
[----:B0-----:R-:W-:-:S05]  /*19970*/  @P0 IMAD.HI.U32 R3, R2, R3, RZ ;  /* 0x0000000302030227 */ /* 0x001fca00078e00ff */
[----:B--2---:R-:W-:Y:S02]  /*19980*/  @P0 SHF.R.U32.HI R2, RZ, R4, R3 ;  /* 0x00000004ff020219 */ /* 0x004fe40000011603 */
[----:B-1----:R-:W-:-:S03]  /*19990*/  ISETP.GE.AND P0, PT, R7, 0x1, PT ;  /* 0x000000010700780c */ /* 0x002fc60003f06270 */
[----:B------:R-:W-:-:S04]  /*199a0*/  IMAD.IADD R2, R209, 0x1, R2 ;  /* 0x00000001d1027824 */ /* 0x000fc800078e0202 */
[----:B------:R-:W-:-:S06]  /*199b0*/  VIADD R3, R2, -UR4 ;  /* 0x8000000402037c36 */ /* 0x000fcc0008000000 */
        /* <DEDUP_REMOVED lines=11> */
.L_x_3603:
[----:B------:R-:W-:-:S13]  /*19a70*/  ISETP.NE.AND P0, PT, R7, 0x1, PT ;  /* 0x000000010700780c */ /* 0x000fda0003f05270 */
[----:B------:R-:W0:Y:S02]  /*19a80*/  @P0 LDC.64 R4, c[0x0][0xae0] ;  /* 0x0002b800ff040b82 */ /* 0x000e240000000a00 */
[----:B0-----:R-:W-:-:S05]  /*19a90*/  @P0 IMAD.HI.U32 R4, R2, R4, RZ ;  /* 0x0000000402040227 */ /* 0x001fca00078e00ff */
[----:B------:R-:W-:-:S07]  /*19aa0*/  @P0 SHF.R.U32.HI R2, RZ, R5, R4 ;  /* 0x00000005ff020219 */ /* 0x000fce0000011604 */
.L_x_3604:
[----:B------:R-:W-:Y:S05]  /*19ab0*/  BSYNC B0 ;  /* 0x0000000000007941 */ /* 0x000fea0003800000 */
.L_x_3602:
[----:B------:R-:W-:-:S05]  /*19ac0*/  IMAD R2, R2, R7, RZ ;  /* 0x0000000702027224 */ /* 0x000fca00078e02ff */
[----:B------:R-:W-:-:S07]  /*19ad0*/  VIMNMX R3, R3, R2, !PT ;  /* 0x0000000203037248 */ /* 0x000fce0007fe0100 */
.L_x_3601:
[----:B------:R-:W-:-:S05]  /*19ae0*/  VIADD R3, R3, 0x3f ;  /* 0x0000003f03037836 */ /* 0x000fca0000000000 */
[----:B------:R-:W-:-:S04]  /*19af0*/  SHF.R.S32.HI R2, RZ, 0x1f, R3 ;  /* 0x0000001fff027819 */ /* 0x000fc80000011403 */
[----:B------:R-:W-:-:S04]  /*19b00*/  LEA.HI R2, R2, R3, RZ, 0x6 ;  /* 0x0000000302027211 */ /* 0x000fc800078f30ff */
[----:B------:R-:W-:-:S04]  /*19b10*/  SHF.R.S32.HI R9, RZ, 0x6, R2 ;  /* 0x00000006ff097819 */ /* 0x000fc80000011402 */
[----:B------:R-:W-:-:S04]  /*19b20*/  VIMNMX R9, R22, R9, !PT ;  /* 0x0000000916097248 */ /* 0x000fc80007fe0100 */
[----:B------:R-:W-:-:S13]  /*19b30*/  ISETP.GE.AND P0, PT, R0, R9, PT ;  /* 0x000000090000720c */ /* 0x000fda0003f06270 */
[----:B------:R-:W-:Y:S05]  /*19b40*/  @!P0 BRA `(.L_x_3605) ;  /* 0x0000007000448947 */ /* 0x000fea0003800000 */
.L_x_3628:
        /* <DEDUP_REMOVED lines=20> */
.L_x_3607:
[----:B------:R-:W-:Y:S05]  /*19c90*/  BSYNC B0 ;  /* 0x0000000000007941 */ /* 0x000fea0003800000 */
.L_x_3606:
        /* <DEDUP_REMOVED lines=9> */
.L_x_3609:
[----:B------:R-:W-:Y:S05]  /*19d30*/  BSYNC B0 ;  /* 0x0000000000007941 */ /* 0x000fea0003800000 */
.L_x_3608:
[----:B------:R-:W-:Y:S04]  /*19d40*/  BSSY B0, `(.L_x_3610) ;  /* 0x0000006000007945 */ /* 0x000fe80003800000 */
[----:B-1----:R-:W-:Y:S05]  /*19d50*/  @P0 BRA `(.L_x_3611) ;  /* 0x0000000000100947 */ /* 0x002fea0003800000 */
[----:B-----5:R-:W-:Y:S01]  /*19d60*/  IMAD R6, R6, 0x8, R3 ;  /* 0x0000000806067824 */ /* 0x020fe200078e0203 */
[----:B------:R-:W-:-:S04]  /*19d70*/  SHF.L.U32 R7, R7, 0x1f, RZ ;  /* 0x0000001f07077819 */ /* 0x000fc800000006ff */
[----:B------:R-:W1:Y:S02]  /*19d80*/  SYNCS.PHASECHK.TRANS64.TRYWAIT P0, [R6+URZ], R7 ;  /* 0x00000007060075a7 */ /* 0x000e64000800017f */
[----:B-1----:R-:W-:Y:S05]  /*19d90*/  @!P0 BRA `(.L_x_3612) ;  /* 0x000001cc00948947 */ /* 0x002fea0003800000 */
.L_x_3611:
[----:B------:R-:W-:Y:S05]  /*19da0*/  BSYNC B0 ;  /* 0x0000000000007941 */ /* 0x000fea0003800000 */
.L_x_3610:
[----:B-1---5:R-:W2:Y:S04]  /*19db0*/  LDL R7, [R1+0x1c8] ;  /* 0x0001c80001077983 */ /* 0x022ea80000100800 */
[----:B------:R-:W2:Y:S01]  /*19dc0*/  LDL.64 R2, [R1+0x80] ;  /* 0x0000800001027983 */ /* 0x000ea20000100a00 */
[----:B------:R-:W-:Y:S05]  /*19dd0*/  WARPSYNC.ALL ;  /* 0x0000000000007948 */ /* 0x000fea0003800000 */
[----:B------:R-:W3:Y:S04]  /*19de0*/  LDL.64 R14, [R1+0x78] ;  /* 0x00007800010e7983 */ /* 0x000ee80000100a00 */
[----:B0-----:R-:W4:Y:S04]  /*19df0*/  LDL.64 R4, [R1+0x78] ;  /* 0x0000780001047983 */ /* 0x001f280000100a00 */
[----:B------:R-:W4:Y:S04]  /*19e00*/  LDL.64 R10, [R1+0x78] ;  /* 0x00007800010a7983 */ /* 0x000f280000100a00 */
[----:B------:R-:W4:Y:S01]  /*19e10*/  LDL.64 R12, [R1+0x78] ;  /* 0x00007800010c7983 */ /* 0x000f220000100a00 */
[----:B--2---:R-:W-:Y:S01]  /*19e20*/  IMAD R2, R7, 0x200, R2 ;  /* 0x0000020007027824 */ /* 0x004fe200078e0202 */
[----:B------:R-:W-:-:S02]  /*19e30*/  R2UR UR7, R3 ;  /* 0x00000000030772ca */ /* 0x000fc400000e0000 */
[----:B------:R-:W2:Y:S02]  /*19e40*/  LDL R20, [R1+0x28] ;  /* 0x0000280001147983 */ /* 0x000ea40000100800 */
[C---:B------:R-:W-:Y:S01]  /*19e50*/  R2UR UR6, R2.reuse ;  /* 0x00000000020672ca */ /* 0x040fe200000e0000 */
[----:B------:R-:W-:Y:S01]  /*19e60*/  WARPGROUP.ARRIVE ;  /* 0x00000000000079c5 */ /* 0x000fe20000000000 */
[----:B------:R-:W-:Y:S02]  /*19e70*/  VIADD R6, R2, 0x2 ;  /* 0x0000000202067836 */ /* 0x000fe40000000000 */
[----:B------:R-:W-:Y:S01]  /*19e80*/  IMAD.MOV.U32 R7, RZ, RZ, R3 ;  /* 0x000000ffff077224 */ /* 0x000fe200078e0003 */
[----:B---3--:R-:W-:Y:S02]  /*19e90*/  R2UR UR4, R14 ;  /* 0x000000000e0472ca */ /* 0x008fe400000e0000 */
[----:B------:R-:W-:Y:S02]  /*19ea0*/  R2UR UR5, R15 ;  /* 0x000000000f0572ca */ /* 0x000fe400000e0000 */
[----:B------:R0:W5:Y:S11]  /*19eb0*/  LDL.64 R14, [R1+0x1c8] ;  /* 0x0001c800010e7983 */ /* 0x0001760000100a00 */
[----:B------:R-:W-:Y:S01]  /*19ec0*/  HGMMA.64x64x16.F32.BF16 R24, gdesc[UR4], RZ, !UPT, gsb0 ;  /* 0x00e00000041879f0 */ /* 0x000fe2000c0018ff */
[----:B----4-:R-:W-:Y:S01]  /*19ed0*/  VIADD R4, R4, 0x2 ;  /* 0x0000000204047836 */ /* 0x010fe20000000000 */
[----:B------:R-:W-:-:S02]  /*19ee0*/  R2UR UR6, R6 ;  /* 0x00000000060672ca */ /* 0x000fc400000e0000 */
[----:B------:R-:W-:Y:S02]  /*19ef0*/  R2UR UR7, R7 ;  /* 0x00000000070772ca */ /* 0x000fe400000e0000 */
[----:B------:R-:W-:Y:S02]  /*19f00*/  R2UR UR4, R4 ;  /* 0x00000000040472ca */ /* 0x000fe400000e0000 */
        /* <DEDUP_REMOVED lines=35> */
.L_x_3614:
[----:B------:R-:W-:Y:S05]  /*1a140*/  BSYNC B0 ;  /* 0x0000000000007941 */ /* 0x000fea0003800000 */
.L_x_3613:
        /* <DEDUP_REMOVED lines=8> */
.L_x_3616:
[----:B------:R-:W-:Y:S05]  /*1a1d0*/  BSYNC B0 ;  /* 0x0000000000007941 */ /* 0x000fea0003800000 */
.L_x_3615:
[----:B------:R-:W-:Y:S04]  /*1a1e0*/  BSSY B0, `(.L_x_3617) ;  /* 0x0000004000007945 */ /* 0x000fe80003800000 */
[----:B-1----:R-:W-:Y:S05]  /*1a1f0*/  @P0 BRA `(.L_x_3618) ;  /* 0x0000000000080947 */ /* 0x002fea0003800000 */
[----:B------:R-:W1:Y:S02]  /*1a200*/  SYNCS.PHASECHK.TRANS64.TRYWAIT P0, [R14+URZ], R15 ;  /* 0x0000000f0e0075a7 */ /* 0x000e64000800017f */
[----:B-1----:R-:W-:Y:S05]  /*1a210*/  @!P0 BRA `(.L_x_3619) ;  /* 0x000001c800888947 */ /* 0x002fea0003800000 */
.L_x_3618:
[----:B------:R-:W-:Y:S05]  /*1a220*/  BSYNC B0 ;  /* 0x0000000000007941 */ /* 0x000fea0003800000 */
.L_x_3617:
        /* <DEDUP_REMOVED lines=9> */
[----:B------:R-:W4:Y:S05]  /*1a2c0*/  LDL.64 R6, [R1+0x90] ;  /* 0x0000900001067983 */ /* 0x000f2a0000100a00 */
[----:B------:R-:W0:Y:S01]  /*1a2d0*/  S2R R20, SR_TID.X ;  /* 0x0000000000147919 */ /* 0x000e220000002100 */
[----:B------:R-:W4:Y:S01]  /*1a2e0*/  LDL.64 R60, [R1+0x90] ;  /* 0x00009000013c7983 */ /* 0x000f220000100a00 */
[----:B------:R-:W-:-:S03]  /*1a2f0*/  IMAD.MOV.U32 R59, RZ, RZ, 0x4 ;  /* 0x00000004ff3b7424 */ /* 0x000fc600078e00ff */
[----:B------:R-:W4:Y:S01]  /*1a300*/  LDL.64 R62, [R1+0x90] ;  /* 0x00009000013e7983 */ /* 0x000f220000100a00 */
[----:B--2---:R-:W-:Y:S01]  /*1a310*/  ISETP.NE.U32.AND P0, PT, R4, RZ, PT ;  /* 0x000000ff0400720c */ /* 0x004fe20003f05070 */
[----:B---3--:R-:W-:Y:S01]  /*1a320*/  IMAD R2, R5, 0x1000, R2 ;  /* 0x0000100005027824 */ /* 0x008fe200078e0202 */
[----:B------:R-:W-:Y:S01]  /*1a330*/  R2UR UR7, R3 ;  /* 0x00000000030772ca */ /* 0x000fe200000e0000 */
[----:B------:R-:W2:Y:S01]  /*1a340*/  LDL.64 R4, [R1+0x90] ;  /* 0x0000900001047983 */ /* 0x000ea20000100a00 */
        /* <DEDUP_REMOVED lines=167> */
[----:B------:R0:W1:Y:S01]  /*1adc0*/  SHFL.IDX PT, R4, R20, RZ, 0x1f ;  /* 0x00001fff14047589 */ /* 0x00006200000e0000 */
[----:B------:R-:W-:Y:S02]  /*1add0*/  WARPGROUP.DEPBAR.LE gsb0, 0x0 ;  /* 0x00008000000079c5 */ /* 0x000fe40000010000 */
[----:B------:R-:W-:Y:S01]  /*1ade0*/  WARPGROUP.ARRIVE ;  /* 0x00000000000079c5 */ /* 0x000fe20000000000 */
[----:B------:R-:W-:Y:S01]  /*1adf0*/  IMAD.MOV.U32 R57, RZ, RZ, R3 ;  /* 0x000000ffff397224 */ /* 0x000fe200078e0003 */
[----:B------:R-:W-:Y:S01]  /*1ae00*/  R2UR UR9, R11 ;  /* 0x000000000b0972ca */ /* 0x000fe200000e0000 */
[----:B0-----:R-:W4:Y:S03]  /*1ae10*/  LDL R20, [R1] ;  /* 0x0000000001147983 */ /* 0x001f260000100800 */
[----:B------:R-:W-:Y:S01]  /*1ae20*/  HGMMA.64x64x16.F32.BF16 R24, gdesc[UR4], R24, gsb0 ;  /* 0x00e00000041879f0 */ /* 0x000fe20008001818 */
[----:B-1----:R-:W-:Y:S01]  /*1ae30*/  ISETP.GT.AND P0, PT, R4, 0x7f, PT ;  /* 0x0000007f0400780c */ /* 0x002fe20003f04270 */
[----:B------:R-:W-:-:S03]  /*1ae40*/  VIADD R4, R2, 0x800 ;  /* 0x0000080002047836 */ /* 0x000fc60000000000 */
[----:B------:R-:W-:-:S04]  /*1ae50*/  SEL R23, RZ, 0x2, !P0 ;  /* 0x00000002ff177807 */ /* 0x000fc80004000000 */
[----:B------:R-:W-:Y:S01]  /*1ae60*/  IADD3 R10, R10, 0x800, R23 ;  /* 0x000008000a0a7810 */ /* 0x000fe20007ffe017 */
[----:B------:R-:W-:Y:S01]  /*1ae70*/  IMAD.IADD R56, R23, 0x1, R4 ;  /* 0x0000000117387824 */ /* 0x000fe200078e0204 */
[----:B------:R-:W-:Y:S01]  /*1ae80*/  R2UR UR11, R57 ;  /* 0x00000000390b72ca */ /* 0x000fe200000e0000 */
[----:B------:R-:W-:Y:S01]  /*1ae90*/  UMOV UR4, 0x1 ;  /* 0x0000000100047882 */ /* 0x000fe20000000000 */
[----:B------:R-:W-:Y:S02]  /*1aea0*/  R2UR UR8, R10 ;  /* 0x000000000a0872ca */ /* 0x000fe400000e0000 */
[----:B------:R-:W-:Y:S01]  /*1aeb0*/  R2UR UR10, R56 ;  /* 0x00000000380a72ca */ /* 0x000fe200000e0000 */
[----:B------:R-:W-:Y:S01]  /*1aec0*/  UISETP.NE.U32.AND UP0, UPT, UR4, URZ, UPT ;  /* 0x0000003f0400728c */ /* 0x000fe2000bf05070 */
[----:B------:R-:W-:Y:S02]  /*1aed0*/  WARPGROUP.DEPBAR.LE gsb0, 0x0 ;  /* 0x00008000000079c5 */ /* 0x000fe40000010000 */
[----:B------:R-:W-:-:S09]  /*1aee0*/  WARPGROUP.ARRIVE ;  /* 0x00000000000079c5 */ /* 0x000fd20000000000 */
[----:B------:R-:W-:Y:S01]  /*1aef0*/  HGMMA.64x64x16.F32.BF16 R24, gdesc[UR8], R24, UP0, gsb0 ;  /* 0x00e00000081879f0 */ /* 0x000fe2000b801818 */
[----:B------:R-:W-:Y:S01]  /*1af00*/  SEL R57, R59, 0x2, P0 ;  /* 0x000000023b397807 */ /* 0x000fe20000000000 */
[----:B------:R-:W-:-:S03]  /*1af10*/  IMAD.MOV.U32 R11, RZ, RZ, R3 ;  /* 0x000000ffff0b7224 */ /* 0x000fc600078e0003 */
[----:B--2---:R-:W-:Y:S01]  /*1af20*/  IADD3 R12, R57, 0x800, R12 ;  /* 0x00000800390c7810 */ /* 0x004fe20007ffe00c */
        /* <DEDUP_REMOVED lines=13> */
[----:B------:R-:W2:Y:S01]  /*1b000*/  LDL.64 R4, [R1+0x90] ;  /* 0x0000900001047983 */ /* 0x000ea20000100a00 */
[----:B------:R-:W-:Y:S02]  /*1b010*/  R2UR UR4, R14 ;  /* 0x000000000e0472ca */ /* 0x000fe400000e0000 */
[----:B------:R-:W-:Y:S02]  /*1b020*/  R2UR UR6, R10 ;  /* 0x000000000a0672ca */ /* 0x000fe400000e0000 */
[----:B------:R-:W-:Y:S01]  /*1b030*/  R2UR UR5, R15 ;  /* 0x000000000f0572ca */ /* 0x000fe200000e0000 */
[----:B------:R-:W-:Y:S01]  /*1b040*/  IMAD.MOV.U32 R10, RZ, RZ, 0x28 ;  /* 0x00000028ff0a7424 */ /* 0x000fe200078e00ff */
[----:B------:R-:W3:Y:S01]  /*1b050*/  LDL.64 R14, [R1+0x90] ;  /* 0x00009000010e7983 */ /* 0x000ee20000100a00 */
        /* <DEDUP_REMOVED lines=41> */
[----:B--2---:R-:W-:Y:S01]  /*1b2f0*/  IADD3 R4, R59, 0xa00, R4 ;  /* 0x00000a003b047810 */ /* 0x004fe20007ffe004 */
[----:B------:R-:W-:Y:S01]  /*1b300*/  IMAD.MOV.U32 R61, RZ, RZ, R3 ;  /* 0x000000ffff3d7224 */ /* 0x000fe200078e0003 */
[----:B------:R-:W2:Y:S06]  /*1b310*/  LDL.64 R12, [R1+0x90] ;  /* 0x00009000010c7983 */ /* 0x000eac0000100a00 */
[----:B------:R-:W-:Y:S01]  /*1b320*/  HGMMA.64x64x16.F32.BF16 R24, gdesc[UR4], R24, gsb0 ;  /* 0x00e00000041879f0 */ /* 0x000fe20008001818 */
[----:B------:R-:W-:Y:S01]  /*1b330*/  R2UR UR6, R60 ;  /* 0x000000003c0672ca */ /* 0x000fe200000e0000 */
[----:B------:R-:W2:Y:S01]  /*1b340*/  LDL.64 R62, [R1+0x90] ;  /* 0x00009000013e7983 */ /* 0x000ea20000100a00 */
        /* <DEDUP_REMOVED lines=22> */
[C---:B----4-:R-:W-:Y:S01]  /*1b4b0*/  IADD3 R6, R23.reuse, 0xc00, R6 ;  /* 0x00000c0017067810 */ /* 0x050fe20007ffe006 */
[----:B------:R-:W-:Y:S01]  /*1b4c0*/  IMAD.MOV.U32 R61, RZ, RZ, R3 ;  /* 0x000000ffff3d7224 */ /* 0x000fe200078e0003 */
[----:B------:R-:W3:Y:S06]  /*1b4d0*/  LDL.64 R4, [R1+0x90] ;  /* 0x0000900001047983 */ /* 0x000eec0000100a00 */
        /* <DEDUP_REMOVED lines=10> */
[----:B------:R-:W-:Y:S01]  /*1b580*/  IMAD.MOV.U32 R61, RZ, RZ, R3 ;  /* 0x000000ffff3d7224 */ /* 0x000fe200078e0003 */
[----:B------:R-:W4:Y:S06]  /*1b590*/  LDL.64 R6, [R1+0x90] ;  /* 0x0000900001067983 */ /* 0x000f2c0000100a00 */
[----:B------:R-:W-:Y:S01]  /*1b5a0*/  HGMMA.64x64x16.F32.BF16 R24, gdesc[UR4], R24, gsb0 ;  /* 0x00e00000041879f0 */ /* 0x000fe20008001818 */
[----:B------:R-:W-:-:S02]  /*1b5b0*/  R2UR UR6, R60 ;  /* 0x000000003c0672ca */ /* 0x000fc400000e0000 */
[----:B------:R-:W-:Y:S02]  /*1b5c0*/  R2UR UR7, R61 ;  /* 0x000000003d0772ca */ /* 0x000fe400000e0000 */
[----:B------:R-:W-:Y:S01]  /*1b5d0*/  R2UR UR4, R10 ;  /* 0x000000000a0472ca */ /* 0x000fe200000e0000 */
[----:B------:R-:W-:Y:S01]  /*1b5e0*/  IMAD.IADD R14, R59, 0x1, R14 ;  /* 0x000000013b0e7824 */ /* 0x000fe200078e020e */
[----:B------:R-:W-:Y:S01]  /*1b5f0*/  R2UR UR5, R11 ;  /* 0x000000000b0572ca */ /* 0x000fe200000e0000 */
[----:B------:R-:W-:Y:S01]  /*1b600*/  IMAD.MOV.U32 R15, RZ, RZ, R3 ;  /* 0x000000ffff0f7224 */ /* 0x000fe200078e0003 */
[----:B------:R-:W4:Y:S04]  /*1b610*/  LDL.64 R10, [R1+0x90] ;  /* 0x00009000010a7983 */ /* 0x000f280000100a00 */
[----:B------:R-:W4:Y:S01]  /*1b620*/  LDL.64 R60, [R1+0x90] ;  /* 0x00009000013c7983 */ /* 0x000f220000100a00 */
[----:B------:R-:W-:-:S02]  /*1b630*/  WARPGROUP.DEPBAR.LE gsb0, 0x0 ;  /* 0x00008000000079c5 */ /* 0x000fc40000010000 */
[----:B------:R-:W-:-:S06]  /*1b640*/  WARPGROUP.ARRIVE ;  /* 0x00000000000079c5 */ /* 0x000fcc0000000000 */
[----:B------:R-:W-:Y:S01]  /*1b650*/  HGMMA.64x64x16.F32.BF16 R24, gdesc[UR4], R24, gsb0 ;  /* 0x00e00000041879f0 */ /* 0x000fe20008001818 */
[----:B--2---:R-:W-:Y:S02]  /*1b660*/  IADD3 R12, R59, 0xc00, R12 ;  /* 0x00000c003b0c7810 */ /* 0x004fe40007ffe00c */
        /* <DEDUP_REMOVED lines=24> */
[C---:B---3--:R-:W-:Y:S01]  /*1b7f0*/  IADD3 R4, R23.reuse, 0xe00, R4 ;  /* 0x00000e0017047810 */ /* 0x048fe20007ffe004 */
[----:B------:R-:W-:Y:S02]  /*1b800*/  IMAD.MOV.U32 R15, RZ, RZ, R3 ;  /* 0x000000ffff0f7224 */ /* 0x000fe400078e0003 */
[----:B------:R-:W-:Y:S01]  /*1b810*/  IMAD.IADD R14, R23, 0x1, R12 ;  /* 0x00000001170e7824 */ /* 0x000fe200078e020c */
[----:B------:R-:W-:Y:S02]  /*1b820*/  R2UR UR4, R4 ;  /* 0x00000000040472ca */ /* 0x000fe400000e0000 */
[----:B------:R-:W-:Y:S02]  /*1b830*/  R2UR UR7, R15 ;  /* 0x000000000f0772ca */ /* 0x000fe400000e0000 */
[----:B------:R-:W-:Y:S01]  /*1b840*/  R2UR UR6, R14 ;  /* 0x000000000e0672ca */ /* 0x000fe200000e0000 */
[----:B------:R0:W5:Y:S01]  /*1b850*/  LDL R15, [R1+0xc] ;  /* 0x00000c00010f7983 */ /* 0x0001620000100800 */
[----:B------:R-:W-:-:S03]  /*1b860*/  R2UR UR5, R5 ;  /* 0x00000000050572ca */ /* 0x000fc600000e0000 */
[----:B------:R0:W5:Y:S01]  /*1b870*/  LDL R14, [R1+0x1c8] ;  /* 0x0001c800010e7983 */ /* 0x0001620000100800 */
[----:B------:R-:W-:Y:S02]  /*1b880*/  WARPGROUP.DEPBAR.LE gsb0, 0x0 ;  /* 0x00008000000079c5 */ /* 0x000fe40000010000 */
[----:B------:R-:W-:-:S07]  /*1b890*/  WARPGROUP.ARRIVE ;  /* 0x00000000000079c5 */ /* 0x000fce0000000000 */
        /* <DEDUP_REMOVED lines=12> */
[----:B------:R-:W-:Y:S01]  /*1b960*/  IADD3 R10, R59, 0xe00, R10 ;  /* 0x00000e003b0a7810 */ /* 0x000fe20007ffe00a */
        /* <DEDUP_REMOVED lines=15> */
[----:B------:R-:W-:Y:S01]  /*1ba60*/  IMAD.IADD R60, R5, 0x1, R60 ;  /* 0x00000001053c7824 */ /* 0x000fe200078e023c */
        /* <DEDUP_REMOVED lines=45> */
.L_x_3621:
[----:B------:R-:W-:Y:S05]  /*1bd40*/  BSYNC B0 ;  /* 0x0000000000007941 */ /* 0x000fea0003800000 */
.L_x_3620:
        /* <DEDUP_REMOVED lines=8> */
[----:B--2---:R-:W2:Y:S02]  /*1bdd0*/  LD.E R4, desc[UR46][R4.64] ;  /* 0x0000002e04047980 */ /* 0x004ea4000c101900 */
[-C--:B--2---:R-:W-:Y:S01]  /*1bde0*/  FMUL.FTZ R15, R24, R4.reuse ;  /* 0x00000004180f7220 */ /* 0x084fe20000410000 */
[-C--:B------:R-:W-:Y:S01]  /*1bdf0*/  FMUL.FTZ R8, R26, R4.reuse ;  /* 0x000000041a087220 */ /* 0x080fe20000410000 */
[-C--:B------:R-:W-:Y:S01]  /*1be00*/  FMUL.FTZ R13, R25, R4.reuse ;  /* 0x00000004190d7220 */ /* 0x080fe20000410000 */
[-C--:B------:R-:W-:Y:S01]  /*1be10*/  FMUL.FTZ R12, R27, R4.reuse ;  /* 0x000000041b0c7220 */ /* 0x080fe20000410000 */
[----:B0-----:R-:W-:-:S02]  /*1be20*/  FMUL.FTZ R14, R28, R4 ;  /* 0x000000041c0e7220 */ /* 0x001fc40000410000 */
[----:B------:R-:W3:Y:S01]  /*1be30*/  MUFU.TANH R15, R15 ;  /* 0x0000000f000f7308 */ /* 0x000ee20000002400 */
[-C--:B------:R-:W-:Y:S01]  /*1be40*/  FMUL.FTZ R30, R30, R4.reuse ;  /* 0x000000041e1e7220 */ /* 0x080fe20000410000 */
[----:B------:R-:W-:-:S06]  /*1be50*/  FMUL.FTZ R69, R29, R4 ;  /* 0x000000041d457220 */ /* 0x000fcc0000410000 */
[----:B------:R-:W0:Y:S01]  /*1be60*/  MUFU.TANH R8, R8 ;  /* 0x0000000800087308 */ /* 0x000e220000002400 */
[-C--:B------:R-:W-:Y:S01]  /*1be70*/  FMUL.FTZ R29, R31, R4.reuse ;  /* 0x000000041f1d7220 */ /* 0x080fe20000410000 */
[----:B------:R-:W-:-:S06]  /*1be80*/  FMUL.FTZ R117, R32, R4 ;  /* 0x0000000420757220 */ /* 0x000fcc0000410000 */
[----:B------:R-:W1:Y:S01]  /*1be90*/  MUFU.TANH R13, R13 ;  /* 0x0000000d000d7308 */ /* 0x000e620000002400 */
[----:B------:R-:W-:-:S07]  /*1bea0*/  FMUL.FTZ R32, R34, R4 ;  /* 0x0000000422207220 */ /* 0x000fce0000410000 */
[----:B------:R-:W2:Y:S01]  /*1beb0*/  MUFU.TANH R12, R12 ;  /* 0x0000000c000c7308 */ /* 0x000ea20000002400 */
[-C--:B------:R-:W-:Y:S01]  /*1bec0*/  FMUL.FTZ R61, R33, R4.reuse ;  /* 0x00000004213d7220 */ /* 0x080fe20000410000 */
[----:B------:R-:W-:-:S06]  /*1bed0*/  FMUL.FTZ R31, R35, R4 ;  /* 0x00000004231f7220 */ /* 0x000fcc0000410000 */
[----:B------:R-:W4:Y:S08]  /*1bee0*/  MUFU.TANH R14, R14 ;  /* 0x0000000e000e7308 */ /* 0x000f300000002400 */
[----:B------:R-:W4:Y:S01]  /*1bef0*/  MUFU.TANH R30, R30 ;  /* 0x0000001e001e7308 */ /* 0x000f220000002400 */
[----:B---3--:R-:W-:Y:S01]  /*1bf00*/  FMNMX.FTZ R6, R15, R2, !PT ;  /* 0x000000020f067209 */ /* 0x008fe20007810000 */
[----:B------:R-:W-:Y:S01]  /*1bf10*/  FMUL.FTZ R77, R36, R4 ;  /* 0x00000004244d7220 */ /* 0x000fe20000410000 */
[----:B0-----:R-:W-:-:S05]  /*1bf20*/  FMNMX.FTZ R5, R8, R3, !PT ;  /* 0x0000000308057209 */ /* 0x001fca0007810000 */
[----:B------:R-:W0:Y:S01]  /*1bf30*/  MUFU.TANH R69, R69 ;  /* 0x0000004500457308 */ /* 0x000e220000002400 */
[----:B------:R-:W-:-:S07]  /*1bf40*/  FMUL.FTZ R33, R38, R4 ;  /* 0x0000000426217220 */ /* 0x000fce0000410000 */
[----:B------:R-:W3:Y:S01]  /*1bf50*/  MUFU.TANH R29, R29 ;  /* 0x0000001d001d7308 */ /* 0x000ee20000002400 */
[----:B-1----:R-:W-:Y:S01]  /*1bf60*/  FMNMX.FTZ R7, R13, R6, !PT ;  /* 0x000000060d077209 */ /* 0x002fe20007810000 */
[----:B------:R-:W-:Y:S01]  /*1bf70*/  FMUL.FTZ R59, R37, R4 ;  /* 0x00000004253b7220 */ /* 0x000fe20000410000 */
[----:B--2---:R-:W-:-:S05]  /*1bf80*/  FMNMX.FTZ R5, R12, R5, !PT ;  /* 0x000000050c057209 */ /* 0x004fca0007810000 */
[----:B------:R-:W1:Y:S01]  /*1bf90*/  MUFU.TANH R117, R117 ;  /* 0x0000007500757308 */ /* 0x000e620000002400 */
[----:B------:R-:W-:-:S07]  /*1bfa0*/  FMUL.FTZ R34, R39, R4 ;  /* 0x0000000427227220 */ /* 0x000fce0000410000 */
[----:B------:R-:W2:Y:S01]  /*1bfb0*/  MUFU.TANH R32, R32 ;  /* 0x0000002000207308 */ /* 0x000ea20000002400 */
[----:B----4-:R-:W-:Y:S01]  /*1bfc0*/  FMNMX.FTZ R6, R14, R7, !PT ;  /* 0x000000070e067209 */ /* 0x010fe20007810000 */
[----:B------:R-:W-:Y:S01]  /*1bfd0*/  FMUL.FTZ R39, R40, R4 ;  /* 0x0000000428277220 */ /* 0x000fe20000410000 */
[----:B------:R-:W-:-:S05]  /*1bfe0*/  FMNMX.FTZ R10, R30, R5, !PT ;  /* 0x000000051e0a7209 */ /* 0x000fca0007810000 */
[----:B------:R-:W4:Y:S01]  /*1bff0*/  MUFU.TANH R61, R61 ;  /* 0x0000003d003d7308 */ /* 0x000f220000002400 */
[----:B------:R-:W-:-:S07]  /*1c000*/  FMUL.FTZ R35, R42, R4 ;  /* 0x000000042a237220 */ /* 0x000fce0000410000 */
[----:B------:R-:W4:Y:S01]  /*1c010*/  MUFU.TANH R31, R31 ;  /* 0x0000001f001f7308 */ /* 0x000f220000002400 */
[----:B0-----:R-:W-:Y:S01]  /*1c020*/  FMNMX.FTZ R6, R69, R6, !PT ;  /* 0x0000000645067209 */ /* 0x001fe20007810000 */
[----:B------:R-:W-:Y:S01]  /*1c030*/  FMUL.FTZ R41, R41, R4 ;  /* 0x0000000429297220 */ /* 0x000fe20000410000 */
[----:B---3--:R-:W-:-:S05]  /*1c040*/  FMNMX.FTZ R5, R29, R10, !PT ;  /* 0x0000000a1d057209 */ /* 0x008fca0007810000 */
        /* <DEDUP_REMOVED lines=39> */
[----:B-1----:R-:W-:Y:S02]  /*1c2c0*/  FMNMX.FTZ R6, R43, R6, !PT ;  /* 0x000000062b067209 */ /* 0x002fe40007810000 */
[----:B--2---:R-:W-:-:S05]  /*1c2d0*/  FMNMX.FTZ R5, R37, R10, !PT ;  /* 0x0000000a25057209 */ /* 0x004fca0007810000 */
[----:B------:R-:W1:Y:S08]  /*1c2e0*/  MUFU.TANH R49, R49 ;  /* 0x0000003100317308 */ /* 0x000e700000002400 */
[----:B------:R-:W2:Y:S01]  /*1c2f0*/  MUFU.TANH R28, R28 ;  /* 0x0000001c001c7308 */ /* 0x000ea20000002400 */
[----:B----4-:R-:W-:Y:S02]  /*1c300*/  FMNMX.FTZ R6, R45, R6, !PT ;  /* 0x000000062d067209 */ /* 0x010fe40007810000 */
[----:B------:R-:W-:-:S05]  /*1c310*/  FMNMX.FTZ R4, R38, R5, !PT ;  /* 0x0000000526047209 */ /* 0x000fca0007810000 */
[----:B------:R-:W4:Y:S08]  /*1c320*/  MUFU.TANH R51, R51 ;  /* 0x0000003300337308 */ /* 0x000f300000002400 */
[----:B------:R-:W4:Y:S01]  /*1c330*/  MUFU.TANH R175, R175 ;  /* 0x000000af00af7308 */ /* 0x000f220000002400 */
[----:B0-----:R-:W-:Y:S02]  /*1c340*/  FMNMX.FTZ R6, R47, R6, !PT ;  /* 0x000000062f067209 */ /* 0x001fe40007810000 */
[----:B---3--:R-:W-:-:S05]  /*1c350*/  FMNMX.FTZ R5, R173, R4, !PT ;  /* 0x00000004ad057209 */ /* 0x008fca0007810000 */
[----:B------:R-:W0:Y:S08]  /*1c360*/  MUFU.TANH R53, R53 ;  /* 0x0000003500357308 */ /* 0x000e300000002400 */
[----:B------:R-:W3:Y:S01]  /*1c370*/  MUFU.TANH R25, R25 ;  /* 0x0000001900197308 */ /* 0x000ee20000002400 */
[----:B-1----:R-:W-:Y:S02]  /*1c380*/  FMNMX.FTZ R6, R49, R6, !PT ;  /* 0x0000000631067209 */ /* 0x002fe40007810000 */
[----:B--2---:R-:W-:-:S02]  /*1c390*/  FMNMX.FTZ R4, R28, R5, !PT ;  /* 0x000000051c047209 */ /* 0x004fc40007810000 */
[----:B----4-:R-:W-:Y:S02]  /*1c3a0*/  FMNMX.FTZ R6, R51, R6, !PT ;  /* 0x0000000633067209 */ /* 0x010fe40007810000 */
[----:B------:R-:W-:Y:S02]  /*1c3b0*/  FMNMX.FTZ R4, R175, R4, !PT ;  /* 0x00000004af047209 */ /* 0x000fe40007810000 */
[----:B0-----:R-:W-:Y:S02]  /*1c3c0*/  FMNMX.FTZ R10, R53, R6, !PT ;  /* 0x00000006350a7209 */ /* 0x001fe40007810000 */
[----:B------:R-:W2:Y:S01]  /*1c3d0*/  LDL.64 R6, [R1+0x1f0] ;  /* 0x0001f00001067983 */ /* 0x000ea20000100a00 */
[----:B---3--:R-:W-:-:S03]  /*1c3e0*/  FMNMX.FTZ R11, R25, R4, !PT ;  /* 0x00000004190b7209 */ /* 0x008fc60007810000 */
[----:B------:R-:W0:Y:S04]  /*1c3f0*/  SHFL.BFLY PT, R5, R10, 0x2, 0x1f ;  /* 0x0c401f000a057f89 */ /* 0x000e2800000e0000 */
[----:B------:R-:W-:Y:S04]  /*1c400*/  STL.64 [R1+0x1e0], R10 ;  /* 0x0001e00a01007387 */ /* 0x000fe80000100a00 */
[----:B------:R-:W3:Y:S01]  /*1c410*/  LDL R26, [R1+0x1e4] ;  /* 0x0001e400011a7983 */ /* 0x000ee20000100800 */
[----:B0-----:R-:W-:-:S05]  /*1c420*/  FMNMX.FTZ R20, R10, R5, !PT ;  /* 0x000000050a147209 */ /* 0x001fca0007810000 */
[----:B------:R-:W0:Y:S02]  /*1c430*/  SHFL.BFLY PT, R5, R20, 0x1, 0x1f ;  /* 0x0c201f0014057f89 */ /* 0x000e2400000e0000 */
[----:B0-----:R-:W-:Y:S02]  /*1c440*/  FMNMX.FTZ R24, R20, R5, !PT ;  /* 0x0000000514187209 */ /* 0x001fe40007810000 */
[----:B------:R-:W4:Y:S04]  /*1c450*/  LDL.64 R4, [R1+0xb8] ;  /* 0x0000b80001047983 */ /* 0x000f280000100a00 */
[----:B------:R-:W-:Y:S04]  /*1c460*/  STL [R1+0x1e0], R24 ;  /* 0x0001e01801007387 */ /* 0x000fe80000100800 */
[----:B------:R-:W2:Y:S04]  /*1c470*/  LDL R27, [R1+0x1e0] ;  /* 0x0001e000011b7983 */ /* 0x000ea80000100800 */
[----:B---3--:R-:W0:Y:S02]  /*1c480*/  SHFL.BFLY PT, R11, R26, 0x2, 0x1f ;  /* 0x0c401f001a0b7f89 */ /* 0x008e2400000e0000 */
[----:B0-----:R-:W-:-:S05]  /*1c490*/  FMNMX.FTZ R11, R11, R26, !PT ;  /* 0x0000001a0b0b7209 */ /* 0x001fca0007810000 */
[----:B------:R-:W0:Y:S02]  /*1c4a0*/  SHFL.BFLY PT, R10, R11, 0x1, 0x1f ;  /* 0x0c201f000b0a7f89 */ /* 0x000e2400000e0000 */
[----:B0-----:R-:W-:Y:S01]  /*1c4b0*/  FMNMX.FTZ R10, R11, R10, !PT ;  /* 0x0000000a0b0a7209 */ /* 0x001fe20007810000 */
[----:B--2---:R-:W-:-:S04]  /*1c4c0*/  FADD.FTZ R2, R2, -R27 ;  /* 0x8000001b02027221 */ /* 0x004fc80000010000 */
[----:B------:R-:W-:Y:S01]  /*1c4d0*/  FADD.FTZ R20, R3, -R10 ;  /* 0x8000000a03147221 */ /* 0x000fe20000010000 */
[----:B------:R-:W-:-:S03]  /*1c4e0*/  FMUL.FTZ R2, R2, R23 ;  /* 0x0000001702027220 */ /* 0x000fc60000410000 */
        /* <DEDUP_REMOVED lines=20> */
.L_x_3623:
[----:B------:R-:W-:Y:S05]  /*1c630*/  BSYNC B0 ;  /* 0x0000000000007941 */ /* 0x000fea0003800000 */
.L_x_3622:
        /* <DEDUP_REMOVED lines=9> */
.L_x_3625:
[----:B------:R-:W-:Y:S05]  /*1c6d0*/  BSYNC B0 ;  /* 0x0000000000007941 */ /* 0x000fea0003800000 */
.L_x_3624:
[----:B------:R-:W2:Y:S04]  /*1c6e0*/  LDL R21, [R1+0x200] ;  /* 0x0002000001157983 */ /* 0x000ea80000100800 */
[----:B------:R-:W2:Y:S04]  /*1c6f0*/  LDL.64 R10, [R1+0x1e0] ;  /* 0x0001e000010a7983 */ /* 0x000ea80000100a00 */
        /* <DEDUP_REMOVED lines=14> */
[----:B0-----:R-:W4:Y:S04]  /*1c7e0*/  LDL.64 R2, [R1+0x118] ;  /* 0x0001180001027983 */ /* 0x001f280000100a00 */
        /* <DEDUP_REMOVED lines=15> */
[----:B------:R-:W4:Y:S01]  /*1c8e0*/  LDL R144, [R1+0x1c8] ;  /* 0x0001c80001907983 */ /* 0x000f220000100800 */
[----:B--2---:R-:W-:-:S04]  /*1c8f0*/  FMUL.FTZ R10, R10, R21 ;  /* 0x000000150a0a7220 */ /* 0x004fc80000410000 */
[-CC-:B------:R-:W-:Y:S01]  /*1c900*/  FFMA.FTZ R120, R14, R21.reuse, -R10.reuse ;  /* 0x000000150e787223 */ /* 0x180fe2000001080a */
[-C--:B------:R-:W-:Y:S01]  /*1c910*/  FMUL.FTZ R14, R11, R21.reuse ;  /* 0x000000150b0e7220 */ /* 0x080fe20000410000 */
[----:B------:R-:W-:-:S03]  /*1c920*/  FFMA.FTZ R121, R15, R21, -R10 ;  /* 0x000000150f797223 */ /* 0x000fc6000001080a */
[-CC-:B------:R-:W-:Y:S01]  /*1c930*/  FFMA.FTZ R131, R8, R21.reuse, -R14.reuse ;  /* 0x0000001508837223 */ /* 0x180fe2000001080e */
[-C--:B------:R-:W-:Y:S01]  /*1c940*/  FFMA.FTZ R165, R12, R21.reuse, -R14 ;  /* 0x000000150ca57223 */ /* 0x080fe2000001080e */
[-C--:B------:R-:W-:Y:S01]  /*1c950*/  FFMA.FTZ R164, R13, R21.reuse, -R10 ;  /* 0x000000150da47223 */ /* 0x080fe2000001080a */
[----:B------:R-:W-:Y:S01]  /*1c960*/  MUFU.EX2 R121, R121 ;  /* 0x0000007900797308 */ /* 0x000fe20000000800 */
[-CC-:B------:R-:W-:Y:S01]  /*1c970*/  FFMA.FTZ R167, R30, R21.reuse, -R14.reuse ;  /* 0x000000151ea77223 */ /* 0x180fe2000001080e */
[----:B------:R-:W-:-:S06]  /*1c980*/  FFMA.FTZ R130, R29, R21, -R14 ;  /* 0x000000151d827223 */ /* 0x000fcc000001080e */
[----:B------:R-:W3:Y:S01]  /*1c990*/  MUFU.EX2 R131, R131 ;  /* 0x0000008300837308 */ /* 0x000ee20000000800 */
[-C--:B------:R-:W-:Y:S01]  /*1c9a0*/  FFMA.FTZ R166, R69, R21.reuse, -R10 ;  /* 0x0000001545a67223 */ /* 0x080fe2000001080a */
[-C--:B------:R-:W-:Y:S01]  /*1c9b0*/  FFMA.FTZ R169, R32, R21.reuse, -R14 ;  /* 0x0000001520a97223 */ /* 0x080fe2000001080e */
[----:B------:R-:W-:-:S05]  /*1c9c0*/  FFMA.FTZ R117, R117, R21, -R10 ;  /* 0x0000001575757223 */ /* 0x000fca000001080a */
[----:B------:R-:W-:Y:S01]  /*1c9d0*/  MUFU.EX2 R120, R120 ;  /* 0x0000007800787308 */ /* 0x000fe20000000800 */
[-C--:B------:R-:W-:Y:S01]  /*1c9e0*/  FFMA.FTZ R129, R31, R21.reuse, -R14 ;  /* 0x000000151f817223 */ /* 0x080fe2000001080e */
[-C--:B------:R-:W-:Y:S01]  /*1c9f0*/  FFMA.FTZ R168, R61, R21.reuse, -R10 ;  /* 0x000000153da87223 */ /* 0x080fe2000001080a */
[-C--:B------:R-:W-:Y:S01]  /*1ca00*/  FFMA.FTZ R171, R33, R21.reuse, -R14 ;  /* 0x0000001521ab7223 */ /* 0x080fe2000001080e */
[-C--:B------:R-:W-:Y:S01]  /*1ca10*/  FFMA.FTZ R116, R77, R21.reuse, -R10 ;  /* 0x000000154d747223 */ /* 0x080fe2000001080a */
[-C--:B------:R-:W-:Y:S01]  /*1ca20*/  FFMA.FTZ R128, R34, R21.reuse, -R14 ;  /* 0x0000001522807223 */ /* 0x080fe2000001080e */
[-C--:B------:R-:W-:Y:S01]  /*1ca30*/  FFMA.FTZ R170, R59, R21.reuse, -R10 ;  /* 0x000000153baa7223 */ /* 0x080fe2000001080a */
[-C--:B------:R-:W-:Y:S01]  /*1ca40*/  FFMA.FTZ R177, R35, R21.reuse, -R14 ;  /* 0x0000001523b17223 */ /* 0x080fe2000001080e */
[----:B------:R-:W0:Y:S08]  /*1ca50*/  MUFU.EX2 R165, R165 ;  /* 0x000000a500a57308 */ /* 0x000e300000000800 */
[----:B------:R-:W1:Y:S08]  /*1ca60*/  MUFU.EX2 R164, R164 ;  /* 0x000000a400a47308 */ /* 0x000e700000000800 */
[----:B------:R-:W2:Y:S01]  /*1ca70*/  MUFU.EX2 R167, R167 ;  /* 0x000000a700a77308 */ /* 0x000ea20000000800 */
[----:B---3--:R-:W-:Y:S01]  /*1ca80*/  FADD.FTZ R8, R131, R7 ;  /* 0x0000000783087221 */ /* 0x008fe20000010000 */
[----:B------:R-:W-:Y:S01]  /*1ca90*/  FADD.FTZ R7, R121, R6 ;  /* 0x0000000679077221 */ /* 0x000fe20000010000 */
[-C--:B------:R-:W-:Y:S01]  /*1caa0*/  FFMA.FTZ R127, R39, R21.reuse, -R10 ;  /* 0x00000015277f7223 */ /* 0x080fe2000001080a */
[-C--:B------:R-:W-:Y:S01]  /*1cab0*/  FFMA.FTZ R126, R36, R21.reuse, -R14 ;  /* 0x00000015247e7223 */ /* 0x080fe2000001080e */
[-C--:B------:R-:W-:Y:S01]  /*1cac0*/  FFMA.FTZ R176, R41, R21.reuse, -R10 ;  /* 0x0000001529b07223 */ /* 0x080fe2000001080a */
[-C--:B------:R-:W-:Y:S01]  /*1cad0*/  FFMA.FTZ R124, R37, R21.reuse, -R14 ;  /* 0x00000015257c7223 */ /* 0x080fe2000001080e */
[-CC-:B------:R-:W-:Y:S01]  /*1cae0*/  FFMA.FTZ R125, R43, R21.reuse, -R10.reuse ;  /* 0x000000152b7d7223 */ /* 0x180fe2000001080a */
[----:B------:R-:W3:Y:S01]  /*1caf0*/  MUFU.EX2 R130, R130 ;  /* 0x0000008200827308 */ /* 0x000ee20000000800 */
[-C--:B------:R-:W-:Y:S01]  /*1cb00*/  FFMA.FTZ R178, R45, R21.reuse, -R10 ;  /* 0x000000152db27223 */ /* 0x080fe2000001080a */
[-C--:B------:R-:W-:Y:S01]  /*1cb10*/  FFMA.FTZ R179, R38, R21.reuse, -R14 ;  /* 0x0000001526b37223 */ /* 0x080fe2000001080e */
[-C--:B------:R-:W-:Y:S01]  /*1cb20*/  FFMA.FTZ R191, R47, R21.reuse, -R10 ;  /* 0x000000152fbf7223 */ /* 0x080fe2000001080a */
[-C--:B------:R-:W-:Y:S01]  /*1cb30*/  FFMA.FTZ R173, R173, R21.reuse, -R14 ;  /* 0x00000015adad7223 */ /* 0x080fe2000001080e */
[-CC-:B------:R-:W-:Y:S01]  /*1cb40*/  FFMA.FTZ R172, R49, R21.reuse, -R10.reuse ;  /* 0x0000001531ac7223 */ /* 0x180fe2000001080a */
[-CC-:B------:R-:W-:Y:S01]  /*1cb50*/  FFMA.FTZ R174, R51, R21.reuse, -R10.reuse ;  /* 0x0000001533ae7223 */ /* 0x180fe2000001080a */
[-C--:B------:R-:W-:Y:S01]  /*1cb60*/  FFMA.FTZ R23, R53, R21.reuse, -R10 ;  /* 0x0000001535177223 */ /* 0x080fe2000001080a */
[----:B------:R-:W3:Y:S01]  /*1cb70*/  MUFU.EX2 R166, R166 ;  /* 0x000000a600a67308 */ /* 0x000ee20000000800 */
[----:B0-----:R-:W-:Y:S01]  /*1cb80*/  FADD.FTZ R8, R165, R8 ;  /* 0x00000008a5087221 */ /* 0x001fe20000010000 */
[----:B-1----:R-:W-:Y:S01]  /*1cb90*/  FADD.FTZ R7, R164, R7 ;  /* 0x00000007a4077221 */ /* 0x002fe20000010000 */
[----:B------:R-:W-:Y:S01]  /*1cba0*/  FFMA.FTZ R175, R175, R21, -R14 ;  /* 0x00000015afaf7223 */ /* 0x000fe2000001080e */
[C---:B----4-:R-:W-:Y:S01]  /*1cbb0*/  FMUL.FTZ R57, R123.reuse, R57 ;  /* 0x000000397b397220 */ /* 0x050fe20000410000 */
[C---:B------:R-:W-:Y:S01]  /*1cbc0*/  FMUL.FTZ R56, R123.reuse, R56 ;  /* 0x000000387b387220 */ /* 0x040fe20000410000 */
[C---:B------:R-:W-:Y:S01]  /*1cbd0*/  FMUL.FTZ R63, R122.reuse, R63 ;  /* 0x0000003f7a3f7220 */ /* 0x040fe20000410000 */
[----:B------:R-:W-:Y:S01]  /*1cbe0*/  FMUL.FTZ R62, R122, R62 ;  /* 0x0000003e7a3e7220 */ /* 0x000fe20000410000 */
[----:B------:R-:W0:Y:S01]  /*1cbf0*/  MUFU.EX2 R169, R169 ;  /* 0x000000a900a97308 */ /* 0x000e220000000800 */
[C---:B------:R-:W-:Y:S01]  /*1cc00*/  FMUL.FTZ R65, R123.reuse, R65 ;  /* 0x000000417b417220 */ /* 0x040fe20000410000 */
[C---:B------:R-:W-:Y:S01]  /*1cc10*/  FMUL.FTZ R64, R123.reuse, R64 ;  /* 0x000000407b407220 */ /* 0x040fe20000410000 */
[C---:B------:R-:W-:Y:S01]  /*1cc20*/  FMUL.FTZ R67, R123.reuse, R67 ;  /* 0x000000437b437220 */ /* 0x040fe20000410000 */
[C---:B------:R-:W-:Y:S01]  /*1cc30*/  FMUL.FTZ R66, R123.reuse, R66 ;  /* 0x000000427b427220 */ /* 0x040fe20000410000 */
[C---:B------:R-:W-:Y:S01]  /*1cc40*/  FMUL.FTZ R71, R123.reuse, R71 ;  /* 0x000000477b477220 */ /* 0x040fe20000410000 */
[C---:B------:R-:W-:Y:S01]  /*1cc50*/  FMUL.FTZ R70, R123.reuse, R70 ;  /* 0x000000467b467220 */ /* 0x040fe20000410000 */
[----:B------:R-:W-:Y:S01]  /*1cc60*/  FMUL.FTZ R73, R123, R73 ;  /* 0x000000497b497220 */ /* 0x000fe20000410000 */
[----:B------:R-:W1:Y:S01]  /*1cc70*/  MUFU.EX2 R117, R117 ;  /* 0x0000007500757308 */ /* 0x000e620000000800 */
[----:B--2---:R-:W-:Y:S01]  /*1cc80*/  FADD.FTZ R11, R167, R8 ;  /* 0x00000008a70b7221 */ /* 0x004fe20000010000 */
[----:B------:R-:W-:Y:S01]  /*1cc90*/  FADD.FTZ R7, R120, R7 ;  /* 0x0000000778077221 */ /* 0x000fe20000010000 */
[C---:B------:R-:W-:Y:S01]  /*1cca0*/  FMUL.FTZ R72, R123.reuse, R72 ;  /* 0x000000487b487220 */ /* 0x040fe20000410000 */
[C---:B------:R-:W-:Y:S01]  /*1ccb0*/  FMUL.FTZ R75, R123.reuse, R75 ;  /* 0x0000004b7b4b7220 */ /* 0x040fe20000410000 */
[C---:B------:R-:W-:Y:S01]  /*1ccc0*/  FMUL.FTZ R74, R123.reuse, R74 ;  /* 0x0000004a7b4a7220 */ /* 0x040fe20000410000 */
[C---:B------:R-:W-:Y:S01]  /*1ccd0*/  FMUL.FTZ R97, R123.reuse, R97 ;  /* 0x000000617b617220 */ /* 0x040fe20000410000 */
[C---:B------:R-:W-:Y:S01]  /*1cce0*/  FMUL.FTZ R96, R123.reuse, R96 ;  /* 0x000000607b607220 */ /* 0x040fe20000410000 */
[----:B------:R-:W2:Y:S01]  /*1ccf0*/  MUFU.EX2 R129, R129 ;  /* 0x0000008100817308 */ /* 0x000ea20000000800 */
[C---:B------:R-:W-:Y:S01]  /*1cd00*/  FMUL.FTZ R101, R123.reuse, R101 ;  /* 0x000000657b657220 */ /* 0x040fe20000410000 */
[C---:B------:R-:W-:Y:S01]  /*1cd10*/  FMUL.FTZ R100, R123.reuse, R100 ;  /* 0x000000647b647220 */ /* 0x040fe20000410000 */
[C---:B------:R-:W-:Y:S01]  /*1cd20*/  FMUL.FTZ R103, R123.reuse, R103 ;  /* 0x000000677b677220 */ /* 0x040fe20000410000 */
[C---:B------:R-:W-:Y:S01]  /*1cd30*/  FMUL.FTZ R102, R123.reuse, R102 ;  /* 0x000000667b667220 */ /* 0x040fe20000410000 */
[C---:B------:R-:W-:Y:S01]  /*1cd40*/  FMUL.FTZ R111, R123.reuse, R111 ;  /* 0x0000006f7b6f7220 */ /* 0x040fe20000410000 */
[----:B------:R-:W-:Y:S01]  /*1cd50*/  FMUL.FTZ R110, R123, R110 ;  /* 0x0000006e7b6e7220 */ /* 0x000fe20000410000 */
[----:B------:R-:W-:Y:S01]  /*1cd60*/  FMUL.FTZ R109, R122, R109 ;  /* 0x0000006d7a6d7220 */ /* 0x000fe20000410000 */
[----:B------:R-:W4:Y:S01]  /*1cd70*/  MUFU.EX2 R168, R168 ;  /* 0x000000a800a87308 */ /* 0x000f220000000800 */
[----:B---3--:R-:W-:Y:S01]  /*1cd80*/  FADD.FTZ R8, R130, R11 ;  /* 0x0000000b82087221 */ /* 0x008fe20000010000 */
[----:B------:R-:W-:Y:S01]  /*1cd90*/  FADD.FTZ R6, R166, R7 ;  /* 0x00000007a6067221 */ /* 0x000fe20000010000 */
[C---:B------:R-:W-:Y:S01]  /*1cda0*/  FMUL.FTZ R108, R122.reuse, R108 ;  /* 0x0000006c7a6c7220 */ /* 0x040fe20000410000 */
[C---:B------:R-:W-:Y:S01]  /*1cdb0*/  FMUL.FTZ R113, R122.reuse, R107 ;  /* 0x0000006b7a717220 */ /* 0x040fe20000410000 */
[C---:B------:R-:W-:Y:S01]  /*1cdc0*/  FMUL.FTZ R112, R122.reuse, R106 ;  /* 0x0000006a7a707220 */ /* 0x040fe20000410000 */
[C---:B------:R-:W-:Y:S01]  /*1cdd0*/  FMUL.FTZ R5, R122.reuse, R5 ;  /* 0x000000057a057220 */ /* 0x040fe20000410000 */
[----:B------:R-:W-:Y:S01]  /*1cde0*/  FMUL.FTZ R4, R122, R4 ;  /* 0x000000047a047220 */ /* 0x000fe20000410000 */
[----:B------:R-:W3:Y:S01]  /*1cdf0*/  MUFU.EX2 R171, R171 ;  /* 0x000000ab00ab7308 */ /* 0x000ee20000000800 */
[----:B------:R-:W3:Y:S04]  /*1ce00*/  LDL.64 R30, [R1+0x3b0] ;  /* 0x0003b000011e7983 */ /* 0x000ee80000100a00 */
[----:B------:R-:W3:Y:S03]  /*1ce10*/  LDL.64 R32, [R1+0x3c0] ;  /* 0x0003c00001207983 */ /* 0x000ee60000100a00 */
[----:B------:R-:W3:Y:S01]  /*1ce20*/  MUFU.EX2 R116, R116 ;  /* 0x0000007400747308 */ /* 0x000ee20000000800 */
[----:B0-----:R-:W-:Y:S01]  /*1ce30*/  FADD.FTZ R8, R169, R8 ;  /* 0x00000008a9087221 */ /* 0x001fe20000010000 */
[----:B-1----:R-:W-:Y:S01]  /*1ce40*/  FADD.FTZ R7, R117, R6 ;  /* 0x0000000675077221 */ /* 0x002fe20000010000 */
[----:B------:R-:W3:Y:S04]  /*1ce50*/  LDL.64 R34, [R1+0x3d0] ;  /* 0x0003d00001227983 */ /* 0x000ee80000100a00 */
[----:B------:R-:W3:Y:S01]  /*1ce60*/  LDL.64 R58, [R1+0x2d8] ;  /* 0x0002d800013a7983 */ /* 0x000ee20000100a00 */
[----:B------:R-:W0:Y:S03]  /*1ce70*/  MUFU.EX2 R128, R128 ;  /* 0x0000008000807308 */ /* 0x000e260000000800 */
[----:B------:R-:W3:Y:S04]  /*1ce80*/  LDL.64 R60, [R1+0x2e8] ;  /* 0x0002e800013c7983 */ /* 0x000ee80000100a00 */
[----:B------:R-:W3:Y:S01]  /*1ce90*/  LDL.64 R68, [R1+0x328] ;  /* 0x0003280001447983 */ /* 0x000ee20000100a00 */
[----:B------:R-:W1:Y:S01]  /*1cea0*/  MUFU.EX2 R170, R170 ;  /* 0x000000aa00aa7308 */ /* 0x000e620000000800 */
[----:B--2---:R-:W-:Y:S01]  /*1ceb0*/  FADD.FTZ R6, R129, R8 ;  /* 0x0000000881067221 */ /* 0x004fe20000010000 */
[----:B----4-:R-:W-:Y:S01]  /*1cec0*/  FADD.FTZ R7, R168, R7 ;  /* 0x00000007a8077221 */ /* 0x010fe20000010000 */
[----:B------:R-:W2:Y:S04]  /*1ced0*/  LDL.64 R36, [R1+0x3e0] ;  /* 0x0003e00001247983 */ /* 0x000ea80000100a00 */
[----:B------:R-:W4:Y:S01]  /*1cee0*/  LDL.64 R40, [R1+0x248] ;  /* 0x0002480001287983 */ /* 0x000f220000100a00 */
[----:B------:R-:W1:Y:S03]  /*1cef0*/  MUFU.EX2 R177, R177 ;  /* 0x000000b100b17308 */ /* 0x000e660000000800 */
[----:B------:R-:W4:Y:S05]  /*1cf00*/  LDL.64 R76, [R1+0x368] ;  /* 0x00036800014c7983 */ /* 0x000f2a0000100a00 */
[----:B------:R-:W1:Y:S01]  /*1cf10*/  MUFU.EX2 R127, R127 ;  /* 0x0000007f007f7308 */ /* 0x000e620000000800 */
[----:B---3--:R-:W-:Y:S01]  /*1cf20*/  FADD.FTZ R11, R171, R6 ;  /* 0x00000006ab0b7221 */ /* 0x008fe20000010000 */
[----:B------:R-:W-:Y:S01]  /*1cf30*/  FADD.FTZ R7, R116, R7 ;  /* 0x0000000774077221 */ /* 0x000fe20000010000 */
[----:B------:R-:W3:Y:S05]  /*1cf40*/  LDL.64 R42, [R1+0x258] ;  /* 0x00025800012a7983 */ /* 0x000eea0000100a00 */
[----:B------:R-:W1:Y:S08]  /*1cf50*/  MUFU.EX2 R126, R126 ;  /* 0x0000007e007e7308 */ /* 0x000e700000000800 */
[----:B------:R-:W1:Y:S01]  /*1cf60*/  MUFU.EX2 R176, R176 ;  /* 0x000000b000b07308 */ /* 0x000e620000000800 */
[----:B0-----:R-:W-:Y:S01]  /*1cf70*/  FADD.FTZ R10, R128, R11 ;  /* 0x0000000b800a7221 */ /* 0x001fe20000010000 */
[----:B-1----:R-:W-:-:S06]  /*1cf80*/  FADD.FTZ R6, R170, R7 ;  /* 0x00000007aa067221 */ /* 0x002fcc0000010000 */
[----:B------:R-:W0:Y:S01]  /*1cf90*/  MUFU.EX2 R124, R124 ;  /* 0x0000007c007c7308 */ /* 0x000e220000000800 */
[----:B------:R-:W-:-:S07]  /*1cfa0*/  FFMA.FTZ R8, R28, R21, -R14 ;  /* 0x000000151c087223 */ /* 0x000fce000001080e */
[----:B------:R-:W1:Y:S01]  /*1cfb0*/  MUFU.EX2 R125, R125 ;  /* 0x0000007d007d7308 */ /* 0x000e620000000800 */
[----:B------:R-:W-:Y:S01]  /*1cfc0*/  FADD.FTZ R11, R177, R10 ;  /* 0x0000000ab10b7221 */ /* 0x000fe20000010000 */
[----:B------:R-:W-:Y:S01]  /*1cfd0*/  FADD.FTZ R7, R127, R6 ;  /* 0x000000067f077221 */ /* 0x000fe20000010000 */
[----:B------:R-:W2:Y:S04]  /*1cfe0*/  LDL.64 R28, [R1+0x3a0] ;  /* 0x0003a000011c7983 */ /* 0x000ea80000100a00 */
[----:B------:R-:W4:Y:S01]  /*1cff0*/  LDL.64 R38, [R1+0x3f0] ;  /* 0x0003f00001267983 */ /* 0x000f220000100a00 */
[----:B------:R-:W-:Y:S03]  /*1d000*/  MUFU.EX2 R178, R178 ;  /* 0x000000b200b27308 */ /* 0x000fe60000000800 */
[----:B------:R-:W3:Y:S05]  /*1d010*/  LDL.64 R44, [R1+0x268] ;  /* 0x00026800012c7983 */ /* 0x000eea0000100a00 */
[----:B------:R-:W1:Y:S01]  /*1d020*/  MUFU.EX2 R179, R179 ;  /* 0x000000b300b37308 */ /* 0x000e620000000800 */
[----:B------:R-:W-:Y:S01]  /*1d030*/  FADD.FTZ R11, R126, R11 ;  /* 0x0000000b7e0b7221 */ /* 0x000fe20000010000 */
[----:B------:R-:W-:Y:S01]  /*1d040*/  FADD.FTZ R6, R176, R7 ;  /* 0x00000007b0067221 */ /* 0x000fe20000010000 */
[----:B------:R-:W3:Y:S05]  /*1d050*/  LDL.64 R46, [R1+0x278] ;  /* 0x00027800012e7983 */ /* 0x000eea0000100a00 */
[----:B------:R-:W-:Y:S01]  /*1d060*/  MUFU.EX2 R191, R191 ;  /* 0x000000bf00bf7308 */ /* 0x000fe20000000800 */
[----:B------:R-:W-:-:S07]  /*1d070*/  FFMA.FTZ R7, R25, R21, -R14 ;  /* 0x0000001519077223 */ /* 0x000fce000001080e */
[----:B------:R-:W1:Y:S01]  /*1d080*/  MUFU.EX2 R173, R173 ;  /* 0x000000ad00ad7308 */ /* 0x000e620000000800 */
[----:B0-----:R-:W-:Y:S01]  /*1d090*/  FADD.FTZ R10, R124, R11 ;  /* 0x0000000b7c0a7221 */ /* 0x001fe20000010000 */
[----:B-1----:R-:W-:Y:S01]  /*1d0a0*/  FADD.FTZ R11, R125, R6 ;  /* 0x000000067d0b7221 */ /* 0x002fe20000010000 */
[----:B------:R-:W3:Y:S04]  /*1d0b0*/  LDL.64 R14, [R1+0x360] ;  /* 0x00036000010e7983 */ /* 0x000ee80000100a00 */
[----:B------:R-:W3:Y:S01]  /*1d0c0*/  LDL.64 R48, [R1+0x288] ;  /* 0x0002880001307983 */ /* 0x000ee20000100a00 */
[----:B------:R-:W-:Y:S03]  /*1d0d0*/  MUFU.EX2 R172, R172 ;  /* 0x000000ac00ac7308 */ /* 0x000fe60000000800 */
[----:B------:R-:W3:Y:S04]  /*1d0e0*/  LDL.64 R50, [R1+0x298] ;  /* 0x0002980001327983 */ /* 0x000ee80000100a00 */
[----:B------:R-:W3:Y:S01]  /*1d0f0*/  LDL.64 R52, [R1+0x2a8] ;  /* 0x0002a80001347983 */ /* 0x000ee20000100a00 */
[----:B------:R-:W0:Y:S01]  /*1d100*/  MUFU.EX2 R8, R8 ;  /* 0x0000000800087308 */ /* 0x000e220000000800 */
[----:B------:R-:W-:Y:S01]  /*1d110*/  FADD.FTZ R10, R179, R10 ;  /* 0x0000000ab30a7221 */ /* 0x000fe20000010000 */
[----:B------:R-:W-:Y:S01]  /*1d120*/  FADD.FTZ R6, R178, R11 ;  /* 0x0000000bb2067221 */ /* 0x000fe20000010000 */
[----:B------:R-:W3:Y:S04]  /*1d130*/  LDL.64 R20, [R1+0x370] ;  /* 0x0003700001147983 */ /* 0x000ee80000100a00 */
[----:B------:R-:W3:Y:S01]  /*1d140*/  LDL.64 R24, [R1+0x380] ;  /* 0x0003800001187983 */ /* 0x000ee20000100a00 */
[----:B------:R-:W-:Y:S08]  /*1d150*/  MUFU.EX2 R174, R174 ;  /* 0x000000ae00ae7308 */ /* 0x000ff00000000800 */
[----:B------:R-:W1:Y:S01]  /*1d160*/  MUFU.EX2 R175, R175 ;  /* 0x000000af00af7308 */ /* 0x000e620000000800 */
[----:B------:R-:W-:Y:S01]  /*1d170*/  FADD.FTZ R13, R173, R10 ;  /* 0x0000000aad0d7221 */ /* 0x000fe20000010000 */
[----:B------:R-:W-:Y:S01]  /*1d180*/  FADD.FTZ R11, R191, R6 ;  /* 0x00000006bf0b7221 */ /* 0x000fe20000010000 */
[----:B------:R-:W3:Y:S05]  /*1d190*/  LDL.64 R106, [R1+0x3b8] ;  /* 0x0003b800016a7983 */ /* 0x000eea0000100a00 */
[----:B------:R-:W1:Y:S08]  /*1d1a0*/  MUFU.EX2 R23, R23 ;  /* 0x0000001700177308 */ /* 0x000e700000000800 */
[----:B------:R-:W1:Y:S01]  /*1d1b0*/  MUFU.EX2 R7, R7 ;  /* 0x0000000700077308 */ /* 0x000e620000000800 */
[----:B0-----:R-:W-:Y:S01]  /*1d1c0*/  FADD.FTZ R6, R8, R13 ;  /* 0x0000000d08067221 */ /* 0x001fe20000010000 */
[----:B------:R-:W-:Y:S01]  /*1d1d0*/  FADD.FTZ R11, R172, R11 ;  /* 0x0000000bac0b7221 */ /* 0x000fe20000010000 */
[----:B------:R-:W3:Y:S02]  /*1d1e0*/  LDL.64 R12, [R1+0x350] ;  /* 0x00035000010c7983 */ /* 0x000ee40000100a00 */
[----:B-1----:R-:W-:Y:S01]  /*1d1f0*/  FADD.FTZ R6, R175, R6 ;  /* 0x00000006af067221 */ /* 0x002fe20000010000 */
[----:B------:R-:W-:-:S04]  /*1d200*/  FADD.FTZ R10, R174, R11 ;  /* 0x0000000bae0a7221 */ /* 0x000fc80000010000 */
[----:B------:R-:W-:Y:S01]  /*1d210*/  FADD.FTZ R10, R23, R10 ;  /* 0x0000000a170a7221 */ /* 0x000fe20000010000 */
[----:B------:R-:W-:-:S05]  /*1d220*/  FADD.FTZ R11, R7, R6 ;  /* 0x00000006070b7221 */ /* 0x000fca0000010000 */
[----:B------:R0:W-:Y:S01]  /*1d230*/  STL.64 [R1+0x1f0], R10 ;  /* 0x0001f00a01007387 */ /* 0x0001e20000100a00 */
[----:B------:R-:W-:Y:S06]  /*1d240*/  BAR.SYNC.DEFER_BLOCKING 0xf, 0x100 ;  /* 0x03c4000000007b1d */ /* 0x000fec0000010000 */
[----:B0-----:R-:W3:Y:S04]  /*1d250*/  LDL.64 R10, [R1+0x340] ;  /* 0x00034000010a7983 */ /* 0x001ee80000100a00 */
[----:B------:R-:W3:Y:S04]  /*1d260*/  LD.E.64 R92, desc[UR46][R2.64+0x8] ;  /* 0x0000082e025c7980 */ /* 0x000ee8000c101b00 */
[----:B------:R-:W3:Y:S04]  /*1d270*/  LD.E.64 R2, desc[UR46][R2.64] ;  /* 0x0000002e02027980 */ /* 0x000ee8000c101b00 */
        /* <DEDUP_REMOVED lines=13> */
[----:B0-----:R-:W3:Y:S04]  /*1d350*/  LDL.64 R56, [R1+0x2c8] ;  /* 0x0002c80001387983 */ /* 0x001ee80000100a00 */
[----:B-1----:R-:W3:Y:S04]  /*1d360*/  LDL.64 R62, [R1+0x2f8] ;  /* 0x0002f800013e7983 */ /* 0x002ee80000100a00 */
[----:B------:R-:W3:Y:S04]  /*1d370*/  LDL.64 R64, [R1+0x308] ;  /* 0x0003080001407983 */ /* 0x000ee80000100a00 */
        /* <DEDUP_REMOVED lines=10> */
[----:B------:R0:W-:Y:S04]  /*1d420*/  STL.64 [R1+0x238], R4 ;  /* 0x0002380401007387 */ /* 0x0001e80000100a00 */
        /* <DEDUP_REMOVED lines=44> */
[C---:B----4-:R-:W-:Y:S01]  /*1d6f0*/  FMUL.FTZ R39, R123.reuse, R39 ;  /* 0x000000277b277220 */ /* 0x050fe20000410000 */
[C---:B------:R-:W-:Y:S01]  /*1d700*/  FMUL.FTZ R38, R123.reuse, R38 ;  /* 0x000000267b267220 */ /* 0x040fe20000410000 */
[C---:B------:R-:W-:Y:S01]  /*1d710*/  FMUL.FTZ R41, R122.reuse, R41 ;  /* 0x000000297a297220 */ /* 0x040fe20000410000 */
[C---:B------:R-:W-:Y:S01]  /*1d720*/  FMUL.FTZ R40, R122.reuse, R40 ;  /* 0x000000287a287220 */ /* 0x040fe20000410000 */
[C---:B---3--:R-:W-:Y:S01]  /*1d730*/  FMUL.FTZ R43, R122.reuse, R43 ;  /* 0x0000002b7a2b7220 */ /* 0x048fe20000410000 */
        /* <DEDUP_REMOVED lines=48> */
[----:B------:R1:W-:Y:S04]  /*1da40*/  STL.64 [R1+0x340], R10 ;  /* 0x0003400a01007387 */ /* 0x0003e80000100a00 */
[----:B------:R2:W-:Y:S04]  /*1da50*/  STL.64 [R1+0x360], R14 ;  /* 0x0003600e01007387 */ /* 0x0005e80000100a00 */
[----:B------:R3:W-:Y:S01]  /*1da60*/  STL.64 [R1+0x370], R20 ;  /* 0x0003701401007387 */ /* 0x0007e20000100a00 */
[----:B------:R-:W-:-:S03]  /*1da70*/  MOV R6, R92 ;  /* 0x0000005c00067202 */ /* 0x000fc60000000f00 */
        /* <DEDUP_REMOVED lines=205> */
[----:B--2---:R-:W-:Y:S01]  /*1e750*/  STL [R1+0x250], R14 ;  /* 0x0002500e01007387 */ /* 0x004fe20000100800 */
[----:B------:R-:W-:Y:S02]  /*1e760*/  F2FP.BF16.F32.PACK_AB R177, R126, R177 ;  /* 0x000000b17eb1723e */ /* 0x000fe400000010ff */
[----:B------:R-:W-:Y:S01]  /*1e770*/  F2FP.BF16.F32.PACK_AB R178, R178, R125 ;  /* 0x0000007db2b2723e */ /* 0x000fe200000010ff */
[----:B------:R-:W-:Y:S01]  /*1e780*/  STL [R1+0x254], R15 ;  /* 0x0002540f01007387 */ /* 0x000fe20000100800 */
[----:B------:R-:W-:-:S03]  /*1e790*/  F2FP.BF16.F32.PACK_AB R179, R179, R124 ;  /* 0x0000007cb3b3723e */ /* 0x000fc600000010ff */
[----:B---3--:R-:W-:Y:S04]  /*1e7a0*/  STL [R1+0x258], R20 ;  /* 0x0002581401007387 */ /* 0x008fe80000100800 */
[----:B------:R-:W-:Y:S04]  /*1e7b0*/  STL [R1+0x25c], R21 ;  /* 0x00025c1501007387 */ /* 0x000fe80000100800 */
[----:B----4-:R-:W-:Y:S04]  /*1e7c0*/  STL [R1+0x260], R24 ;  /* 0x0002601801007387 */ /* 0x010fe80000100800 */
        /* <DEDUP_REMOVED lines=575> */
.L_x_3627:
[----:B------:R-:W-:Y:S05]  /*20bc0*/  BSYNC B0 ;  /* 0x0000000000007941 */ /* 0x000fea0003800000 */
.L_x_3626:
        /* <DEDUP_REMOVED lines=9> */
.L_x_3605:
[----:B------:R-:W-:-:S13]  /*20c60*/  ISETP.GE.AND P0, PT, R0, R22, PT ;  /* 0x000000160000720c */ /* 0x000fda0003f06270 */
[----:B------:R-:W-:Y:S05]  /*20c70*/  @!P0 BRA `(.L_x_3629) ;  /* 0x0000007c00e08947 */ /* 0x000fea0003800000 */
.L_x_3662:
        /* <DEDUP_REMOVED lines=20> */
.L_x_3631:
[----:B------:R-:W-:Y:S05]  /*20dc0*/  BSYNC B0 ;  /* 0x0000000000007941 */ /* 0x000fea0003800000 */
.L_x_3630:
        /* <DEDUP_REMOVED lines=9> */
.L_x_3633:
[----:B------:R-:W-:Y:S05]  /*20e60*/  BSYNC B0 ;  /* 0x0000000000007941 */ /* 0x000fea0003800000 */
.L_x_3632:
[----:B------:R-:W-:Y:S04]  /*20e70*/  BSSY B0, `(.L_x_3634) ;  /* 0x0000006000007945 */ /* 0x000fe80003800000 */
[----:B-1----:R-:W-:Y:S05]  /*20e80*/  @P0 BRA `(.L_x_3635) ;  /* 0x0000000000100947 */ /* 0x002fea0003800000 */
[----:B-----5:R-:W-:Y:S01]  /*20e90*/  IMAD R6, R6, 0x8, R3 ;  /* 0x0000000806067824 */ /* 0x020fe200078e0203 */
[----:B------:R-:W-:-:S04]  /*20ea0*/  SHF.L.U32 R7, R7, 0x1f, RZ ;  /* 0x0000001f07077819 */ /* 0x000fc800000006ff */
[----:B------:R-:W1:Y:S02]  /*20eb0*/  SYNCS.PHASECHK.TRANS64.TRYWAIT P0, [R6+URZ], R7 ;  /* 0x00000007060075a7 */ /* 0x000e64000800017f */
[----:B-1----:R-:W-:Y:S05]  /*20ec0*/  @!P0 BRA `(.L_x_3636) ;  /* 0x0000015c00708947 */ /* 0x002fea0003800000 */
.L_x_3635:
[----:B------:R-:W-:Y:S05]  /*20ed0*/  BSYNC B0 ;  /* 0x0000000000007941 */ /* 0x000fea0003800000 */
.L_x_3634:
        /* <DEDUP_REMOVED lines=57> */
.L_x_3638:
[----:B------:R-:W-:Y:S05]  /*21270*/  BSYNC B0 ;  /* 0x0000000000007941 */ /* 0x000fea0003800000 */
.L_x_3637:
        /* <DEDUP_REMOVED lines=8> */
.L_x_3640:
[----:B------:R-:W-:Y:S05]  /*21300*/  BSYNC B0 ;  /* 0x0000000000007941 */ /* 0x000fea0003800000 */
.L_x_3639:
[----:B------:R-:W-:Y:S04]  /*21310*/  BSSY B0, `(.L_x_3641) ;  /* 0x0000004000007945 */ /* 0x000fe80003800000 */
[----:B-1----:R-:W-:Y:S05]  /*21320*/  @P0 BRA `(.L_x_3642) ;  /* 0x0000000000080947 */ /* 0x002fea0003800000 */
[----:B------:R-:W1:Y:S02]  /*21330*/  SYNCS.PHASECHK.TRANS64.TRYWAIT P0, [R12+URZ], R13 ;  /* 0x0000000d0c0075a7 */ /* 0x000e64000800017f */
[----:B-1----:R-:W-:Y:S05]  /*21340*/  @!P0 BRA `(.L_x_3643) ;  /* 0x0000015800648947 */ /* 0x002fea0003800000 */
.L_x_3642:
[----:B------:R-:W-:Y:S05]  /*21350*/  BSYNC B0 ;  /* 0x0000000000007941 */ /* 0x000fea0003800000 */
.L_x_3641:
[----:B------:R-:W2:Y:S04]  /*21360*/  LDL R4, [R1+0x68] ;  /* 0x0000680001047983 */ /* 0x000ea80000100800 */
[----:B------:R-:W3:Y:S04]  /*21370*/  LDL R5, [R1+0x1c8] ;  /* 0x0001c80001057983 */ /* 0x000ee80000100800 */
[----:B------:R-:W3:Y:S04]  /*21380*/  LDL.64 R2, [R1+0x98] ;  /* 0x0000980001027983 */ /* 0x000ee80000100a00 */
[----:B------:R-:W4:Y:S04]  /*21390*/  LDL.64 R8, [R1+0x90] ;  /* 0x0000900001087983 */ /* 0x000f280000100a00 */
[----:B------:R-:W4:Y:S04]  /*213a0*/  LDL.64 R10, [R1+0x90] ;  /* 0x00009000010a7983 */ /* 0x000f280000100a00 */
[----:B01----:R-:W4:Y:S04]  /*213b0*/  LDL.64 R12, [R1+0x90] ;  /* 0x00009000010c7983 */ /* 0x003f280000100a00 */
[----:B------:R-:W4:Y:S01]  /*213c0*/  LDL.64 R56, [R1+0x90] ;  /* 0x0000900001387983 */ /* 0x000f220000100a00 */
[----:B------:R-:W-:Y:S05]  /*213d0*/  WARPSYNC.ALL ;  /* 0x0000000000007948 */ /* 0x000fea0003800000 */
[----:B------:R-:W-:Y:S01]  /*213e0*/  WARPGROUP.ARRIVE ;  /* 0x00000000000079c5 */ /* 0x000fe20000000000 */
[----:B------:R-:W4:Y:S05]  /*213f0*/  LDL.64 R6, [R1+0x90] ;  /* 0x0000900001067983 */ /* 0x000f2a0000100a00 */
[----:B------:R-:W0:Y:S01]  /*21400*/  S2R R15, SR_TID.X ;  /* 0x00000000000f7919 */ /* 0x000e220000002100 */
[----:B------:R-:W-:Y:S01]  /*21410*/  IMAD.MOV.U32 R23, RZ, RZ, 0x4 ;  /* 0x00000004ff177424 */ /* 0x000fe200078e00ff */
        /* <DEDUP_REMOVED lines=166> */
[--C-:B------:R-:W-:Y:S01]  /*21e80*/  IMAD.MOV.U32 R57, RZ, RZ, R3.reuse ;  /* 0x000000ffff397224 */ /* 0x100fe200078e0003 */
[----:B------:R-:W-:Y:S02]  /*21e90*/  R2UR UR4, R4 ;  /* 0x00000000040472ca */ /* 0x000fe400000e0000 */
[----:B------:R-:W-:Y:S02]  /*21ea0*/  R2UR UR6, R56 ;  /* 0x00000000380672ca */ /* 0x000fe400000e0000 */
[----:B------:R-:W-:Y:S02]  /*21eb0*/  R2UR UR7, R57 ;  /* 0x00000000390772ca */ /* 0x000fe400000e0000 */
[----:B------:R-:W-:Y:S01]  /*21ec0*/  R2UR UR5, R5 ;  /* 0x00000000050572ca */ /* 0x000fe200000e0000 */
[----:B------:R-:W-:Y:S01]  /*21ed0*/  IMAD.MOV.U32 R59, RZ, RZ, R3 ;  /* 0x000000ffff3b7224 */ /* 0x000fe200078e0003 */
[----:B0-----:R-:W-:Y:S01]  /*21ee0*/  SHF.R.U32.HI R15, RZ, 0x7, R15 ;  /* 0x00000007ff0f7819 */ /* 0x001fe2000001160f */
[----:B------:R-:W4:Y:S04]  /*21ef0*/  LDL.64 R56, [R1+0x90] ;  /* 0x0000900001387983 */ /* 0x000f280000100a00 */
[----:B------:R-:W0:Y:S01]  /*21f00*/  SHFL.IDX PT, R4, R15, RZ, 0x1f ;  /* 0x00001fff0f047589 */ /* 0x000e2200000e0000 */
[----:B------:R-:W-:-:S02]  /*21f10*/  WARPGROUP.DEPBAR.LE gsb0, 0x0 ;  /* 0x00008000000079c5 */ /* 0x000fc40000010000 */
[----:B------:R-:W-:-:S06]  /*21f20*/  WARPGROUP.ARRIVE ;  /* 0x00000000000079c5 */ /* 0x000fcc0000000000 */
[----:B------:R-:W-:Y:S01]  /*21f30*/  HGMMA.64x64x16.F32.BF16 R24, gdesc[UR4], R24, gsb0 ;  /* 0x00e00000041879f0 */ /* 0x000fe20008001818 */
[----:B0-----:R-:W-:Y:S01]  /*21f40*/  ISETP.GT.AND P0, PT, R4, 0x7f, PT ;  /* 0x0000007f0400780c */ /* 0x001fe20003f04270 */
[----:B------:R-:W-:-:S03]  /*21f50*/  VIADD R4, R2, 0x800 ;  /* 0x0000080002047836 */ /* 0x000fc60000000000 */
[----:B------:R-:W-:-:S04]  /*21f60*/  SEL R15, RZ, 0x2, !P0 ;  /* 0x00000002ff0f7807 */ /* 0x000fc80004000000 */
        /* <DEDUP_REMOVED lines=10> */
[----:B------:R-:W-:Y:S01]  /*22010*/  SEL R21, R23, 0x2, P0 ;  /* 0x0000000217157807 */ /* 0x000fe20000000000 */
[----:B------:R-:W4:Y:S07]  /*22020*/  LDL.64 R58, [R1+0x90] ;  /* 0x00009000013a7983 */ /* 0x000f2e0000100a00 */
[----:B------:R-:W-:Y:S01]  /*22030*/  HGMMA.64x64x16.F32.BF16 R24, gdesc[UR8], R24, UP0, gsb0 ;  /* 0x00e00000081879f0 */ /* 0x000fe2000b801818 */
[----:B------:R-:W-:Y:S01]  /*22040*/  IMAD.IADD R8, R4, 0x1, R21 ;  /* 0x0000000104087824 */ /* 0x000fe200078e0215 */
[----:B--2---:R-:W-:Y:S01]  /*22050*/  IADD3 R10, R21, 0x800, R10 ;  /* 0x00000800150a7810 */ /* 0x004fe20007ffe00a */
[----:B------:R-:W-:Y:S01]  /*22060*/  IMAD.MOV.U32 R9, RZ, RZ, R3 ;  /* 0x000000ffff097224 */ /* 0x000fe200078e0003 */
[----:B------:R-:W-:-:S02]  /*22070*/  R2UR UR5, R11 ;  /* 0x000000000b0572ca */ /* 0x000fc400000e0000 */
        /* <DEDUP_REMOVED lines=43> */
[----:B------:R-:W-:Y:S01]  /*22330*/  IMAD.IADD R12, R21, 0x1, R10 ;  /* 0x00000001150c7824 */ /* 0x000fe200078e020a */
[----:B------:R-:W4:Y:S01]  /*22340*/  LDL.64 R8, [R1+0x90] ;  /* 0x0000900001087983 */ /* 0x000f220000100a00 */
[----:B------:R-:W-:Y:S02]  /*22350*/  WARPGROUP.DEPBAR.LE gsb0, 0x0 ;  /* 0x00008000000079c5 */ /* 0x000fe40000010000 */
[----:B------:R-:W-:-:S08]  /*22360*/  WARPGROUP.ARRIVE ;  /* 0x00000000000079c5 */ /* 0x000fd00000000000 */
[----:B------:R-:W-:Y:S01]  /*22370*/  HGMMA.64x64x16.F32.BF16 R24, gdesc[UR4], R24, gsb0 ;  /* 0x00e00000041879f0 */ /* 0x000fe20008001818 */
[----:B------:R-:W-:Y:S01]  /*22380*/  IMAD.MOV.U32 R13, RZ, RZ, R3 ;  /* 0x000000ffff0d7224 */ /* 0x000fe200078e0003 */
[----:B------:R-:W-:Y:S02]  /*22390*/  IADD3 R58, R21, 0xa00, R58 ;  /* 0x00000a00153a7810 */ /* 0x000fe40007ffe03a */
        /* <DEDUP_REMOVED lines=33> */
[----:B------:R-:W2:Y:S01]  /*225b0*/  LDL.64 R4, [R1+0x90] ;  /* 0x0000900001047983 */ /* 0x000ea20000100a00 */
[----:B------:R-:W-:-:S02]  /*225c0*/  WARPGROUP.DEPBAR.LE gsb0, 0x0 ;  /* 0x00008000000079c5 */ /* 0x000fc40000010000 */
[----:B------:R-:W-:-:S08]  /*225d0*/  WARPGROUP.ARRIVE ;  /* 0x00000000000079c5 */ /* 0x000fd00000000000 */
        /* <DEDUP_REMOVED lines=11> */
[----:B----4-:R-:W-:Y:S01]  /*22690*/  IADD3 R8, R21, 0xc00, R8 ;  /* 0x00000c0015087810 */ /* 0x010fe20007ffe008 */
[----:B------:R-:W-:Y:S01]  /*226a0*/  IMAD.MOV.U32 R57, RZ, RZ, R3 ;  /* 0x000000ffff397224 */ /* 0x000fe200078e0003 */
[----:B------:R-:W3:Y:S06]  /*226b0*/  LDL.64 R6, [R1+0x90] ;  /* 0x0000900001067983 */ /* 0x000eec0000100a00 */
        /* <DEDUP_REMOVED lines=37> */
[C---:B------:R-:W-:Y:S01]  /*22910*/  IADD3 R4, R15.reuse, 0xe00, R4 ;  /* 0x00000e000f047810 */ /* 0x040fe20007ffe004 */
[----:B------:R-:W-:Y:S02]  /*22920*/  IMAD.MOV.U32 R13, RZ, RZ, R3 ;  /* 0x000000ffff0d7224 */ /* 0x000fe400078e0003 */
[----:B------:R-:W-:Y:S01]  /*22930*/  IMAD.IADD R12, R15, 0x1, R10 ;  /* 0x000000010f0c7824 */ /* 0x000fe200078e020a */
[----:B------:R-:W-:Y:S01]  /*22940*/  R2UR UR4, R4 ;  /* 0x00000000040472ca */ /* 0x000fe200000e0000 */
[----:B------:R-:W2:Y:S01]  /*22950*/  LDL R15, [R1] ;  /* 0x00000000010f7983 */ /* 0x000ea20000100800 */
        /* <DEDUP_REMOVED lines=81> */
.L_x_3645:
[----:B------:R-:W-:Y:S05]  /*22e70*/  BSYNC B0 ;  /* 0x0000000000007941 */ /* 0x000fea0003800000 */
.L_x_3644:
[----:B------:R-:W2:Y:S02]  /*22e80*/  LDL.64 R2, [R1+0x20] ;  /* 0x0000200001027983 */ /* 0x000ea40000100a00 */
[----:B--2---:R-:W-:-:S05]  /*22e90*/  MOV R3, R2 ;  /* 0x0000000200037202 */ /* 0x004fca0000000f00 */
[----:B-----5:R-:W-:-:S05]  /*22ea0*/  IMAD R12, R12, 0x8, R3 ;  /* 0x000000080c0c7824 */ /* 0x020fca00078e0203 */
[----:B------:R-:W-:-:S04]  /*22eb0*/  PRMT R12, R13, 0x654, R12 ;  /* 0x000006540d0c7816 */ /* 0x000fc8000000000c */
[----:B------:R0:W-:Y:S01]  /*22ec0*/  SYNCS.ARRIVE.TRANS64.RED.A1T0 RZ, [R12+URZ], RZ ;  /* 0x000000ff0cff79a7 */ /* 0x0001e2000810043f */
[----:B------:R-:W2:Y:S04]  /*22ed0*/  LDL R23, [R1+0xcc] ;  /* 0x0000cc0001177983 */ /* 0x000ea80000100800 */
[----:B------:R-:W3:Y:S04]  /*22ee0*/  LDL.64 R2, [R1+0xf0] ;  /* 0x0000f00001027983 */ /* 0x000ee80000100a00 */
[----:B0-----:R-:W4:Y:S04]  /*22ef0*/  LDL.64 R12, [R1+0x100] ;  /* 0x00010000010c7983 */ /* 0x001f280000100a00 */
[----:B------:R-:W2:Y:S04]  /*22f00*/  LDL R56, [R1+0x50] ;  /* 0x0000500001387983 */ /* 0x000ea80000100800 */
[----:B------:R-:W2:Y:S04]  /*22f10*/  LDL R57, [R1+0xf8] ;  /* 0x0000f80001397983 */ /* 0x000ea80000100800 */
[----:B------:R-:W2:Y:S04]  /*22f20*/  LDL.128 R8, [R1+0xe0] ;  /* 0x0000e00001087983 */ /* 0x000ea80000100c00 */
[----:B------:R-:W2:Y:S04]  /*22f30*/  LDL.128 R4, [R1+0xd0] ;  /* 0x0000d00001047983 */ /* 0x000ea80000100c00 */
[----:B----4-:R-:W4:Y:S01]  /*22f40*/  LD.E R21, desc[UR46][R12.64] ;  /* 0x0000002e0c157980 */ /* 0x010f22000c101900 */
[----:B---3--:R-:W-:-:S02]  /*22f50*/  ISETP.NE.AND P0, PT, R2, 0x1, PT ;  /* 0x000000010200780c */ /* 0x008fc40003f05270 */
[----:B--2---:R-:W-:Y:S01]  /*22f60*/  ISETP.GE.AND P1, PT, R9, 0x1, PT ;  /* 0x000000010900780c */ /* 0x004fe20003f26270 */
[----:B------:R-:W-:Y:S01]  /*22f70*/  BSSY B0, `(.L_x_3646) ;  /* 0x0000079000007945 */ /* 0x000fe20003800000 */
[-C--:B----4-:R-:W-:Y:S01]  /*22f80*/  FMUL.FTZ R14, R24, R21.reuse ;  /* 0x00000015180e7220 */ /* 0x090fe20000410000 */
[-C--:B------:R-:W-:Y:S01]  /*22f90*/  FMUL.FTZ R24, R30, R21.reuse ;  /* 0x000000151e187220 */ /* 0x080fe20000410000 */
[----:B------:R-:W-:Y:S01]  /*22fa0*/  FMUL.FTZ R32, R32, R21 ;  /* 0x0000001520207220 */ /* 0x000fe20000410000 */
[----:B------:R-:W-:-:S03]  /*22fb0*/  SHF.R.S32.HI R30, RZ, 0x1f, R23 ;  /* 0x0000001fff1e7819 */ /* 0x000fc60000011417 */
[----:B------:R0:W1:Y:S01]  /*22fc0*/  MUFU.TANH R117, R32 ;  /* 0x0000002000757308 */ /* 0x0000620000002400 */
[----:B------:R-:W-:Y:S01]  /*22fd0*/  FMUL.FTZ R29, R29, R21 ;  /* 0x000000151d1d7220 */ /* 0x000fe20000410000 */
[----:B0-----:R-:W-:-:S04]  /*22fe0*/  LEA.HI R32, R30, R23, RZ, 0x7 ;  /* 0x000000171e207211 */ /* 0x001fc800078f38ff */
[----:B------:R-:W-:Y:S01]  /*22ff0*/  LOP3.LUT R32, R32, 0xffffff80, RZ, 0xc0, !PT ;  /* 0xffffff8020207812 */ /* 0x000fe200078ec0ff */
[-C--:B------:R-:W-:Y:S01]  /*23000*/  FMUL.FTZ R33, R33, R21.reuse ;  /* 0x0000001521217220 */ /* 0x080fe20000410000 */
[----:B------:R0:W2:Y:S03]  /*23010*/  MUFU.TANH R63, R29 ;  /* 0x0000001d003f7308 */ /* 0x0000a60000002400 */
[----:B------:R-:W-:Y:S02]  /*23020*/  IMAD.IADD R32, R23, 0x1, -R32 ;  /* 0x0000000117207824 */ /* 0x000fe400078e0a20 */
[-C--:B------:R-:W-:Y:S01]  /*23030*/  FMUL.FTZ R36, R36, R21.reuse ;  /* 0x0000001524247220 */ /* 0x080fe20000410000 */
[-C--:B------:R-:W-:Y:S02]  /*23040*/  FMUL.FTZ R40, R40, R21.reuse ;  /* 0x0000001528287220 */ /* 0x080fe40000410000 */
[----:B------:R3:W4:Y:S01]  /*23050*/  MUFU.TANH R61, R33 ;  /* 0x00000021003d7308 */ /* 0x0007220000002400 */
[-C--:B0-----:R-:W-:Y:S01]  /*23060*/  FMUL.FTZ R29, R35, R21.reuse ;  /* 0x00000015231d7220 */ /* 0x081fe20000410000 */
[----:B------:R-:W-:Y:S01]  /*23070*/  SHF.R.S32.HI R35, RZ, 0x1f, R32 ;  /* 0x0000001fff237819 */ /* 0x000fe20000011420 */
[-C--:B------:R-:W-:Y:S01]  /*23080*/  FMUL.FTZ R37, R37, R21.reuse ;  /* 0x0000001525257220 */ /* 0x080fe20000410000 */
[----:B---3--:R-:W-:Y:S01]  /*23090*/  FMUL.FTZ R33, R39, R21 ;  /* 0x0000001527217220 */ /* 0x008fe20000410000 */
[----:B------:R-:W-:-:S03]  /*230a0*/  LEA.HI R39, R30, R23, RZ, 0x2 ;  /* 0x000000171e277211 */ /* 0x000fc600078f10ff */
[----:B------:R0:W3:Y:S08]  /*230b0*/  MUFU.TANH R59, R36 ;  /* 0x00000024003b7308 */ /* 0x0000f00000002400 */
[----:B------:R1:W2:Y:S01]  /*230c0*/  MUFU.TANH R60, R40 ;  /* 0x00000028003c7308 */ /* 0x0002a20000002400 */
[----:B0-----:R-:W-:-:S04]  /*230d0*/  LEA.HI R36, R35, R32, RZ, 0x2 ;  /* 0x0000002023247211 */ /* 0x001fc800078f10ff */
[----:B------:R-:W-:-:S03]  /*230e0*/  SHF.R.S32.HI R30, RZ, 0x2, R36 ;  /* 0x00000002ff1e7819 */ /* 0x000fc60000011424 */
[----:B------:R0:W2:Y:S01]  /*230f0*/  MUFU.TANH R58, R37 ;  /* 0x00000025003a7308 */ /* 0x0000a20000002400 */
[----:B-1----:R-:W-:Y:S02]  /*23100*/  LOP3.LUT R40, R39, 0xfffffffc, RZ, 0xc0, !PT ;  /* 0xfffffffc27287812 */ /* 0x002fe400078ec0ff */
[----:B------:R-:W-:-:S03]  /*23110*/  LEA.HI R35, R35, R32, RZ, 0x5 ;  /* 0x0000002023237211 */ /* 0x000fc600078f28ff */
[----:B------:R-:W-:Y:S01]  /*23120*/  IMAD.IADD R40, R23, 0x1, -R40 ;  /* 0x0000000117287824 */ /* 0x000fe200078e0a28 */
        /* <DEDUP_REMOVED lines=11> */
[----:B------:R-:W-:-:S04]  /*231e0*/  @P0 IMAD.HI.U32 R40, R2, R3, RZ ;  /* 0x0000000302280227 */ /* 0x000fc800078e00ff */
[-C--:B------:R-:W-:Y:S01]  /*231f0*/  FMUL.FTZ R49, R49, R21.reuse ;  /* 0x0000001531317220 */ /* 0x080fe20000410000 */
[----:B------:R-:W-:Y:S01]  /*23200*/  FMUL.FTZ R12, R26, R21 ;  /* 0x000000151a0c7220 */ /* 0x000fe20000410000 */
[----:B------:R-:W-:Y:S01]  /*23210*/  @P0 SHF.R.U32.HI R2, RZ, R57, R40 ;  /* 0x00000039ff020219 */ /* 0x000fe20000011628 */
[-C--:B------:R-:W-:Y:S01]  /*23220*/  FMUL.FTZ R26, R43, R21.reuse ;  /* 0x000000152b1a7220 */ /* 0x080fe20000410000 */
[----:B------:R0:W1:Y:S01]  /*23230*/  MUFU.TANH R39, R49 ;  /* 0x0000003100277308 */ /* 0x0000620000002400 */
[----:B------:R-:W-:Y:S01]  /*23240*/  LOP3.LUT R3, R36, 0x7ffffffc, RZ, 0xc0, !PT ;  /* 0x7ffffffc24037812 */ /* 0x000fe200078ec0ff */
[----:B------:R-:W-:Y:S02]  /*23250*/  IMAD.SHL.U32 R43, R0, 0x40, RZ ;  /* 0x00000040002b7824 */ /* 0x000fe400078e00ff */
[-C--:B------:R-:W-:Y:S01]  /*23260*/  FMUL.FTZ R15, R25, R21.reuse ;  /* 0x00000015190f7220 */ /* 0x080fe20000410000 */
[-C--:B------:R-:W-:Y:S01]  /*23270*/  FMUL.FTZ R13, R27, R21.reuse ;  /* 0x000000151b0d7220 */ /* 0x080fe20000410000 */
[-C--:B------:R-:W-:Y:S01]  /*23280*/  FMUL.FTZ R25, R31, R21.reuse ;  /* 0x000000151f197220 */ /* 0x080fe20000410000 */
[----:B0-----:R-:W0:Y:S01]  /*23290*/  SHFL.IDX PT, R49, R2, RZ, 0x1c1f ;  /* 0x001c1fff02317589 */ /* 0x001e2200000e0000 */
[----:B------:R-:W-:Y:S01]  /*232a0*/  FMUL.FTZ R27, R34, R21 ;  /* 0x00000015221b7220 */ /* 0x000fe20000410000 */
[----:B------:R-:W-:-:S02]  /*232b0*/  IMAD.IADD R3, R32, 0x1, -R3 ;  /* 0x0000000120037824 */ /* 0x000fc400078e0a03 */
[-C--:B------:R-:W-:Y:S01]  /*232c0*/  FMUL.FTZ R34, R38, R21.reuse ;  /* 0x0000001526227220 */ /* 0x080fe20000410000 */
[-C--:B------:R-:W-:Y:S01]  /*232d0*/  FMUL.FTZ R31, R42, R21.reuse ;  /* 0x000000152a1f7220 */ /* 0x080fe20000410000 */
[----:B------:R-:W-:Y:S01]  /*232e0*/  IADD3 R32, -R43, 0x1, RZ ;  /* 0x000000012b207810 */ /* 0x000fe20007ffe1ff */
        /* <DEDUP_REMOVED lines=14> */
[----:B------:R-:W0:Y:S01]  /*233d0*/  MUFU.TANH R14, R14 ;  /* 0x0000000e000e7308 */ /* 0x000e220000002400 */
[----:B------:R-:W-:-:S03]  /*233e0*/  LOP3.LUT R23, RZ, R6, RZ, 0x33, !PT ;  /* 0x00000006ff177212 */ /* 0x000fc600078e33ff */
[----:B------:R-:W-:-:S04]  /*233f0*/  IADD3 R32, -R4, R32, R5 ;  /* 0x0000002004207210 */ /* 0x000fc80007ffe105 */
        /* <DEDUP_REMOVED lines=35> */
[----:B-1----:R-:W-:-:S11]  /*23630*/  LOP3.LUT R21, RZ, R8, RZ, 0x33, !PT ;  /* 0x00000008ff157212 */ /* 0x002fd600078e33ff */
[----:B------:R-:W-:-:S05]  /*23640*/  @P0 IMAD.HI.U32 R8, R21, R10, RZ ;  /* 0x0000000a15080227 */ /* 0x000fca00078e00ff */
[----:B------:R-:W-:-:S04]  /*23650*/  @P0 SHF.R.U32.HI R21, RZ, R11, R8 ;  /* 0x0000000bff150219 */ /* 0x000fc80000011608 */
[----:B------:R-:W-:Y:S01]  /*23660*/  LOP3.LUT R8, RZ, R21, RZ, 0x33, !PT ;  /* 0x00000015ff087212 */ /* 0x000fe200078e33ff */
[----:B------:R-:W-:Y:S06]  /*23670*/  BRA `(.L_x_3650) ;  /* 0x00000000000c7947 */ /* 0x000fec0003800000 */
.L_x_3649:
[----:B------:R-:W-:-:S13]  /*23680*/  ISETP.NE.AND P0, PT, R9, 0x1, PT ;  /* 0x000000010900780c */ /* 0x000fda0003f05270 */
[----:B------:R-:W-:-:S05]  /*23690*/  @P0 IMAD.HI.U32 R32, R8, R10, RZ ;  /* 0x0000000a08200227 */ /* 0x000fca00078e00ff */
[----:B------:R-:W-:-:S07]  /*236a0*/  @P0 SHF.R.U32.HI R8, RZ, R11, R32 ;  /* 0x0000000bff080219 */ /* 0x000fce0000011620 */
.L_x_3650:
[----:B------:R-:W-:Y:S05]  /*236b0*/  BSYNC B1 ;  /* 0x0000000000017941 */ /* 0x000fea0003800000 */
.L_x_3648:
[----:B------:R-:W-:-:S04]  /*236c0*/  IMAD R8, R8, R9, -R43 ;  /* 0x0000000908087224 */ /* 0x000fc800078e0a2b */
[----:B------:R-:W-:-:S05]  /*236d0*/  IMAD R8, R3, -0x2, R8 ;  /* 0xfffffffe03087824 */ /* 0x000fca00078e0208 */
[----:B------:R-:W-:Y:S02]  /*236e0*/  VIMNMX R7, R7, R8, !PT ;  /* 0x0000000807077248 */ /* 0x000fe40007fe0100 */
[----:B------:R-:W-:-:S07]  /*236f0*/  VIADDMNMX R6, R8, R9, R6, PT ;  /* 0x0000000908067246 */ /* 0x000fce0003800106 */
.L_x_3647:
[----:B------:R-:W-:Y:S05]  /*23700*/  BSYNC B0 ;  /* 0x0000000000007941 */ /* 0x000fea0003800000 */
.L_x_3646:
[C---:B------:R-:W-:Y:S01]  /*23710*/  ISETP.GE.AND P1, PT, R47.reuse, 0x9, PT ;  /* 0x000000092f00780c */ /* 0x040fe20003f26270 */
[----:B------:R-:W-:Y:S01]  /*23720*/  BSSY B0, `(.L_x_3651) ;  /* 0x0000061000007945 */ /* 0x000fe20003800000 */
[----:B------:R-:W-:Y:S02]  /*23730*/  ISETP.GE.AND P0, PT, R47, 0x2, PT ;  /* 0x000000022f00780c */ /* 0x000fe40003f06270 */
[C---:B------:R-:W-:Y:S02]  /*23740*/  ISETP.GT.AND P2, PT, R7.reuse, 0x8, !P1 ;  /* 0x000000080700780c */ /* 0x040fe40004f44270 */
[----:B------:R-:W-:Y:S02]  /*23750*/  ISETP.GT.AND P3, PT, R7, 0x1, !P0 ;  /* 0x000000010700780c */ /* 0x000fe40004764270 */
[----:B------:R-:W-:Y:S02]  /*23760*/  ISETP.LT.OR P2, PT, R6, 0x9, P2 ;  /* 0x000000090600780c */ /* 0x000fe40001741670 */
[----:B------:R-:W-:-:S02]  /*23770*/  ISETP.GE.AND P4, PT, R47, 0x11, PT ;  /* 0x000000112f00780c */ /* 0x000fc40003f86270 */
[----:B------:R-:W-:Y:S02]  /*23780*/  FSEL R65, R28, -INF , !P2 ;  /* 0xff8000001c417808 */ /* 0x000fe40005000000 */
[C---:B------:R-:W-:Y:S02]  /*23790*/  ISETP.LT.OR P3, PT, R6.reuse, 0x2, P3 ;  /* 0x000000020600780c */ /* 0x040fe40001f61670 */
[----:B------:R-:W-:Y:S02]  /*237a0*/  ISETP.GT.AND P2, PT, R7, 0x10, !P4 ;  /* 0x000000100700780c */ /* 0x000fe40006744270 */
[----:B------:R-:W-:Y:S02]  /*237b0*/  ISETP.GE.AND P5, PT, R47, 0xa, PT ;  /* 0x0000000a2f00780c */ /* 0x000fe40003fa6270 */
[----:B------:R-:W-:Y:S02]  /*237c0*/  FSEL R121, R15, -INF , !P3 ;  /* 0xff8000000f797808 */ /* 0x000fe40005800000 */
[----:B------:R-:W-:Y:S01]  /*237d0*/  P2R R32, PR, RZ, 0x10 ;  /* 0x00000010ff207803 */ /* 0x000fe20000000000 */
[----:B------:R-:W0:Y:S01]  /*237e0*/  SHFL.IDX PT, R15, R2, 0x1, 0x1c1f ;  /* 0x003c1f00020f7f89 */ /* 0x000e2200000e0000 */
[----:B------:R-:W-:-:S02]  /*237f0*/  ISETP.LT.OR P2, PT, R6, 0x11, P2 ;  /* 0x000000110600780c */ /* 0x000fc40001741670 */
[----:B------:R-:W-:Y:S02]  /*23800*/  ISETP.GT.AND P3, PT, R7, 0x9, !P5 ;  /* 0x000000090700780c */ /* 0x000fe40006f64270 */
[----:B------:R-:W-:Y:S02]  /*23810*/  ISETP.GE.AND P4, PT, R47, 0x12, PT ;  /* 0x000000122f00780c */ /* 0x000fe40003f86270 */
[----:B------:R-:W-:Y:S02]  /*23820*/  FSEL R117, R117, -INF , !P2 ;  /* 0xff80000075757808 */ /* 0x000fe40005000000 */
[----:B------:R-:W-:Y:S02]  /*23830*/  ISETP.LT.OR P3, PT, R6, 0xa, P3 ;  /* 0x0000000a0600780c */ /* 0x000fe40001f61670 */
[----:B------:R-:W-:Y:S02]  /*23840*/  ISETP.GT.AND P2, PT, R7, 0x11, !P4 ;  /* 0x000000110700780c */ /* 0x000fe40006744270 */
[----:B------:R-:W-:-:S02]  /*23850*/  FSEL R63, R63, -INF , !P3 ;  /* 0xff8000003f3f7808 */ /* 0x000fc40005800000 */
        /* <DEDUP_REMOVED lines=29> */
[----:B-1----:R-:W-:-:S02]  /*23a30*/  P2R R21, PR, RZ, 0x20 ;  /* 0x00000020ff157803 */ /* 0x002fc40000000000 */
        /* <DEDUP_REMOVED lines=39> */
.L_x_3654:
[----:B------:R-:W-:-:S13]  /*23cb0*/  ISETP.NE.AND P6, PT, R9, 0x1, PT ;  /* 0x000000010900780c */ /* 0x000fda0003fc5270 */
[----:B------:R-:W-:-:S05]  /*23cc0*/  @P6 IMAD.HI.U32 R10, R4, R10, RZ ;  /* 0x0000000a040a6227 */ /* 0x000fca00078e00ff */
[----:B------:R-:W-:-:S07]  /*23cd0*/  @P6 SHF.R.U32.HI R4, RZ, R11, R10 ;  /* 0x0000000bff046219 */ /* 0x000fce000001160a */
.L_x_3655:
[----:B------:R-:W-:Y:S05]  /*23ce0*/  BSYNC B1 ;  /* 0x0000000000017941 */ /* 0x000fea0003800000 */
.L_x_3653:
[----:B------:R-:W-:-:S04]  /*23cf0*/  IMAD R4, R4, R9, -R43 ;  /* 0x0000000904047224 */ /* 0x000fc800078e0a2b */
[----:B------:R-:W-:-:S05]  /*23d00*/  IMAD R4, R3, -0x2, R4 ;  /* 0xfffffffe03047824 */ /* 0x000fca00078e0204 */
[----:B------:R-:W-:Y:S02]  /*23d10*/  VIADDMNMX R6, R4, R9, R6, PT ;  /* 0x0000000904067246 */ /* 0x000fe40003800106 */
[----:B------:R-:W-:-:S07]  /*23d20*/  VIMNMX R7, R7, R4, !PT ;  /* 0x0000000407077248 */ /* 0x000fce0007fe0100 */
.L_x_3652:
[----:B------:R-:W-:Y:S05]  /*23d30*/  BSYNC B0 ;  /* 0x0000000000007941 */ /* 0x000fea0003800000 */
.L_x_3651:
[----:B------:R-:W-:Y:S02]  /*23d40*/  ISETP.GT.AND P0, PT, R7, 0x1, !P0 ;  /* 0x000000010700780c */ /* 0x000fe40004704270 */
[----:B------:R-:W-:Y:S02]  /*23d50*/  ISETP.NE.AND P6, PT, R51, RZ, PT ;  /* 0x000000ff3300720c */ /* 0x000fe40003fc5270 */
[----:B------:R-:W-:Y:S02]  /*23d60*/  ISETP.LT.OR P0, PT, R6, 0x2, P0 ;  /* 0x000000020600780c */ /* 0x000fe40000701670 */
[----:B------:R-:W-:Y:S02]  /*23d70*/  ISETP.GT.AND P1, PT, R7, 0x8, !P1 ;  /* 0x000000080700780c */ /* 0x000fe40004f24270 */
[----:B------:R-:W-:Y:S02]  /*23d80*/  FSEL R51, R13, -INF , !P0 ;  /* 0xff8000000d337808 */ /* 0x000fe40004000000 */
[----:B------:R-:W-:-:S02]  /*23d90*/  ISETP.NE.AND P0, PT, R21, RZ, PT ;  /* 0x000000ff1500720c */ /* 0x000fc40003f05270 */
[----:B------:R-:W-:Y:S02]  /*23da0*/  ISETP.LT.OR P1, PT, R6, 0x9, P1 ;  /* 0x000000090600780c */ /* 0x000fe40000f21670 */
[----:B------:R-:W-:Y:S02]  /*23db0*/  ISETP.GT.AND P0, PT, R7, 0x9, !P0 ;  /* 0x000000090700780c */ /* 0x000fe40004704270 */
[----:B------:R-:W-:Y:S02]  /*23dc0*/  FSEL R47, R24, -INF , !P1 ;  /* 0xff800000182f7808 */ /* 0x000fe40004800000 */
[----:B------:R-:W-:Y:S02]  /*23dd0*/  ISETP.LT.OR P0, PT, R6, 0xa, P0 ;  /* 0x0000000a0600780c */ /* 0x000fe40000701670 */
[----:B------:R-:W-:Y:S02]  /*23de0*/  ISETP.NE.AND P1, PT, R32, RZ, PT ;  /* 0x000000ff2000720c */ /* 0x000fe40003f25270 */
[----:B------:R-:W-:-:S02]  /*23df0*/  FSEL R43, R25, -INF , !P0 ;  /* 0xff800000192b7808 */ /* 0x000fc40004000000 */
[----:B------:R-:W2:Y:S01]  /*23e00*/  LDL.64 R24, [R1+0x1e0] ;  /* 0x0001e00001187983 */ /* 0x000ea20000100a00 */
        /* <DEDUP_REMOVED lines=24> */
[----:B------:R-:W-:-:S04]  /*23f90*/  ISETP.NE.AND P0, PT, R8, RZ, PT ;  /* 0x000000ff0800720c */ /* 0x000fc80003f05270 */
[----:B------:R-:W-:-:S04]  /*23fa0*/  ISETP.GT.AND P0, PT, R7, RZ, !P0 ;  /* 0x000000ff0700720c */ /* 0x000fc80004704270 */
[----:B------:R-:W-:-:S04]  /*23fb0*/  ISETP.LT.OR P0, PT, R6, 0x1, P0 ;  /* 0x000000010600780c */ /* 0x000fc80000701670 */
[----:B------:R-:W-:Y:S02]  /*23fc0*/  FSEL R40, R12, -INF , !P0 ;  /* 0xff8000000c287808 */ /* 0x000fe40004000000 */
[----:B------:R-:W-:Y:S01]  /*23fd0*/  ISETP.NE.AND P0, PT, R56, RZ, PT ;  /* 0x000000ff3800720c */ /* 0x000fe20003f05270 */
[----:B------:R-:W3:Y:S03]  /*23fe0*/  LDL R12, [R1+0x200] ;  /* 0x00020000010c7983 */ /* 0x000ee60000100800 */
[----:B------:R-:W-:-:S04]  /*23ff0*/  ISETP.GT.AND P0, PT, R7, 0x21, !P0 ;  /* 0x000000210700780c */ /* 0x000fc80004704270 */
[C---:B------:R-:W-:Y:S02]  /*24000*/  ISETP.LT.OR P0, PT, R6.reuse, 0x22, P0 ;  /* 0x000000220600780c */ /* 0x040fe40000701670 */
[----:B------:R-:W-:Y:S02]  /*24010*/  ISETP.LT.OR P1, PT, R6, 0x29, P1 ;  /* 0x000000290600780c */ /* 0x000fe40000f21670 */
[----:B------:R-:W-:Y:S02]  /*24020*/  FSEL R44, R26, -INF , !P0 ;  /* 0xff8000001a2c7808 */ /* 0x000fe40004000000 */
[----:B------:R-:W-:Y:S02]  /*24030*/  ISETP.LT.OR P2, PT, R6, 0x2a, P2 ;  /* 0x0000002a0600780c */ /* 0x000fe40001741670 */
[----:B------:R-:W-:Y:S02]  /*24040*/  FSEL R42, R42, -INF , !P1 ;  /* 0xff8000002a2a7808 */ /* 0x000fe40004800000 */
[----:B------:R-:W-:-:S02]  /*24050*/  ISETP.LT.OR P3, PT, R6, 0x31, P3 ;  /* 0x000000310600780c */ /* 0x000fc40001f61670 */
[----:B------:R-:W-:Y:S02]  /*24060*/  FSEL R38, R38, -INF , !P2 ;  /* 0xff80000026267808 */ /* 0x000fe40005000000 */
[----:B------:R-:W-:Y:S02]  /*24070*/  ISETP.GT.AND P5, PT, R7, 0x38, !P5 ;  /* 0x000000380700780c */ /* 0x000fe40006fa4270 */
[C---:B------:R-:W-:Y:S02]  /*24080*/  ISETP.LT.OR P4, PT, R6.reuse, 0x32, P4 ;  /* 0x000000320600780c */ /* 0x040fe40002781670 */
[----:B------:R-:W-:Y:S02]  /*24090*/  FSEL R173, R173, -INF , !P3 ;  /* 0xff800000adad7808 */ /* 0x000fe40005800000 */
[----:B------:R-:W-:Y:S02]  /*240a0*/  ISETP.GT.AND P6, PT, R7, 0x39, !P6 ;  /* 0x000000390700780c */ /* 0x000fe400077c4270 */
[----:B------:R-:W-:-:S02]  /*240b0*/  ISETP.LT.OR P5, PT, R6, 0x39, P5 ;  /* 0x000000390600780c */ /* 0x000fc40002fa1670 */
[----:B------:R-:W-:Y:S02]  /*240c0*/  FSEL R30, R30, -INF , !P4 ;  /* 0xff8000001e1e7808 */ /* 0x000fe40006000000 */
[----:B------:R-:W-:Y:S02]  /*240d0*/  ISETP.LT.OR P6, PT, R6, 0x3a, P6 ;  /* 0x0000003a0600780c */ /* 0x000fe400037c1670 */
        /* <DEDUP_REMOVED lines=75> */
.L_x_3657:
[----:B------:R-:W-:Y:S05]  /*24590*/  BSYNC B0 ;  /* 0x0000000000007941 */ /* 0x000fea0003800000 */
.L_x_3656:
        /* <DEDUP_REMOVED lines=9> */
.L_x_3659:
[----:B------:R-:W-:Y:S05]  /*24630*/  BSYNC B0 ;  /* 0x0000000000007941 */ /* 0x000fea0003800000 */
.L_x_3658:
        /* <DEDUP_REMOVED lines=39> */
[----:B------:R-:W-:Y:S02]  /*248b0*/  FSETP.NEU.FTZ.AND P0, PT, R9, -INF , PT ;  /* 0xff8000000900780b */ /* 0x000fe40003f1d000 */
[-C--:B------:R-:W-:Y:S01]  /*248c0*/  FFMA.FTZ R174, R35, R46.reuse, -R8 ;  /* 0x0000002e23ae7223 */ /* 0x080fe20000010808 */
[----:B------:R-:W-:-:S05]  /*248d0*/  FMUL.FTZ R35, R9, R46 ;  /* 0x0000002e09237220 */ /* 0x000fca0000410000 */
        /* <DEDUP_REMOVED lines=97> */
[----:B------:R-:W4:Y:S05]  /*24ef0*/  LDL.64 R44, [R1+0x298] ;  /* 0x00029800012c7983 */ /* 0x000f2a0000100a00 */
[----:B------:R-:W1:Y:S08]  /*24f00*/  MUFU.EX2 R177, R177 ;  /* 0x000000b100b17308 */ /* 0x000e700000000800 */
[----:B------:R-:W1:Y:S01]  /*24f10*/  MUFU.EX2 R125, R125 ;  /* 0x0000007d007d7308 */ /* 0x000e620000000800 */
[----:B0-----:R-:W-:Y:S01]  /*24f20*/  FADD.FTZ R31, R171, R6 ;  /* 0x00000006ab1f7221 */ /* 0x001fe20000010000 */
[----:B------:R-:W-:-:S06]  /*24f30*/  FADD.FTZ R7, R116, R7 ;  /* 0x0000000774077221 */ /* 0x000fcc0000010000 */
[----:B------:R-:W0:Y:S01]  /*24f40*/  MUFU.EX2 R124, R124 ;  /* 0x0000007c007c7308 */ /* 0x000e220000000800 */
[----:B------:R-:W-:-:S07]  /*24f50*/  FFMA.FTZ R8, R30, R46, -R35 ;  /* 0x0000002e1e087223 */ /* 0x000fce0000010823 */
[----:B------:R-:W0:Y:S01]  /*24f60*/  MUFU.EX2 R176, R176 ;  /* 0x000000b000b07308 */ /* 0x000e220000000800 */
[----:B-1----:R-:W-:Y:S01]  /*24f70*/  FADD.FTZ R30, R126, R31 ;  /* 0x0000001f7e1e7221 */ /* 0x002fe20000010000 */
[----:B------:R-:W-:Y:S01]  /*24f80*/  FADD.FTZ R6, R170, R7 ;  /* 0x00000007aa067221 */ /* 0x000fe20000010000 */
[----:B------:R-:W4:Y:S05]  /*24f90*/  LDL.64 R42, [R1+0x2a8] ;  /* 0x0002a800012a7983 */ /* 0x000f2a0000100a00 */
[----:B------:R-:W1:Y:S08]  /*24fa0*/  MUFU.EX2 R122, R122 ;  /* 0x0000007a007a7308 */ /* 0x000e700000000800 */
        /* <DEDUP_REMOVED lines=955> */
.L_x_3661:
[----:B------:R-:W-:Y:S05]  /*28b60*/  BSYNC B0 ;  /* 0x0000000000007941 */ /* 0x000fea0003800000 */
.L_x_3660:
        /* <DEDUP_REMOVED lines=9> */
.L_x_3629:
[----:B------:R-:W2:Y:S01]  /*28c00*/  LDL R5, [R1+0x1f0] ;  /* 0x0001f00001057983 */ /* 0x000ea20000100800 */
[----:B------:R-:W-:Y:S05]  /*28c10*/  WARPSYNC.ALL ;  /* 0x0000000000007948 */ /* 0x000fea0003800000 */
[----:B------:R-:W3:Y:S04]  /*28c20*/  LDL R6, [R1+0x1f4] ;  /* 0x0001f40001067983 */ /* 0x000ee80000100800 */
[----:B------:R-:W4:Y:S01]  /*28c30*/  LDL.64 R14, [R1+0xb8] ;  /* 0x0000b800010e7983 */ /* 0x000f220000100a00 */
[----:B------:R-:W-:Y:S01]  /*28c40*/  IMAD.MOV.U32 R8, RZ, RZ, -0x800000 ;  /* 0xff800000ff087424 */ /* 0x000fe200078e00ff */
[----:B------:R-:W-:Y:S08]  /*28c50*/  BAR.ARV 0x8, 0x100 ;  /* 0x0204000000007b1d */ /* 0x000ff00000002000 */
[----:B------:R-:W-:Y:S06]  /*28c60*/  BAR.SYNC.DEFER_BLOCKING 0xf, 0x100 ;  /* 0x03c4000000007b1d */ /* 0x000fec0000010000 */
[----:B--2---:R-:W2:Y:S02]  /*28c70*/  SHFL.BFLY PT, R0, R5, 0x2, 0x1f ;  /* 0x0c401f0005007f89 */ /* 0x004ea400000e0000 */
[----:B--2---:R-:W-:-:S05]  /*28c80*/  FADD.FTZ R0, R5, R0 ;  /* 0x0000000005007221 */ /* 0x004fca0000010000 */
[----:B------:R-:W0:Y:S02]  /*28c90*/  SHFL.BFLY PT, R3, R0, 0x1, 0x1f ;  /* 0x0c201f0000037f89 */ /* 0x000e2400000e0000 */
[----:B01----:R-:W-:-:S05]  /*28ca0*/  FADD.FTZ R2, R0, R3 ;  /* 0x0000000300027221 */ /* 0x003fca0000010000 */
        /* <DEDUP_REMOVED lines=15> */
[----:B0-----:R-:W-:Y:S01]  /*28da0*/  @P2 FMUL.FTZ R12, R9, 0.69314718246459960938 ;  /* 0x3f317218090c2820 */ /* 0x001fe20000410000 */
[----:B-1----:R-:W-:Y:S01]  /*28db0*/  @P1 FMUL.FTZ R6, R6, 0.69314718246459960938 ;  /* 0x3f31721806061820 */ /* 0x002fe20000410000 */
[----:B------:R-:W-:Y:S01]  /*28dc0*/  STL [R1+0x1f4], R4 ;  /* 0x0001f40401007387 */ /* 0x000fe20000100800 */
[----:B---3--:R-:W-:-:S04]  /*28dd0*/  @P2 FMUL.FTZ R7, R7, 0.69314718246459960938 ;  /* 0x3f31721807072820 */ /* 0x008fc80000410000 */
[----:B-----5:R-:W-:-:S05]  /*28de0*/  @P2 FFMA.FTZ R8, R7, R10, R12 ;  /* 0x0000000a07082223 */ /* 0x020fca000001000c */
[----:B------:R0:W-:Y:S01]  /*28df0*/  STL [R1+0x1f4], R8 ;  /* 0x0001f40801007387 */ /* 0x0001e20000100800 */
[----:B--2---:R-:W-:-:S04]  /*28e00*/  @P1 FMUL.FTZ R5, R5, 0.69314718246459960938 ;  /* 0x3f31721805051820 */ /* 0x004fc80000410000 */
[----:B----4-:R-:W-:-:S05]  /*28e10*/  @P1 FFMA.FTZ R0, R5, R2, R6 ;  /* 0x0000000205001223 */ /* 0x010fca0000010006 */
[----:B------:R1:W-:Y:S04]  /*28e20*/  STL [R1+0x1f0], R0 ;  /* 0x0001f00001007387 */ /* 0x0003e80000100800 */
[----:B------:R-:W2:Y:S02]  /*28e30*/  LD.E R2, desc[UR46][R14.64+0x4] ;  /* 0x0000042e0e027980 */ /* 0x000ea4000c101900 */
[----:B--2---:R-:W-:Y:S02]  /*28e40*/  ISETP.NE.AND P0, PT, R2, RZ, PT ;  /* 0x000000ff0200720c */ /* 0x004fe40003f05270 */
[----:B------:R-:W2:Y:S11]  /*28e50*/  LDL R2, [R1+0x1c8] ;  /* 0x0001c80001027983 */ /* 0x000eb60000100800 */
[----:B------:R-:W3:Y:S04]  /*28e60*/  @!P0 LDL.64 R6, [R1+0xc0] ;  /* 0x0000c00001068983 */ /* 0x000ee80000100a00 */
[----:B------:R-:W2:Y:S01]  /*28e70*/  @!P0 LD.E R3, desc[UR46][R14.64] ;  /* 0x0000002e0e038980 */ /* 0x000ea2000c101900 */
[----:B------:R-:W-:-:S06]  /*28e80*/  IMAD.MOV.U32 R138, RZ, RZ, RZ ;  /* 0x000000ffff8a7224 */ /* 0x000fcc00078e00ff */
[----:B------:R-:W4:Y:S01]  /*28e90*/  @P1 MUFU.RCP R138, R13 ;  /* 0x0000000d008a1308 */ /* 0x000f220000001000 */
[----:B---3--:R-:W0:Y:S01]  /*28ea0*/  @!P0 LD.E.64 R6, desc[UR46][R6.64] ;  /* 0x0000002e06068980 */ /* 0x008e22000c101b00 */
[----:B--2---:R-:W-:-:S04]  /*28eb0*/  @!P0 IMAD R3, R2, 0x40, R3 ;  /* 0x0000004002038824 */ /* 0x004fc800078e0203 */
[----:B0-----:R-:W-:-:S05]  /*28ec0*/  @!P0 IMAD.WIDE R8, R3, 0x4, R6 ;  /* 0x0000000403088825 */ /* 0x001fca00078e0206 */
[----:B----4-:R0:W-:Y:S04]  /*28ed0*/  @!P0 ST.E desc[UR46][R8.64], R138 ;  /* 0x0000008a08008985 */ /* 0x0101e8000c10192e */
[----:B------:R-:W1:Y:S04]  /*28ee0*/  @!P0 LDL.64 R14, [R1+0xb8] ;  /* 0x0000b800010e8983 */ /* 0x000e680000100a00 */
[----:B-1----:R-:W2:Y:S02]  /*28ef0*/  @!P0 LD.E R0, desc[UR46][R14.64+0x4] ;  /* 0x0000042e0e008980 */ /* 0x002ea4000c101900 */
[----:B--2---:R-:W-:-:S13]  /*28f00*/  @!P0 ISETP.NE.AND P0, PT, R0, RZ, PT ;  /* 0x000000ff0000820c */ /* 0x004fda0003f05270 */
[----:B------:R-:W2:Y:S04]  /*28f10*/  @!P0 LDL.64 R10, [R1+0xc0] ;  /* 0x0000c000010a8983 */ /* 0x000ea80000100a00 */
[----:B------:R-:W3:Y:S01]  /*28f20*/  @!P0 LD.E R3, desc[UR46][R14.64] ;  /* 0x0000002e0e038980 */ /* 0x000ee2000c101900 */
[----:B------:R-:W-:-:S06]  /*28f30*/  IMAD.MOV.U32 R0, RZ, RZ, RZ ;  /* 0x000000ffff007224 */ /* 0x000fcc00078e00ff */
[----:B------:R-:W1:Y:S01]  /*28f40*/  @P2 MUFU.RCP R0, R4 ;  /* 0x0000000400002308 */ /* 0x000e620000001000 */
[----:B--2---:R-:W2:Y:S01]  /*28f50*/  @!P0 LD.E.64 R10, desc[UR46][R10.64] ;  /* 0x0000002e0a0a8980 */ /* 0x004ea2000c101b00 */
[----:B---3--:R-:W-:-:S04]  /*28f60*/  @!P0 IMAD R3, R2, 0x40, R3 ;  /* 0x0000004002038824 */ /* 0x008fc800078e0203 */
[----:B------:R-:W-:-:S04]  /*28f70*/  @!P0 VIADD R3, R3, 0x8 ;  /* 0x0000000803038836 */ /* 0x000fc80000000000 */
[----:B--2---:R-:W-:-:S05]  /*28f80*/  @!P0 IMAD.WIDE R2, R3, 0x4, R10 ;  /* 0x0000000403028825 */ /* 0x004fca00078e020a */
[----:B-1----:R1:W-:Y:S04]  /*28f90*/  @!P0 ST.E desc[UR46][R2.64], R0 ;  /* 0x0000000002008985 */ /* 0x0023e8000c10192e */
        /* <DEDUP_REMOVED lines=29> */
[----:B------:R-:W5:Y:S04]  /*29170*/  LDL.64 R4, [R1+0x3c8] ;  /* 0x0003c80001047983 */ /* 0x000f680000100a00 */
[----:B------:R-:W5:Y:S04]  /*29180*/  LDL.64 R10, [R1+0x3d8] ;  /* 0x0003d800010a7983 */ /* 0x000f680000100a00 */
[----:B-1----:R-:W5:Y:S04]  /*29190*/  LDL.64 R2, [R1+0x3e8] ;  /* 0x0003e80001027983 */ /* 0x002f680000100a00 */
        /* <DEDUP_REMOVED lines=35> */
[----:B--2---:R-:W-:-:S05]  /*293d0*/  VIADD R136, R136, 0x1 ;  /* 0x0000000188887836 */ /* 0x004fca0000000000 */
[----:B------:R-:W-:-:S13]  /*293e0*/  ISETP.NE.AND P0, PT, R136, 0x2, PT ;  /* 0x000000028800780c */ /* 0x000fda0003f05270 */
[----:B------:R-:W2:Y:S01]  /*293f0*/  @!P0 LDL R135, [R1+0x1cc] ;  /* 0x0001cc0001878983 */ /* 0x000ea20000100800 */
[-C--:B---3--:R-:W-:Y:S01]  /*29400*/  FMUL.FTZ R13, R13, R0.reuse ;  /* 0x000000000d0d7220 */ /* 0x088fe20000410000 */
[-C--:B------:R-:W-:Y:S01]  /*29410*/  FMUL.FTZ R12, R12, R0.reuse ;  /* 0x000000000c0c7220 */ /* 0x080fe20000410000 */
        /* <DEDUP_REMOVED lines=129> */
[----:B------:R-:W-:Y:S04]  /*29c30*/  STL [R1+0x1c8], R136 ;  /* 0x0001c88801007387 */ /* 0x000fe80000100800 */
        /* <DEDUP_REMOVED lines=12> */
[----:B--2---:R-:W-:-:S03]  /*29d00*/  @!P0 LOP3.LUT R12, R135, 0x1, RZ, 0x3c, !PT ;  /* 0x00000001870c8812 */ /* 0x004fc600078e3cff */
        /* <DEDUP_REMOVED lines=50> */
[----:B------:R-:W-:Y:S04]  /*2a030*/  STL [R1+0x1d0], R0 ;  /* 0x0001d00001007387 */ /* 0x000fe80000100800 */
[----:B------:R-:W-:Y:S04]  /*2a040*/  @!P0 STL [R1+0x1cc], R12 ;  /* 0x0001cc0c01008387 */ /* 0x000fe80000100800 */
[----:B------:R-:W-:Y:S04]  /*2a050*/  STL [R1+0x1d4], R134 ;  /* 0x0001d48601007387 */ /* 0x000fe80000100800 */
[----:B------:R-:W-:Y:S04]  /*2a060*/  @!P0 STL [R1+0x1c8], RZ ;  /* 0x0001c8ff01008387 */ /* 0x000fe80000100800 */
[----:B------:R0:W-:Y:S02]  /*2a070*/  STL.64 [R1+0x3e8], R2 ;  /* 0x0003e80201007387 */ /* 0x0001e40000100a00 */
[----:B0-----:R-:W-:Y:S01]  /*2a080*/  IMAD.MOV.U32 R3, RZ, RZ, 0x1 ;  /* 0x00000001ff037424 */ /* 0x001fe200078e00ff */
[----:B------:R-:W-:Y:S06]  /*2a090*/  BAR.ARV 0xe, 0x100 ;  /* 0x0384000000007b1d */ /* 0x000fec0000002000 */
.L_x_3515:
[----:B------:R-:W-:Y:S05]  /*2a0a0*/  BSYNC B7 ;  /* 0x0000000000077941 */ /* 0x000fea0003800000 */
.L_x_3505:
[----:B------:R-:W3:Y:S08]  /*2a0b0*/  S2UR UR4, SR_CgaCtaId ;  /* 0x00000000000479c3 */ /* 0x000ef00000008800 */
[----:B------:R-:W-:Y:S01]  /*2a0c0*/  BAR.SYNC.DEFER_BLOCKING 0x5, 0x180 ;  /* 0x0146000000007b1d */ /* 0x000fe20000010000 */
[----:B-1----:R-:W-:Y:S02]  /*2a0d0*/  PRMT R0, R3, 0x9910, RZ ;  /* 0x0000991003007816 */ /* 0x002fe400000000ff */
[----:B------:R-:W-:-:S02]  /*2a0e0*/  MOV R2, 0x400 ;  /* 0x0000040000027802 */ /* 0x000fc40000000f00 */
[----:B------:R-:W-:Y:S01]  /*2a0f0*/  ISETP.NE.AND P0, PT, R0, RZ, PT ;  /* 0x000000ff0000720c */ /* 0x000fe20003f05270 */
[----:B------:R-:W-:Y:S01]  /*2a100*/  BSSY B0, `(.L_x_3663) ;  /* 0x00002fd000007945 */ /* 0x000fe20003800000 */
[----:B---3--:R-:W-:-:S05]  /*2a110*/  IMAD.U32 R23, RZ, RZ, UR4 ;  /* 0x00000004ff177e24 */ /* 0x008fca000f8e00ff */
[----:B------:R-:W-:-:S05]  /*2a120*/  LEA R2, R23, R2, 0x18 ;  /* 0x0000000217027211 */ /* 0x000fca00078ec0ff */
[----:B------:R1:W3:Y:S01]  /*2a130*/  LDS.128 R112, [R2+0x388d0] ;  /* 0x0388d00002707984 */ /* 0x0002e20000000c00 */
[----:B------:R-:W-:Y:S06]  /*2a140*/  BAR.ARV 0x4, 0x180 ;  /* 0x0106000000007b1d */ /* 0x000fec0000002000 */
[----:B------:R-:W-:Y:S05]  /*2a150*/  @!P0 BRA `(.L_x_3664) ;  /* 0x0000002000848947 */ /* 0x000fea0003800000 */
[----:B------:R-:W3:Y:S04]  /*2a160*/  LDL.128 R4, [R1+0x210] ;  /* 0x0002100001047983 */ /* 0x000ee80000100c00 */
[----:B------:R-:W3:Y:S01]  /*2a170*/  LDL.128 R8, [R1+0x220] ;  /* 0x0002200001087983 */ /* 0x000ee20000100c00 */
[C---:B------:R-:W-:Y:S01]  /*2a180*/  IADD3 R13, P1, R156.reuse, 0x20, RZ ;  /* 0x000000209c0d7810 */ /* 0x040fe20007f3e0ff */
[----:B------:R-:W-:Y:S01]  /*2a190*/  ULDC.64 UR4, c[0x0][0xd00] ;  /* 0x0003400000047ab9 */ /* 0x000fe20000000a00 */
[----:B----4-:R-:W-:Y:S01]  /*2a1a0*/  LOP3.LUT R15, R156, 0x380, RZ, 0xc0, !PT ;  /* 0x000003809c0f7812 */ /* 0x010fe200078ec0ff */
[----:B------:R-:W4:Y:S01]  /*2a1b0*/  LDL.128 R132, [R1+0x230] ;  /* 0x0002300001847983 */ /* 0x000f220000100c00 */
[----:B------:R-:W-:Y:S02]  /*2a1c0*/  LOP3.LUT R12, R13, 0x380, RZ, 0xc0, !PT ;  /* 0x000003800d0c7812 */ /* 0x000fe400078ec0ff */
[----:B------:R-:W-:Y:S01]  /*2a1d0*/  SHF.R.U64 R15, R15, 0x3, RZ ;  /* 0x000000030f0f7819 */ /* 0x000fe200000012ff */
[----:B------:R-:W4:Y:S01]  /*2a1e0*/  LDL.128 R120, [R1+0x250] ;  /* 0x0002500001787983 */ /* 0x000f220000100c00 */
[----:B------:R-:W-:-:S02]  /*2a1f0*/  SHF.R.U64 R12, R12, 0x3, RZ ;  /* 0x000000030c0c7819 */ /* 0x000fc400000012ff */
[C---:B------:R-:W-:Y:S01]  /*2a200*/  IADD3 R21, P0, R156.reuse, 0x40, RZ ;  /* 0x000000409c157810 */ /* 0x040fe20007f1e0ff */
[----:B------:R-:W4:Y:S01]  /*2a210*/  LDL.128 R124, [R1+0x240] ;  /* 0x00024000017c7983 */ /* 0x000f220000100c00 */
[----:B------:R-:W-:Y:S02]  /*2a220*/  LOP3.LUT R14, R15, R156, RZ, 0x3c, !PT ;  /* 0x0000009c0f0e7212 */ /* 0x000fe400078e3cff */
[----:B------:R-:W-:Y:S01]  /*2a230*/  IADD3 R151, P6, R156, 0x2020, RZ ;  /* 0x000020209c977810 */ /* 0x000fe20007fde0ff */
[----:B------:R-:W4:Y:S01]  /*2a240*/  LDL.128 R128, [R1+0x270] ;  /* 0x0002700001807983 */ /* 0x000f220000100c00 */
[--C-:B------:R-:W-:Y:S01]  /*2a250*/  IMAD.MOV.U32 R15, RZ, RZ, R157.reuse ;  /* 0x000000ffff0f7224 */ /* 0x100fe200078e009d */
[----:B------:R-:W-:Y:S01]  /*2a260*/  LOP3.LUT R12, R12, R13, RZ, 0x3c, !PT ;  /* 0x0000000d0c0c7212 */ /* 0x000fe200078e3cff */
[----:B------:R-:W-:Y:S01]  /*2a270*/  IMAD.X R13, RZ, RZ, R157, P1 ;  /* 0x000000ffff0d7224 */ /* 0x000fe200008e069d */
[----:B------:R-:W4:Y:S01]  /*2a280*/  LDL.128 R116, [R1+0x260] ;  /* 0x0002600001747983 */ /* 0x000f220000100c00 */
[----:B------:R-:W-:-:S02]  /*2a290*/  LOP3.LUT R20, R21, 0x380, RZ, 0xc0, !PT ;  /* 0x0000038015147812 */ /* 0x000fc400078ec0ff */
[C---:B------:R-:W-:Y:S01]  /*2a2a0*/  IADD3 R164, P4, R156.reuse, 0x60, RZ ;  /* 0x000000609ca47810 */ /* 0x040fe20007f9e0ff */
[----:B------:R-:W4:Y:S01]  /*2a2b0*/  LDL.128 R104, [R1+0x290] ;  /* 0x0002900001687983 */ /* 0x000f220000100c00 */
[C---:B------:R-:W-:Y:S02]  /*2a2c0*/  IADD3 R166, P3, R156.reuse, 0x2000, RZ ;  /* 0x000020009ca67810 */ /* 0x040fe40007f7e0ff */
[C---:B------:R-:W-:Y:S01]  /*2a2d0*/  IADD3 R149, P5, R156.reuse, 0x2040, RZ ;  /* 0x000020409c957810 */ /* 0x040fe20007fbe0ff */
[----:B------:R-:W4:Y:S01]  /*2a2e0*/  LDL.128 R108, [R1+0x280] ;  /* 0x00028000016c7983 */ /* 0x000f220000100c00 */
[----:B------:R-:W-:-:S03]  /*2a2f0*/  IADD3 R147, P2, R156, 0x2060, RZ ;  /* 0x000020609c937810 */ /* 0x000fc60007f5e0ff */
[----:B------:R-:W4:Y:S04]  /*2a300*/  LDL.128 R96, [R1+0x2b0] ;  /* 0x0002b00001607983 */ /* 0x000f280000100c00 */
[----:B------:R-:W4:Y:S04]  /*2a310*/  LDL.128 R100, [R1+0x2a0] ;  /* 0x0002a00001647983 */ /* 0x000f280000100c00 */
[----:B------:R-:W4:Y:S04]  /*2a320*/  LDL.128 R88, [R1+0x2d0] ;  /* 0x0002d00001587983 */ /* 0x000f280000100c00 */
[----:B------:R-:W4:Y:S04]  /*2a330*/  LDL.128 R92, [R1+0x2c0] ;  /* 0x0002c000015c7983 */ /* 0x000f280000100c00 */
[----:B------:R-:W4:Y:S01]  /*2a340*/  LDL.128 R80, [R1+0x2f0] ;  /* 0x0002f00001507983 */ /* 0x000f220000100c00 */
[----:B------:R-:W-:-:S03]  /*2a350*/  MOV R3, R14 ;  /* 0x0000000e00037202 */ /* 0x000fc60000000f00 */
[----:B------:R-:W4:Y:S04]  /*2a360*/  LDL.128 R84, [R1+0x2e0] ;  /* 0x0002e00001547983 */ /* 0x000f280000100c00 */
[----:B------:R-:W4:Y:S04]  /*2a370*/  LDL.128 R72, [R1+0x310] ;  /* 0x0003100001487983 */ /* 0x000f280000100c00 */
[----:B------:R-:W4:Y:S04]  /*2a380*/  LDL.128 R76, [R1+0x300] ;  /* 0x00030000014c7983 */ /* 0x000f280000100c00 */
[----:B--2---:R-:W2:Y:S04]  /*2a390*/  LDL.128 R64, [R1+0x330] ;  /* 0x0003300001407983 */ /* 0x004ea80000100c00 */
[----:B------:R-:W2:Y:S04]  /*2a3a0*/  LDL.128 R68, [R1+0x320] ;  /* 0x0003200001447983 */ /* 0x000ea80000100c00 */
[----:B------:R-:W2:Y:S04]  /*2a3b0*/  LDL.128 R56, [R1+0x350] ;  /* 0x0003500001387983 */ /* 0x000ea80000100c00 */
[----:B0-----:R-:W2:Y:S04]  /*2a3c0*/  LDL.128 R60, [R1+0x340] ;  /* 0x00034000013c7983 */ /* 0x001ea80000100c00 */
[----:B------:R-:W2:Y:S01]  /*2a3d0*/  LDL.128 R48, [R1+0x370] ;  /* 0x0003700001307983 */ /* 0x000ea20000100c00 */
[----:B------:R-:W-:-:S02]  /*2a3e0*/  MOV R0, R12 ;  /* 0x0000000c00007202 */ /* 0x000fc40000000f00 */
[----:B------:R-:W-:Y:S01]  /*2a3f0*/  SHF.R.U64 R20, R20, 0x3, RZ ;  /* 0x0000000314147819 */ /* 0x000fe200000012ff */
[----:B------:R-:W2:Y:S01]  /*2a400*/  LDL.128 R52, [R1+0x360] ;  /* 0x0003600001347983 */ /* 0x000ea20000100c00 */
[----:B------:R-:W-:Y:S02]  /*2a410*/  LOP3.LUT R150, R151, 0x380, RZ, 0xc0, !PT ;  /* 0x0000038097967812 */ /* 0x000fe400078ec0ff */
[----:B------:R-:W-:Y:S01]  /*2a420*/  LOP3.LUT R20, R20, R21, RZ, 0x3c, !PT ;  /* 0x0000001514147212 */ /* 0x000fe200078e3cff */
[----:B------:R-:W2:Y:S01]  /*2a430*/  LDL.128 R40, [R1+0x390] ;  /* 0x0003900001287983 */ /* 0x000ea20000100c00 */
[----:B------:R-:W-:Y:S01]  /*2a440*/  IMAD.X R21, RZ, RZ, R157, P0 ;  /* 0x000000ffff157224 */ /* 0x000fe200000e069d */
[----:B------:R-:W-:Y:S02]  /*2a450*/  IADD3 R137, P0, R156, 0x4020, RZ ;  /* 0x000040209c897810 */ /* 0x000fe40007f1e0ff */
[----:B------:R-:W2:Y:S01]  /*2a460*/  LDL.128 R44, [R1+0x380] ;  /* 0x00038000012c7983 */ /* 0x000ea20000100c00 */
[----:B------:R-:W-:-:S02]  /*2a470*/  SHF.R.U64 R150, R150, 0x3, RZ ;  /* 0x0000000396967819 */ /* 0x000fc400000012ff */
[----:B------:R-:W-:Y:S01]  /*2a480*/  LOP3.LUT R165, R164, 0x380, RZ, 0xc0, !PT ;  /* 0x00000380a4a57812 */ /* 0x000fe200078ec0ff */
[----:B------:R-:W2:Y:S01]  /*2a490*/  LDL.128 R32, [R1+0x3b0] ;  /* 0x0003b00001207983 */ /* 0x000ea20000100c00 */
[----:B------:R-:W-:Y:S02]  /*2a4a0*/  LOP3.LUT R167, R166, 0x380, RZ, 0xc0, !PT ;  /* 0x00000380a6a77812 */ /* 0x000fe400078ec0ff */
[----:B------:R-:W-:Y:S01]  /*2a4b0*/  IADD3 R145, P1, R156, 0x4000, RZ ;  /* 0x000040009c917810 */ /* 0x000fe20007f3e0ff */
[----:B-----5:R-:W2:Y:S01]  /*2a4c0*/  LDL.128 R36, [R1+0x3a0] ;  /* 0x0003a00001247983 */ /* 0x020ea20000100c00 */
[----:B------:R-:W-:-:S03]  /*2a4d0*/  LOP3.LUT R148, R149, 0x380, RZ, 0xc0, !PT ;  /* 0x0000038095947812 */ /* 0x000fc600078ec0ff */
[----:B------:R-:W2:Y:S04]  /*2a4e0*/  LDL.128 R24, [R1+0x3d0] ;  /* 0x0003d00001187983 */ /* 0x000ea80000100c00 */
[----:B------:R-:W2:Y:S04]  /*2a4f0*/  LDL.128 R28, [R1+0x3c0] ;  /* 0x0003c000011c7983 */ /* 0x000ea80000100c00 */
[----:B------:R-:W2:Y:S01]  /*2a500*/  LDL.128 R12, [R1+0x3e0] ;  /* 0x0003e000010c7983 */ /* 0x000ea20000100c00 */
[----:B---3--:R-:W-:Y:S02]  /*2a510*/  F2FP.BF16.F32.PACK_AB R4, R5, R4 ;  /* 0x000000040504723e */ /* 0x008fe400000010ff */
[----:B------:R-:W-:-:S02]  /*2a520*/  F2FP.BF16.F32.PACK_AB R5, R7, R6 ;  /* 0x000000060705723e */ /* 0x000fc400000010ff */
[----:B------:R-:W-:Y:S02]  /*2a530*/  F2FP.BF16.F32.PACK_AB R6, R9, R8 ;  /* 0x000000080906723e */ /* 0x000fe400000010ff */
[----:B------:R-:W-:Y:S01]  /*2a540*/  F2FP.BF16.F32.PACK_AB R7, R11, R10 ;  /* 0x0000000a0b07723e */ /* 0x000fe200000010ff */
[----:B------:R-:W-:Y:S01]  /*2a550*/  BAR.SYNC.DEFER_BLOCKING 0x1, 0x100 ;  /* 0x0044000000007b1d */ /* 0x000fe20000010000 */
[----:B------:R-:W-:Y:S02]  /*2a560*/  LOP3.LUT R136, R137, 0x380, RZ, 0xc0, !PT ;  /* 0x0000038089887812 */ /* 0x000fe400078ec0ff */
[----:B------:R-:W-:Y:S02]  /*2a570*/  LOP3.LUT R150, R150, R151, RZ, 0x3c, !PT ;  /* 0x0000009796967212 */ /* 0x000fe400078e3cff */
[----:B------:R-:W-:Y:S02]  /*2a580*/  SHF.R.U64 R165, R165, 0x3, RZ ;  /* 0x00000003a5a57819 */ /* 0x000fe400000012ff */
[----:B------:R-:W-:Y:S01]  /*2a590*/  LOP3.LUT R146, R147, 0x380, RZ, 0xc0, !PT ;  /* 0x0000038093927812 */ /* 0x000fe200078ec0ff */
[----:B------:R-:W3:Y:S01]  /*2a5a0*/  LDL.128 R8, [R1+0x3f0] ;  /* 0x0003f00001087983 */ /* 0x000ee20000100c00 */
[----:B------:R-:W-:-:S02]  /*2a5b0*/  SHF.R.U64 R167, R167, 0x3, RZ ;  /* 0x00000003a7a77819 */ /* 0x000fc400000012ff */
[----:B------:R-:W-:Y:S02]  /*2a5c0*/  LOP3.LUT R144, R145, 0x380, RZ, 0xc0, !PT ;  /* 0x0000038091907812 */ /* 0x000fe400078ec0ff */
[----:B------:R-:W-:Y:S01]  /*2a5d0*/  SHF.R.U64 R148, R148, 0x3, RZ ;  /* 0x0000000394947819 */ /* 0x000fe200000012ff */
[----:B------:R0:W-:Y:S01]  /*2a5e0*/  STSM.16.M88.4 [R3], R4 ;  /* 0x0000000403007844 */ /* 0x0001e20000000200 */
[--C-:B------:R-:W-:Y:S01]  /*2a5f0*/  IMAD.X R151, RZ, RZ, R157.reuse, P6 ;  /* 0x000000ffff977224 */ /* 0x100fe200030e069d */
[----:B------:R-:W-:Y:S02]  /*2a600*/  SHF.R.U64 R136, R136, 0x3, RZ ;  /* 0x0000000388887819 */ /* 0x000fe400000012ff */
[----:B------:R-:W-:Y:S01]  /*2a610*/  LOP3.LUT R164, R165, R164, RZ, 0x3c, !PT ;  /* 0x000000a4a5a47212 */ /* 0x000fe200078e3cff */
[----:B------:R-:W-:Y:S01]  /*2a620*/  IMAD.X R165, RZ, RZ, R157, P4 ;  /* 0x000000ffffa57224 */ /* 0x000fe200020e069d */
[----:B------:R-:W-:Y:S02]  /*2a630*/  SHF.R.U64 R146, R146, 0x3, RZ ;  /* 0x0000000392927819 */ /* 0x000fe400000012ff */
[----:B------:R-:W-:-:S02]  /*2a640*/  LOP3.LUT R166, R167, R166, RZ, 0x3c, !PT ;  /* 0x000000a6a7a67212 */ /* 0x000fc400078e3cff */
[----:B------:R-:W-:Y:S02]  /*2a650*/  SHF.R.U64 R144, R144, 0x3, RZ ;  /* 0x0000000390907819 */ /* 0x000fe400000012ff */
[----:B------:R-:W-:Y:S01]  /*2a660*/  LOP3.LUT R148, R148, R149, RZ, 0x3c, !PT ;  /* 0x0000009594947212 */ /* 0x000fe200078e3cff */
[----:B0-----:R-:W3:Y:S01]  /*2a670*/  LDL.128 R4, [R1+0x400] ;  /* 0x0004000001047983 */ /* 0x001ee20000100c00 */
[----:B------:R-:W-:Y:S02]  /*2a680*/  IADD3 R139, P6, R156, 0x6000, RZ ;  /* 0x000060009c8b7810 */ /* 0x000fe40007fde0ff */
[----:B------:R-:W-:Y:S02]  /*2a690*/  LOP3.LUT R136, R136, R137, RZ, 0x3c, !PT ;  /* 0x0000008988887212 */ /* 0x000fe400078e3cff */
[----:B------:R-:W-:Y:S01]  /*2a6a0*/  LOP3.LUT R138, R139, 0x380, RZ, 0xc0, !PT ;  /* 0x000003808b8a7812 */ /* 0x000fe200078ec0ff */
[--C-:B------:R-:W-:Y:S01]  /*2a6b0*/  IMAD.X R137, RZ, RZ, R157.reuse, P0 ;  /* 0x000000ffff897224 */ /* 0x100fe200000e069d */
[C---:B------:R-:W-:Y:S01]  /*2a6c0*/  IADD3 R143, P4, R156.reuse, 0x4040, RZ ;  /* 0x000040409c8f7810 */ /* 0x040fe20007f9e0ff */
[--C-:B------:R-:W-:Y:S01]  /*2a6d0*/  IMAD.X R167, RZ, RZ, R157.reuse, P3 ;  /* 0x000000ffffa77224 */ /* 0x100fe200018e069d */
[----:B------:R-:W-:Y:S01]  /*2a6e0*/  ISETP.NE.U32.AND P0, PT, RZ, UR4, PT ;  /* 0x00000004ff007c0c */ /* 0x000fe2000bf05070 */
[----:B------:R-:W-:Y:S01]  /*2a6f0*/  IMAD.X R149, RZ, RZ, R157, P5 ;  /* 0x000000ffff957224 */ /* 0x000fe200028e069d */
[----:B------:R-:W-:-:S02]  /*2a700*/  IADD3 R141, P3, R156, 0x4060, RZ ;  /* 0x000040609c8d7810 */ /* 0x000fc40007f7e0ff */
[----:B------:R-:W-:Y:S02]  /*2a710*/  SHF.R.U64 R138, R138, 0x3, RZ ;  /* 0x000000038a8a7819 */ /* 0x000fe400000012ff */
[----:B------:R-:W-:Y:S01]  /*2a720*/  LOP3.LUT R146, R146, R147, RZ, 0x3c, !PT ;  /* 0x0000009392927212 */ /* 0x000fe200078e3cff */
[--C-:B------:R-:W-:Y:S01]  /*2a730*/  IMAD.X R147, RZ, RZ, R157.reuse, P2 ;  /* 0x000000ffff937224 */ /* 0x100fe200010e069d */
[----:B------:R-:W-:Y:S01]  /*2a740*/  LOP3.LUT R144, R144, R145, RZ, 0x3c, !PT ;  /* 0x0000009190907212 */ /* 0x000fe200078e3cff */
[----:B------:R-:W-:Y:S01]  /*2a750*/  IMAD.X R145, RZ, RZ, R157, P1 ;  /* 0x000000ffff917224 */ /* 0x000fe200008e069d */
[C---:B------:R-:W-:Y:S02]  /*2a760*/  IADD3 R173, P5, R156.reuse, 0x6020, RZ ;  /* 0x000060209cad7810 */ /* 0x040fe40007fbe0ff */
[----:B------:R-:W-:Y:S02]  /*2a770*/  LOP3.LUT R142, R143, 0x380, RZ, 0xc0, !PT ;  /* 0x000003808f8e7812 */ /* 0x000fe400078ec0ff */
[----:B------:R-:W-:-:S02]  /*2a780*/  IADD3 R169, P2, R156, 0x6040, RZ ;  /* 0x000060409ca97810 */ /* 0x000fc40007f5e0ff */
[----:B------:R-:W-:Y:S01]  /*2a790*/  ISETP.NE.AND.EX P0, PT, RZ, UR5, PT, P0 ;  /* 0x00000005ff007c0c */ /* 0x000fe2000bf05300 */
[----:B------:R-:W-:Y:S01]  /*2a7a0*/  ULDC.64 UR4, c[0x0][0xd08] ;  /* 0x0003420000047ab9 */ /* 0x000fe20000000a00 */
[----:B------:R-:W-:Y:S02]  /*2a7b0*/  LOP3.LUT R140, R141, 0x380, RZ, 0xc0, !PT ;  /* 0x000003808d8c7812 */ /* 0x000fe400078ec0ff */
[----:B------:R-:W-:Y:S01]  /*2a7c0*/  LOP3.LUT R138, R138, R139, RZ, 0x3c, !PT ;  /* 0x0000008b8a8a7212 */ /* 0x000fe200078e3cff */
[----:B------:R-:W-:Y:S01]  /*2a7d0*/  IMAD.X R139, RZ, RZ, R157, P6 ;  /* 0x000000ffff8b7224 */ /* 0x000fe200030e069d */
[----:B------:R-:W-:Y:S02]  /*2a7e0*/  IADD3 R171, P1, R156, 0x6060, RZ ;  /* 0x000060609cab7810 */ /* 0x000fe40007f3e0ff */
[----:B------:R-:W-:Y:S02]  /*2a7f0*/  LOP3.LUT R172, R173, 0x380, RZ, 0xc0, !PT ;  /* 0x00000380adac7812 */ /* 0x000fe400078ec0ff */
[----:B----4-:R-:W-:-:S02]  /*2a800*/  F2FP.BF16.F32.PACK_AB R132, R133, R132 ;  /* 0x000000848584723e */ /* 0x010fc400000010ff */
[----:B------:R-:W-:Y:S02]  /*2a810*/  ISETP.NE.U32.AND P6, PT, RZ, UR4, PT ;  /* 0x00000004ff007c0c */ /* 0x000fe4000bfc5070 */
[----:B------:R-:W-:Y:S02]  /*2a820*/  SHF.R.U64 R142, R142, 0x3, RZ ;  /* 0x000000038e8e7819 */ /* 0x000fe400000012ff */
[----:B------:R-:W-:Y:S02]  /*2a830*/  LOP3.LUT R168, R169, 0x380, RZ, 0xc0, !PT ;  /* 0x00000380a9a87812 */ /* 0x000fe400078ec0ff */
[----:B------:R-:W-:Y:S02]  /*2a840*/  F2FP.BF16.F32.PACK_AB R133, R135, R134 ;  /* 0x000000868785723e */ /* 0x000fe400000010ff */
[----:B------:R-:W-:Y:S02]  /*2a850*/  F2FP.BF16.F32.PACK_AB R120, R121, R120 ;  /* 0x000000787978723e */ /* 0x000fe400000010ff */
[----:B------:R-:W-:-:S02]  /*2a860*/  SHF.R.U64 R140, R140, 0x3, RZ ;  /* 0x000000038c8c7819 */ /* 0x000fc400000012ff */
[----:B------:R-:W-:Y:S02]  /*2a870*/  LOP3.LUT R170, R171, 0x380, RZ, 0xc0, !PT ;  /* 0x00000380abaa7812 */ /* 0x000fe400078ec0ff */
[----:B------:R-:W-:Y:S02]  /*2a880*/  F2FP.BF16.F32.PACK_AB R134, R125, R124 ;  /* 0x0000007c7d86723e */ /* 0x000fe400000010ff */
[----:B------:R-:W-:Y:S02]  /*2a890*/  F2FP.BF16.F32.PACK_AB R135, R127, R126 ;  /* 0x0000007e7f87723e */ /* 0x000fe400000010ff */
[----:B------:R-:W-:Y:S02]  /*2a8a0*/  F2FP.BF16.F32.PACK_AB R121, R123, R122 ;  /* 0x0000007a7b79723e */ /* 0x000fe400000010ff */
[----:B------:R-:W-:Y:S02]  /*2a8b0*/  F2FP.BF16.F32.PACK_AB R128, R129, R128 ;  /* 0x000000808180723e */ /* 0x000fe400000010ff */
[----:B------:R-:W-:-:S02]  /*2a8c0*/  MOV R20, R20 ;  /* 0x0000001400147202 */ /* 0x000fc40000000f00 */
[----:B------:R-:W-:Y:S02]  /*2a8d0*/  F2FP.BF16.F32.PACK_AB R122, R117, R116 ;  /* 0x00000074757a723e */ /* 0x000fe400000010ff */
[----:B------:R-:W-:Y:S02]  /*2a8e0*/  F2FP.BF16.F32.PACK_AB R123, R119, R118 ;  /* 0x00000076777b723e */ /* 0x000fe400000010ff */
[----:B------:R-:W-:Y:S02]  /*2a8f0*/  F2FP.BF16.F32.PACK_AB R129, R131, R130 ;  /* 0x000000828381723e */ /* 0x000fe400000010ff */
[----:B------:R-:W-:Y:S02]  /*2a900*/  F2FP.BF16.F32.PACK_AB R104, R105, R104 ;  /* 0x000000686968723e */ /* 0x000fe400000010ff */
[----:B------:R-:W-:Y:S02]  /*2a910*/  SHF.R.U64 R172, R172, 0x3, RZ ;  /* 0x00000003acac7819 */ /* 0x000fe400000012ff */
[----:B------:R-:W-:-:S02]  /*2a920*/  MOV R164, R164 ;  /* 0x000000a400a47202 */ /* 0x000fc40000000f00 */
[----:B------:R-:W-:Y:S02]  /*2a930*/  F2FP.BF16.F32.PACK_AB R130, R109, R108 ;  /* 0x0000006c6d82723e */ /* 0x000fe400000010ff */
[----:B------:R-:W-:Y:S02]  /*2a940*/  F2FP.BF16.F32.PACK_AB R131, R111, R110 ;  /* 0x0000006e6f83723e */ /* 0x000fe400000010ff */
[----:B------:R-:W-:Y:S02]  /*2a950*/  F2FP.BF16.F32.PACK_AB R105, R107, R106 ;  /* 0x0000006a6b69723e */ /* 0x000fe400000010ff */
[----:B------:R-:W-:Y:S02]  /*2a960*/  F2FP.BF16.F32.PACK_AB R96, R97, R96 ;  /* 0x000000606160723e */ /* 0x000fe400000010ff */
[----:B------:R-:W-:Y:S02]  /*2a970*/  ISETP.NE.AND.EX P6, PT, RZ, UR5, PT, P6 ;  /* 0x00000005ff007c0c */ /* 0x000fe4000bfc5360 */
[----:B------:R-:W-:Y:S01]  /*2a980*/  LOP3.LUT R142, R142, R143, RZ, 0x3c, !PT ;  /* 0x0000008f8e8e7212 */ /* 0x000fe200078e3cff */
[----:B------:R-:W-:Y:S01]  /*2a990*/  IMAD.X R143, RZ, RZ, R157, P4 ;  /* 0x000000ffff8f7224 */ /* 0x000fe200020e069d */
[----:B------:R-:W-:-:S02]  /*2a9a0*/  SHF.R.U64 R168, R168, 0x3, RZ ;  /* 0x00000003a8a87819 */ /* 0x000fc400000012ff */
[----:B------:R-:W-:Y:S02]  /*2a9b0*/  MOV R166, R166 ;  /* 0x000000a600a67202 */ /* 0x000fe40000000f00 */
[----:B------:R-:W-:Y:S02]  /*2a9c0*/  F2FP.BF16.F32.PACK_AB R106, R101, R100 ;  /* 0x00000064656a723e */ /* 0x000fe400000010ff */
[----:B------:R-:W-:Y:S02]  /*2a9d0*/  F2FP.BF16.F32.PACK_AB R107, R103, R102 ;  /* 0x00000066676b723e */ /* 0x000fe400000010ff */
[----:B------:R-:W-:Y:S02]  /*2a9e0*/  F2FP.BF16.F32.PACK_AB R97, R99, R98 ;  /* 0x000000626361723e */ /* 0x000fe400000010ff */
[----:B------:R-:W-:Y:S01]  /*2a9f0*/  F2FP.BF16.F32.PACK_AB R88, R89, R88 ;  /* 0x000000585958723e */ /* 0x000fe200000010ff */
[----:B------:R-:W-:Y:S01]  /*2aa00*/  STSM.16.M88.4 [R0], R132 ;  /* 0x0000008400007844 */ /* 0x000fe20000000200 */
        /* <DEDUP_REMOVED lines=13> */
[----:B------:R-:W-:Y:S01]  /*2aae0*/  F2FP.BF16.F32.PACK_AB R72, R73, R72 ;  /* 0x000000484948723e */ /* 0x000fe200000010ff */
[----:B------:R-:W-:Y:S01]  /*2aaf0*/  STSM.16.M88.4 [R164], R128 ;  /* 0x00000080a4007844 */ /* 0x000fe20000000200 */
[----:B------:R-:W-:Y:S01]  /*2ab00*/  LOP3.LUT R172, R172, R173, RZ, 0x3c, !PT ;  /* 0x000000adacac7212 */ /* 0x000fe200078e3cff */
[----:B------:R-:W-:Y:S01]  /*2ab10*/  IMAD.X R173, RZ, RZ, R157, P5 ;  /* 0x000000ffffad7224 */ /* 0x000fe200028e069d */
[----:B------:R-:W-:-:S02]  /*2ab20*/  MOV R146, R146 ;  /* 0x0000009200927202 */ /* 0x000fc40000000f00 */
[----:B------:R-:W-:Y:S01]  /*2ab30*/  F2FP.BF16.F32.PACK_AB R82, R77, R76 ;  /* 0x0000004c4d52723e */ /* 0x000fe200000010ff */
[----:B0-----:R-:W0:Y:S01]  /*2ab40*/  LDC.64 R20, c[0x0][0xd00] ;  /* 0x00034000ff147b82 */ /* 0x001e220000000a00 */
[----:B------:R-:W-:Y:S02]  /*2ab50*/  F2FP.BF16.F32.PACK_AB R83, R79, R78 ;  /* 0x0000004e4f53723e */ /* 0x000fe400000010ff */
[----:B------:R-:W-:Y:S02]  /*2ab60*/  F2FP.BF16.F32.PACK_AB R73, R75, R74 ;  /* 0x0000004a4b49723e */ /* 0x000fe400000010ff */
[----:B--2---:R-:W-:Y:S01]  /*2ab70*/  F2FP.BF16.F32.PACK_AB R64, R65, R64 ;  /* 0x000000404140723e */ /* 0x004fe200000010ff */
[----:B------:R-:W-:Y:S01]  /*2ab80*/  STSM.16.M88.4 [R166], R104 ;  /* 0x00000068a6007844 */ /* 0x000fe20000000200 */
[----:B------:R-:W-:Y:S01]  /*2ab90*/  LOP3.LUT R168, R168, R169, RZ, 0x3c, !PT ;  /* 0x000000a9a8a87212 */ /* 0x000fe200078e3cff */
[----:B------:R-:W-:Y:S01]  /*2aba0*/  IMAD.X R169, RZ, RZ, R157, P2 ;  /* 0x000000ffffa97224 */ /* 0x000fe200010e069d */
        /* <DEDUP_REMOVED lines=14> */
[----:B------:R-:W-:Y:S02]  /*2ac90*/  MOV R142, R142 ;  /* 0x0000008e008e7202 */ /* 0x000fe40000000f00 */
        /* <DEDUP_REMOVED lines=20> */
[----:B------:R-:W-:Y:S01]  /*2ade0*/  F2FP.BF16.F32.PACK_AB R25, R27, R26 ;  /* 0x0000001a1b19723e */ /* 0x000fe200000010ff */
[----:B------:R-:W-:Y:S01]  /*2adf0*/  STSM.16.M88.4 [R142], R56 ;  /* 0x000000388e007844 */ /* 0x000fe20000000200 */
[----:B------:R-:W-:-:S02]  /*2ae00*/  MOV R168, R168 ;  /* 0x000000a800a87202 */ /* 0x000fc40000000f00 */
[----:B------:R-:W-:Y:S02]  /*2ae10*/  F2FP.BF16.F32.PACK_AB R26, R13, R12 ;  /* 0x0000000c0d1a723e */ /* 0x000fe400000010ff */
[----:B------:R-:W-:Y:S01]  /*2ae20*/  F2FP.BF16.F32.PACK_AB R27, R15, R14 ;  /* 0x0000000e0f1b723e */ /* 0x000fe200000010ff */
[----:B------:R-:W-:Y:S01]  /*2ae30*/  STSM.16.M88.4 [R140], R48 ;  /* 0x000000308c007844 */ /* 0x000fe20000000200 */
[----:B------:R-:W-:-:S03]  /*2ae40*/  MOV R170, R170 ;  /* 0x000000aa00aa7202 */ /* 0x000fc60000000f00 */
[----:B------:R-:W-:Y:S04]  /*2ae50*/  STSM.16.M88.4 [R138], R40 ;  /* 0x000000288a007844 */ /* 0x000fe80000000200 */
[----:B------:R-:W-:Y:S04]  /*2ae60*/  STSM.16.M88.4 [R172], R32 ;  /* 0x00000020ac007844 */ /* 0x000fe80000000200 */
[----:B------:R2:W-:Y:S01]  /*2ae70*/  STSM.16.M88.4 [R168], R24 ;  /* 0x00000018a8007844 */ /* 0x0005e20000000200 */
[----:B------:R-:W-:Y:S01]  /*2ae80*/  ULDC UR4, c[0x0][0xb88] ;  /* 0x0002e20000047ab9 */ /* 0x000fe20000000800 */
[----:B------:R-:W-:-:S02]  /*2ae90*/  IMAD.MOV.U32 R76, RZ, RZ, RZ ;  /* 0x000000ffff4c7224 */ /* 0x000fc400078e00ff */
[----:B------:R-:W-:Y:S01]  /*2aea0*/  IMAD.U32 R22, RZ, RZ, UR4 ;  /* 0x00000004ff167e24 */ /* 0x000fe2000f8e00ff */
[----:B---3--:R-:W-:Y:S02]  /*2aeb0*/  F2FP.BF16.F32.PACK_AB R8, R9, R8 ;  /* 0x000000080908723e */ /* 0x008fe400000010ff */
[----:B------:R-:W-:Y:S02]  /*2aec0*/  F2FP.BF16.F32.PACK_AB R9, R11, R10 ;  /* 0x0000000a0b09723e */ /* 0x000fe400000010ff */
[----:B------:R-:W-:Y:S02]  /*2aed0*/  F2FP.BF16.F32.PACK_AB R10, R5, R4 ;  /* 0x00000004050a723e */ /* 0x000fe400000010ff */
[----:B------:R-:W-:Y:S02]  /*2aee0*/  F2FP.BF16.F32.PACK_AB R11, R7, R6 ;  /* 0x00000006070b723e */ /* 0x000fe400000010ff */
[----:B------:R-:W3:Y:S03]  /*2aef0*/  @P6 LDC.64 R6, c[0x0][0xd08] ;  /* 0x00034200ff066b82 */ /* 0x000ee60000000a00 */
[----:B------:R4:W-:Y:S01]  /*2af00*/  STSM.16.M88.4 [R170], R8 ;  /* 0x00000008aa007844 */ /* 0x0009e20000000200 */
[----:B0-----:R-:W-:-:S04]  /*2af10*/  IMAD.WIDE R4, R219, 0x4, R20 ;  /* 0x00000004db047825 */ /* 0x001fc800078e0214 */
[----:B------:R-:W-:Y:S01]  /*2af20*/  BAR.SYNC.DEFER_BLOCKING 0x1, 0x100 ;  /* 0x0044000000007b1d */ /* 0x000fe20000010000 */
[----:B---3--:R-:W-:-:S05]  /*2af30*/  @P6 IMAD.WIDE R6, R219, 0x4, R6 ;  /* 0x00000004db066825 */ /* 0x008fca00078e0206 */
[----:B------:R0:W5:Y:S04]  /*2af40*/  @P0 LDG.E R76, desc[UR46][R4.64] ;  /* 0x0000002e044c0981 */ /* 0x000168000c1e1900 */
[----:B------:R0:W5:Y:S01]  /*2af50*/  @P6 LDG.E R22, desc[UR46][R6.64] ;  /* 0x0000002e06166981 */ /* 0x000162000c1e1900 */
[----:B------:R-:W-:Y:S02]  /*2af60*/  IMAD R20, R220, 0x40, R215 ;  /* 0x00000040dc147824 */ /* 0x000fe400078e02d7 */
[----:B------:R-:W-:-:S04]  /*2af70*/  IMAD.MOV.U32 R21, RZ, RZ, 0x2 ;  /* 0x00000002ff157424 */ /* 0x000fc800078e00ff */
[----:B------:R-:W-:-:S03]  /*2af80*/  IMAD.WIDE R20, R20, R21, UR44 ;  /* 0x0000002c14147e25 */ /* 0x000fc6000f8e0215 */
[C---:B------:R-:W-:Y:S02]  /*2af90*/  IADD3 R3, P1, R20.reuse, 0x1000, RZ ;  /* 0x0000100014037810 */ /* 0x040fe40007f3e0ff */
[C---:B------:R-:W-:Y:S02]  /*2afa0*/  IADD3 R13, P2, R20.reuse, 0x2000, RZ ;  /* 0x00002000140d7810 */ /* 0x040fe40007f5e0ff */
[C---:B--2---:R-:W-:Y:S02]  /*2afb0*/  IADD3 R25, P3, R20.reuse, 0x3000, RZ ;  /* 0x0000300014197810 */ /* 0x044fe40007f7e0ff */
        /* <DEDUP_REMOVED lines=9> */
[----:B------:R-:W-:Y:S01]  /*2b050*/  IADD3 R33, P5, R20, 0x5000, RZ ;  /* 0x0000500014217810 */ /* 0x000fe20007fbe0ff */
[--C-:B----4-:R-:W-:Y:S01]  /*2b060*/  IMAD.X R11, RZ, RZ, R21.reuse, P1 ;  /* 0x000000ffff0b7224 */ /* 0x110fe200008e0615 */
[----:B------:R-:W-:Y:S02]  /*2b070*/  LOP3.LUT R10, R0, R3, RZ, 0x3c, !PT ;  /* 0x00000003000a7212 */ /* 0x000fe400078e3cff */
        /* <DEDUP_REMOVED lines=35> */
.L_x_3665:
[----:B------:R-:W2:Y:S01]  /*2b2b0*/  LDL R3, [R1+0x414] ;  /* 0x0004140001037983 */ /* 0x000ea20000100800 */
[--C-:B------:R-:W-:Y:S01]  /*2b2c0*/  IMAD.X R37, RZ, RZ, R21.reuse, P1 ;  /* 0x000000ffff257224 */ /* 0x100fe200008e0615 */
[----:B------:R-:W-:Y:S01]  /*2b2d0*/  IADD3 R61, P1, R20, 0xc000, RZ ;  /* 0x0000c000143d7810 */ /* 0x000fe20007f3e0ff */
[--C-:B------:R-:W-:Y:S01]  /*2b2e0*/  IMAD.X R41, RZ, RZ, R21.reuse, P2 ;  /* 0x000000ffff297224 */ /* 0x100fe200010e0615 */
[----:B------:R-:W-:Y:S01]  /*2b2f0*/  ISETP.NE.AND P6, PT, R0, RZ, PT ;  /* 0x000000ff0000720c */ /* 0x000fe20003fc5270 */
[--C-:B------:R-:W-:Y:S01]  /*2b300*/  IMAD.X R45, RZ, RZ, R21.reuse, P3 ;  /* 0x000000ffff2d7224 */ /* 0x100fe200018e0615 */
[----:B------:R-:W-:Y:S01]  /*2b310*/  LOP3.LUT R60, R61, 0x380, RZ, 0xc0, !PT ;  /* 0x000003803d3c7812 */ /* 0x000fe200078ec0ff */
[--C-:B------:R-:W-:Y:S01]  /*2b320*/  IMAD.X R49, RZ, RZ, R21.reuse, P4 ;  /* 0x000000ffff317224 */ /* 0x100fe200020e0615 */
[----:B------:R-:W-:Y:S01]  /*2b330*/  IADD3 R65, P2, R20, 0xd000, RZ ;  /* 0x0000d00014417810 */ /* 0x000fe20007f5e0ff */
[--C-:B------:R-:W-:Y:S01]  /*2b340*/  IMAD.X R33, RZ, RZ, R21.reuse, P6 ;  /* 0x000000ffff217224 */ /* 0x100fe200030e0615 */
[----:B------:R-:W-:Y:S01]  /*2b350*/  SHF.R.U64 R60, R60, 0x3, RZ ;  /* 0x000000033c3c7819 */ /* 0x000fe200000012ff */
[----:B------:R-:W-:Y:S01]  /*2b360*/  IMAD.X R53, RZ, RZ, R21, P5 ;  /* 0x000000ffff357224 */ /* 0x000fe200028e0615 */
[----:B------:R-:W-:-:S02]  /*2b370*/  IADD3 R57, P6, R20, 0xb000, RZ ;  /* 0x0000b00014397810 */ /* 0x000fc40007fde0ff */
[----:B------:R-:W-:Y:S01]  /*2b380*/  LOP3.LUT R60, R60, R61, RZ, 0x3c, !PT ;  /* 0x0000003d3c3c7212 */ /* 0x000fe200078e3cff */
[----:B------:R-:W-:Y:S01]  /*2b390*/  IMAD.X R61, RZ, RZ, R21, P1 ;  /* 0x000000ffff3d7224 */ /* 0x000fe200008e0615 */
[C---:B------:R-:W-:Y:S02]  /*2b3a0*/  IADD3 R69, P3, R20.reuse, 0xe000, RZ ;  /* 0x0000e00014457810 */ /* 0x040fe40007f7e0ff */
        /* <DEDUP_REMOVED lines=8> */
[----:B------:R-:W-:Y:S02]  /*2b430*/  SHF.R.S32.HI R78, RZ, 0x1f, R219 ;  /* 0x0000001fff4e7819 */ /* 0x000fe400000114db */
[----:B------:R-:W-:Y:S01]  /*2b440*/  LOP3.LUT R56, R56, R57, RZ, 0x3c, !PT ;  /* 0x0000003938387212 */ /* 0x000fe200078e3cff */
[--C-:B------:R-:W-:Y:S01]  /*2b450*/  IMAD.X R57, RZ, RZ, R21.reuse, P6 ;  /* 0x000000ffff397224 */ /* 0x100fe200030e0615 */
[----:B------:R-:W-:Y:S01]  /*2b460*/  LOP3.LUT R64, R64, R65, RZ, 0x3c, !PT ;  /* 0x0000004140407212 */ /* 0x000fe200078e3cff */
[--C-:B------:R-:W-:Y:S01]  /*2b470*/  IMAD.X R65, RZ, RZ, R21.reuse, P2 ;  /* 0x000000ffff417224 */ /* 0x100fe200010e0615 */
[----:B------:R-:W-:Y:S01]  /*2b480*/  LOP3.LUT R68, R68, R69, RZ, 0x3c, !PT ;  /* 0x0000004544447212 */ /* 0x000fe200078e3cff */
[----:B------:R-:W-:Y:S01]  /*2b490*/  IMAD.X R69, RZ, RZ, R21, P3 ;  /* 0x000000ffff457224 */ /* 0x000fe200018e0615 */
[----:B------:R-:W-:-:S02]  /*2b4a0*/  SHF.R.S32.HI R79, RZ, 0x1f, R216 ;  /* 0x0000001fff4f7819 */ /* 0x000fc400000114d8 */
[----:B------:R-:W-:Y:S02]  /*2b4b0*/  SEL R77, R219, RZ, !P0 ;  /* 0x000000ffdb4d7207 */ /* 0x000fe40004000000 */
[----:B------:R-:W-:Y:S02]  /*2b4c0*/  SEL R78, R78, RZ, !P0 ;  /* 0x000000ff4e4e7207 */ /* 0x000fe40004000000 */
[----:B-----5:R-:W-:Y:S01]  /*2b4d0*/  SHF.R.S32.HI R81, RZ, 0x1f, R76 ;  /* 0x0000001fff517819 */ /* 0x020fe2000001144c */
[----:B--2---:R0:W2:Y:S02]  /*2b4e0*/  SHFL.IDX PT, R4, R3, RZ, 0x1f ;  /* 0x00001fff03047589 */ /* 0x0040a400000e0000 */
[----:B0-----:R-:W-:Y:S02]  /*2b4f0*/  IADD3 R3, P4, R20, 0xf000, RZ ;  /* 0x0000f00014037810 */ /* 0x001fe40007f9e0ff */
[----:B------:R-:W-:Y:S02]  /*2b500*/  LOP3.LUT R20, R5, R20, RZ, 0x3c, !PT ;  /* 0x0000001405147212 */ /* 0x000fe400078e3cff */
[----:B------:R-:W-:Y:S01]  /*2b510*/  LOP3.LUT R0, R3, 0x380, RZ, 0xc0, !PT ;  /* 0x0000038003007812 */ /* 0x000fe200078ec0ff */
[----:B------:R-:W-:-:S03]  /*2b520*/  IMAD.X R73, RZ, RZ, R21, P4 ;  /* 0x000000ffff497224 */ /* 0x000fc600020e0615 */
[----:B------:R-:W-:-:S04]  /*2b530*/  SHF.R.U64 R0, R0, 0x3, RZ ;  /* 0x0000000300007819 */ /* 0x000fc800000012ff */
[----:B------:R-:W-:Y:S02]  /*2b540*/  LOP3.LUT R72, R0, R3, RZ, 0x3c, !PT ;  /* 0x0000000300487212 */ /* 0x000fe400078e3cff */
[----:B--2---:R-:W-:-:S13]  /*2b550*/  ISETP.NE.AND P1, PT, R4, RZ, PT ;  /* 0x000000ff0400720c */ /* 0x004fda0003f25270 */
[----:B------:R-:W-:Y:S05]  /*2b560*/  @P1 BRA `(.L_x_3666) ;  /* 0x0000000000cc1947 */ /* 0x000fea0003800000 */
[----:B------:R-:W2:Y:S01]  /*2b570*/  LDL R9, [R1+0x430] ;  /* 0x0004300001097983 */ /* 0x000ea20000100800 */
[----:B------:R-:W0:Y:S03]  /*2b580*/  LDC R6, c[0x0][0xce8] ;  /* 0x00033a00ff067b82 */ /* 0x000e260000000800 */
[----:B------:R-:W3:Y:S04]  /*2b590*/  LDL R7, [R1+0x440] ;  /* 0x0004400001077983 */ /* 0x000ee80000100800 */
[----:B------:R-:W4:Y:S01]  /*2b5a0*/  LDL R8, [R1+0x448] ;  /* 0x0004480001087983 */ /* 0x000f220000100800 */
[----:B------:R-:W-:Y:S01]  /*2b5b0*/  IMAD.IADD R14, R192, 0x1, R194 ;  /* 0x00000001c00e7824 */ /* 0x000fe200078e02c2 */
[----:B------:R-:W-:Y:S01]  /*2b5c0*/  ULDC.64 UR4, c[0x0][0xc90] ;  /* 0x0003240000047ab9 */ /* 0x000fe20000000a00 */
[----:B0-----:R-:W-:Y:S01]  /*2b5d0*/  IMAD R31, R22, R6, RZ ;  /* 0x00000006161f7224 */ /* 0x001fe200078e02ff */
[----:B------:R-:W-:Y:S01]  /*2b5e0*/  ISETP.NE.AND P2, PT, R6, 0x1, PT ;  /* 0x000000010600780c */ /* 0x000fe20003f45270 */
[----:B------:R-:W-:-:S02]  /*2b5f0*/  IMAD R3, R79, UR4, RZ ;  /* 0x000000044f037c24 */ /* 0x000fc4000f8e02ff */
[----:B------:R-:W-:Y:S02]  /*2b600*/  IMAD.MOV.U32 R4, RZ, RZ, R76 ;  /* 0x000000ffff047224 */ /* 0x000fe400078e004c */
[----:B------:R-:W-:Y:S02]  /*2b610*/  IMAD.MOV.U32 R5, RZ, RZ, R81 ;  /* 0x000000ffff057224 */ /* 0x000fe400078e0051 */
[C---:B------:R-:W-:Y:S02]  /*2b620*/  IMAD R3, R216.reuse, UR5, R3 ;  /* 0x00000005d8037c24 */ /* 0x040fe4000f8e0203 */
[----:B------:R-:W-:Y:S01]  /*2b630*/  IMAD.WIDE.U32 R4, R216, UR4, R4 ;  /* 0x00000004d8047c25 */ /* 0x000fe2000f8e0004 */
[----:B------:R-:W-:-:S03]  /*2b640*/  ULDC.64 UR4, c[0x0][0xc98] ;  /* 0x0003260000047ab9 */ /* 0x000fc60000000a00 */
[----:B--2---:R-:W-:-:S05]  /*2b650*/  IMAD.MOV R0, RZ, RZ, -R9 ;  /* 0x000000ffff007224 */ /* 0x004fca00078e0a09 */
[----:B---3--:R-:W-:Y:S02]  /*2b660*/  ISETP.NE.AND P0, PT, R7, R0, PT ;  /* 0x000000000700720c */ /* 0x008fe40003f05270 */
[----:B------:R-:W0:Y:S02]  /*2b670*/  @P2 LDC R0, c[0x0][0xcec] ;  /* 0x00033b00ff002b82 */ /* 0x000e240000000800 */
[----:B------:R-:W-:-:S06]  /*2b680*/  ISETP.GE.OR P1, PT, R14, R31, P0 ;  /* 0x0000001f0e00720c */ /* 0x000fcc0000726670 */
[----:B------:R-:W2:Y:S07]  /*2b690*/  @P2 LDC R7, c[0x0][0xcf0] ;  /* 0x00033c00ff072b82 */ /* 0x000eae0000000800 */
[----:B------:R-:W3:Y:S01]  /*2b6a0*/  @!P1 LDL R27, [R1+0x1f0] ;  /* 0x0001f000011b9983 */ /* 0x000ee20000100800 */
[----:B----4-:R-:W-:Y:S02]  /*2b6b0*/  IMAD.IADD R9, R8, 0x1, R194 ;  /* 0x0000000108097824 */ /* 0x010fe400078e02c2 */
[----:B------:R-:W-:-:S02]  /*2b6c0*/  IMAD.IADD R5, R5, 0x1, R3 ;  /* 0x0000000105057824 */ /* 0x000fc400078e0203 */
[----:B------:R-:W-:Y:S02]  /*2b6d0*/  IMAD.MOV.U32 R15, RZ, RZ, R9 ;  /* 0x000000ffff0f7224 */ /* 0x000fe400078e0009 */
[----:B------:R-:W-:-:S04]  /*2b6e0*/  IMAD.WIDE.U32 R4, R77, UR4, R4 ;  /* 0x000000044d047c25 */ /* 0x000fc8000f8e0004 */
[----:B0-----:R-:W-:-:S05]  /*2b6f0*/  @P2 IMAD.HI.U32 R0, R9, R0, RZ ;  /* 0x0000000009002227 */ /* 0x001fca00078e00ff */
        /* <DEDUP_REMOVED lines=20> */
[----:B------:R-:W3:Y:S04]  /*2b840*/  SHFL.IDX PT, R7, R9, RZ, 0x1c1f ;  /* 0x001c1fff09077589 */ /* 0x000ee800000e0000 */
[----:B---3--:R-:W-:Y:S04]  /*2b850*/  @!P1 ST.E desc[UR46][R6.64], R27 ;  /* 0x0000001b06009985 */ /* 0x008fe8000c10192e */
[----:B------:R-:W2:Y:S04]  /*2b860*/  @!P0 LDL R3, [R1+0x1f4] ;  /* 0x0001f40001038983 */ /* 0x000ea80000100800 */
[----:B------:R-:W-:Y:S04]  /*2b870*/  SHFL.IDX PT, R4, R8, 0x1, 0x1c1f ;  /* 0x003c1f0008047f89 */ /* 0x000fe800000e0000 */
[----:B------:R-:W2:Y:S04]  /*2b880*/  SHFL.IDX PT, R5, R9, 0x1, 0x1c1f ;  /* 0x003c1f0009057f89 */ /* 0x000ea800000e0000 */
[----:B--2---:R0:W-:Y:S02]  /*2b890*/  @!P0 ST.E desc[UR46][R4.64], R3 ;  /* 0x0000000304008985 */ /* 0x0041e4000c10192e */
.L_x_3666:
[----:B------:R-:W2:Y:S01]  /*2b8a0*/  LDL R80, [R1+0x424] ;  /* 0x0004240001507983 */ /* 0x000ea20000100800 */
[----:B------:R-:W3:Y:S01]  /*2b8b0*/  LDC R83, c[0x0][0xce8] ;  /* 0x00033a00ff537b82 */ /* 0x000ee20000000800 */
[----:B------:R-:W-:Y:S02]  /*2b8c0*/  ULDC.64 UR4, c[0x0][0xba0] ;  /* 0x0002e80000047ab9 */ /* 0x000fe40000000a00 */
[----:B0-----:R-:W-:Y:S01]  /*2b8d0*/  IMAD R3, R81, UR4, RZ ;  /* 0x0000000451037c24 */ /* 0x001fe2000f8e02ff */
[----:B------:R0:W5:Y:S04]  /*2b8e0*/  LD.E.128 R4, desc[UR46][R20.64] ;  /* 0x0000002e14047980 */ /* 0x000168000c101d00 */
[----:B------:R-:W4:Y:S01]  /*2b8f0*/  LDC R0, c[0x0][0xbc8] ;  /* 0x0002f200ff007b82 */ /* 0x000f220000000800 */
[----:B------:R-:W5:Y:S04]  /*2b900*/  LD.E.128 R8, desc[UR46][R10.64] ;  /* 0x0000002e0a087980 */ /* 0x000f68000c101d00 */
[----:B------:R-:W5:Y:S04]  /*2b910*/  LD.E.128 R12, desc[UR46][R12.64] ;  /* 0x0000002e0c0c7980 */ /* 0x000f68000c101d00 */
[----:B------:R-:W5:Y:S04]  /*2b920*/  LD.E.128 R24, desc[UR46][R24.64] ;  /* 0x0000002e18187980 */ /* 0x000f68000c101d00 */
[----:B------:R-:W5:Y:S01]  /*2b930*/  LD.E.128 R28, desc[UR46][R28.64] ;  /* 0x0000002e1c1c7980 */ /* 0x000f62000c101d00 */
[----:B---3--:R-:W-:Y:S01]  /*2b940*/  ISETP.NE.AND P1, PT, R83, 0x1, PT ;  /* 0x000000015300780c */ /* 0x008fe20003f25270 */
[----:B------:R-:W-:-:S02]  /*2b950*/  IMAD R3, R76, UR5, R3 ;  /* 0x000000054c037c24 */ /* 0x000fc4000f8e0203 */
[----:B------:R-:W5:Y:S04]  /*2b960*/  LD.E.128 R32, desc[UR46][R32.64] ;  /* 0x0000002e20207980 */ /* 0x000f68000c101d00 */
[----:B------:R-:W5:Y:S04]  /*2b970*/  LD.E.128 R36, desc[UR46][R36.64] ;  /* 0x0000002e24247980 */ /* 0x000f68000c101d00 */
[----:B------:R-:W5:Y:S02]  /*2b980*/  LD.E.128 R40, desc[UR46][R40.64] ;  /* 0x0000002e28287980 */ /* 0x000f64000c101d00 */
[----:B------:R-:W3:Y:S01]  /*2b990*/  @P1 LDC R81, c[0x0][0xcec] ;  /* 0x00033b00ff511b82 */ /* 0x000ee20000000800 */
[----:B0-----:R-:W-:Y:S01]  /*2b9a0*/  IMAD.WIDE.U32 R20, R76, UR4, RZ ;  /* 0x000000044c147c25 */ /* 0x001fe2000f8e00ff */
[----:B------:R-:W-:Y:S01]  /*2b9b0*/  ULDC.64 UR4, c[0x0][0xbe8] ;  /* 0x0002fa0000047ab9 */ /* 0x000fe20000000a00 */
[----:B------:R-:W5:Y:S04]  /*2b9c0*/  LD.E.128 R44, desc[UR46][R44.64] ;  /* 0x0000002e2c2c7980 */ /* 0x000f68000c101d00 */
[----:B------:R-:W5:Y:S01]  /*2b9d0*/  LD.E.128 R48, desc[UR46][R48.64] ;  /* 0x0000002e30307980 */ /* 0x000f62000c101d00 */
[----:B------:R-:W0:Y:S01]  /*2b9e0*/  @P1 LDC R85, c[0x0][0xcf0] ;  /* 0x00033c00ff551b82 */ /* 0x000e220000000800 */
[----:B------:R-:W-:-:S02]  /*2b9f0*/  IMAD.IADD R21, R21, 0x1, R3 ;  /* 0x0000000115157824 */ /* 0x000fc400078e0203 */
[----:B------:R-:W-:Y:S01]  /*2ba00*/  IMAD R79, R79, UR4, RZ ;  /* 0x000000044f4f7c24 */ /* 0x000fe2000f8e02ff */
[----:B------:R-:W5:Y:S01]  /*2ba10*/  LD.E.128 R52, desc[UR46][R52.64] ;  /* 0x0000002e34347980 */ /* 0x000f62000c101d00 */
[----:B------:R-:W-:-:S03]  /*2ba20*/  IMAD.WIDE.U32 R20, R216, UR4, R20 ;  /* 0x00000004d8147c25 */ /* 0x000fc6000f8e0014 */
[----:B------:R-:W5:Y:S01]  /*2ba30*/  LD.E.128 R56, desc[UR46][R56.64] ;  /* 0x0000002e38387980 */ /* 0x000f62000c101d00 */
[----:B------:R-:W-:Y:S01]  /*2ba40*/  IMAD R79, R216, UR5, R79 ;  /* 0x00000005d84f7c24 */ /* 0x000fe2000f8e024f */
[----:B------:R-:W-:Y:S01]  /*2ba50*/  ULDC.64 UR4, c[0x0][0xbf0] ;  /* 0x0002fc0000047ab9 */ /* 0x000fe20000000a00 */
[-C--:B----4-:R-:W-:Y:S01]  /*2ba60*/  ISETP.GE.AND P0, PT, R214, R0.reuse, PT ;  /* 0x00000000d600720c */ /* 0x090fe20003f06270 */
[----:B------:R-:W-:Y:S01]  /*2ba70*/  IMAD R78, R78, UR4, RZ ;  /* 0x000000044e4e7c24 */ /* 0x000fe2000f8e02ff */
[----:B------:R-:W5:Y:S01]  /*2ba80*/  LD.E.128 R60, desc[UR46][R60.64] ;  /* 0x0000002e3c3c7980 */ /* 0x000f62000c101d00 */
[----:B------:R-:W-:Y:S02]  /*2ba90*/  IMAD.IADD R21, R21, 0x1, R79 ;  /* 0x0000000115157824 */ /* 0x000fe400078e024f */
[C---:B------:R-:W-:Y:S01]  /*2baa0*/  IMAD R79, R77.reuse, UR5, R78 ;  /* 0x000000054d4f7c24 */ /* 0x040fe2000f8e024e */
[----:B------:R-:W5:Y:S01]  /*2bab0*/  LD.E.128 R64, desc[UR46][R64.64] ;  /* 0x0000002e40407980 */ /* 0x000f62000c101d00 */
[----:B------:R-:W-:Y:S01]  /*2bac0*/  IMAD.WIDE.U32 R20, R77, UR4, R20 ;  /* 0x000000044d147c25 */ /* 0x000fe2000f8e0014 */
[----:B------:R-:W-:Y:S01]  /*2bad0*/  SEL R77, RZ, 0xffffffff, P0 ;  /* 0xffffffffff4d7807 */ /* 0x000fe20000000000 */
[----:B------:R-:W-:Y:S01]  /*2bae0*/  ULDC.64 UR4, c[0x0][0xbe0] ;  /* 0x0002f80000047ab9 */ /* 0x000fe20000000a00 */
[----:B------:R-:W-:Y:S01]  /*2baf0*/  ISETP.GE.AND P0, PT, R213, R0, PT ;  /* 0x00000000d500720c */ /* 0x000fe20003f06270 */
[----:B------:R-:W-:Y:S01]  /*2bb00*/  IMAD.IADD R21, R21, 0x1, R79 ;  /* 0x0000000115157824 */ /* 0x000fe200078e024f */
[----:B------:R-:W5:Y:S02]  /*2bb10*/  LD.E.128 R68, desc[UR46][R68.64] ;  /* 0x0000002e44447980 */ /* 0x000f64000c101d00 */
[----:B------:R-:W-:-:S02]  /*2bb20*/  SEL R78, RZ, 0xffffffff, P0 ;  /* 0xffffffffff4e7807 */ /* 0x000fc40000000000 */
[----:B------:R-:W-:Y:S01]  /*2bb30*/  ISETP.GE.AND P0, PT, R212, R0, PT ;  /* 0x00000000d400720c */ /* 0x000fe20003f06270 */
[----:B------:R-:W5:Y:S01]  /*2bb40*/  LD.E.128 R72, desc[UR46][R72.64] ;  /* 0x0000002e48487980 */ /* 0x000f62000c101d00 */
[----:B------:R-:W-:Y:S01]  /*2bb50*/  IMAD R87, R22, R83, RZ ;  /* 0x0000005316577224 */ /* 0x000fe200078e02ff */
[----:B------:R-:W-:Y:S01]  /*2bb60*/  BSSY B1, `(.L_x_3667) ;  /* 0x000005a000017945 */ /* 0x000fe20003800000 */
[----:B------:R-:W-:Y:S01]  /*2bb70*/  @!PT LDS RZ, [RZ] ;  /* 0x00000000fffff984 */ /* 0x000fe20000000800 */
[----:B------:R-:W-:Y:S01]  /*2bb80*/  @!PT LDS RZ, [RZ] ;  /* 0x00000000fffff984 */ /* 0x000fe20000000800 */
[----:B------:R-:W-:Y:S01]  /*2bb90*/  @!PT LDS RZ, [RZ] ;  /* 0x00000000fffff984 */ /* 0x000fe20000000800 */
[----:B------:R-:W-:Y:S01]  /*2bba0*/  @!PT LDS RZ, [RZ] ;  /* 0x00000000fffff984 */ /* 0x000fe20000000800 */
[----:B------:R4:W-:Y:S06]  /*2bbb0*/  MEMBAR.ALL.CTA ;  /* 0x0000000000007992 */ /* 0x0009ec0000008000 */
[----:B----4-:R-:W4:Y:S01]  /*2bbc0*/  FENCE.VIEW.ASYNC.S ;  /* 0x00000000000073c6 */ /* 0x010f220000000000 */
[----:B--2---:R-:W-:-:S04]  /*2bbd0*/  IMAD R3, R80, 0x20, R220 ;  /* 0x0000002050037824 */ /* 0x004fc800078e02dc */
[----:B------:R-:W-:Y:S02]  /*2bbe0*/  IMAD.IADD R80, R194, 0x1, R3 ;  /* 0x00000001c2507824 */ /* 0x000fe400078e0203 */
[----:B------:R-:W-:Y:S02]  /*2bbf0*/  IMAD.IADD R194, R220, 0x1, R194 ;  /* 0x00000001dcc27824 */ /* 0x000fe400078e02c2 */
[----:B---3--:R-:W-:-:S04]  /*2bc00*/  @P1 IMAD.HI.U32 R76, R80, R81, RZ ;  /* 0x00000051504c1227 */ /* 0x008fc800078e00ff */
[----:B------:R-:W-:Y:S01]  /*2bc10*/  IMAD.MOV.U32 R3, RZ, RZ, R80 ;  /* 0x000000ffff037224 */ /* 0x000fe200078e0050 */
[----:B0-----:R-:W-:Y:S01]  /*2bc20*/  @P1 SHF.R.U32.HI R3, RZ, R85, R76 ;  /* 0x00000055ff031219 */ /* 0x001fe2000001164c */
[----:B------:R-:W-:Y:S01]  /*2bc30*/  IMAD.SHL.U32 R81, R77, 0x2, RZ ;  /* 0x000000024d517824 */ /* 0x000fe200078e00ff */
[----:B------:R-:W-:-:S03]  /*2bc40*/  ISETP.GE.AND P1, PT, R215, R0, PT ;  /* 0x00000000d700720c */ /* 0x000fc60003f26270 */
[----:B------:R-:W-:Y:S01]  /*2bc50*/  IMAD.MOV R79, RZ, RZ, -R3 ;  /* 0x000000ffff4f7224 */ /* 0x000fe200078e0a03 */
[----:B------:R-:W-:Y:S01]  /*2bc60*/  SEL R76, RZ, 0x1, P1 ;  /* 0x00000001ff4c7807 */ /* 0x000fe20000800000 */
[----:B------:R-:W-:Y:S01]  /*2bc70*/  IMAD.WIDE.U32 R20, R3, UR4, R20 ;  /* 0x0000000403147c25 */ /* 0x000fe2000f8e0014 */
[----:B------:R-:W-:Y:S02]  /*2bc80*/  ISETP.GE.AND P1, PT, R194, R87, PT ;  /* 0x00000057c200720c */ /* 0x000fe40003f26270 */
[----:B------:R-:W-:Y:S01]  /*2bc90*/  LOP3.LUT R76, R81, 0x2, R76, 0xe2, !PT ;  /* 0x00000002514c7812 */ /* 0x000fe200078ee24c */
[----:B------:R-:W-:Y:S01]  /*2bca0*/  IMAD.SHL.U32 R81, R78, 0x4, RZ ;  /* 0x000000044e517824 */ /* 0x000fe200078e00ff */
[----:B------:R-:W-:Y:S01]  /*2bcb0*/  SEL R78, RZ, 0xffffffff, P0 ;  /* 0xffffffffff4e7807 */ /* 0x000fe20000000000 */
[----:B------:R-:W-:Y:S01]  /*2bcc0*/  IMAD R77, R83, R79, R80 ;  /* 0x0000004f534d7224 */ /* 0x000fe200078e0250 */
[----:B------:R-:W-:Y:S02]  /*2bcd0*/  SHF.R.S32.HI R79, RZ, 0x1f, R3 ;  /* 0x0000001fff4f7819 */ /* 0x000fe40000011403 */
[----:B------:R-:W-:-:S02]  /*2bce0*/  ISETP.GE.AND P0, PT, R211, R0, PT ;  /* 0x00000000d300720c */ /* 0x000fc40003f06270 */
[----:B------:R-:W-:Y:S01]  /*2bcf0*/  LOP3.LUT R76, R81, 0x4, R76, 0xe2, !PT ;  /* 0x00000004514c7812 */ /* 0x000fe200078ee24c */
[----:B------:R-:W-:Y:S01]  /*2bd00*/  IMAD.SHL.U32 R81, R78, 0x8, RZ ;  /* 0x000000084e517824 */ /* 0x000fe200078e00ff */
[----:B------:R-:W-:Y:S01]  /*2bd10*/  SEL R78, RZ, 0xffffffff, P0 ;  /* 0xffffffffff4e7807 */ /* 0x000fe20000000000 */
[----:B------:R-:W-:Y:S01]  /*2bd20*/  IMAD R80, R79, UR4, RZ ;  /* 0x000000044f507c24 */ /* 0x000fe2000f8e02ff */
[-C--:B------:R-:W-:Y:S02]  /*2bd30*/  ISETP.GE.AND P0, PT, R210, R0.reuse, PT ;  /* 0x00000000d200720c */ /* 0x080fe40003f06270 */
[----:B------:R-:W-:Y:S01]  /*2bd40*/  LOP3.LUT R76, R81, 0x8, R76, 0xe2, !PT ;  /* 0x00000008514c7812 */ /* 0x000fe200078ee24c */
[----:B------:R-:W-:Y:S01]  /*2bd50*/  IMAD R79, R3, UR5, R80 ;  /* 0x00000005034f7c24 */ /* 0x000fe2000f8e0250 */
[----:B------:R-:W-:Y:S01]  /*2bd60*/  SEL R3, RZ, 0xffffffff, P0 ;  /* 0xffffffffff037807 */ /* 0x000fe20000000000 */
[----:B------:R-:W-:Y:S01]  /*2bd70*/  IMAD.SHL.U32 R81, R78, 0x10, RZ ;  /* 0x000000104e517824 */ /* 0x000fe200078e00ff */
[----:B------:R-:W-:Y:S01]  /*2bd80*/  SHF.R.S32.HI R78, RZ, 0x1f, R77 ;  /* 0x0000001fff4e7819 */ /* 0x000fe2000001144d */
[----:B------:R-:W-:Y:S01]  /*2bd90*/  ULDC.64 UR4, c[0x0][0xbd8] ;  /* 0x0002f60000047ab9 */ /* 0x000fe20000000a00 */
[----:B------:R-:W-:Y:S01]  /*2bda0*/  ISETP.GE.AND P0, PT, R218, R0, PT ;  /* 0x00000000da00720c */ /* 0x000fe20003f06270 */
[----:B------:R-:W-:Y:S01]  /*2bdb0*/  IMAD.SHL.U32 R3, R3, 0x20, RZ ;  /* 0x0000002003037824 */ /* 0x000fe200078e00ff */
[----:B------:R-:W-:Y:S01]  /*2bdc0*/  LOP3.LUT R76, R81, 0x10, R76, 0xe2, !PT ;  /* 0x00000010514c7812 */ /* 0x000fe200078ee24c */
[----:B------:R-:W-:-:S02]  /*2bdd0*/  IMAD.IADD R21, R21, 0x1, R79 ;  /* 0x0000000115157824 */ /* 0x000fc400078e024f */
[----:B------:R-:W-:Y:S01]  /*2bde0*/  IMAD R78, R78, UR4, RZ ;  /* 0x000000044e4e7c24 */ /* 0x000fe2000f8e02ff */
[----:B------:R-:W-:Y:S01]  /*2bdf0*/  LOP3.LUT R76, R3, 0x20, R76, 0xe2, !PT ;  /* 0x00000020034c7812 */ /* 0x000fe200078ee24c */
[----:B------:R-:W-:Y:S01]  /*2be00*/  IMAD.WIDE.U32 R20, R77, UR4, R20 ;  /* 0x000000044d147c25 */ /* 0x000fe2000f8e0014 */
[----:B------:R-:W-:Y:S02]  /*2be10*/  SEL R3, RZ, 0x40, P0 ;  /* 0x00000040ff037807 */ /* 0x000fe40000000000 */
[----:B------:R-:W-:Y:S01]  /*2be20*/  ISETP.GE.AND P0, PT, R217, R0, PT ;  /* 0x00000000d900720c */ /* 0x000fe20003f06270 */
[----:B------:R-:W-:Y:S01]  /*2be30*/  IMAD R79, R77, UR5, R78 ;  /* 0x000000054d4f7c24 */ /* 0x000fe2000f8e024e */
[----:B------:R-:W-:Y:S01]  /*2be40*/  LOP3.LUT R22, R76, R3, RZ, 0xfc, !PT ;  /* 0x000000034c167212 */ /* 0x000fe200078efcff */
[----:B------:R-:W-:Y:S01]  /*2be50*/  VIADD R3, R2, 0x38820 ;  /* 0x0003882002037836 */ /* 0x000fe20000000000 */
[----:B------:R-:W-:Y:S01]  /*2be60*/  ULDC.64 UR4, c[0x0][0xb80] ;  /* 0x0002e00000047ab9 */ /* 0x000fe20000000a00 */
[----:B------:R-:W-:Y:S01]  /*2be70*/  IMAD.IADD R77, R21, 0x1, R79 ;  /* 0x00000001154d7824 */ /* 0x000fe200078e024f */
[----:B------:R-:W-:-:S02]  /*2be80*/  LEA R84, P2, R20, UR4, 0x1 ;  /* 0x0000000414547c11 */ /* 0x000fc4000f8408ff */
[----:B------:R-:W-:Y:S02]  /*2be90*/  PRMT R3, RZ, 0x654, R3 ;  /* 0x00000654ff037816 */ /* 0x000fe40000000003 */
[----:B------:R-:W-:Y:S02]  /*2bea0*/  SEL R21, RZ, 0x80, P0 ;  /* 0x00000080ff157807 */ /* 0x000fe40000000000 */
[----:B------:R-:W-:Y:S01]  /*2beb0*/  LEA.HI.X R85, R20, UR5, R77, 0x1, P2 ;  /* 0x0000000514557c11 */ /* 0x000fe200090f0c4d */
[----:B----4-:R0:W-:Y:S01]  /*2bec0*/  SYNCS.ARRIVE.TRANS64.RED.A1T0 RZ, [R3+URZ], RZ ;  /* 0x000000ff03ff79a7 */ /* 0x0101e2000810043f */
[----:B------:R2:W3:Y:S01]  /*2bed0*/  SHFL.IDX PT, R20, R84, RZ, 0x181f ;  /* 0x00181fff54147589 */ /* 0x0004e200000e0000 */
[----:B0-----:R-:W-:-:S03]  /*2bee0*/  LOP3.LUT R3, R22, R21, RZ, 0xfc, !PT ;  /* 0x0000001516037212 */ /* 0x001fc600078efcff */
[----:B------:R2:W0:Y:S01]  /*2bef0*/  SHFL.IDX PT, R21, R85, RZ, 0x181f ;  /* 0x00181fff55157589 */ /* 0x00042200000e0000 */
[----:B------:R-:W-:Y:S05]  /*2bf00*/  @P1 BRA `(.L_x_3668) ;  /* 0x00000000007c1947 */ /* 0x000fea0003800000 */
[-C--:B------:R-:W-:Y:S02]  /*2bf10*/  ISETP.GE.AND P1, PT, R214, R0.reuse, PT ;  /* 0x00000000d600720c */ /* 0x080fe40003f26270 */
[-C--:B------:R-:W-:Y:S02]  /*2bf20*/  ISETP.GE.AND P0, PT, R215, R0.reuse, PT ;  /* 0x00000000d700720c */ /* 0x080fe40003f06270 */
[-C--:B------:R-:W-:Y:S02]  /*2bf30*/  ISETP.GE.AND P5, PT, R213, R0.reuse, PT ;  /* 0x00000000d500720c */ /* 0x080fe40003fa6270 */
[----:B------:R-:W-:-:S07]  /*2bf40*/  ISETP.GE.AND P3, PT, R212, R0, PT ;  /* 0x00000000d400720c */ /* 0x000fce0003f66270 */
[C---:B---3--:R-:W-:Y:S02]  /*2bf50*/  @!P1 LEA R76, P2, R214.reuse, R20, 0x1 ;  /* 0x00000014d64c9211 */ /* 0x048fe400078408ff */
[----:B0-----:R-:W-:Y:S02]  /*2bf60*/  @!P0 IMAD.WIDE R78, R215, 0x2, R20 ;  /* 0x00000002d74e8825 */ /* 0x001fe400078e0214 */
[----:B------:R-:W-:Y:S02]  /*2bf70*/  @!P1 LEA.HI.X R77, R214, R21, R228, 0x1, P2 ;  /* 0x00000015d64d9211 */ /* 0x000fe400010f0ce4 */
[----:B------:R-:W-:Y:S01]  /*2bf80*/  ISETP.GE.AND P2, PT, R211, R0, PT ;  /* 0x00000000d300720c */ /* 0x000fe20003f46270 */
        /* <DEDUP_REMOVED lines=13> */
[-C--:B---3--:R-:W-:Y:S02]  /*2c060*/  @P0 LEA R12, P3, R218, R20.reuse, 0x1 ;  /* 0x00000014da0c0211 */ /* 0x088fe400078608ff */
        /* <DEDUP_REMOVED lines=9> */
.L_x_3668:
[----:B------:R-:W-:Y:S05]  /*2c100*/  BSYNC B1 ;  /* 0x0000000000017941 */ /* 0x000fea0003800000 */
.L_x_3667:
[----:B----45:R-:W-:Y:S01]  /*2c110*/  VIADD R4, R194, 0x20 ;  /* 0x00000020c2047836 */ /* 0x030fe20000000000 */
[----:B------:R4:W0:Y:S04]  /*2c120*/  SHFL.IDX PT, R7, R85, 0x1, 0x181f ;  /* 0x00381f0055077f89 */ /* 0x00082800000e0000 */
[----:B------:R-:W-:Y:S01]  /*2c130*/  ISETP.GE.AND P0, PT, R4, R87, PT ;  /* 0x000000570400720c */ /* 0x000fe20003f06270 */
[----:B------:R4:W0:-:S12]  /*2c140*/  SHFL.IDX PT, R6, R84, 0x1, 0x181f ;  /* 0x00381f0054067f89 */ /* 0x00081800000e0000 */
[----:B----4-:R-:W-:Y:S05]  /*2c150*/  @P0 BRA `(.L_x_3669) ;  /* 0x0000000c00dc0947 */ /* 0x010fea0003800000 */
[-C--:B------:R-:W-:Y:S02]  /*2c160*/  ISETP.GE.AND P5, PT, R214, R0.reuse, PT ;  /* 0x00000000d600720c */ /* 0x080fe40003fa6270 */
[-C--:B------:R-:W-:Y:S02]  /*2c170*/  ISETP.GE.AND P6, PT, R215, R0.reuse, PT ;  /* 0x00000000d700720c */ /* 0x080fe40003fc6270 */
[-C--:B------:R-:W-:Y:S02]  /*2c180*/  ISETP.GE.AND P3, PT, R213, R0.reuse, PT ;  /* 0x00000000d500720c */ /* 0x080fe40003f66270 */
[-C--:B------:R-:W-:Y:S02]  /*2c190*/  ISETP.GE.AND P2, PT, R212, R0.reuse, PT ;  /* 0x00000000d400720c */ /* 0x080fe40003f46270 */
[-C--:B------:R-:W-:Y:S02]  /*2c1a0*/  ISETP.GE.AND P1, PT, R211, R0.reuse, PT ;  /* 0x00000000d300720c */ /* 0x080fe40003f26270 */
[----:B------:R-:W-:-:S03]  /*2c1b0*/  ISETP.GE.AND P0, PT, R210, R0, PT ;  /* 0x00000000d200720c */ /* 0x000fc60003f06270 */
[CC--:B0-----:R-:W-:Y:S02]  /*2c1c0*/  @!P5 LEA R12, P4, R214.reuse, R6.reuse, 0x1 ;  /* 0x00000006d60cd211 */ /* 0x0c1fe400078808ff */
[----:B------:R-:W-:Y:S02]  /*2c1d0*/  @!P6 IMAD.WIDE R4, R215, 0x2, R6 ;  /* 0x00000002d704e825 */ /* 0x000fe400078e0206 */
[----:B------:R-:W-:Y:S02]  /*2c1e0*/  @!P5 LEA.HI.X R13, R214, R7, R228, 0x1, P4 ;  /* 0x00000007d60dd211 */ /* 0x000fe400020f0ce4 */
[----:B------:R-:W-:Y:S01]  /*2c1f0*/  LOP3.LUT P4, RZ, R22, 0x40, RZ, 0xc0, !PT ;  /* 0x0000004016ff7812 */ /* 0x000fe2000788c0ff */
[----:B------:R0:W-:Y:S01]  /*2c200*/  @!P6 ST.E.128 desc[UR46][R4.64], R8 ;  /* 0x000000080400e985 */ /* 0x0001e2000c101d2e */
[----:B------:R-:W-:-:S03]  /*2c210*/  @!P3 LEA R14, P6, R213, R6, 0x1 ;  /* 0x00000006d50eb211 */ /* 0x000fc600078c08ff */
[----:B------:R4:W-:Y:S01]  /*2c220*/  @!P5 ST.E.128 desc[UR46][R12.64], R24 ;  /* 0x000000180c00d985 */ /* 0x0009e2000c101d2e */
[-C--:B------:R-:W-:Y:S02]  /*2c230*/  @!P3 LEA.HI.X R15, R213, R7.reuse, R227, 0x1, P6 ;  /* 0x00000007d50fb211 */ /* 0x080fe400030f0ce3 */
[-C--:B---3--:R-:W-:Y:S02]  /*2c240*/  @!P2 LEA R20, P5, R212, R6.reuse, 0x1 ;  /* 0x00000006d414a211 */ /* 0x088fe400078a08ff */
[CC--:B------:R-:W-:Y:S01]  /*2c250*/  @!P1 LEA R28, P6, R211.reuse, R6.reuse, 0x1 ;  /* 0x00000006d31c9211 */ /* 0x0c0fe200078c08ff */
        /* <DEDUP_REMOVED lines=17> */
.L_x_3664:
[----:B------:R-:W-:Y:S01]  /*2c370*/  ULDC.64 UR4, c[0x0][0xd00] ;  /* 0x0003400000047ab9 */ /* 0x000fe20000000a00 */
[----:B------:R-:W0:Y:S01]  /*2c380*/  LDC.64 R4, c[0x0][0xd00] ;  /* 0x00034000ff047b82 */ /* 0x000e220000000a00 */
[----:B------:R-:W-:Y:S01]  /*2c390*/  ISETP.NE.U32.AND P0, PT, RZ, UR4, PT ;  /* 0x00000004ff007c0c */ /* 0x000fe2000bf05070 */
[----:B------:R-:W-:-:S03]  /*2c3a0*/  IMAD.MOV.U32 R3, RZ, RZ, RZ ;  /* 0x000000ffff037224 */ /* 0x000fc600078e00ff */
[----:B------:R-:W-:Y:S01]  /*2c3b0*/  ISETP.NE.AND.EX P0, PT, RZ, UR5, PT, P0 ;  /* 0x00000005ff007c0c */ /* 0x000fe2000bf05300 */
[----:B------:R-:W-:Y:S02]  /*2c3c0*/  ULDC.64 UR4, c[0x0][0xd08] ;  /* 0x0003420000047ab9 */ /* 0x000fe40000000a00 */
[----:B------:R-:W-:Y:S01]  /*2c3d0*/  ISETP.NE.U32.AND P1, PT, RZ, UR4, PT ;  /* 0x00000004ff007c0c */ /* 0x000fe2000bf25070 */
[----:B------:R-:W1:Y:S03]  /*2c3e0*/  LDC R25, c[0x0][0xce8] ;  /* 0x00033a00ff197b82 */ /* 0x000e660000000800 */
[----:B------:R-:W-:Y:S01]  /*2c3f0*/  ISETP.NE.AND.EX P1, PT, RZ, UR5, PT, P1 ;  /* 0x00000005ff007c0c */ /* 0x000fe2000bf25310 */
[----:B0-----:R-:W-:-:S12]  /*2c400*/  IMAD.WIDE R4, R219, 0x4, R4 ;  /* 0x00000004db047825 */ /* 0x001fd800078e0204 */
[----:B------:R-:W0:Y:S01]  /*2c410*/  @P1 LDC.64 R6, c[0x0][0xd08] ;  /* 0x00034200ff061b82 */ /* 0x000e220000000a00 */
[----:B------:R-:W-:Y:S02]  /*2c420*/  ULDC UR4, c[0x0][0xb88] ;  /* 0x0002e20000047ab9 */ /* 0x000fe40000000800 */
[----:B------:R-:W-:Y:S01]  /*2c430*/  IMAD.U32 R0, RZ, RZ, UR4 ;  /* 0x00000004ff007e24 */ /* 0x000fe2000f8e00ff */
[----:B------:R0:W5:Y:S02]  /*2c440*/  @P0 LDG.E R3, desc[UR46][R4.64] ;  /* 0x0000002e04030981 */ /* 0x000164000c1e1900 */
[----:B0-----:R-:W-:-:S05]  /*2c450*/  @P1 IMAD.WIDE R6, R219, 0x4, R6 ;  /* 0x00000004db061825 */ /* 0x001fca00078e0206 */
[----:B------:R0:W5:Y:S01]  /*2c460*/  @P1 LDG.E R0, desc[UR46][R6.64] ;  /* 0x0000002e06001981 */ /* 0x000162000c1e1900 */
[----:B------:R-:W-:Y:S02]  /*2c470*/  ISETP.GE.AND P2, PT, R229, 0x40, PT ;  /* 0x00000040e500780c */ /* 0x000fe40003f46270 */
[----:B------:R-:W-:Y:S01]  /*2c480*/  SHF.R.S32.HI R8, RZ, 0x1f, R219 ;  /* 0x0000001fff087819 */ /* 0x000fe200000114db */
[----:B-1----:R-:W-:Y:S10]  /*2c490*/  @P1 BRA `(.L_x_3670) ;  /* 0x0000000000101947 */ /* 0x002ff40003800000 */
[----:B------:R-:W-:Y:S05]  /*2c4a0*/  @!P0 BRA `(.L_x_3670) ;  /* 0x00000000000c8947 */ /* 0x000fea0003800000 */
[----:B0-----:R-:W2:Y:S04]  /*2c4b0*/  LDG.E R7, desc[UR46][R4.64] ;  /* 0x0000002e04077981 */ /* 0x001ea8000c1e1900 */
[----:B-----5:R-:W2:Y:S02]  /*2c4c0*/  LDG.E R0, desc[UR46][R4.64+0x4] ;  /* 0x0000042e04007981 */ /* 0x020ea4000c1e1900 */
[----:B--2---:R-:W-:-:S07]  /*2c4d0*/  IMAD.IADD R0, R0, 0x1, -R7 ;  /* 0x0000000100007824 */ /* 0x004fce00078e0a07 */
.L_x_3670:
[----:B------:R-:W-:Y:S01]  /*2c4e0*/  BSSY B1, `(.L_x_3671) ;  /* 0x000002d000017945 */ /* 0x000fe20003800000 */
[----:B------:R-:W-:Y:S02]  /*2c4f0*/  SHF.R.S32.HI R12, RZ, 0x1f, R216 ;  /* 0x0000001fff0c7819 */ /* 0x000fe400000114d8 */
[----:B------:R-:W-:Y:S02]  /*2c500*/  SEL R13, R219, RZ, !P0 ;  /* 0x000000ffdb0d7207 */ /* 0x000fe40004000000 */
[----:B------:R-:W-:Y:S02]  /*2c510*/  SEL R14, R8, RZ, !P0 ;  /* 0x000000ff080e7207 */ /* 0x000fe40004000000 */
[----:B-----5:R-:W-:Y:S01]  /*2c520*/  SHF.R.S32.HI R10, RZ, 0x1f, R3 ;  /* 0x0000001fff0a7819 */ /* 0x020fe20000011403 */
[----:B------:R-:W-:Y:S06]  /*2c530*/  @P2 BRA `(.L_x_3672) ;  /* 0x00000000009c2947 */ /* 0x000fec0003800000 */
[----:B------:R-:W1:Y:S01]  /*2c540*/  S2R R5, SR_TID.X ;  /* 0x0000000000057919 */ /* 0x000e620000002100 */
[----:B------:R-:W5:Y:S02]  /*2c550*/  LDC R11, c[0x0][0xce8] ;  /* 0x00033a00ff0b7b82 */ /* 0x000f640000000800 */
[----:B-----5:R-:W-:Y:S01]  /*2c560*/  IMAD R4, R0, R11, RZ ;  /* 0x0000000b00047224 */ /* 0x020fe200078e02ff */
[----:B-1----:R-:W-:-:S04]  /*2c570*/  IADD3 R8, R194, -0x80, R5 ;  /* 0xffffff80c2087810 */ /* 0x002fc80007ffe005 */
[----:B------:R-:W-:-:S13]  /*2c580*/  ISETP.GE.AND P0, PT, R8, R4, PT ;  /* 0x000000040800720c */ /* 0x000fda0003f06270 */
[----:B------:R-:W-:Y:S05]  /*2c590*/  @P0 BRA `(.L_x_3672) ;  /* 0x0000000000840947 */ /* 0x000fea0003800000 */
[----:B------:R-:W-:Y:S01]  /*2c5a0*/  ISETP.NE.AND P0, PT, R11, 0x1, PT ;  /* 0x000000010b00780c */ /* 0x000fe20003f05270 */
[----:B------:R-:W-:Y:S01]  /*2c5b0*/  ULDC.64 UR4, c[0x0][0xc90] ;  /* 0x0003240000047ab9 */ /* 0x000fe20000000a00 */
[----:B------:R-:W-:Y:S02]  /*2c5c0*/  IMAD.MOV.U32 R4, RZ, RZ, R3 ;  /* 0x000000ffff047224 */ /* 0x000fe400078e0003 */
[----:B------:R-:W-:Y:S02]  /*2c5d0*/  IMAD R9, R12, UR4, RZ ;  /* 0x000000040c097c24 */ /* 0x000fe4000f8e02ff */
[----:B------:R-:W-:Y:S02]  /*2c5e0*/  IMAD.MOV.U32 R5, RZ, RZ, R10 ;  /* 0x000000ffff057224 */ /* 0x000fe400078e000a */
[----:B0-----:R-:W-:Y:S02]  /*2c5f0*/  IMAD.MOV.U32 R7, RZ, RZ, R8 ;  /* 0x000000ffff077224 */ /* 0x001fe400078e0008 */
[----:B------:R-:W-:-:S03]  /*2c600*/  IMAD.WIDE.U32 R4, R216, UR4, R4 ;  /* 0x00000004d8047c25 */ /* 0x000fc6000f8e0004 */
[----:B----4-:R-:W0:Y:S01]  /*2c610*/  @P0 LDC R15, c[0x0][0xcec] ;  /* 0x00033b00ff0f0b82 */ /* 0x010e220000000800 */
[----:B------:R-:W-:Y:S01]  /*2c620*/  IMAD R9, R216, UR5, R9 ;  /* 0x00000005d8097c24 */ /* 0x000fe2000f8e0209 */
[----:B------:R-:W-:-:S03]  /*2c630*/  ULDC.64 UR4, c[0x0][0xc98] ;  /* 0x0003260000047ab9 */ /* 0x000fc60000000a00 */
[----:B------:R-:W-:-:S03]  /*2c640*/  IMAD.IADD R5, R5, 0x1, R9 ;  /* 0x0000000105057824 */ /* 0x000fc600078e0209 */
[----:B------:R-:W1:Y:S01]  /*2c650*/  @P0 LDC R21, c[0x0][0xcf0] ;  /* 0x00033c00ff150b82 */ /* 0x000e620000000800 */
[----:B------:R-:W-:-:S04]  /*2c660*/  IMAD.WIDE.U32 R4, R13, UR4, R4 ;  /* 0x000000040d047c25 */ /* 0x000fc8000f8e0004 */
[----:B0-----:R-:W-:-:S05]  /*2c670*/  @P0 IMAD.HI.U32 R6, R8, R15, RZ ;  /* 0x0000000f08060227 */ /* 0x001fca00078e00ff */
[----:B-1----:R-:W-:Y:S01]  /*2c680*/  @P0 SHF.R.U32.HI R7, RZ, R21, R6 ;  /* 0x00000015ff070219 */ /* 0x002fe20000011606 */
[----:B------:R-:W-:-:S03]  /*2c690*/  IMAD R6, R14, UR4, RZ ;  /* 0x000000040e067c24 */ /* 0x000fc6000f8e02ff */
[----:B------:R-:W-:Y:S01]  /*2c6a0*/  IADD3 R4, P0, R7, R4, RZ ;  /* 0x0000000407047210 */ /* 0x000fe20007f1e0ff */
[----:B------:R-:W-:-:S04]  /*2c6b0*/  IMAD.MOV R9, RZ, RZ, -R7 ;  /* 0x000000ffff097224 */ /* 0x000fc800078e0a07 */
[----:B------:R-:W-:Y:S01]  /*2c6c0*/  IMAD R9, R11, R9, R8 ;  /* 0x000000090b097224 */ /* 0x000fe200078e0208 */
[----:B------:R-:W-:Y:S01]  /*2c6d0*/  SHF.R.S32.HI R11, RZ, 0x1f, R7 ;  /* 0x0000001fff0b7819 */ /* 0x000fe20000011407 */
        /* <DEDUP_REMOVED lines=13> */
.L_x_3672:
[----:B------:R-:W-:Y:S05]  /*2c7b0*/  BSYNC B1 ;  /* 0x0000000000017941 */ /* 0x000fea0003800000 */
.L_x_3671:
[----:B01----:R-:W5:Y:S01]  /*2c7c0*/  LDL R7, [R1+0x424] ;  /* 0x0004240001077983 */ /* 0x003f620000100800 */
[----:B------:R-:W-:Y:S01]  /*2c7d0*/  ISETP.NE.AND P0, PT, R25, 0x1, PT ;  /* 0x000000011900780c */ /* 0x000fe20003f05270 */
[----:B------:R-:W0:Y:S01]  /*2c7e0*/  LDC R21, c[0x0][0xbc8] ;  /* 0x0002f200ff157b82 */ /* 0x000e220000000800 */
[----:B------:R-:W-:Y:S01]  /*2c7f0*/  ULDC.64 UR4, c[0x0][0xba0] ;  /* 0x0002e80000047ab9 */ /* 0x000fe20000000a00 */
[----:B------:R-:W-:Y:S01]  /*2c800*/  IMAD R27, R0, R25, RZ ;  /* 0x00000019001b7224 */ /* 0x000fe200078e02ff */
[----:B------:R-:W-:Y:S01]  /*2c810*/  BSSY B1, `(.L_x_3673) ;  /* 0x0000067000017945 */ /* 0x000fe20003800000 */
[----:B------:R-:W-:Y:S02]  /*2c820*/  IMAD R6, R10, UR4, RZ ;  /* 0x000000040a067c24 */ /* 0x000fe4000f8e02ff */
[----:B------:R-:W-:-:S04]  /*2c830*/  IMAD.WIDE.U32 R4, R3, UR4, RZ ;  /* 0x0000000403047c25 */ /* 0x000fc8000f8e00ff */
[----:B------:R-:W-:Y:S01]  /*2c840*/  IMAD R3, R3, UR5, R6 ;  /* 0x0000000503037c24 */ /* 0x000fe2000f8e0206 */
[----:B------:R-:W-:Y:S01]  /*2c850*/  ULDC.64 UR4, c[0x0][0xbe8] ;  /* 0x0002fa0000047ab9 */ /* 0x000fe20000000a00 */
[----:B------:R-:W1:Y:S02]  /*2c860*/  @P0 LDC R9, c[0x0][0xcec] ;  /* 0x00033b00ff090b82 */ /* 0x000e640000000800 */
[----:B------:R-:W-:Y:S02]  /*2c870*/  IMAD.IADD R5, R5, 0x1, R3 ;  /* 0x0000000105057824 */ /* 0x000fe400078e0203 */
[----:B------:R-:W-:Y:S02]  /*2c880*/  IMAD R3, R12, UR4, RZ ;  /* 0x000000040c037c24 */ /* 0x000fe4000f8e02ff */
[C---:B------:R-:W-:Y:S02]  /*2c890*/  IMAD.WIDE.U32 R4, R216.reuse, UR4, R4 ;  /* 0x00000004d8047c25 */ /* 0x040fe4000f8e0004 */
[----:B------:R-:W2:Y:S02]  /*2c8a0*/  @P0 LDC R11, c[0x0][0xcf0] ;  /* 0x00033c00ff0b0b82 */ /* 0x000ea40000000800 */
[----:B------:R-:W-:Y:S01]  /*2c8b0*/  IMAD R3, R216, UR5, R3 ;  /* 0x00000005d8037c24 */ /* 0x000fe2000f8e0203 */
[----:B------:R-:W-:Y:S01]  /*2c8c0*/  ULDC.64 UR4, c[0x0][0xbf0] ;  /* 0x0002fc0000047ab9 */ /* 0x000fe20000000a00 */
[----:B0-----:R-:W-:-:S02]  /*2c8d0*/  ISETP.GE.AND P1, PT, R214, R21, PT ;  /* 0x00000015d600720c */ /* 0x001fc40003f26270 */
[----:B------:R-:W-:Y:S01]  /*2c8e0*/  IMAD.IADD R5, R5, 0x1, R3 ;  /* 0x0000000105057824 */ /* 0x000fe200078e0203 */
[-C--:B------:R-:W-:Y:S01]  /*2c8f0*/  ISETP.GE.AND P2, PT, R215, R21.reuse, PT ;  /* 0x00000015d700720c */ /* 0x080fe20003f46270 */
[----:B------:R-:W-:Y:S01]  /*2c900*/  IMAD R3, R14, UR4, RZ ;  /* 0x000000040e037c24 */ /* 0x000fe2000f8e02ff */
[----:B------:R-:W-:Y:S01]  /*2c910*/  SEL R10, RZ, 0xffffffff, P1 ;  /* 0xffffffffff0a7807 */ /* 0x000fe20000800000 */
[----:B------:R-:W-:Y:S01]  /*2c920*/  IMAD.WIDE.U32 R4, R13, UR4, R4 ;  /* 0x000000040d047c25 */ /* 0x000fe2000f8e0004 */
[----:B------:R-:W-:-:S03]  /*2c930*/  ISETP.GE.AND P1, PT, R212, R21, PT ;  /* 0x00000015d400720c */ /* 0x000fc60003f26270 */
[----:B------:R-:W-:Y:S01]  /*2c940*/  IMAD R3, R13, UR5, R3 ;  /* 0x000000050d037c24 */ /* 0x000fe2000f8e0203 */
[----:B------:R-:W-:Y:S01]  /*2c950*/  ULDC.64 UR4, c[0x0][0xbe0] ;  /* 0x0002f80000047ab9 */ /* 0x000fe20000000a00 */
[----:B------:R-:W-:Y:S02]  /*2c960*/  IMAD.SHL.U32 R10, R10, 0x2, RZ ;  /* 0x000000020a0a7824 */ /* 0x000fe400078e00ff */
[----:B------:R-:W-:Y:S02]  /*2c970*/  IMAD.IADD R5, R5, 0x1, R3 ;  /* 0x0000000105057824 */ /* 0x000fe400078e0203 */
[----:B-----5:R-:W-:-:S04]  /*2c980*/  IMAD R7, R7, 0x20, R220 ;  /* 0x0000002007077824 */ /* 0x020fc800078e02dc */
[----:B------:R-:W-:Y:S01]  /*2c990*/  IMAD.IADD R8, R194, 0x1, R7 ;  /* 0x00000001c2087824 */ /* 0x000fe200078e0207 */
[----:B------:R-:W-:Y:S02]  /*2c9a0*/  SEL R7, RZ, 0x1, P2 ;  /* 0x00000001ff077807 */ /* 0x000fe40001000000 */
[----:B------:R-:W-:Y:S01]  /*2c9b0*/  ISETP.GE.AND P2, PT, R213, R21, PT ;  /* 0x00000015d500720c */ /* 0x000fe20003f46270 */
[----:B-1----:R-:W-:Y:S01]  /*2c9c0*/  @P0 IMAD.HI.U32 R6, R8, R9, RZ ;  /* 0x0000000908060227 */ /* 0x002fe200078e00ff */
[----:B------:R-:W-:Y:S02]  /*2c9d0*/  LOP3.LUT R9, R10, 0x2, R7, 0xe2, !PT ;  /* 0x000000020a097812 */ /* 0x000fe400078ee207 */
[----:B------:R-:W-:Y:S01]  /*2c9e0*/  SEL R10, RZ, 0xffffffff, P2 ;  /* 0xffffffffff0a7807 */ /* 0x000fe20001000000 */
[----:B------:R-:W-:Y:S01]  /*2c9f0*/  IMAD.MOV.U32 R3, RZ, RZ, R8 ;  /* 0x000000ffff037224 */ /* 0x000fe200078e0008 */
[----:B--2---:R-:W-:Y:S02]  /*2ca00*/  @P0 SHF.R.U32.HI R3, RZ, R11, R6 ;  /* 0x0000000bff030219 */ /* 0x004fe40000011606 */
[----:B------:R-:W-:Y:S01]  /*2ca10*/  SEL R11, RZ, 0xffffffff, P1 ;  /* 0xffffffffff0b7807 */ /* 0x000fe20000800000 */
[----:B------:R-:W-:Y:S01]  /*2ca20*/  IMAD.SHL.U32 R10, R10, 0x4, RZ ;  /* 0x000000040a0a7824 */ /* 0x000fe200078e00ff */
[--C-:B------:R-:W-:Y:S01]  /*2ca30*/  SHF.R.S32.HI R6, RZ, 0x1f, R3.reuse ;  /* 0x0000001fff067819 */ /* 0x100fe20000011403 */
[----:B------:R-:W-:Y:S01]  /*2ca40*/  IMAD.MOV R7, RZ, RZ, -R3 ;  /* 0x000000ffff077224 */ /* 0x000fe200078e0a03 */
[-C--:B------:R-:W-:Y:S01]  /*2ca50*/  ISETP.GE.AND P0, PT, R211, R21.reuse, PT ;  /* 0x00000015d300720c */ /* 0x080fe20003f06270 */
[----:B------:R-:W-:Y:S01]  /*2ca60*/  IMAD.SHL.U32 R11, R11, 0x8, RZ ;  /* 0x000000080b0b7824 */ /* 0x000fe200078e00ff */
[----:B------:R-:W-:Y:S01]  /*2ca70*/  LOP3.LUT R0, R10, 0x4, R9, 0xe2, !PT ;  /* 0x000000040a007812 */ /* 0x000fe200078ee209 */
[----:B------:R-:W-:Y:S01]  /*2ca80*/  IMAD R6, R6, UR4, RZ ;  /* 0x0000000406067c24 */ /* 0x000fe2000f8e02ff */
[----:B------:R-:W-:Y:S01]  /*2ca90*/  ISETP.GE.AND P2, PT, R217, R21, PT ;  /* 0x00000015d900720c */ /* 0x000fe20003f46270 */
[----:B------:R-:W-:-:S02]  /*2caa0*/  IMAD R7, R25, R7, R8 ;  /* 0x0000000719077224 */ /* 0x000fc400078e0208 */
[C---:B------:R-:W-:Y:S01]  /*2cab0*/  IMAD R9, R3.reuse, UR5, R6 ;  /* 0x0000000503097c24 */ /* 0x040fe2000f8e0206 */
[----:B------:R-:W-:Y:S01]  /*2cac0*/  SEL R6, RZ, 0xffffffff, P0 ;  /* 0xffffffffff067807 */ /* 0x000fe20000000000 */
[----:B------:R-:W-:Y:S01]  /*2cad0*/  IMAD.WIDE.U32 R4, R3, UR4, R4 ;  /* 0x0000000403047c25 */ /* 0x000fe2000f8e0004 */
[----:B------:R-:W-:Y:S01]  /*2cae0*/  LOP3.LUT R3, R11, 0x8, R0, 0xe2, !PT ;  /* 0x000000080b037812 */ /* 0x000fe200078ee200 */
[----:B------:R-:W-:Y:S01]  /*2caf0*/  ULDC.64 UR4, c[0x0][0xbd8] ;  /* 0x0002f60000047ab9 */ /* 0x000fe20000000a00 */
[----:B------:R-:W-:Y:S01]  /*2cb00*/  SHF.R.S32.HI R0, RZ, 0x1f, R7 ;  /* 0x0000001fff007819 */ /* 0x000fe20000011407 */
[----:B------:R-:W-:Y:S01]  /*2cb10*/  IMAD.SHL.U32 R6, R6, 0x10, RZ ;  /* 0x0000001006067824 */ /* 0x000fe200078e00ff */
[----:B------:R-:W-:Y:S01]  /*2cb20*/  ISETP.GE.AND P0, PT, R210, R21, PT ;  /* 0x00000015d200720c */ /* 0x000fe20003f06270 */
[----:B------:R-:W-:Y:S02]  /*2cb30*/  IMAD.IADD R5, R5, 0x1, R9 ;  /* 0x0000000105057824 */ /* 0x000fe400078e0209 */
[----:B------:R-:W-:Y:S01]  /*2cb40*/  IMAD R0, R0, UR4, RZ ;  /* 0x0000000400007c24 */ /* 0x000fe2000f8e02ff */
[----:B------:R-:W-:Y:S01]  /*2cb50*/  LOP3.LUT R6, R6, 0x10, R3, 0xe2, !PT ;  /* 0x0000001006067812 */ /* 0x000fe200078ee203 */
[----:B------:R-:W-:Y:S01]  /*2cb60*/  IMAD.WIDE.U32 R4, R7, UR4, R4 ;  /* 0x0000000407047c25 */ /* 0x000fe2000f8e0004 */
[----:B------:R-:W-:-:S02]  /*2cb70*/  SEL R8, RZ, 0xffffffff, P0 ;  /* 0xffffffffff087807 */ /* 0x000fc40000000000 */
[----:B------:R-:W-:Y:S01]  /*2cb80*/  ISETP.GE.AND P0, PT, R218, R21, PT ;  /* 0x00000015da00720c */ /* 0x000fe20003f06270 */
[----:B------:R-:W-:Y:S01]  /*2cb90*/  IMAD R3, R7, UR5, R0 ;  /* 0x0000000507037c24 */ /* 0x000fe2000f8e0200 */
[----:B------:R-:W-:Y:S01]  /*2cba0*/  ULDC.64 UR4, c[0x0][0xb80] ;  /* 0x0002e00000047ab9 */ /* 0x000fe20000000a00 */
[----:B------:R-:W-:Y:S01]  /*2cbb0*/  IMAD.IADD R0, R220, 0x1, R194 ;  /* 0x00000001dc007824 */ /* 0x000fe200078e02c2 */
[----:B------:R-:W-:Y:S01]  /*2cbc0*/  SEL R7, RZ, 0x40, P0 ;  /* 0x00000040ff077807 */ /* 0x000fe20000000000 */
[----:B------:R-:W-:Y:S01]  /*2cbd0*/  IMAD.SHL.U32 R9, R8, 0x20, RZ ;  /* 0x0000002008097824 */ /* 0x000fe200078e00ff */
[----:B------:R-:W-:Y:S01]  /*2cbe0*/  LEA R20, P1, R4, UR4, 0x1 ;  /* 0x0000000404147c11 */ /* 0x000fe2000f8208ff */
[----:B------:R-:W-:Y:S01]  /*2cbf0*/  IMAD.IADD R3, R5, 0x1, R3 ;  /* 0x0000000105037824 */ /* 0x000fe200078e0203 */
[----:B------:R-:W-:Y:S02]  /*2cc00*/  ISETP.GE.AND P0, PT, R0, R27, PT ;  /* 0x0000001b0000720c */ /* 0x000fe40003f06270 */
[----:B------:R-:W-:-:S02]  /*2cc10*/  LOP3.LUT R6, R9, 0x20, R6, 0xe2, !PT ;  /* 0x0000002009067812 */ /* 0x000fc400078ee206 */
[----:B------:R-:W-:Y:S02]  /*2cc20*/  LEA.HI.X R3, R4, UR5, R3, 0x1, P1 ;  /* 0x0000000504037c11 */ /* 0x000fe400088f0c03 */
[----:B------:R-:W-:Y:S02]  /*2cc30*/  LOP3.LUT R22, R6, R7, RZ, 0xfc, !PT ;  /* 0x0000000706167212 */ /* 0x000fe400078efcff */
[----:B------:R-:W-:Y:S01]  /*2cc40*/  SEL R5, RZ, 0x80, P2 ;  /* 0x00000080ff057807 */ /* 0x000fe20001000000 */
[----:B------:R0:W1:Y:S03]  /*2cc50*/  SHFL.IDX PT, R6, R20, RZ, 0x181f ;  /* 0x00181fff14067589 */ /* 0x00006600000e0000 */
[----:B------:R-:W-:Y:S01]  /*2cc60*/  LOP3.LUT R24, R22, R5, RZ, 0xfc, !PT ;  /* 0x0000000516187212 */ /* 0x000fe200078efcff */
[----:B------:R0:W2:Y:S01]  /*2cc70*/  SHFL.IDX PT, R7, R3, RZ, 0x181f ;  /* 0x00181fff03077589 */ /* 0x0000a200000e0000 */
[----:B------:R-:W-:Y:S05]  /*2cc80*/  @P0 BRA `(.L_x_3674) ;  /* 0x00000000007c0947 */ /* 0x000fea0003800000 */
[-C--:B------:R-:W-:Y:S02]  /*2cc90*/  ISETP.GE.AND P2, PT, R214, R21.reuse, PT ;  /* 0x00000015d600720c */ /* 0x080fe40003f46270 */
[-C--:B------:R-:W-:Y:S02]  /*2cca0*/  ISETP.GE.AND P1, PT, R215, R21.reuse, PT ;  /* 0x00000015d700720c */ /* 0x080fe40003f26270 */
[-C--:B------:R-:W-:Y:S02]  /*2ccb0*/  ISETP.GE.AND P5, PT, R213, R21.reuse, PT ;  /* 0x00000015d500720c */ /* 0x080fe40003fa6270 */
[----:B------:R-:W-:-:S07]  /*2ccc0*/  ISETP.GE.AND P3, PT, R212, R21, PT ;  /* 0x00000015d400720c */ /* 0x000fce0003f66270 */
[CC--:B-1----:R-:W-:Y:S02]  /*2ccd0*/  @!P2 LEA R8, P0, R214.reuse, R6.reuse, 0x1 ;  /* 0x00000006d608a211 */ /* 0x0c2fe400078008ff */
[----:B--2---:R-:W-:Y:S02]  /*2cce0*/  @!P1 IMAD.WIDE R4, R215, 0x2, R6 ;  /* 0x00000002d7049825 */ /* 0x004fe400078e0206 */
        /* <DEDUP_REMOVED lines=12> */
[----:B-1----:R-:W-:-:S02]  /*2cdb0*/  @!P1 LEA R8, P6, R210, R6, 0x1 ;  /* 0x00000006d2089211 */ /* 0x002fc400078c08ff */
[CC--:B------:R-:W-:Y:S01]  /*2cdc0*/  @!P2 LEA R4, P5, R211.reuse, R6.reuse, 0x1 ;  /* 0x00000006d304a211 */ /* 0x0c0fe200078a08ff */
[----:B------:R2:W-:Y:S01]  /*2cdd0*/  @!P3 ST.E.128 desc[UR46][R12.64], RZ ;  /* 0x000000ff0c00b985 */ /* 0x0005e2000c101d2e */
[-C--:B------:R-:W-:Y:S02]  /*2cde0*/  @P0 LEA R14, P3, R218, R6.reuse, 0x1 ;  /* 0x00000006da0e0211 */ /* 0x080fe400078608ff */
[-C--:B------:R-:W-:Y:S02]  /*2cdf0*/  @!P2 LEA.HI.X R5, R211, R7.reuse, R225, 0x1, P5 ;  /* 0x00000007d305a211 */ /* 0x080fe400028f0ce1 */
[----:B------:R-:W-:Y:S02]  /*2ce00*/  @P4 LEA R6, P5, R217, R6, 0x1 ;  /* 0x00000006d9064211 */ /* 0x000fe400078a08ff */
[-C--:B------:R-:W-:Y:S01]  /*2ce10*/  @!P1 LEA.HI.X R9, R210, R7.reuse, R224, 0x1, P6 ;  /* 0x00000007d2099211 */ /* 0x080fe200030f0ce0 */
[----:B------:R2:W-:Y:S01]  /*2ce20*/  @!P2 ST.E.128 desc[UR46][R4.64], RZ ;  /* 0x000000ff0400a985 */ /* 0x0005e2000c101d2e */
[----:B----4-:R-:W-:-:S02]  /*2ce30*/  @P0 LEA.HI.X R15, R218, R7, R223, 0x1, P3 ;  /* 0x00000007da0f0211 */ /* 0x010fc400018f0cdf */
[----:B------:R-:W-:Y:S01]  /*2ce40*/  @P4 LEA.HI.X R7, R217, R7, R222, 0x1, P5 ;  /* 0x00000007d9074211 */ /* 0x000fe200028f0cde */
[----:B------:R2:W-:Y:S04]  /*2ce50*/  @!P1 ST.E.128 desc[UR46][R8.64], RZ ;  /* 0x000000ff08009985 */ /* 0x0005e8000c101d2e */
[----:B------:R2:W-:Y:S04]  /*2ce60*/  @P0 ST.E.128 desc[UR46][R14.64], RZ ;  /* 0x000000ff0e000985 */ /* 0x0005e8000c101d2e */
[----:B------:R2:W-:Y:S02]  /*2ce70*/  @P4 ST.E.128 desc[UR46][R6.64], RZ ;  /* 0x000000ff06004985 */ /* 0x0005e4000c101d2e */
.L_x_3674:
[----:B------:R-:W-:Y:S05]  /*2ce80*/  BSYNC B1 ;  /* 0x0000000000017941 */ /* 0x000fea0003800000 */
.L_x_3673:
[----:B------:R-:W-:Y:S01]  /*2ce90*/  VIADD R0, R0, 0x20 ;  /* 0x0000002000007836 */ /* 0x000fe20000000000 */
[----:B--2---:R2:W0:Y:S04]  /*2cea0*/  SHFL.IDX PT, R7, R3, 0x1, 0x181f ;  /* 0x00381f0003077f89 */ /* 0x00442800000e0000 */
[----:B------:R-:W-:Y:S01]  /*2ceb0*/  ISETP.GE.AND P0, PT, R0, R27, PT ;  /* 0x0000001b0000720c */ /* 0x000fe20003f06270 */
[----:B-1----:R2:W1:-:S12]  /*2cec0*/  SHFL.IDX PT, R6, R20, 0x1, 0x181f ;  /* 0x00381f0014067f89 */ /* 0x00245800000e0000 */
[----:B--2---:R-:W-:Y:S05]  /*2ced0*/  @P0 BRA `(.L_x_3669) ;  /* 0x00000000007c0947 */ /* 0x004fea0003800000 */
[-C--:B------:R-:W-:Y:S02]  /*2cee0*/  ISETP.GE.AND P6, PT, R215, R21.reuse, PT ;  /* 0x00000015d700720c */ /* 0x080fe40003fc6270 */
[-C--:B------:R-:W-:Y:S02]  /*2cef0*/  ISETP.GE.AND P5, PT, R214, R21.reuse, PT ;  /* 0x00000015d600720c */ /* 0x080fe40003fa6270 */
[-C--:B------:R-:W-:Y:S02]  /*2cf00*/  ISETP.GE.AND P4, PT, R213, R21.reuse, PT ;  /* 0x00000015d500720c */ /* 0x080fe40003f86270 */
[-C--:B------:R-:W-:Y:S02]  /*2cf10*/  ISETP.GE.AND P3, PT, R212, R21.reuse, PT ;  /* 0x00000015d400720c */ /* 0x080fe40003f66270 */
[-C--:B------:R-:W-:Y:S02]  /*2cf20*/  ISETP.GE.AND P2, PT, R211, R21.reuse, PT ;  /* 0x00000015d300720c */ /* 0x080fe40003f46270 */
[----:B------:R-:W-:-:S03]  /*2cf30*/  ISETP.GE.AND P1, PT, R210, R21, PT ;  /* 0x00000015d200720c */ /* 0x000fc60003f26270 */
[----:B01----:R-:W-:Y:S02]  /*2cf40*/  @!P6 IMAD.WIDE R4, R215, 0x2, R6 ;  /* 0x00000002d704e825 */ /* 0x003fe400078e0206 */
[----:B------:R-:W-:-:S03]  /*2cf50*/  @!P5 LEA R8, P0, R214, R6, 0x1 ;  /* 0x00000006d608d211 */ /* 0x000fc600078008ff */
[----:B------:R0:W-:Y:S01]  /*2cf60*/  @!P6 ST.E.128 desc[UR46][R4.64], RZ ;  /* 0x000000ff0400e985 */ /* 0x0001e2000c101d2e */
[CC--:B------:R-:W-:Y:S02]  /*2cf70*/  @!P4 LEA R10, P6, R213.reuse, R6.reuse, 0x1 ;  /* 0x00000006d50ac211 */ /* 0x0c0fe400078c08ff */
        /* <DEDUP_REMOVED lines=10> */
[-C--:B----4-:R-:W-:Y:S01]  /*2d020*/  @!P2 LEA.HI.X R15, R211, R7.reuse, R225, 0x1, P4 ;  /* 0x00000007d30fa211 */ /* 0x090fe200020f0ce1 */
        /* <DEDUP_REMOVED lines=10> */
.L_x_3669:
[----:B------:R-:W-:Y:S05]  /*2d0d0*/  BSYNC B0 ;  /* 0x0000000000007941 */ /* 0x000fea0003800000 */
.L_x_3663:
[----:B------:R-:W-:Y:S02]  /*2d0e0*/  ULDC UR4, c[0x0][0xd3c] ;  /* 0x00034f0000047ab9 */ /* 0x000fe40000000800 */
[----:B---3--:R-:W-:-:S13]  /*2d0f0*/  ISETP.GE.AND P0, PT, R115, UR4, PT ;  /* 0x0000000473007c0c */ /* 0x008fda000bf06270 */
[----:B------:R-:W-:Y:S05]  /*2d100*/  @!P0 BRA `(.L_x_3675) ;  /* 0xfffffd4000fc8947 */ /* 0x000fea000383ffff */
[----:B------:R-:W-:Y:S05]  /*2d110*/  BRA `(.L_x_3454) ;  /* 0x0000008800e87947 */ /* 0x000fea0003800000 */
.L_x_3452:
        /* <DEDUP_REMOVED lines=16> */
.L_x_3676:
        /* <DEDUP_REMOVED lines=37> */
[----:B------:R-:W0:Y:S01]  /*2d470*/  LDC R10, c[0x0][0xd3c] ;  /* 0x00034f00ff0a7b82 */ /* 0x000e220000000800 */
[----:B------:R-:W-:Y:S01]  /*2d480*/  IMAD.MOV.U32 R4, RZ, RZ, R3 ;  /* 0x000000ffff047224 */ /* 0x000fe200078e0003 */
[----:B------:R-:W-:Y:S01]  /*2d490*/  UMOV UR4, URZ ;  /* 0x0000003f00047c82 */ /* 0x000fe20008000000 */
[----:B------:R-:W-:Y:S01]  /*2d4a0*/  ULDC UR7, c[0x0][0xd3c] ;  /* 0x00034f0000077ab9 */ /* 0x000fe20000000800 */
[----:B------:R-:W-:-:S05]  /*2d4b0*/  ULDC UR5, c[0x0][0xd38] ;  /* 0x00034e0000057ab9 */ /* 0x000fca0000000800 */
.L_x_3682:
        /* <DEDUP_REMOVED lines=12> */
.L_x_3681:
[----:B------:R-:W-:Y:S05]  /*2d580*/  BSYNC B0 ;  /* 0x0000000000007941 */ /* 0x000fea0003800000 */
.L_x_3680:
        /* <DEDUP_REMOVED lines=20> */
.L_x_3678:
        /* <DEDUP_REMOVED lines=20> */
.L_x_3683:
[----:B-1----:R-:W-:Y:S02]  /*2d810*/  IMAD.MOV R2, RZ, RZ, -R3 ;  /* 0x000000ffff027224 */ /* 0x002fe400078e0a03 */
[----:B---3--:R-:W-:Y:S02]  /*2d820*/  IMAD R16, R16, UR5, R11 ;  /* 0x0000000510107c24 */ /* 0x008fe4000f8e020b */
[----:B------:R-:W-:Y:S01]  /*2d830*/  IMAD.MOV.U32 R11, RZ, RZ, R2 ;  /* 0x000000ffff0b7224 */ /* 0x000fe200078e0002 */
[----:B------:R-:W-:Y:S02]  /*2d840*/  IABS R2, R4 ;  /* 0x0000000400027213 */ /* 0x000fe40000000000 */
[----:B--2---:R-:W-:Y:S01]  /*2d850*/  IADD3 R9, -R16, UR6, RZ ;  /* 0x0000000610097c10 */ /* 0x004fe2000fffe1ff */
[----:B------:R-:W-:Y:S02]  /*2d860*/  IMAD R11, R11, R12, RZ ;  /* 0x0000000c0b0b7224 */ /* 0x000fe400078e02ff */
[----:B------:R-:W-:Y:S01]  /*2d870*/  IMAD.MOV R8, RZ, RZ, -R2 ;  /* 0x000000ffff087224 */ /* 0x000fe200078e0a02 */
        /* <DEDUP_REMOVED lines=24> */
[-C--:B------:R-:W-:Y:S01]  /*2da00*/  IABS R8, R13.reuse ;  /* 0x0000000d00087213 */ /* 0x080fe20000000000 */
[----:B------:R-:W-:Y:S01]  /*2da10*/  IMAD.MOV R18, RZ, RZ, -R13 ;  /* 0x000000ffff127224 */ /* 0x000fe200078e0a0d */
[----:B0-----:R-:W-:Y:S02]  /*2da20*/  IABS R10, R13 ;  /* 0x0000000d000a7213 */ /* 0x001fe40000000000 */
[----:B------:R-:W0:Y:S08]  /*2da30*/  I2F.RP R6, R8 ;  /* 0x0000000800067306 */ /* 0x000e300000209400 */
[----:B0-----:R-:W0:Y:S02]  /*2da40*/  MUFU.RCP R6, R6 ;  /* 0x0000000600067308 */ /* 0x001e240000001000 */
[----:B0-----:R-:W-:-:S06]  /*2da50*/  VIADD R3, R6, 0xffffffe ;  /* 0x0ffffffe06037836 */ /* 0x001fcc0000000000 */
[----:B------:R-:W0:Y:S02]  /*2da60*/  F2I.FTZ.U32.TRUNC.NTZ R3, R3 ;  /* 0x0000000300037305 */ /* 0x000e24000021f000 */
[----:B0-----:R-:W-:-:S04]  /*2da70*/  IMAD.MOV R7, RZ, RZ, -R3 ;  /* 0x000000ffff077224 */ /* 0x001fc800078e0a03 */
        /* <DEDUP_REMOVED lines=20> */
.L_x_3679:
[----:B------:R-:W-:Y:S02]  /*2dbc0*/  IMAD.MOV.U32 R17, RZ, RZ, RZ ;  /* 0x000000ffff117224 */ /* 0x000fe400078e00ff */
[----:B------:R-:W-:Y:S02]  /*2dbd0*/  IMAD.U32 R16, RZ, RZ, UR6 ;  /* 0x00000006ff107e24 */ /* 0x000fe4000f8e00ff */
[----:B------:R-:W-:-:S07]  /*2dbe0*/  IMAD.MOV.U32 R18, RZ, RZ, RZ ;  /* 0x000000ffff127224 */ /* 0x000fce00078e00ff */
.L_x_3684:
[----:B------:R-:W-:-:S13]  /*2dbf0*/  ISETP.NE.AND P0, PT, R5, RZ, PT ;  /* 0x000000ff0500720c */ /* 0x000fda0003f05270 */
[----:B------:R-:W0:Y:S01]  /*2dc00*/  @!P0 S2R R3, SR_CgaCtaId ;  /* 0x0000000000038919 */ /* 0x000e220000008800 */
[----:B------:R-:W-:-:S04]  /*2dc10*/  @!P0 MOV R0, 0x400 ;  /* 0x0000040000008802 */ /* 0x000fc80000000f00 */
[----:B0-----:R-:W-:-:S05]  /*2dc20*/  @!P0 LEA R0, R3, R0, 0x18 ;  /* 0x0000000003008211 */ /* 0x001fca00078ec0ff */
[----:B------:R0:W-:Y:S01]  /*2dc30*/  @!P0 STS.128 [R0+0x388d0], R16 ;  /* 0x0388d01000008388 */ /* 0x0001e20000000c00 */
[----:B------:R-:W-:Y:S06]  /*2dc40*/  BAR.ARV 0x5, 0x180 ;  /* 0x0146000000007b1d */ /* 0x000fec0000002000 */
.L_x_3677:
[----:B------:R2:W-:Y:S01]  /*2dc50*/  STL [R1+0x438], RZ ;  /* 0x000438ff01007387 */ /* 0x0005e20000100800 */
[----:B------:R-:W-:Y:S01]  /*2dc60*/  ULDC UR4, c[0x0][0xd3c] ;  /* 0x00034f0000047ab9 */ /* 0x000fe20000000800 */
[----:B------:R-:W-:Y:S01]  /*2dc70*/  UISETP.NE.AND UP0, UPT, UR41, URZ, UPT ;  /* 0x0000003f2900728c */ /* 0x000fe2000bf05270 */
[----:B-1----:R-:W-:Y:S01]  /*2dc80*/  ISETP.GE.AND P0, PT, R19, UR4, PT ;  /* 0x0000000413007c0c */ /* 0x002fe2000bf06270 */
[----:B------:R-:W-:Y:S01]  /*2dc90*/  UMOV UR36, 0x1 ;  /* 0x0000000100247882 */ /* 0x000fe20000000000 */
[----:B------:R-:W-:Y:S01]  /*2dca0*/  IMAD.MOV.U32 R28, RZ, RZ, 0x1 ;  /* 0x00000001ff1c7424 */ /* 0x000fe200078e00ff */
[----:B------:R-:W-:Y:S01]  /*2dcb0*/  USEL UR36, UR36, 0x2, !UP0 ;  /* 0x0000000224247887 */ /* 0x000fe2000c000000 */
[----:B------:R-:W-:-:S09]  /*2dcc0*/  IMAD.MOV.U32 R25, RZ, RZ, RZ ;  /* 0x000000ffff197224 */ /* 0x000fd200078e00ff */
[----:B--2---:R-:W-:Y:S05]  /*2dcd0*/  @P0 BRA `(.L_x_3685) ;  /* 0x0000007c001c0947 */ /* 0x004fea0003800000 */
[----:B------:R-:W1:Y:S01]  /*2dce0*/  S2R R4, SR_TID.X ;  /* 0x0000000000047919 */ /* 0x000e620000002100 */
[----:B------:R-:W2:Y:S01]  /*2dcf0*/  S2UR UR5, SR_CgaCtaId ;  /* 0x00000000000579c3 */ /* 0x000ea20000008800 */
[----:B------:R-:W-:Y:S01]  /*2dd00*/  UMOV UR4, 0x400 ;  /* 0x0000040000047882 */ /* 0x000fe20000000000 */
[----:B------:R-:W-:Y:S01]  /*2dd10*/  BSSY B8, `(.L_x_3685) ;  /* 0x00007c3000087945 */ /* 0x000fe20003800000 */
[----:B------:R3:W-:Y:S01]  /*2dd20*/  STL [R1+0x438], RZ ;  /* 0x000438ff01007387 */ /* 0x0007e20000100800 */
[----:B------:R-:W-:Y:S01]  /*2dd30*/  IMAD.MOV.U32 R29, RZ, RZ, 0x1 ;  /* 0x00000001ff1d7424 */ /* 0x000fe200078e00ff */
[----:B------:R-:W-:Y:S01]  /*2dd40*/  CS2R R24, SRZ ;  /* 0x0000000000187805 */ /* 0x000fe2000001ff00 */
[----:B------:R-:W-:Y:S01]  /*2dd50*/  IMAD.MOV.U32 R28, RZ, RZ, 0x1 ;  /* 0x00000001ff1c7424 */ /* 0x000fe200078e00ff */
[----:B------:R-:W-:Y:S01]  /*2dd60*/  ULDC.64 UR44, c[0x0][0x198] ;  /* 0x00006600002c7ab9 */ /* 0x000fe20000000a00 */
[----:B------:R-:W-:Y:S01]  /*2dd70*/  ULOP3.LUT UR40, UR36, 0x2, URZ, 0xfc, !UPT ;  /* 0x0000000224287892 */ /* 0x000fe2000f8efc3f */
[----:B------:R-:W-:Y:S01]  /*2dd80*/  ULDC UR39, c[0x0][0xc] ;  /* 0x0000030000277ab9 */ /* 0x000fe20000000800 */
[----:B--2---:R-:W-:-:S06]  /*2dd90*/  ULEA UR4, UR5, UR4, 0x18 ;  /* 0x0000000405047291 */ /* 0x004fcc000f8ec03f */
[----:B------:R-:W-:Y:S01]  /*2dda0*/  IMAD.U32 R23, RZ, RZ, UR4 ;  /* 0x00000004ff177e24 */ /* 0x000fe2000f8e00ff */
[C---:B-1----:R-:W-:Y:S01]  /*2ddb0*/  LOP3.LUT R3, R4.reuse, 0x7f, RZ, 0xc0, !PT ;  /* 0x0000007f04037812 */ /* 0x042fe200078ec0ff */
[----:B0-----:R-:W-:-:S04]  /*2ddc0*/  IMAD.SHL.U32 R0, R4, 0x8, RZ ;  /* 0x0000000804007824 */ /* 0x001fc800078e00ff */
[----:B------:R-:W-:Y:S01]  /*2ddd0*/  IMAD.SHL.U32 R37, R3, 0x8, RZ ;  /* 0x0000000803257824 */ /* 0x000fe200078e00ff */
[----:B------:R-:W-:Y:S02]  /*2dde0*/  LOP3.LUT R2, R0, 0x1f8, RZ, 0xc0, !PT ;  /* 0x000001f800027812 */ /* 0x000fe400078ec0ff */
[----:B------:R-:W-:Y:S02]  /*2ddf0*/  SHF.R.U32.HI R3, RZ, 0x3, R3 ;  /* 0x00000003ff037819 */ /* 0x000fe40000011603 */
[----:B------:R-:W-:Y:S02]  /*2de00*/  LOP3.LUT R2, R2, 0x38, R4, 0x78, !PT ;  /* 0x0000003802027812 */ /* 0x000fe400078e7804 */
[----:B------:R-:W-:Y:S02]  /*2de10*/  LOP3.LUT R0, R0, 0x38, RZ, 0xc0, !PT ;  /* 0x0000003800007812 */ /* 0x000fe400078ec0ff */
[----:B------:R-:W-:Y:S01]  /*2de20*/  LOP3.LUT R37, R2, 0x200, R37, 0xf8, !PT ;  /* 0x0000020002257812 */ /* 0x000fe200078ef825 */
[----:B------:R-:W-:Y:S01]  /*2de30*/  IMAD.SHL.U32 R2, R4, 0x10, RZ ;  /* 0x0000001004027824 */ /* 0x000fe200078e00ff */
[----:B------:R-:W-:-:S03]  /*2de40*/  LOP3.LUT R4, R0, 0x80, RZ, 0xfc, !PT ;  /* 0x0000008000047812 */ /* 0x000fc600078efcff */
[----:B------:R-:W-:Y:S01]  /*2de50*/  IMAD R26, R37, 0x2, R23 ;  /* 0x00000002251a7824 */ /* 0x000fe200078e0217 */
[----:B------:R-:W-:Y:S02]  /*2de60*/  LOP3.LUT R3, R3, 0x70, R2, 0xf8, !PT ;  /* 0x0000007003037812 */ /* 0x000fe400078ef802 */
[C---:B------:R-:W-:Y:S02]  /*2de70*/  LOP3.LUT R2, R0.reuse, 0x40, RZ, 0xfc, !PT ;  /* 0x0000004000027812 */ /* 0x040fe400078efcff */
[C---:B------:R-:W-:Y:S02]  /*2de80*/  LOP3.LUT R3, R0.reuse, 0xc0, RZ, 0xfc, !PT ;  /* 0x000000c000037812 */ /* 0x040fe400078efcff */
[C---:B------:R-:W-:Y:S02]  /*2de90*/  LOP3.LUT R2, R0.reuse, 0x100, RZ, 0xfc, !PT ;  /* 0x0000010000027812 */ /* 0x040fe400078efcff */
[C---:B------:R-:W-:Y:S02]  /*2dea0*/  LOP3.LUT R3, R0.reuse, 0x140, RZ, 0xfc, !PT ;  /* 0x0000014000037812 */ /* 0x040fe400078efcff */
[----:B------:R-:W-:-:S02]  /*2deb0*/  LOP3.LUT R2, R0, 0x180, RZ, 0xfc, !PT ;  /* 0x0000018000027812 */ /* 0x000fc400078efcff */
[----:B---3--:R-:W-:-:S07]  /*2dec0*/  LOP3.LUT R0, R0, 0x1c0, RZ, 0xfc, !PT ;  /* 0x000001c000007812 */ /* 0x008fce00078efcff */
.L_x_3814:
[----:B------:R-:W-:Y:S05]  /*2ded0*/  YIELD ;  /* 0x0000000000007946 */ /* 0x000fea0003800000 */
[----:B------:R-:W-:Y:S01]  /*2dee0*/  ULDC.64 UR4, c[0x0][0xb20] ;  /* 0x0002c80000047ab9 */ /* 0x000fe20000000a00 */
[----:B------:R-:W-:Y:S01]  /*2def0*/  IMAD.MOV.U32 R34, RZ, RZ, RZ ;  /* 0x000000ffff227224 */ /* 0x000fe200078e00ff */
[----:B------:R-:W-:Y:S01]  /*2df00*/  ISETP.NE.U32.AND P0, PT, RZ, UR4, PT ;  /* 0x00000004ff007c0c */ /* 0x000fe2000bf05070 */
[----:B------:R-:W0:Y:S01]  /*2df10*/  LDC.64 R4, c[0x0][0xaf8] ;  /* 0x0002be00ff047b82 */ /* 0x000e220000000a00 */
[----:B------:R-:W-:Y:S01]  /*2df20*/  IMAD.MOV.U32 R8, RZ, RZ, RZ ;  /* 0x000000ffff087224 */ /* 0x000fe200078e00ff */
[----:B------:R-:W-:Y:S01]  /*2df30*/  ULDC.64 UR6, c[0x0][0xb08] ;  /* 0x0002c20000067ab9 */ /* 0x000fe20000000a00 */
[----:B------:R-:W-:Y:S01]  /*2df40*/  ISETP.NE.AND.EX P0, PT, RZ, UR5, PT, P0 ;  /* 0x00000005ff007c0c */ /* 0x000fe2000bf05300 */
[----:B------:R-:W-:-:S12]  /*2df50*/  ULDC.64 UR4, c[0x0][0xb10] ;  /* 0x0002c40000047ab9 */ /* 0x000fd80000000a00 */
[----:B-1----:R-:W1:Y:S02]  /*2df60*/  @P0 LDC.64 R2, c[0x0][0xb20] ;  /* 0x0002c800ff020b82 */ /* 0x002e640000000a00 */
[----:B-1----:R-:W-:-:S05]  /*2df70*/  @P0 IMAD.WIDE R2, R19, 0x4, R2 ;  /* 0x0000000413020825 */ /* 0x002fca00078e0202 */
[----:B------:R1:W5:Y:S01]  /*2df80*/  @P0 LDG.E R34, desc[UR46][R2.64] ;  /* 0x0000002e02220981 */ /* 0x000362000c1e1900 */
[----:B------:R-:W-:Y:S01]  /*2df90*/  ISETP.NE.U32.AND P0, PT, RZ, UR4, PT ;  /* 0x00000004ff007c0c */ /* 0x000fe2000bf05070 */
[----:B0-----:R-:W-:Y:S01]  /*2dfa0*/  IMAD.WIDE R4, R19, 0x4, R4 ;  /* 0x0000000413047825 */ /* 0x001fe200078e0204 */
[----:B------:R-:W-:Y:S02]  /*2dfb0*/  ISETP.NE.U32.AND P1, PT, RZ, UR6, PT ;  /* 0x00000006ff007c0c */ /* 0x000fe4000bf25070 */
[----:B------:R-:W-:Y:S01]  /*2dfc0*/  ISETP.NE.AND.EX P2, PT, RZ, UR5, PT, P0 ;  /* 0x00000005ff007c0c */ /* 0x000fe2000bf45300 */
[----:B------:R-:W-:Y:S01]  /*2dfd0*/  ULDC.64 UR4, c[0x0][0xaf8] ;  /* 0x0002be0000047ab9 */ /* 0x000fe20000000a00 */
[----:B------:R-:W-:Y:S01]  /*2dfe0*/  ISETP.NE.AND.EX P1, PT, RZ, UR7, PT, P1 ;  /* 0x00000007ff007c0c */ /* 0x000fe2000bf25310 */
[----:B------:R-:W-:Y:S01]  /*2dff0*/  IMAD.MOV.U32 R0, RZ, RZ, RZ ;  /* 0x000000ffff007224 */ /* 0x000fe200078e00ff */
[----:B------:R-:W-:Y:S01]  /*2e000*/  ISETP.NE.U32.AND P0, PT, RZ, UR4, PT ;  /* 0x00000004ff007c0c */ /* 0x000fe2000bf05070 */
[----:B-1----:R-:W0:Y:S03]  /*2e010*/  LDC.64 R2, c[0x0][0xb08] ;  /* 0x0002c200ff027b82 */ /* 0x002e260000000a00 */
[----:B------:R-:W-:-:S05]  /*2e020*/  ISETP.NE.AND.EX P0, PT, RZ, UR5, PT, P0 ;  /* 0x00000005ff007c0c */ /* 0x000fca000bf05300 */
[----:B--23--:R-:W1:Y:S08]  /*2e030*/  @P2 LDC.64 R6, c[0x0][0xb10] ;  /* 0x0002c400ff062b82 */ /* 0x00ce700000000a00 */
[----:B------:R-:W2:Y:S01]  /*2e040*/  @P0 LDG.E R8, desc[UR46][R4.64] ;  /* 0x0000002e04080981 */ /* 0x000ea2000c1e1900 */
[----:B------:R-:W-:Y:S01]  /*2e050*/  ULDC UR4, c[0x0][0x288] ;  /* 0x0000a20000047ab9 */ /* 0x000fe20000000800 */
[----:B0-----:R-:W-:-:S05]  /*2e060*/  IMAD.WIDE R2, R19, 0x4, R2 ;  /* 0x0000000413027825 */ /* 0x001fca00078e0202 */
[----:B------:R-:W5:Y:S01]  /*2e070*/  @P1 LDG.E R0, desc[UR46][R2.64] ;  /* 0x0000002e02001981 */ /* 0x000f62000c1e1900 */
[----:B-1----:R-:W-:-:S03]  /*2e080*/  @P2 IMAD.WIDE R6, R19, 0x4, R6 ;  /* 0x0000000413062825 */ /* 0x002fc600078e0206 */
[----:B--2---:R0:W-:Y:S02]  /*2e090*/  STL [R1+0x418], R8 ;  /* 0x0004180801007387 */ /* 0x0041e40000100800 */
[----:B0-----:R-:W-:Y:S01]  /*2e0a0*/  IMAD.U32 R8, RZ, RZ, UR4 ;  /* 0x00000004ff087e24 */ /* 0x001fe2000f8e00ff */
[----:B------:R-:W-:-:S05]  /*2e0b0*/  ULDC.64 UR4, c[0x0][0x418] ;  /* 0x0001060000047ab9 */ /* 0x000fca0000000a00 */
        /* <DEDUP_REMOVED lines=18> */
.L_x_3686:
        /* <DEDUP_REMOVED lines=8> */
.L_x_3687:
        /* <DEDUP_REMOVED lines=9> */
.L_x_3688:
        /* <DEDUP_REMOVED lines=34> */
.L_x_3691:
[----:B------:R-:W-:-:S13]  /*2e510*/  ISETP.NE.AND P0, PT, R3, 0x1, PT ;  /* 0x000000010300780c */ /* 0x000fda0003f05270 */
[----:B------:R-:W0:Y:S02]  /*2e520*/  @P0 LDC.64 R4, c[0x0][0xae0] ;  /* 0x0002b800ff040b82 */ /* 0x000e240000000a00 */
[----:B0-----:R-:W-:-:S05]  /*2e530*/  @P0 IMAD.HI.U32 R4, R11, R4, RZ ;  /* 0x000000040b040227 */ /* 0x001fca00078e00ff */
[----:B------:R-:W-:-:S07]  /*2e540*/  @P0 SHF.R.U32.HI R11, RZ, R5, R4 ;  /* 0x00000005ff0b0219 */ /* 0x000fce0000011604 */
.L_x_3692:
[----:B------:R-:W-:Y:S05]  /*2e550*/  BSYNC B0 ;  /* 0x0000000000007941 */ /* 0x000fea0003800000 */
.L_x_3690:
[----:B------:R-:W-:-:S05]  /*2e560*/  IMAD R11, R11, R3, R3 ;  /* 0x000000030b0b7224 */ /* 0x000fca00078e0203 */
[----:B------:R-:W-:-:S07]  /*2e570*/  VIMNMX R2, R2, R11, PT ;  /* 0x0000000b02027248 */ /* 0x000fce0003fe0100 */
.L_x_3689:
        /* <DEDUP_REMOVED lines=20> */
.L_x_3695:
[----:B------:R-:W-:-:S13]  /*2e6c0*/  ISETP.NE.AND P0, PT, R3, 0x1, PT ;  /* 0x000000010300780c */ /* 0x000fda0003f05270 */
[----:B------:R-:W0:Y:S02]  /*2e6d0*/  @P0 LDC.64 R4, c[0x0][0xae0] ;  /* 0x0002b800ff040b82 */ /* 0x000e240000000a00 */
[----:B0-----:R-:W-:-:S05]  /*2e6e0*/  @P0 IMAD.HI.U32 R4, R12, R4, RZ ;  /* 0x000000040c040227 */ /* 0x001fca00078e00ff */
[----:B------:R-:W-:-:S07]  /*2e6f0*/  @P0 SHF.R.U32.HI R12, RZ, R5, R4 ;  /* 0x00000005ff0c0219 */ /* 0x000fce0000011604 */
.L_x_3696:
[----:B------:R-:W-:Y:S05]  /*2e700*/  BSYNC B0 ;  /* 0x0000000000007941 */ /* 0x000fea0003800000 */
.L_x_3694:
[----:B------:R-:W-:-:S05]  /*2e710*/  IMAD R3, R12, R3, RZ ;  /* 0x000000030c037224 */ /* 0x000fca00078e02ff */
[----:B------:R-:W-:-:S07]  /*2e720*/  VIMNMX R11, R11, R3, !PT ;  /* 0x000000030b0b7248 */ /* 0x000fce0007fe0100 */
.L_x_3693:
        /* <DEDUP_REMOVED lines=31> */
.L_x_3868:
[----:B-1----:R-:W-:Y:S02]  /*2e920*/  ISETP.NE.AND P0, PT, R14, RZ, PT ;  /* 0x000000ff0e00720c */ /* 0x002fe40003f05270 */
[----:B------:R-:W-:-:S11]  /*2e930*/  PLOP3.LUT P6, PT, PT, PT, PT, 0x8, 0x0 ;  /* 0x000000000000781c */ /* 0x000fd60003fce170 */
[----:B------:R-:W-:Y:S05]  /*2e940*/  @P0 BRA `(.L_x_3700) ;  /* 0x00000000000c0947 */ /* 0x000fea0003800000 */
[----:B------:R-:W-:-:S03]  /*2e950*/  UMOV UR4, 0xffffffff ;  /* 0xffffffff00047882 */ /* 0x000fc60000000000 */
[----:B------:R-:W-:Y:S05]  /*2e960*/  BRA.DIV UR4, `(.L_x_3701) ;  /* 0x0000008604247947 */ /* 0x000fea000b800000 */
[----:B------:R-:W-:-:S13]  /*2e970*/  ELECT P6, URZ, PT ;  /* 0x00000000003f782f */ /* 0x000fda00038c0000 */
.L_x_3700:
        /* <DEDUP_REMOVED lines=9> */
.L_x_3871:
[----:B------:R-:W-:Y:S05]  /*2ea10*/  BSYNC B1 ;  /* 0x0000000000017941 */ /* 0x000fea0003800000 */
.L_x_3702:
[----:B------:R-:W-:Y:S04]  /*2ea20*/  BSSY B1, `(.L_x_3704) ;  /* 0x00000b7000017945 */ /* 0x000fe80003800000 */
[----:B------:R-:W-:Y:S05]  /*2ea30*/  @!P6 BRA `(.L_x_3705) ;  /* 0x0000000800d4e947 */ /* 0x000fea0003800000 */
[----:B------:R-:W1:Y:S01]  /*2ea40*/  S2R R7, SR_TID.X ;  /* 0x0000000000077919 */ /* 0x000e620000002100 */
[----:B0-----:R-:W-:Y:S01]  /*2ea50*/  IMAD R3, R24, 0x8, R23 ;  /* 0x0000000818037824 */ /* 0x001fe200078e0217 */
[----:B------:R-:W-:Y:S01]  /*2ea60*/  BSSY B2, `(.L_x_3706) ;  /* 0x0000006000027945 */ /* 0x000fe20003800000 */
[----:B-1----:R-:W-:Y:S02]  /*2ea70*/  LOP3.LUT R10, R7, 0x7f, RZ, 0xc0, !PT ;  /* 0x0000007f070a7812 */ /* 0x002fe400078ec0ff */
[----:B------:R-:W-:Y:S02]  /*2ea80*/  SHF.L.U32 R7, R29, 0x1f, RZ ;  /* 0x0000001f1d077819 */ /* 0x000fe400000006ff */
[----:B------:R-:W-:Y:S02]  /*2ea90*/  ISETP.NE.AND P1, PT, R10, RZ, PT ;  /* 0x000000ff0a00720c */ /* 0x000fe40003f25270 */
[----:B------:R-:W0:Y:S02]  /*2eaa0*/  SYNCS.PHASECHK.TRANS64.TRYWAIT P0, [R3+URZ+0x388a0], R7 ;  /* 0x0388a007030075a7 */ /* 0x000e24000800017f */
[----:B0-----:R-:W-:Y:S09]  /*2eab0*/  @!P0 BRA `(.L_x_3707) ;  /* 0x0000008400048947 */ /* 0x001ff20003800000 */
.L_x_3872:
[----:B------:R-:W-:Y:S05]  /*2eac0*/  BSYNC B2 ;  /* 0x0000000000027941 */ /* 0x000fea0003800000 */
.L_x_3706:
[----:B------:R-:W-:Y:S04]  /*2ead0*/  BSSY B2, `(.L_x_3708) ;  /* 0x0000009000027945 */ /* 0x000fe80003800000 */
[----:B------:R-:W-:Y:S05]  /*2eae0*/  @P1 BRA `(.L_x_3709) ;  /* 0x00000000001c1947 */ /* 0x000fea0003800000 */
[----:B------:R-:W1:Y:S02]  /*2eaf0*/  S2R R10, SR_TID.X ;  /* 0x00000000000a7919 */ /* 0x000e640000002100 */
[----:B-1----:R-:W-:Y:S01]  /*2eb00*/  LOP3.LUT R11, R10, 0x1f, RZ, 0xc0, !PT ;  /* 0x0000001f0a0b7812 */ /* 0x002fe200078ec0ff */
[----:B------:R-:W-:-:S03]  /*2eb10*/  IMAD.MOV.U32 R10, RZ, RZ, 0x2000 ;  /* 0x00002000ff0a7424 */ /* 0x000fc600078e00ff */
[----:B------:R-:W-:Y:S01]  /*2eb20*/  ISETP.NE.AND P0, PT, R11, RZ, PT ;  /* 0x000000ff0b00720c */ /* 0x000fe20003f05270 */
[----:B------:R1:W-:-:S12]  /*2eb30*/  SYNCS.ARRIVE.TRANS64 RZ, [R3+URZ+0x38890], R10 ;  /* 0x0388900a03ff79a7 */ /* 0x0003d8000800003f */
[----:B-1----:R-:W-:Y:S05]  /*2eb40*/  @!P0 BRA `(.L_x_3709) ;  /* 0x0000000000048947 */ /* 0x002fea0003800000 */
[----:B------:R-:W-:Y:S01]  /*2eb50*/  BPT.TRAP 0x1 ;  /* 0x000000040000795c */ /* 0x000fe20000300000 */
.L_x_3709:
[----:B------:R-:W-:Y:S05]  /*2eb60*/  BSYNC B2 ;  /* 0x0000000000027941 */ /* 0x000fea0003800000 */
.L_x_3708:
        /* <DEDUP_REMOVED lines=12> */
.L_x_3710:
        /* <DEDUP_REMOVED lines=13> */
.L_x_3873:
[----:B------:R-:W-:Y:S05]  /*2ed00*/  BSYNC B2 ;  /* 0x0000000000027941 */ /* 0x000fea0003800000 */
.L_x_3711:
        /* <DEDUP_REMOVED lines=11> */
.L_x_3714:
[----:B------:R-:W-:Y:S05]  /*2edc0*/  BSYNC B2 ;  /* 0x0000000000027941 */ /* 0x000fea0003800000 */
.L_x_3713:
        /* <DEDUP_REMOVED lines=9> */
.L_x_3715:
        /* <DEDUP_REMOVED lines=15> */
.L_x_3716:
        /* <DEDUP_REMOVED lines=15> */
.L_x_3717:
        /* <DEDUP_REMOVED lines=15> */
.L_x_3718:
        /* <DEDUP_REMOVED lines=15> */
.L_x_3719:
        /* <DEDUP_REMOVED lines=15> */
.L_x_3720:
        /* <DEDUP_REMOVED lines=15> */
.L_x_3721:
        /* <DEDUP_REMOVED lines=15> */
.L_x_3722:
        /* <DEDUP_REMOVED lines=10> */
.L_x_3705:
[----:B------:R-:W-:Y:S05]  /*2f590*/  BSYNC B1 ;  /* 0x0000000000017941 */ /* 0x000fea0003800000 */
.L_x_3704:
        /* <DEDUP_REMOVED lines=9> */
.L_x_3742:
[----:B------:R-:W-:Y:S05]  /*2f630*/  YIELD ;  /* 0x0000000000007946 */ /* 0x000fea0003800000 */
[----:B------:R-:W-:Y:S04]  /*2f640*/  BSSY B1, `(.L_x_3723) ;  /* 0x00000b6000017945 */ /* 0x000fe80003800000 */
[----:B------:R-:W-:Y:S05]  /*2f650*/  @!P6 BRA `(.L_x_3724) ;  /* 0x0000000800d0e947 */ /* 0x000fea0003800000 */
[----:B------:R-:W0:Y:S01]  /*2f660*/  S2R R2, SR_TID.X ;  /* 0x0000000000027919 */ /* 0x000e220000002100 */
[----:B------:R-:W-:Y:S01]  /*2f670*/  IMAD R10, R24, 0x8, R23 ;  /* 0x00000008180a7824 */ /* 0x000fe200078e0217 */
[----:B------:R-:W-:Y:S01]  /*2f680*/  BSSY B2, `(.L_x_3725) ;  /* 0x0000006000027945 */ /* 0x000fe20003800000 */
[----:B0-----:R-:W-:Y:S02]  /*2f690*/  LOP3.LUT R3, R2, 0x7f, RZ, 0xc0, !PT ;  /* 0x0000007f02037812 */ /* 0x001fe400078ec0ff */
[----:B------:R-:W-:Y:S02]  /*2f6a0*/  SHF.L.U32 R2, R29, 0x1f, RZ ;  /* 0x0000001f1d027819 */ /* 0x000fe400000006ff */
[----:B------:R-:W-:Y:S02]  /*2f6b0*/  ISETP.NE.AND P2, PT, R3, RZ, PT ;  /* 0x000000ff0300720c */ /* 0x000fe40003f45270 */
[----:B------:R-:W0:Y:S02]  /*2f6c0*/  SYNCS.PHASECHK.TRANS64.TRYWAIT P1, [R10+URZ+0x388a0], R2 ;  /* 0x0388a0020a0075a7 */ /* 0x000e24000802017f */
[----:B0-----:R-:W-:Y:S09]  /*2f6d0*/  @!P1 BRA `(.L_x_3726) ;  /* 0x0000007800249947 */ /* 0x001ff20003800000 */
.L_x_3874:
[----:B------:R-:W-:Y:S05]  /*2f6e0*/  BSYNC B2 ;  /* 0x0000000000027941 */ /* 0x000fea0003800000 */
.L_x_3725:
        /* <DEDUP_REMOVED lines=9> */
.L_x_3728:
[----:B------:R-:W-:Y:S05]  /*2f780*/  BSYNC B2 ;  /* 0x0000000000027941 */ /* 0x000fea0003800000 */
.L_x_3727:
        /* <DEDUP_REMOVED lines=11> */
.L_x_3729:
        /* <DEDUP_REMOVED lines=13> */
.L_x_3875:
[----:B------:R-:W-:Y:S05]  /*2f910*/  BSYNC B2 ;  /* 0x0000000000027941 */ /* 0x000fea0003800000 */
.L_x_3730:
[----:B------:R-:W-:Y:S01]  /*2f920*/  BSSY B2, `(.L_x_3732) ;  /* 0x000000b000027945 */ /* 0x000fe20003800000 */
[----:B01----:R-:W-:Y:S02]  /*2f930*/  IMAD.MOV.U32 R2, RZ, RZ, 0x0 ;  /* 0x00000000ff027424 */ /* 0x003fe400078e00ff */
[----:B------:R-:W-:Y:S01]  /*2f940*/  IMAD.MOV.U32 R3, RZ, RZ, 0x12f00000 ;  /* 0x12f00000ff037424 */ /* 0x000fe200078e00ff */
[----:B------:R-:W-:Y:S06]  /*2f950*/  @P2 BRA `(.L_x_3733) ;  /* 0x00000000001c2947 */ /* 0x000fec0003800000 */
[----:B------:R-:W0:Y:S02]  /*2f960*/  S2R R13, SR_TID.X ;  /* 0x00000000000d7919 */ /* 0x000e240000002100 */
[----:B0-----:R-:W-:Y:S01]  /*2f970*/  LOP3.LUT R14, R13, 0x1f, RZ, 0xc0, !PT ;  /* 0x0000001f0d0e7812 */ /* 0x001fe200078ec0ff */
[----:B------:R-:W-:-:S03]  /*2f980*/  IMAD.MOV.U32 R13, RZ, RZ, 0x10000 ;  /* 0x00010000ff0d7424 */ /* 0x000fc600078e00ff */
[----:B------:R-:W-:Y:S01]  /*2f990*/  ISETP.NE.AND P1, PT, R14, RZ, PT ;  /* 0x000000ff0e00720c */ /* 0x000fe20003f25270 */
[----:B------:R0:W-:-:S12]  /*2f9a0*/  SYNCS.ARRIVE.TRANS64 RZ, [R10+URZ+0x388b0], R13 ;  /* 0x0388b00d0aff79a7 */ /* 0x0001d8000800003f */
[----:B0-----:R-:W-:Y:S05]  /*2f9b0*/  @!P1 BRA `(.L_x_3733) ;  /* 0x0000000000049947 */ /* 0x001fea0003800000 */
[----:B------:R-:W-:Y:S01]  /*2f9c0*/  BPT.TRAP 0x1 ;  /* 0x000000040000795c */ /* 0x000fe20000300000 */
.L_x_3733:
[----:B------:R-:W-:Y:S05]  /*2f9d0*/  BSYNC B2 ;  /* 0x0000000000027941 */ /* 0x000fea0003800000 */
.L_x_3732:
        /* <DEDUP_REMOVED lines=9> */
.L_x_3734:
        /* <DEDUP_REMOVED lines=15> */
.L_x_3735:
        /* <DEDUP_REMOVED lines=15> */
.L_x_3736:
        /* <DEDUP_REMOVED lines=15> */
.L_x_3737:
        /* <DEDUP_REMOVED lines=15> */
.L_x_3738:
        /* <DEDUP_REMOVED lines=15> */
.L_x_3739:
        /* <DEDUP_REMOVED lines=15> */
.L_x_3740:
        /* <DEDUP_REMOVED lines=15> */
.L_x_3741:
        /* <DEDUP_REMOVED lines=10> */
.L_x_3724:
[----:B------:R-:W-:Y:S05]  /*301a0*/  BSYNC B1 ;  /* 0x0000000000017941 */ /* 0x000fea0003800000 */
.L_x_3723:
        /* <DEDUP_REMOVED lines=8> */
.L_x_3698:
[----:B------:R-:W-:Y:S05]  /*30230*/  BSYNC B0 ;  /* 0x0000000000007941 */ /* 0x000fea0003800000 */
.L_x_3697:
[----:B------:R-:W1:Y:S01]  /*30240*/  LDC R0, c[0x0][0x448] ;  /* 0x00011200ff007b82 */ /* 0x000e620000000800 */
[----:B0-----:R-:W-:Y:S01]  /*30250*/  VIADD R3, R33, 0x3f ;  /* 0x0000003f21037836 */ /* 0x001fe20000000000 */
[----:B------:R-:W-:Y:S06]  /*30260*/  @!P0 WARPSYNC.ALL ;  /* 0x0000000000008948 */ /* 0x000fec0003800000 */
[----:B------:R-:W-:Y:S01]  /*30270*/  @!P0 BAR.SYNC.DEFER_BLOCKING 0xc, 0x180 ;  /* 0x0306000000008b1d */ /* 0x000fe20000010000 */
[----:B-1----:R-:W-:-:S13]  /*30280*/  ISETP.NE.AND P1, PT, R0, 0x1, PT ;  /* 0x000000010000780c */ /* 0x002fda0003f25270 */
[----:B------:R-:W0:Y:S08]  /*30290*/  @P1 LDC R2, c[0x0][0x44c] ;  /* 0x00011300ff021b82 */ /* 0x000e300000000800 */
[----:B------:R-:W1:Y:S01]  /*302a0*/  @P1 LDC R0, c[0x0][0x450] ;  /* 0x00011400ff001b82 */ /* 0x000e620000000800 */
[----:B0-----:R-:W-:-:S05]  /*302b0*/  @P1 IMAD.HI.U32 R5, R3, R2, RZ ;  /* 0x0000000203051227 */ /* 0x001fca00078e00ff */
[----:B-1----:R-:W-:-:S05]  /*302c0*/  @P1 SHF.R.U32.HI R3, RZ, R0, R5 ;  /* 0x00000000ff031219 */ /* 0x002fca0000011605 */
[----:B------:R-:W-:Y:S02]  /*302d0*/  IMAD.IADD R6, R6, 0x1, R3 ;  /* 0x0000000106067824 */ /* 0x000fe400078e0203 */
[----:B------:R-:W0:Y:S02]  /*302e0*/  LDC.64 R2, c[0x0][0xad8] ;  /* 0x0002b600ff027b82 */ /* 0x000e240000000a00 */
        /* <DEDUP_REMOVED lines=14> */
.L_x_3745:
[----:B------:R-:W-:-:S13]  /*303d0*/  ISETP.NE.AND P0, PT, R3, 0x1, PT ;  /* 0x000000010300780c */ /* 0x000fda0003f05270 */
[----:B------:R-:W0:Y:S02]  /*303e0*/  @P0 LDC.64 R4, c[0x0][0xae0] ;  /* 0x0002b800ff040b82 */ /* 0x000e240000000a00 */
[----:B0-----:R-:W-:-:S05]  /*303f0*/  @P0 IMAD.HI.U32 R4, R0, R4, RZ ;  /* 0x0000000400040227 */ /* 0x001fca00078e00ff */
[----:B------:R-:W-:-:S07]  /*30400*/  @P0 SHF.R.U32.HI R0, RZ, R5, R4 ;  /* 0x00000005ff000219 */ /* 0x000fce0000011604 */
.L_x_3746:
[----:B------:R-:W-:Y:S05]  /*30410*/  BSYNC B0 ;  /* 0x0000000000007941 */ /* 0x000fea0003800000 */
.L_x_3744:
[----:B------:R-:W-:-:S05]  /*30420*/  IMAD R5, R0, R3, R3 ;  /* 0x0000000300057224 */ /* 0x000fca00078e0203 */
[----:B------:R-:W-:-:S07]  /*30430*/  VIMNMX R2, R2, R5, PT ;  /* 0x0000000502027248 */ /* 0x000fce0003fe0100 */
.L_x_3743:
[----:B------:R-:W-:Y:S01]  /*30440*/  VIADD R2, R2, 0x3f ;  /* 0x0000003f02027836 */ /* 0x000fe20000000000 */
[----:B------:R-:W0:Y:S01]  /*30450*/  @P1 LDC R7, c[0x0][0x450] ;  /* 0x00011400ff071b82 */ /* 0x000e220000000800 */
[----:B------:R-:W-:-:S03]  /*30460*/  ULDC UR4, c[0x0][0xad4] ;  /* 0x0002b50000047ab9 */ /* 0x000fc60000000800 */
[----:B------:R-:W-:-:S04]  /*30470*/  SHF.R.S32.HI R5, RZ, 0x1f, R2 ;  /* 0x0000001fff057819 */ /* 0x000fc80000011402 */
[----:B------:R-:W-:-:S04]  /*30480*/  LEA.HI R5, R5, R2, RZ, 0x6 ;  /* 0x0000000205057211 */ /* 0x000fc800078f30ff */
[----:B------:R-:W-:Y:S01]  /*30490*/  SHF.R.S32.HI R0, RZ, 0x6, R5 ;  /* 0x00000006ff007819 */ /* 0x000fe20000011405 */
[----:B------:R-:W-:-:S03]  /*304a0*/  IMAD.MOV.U32 R5, RZ, RZ, R33 ;  /* 0x000000ffff057224 */ /* 0x000fc600078e0021 */
[----:B------:R-:W-:Y:S02]  /*304b0*/  VIMNMX R30, R9, R0, PT ;  /* 0x00000000091e7248 */ /* 0x000fe40003fe0100 */
[----:B------:R-:W1:Y:S03]  /*304c0*/  @P1 LDC R0, c[0x0][0x44c] ;  /* 0x00011300ff001b82 */ /* 0x000e660000000800 */
[----:B------:R2:W-:Y:S01]  /*304d0*/  STL [R1+0x444], R30 ;  /* 0x0004441e01007387 */ /* 0x0005e20000100800 */
[----:B-1----:R-:W-:-:S05]  /*304e0*/  @P1 IMAD.HI.U32 R0, R33, R0, RZ ;  /* 0x0000000021001227 */ /* 0x002fca00078e00ff */
        /* <DEDUP_REMOVED lines=14> */
.L_x_3749:
[----:B------:R-:W-:-:S13]  /*305d0*/  ISETP.NE.AND P0, PT, R3, 0x1, PT ;  /* 0x000000010300780c */ /* 0x000fda0003f05270 */
[----:B------:R-:W0:Y:S02]  /*305e0*/  @P0 LDC.64 R4, c[0x0][0xae0] ;  /* 0x0002b800ff040b82 */ /* 0x000e240000000a00 */
[----:B0-----:R-:W-:-:S05]  /*305f0*/  @P0 IMAD.HI.U32 R4, R2, R4, RZ ;  /* 0x0000000402040227 */ /* 0x001fca00078e00ff */
[----:B------:R-:W-:-:S07]  /*30600*/  @P0 SHF.R.U32.HI R2, RZ, R5, R4 ;  /* 0x00000005ff020219 */ /* 0x000fce0000011604 */
.L_x_3750:
[----:B------:R-:W-:Y:S05]  /*30610*/  BSYNC B0 ;  /* 0x0000000000007941 */ /* 0x000fea0003800000 */
.L_x_3748:
[----:B------:R-:W-:-:S05]  /*30620*/  IMAD R3, R2, R3, RZ ;  /* 0x0000000302037224 */ /* 0x000fca00078e02ff */
[----:B------:R-:W-:-:S07]  /*30630*/  VIMNMX R0, R0, R3, !PT ;  /* 0x0000000300007248 */ /* 0x000fce0007fe0100 */
.L_x_3747:
        /* <DEDUP_REMOVED lines=24> */
.L_x_3752:
        /* <DEDUP_REMOVED lines=20> */
.L_x_3755:
[----:B------:R-:W-:Y:S05]  /*30900*/  BSYNC B6 ;  /* 0x0000000000067941 */ /* 0x000fea0003800000 */
.L_x_3754:
        /* <DEDUP_REMOVED lines=20> */
.L_x_3758:
        /* <DEDUP_REMOVED lines=15> */
.L_x_3757:
[----:B------:R-:W-:Y:S05]  /*30b40*/  BSYNC B6 ;  /* 0x0000000000067941 */ /* 0x000fea0003800000 */
.L_x_3756:
[----:B------:R-:W-:Y:S01]  /*30b50*/  ULDC.64 UR4, c[0x0][0xaf0] ;  /* 0x0002bc0000047ab9 */ /* 0x000fe20000000a00 */
[----:B------:R-:W-:Y:S01]  /*30b60*/  IMAD.MOV.U32 R31, RZ, RZ, R19 ;  /* 0x000000ffff1f7224 */ /* 0x000fe200078e0013 */
[----:B------:R-:W-:Y:S01]  /*30b70*/  ISETP.NE.U32.AND P0, PT, RZ, UR4, PT ;  /* 0x00000004ff007c0c */ /* 0x000fe2000bf05070 */
[----:B------:R-:W0:Y:S01]  /*30b80*/  S2R R17, SR_TID.X ;  /* 0x0000000000117919 */ /* 0x000e220000002100 */
[----:B------:R-:W1:Y:S01]  /*30b90*/  LDC R11, c[0x0][0x430] ;  /* 0x00010c00ff0b7b82 */ /* 0x000e620000000800 */
[----:B------:R-:W2:Y:S01]  /*30ba0*/  S2R R20, SR_TID.X ;  /* 0x0000000000147919 */ /* 0x000ea20000002100 */
[----:B------:R-:W-:Y:S01]  /*30bb0*/  ISETP.NE.AND.EX P0, PT, RZ, UR5, PT, P0 ;  /* 0x00000005ff007c0c */ /* 0x000fe2000bf05300 */
[----:B------:R-:W-:-:S12]  /*30bc0*/  ULDC UR4, c[0x0][0x320] ;  /* 0x0000c80000047ab9 */ /* 0x000fd80000000800 */
[----:B------:R-:W3:Y:S01]  /*30bd0*/  @P0 LDC.64 R2, c[0x0][0xaf0] ;  /* 0x0002bc00ff020b82 */ /* 0x000ee20000000a00 */
[----:B0-----:R-:W-:Y:S01]  /*30be0*/  LOP3.LUT R17, R17, 0x7f, RZ, 0xc0, !PT ;  /* 0x0000007f11117812 */ /* 0x001fe200078ec0ff */
[----:B---3--:R-:W-:-:S05]  /*30bf0*/  @P0 IMAD.WIDE R2, R19, 0x4, R2 ;  /* 0x0000000413020825 */ /* 0x008fca00078e0202 */
[----:B------:R0:W3:Y:S01]  /*30c00*/  @P0 LDG.E R31, desc[UR46][R2.64] ;  /* 0x0000002e021f0981 */ /* 0x0000e2000c1e1900 */
[----:B------:R-:W-:Y:S01]  /*30c10*/  SHF.R.U32.HI R21, RZ, 0x3, R17 ;  /* 0x00000003ff157819 */ /* 0x000fe20000011611 */
[----:B--2---:R-:W-:Y:S01]  /*30c20*/  IMAD.SHL.U32 R17, R20, 0x10, RZ ;  /* 0x0000001014117824 */ /* 0x004fe200078e00ff */
[----:B-1----:R-:W-:Y:S02]  /*30c30*/  ISETP.NE.AND P1, PT, R11, 0x1, PT ;  /* 0x000000010b00780c */ /* 0x002fe40003f25270 */
[----:B------:R-:W-:Y:S02]  /*30c40*/  LEA R0, R30, 0xffffffc0, 0x6 ;  /* 0xffffffc01e007811 */ /* 0x000fe400078e30ff */
[----:B------:R-:W-:Y:S02]  /*30c50*/  LOP3.LUT R17, R21, 0x70, R17, 0xf8, !PT ;  /* 0x0000007015117812 */ /* 0x000fe400078ef811 */
[----:B------:R-:W1:Y:S01]  /*30c60*/  S2R R21, SR_TID.X ;  /* 0x0000000000157919 */ /* 0x000e620000002100 */
[----:B------:R-:W-:-:S02]  /*30c70*/  LOP3.LUT R22, R22, 0xffffffbf, RZ, 0xc0, !PT ;  /* 0xffffffbf16167812 */ /* 0x000fc400078ec0ff */
[----:B------:R-:W-:-:S04]  /*30c80*/  IMAD.IADD R4, R17, 0x1, R0 ;  /* 0x0000000111047824 */ /* 0x000fc800078e0200 */
[----:B0-----:R-:W0:Y:S01]  /*30c90*/  @P1 LDC R3, c[0x0][0x434] ;  /* 0x00010d00ff031b82 */ /* 0x001e220000000800 */
[C---:B------:R-:W-:Y:S01]  /*30ca0*/  ISETP.GE.AND P0, PT, R4.reuse, R27, PT ;  /* 0x0000001b0400720c */ /* 0x040fe20003f06270 */
[----:B------:R-:W-:-:S03]  /*30cb0*/  IMAD.IADD R9, R4, 0x1, R34 ;  /* 0x0000000104097824 */ /* 0x000fc600078e0222 */
[----:B------:R-:W-:Y:S01]  /*30cc0*/  ISETP.GT.U32.OR P0, PT, R17, 0x3f, P0 ;  /* 0x0000003f1100780c */ /* 0x000fe20000704470 */
[----:B------:R-:W-:Y:S02]  /*30cd0*/  IMAD.MOV.U32 R8, RZ, RZ, R9 ;  /* 0x000000ffff087224 */ /* 0x000fe400078e0009 */
[----:B------:R-:W2:Y:S01]  /*30ce0*/  @P1 LDC R2, c[0x0][0x438] ;  /* 0x00010e00ff021b82 */ /* 0x000ea20000000800 */
[----:B0-----:R-:W-:-:S04]  /*30cf0*/  @P1 IMAD.HI.U32 R3, R9, R3, RZ ;  /* 0x0000000309031227 */ /* 0x001fc800078e00ff */
[----:B-1----:R-:W-:Y:S01]  /*30d00*/  IMAD.SHL.U32 R21, R21, 0x8, RZ ;  /* 0x0000000815157824 */ /* 0x002fe200078e00ff */
[----:B--2---:R-:W-:-:S04]  /*30d10*/  @P1 SHF.R.U32.HI R8, RZ, R2, R3 ;  /* 0x00000002ff081219 */ /* 0x004fc80000011603 */
[----:B------:R-:W-:Y:S01]  /*30d20*/  LOP3.LUT R21, R21, 0x38, RZ, 0xc0, !PT ;  /* 0x0000003815157812 */ /* 0x000fe200078ec0ff */
[----:B------:R-:W0:Y:S03]  /*30d30*/  @!P0 LDC.64 R2, c[0x0][0x428] ;  /* 0x00010a00ff028b82 */ /* 0x000e260000000a00 */
[----:B------:R-:W-:Y:S02]  /*30d40*/  LOP3.LUT R30, R21, 0x40, RZ, 0xfc, !PT ;  /* 0x00000040151e7812 */ /* 0x000fe400078efcff */
[----:B------:R-:W1:Y:S02]  /*30d50*/  S2R R21, SR_TID.X ;  /* 0x0000000000157919 */ /* 0x000e640000002100 */
[----:B------:R-:W-:Y:S02]  /*30d60*/  ISETP.GE.AND P2, PT, R30, UR4, PT ;  /* 0x000000041e007c0c */ /* 0x000fe4000bf46270 */
[----:B------:R-:W2:Y:S02]  /*30d70*/  S2R R30, SR_TID.X ;  /* 0x00000000001e7919 */ /* 0x000ea40000002100 */
[----:B------:R-:W-:-:S05]  /*30d80*/  SEL R10, RZ, 0xffffffff, P2 ;  /* 0xffffffffff0a7807 */ /* 0x000fca0001000000 */
[----:B------:R-:W-:-:S04]  /*30d90*/  IMAD.SHL.U32 R10, R10, 0x2, RZ ;  /* 0x000000020a0a7824 */ /* 0x000fc800078e00ff */
[----:B------:R-:W-:-:S04]  /*30da0*/  @P2 LOP3.LUT R22, R22, 0x40, RZ, 0xfc, !PT ;  /* 0x0000004016162812 */ /* 0x000fc800078efcff */
[----:B------:R-:W-:Y:S01]  /*30db0*/  LOP3.LUT R22, R22, 0xffffff7f, RZ, 0xc0, !PT ;  /* 0xffffff7f16167812 */ /* 0x000fe200078ec0ff */
[C---:B-1----:R-:W-:Y:S02]  /*30dc0*/  IMAD.SHL.U32 R12, R21.reuse, 0x8, RZ ;  /* 0x00000008150c7824 */ /* 0x042fe400078e00ff */
[----:B------:R-:W-:Y:S02]  /*30dd0*/  IMAD.SHL.U32 R21, R21, 0x8, RZ ;  /* 0x0000000815157824 */ /* 0x000fe400078e00ff */
[----:B--2---:R-:W-:Y:S01]  /*30de0*/  IMAD.SHL.U32 R30, R30, 0x8, RZ ;  /* 0x000000081e1e7824 */ /* 0x004fe200078e00ff */
[----:B------:R-:W-:Y:S02]  /*30df0*/  LOP3.LUT R12, R12, 0x38, RZ, 0xc0, !PT ;  /* 0x000000380c0c7812 */ /* 0x000fe400078ec0ff */
[----:B------:R-:W-:Y:S02]  /*30e00*/  LOP3.LUT R21, R21, 0x38, RZ, 0xc0, !PT ;  /* 0x0000003815157812 */ /* 0x000fe400078ec0ff */
[----:B------:R-:W-:-:S02]  /*30e10*/  ISETP.GE.AND P1, PT, R12, UR4, PT ;  /* 0x000000040c007c0c */ /* 0x000fc4000bf26270 */
[----:B------:R-:W-:Y:S02]  /*30e20*/  LOP3.LUT R30, R30, 0x38, RZ, 0xc0, !PT ;  /* 0x000000381e1e7812 */ /* 0x000fe400078ec0ff */
[----:B------:R-:W-:Y:S02]  /*30e30*/  SEL R4, RZ, 0x1, P1 ;  /* 0x00000001ff047807 */ /* 0x000fe40000800000 */
[C---:B------:R-:W-:Y:S02]  /*30e40*/  LOP3.LUT R32, R30.reuse, 0x80, RZ, 0xfc, !PT ;  /* 0x000000801e207812 */ /* 0x040fe400078efcff */
[----:B------:R-:W-:Y:S02]  /*30e50*/  LOP3.LUT R30, R30, 0xc0, RZ, 0xfc, !PT ;  /* 0x000000c01e1e7812 */ /* 0x000fe400078efcff */
[----:B------:R-:W-:Y:S02]  /*30e60*/  LOP3.LUT R10, R10, 0x2, R4, 0xe2, !PT ;  /* 0x000000020a0a7812 */ /* 0x000fe400078ee204 */
[----:B------:R-:W-:Y:S01]  /*30e70*/  ISETP.GE.AND P2, PT, R32, UR4, PT ;  /* 0x0000000420007c0c */ /* 0x000fe2000bf46270 */
[----:B------:R-:W1:Y:S01]  /*30e80*/  @!P0 LDC.64 R4, c[0x0][0x418] ;  /* 0x00010600ff048b82 */ /* 0x000e620000000a00 */
[----:B------:R-:W-:-:S02]  /*30e90*/  @P1 LOP3.LUT R22, R22, 0x80, RZ, 0xfc, !PT ;  /* 0x0000008016161812 */ /* 0x000fc400078efcff */
[----:B------:R-:W-:Y:S02]  /*30ea0*/  ISETP.GE.AND P1, PT, R30, UR4, PT ;  /* 0x000000041e007c0c */ /* 0x000fe4000bf26270 */
[----:B------:R-:W-:Y:S02]  /*30eb0*/  SEL R6, RZ, 0x4, P2 ;  /* 0x00000004ff067807 */ /* 0x000fe40001000000 */
[----:B------:R-:W-:Y:S02]  /*30ec0*/  SEL R7, RZ, 0x8, P1 ;  /* 0x00000008ff077807 */ /* 0x000fe40000800000 */
[----:B------:R-:W-:Y:S02]  /*30ed0*/  LOP3.LUT R22, R22, 0xffffffdf, RZ, 0xc0, !PT ;  /* 0xffffffdf16167812 */ /* 0x000fe400078ec0ff */
[----:B------:R-:W-:Y:S01]  /*30ee0*/  LOP3.LUT R10, R7, R10, R6, 0xfe, !PT ;  /* 0x0000000a070a7212 */ /* 0x000fe200078efe06 */
[--C-:B------:R-:W-:Y:S01]  /*30ef0*/  @!P0 IMAD.MOV.U32 R6, RZ, RZ, R8.reuse ;  /* 0x000000ffff068224 */ /* 0x100fe200078e0008 */
[----:B------:R-:W-:-:S02]  /*30f00*/  @!P0 SHF.R.S32.HI R7, RZ, 0x1f, R8 ;  /* 0x0000001fff078819 */ /* 0x000fc40000011408 */
[----:B------:R-:W-:Y:S02]  /*30f10*/  @P2 LOP3.LUT R22, R22, 0x20, RZ, 0xfc, !PT ;  /* 0x0000002016162812 */ /* 0x000fe400078efcff */
[----:B------:R-:W-:Y:S02]  /*30f20*/  LOP3.LUT R13, R21, 0x180, RZ, 0xfc, !PT ;  /* 0x00000180150d7812 */ /* 0x000fe400078efcff */
[----:B------:R-:W-:-:S04]  /*30f30*/  LOP3.LUT R22, R22, 0xffffffef, RZ, 0xc0, !PT ;  /* 0xffffffef16167812 */ /* 0x000fc800078ec0ff */
[----:B------:R-:W-:Y:S02]  /*30f40*/  @P1 LOP3.LUT R22, R22, 0x10, RZ, 0xfc, !PT ;  /* 0x0000001016161812 */ /* 0x000fe400078efcff */
[----:B---3--:R-:W-:Y:S01]  /*30f50*/  SHF.R.S32.HI R36, RZ, 0x1f, R31 ;  /* 0x0000001fff247819 */ /* 0x008fe2000001141f */
[----:B0-----:R-:W-:-:S04]  /*30f60*/  @!P0 IMAD.WIDE.U32 R6, R31, R2, R6 ;  /* 0x000000021f068225 */ /* 0x001fc800078e0006 */
[----:B------:R-:W-:Y:S01]  /*30f70*/  @!P0 IMAD R2, R36, R2, RZ ;  /* 0x0000000224028224 */ /* 0x000fe200078e02ff */
[----:B-1----:R-:W-:-:S03]  /*30f80*/  @!P0 LEA R4, P1, R6, R4, 0x2 ;  /* 0x0000000406048211 */ /* 0x002fc600078210ff */
[----:B------:R-:W-:Y:S02]  /*30f90*/  @!P0 IMAD R3, R31, R3, R2 ;  /* 0x000000031f038224 */ /* 0x000fe400078e0202 */
[----:B------:R-:W-:Y:S02]  /*30fa0*/  IMAD.MOV.U32 R2, RZ, RZ, RZ ;  /* 0x000000ffff027224 */ /* 0x000fe400078e00ff */
[----:B------:R-:W-:-:S05]  /*30fb0*/  @!P0 IMAD.IADD R3, R7, 0x1, R3 ;  /* 0x0000000107038824 */ /* 0x000fca00078e0203 */
[----:B------:R-:W-:-:S05]  /*30fc0*/  @!P0 LEA.HI.X R5, R6, R5, R3, 0x2, P1 ;  /* 0x0000000506058211 */ /* 0x000fca00008f1403 */
[----:B------:R0:W2:Y:S01]  /*30fd0*/  @!P0 LDG.E R2, desc[UR46][R4.64] ;  /* 0x0000002e04028981 */ /* 0x0000a2000c1e1900 */
[----:B------:R-:W-:Y:S02]  /*30fe0*/  ISETP.GE.AND P0, PT, R13, UR4, PT ;  /* 0x000000040d007c0c */ /* 0x000fe4000bf06270 */
[C---:B------:R-:W-:Y:S02]  /*30ff0*/  LOP3.LUT R14, R12.reuse, 0x1c0, RZ, 0xfc, !PT ;  /* 0x000001c00c0e7812 */ /* 0x040fe400078efcff */
[C---:B------:R-:W-:Y:S02]  /*31000*/  LOP3.LUT R13, R12.reuse, 0x100, RZ, 0xfc, !PT ;  /* 0x000001000c0d7812 */ /* 0x040fe400078efcff */
[----:B------:R-:W-:Y:S02]  /*31010*/  LOP3.LUT R12, R12, 0x140, RZ, 0xfc, !PT ;  /* 0x000001400c0c7812 */ /* 0x000fe400078efcff */
[----:B------:R-:W-:Y:S02]  /*31020*/  ISETP.GE.AND P3, PT, R13, UR4, PT ;  /* 0x000000040d007c0c */ /* 0x000fe4000bf66270 */
[----:B------:R-:W-:-:S02]  /*31030*/  ISETP.GE.AND P2, PT, R12, UR4, PT ;  /* 0x000000040c007c0c */ /* 0x000fc4000bf46270 */
[----:B------:R-:W-:Y:S02]  /*31040*/  SEL R3, RZ, 0x10, P3 ;  /* 0x00000010ff037807 */ /* 0x000fe40001800000 */
[----:B0-----:R-:W-:Y:S02]  /*31050*/  SEL R4, RZ, 0x20, P2 ;  /* 0x00000020ff047807 */ /* 0x001fe40001000000 */
[----:B------:R-:W-:Y:S02]  /*31060*/  LOP3.LUT R22, R22, 0xfffffff7, RZ, 0xc0, !PT ;  /* 0xfffffff716167812 */ /* 0x000fe400078ec0ff */
[----:B------:R-:W-:-:S03]  /*31070*/  LOP3.LUT R3, R4, R10, R3, 0xfe, !PT ;  /* 0x0000000a04037212 */ /* 0x000fc600078efe03 */
[----:B------:R-:W-:-:S04]  /*31080*/  @P3 LOP3.LUT R22, R22, 0x8, RZ, 0xfc, !PT ;  /* 0x0000000816163812 */ /* 0x000fc800078efcff */
[----:B------:R-:W-:-:S04]  /*31090*/  LOP3.LUT R22, R22, 0xfffffffb, RZ, 0xc0, !PT ;  /* 0xfffffffb16167812 */ /* 0x000fc800078ec0ff */
[----:B------:R-:W-:Y:S01]  /*310a0*/  @P2 LOP3.LUT R22, R22, 0x4, RZ, 0xfc, !PT ;  /* 0x0000000416162812 */ /* 0x000fe200078efcff */
[----:B--2---:R0:W-:Y:S02]  /*310b0*/  STL [R1+0x41c], R2 ;  /* 0x00041c0201007387 */ /* 0x0041e40000100800 */
[----:B0-----:R-:W-:Y:S02]  /*310c0*/  SEL R2, RZ, 0x40, P0 ;  /* 0x00000040ff027807 */ /* 0x001fe40000000000 */
[----:B------:R-:W-:Y:S01]  /*310d0*/  ISETP.GE.AND P0, PT, R14, UR4, PT ;  /* 0x000000040e007c0c */ /* 0x000fe2000bf06270 */
[----:B------:R-:W-:Y:S01]  /*310e0*/  UMOV UR4, 0xffffffff ;  /* 0xffffffff00047882 */ /* 0x000fe20000000000 */
[----:B------:R-:W-:Y:S01]  /*310f0*/  LOP3.LUT R5, R3, R2, RZ, 0xfc, !PT ;  /* 0x0000000203057212 */ /* 0x000fe200078efcff */
[----:B------:R-:W-:Y:S01]  /*31100*/  IMAD.MOV R2, RZ, RZ, -R8 ;  /* 0x000000ffff027224 */ /* 0x000fe200078e0a08 */
[----:B------:R-:W-:-:S03]  /*31110*/  SEL R32, RZ, 0x80, P0 ;  /* 0x00000080ff207807 */ /* 0x000fc60000000000 */
[----:B------:R-:W-:Y:S01]  /*31120*/  IMAD R2, R11, R2, R9 ;  /* 0x000000020b027224 */ /* 0x000fe200078e0209 */
[----:B------:R0:W-:Y:S04]  /*31130*/  STL [R1+0x454], R5 ;  /* 0x0004540501007387 */ /* 0x0001e80000100800 */
[----:B------:R0:W-:Y:S01]  /*31140*/  STL [R1+0x420], R2 ;  /* 0x0004200201007387 */ /* 0x0001e20000100800 */
[----:B------:R-:W-:Y:S05]  /*31150*/  BRA.DIV UR4, `(.L_x_3759) ;  /* 0x0000005e04ac7947 */ /* 0x000fea000b800000 */
.L_x_3878:
[----:B0-----:R-:W-:Y:S01]  /*31160*/  IMAD.U32 R2, RZ, RZ, UR40 ;  /* 0x00000028ff027e24 */ /* 0x001fe2000f8e00ff */
[----:B------:R-:W-:Y:S02]  /*31170*/  ISETP.GT.U32.AND P1, PT, R17, 0x3f, PT ;  /* 0x0000003f1100780c */ /* 0x000fe40003f24070 */
[----:B------:R-:W-:Y:S02]  /*31180*/  LOP3.LUT R22, R22, 0xffff7fff, RZ, 0xc0, !PT ;  /* 0xffff7fff16167812 */ /* 0x000fe400078ec0ff */
[----:B------:R-:W-:Y:S02]  /*31190*/  ISETP.NE.AND P0, PT, R2, 0x3, PT ;  /* 0x000000030200780c */ /* 0x000fe40003f05270 */
[----:B------:R-:W-:Y:S02]  /*311a0*/  LOP3.LUT R32, R5, R32, RZ, 0xfc, !PT ;  /* 0x0000002005207212 */ /* 0x000fe400078efcff */
[----:B------:R-:W-:-:S09]  /*311b0*/  SHF.R.S32.HI R30, RZ, 0x1f, R18 ;  /* 0x0000001fff1e7819 */ /* 0x000fd20000011412 */
[----:B------:R-:W-:-:S04]  /*311c0*/  @P0 LOP3.LUT R22, R22, 0x8000, RZ, 0xfc, !PT ;  /* 0x0000800016160812 */ /* 0x000fc800078efcff */
[----:B------:R-:W-:-:S04]  /*311d0*/  LOP3.LUT R22, R22, 0xfffffffe, RZ, 0xc0, !PT ;  /* 0xfffffffe16167812 */ /* 0x000fc800078ec0ff */
[----:B------:R-:W-:Y:S01]  /*311e0*/  @P1 LOP3.LUT R22, R22, 0x1, RZ, 0xfc, !PT ;  /* 0x0000000116161812 */ /* 0x000fe200078efcff */
[----:B------:R-:W-:Y:S06]  /*311f0*/  @!P0 BRA `(.L_x_3760) ;  /* 0x0000000000048947 */ /* 0x000fec0003800000 */
[----:B------:R-:W-:Y:S01]  /*31200*/  BPT.TRAP 0x1 ;  /* 0x000000040000795c */ /* 0x000fe20000300000 */
.L_x_3760:
        /* <DEDUP_REMOVED lines=9> */
.L_x_3879:
[----:B------:R-:W-:Y:S05]  /*312a0*/  BSYNC B0 ;  /* 0x0000000000007941 */ /* 0x000fea0003800000 */
.L_x_3761:
[----:B------:R-:W0:Y:S01]  /*312b0*/  LDL R2, [R1+0x420] ;  /* 0x0004200001027983 */ /* 0x000e220000100800 */
[----:B------:R-:W-:-:S03]  /*312c0*/  ULDC.64 UR4, c[0x0][0x300] ;  /* 0x0000c00000047ab9 */ /* 0x000fc60000000a00 */
[----:B------:R-:W2:Y:S01]  /*312d0*/  LDL R4, [R1+0x41c] ;  /* 0x00041c0001047983 */ /* 0x000ea20000100800 */
        /* <DEDUP_REMOVED lines=64> */
.L_x_3889:
        /* <DEDUP_REMOVED lines=10> */
.L_x_3764:
        /* <DEDUP_REMOVED lines=11> */
.L_x_3765:
[----:B0-----:R0:W5:Y:S01]  /*31830*/  LDL R2, [R1+0x418] ;  /* 0x0004180001027983 */ /* 0x0011620000100800 */
[----:B------:R0:W-:Y:S02]  /*31840*/  SYNCS.ARRIVE.TRANS64.A1T0 RZ, [R17+URZ+0x38830], RZ ;  /* 0x038830ff11ff79a7 */ /* 0x0001e4000810003f */
[----:B------:R-:W-:Y:S05]  /*31850*/  WARPSYNC.ALL ;  /* 0x0000000000007948 */ /* 0x000fea0003800000 */
[----:B------:R-:W-:Y:S01]  /*31860*/  ULDC.64 UR4, c[0x0][0xaf8] ;  /* 0x0002be0000047ab9 */ /* 0x000fe20000000a00 */
[----:B------:R-:W-:Y:S01]  /*31870*/  VIADD R0, R23, 0x20400 ;  /* 0x0002040017007836 */ /* 0x000fe20000000000 */
[----:B------:R-:W-:Y:S01]  /*31880*/  BAR.SYNC.DEFER_BLOCKING 0x8, 0x100 ;  /* 0x0204000000007b1d */ /* 0x000fe20000010000 */
[----:B------:R-:W-:-:S03]  /*31890*/  ISETP.NE.U32.AND P0, PT, RZ, UR4, PT ;  /* 0x00000004ff007c0c */ /* 0x000fc6000bf05070 */
[----:B------:R-:W-:Y:S02]  /*318a0*/  LOP3.LUT P1, RZ, R0, 0x3ff, RZ, 0xc0, !PT ;  /* 0x000003ff00ff7812 */ /* 0x000fe4000782c0ff */
[----:B------:R-:W-:Y:S01]  /*318b0*/  ISETP.NE.AND.EX P0, PT, RZ, UR5, PT, P0 ;  /* 0x00000005ff007c0c */ /* 0x000fe2000bf05300 */
[----:B------:R-:W-:Y:S01]  /*318c0*/  BSSY B6, `(.L_x_3766) ;  /* 0x0000019000067945 */ /* 0x000fe20003800000 */
[----:B------:R-:W-:Y:S02]  /*318d0*/  SHF.R.S32.HI R0, RZ, 0x1f, R19 ;  /* 0x0000001fff007819 */ /* 0x000fe40000011413 */
[----:B------:R-:W-:Y:S02]  /*318e0*/  SEL R3, R19, RZ, !P0 ;  /* 0x000000ff13037207 */ /* 0x000fe40004000000 */
[----:B------:R-:W-:-:S03]  /*318f0*/  SEL R0, R0, RZ, !P0 ;  /* 0x000000ff00007207 */ /* 0x000fc60004000000 */
[----:B------:R-:W-:Y:S04]  /*31900*/  STL [R1+0x424], R3 ;  /* 0x0004240301007387 */ /* 0x000fe80000100800 */
[----:B------:R1:W-:Y:S02]  /*31910*/  STL [R1+0x43c], R0 ;  /* 0x00043c0001007387 */ /* 0x0003e40000100800 */
[----:B-1---5:R-:W-:-:S05]  /*31920*/  SHF.R.S32.HI R0, RZ, 0x1f, R2 ;  /* 0x0000001fff007819 */ /* 0x022fca0000011402 */
[----:B------:R1:W-:Y:S01]  /*31930*/  STL [R1+0x434], R0 ;  /* 0x0004340001007387 */ /* 0x0003e20000100800 */
[----:B------:R-:W-:Y:S05]  /*31940*/  @!P1 BRA `(.L_x_3767) ;  /* 0x0000000000409947 */ /* 0x000fea0003800000 */
[----:B------:R-:W-:Y:S01]  /*31950*/  MOV R2, 0x0 ;  /* 0x0000000000027802 */ /* 0x000fe20000000f00 */
[----:B------:R-:W-:Y:S01]  /*31960*/  ULDC.64 UR4, c[0x4][0x90] ;  /* 0x0100240000047ab9 */ /* 0x000fe20000000a00 */
[----:B------:R-:W-:Y:S01]  /*31970*/  ULDC.64 UR6, c[0x4][0x98] ;  /* 0x0100260000067ab9 */ /* 0x000fe20000000a00 */
[----:B------:R-:W-:Y:S01]  /*31980*/  ULDC.64 UR8, c[0x4][0x20] ;  /* 0x0100080000087ab9 */ /* 0x000fe20000000a00 */
[----:B------:R-:W-:Y:S02]  /*31990*/  IMAD.U32 R4, RZ, RZ, UR4 ;  /* 0x00000004ff047e24 */ /* 0x000fe4000f8e00ff */
[----:B------:R-:W2:Y:S01]  /*319a0*/  LDC.64 R2, c[0x4][R2] ;  /* 0x0100000002027b82 */ /* 0x000ea20000000a00 */
        /* <DEDUP_REMOVED lines=10> */
.L_x_3767:
[----:B------:R-:W-:Y:S05]  /*31a50*/  BSYNC B6 ;  /* 0x0000000000067941 */ /* 0x000fea0003800000 */
.L_x_3766:
[----:B------:R-:W2:Y:S01]  /*31a60*/  LDL R21, [R1+0x434] ;  /* 0x0004340001157983 */ /* 0x000ea20000100800 */
[----:B------:R-:W3:Y:S01]  /*31a70*/  LDC R6, c[0x0][0x448] ;  /* 0x00011200ff067b82 */ /* 0x000ee20000000800 */
[----:B------:R-:W-:Y:S02]  /*31a80*/  ULDC.64 UR4, c[0x0][0x298] ;  /* 0x0000a60000047ab9 */ /* 0x000fe40000000a00 */
[----:B------:R-:W4:Y:S04]  /*31a90*/  LDL R20, [R1+0x43c] ;  /* 0x00043c0001147983 */ /* 0x000f280000100800 */
[----:B------:R-:W4:Y:S04]  /*31aa0*/  LDL R7, [R1+0x418] ;  /* 0x0004180001077983 */ /* 0x000f280000100800 */
[----:B------:R0:W5:Y:S01]  /*31ab0*/  LDL R9, [R1+0x414] ;  /* 0x0004140001097983 */ /* 0x0001620000100800 */
[----:B------:R-:W0:Y:S01]  /*31ac0*/  S2R R2, SR_TID.X ;  /* 0x0000000000027919 */ /* 0x000e220000002100 */
[----:B-1----:R-:W1:Y:S01]  /*31ad0*/  S2R R0, SR_TID.X ;  /* 0x0000000000007919 */ /* 0x002e620000002100 */
[----:B---3--:R-:W-:-:S13]  /*31ae0*/  ISETP.NE.AND P0, PT, R6, 0x1, PT ;  /* 0x000000010600780c */ /* 0x008fda0003f05270 */
[----:B------:R-:W3:Y:S01]  /*31af0*/  @P0 LDC R3, c[0x0][0x450] ;  /* 0x00011400ff030b82 */ /* 0x000ee20000000800 */
[----:B0-----:R-:W-:-:S04]  /*31b00*/  LOP3.LUT R2, R2, 0x7f, RZ, 0xc0, !PT ;  /* 0x0000007f02027812 */ /* 0x001fc800078ec0ff */
[----:B------:R-:W-:Y:S01]  /*31b10*/  SHF.R.U32.HI R2, RZ, 0x3, R2 ;  /* 0x00000003ff027819 */ /* 0x000fe20000011602 */
[----:B--2---:R-:W-:Y:S02]  /*31b20*/  IMAD.MOV.U32 R4, RZ, RZ, R21 ;  /* 0x000000ffff047224 */ /* 0x004fe400078e0015 */
[----:B----4-:R-:W-:Y:S02]  /*31b30*/  IMAD.MOV.U32 R21, RZ, RZ, R20 ;  /* 0x000000ffff157224 */ /* 0x010fe400078e0014 */
[----:B------:R-:W2:Y:S01]  /*31b40*/  LDL R20, [R1+0x424] ;  /* 0x0004240001147983 */ /* 0x000ea20000100800 */
[----:B-1----:R-:W-:-:S05]  /*31b50*/  IMAD.SHL.U32 R0, R0, 0x10, RZ ;  /* 0x0000001000007824 */ /* 0x002fca00078e00ff */
[----:B------:R-:W-:Y:S02]  /*31b60*/  LOP3.LUT R0, R2, 0x70, R0, 0xf8, !PT ;  /* 0x0000007002007812 */ /* 0x000fe400078ef800 */
[----:B------:R-:W0:Y:S03]  /*31b70*/  @P0 LDC R2, c[0x0][0x44c] ;  /* 0x00011300ff020b82 */ /* 0x000e260000000800 */
[----:B------:R-:W-:Y:S02]  /*31b80*/  IMAD.IADD R5, R0, 0x1, R33 ;  /* 0x0000000100057824 */ /* 0x000fe400078e0221 */
[----:B------:R-:W-:Y:S02]  /*31b90*/  IMAD R4, R4, UR4, RZ ;  /* 0x0000000404047c24 */ /* 0x000fe4000f8e02ff */
[----:B------:R-:W-:Y:S02]  /*31ba0*/  IMAD.MOV.U32 R0, RZ, RZ, R5 ;  /* 0x000000ffff007224 */ /* 0x000fe400078e0005 */
[----:B------:R-:W-:-:S02]  /*31bb0*/  IMAD R4, R7, UR5, R4 ;  /* 0x0000000507047c24 */ /* 0x000fc4000f8e0204 */
        /* <DEDUP_REMOVED lines=11> */
[----:B------:R0:W-:Y:S03]  /*31c70*/  STL [R1+0x410], R5 ;  /* 0x0004100501007387 */ /* 0x0001e60000100800 */
[C---:B--2---:R-:W-:Y:S02]  /*31c80*/  IMAD R4, R20.reuse, UR5, R4 ;  /* 0x0000000514047c24 */ /* 0x044fe4000f8e0204 */
[----:B------:R-:W-:Y:S01]  /*31c90*/  IMAD.WIDE.U32 R2, R20, UR4, R2 ;  /* 0x0000000414027c25 */ /* 0x000fe2000f8e0002 */
        /* <DEDUP_REMOVED lines=9> */
[----:B0-----:R-:W0:Y:S01]  /*31d30*/  S2R R5, SR_TID.X ;  /* 0x0000000000057919 */ /* 0x001e220000002100 */
[----:B------:R-:W-:Y:S02]  /*31d40*/  IMAD.IADD R3, R3, 0x1, R4 ;  /* 0x0000000103037824 */ /* 0x000fe400078e0204 */
[----:B------:R-:W-:-:S05]  /*31d50*/  SHF.R.S32.HI R4, RZ, 0x1f, R0 ;  /* 0x0000001fff047819 */ /* 0x000fca0000011400 */
        /* <DEDUP_REMOVED lines=9> */
[C---:B0-----:R-:W-:Y:S01]  /*31df0*/  IMAD.SHL.U32 R7, R5.reuse, 0x8, RZ ;  /* 0x0000000805077824 */ /* 0x041fe200078e00ff */
[----:B------:R-:W-:-:S04]  /*31e00*/  LOP3.LUT R20, R5, 0x7f, RZ, 0xc0, !PT ;  /* 0x0000007f05147812 */ /* 0x000fc800078ec0ff */
[----:B------:R-:W-:-:S04]  /*31e10*/  LOP3.LUT R7, R7, 0x38, RZ, 0xc0, !PT ;  /* 0x0000003807077812 */ /* 0x000fc800078ec0ff */
[----:B------:R-:W-:Y:S02]  /*31e20*/  ISETP.GE.AND P1, PT, R7, UR4, PT ;  /* 0x0000000407007c0c */ /* 0x000fe4000bf26270 */
[----:B------:R-:W-:Y:S01]  /*31e30*/  SHF.R.U32.HI R8, RZ, 0x3, R20 ;  /* 0x00000003ff087819 */ /* 0x000fe20000011614 */
[----:B------:R-:W-:Y:S10]  /*31e40*/  BRA.DIV UR5, `(.L_x_3768) ;  /* 0x0000005a05047947 */ /* 0x000ff4000b800000 */
[----:B------:R-:W0:Y:S01]  /*31e50*/  SHFL.IDX PT, R4, R0, RZ, 0x181f ;  /* 0x00181fff00047589 */ /* 0x000e2200000e0000 */
[----:B-----5:R-:W-:Y:S02]  /*31e60*/  IMAD R2, R9, R6, RZ ;  /* 0x0000000609027224 */ /* 0x020fe400078e02ff */
[----:B------:R-:W-:Y:S01]  /*31e70*/  IMAD.IADD R33, R8, 0x1, R33 ;  /* 0x0000000108217824 */ /* 0x000fe200078e0221 */
        /* <DEDUP_REMOVED lines=30> */
.L_x_3898:
        /* <DEDUP_REMOVED lines=11> */
.L_x_3769:
        /* <DEDUP_REMOVED lines=28> */
.L_x_3771:
[----:B------:R-:W-:Y:S05]  /*322d0*/  BSYNC B6 ;  /* 0x0000000000067941 */ /* 0x000fea0003800000 */
.L_x_3770:
[----:B------:R-:W2:Y:S01]  /*322e0*/  LDL.LU R0, [R1+0x434] ;  /* 0x0004340001007983 */ /* 0x000ea20000300800 */
[----:B------:R-:W1:Y:S01]  /*322f0*/  LDC R6, c[0x0][0x448] ;  /* 0x00011200ff067b82 */ /* 0x000e620000000800 */
[----:B------:R-:W-:Y:S02]  /*32300*/  ULDC.64 UR4, c[0x0][0x398] ;  /* 0x0000e60000047ab9 */ /* 0x000fe40000000a00 */
[----:B0-----:R-:W3:Y:S04]  /*32310*/  LDL.LU R2, [R1+0x418] ;  /* 0x0004180001027983 */ /* 0x001ee80000300800 */
[----:B------:R-:W4:Y:S04]  /*32320*/  LDL.LU R4, [R1+0x43c] ;  /* 0x00043c0001047983 */ /* 0x000f280000300800 */
[----:B------:R-:W5:Y:S04]  /*32330*/  LDL.LU R21, [R1+0x424] ;  /* 0x0004240001157983 */ /* 0x000f680000300800 */
[----:B------:R-:W5:Y:S01]  /*32340*/  LDL.LU R20, [R1+0x410] ;  /* 0x0004100001147983 */ /* 0x000f620000300800 */
[----:B------:R-:W-:Y:S01]  /*32350*/  LOP3.LUT R22, R22, 0xfffffbff, RZ, 0xc0, !PT ;  /* 0xfffffbff16167812 */ /* 0x000fe200078ec0ff */
[----:B------:R-:W0:Y:S01]  /*32360*/  S2R R9, SR_TID.X ;  /* 0x0000000000097919 */ /* 0x000e220000002100 */
[----:B------:R-:W0:Y:S01]  /*32370*/  S2R R7, SR_TID.X ;  /* 0x0000000000077919 */ /* 0x000e220000002100 */
[----:B-1----:R-:W-:Y:S01]  /*32380*/  ISETP.NE.AND P0, PT, R6, 0x1, PT ;  /* 0x000000010600780c */ /* 0x002fe20003f05270 */
[----:B------:R-:W1:-:S12]  /*32390*/  S2R R8, SR_TID.X ;  /* 0x0000000000087919 */ /* 0x000e580000002100 */
[----:B------:R-:W1:Y:S01]  /*323a0*/  @P0 LDC R5, c[0x0][0x450] ;  /* 0x00011400ff050b82 */ /* 0x000e620000000800 */
        /* <DEDUP_REMOVED lines=11> */
[----:B-----5:R-:W-:-:S04]  /*32460*/  IMAD.WIDE.U32 R2, R21, UR4, R2 ;  /* 0x0000000415027c25 */ /* 0x020fc8000f8e0002 */
[----:B------:R-:W-:Y:S01]  /*32470*/  IMAD R0, R21, UR5, R0 ;  /* 0x0000000515007c24 */ /* 0x000fe2000f8e0200 */
[----:B------:R-:W-:Y:S01]  /*32480*/  ULDC.64 UR4, c[0x0][0x3d0] ;  /* 0x0000f40000047ab9 */ /* 0x000fe20000000a00 */
[----:B------:R-:W-:Y:S02]  /*32490*/  IMAD.MOV.U32 R4, RZ, RZ, R20 ;  /* 0x000000ffff047224 */ /* 0x000fe400078e0014 */
[----:B------:R-:W-:Y:S02]  /*324a0*/  IMAD.IADD R3, R3, 0x1, R0 ;  /* 0x0000000103037824 */ /* 0x000fe400078e0200 */
[----:B------:R-:W2:Y:S01]  /*324b0*/  @P0 LDC R0, c[0x0][0x44c] ;  /* 0x00011300ff000b82 */ /* 0x000ea20000000800 */
[----:B0-----:R-:W-:-:S05]  /*324c0*/  IMAD.SHL.U32 R21, R7, 0x8, RZ ;  /* 0x0000000807157824 */ /* 0x001fca00078e00ff */
[----:B------:R-:W-:-:S04]  /*324d0*/  LOP3.LUT R21, R21, 0x38, RZ, 0xc0, !PT ;  /* 0x0000003815157812 */ /* 0x000fc800078ec0ff */
[----:B------:R-:W-:Y:S01]  /*324e0*/  LOP3.LUT R7, R21, 0x80, RZ, 0xfc, !PT ;  /* 0x0000008015077812 */ /* 0x000fe200078efcff */
[----:B-1----:R-:W-:-:S05]  /*324f0*/  IMAD.SHL.U32 R21, R8, 0x8, RZ ;  /* 0x0000000808157824 */ /* 0x002fca00078e00ff */
[----:B------:R-:W-:-:S04]  /*32500*/  LOP3.LUT R21, R21, 0x38, RZ, 0xc0, !PT ;  /* 0x0000003815157812 */ /* 0x000fc800078ec0ff */
[----:B------:R-:W-:Y:S01]  /*32510*/  LOP3.LUT R8, R21, 0x40, RZ, 0xfc, !PT ;  /* 0x0000004015087812 */ /* 0x000fe200078efcff */
[----:B--2---:R-:W-:-:S05]  /*32520*/  @P0 IMAD.HI.U32 R0, R20, R0, RZ ;  /* 0x0000000014000227 */ /* 0x004fca00078e00ff */
[----:B------:R-:W-:-:S04]  /*32530*/  @P0 SHF.R.U32.HI R4, RZ, R5, R0 ;  /* 0x00000005ff040219 */ /* 0x000fc80000011600 */
[--C-:B------:R-:W-:Y:S01]  /*32540*/  SHF.R.S32.HI R5, RZ, 0x1f, R4.reuse ;  /* 0x0000001fff057819 */ /* 0x100fe20000011404 */
[----:B------:R-:W-:Y:S02]  /*32550*/  IMAD.MOV R0, RZ, RZ, -R4 ;  /* 0x000000ffff007224 */ /* 0x000fe400078e0a04 */
[----:B------:R-:W-:-:S04]  /*32560*/  IMAD.WIDE.U32 R2, R4, UR4, R2 ;  /* 0x0000000404027c25 */ /* 0x000fc8000f8e0002 */
[----:B------:R-:W-:Y:S02]  /*32570*/  IMAD R0, R6, R0, R20 ;  /* 0x0000000006007224 */ /* 0x000fe400078e0214 */
[----:B------:R-:W-:Y:S02]  /*32580*/  IMAD R5, R5, UR4, RZ ;  /* 0x0000000405057c24 */ /* 0x000fe4000f8e02ff */
[----:B------:R-:W-:Y:S02]  /*32590*/  IMAD.SHL.U32 R20, R9, 0x8, RZ ;  /* 0x0000000809147824 */ /* 0x000fe400078e00ff */
[----:B------:R-:W-:Y:S01]  /*325a0*/  IMAD R5, R4, UR5, R5 ;  /* 0x0000000504057c24 */ /* 0x000fe2000f8e0205 */
[----:B------:R-:W-:Y:S01]  /*325b0*/  SHF.R.S32.HI R4, RZ, 0x1f, R0 ;  /* 0x0000001fff047819 */ /* 0x000fe20000011400 */
[----:B------:R-:W-:Y:S01]  /*325c0*/  ULDC.64 UR4, c[0x0][0x3c8] ;  /* 0x0000f20000047ab9 */ /* 0x000fe20000000a00 */
[----:B------:R-:W-:Y:S01]  /*325d0*/  LOP3.LUT R20, R20, 0x38, RZ, 0xc0, !PT ;  /* 0x0000003814147812 */ /* 0x000fe200078ec0ff */
[----:B------:R-:W-:-:S02]  /*325e0*/  IMAD.IADD R3, R3, 0x1, R5 ;  /* 0x0000000103037824 */ /* 0x000fc400078e0205 */
[----:B------:R-:W-:Y:S02]  /*325f0*/  IMAD R4, R4, UR4, RZ ;  /* 0x0000000404047c24 */ /* 0x000fe4000f8e02ff */
[----:B------:R-:W-:-:S04]  /*32600*/  IMAD.WIDE.U32 R2, R0, UR4, R2 ;  /* 0x0000000400027c25 */ /* 0x000fc8000f8e0002 */
[----:B------:R-:W-:Y:S01]  /*32610*/  IMAD R4, R0, UR5, R4 ;  /* 0x0000000500047c24 */ /* 0x000fe2000f8e0204 */
[----:B------:R-:W-:Y:S02]  /*32620*/  ULDC.64 UR4, c[0x0][0x390] ;  /* 0x0000e40000047ab9 */ /* 0x000fe40000000a00 */
[----:B------:R-:W-:Y:S01]  /*32630*/  LEA R5, P0, R2, UR4, 0x1 ;  /* 0x0000000402057c11 */ /* 0x000fe2000f8008ff */
[----:B------:R-:W-:Y:S01]  /*32640*/  ULDC UR4, c[0x0][0x3b8] ;  /* 0x0000ee0000047ab9 */ /* 0x000fe20000000800 */
[----:B------:R-:W-:Y:S01]  /*32650*/  IMAD.IADD R4, R3, 0x1, R4 ;  /* 0x0000000103047824 */ /* 0x000fe200078e0204 */
[----:B------:R-:W-:-:S04]  /*32660*/  ISETP.GE.AND P1, PT, R20, UR4, PT ;  /* 0x0000000414007c0c */ /* 0x000fc8000bf26270 */
[----:B------:R-:W-:Y:S02]  /*32670*/  LEA.HI.X R4, R2, UR5, R4, 0x1, P0 ;  /* 0x0000000502047c11 */ /* 0x000fe400080f0c04 */
[----:B------:R-:W-:Y:S02]  /*32680*/  ISETP.GE.AND P0, PT, R7, UR4, PT ;  /* 0x0000000407007c0c */ /* 0x000fe4000bf06270 */
[----:B------:R-:W0:Y:S01]  /*32690*/  S2R R7, SR_TID.X ;  /* 0x0000000000077919 */ /* 0x000e220000002100 */
[----:B------:R-:W-:Y:S02]  /*326a0*/  SEL R0, RZ, 0x1, P1 ;  /* 0x00000001ff007807 */ /* 0x000fe40000800000 */
[----:B------:R-:W-:Y:S02]  /*326b0*/  SEL R2, RZ, 0x4, P0 ;  /* 0x00000004ff027807 */ /* 0x000fe40000000000 */
[----:B------:R-:W-:-:S04]  /*326c0*/  @P1 LOP3.LUT R22, R22, 0x400, RZ, 0xfc, !PT ;  /* 0x0000040016161812 */ /* 0x000fc800078efcff */
[----:B------:R-:W-:-:S04]  /*326d0*/  LOP3.LUT R22, R22, 0xfffffeff, RZ, 0xc0, !PT ;  /* 0xfffffeff16167812 */ /* 0x000fc800078ec0ff */
[----:B------:R-:W-:Y:S02]  /*326e0*/  @P0 LOP3.LUT R22, R22, 0x100, RZ, 0xfc, !PT ;  /* 0x0000010016160812 */ /* 0x000fe400078efcff */
[----:B------:R-:W-:Y:S02]  /*326f0*/  ISETP.GE.AND P0, PT, R8, UR4, PT ;  /* 0x0000000408007c0c */ /* 0x000fe4000bf06270 */
[----:B------:R-:W1:Y:S01]  /*32700*/  S2R R8, SR_TID.X ;  /* 0x0000000000087919 */ /* 0x000e620000002100 */
[----:B------:R-:W-:Y:S02]  /*32710*/  LOP3.LUT R22, R22, 0xfffffdff, RZ, 0xc0, !PT ;  /* 0xfffffdff16167812 */ /* 0x000fe400078ec0ff */
[----:B------:R-:W-:-:S04]  /*32720*/  SEL R3, RZ, 0x2, P0 ;  /* 0x00000002ff037807 */ /* 0x000fc80000000000 */
[----:B------:R-:W-:-:S04]  /*32730*/  IADD3 R0, R2, R3, R0 ;  /* 0x0000000302007210 */ /* 0x000fc80007ffe000 */
[----:B------:R-:W-:Y:S01]  /*32740*/  @P0 LOP3.LUT R22, R22, 0x200, RZ, 0xfc, !PT ;  /* 0x0000020016160812 */ /* 0x000fe200078efcff */
[----:B0-----:R-:W-:-:S05]  /*32750*/  IMAD.SHL.U32 R21, R7, 0x8, RZ ;  /* 0x0000000807157824 */ /* 0x001fca00078e00ff */
[----:B------:R-:W-:-:S04]  /*32760*/  LOP3.LUT R21, R21, 0x38, RZ, 0xc0, !PT ;  /* 0x0000003815157812 */ /* 0x000fc800078ec0ff */
[----:B------:R-:W-:-:S04]  /*32770*/  LOP3.LUT R7, R21, 0x100, RZ, 0xfc, !PT ;  /* 0x0000010015077812 */ /* 0x000fc800078efcff */
[----:B------:R-:W-:Y:S01]  /*32780*/  ISETP.GE.AND P4, PT, R7, UR4, PT ;  /* 0x0000000407007c0c */ /* 0x000fe2000bf86270 */
[----:B------:R-:W-:Y:S02]  /*32790*/  IMAD.SHL.U32 R7, R9, 0x8, RZ ;  /* 0x0000000809077824 */ /* 0x000fe400078e00ff */
[----:B-1----:R-:W-:Y:S01]  /*327a0*/  IMAD.SHL.U32 R21, R8, 0x8, RZ ;  /* 0x0000000808157824 */ /* 0x002fe200078e00ff */
[----:B------:R-:W-:Y:S02]  /*327b0*/  SEL R2, RZ, 0x10, P4 ;  /* 0x00000010ff027807 */ /* 0x000fe40002000000 */
[----:B------:R-:W-:Y:S02]  /*327c0*/  LOP3.LUT R7, R7, 0x38, RZ, 0xc0, !PT ;  /* 0x0000003807077812 */ /* 0x000fe400078ec0ff */
[----:B------:R-:W-:Y:S02]  /*327d0*/  LOP3.LUT R21, R21, 0x38, RZ, 0xc0, !PT ;  /* 0x0000003815157812 */ /* 0x000fe400078ec0ff */
[----:B------:R-:W-:-:S02]  /*327e0*/  LOP3.LUT R7, R7, 0x180, RZ, 0xfc, !PT ;  /* 0x0000018007077812 */ /* 0x000fc400078efcff */
[----:B------:R-:W-:Y:S01]  /*327f0*/  LOP3.LUT R8, R21, 0xc0, RZ, 0xfc, !PT ;  /* 0x000000c015087812 */ /* 0x000fe200078efcff */
[----:B------:R-:W-:Y:S01]  /*32800*/  IMAD.SHL.U32 R21, R9, 0x8, RZ ;  /* 0x0000000809157824 */ /* 0x000fe200078e00ff */
[----:B------:R-:W-:Y:S02]  /*32810*/  ISETP.GE.AND P0, PT, R7, UR4, PT ;  /* 0x0000000407007c0c */ /* 0x000fe4000bf06270 */
[----:B------:R-:W-:Y:S02]  /*32820*/  ISETP.GE.AND P5, PT, R8, UR4, PT ;  /* 0x0000000408007c0c */ /* 0x000fe4000bfa6270 */
[----:B------:R-:W-:Y:S02]  /*32830*/  LOP3.LUT R21, R21, 0x38, RZ, 0xc0, !PT ;  /* 0x0000003815157812 */ /* 0x000fe400078ec0ff */
[----:B------:R-:W-:Y:S02]  /*32840*/  SEL R3, RZ, 0x8, P5 ;  /* 0x00000008ff037807 */ /* 0x000fe40002800000 */
[----:B------:R-:W-:-:S02]  /*32850*/  LOP3.LUT R8, R21, 0x140, RZ, 0xfc, !PT ;  /* 0x0000014015087812 */ /* 0x000fc400078efcff */
[----:B------:R-:W-:Y:S02]  /*32860*/  LOP3.LUT R7, R21, 0x1c0, RZ, 0xfc, !PT ;  /* 0x000001c015077812 */ /* 0x000fe400078efcff */
        /* <DEDUP_REMOVED lines=103> */
.L_x_3908:
        /* <DEDUP_REMOVED lines=26> */
.L_x_3774:
[----:B------:R-:W-:Y:S05]  /*33080*/  BSYNC B0 ;  /* 0x0000000000007941 */ /* 0x000fea0003800000 */
.L_x_3773:
[----:B------:R-:W-:Y:S01]  /*33090*/  NOP ;  /* 0x0000000000007918 */ /* 0x000fe20000000000 */
[----:B------:R-:W-:-:S13]  /*330a0*/  PLOP3.LUT P0, PT, PT, PT, PT, 0x80, 0x0 ;  /* 0x000000000000781c */ /* 0x000fda0003f0f070 */
.L_x_3775:
        /* <DEDUP_REMOVED lines=18> */
.L_x_3909:
[----:B------:R-:W-:Y:S05]  /*331d0*/  BSYNC B0 ;  /* 0x0000000000007941 */ /* 0x000fea0003800000 */
.L_x_3776:
[----:B------:R-:W-:-:S05]  /*331e0*/  IMAD.U32 R2, RZ, RZ, UR40 ;  /* 0x00000028ff027e24 */ /* 0x000fca000f8e00ff */
[----:B------:R-:W-:-:S13]  /*331f0*/  ISETP.NE.AND P0, PT, R2, 0x3, PT ;  /* 0x000000030200780c */ /* 0x000fda0003f05270 */
[----:B------:R-:W-:Y:S05]  /*33200*/  @!P0 BRA `(.L_x_3778) ;  /* 0x0000000000048947 */ /* 0x000fea0003800000 */
[----:B------:R-:W-:Y:S01]  /*33210*/  BPT.TRAP 0x1 ;  /* 0x000000040000795c */ /* 0x000fe20000300000 */
.L_x_3778:
[----:B-1----:R-:W-:Y:S01]  /*33220*/  SHF.L.U32 R0, R28, 0x1f, RZ ;  /* 0x0000001f1c007819 */ /* 0x002fe200000006ff */
[----:B------:R-:W-:Y:S03]  /*33230*/  BSSY B0, `(.L_x_3779) ;  /* 0x0000003000007945 */ /* 0x000fe60003800000 */
[----:B------:R-:W1:Y:S02]  /*33240*/  SYNCS.PHASECHK.TRANS64.TRYWAIT P0, [R17+URZ+0x38860], R0 ;  /* 0x03886000110075a7 */ /* 0x000e64000800017f */
[----:B-1----:R-:W-:Y:S05]  /*33250*/  @!P0 BRA `(.L_x_3780) ;  /* 0x0000005400148947 */ /* 0x002fea0003800000 */
.L_x_3910:
[----:B------:R-:W-:Y:S05]  /*33260*/  BSYNC B0 ;  /* 0x0000000000007941 */ /* 0x000fea0003800000 */
.L_x_3779:
        /* <DEDUP_REMOVED lines=61> */
[----:B------:R-:W-:-:S13]  /*33640*/  ISETP.GT.AND P6, PT, R6, -0x1, PT ;  /* 0xffffffff0600780c */ /* 0x000fda0003fc4270 */
[----:B------:R-:W-:Y:S02]  /*33650*/  @P6 LOP3.LUT R22, R22, 0x200, RZ, 0xfc, !PT ;  /* 0x0000020016166812 */ /* 0x000fe400078efcff */
[----:B------:R-:W-:-:S13]  /*33660*/  ISETP.LT.OR P6, PT, R27, 0x1, P6 ;  /* 0x000000011b00780c */ /* 0x000fda00037c1670 */
[----:B------:R0:W-:Y:S04]  /*33670*/  LDGSTS.E.BYPASS.LTC128B.128 [R4+0xe400], desc[UR46][R2.64+0x380], !P6 ;  /* 0x0e40038002047fae */ /* 0x0001e8000f101d6e */
[----:B0-----:R-:W0:Y:S04]  /*33680*/  SHFL.IDX PT, R2, R5, 0x1, 0x181f ;  /* 0x00381f0005027f89 */ /* 0x001e2800000e0000 */
[----:B------:R-:W1:Y:S01]  /*33690*/  SHFL.IDX PT, R3, R8, 0x1, 0x181f ;  /* 0x00381f0008037f89 */ /* 0x000e6200000e0000 */
[----:B0-----:R-:W-:-:S03]  /*336a0*/  IADD3 R6, P6, R2, R0, RZ ;  /* 0x0000000002067210 */ /* 0x001fc60007fde0ff */
[----:B------:R-:W0:Y:S02]  /*336b0*/  SHFL.IDX PT, R2, R5, 0x2, 0x181f ;  /* 0x00581f0005027f89 */ /* 0x000e2400000e0000 */
[----:B-1----:R-:W-:Y:S01]  /*336c0*/  IMAD.X R7, RZ, RZ, R3, P6 ;  /* 0x000000ffff077224 */ /* 0x002fe200030e0603 */
[----:B------:R-:W-:Y:S01]  /*336d0*/  LOP3.LUT P6, RZ, R22, 0x100, RZ, 0xc0, !PT ;  /* 0x0000010016ff7812 */ /* 0x000fe200078cc0ff */
[----:B------:R-:W1:Y:S03]  /*336e0*/  SHFL.IDX PT, R3, R8, 0x2, 0x181f ;  /* 0x00581f0008037f89 */ /* 0x000e6600000e0000 */
[----:B------:R-:W-:Y:S01]  /*336f0*/  ISETP.LT.OR P6, PT, R27, 0x11, P6 ;  /* 0x000000111b00780c */ /* 0x000fe200037c1670 */
[----:B------:R-:W2:-:S12]  /*33700*/  SHFL.IDX PT, R8, R8, 0x3, 0x181f ;  /* 0x00781f0008087f89 */ /* 0x000e9800000e0000 */
        /* <DEDUP_REMOVED lines=15> */
[----:B------:R-:W-:Y:S01]  /*33800*/  LDGSTS.E.BYPASS.LTC128B.128 [R4+0xec00], desc[UR46][R6.64+0x380], !P6 ;  /* 0x0ec0038006047fae */ /* 0x000fe2000f101d6e */
        /* <DEDUP_REMOVED lines=20> */
[----:B0-2---:R0:W1:Y:S02]  /*33950*/  SHFL.IDX PT, R2, R5, 0x3, 0x181f ;  /* 0x00781f0005027f89 */ /* 0x00506400000e0000 */
.L_x_3920:
        /* <DEDUP_REMOVED lines=34> */
.L_x_3782:
        /* <DEDUP_REMOVED lines=11> */
.L_x_3783:
        /* <DEDUP_REMOVED lines=11> */
.L_x_3798:
[----:B-1----:R-:W1:Y:S01]  /*33ce0*/  S2R R2, SR_TID.X ;  /* 0x0000000000027919 */ /* 0x002e620000002100 */
[----:B0-----:R-:W0:Y:S01]  /*33cf0*/  LDC R5, c[0x0][0x430] ;  /* 0x00010c00ff057b82 */ /* 0x001e220000000800 */
[----:B------:R-:W-:Y:S01]  /*33d00*/  IMAD R4, R7, 0x40, R34 ;  /* 0x0000004007047824 */ /* 0x000fe200078e0222 */
[----:B--2---:R-:W2:Y:S01]  /*33d10*/  S2R R3, SR_TID.X ;  /* 0x0000000000037919 */ /* 0x004ea20000002100 */
[----:B------:R-:W-:Y:S02]  /*33d20*/  IMAD.U32 R10, RZ, RZ, UR40 ;  /* 0x00000028ff0a7e24 */ /* 0x000fe4000f8e00ff */
        /* <DEDUP_REMOVED lines=37> */
.L_x_3786:
[----:B------:R-:W-:Y:S01]  /*33f80*/  IMAD R6, R25, 0x8, R23 ;  /* 0x0000000819067824 */ /* 0x000fe200078e0217 */
[----:B------:R-:W-:Y:S01]  /*33f90*/  SHF.L.U32 R21, R28, 0x1f, RZ ;  /* 0x0000001f1c157819 */ /* 0x000fe200000006ff */
[----:B------:R-:W-:Y:S01]  /*33fa0*/  BSSY B1, `(.L_x_3787) ;  /* 0x0000004000017945 */ /* 0x000fe20003800000 */
[----:B------:R-:W-:Y:S02]  /*33fb0*/  SHF.R.S32.HI R9, RZ, 0x1f, R5 ;  /* 0x0000001fff097819 */ /* 0x000fe40000011405 */
[----:B------:R-:W0:Y:S02]  /*33fc0*/  SYNCS.PHASECHK.TRANS64.TRYWAIT P0, [R6+URZ+0x38840], R21 ;  /* 0x03884015060075a7 */ /* 0x000e24000800017f */
[----:B0-----:R-:W-:Y:S05]  /*33fd0*/  @!P0 BRA `(.L_x_3788) ;  /* 0x0000004c00f08947 */ /* 0x001fea0003800000 */
.L_x_3921:
[----:B------:R-:W-:Y:S05]  /*33fe0*/  BSYNC B1 ;  /* 0x0000000000017941 */ /* 0x000fea0003800000 */
.L_x_3787:
        /* <DEDUP_REMOVED lines=42> */
.L_x_3931:
        /* <DEDUP_REMOVED lines=8> */
.L_x_3790:
        /* <DEDUP_REMOVED lines=11> */
.L_x_3791:
[----:B------:R2:W-:Y:S01]  /*343c0*/  SYNCS.ARRIVE.TRANS64.A1T0 RZ, [R6+URZ+0x38830], RZ ;  /* 0x038830ff06ff79a7 */ /* 0x0005e2000810003f */
[----:B------:R-:W-:Y:S05]  /*343d0*/  @!P2 BRA `(.L_x_3792) ;  /* 0x000000000004a947 */ /* 0x000fea0003800000 */
[----:B------:R-:W-:Y:S01]  /*343e0*/  BPT.TRAP 0x1 ;  /* 0x000000040000795c */ /* 0x000fe20000300000 */
.L_x_3792:
[----:B------:R-:W3:Y:S01]  /*343f0*/  SYNCS.PHASECHK.TRANS64.TRYWAIT P0, [R6+URZ+0x38860], R21 ;  /* 0x03886015060075a7 */ /* 0x000ee2000800017f */
[----:B------:R-:W-:Y:S04]  /*34400*/  BSSY B1, `(.L_x_3793) ;  /* 0x0000002000017945 */ /* 0x000fe80003800000 */
[----:B---3--:R-:W-:Y:S05]  /*34410*/  @!P0 BRA `(.L_x_3794) ;  /* 0x0000005000108947 */ /* 0x008fea0003800000 */
.L_x_3932:
[----:B------:R-:W-:Y:S05]  /*34420*/  BSYNC B1 ;  /* 0x0000000000017941 */ /* 0x000fea0003800000 */
.L_x_3793:
        /* <DEDUP_REMOVED lines=81> */
.L_x_3942:
        /* <DEDUP_REMOVED lines=25> */
.L_x_3796:
        /* <DEDUP_REMOVED lines=11> */
.L_x_3797:
[----:B------:R1:W-:Y:S01]  /*34b80*/  SYNCS.ARRIVE.TRANS64.A1T0 RZ, [R6+URZ+0x38850], RZ ;  /* 0x038850ff06ff79a7 */ /* 0x0003e2000810003f */
[----:B------:R-:W-:Y:S05]  /*34b90*/  @P3 BRA `(.L_x_3798) ;  /* 0xfffffff000503947 */ /* 0x000fea000383ffff */
.L_x_3785:
[----:B------:R-:W-:Y:S05]  /*34ba0*/  BSYNC B0 ;  /* 0x0000000000007941 */ /* 0x000fea0003800000 */
.L_x_3784:
        /* <DEDUP_REMOVED lines=21> */
.L_x_3800:
[----:B------:R-:W-:Y:S05]  /*34d00*/  BSYNC B0 ;  /* 0x0000000000007941 */ /* 0x000fea0003800000 */
.L_x_3799:
[----:B------:R-:W-:-:S07]  /*34d10*/  SEL R25, R25, RZ, P0 ;  /* 0x000000ff19197207 */ /* 0x000fce0000000000 */
.L_x_3753:
[----:B------:R-:W-:Y:S05]  /*34d20*/  BSYNC B7 ;  /* 0x0000000000077941 */ /* 0x000fea0003800000 */
.L_x_3751:
        /* <DEDUP_REMOVED lines=11> */
.L_x_3801:
        /* <DEDUP_REMOVED lines=24> */
[----:B-123--:R-:W-:Y:S02]  /*34f60*/  IMAD.IADD R6, R4, 0x1, R5 ;  /* 0x0000000104067824 */ /* 0x00efe400078e0205 */
        /* <DEDUP_REMOVED lines=11> */
.L_x_3952:
[----:B------:R-:W-:Y:S02]  /*35020*/  ULDC UR4, c[0x0][0xd38] ;  /* 0x00034e0000047ab9 */ /* 0x000fe40000000800 */
[----:B------:R-:W-:-:S04]  /*35030*/  IMAD.U32 R4, RZ, RZ, UR4 ;  /* 0x00000004ff047e24 */ /* 0x000fc8000f8e00ff */
[----:B-1----:R-:W-:-:S04]  /*35040*/  IMAD R14, R14, R4, RZ ;  /* 0x000000040e0e7224 */ /* 0x002fc800078e02ff */
[----:B------:R-:W-:-:S05]  /*35050*/  IMAD.IADD R5, R5, 0x1, R14 ;  /* 0x0000000105057824 */ /* 0x000fca00078e020e */
[----:B------:R-:W-:-:S13]  /*35060*/  ISETP.GT.AND P6, PT, R5, R0, PT ;  /* 0x000000000500720c */ /* 0x000fda0003fc4270 */
[----:B------:R-:W-:Y:S05]  /*35070*/  @P6 BRA `(.L_x_3804) ;  /* 0x00000000009c6947 */ /* 0x000fea0003800000 */
.L_x_3809:
[----:B------:R-:W1:Y:S01]  /*35080*/  LDC R2, c[0x0][0xd3c] ;  /* 0x00034f00ff027b82 */ /* 0x000e620000000800 */
[----:B------:R-:W-:-:S05]  /*35090*/  VIADD R19, R19, 0x1f ;  /* 0x0000001f13137836 */ /* 0x000fca0000000000 */
[----:B-1----:R-:W-:-:S13]  /*350a0*/  ISETP.GE.AND P6, PT, R19, R2, PT ;  /* 0x000000021300720c */ /* 0x002fda0003fc6270 */
        /* <DEDUP_REMOVED lines=11> */
.L_x_3807:
[----:B------:R-:W-:Y:S05]  /*35160*/  BSYNC B0 ;  /* 0x0000000000007941 */ /* 0x000fea0003800000 */
.L_x_3806:
[----:B------:R-:W-:-:S03]  /*35170*/  UMOV UR4, 0xffffffff ;  /* 0xffffffff00047882 */ /* 0x000fc60000000000 */
[----:B------:R-:W-:Y:S05]  /*35180*/  BRA.DIV UR4, `(.L_x_3808) ;  /* 0x0000004e04c87947 */ /* 0x000fea000b800000 */
[----:B-----5:R-:W1:Y:S02]  /*35190*/  SHFL.UP PT, R14, R17, 0x1, RZ ;  /* 0x04200000110e7989 */ /* 0x020e6400000e00ff */
[----:B-1----:R-:W-:-:S05]  /*351a0*/  SEL R14, R14, RZ, P1 ;  /* 0x000000ff0e0e7207 */ /* 0x002fca0000800000 */
        /* <DEDUP_REMOVED lines=14> */
.L_x_3960:
[----:B------:R-:W-:Y:S02]  /*35290*/  ULDC UR4, c[0x0][0xd38] ;  /* 0x00034e0000047ab9 */ /* 0x000fe40000000800 */
[----:B------:R-:W-:-:S04]  /*352a0*/  IMAD.U32 R4, RZ, RZ, UR4 ;  /* 0x00000004ff047e24 */ /* 0x000fc8000f8e00ff */
[----:B-1----:R-:W-:-:S04]  /*352b0*/  IMAD R14, R14, R4, RZ ;  /* 0x000000040e0e7224 */ /* 0x002fc800078e02ff */
[----:B------:R-:W-:-:S05]  /*352c0*/  IMAD.IADD R5, R14, 0x1, R5 ;  /* 0x000000010e057824 */ /* 0x000fca00078e0205 */
[----:B------:R-:W-:-:S13]  /*352d0*/  ISETP.GT.AND P6, PT, R5, R0, PT ;  /* 0x000000000500720c */ /* 0x000fda0003fc4270 */
[----:B------:R-:W-:Y:S05]  /*352e0*/  @!P6 BRA `(.L_x_3809) ;  /* 0xfffffffc0064e947 */ /* 0x000fea000383ffff */
.L_x_3804:
        /* <DEDUP_REMOVED lines=8> */
.L_x_3964:
[----:B------:R-:W-:Y:S01]  /*35370*/  ISETP.NE.AND P0, PT, R2, RZ, PT ;  /* 0x000000ff0200720c */ /* 0x000fe20003f05270 */
[----:B------:R-:W-:-:S12]  /*35380*/  IMAD.MOV.U32 R14, RZ, RZ, RZ ;  /* 0x000000ffff0e7224 */ /* 0x000fd800078e00ff */
[----:B------:R-:W-:Y:S05]  /*35390*/  @!P0 BRA `(.L_x_3811) ;  /* 0x0000000000108947 */ /* 0x000fea0003800000 */
[----:B------:R-:W-:Y:S01]  /*353a0*/  UMOV UR4, 0xffffffff ;  /* 0xffffffff00047882 */ /* 0x000fe20000000000 */
[----:B------:R-:W-:Y:S02]  /*353b0*/  VIADD R12, R6, 0xffffffff ;  /* 0xffffffff060c7836 */ /* 0x000fe40000000000 */
[----:B------:R-:W-:Y:S05]  /*353c0*/  BRA.DIV UR4, `(.L_x_3812) ;  /* 0x00000052043c7947 */ /* 0x000fea000b800000 */
[----:B------:R3:W4:Y:S02]  /*353d0*/  SHFL.IDX PT, R14, R3, R12, 0x1f ;  /* 0x00001f0c030e7589 */ /* 0x00072400000e0000 */
.L_x_3811:
[----:B0--3--:R-:W0:Y:S01]  /*353e0*/  LDC.64 R2, c[0x0][0xd90] ;  /* 0x00036400ff027b82 */ /* 0x009e220000000a00 */
[----:B------:R-:W-:-:S04]  /*353f0*/  IMAD.IADD R19, R6, 0x1, R19 ;  /* 0x0000000106137824 */ /* 0x000fc800078e0213 */
[----:B0-----:R-:W-:-:S05]  /*35400*/  IMAD.WIDE R2, R19, 0x4, R2 ;  /* 0x0000000413027825 */ /* 0x001fca00078e0202 */
[----:B-1----:R0:W2:Y:S01]  /*35410*/  LDG.E R6, desc[UR46][R2.64] ;  /* 0x0000002e02067981 */ /* 0x0020a2000c1e1900 */
[----:B----4-:R-:W-:-:S04]  /*35420*/  IMAD R16, R14, R4, R16 ;  /* 0x000000040e107224 */ /* 0x010fc800078e0210 */
[----:B------:R-:W-:Y:S02]  /*35430*/  IMAD.IADD R0, R0, 0x1, -R16 ;  /* 0x0000000100007824 */ /* 0x000fe400078e0a10 */
[----:B0-----:R-:W-:Y:S02]  /*35440*/  IMAD.MOV.U32 R2, RZ, RZ, RZ ;  /* 0x000000ffff027224 */ /* 0x001fe400078e00ff */
[----:B--2---:R-:W-:-:S05]  /*35450*/  IMAD R5, R17, R6, RZ ;  /* 0x0000000611057224 */ /* 0x004fca00078e02ff */
        /* <DEDUP_REMOVED lines=33> */
[----:B------:R0:W1:Y:S02]  /*35670*/  F2I.FTZ.U32.TRUNC.NTZ R3, R2 ;  /* 0x0000000200037305 */ /* 0x000064000021f000 */
[----:B0-----:R-:W-:Y:S02]  /*35680*/  IMAD.MOV.U32 R2, RZ, RZ, RZ ;  /* 0x000000ffff027224 */ /* 0x001fe400078e00ff */
[----:B-1----:R-:W-:-:S04]  /*35690*/  IMAD.MOV R5, RZ, RZ, -R3 ;  /* 0x000000ffff057224 */ /* 0x002fc800078e0a03 */
        /* <DEDUP_REMOVED lines=22> */
.L_x_3805:
[----:B------:R-:W-:Y:S01]  /*35800*/  UMOV UR4, URZ ;  /* 0x0000003f00047c82 */ /* 0x000fe20008000000 */
[----:B------:R-:W-:Y:S01]  /*35810*/  UMOV UR5, URZ ;  /* 0x0000003f00057c82 */ /* 0x000fe20008000000 */
[----:B------:R-:W-:Y:S01]  /*35820*/  ULDC UR6, c[0x0][0xd3c] ;  /* 0x00034f0000067ab9 */ /* 0x000fe20000000800 */
[----:B------:R-:W-:Y:S02]  /*35830*/  IMAD.MOV.U32 R16, RZ, RZ, R0 ;  /* 0x000000ffff107224 */ /* 0x000fe400078e0000 */
[----:B------:R-:W-:Y:S02]  /*35840*/  IMAD.U32 R17, RZ, RZ, UR4 ;  /* 0x00000004ff117e24 */ /* 0x000fe4000f8e00ff */
[----:B------:R-:W-:Y:S02]  /*35850*/  IMAD.U32 R18, RZ, RZ, UR5 ;  /* 0x00000005ff127e24 */ /* 0x000fe4000f8e00ff */
[----:B------:R-:W-:-:S07]  /*35860*/  IMAD.U32 R19, RZ, RZ, UR6 ;  /* 0x00000006ff137e24 */ /* 0x000fce000f8e00ff */
.L_x_3813:
        /* <DEDUP_REMOVED lines=10> */
.L_x_3802:
[----:B------:R-:W-:Y:S02]  /*35910*/  ULDC UR4, c[0x0][0xd3c] ;  /* 0x00034f0000047ab9 */ /* 0x000fe40000000800 */
[----:B0-----:R-:W-:-:S13]  /*35920*/  ISETP.GE.AND P0, PT, R19, UR4, PT ;  /* 0x0000000413007c0c */ /* 0x001fda000bf06270 */
[----:B------:R-:W-:Y:S05]  /*35930*/  @!P0 BRA `(.L_x_3814) ;  /* 0xffffff8400648947 */ /* 0x000fea000383ffff */
[----:B------:R-:W-:Y:S05]  /*35940*/  BSYNC B8 ;  /* 0x0000000000087941 */ /* 0x000fea0003800000 */
.L_x_3685:
[----:B0-----:R-:W5:Y:S01]  /*35950*/  LDL.LU R0, [R1+0x438] ;  /* 0x0004380001007983 */ /* 0x001f620000300800 */
        /* <DEDUP_REMOVED lines=11> */
.L_x_3967:
[----:B------:R-:W-:Y:S05]  /*35a10*/  BSYNC B0 ;  /* 0x0000000000007941 */ /* 0x000fea0003800000 */
.L_x_3815:
[----:B------:R-:W-:-:S03]  /*35a20*/  UMOV UR4, 0xffffffff ;  /* 0xffffffff00047882 */ /* 0x000fc60000000000 */
[----:B------:R-:W-:Y:S05]  /*35a30*/  BRA.DIV UR4, `(.L_x_3817) ;  /* 0x0000004a04d87947 */ /* 0x000fea000b800000 */
[----:B------:R-:W0:Y:S02]  /*35a40*/  S2R R0, SR_TID.X ;  /* 0x0000000000007919 */ /* 0x000e240000002100 */
[----:B0-----:R-:W-:-:S04]  /*35a50*/  SHF.R.U32.HI R0, RZ, 0x5, R0 ;  /* 0x00000005ff007819 */ /* 0x001fc80000011600 */
[----:B------:R-:W-:-:S05]  /*35a60*/  LOP3.LUT R0, R0, 0x3, RZ, 0xc0, !PT ;  /* 0x0000000300007812 */ /* 0x000fca00078ec0ff */
[----:B------:R0:W0:Y:S02]  /*35a70*/  SHFL.IDX PT, R14, R0, RZ, 0x1f ;  /* 0x00001fff000e7589 */ /* 0x00002400000e0000 */
.L_x_3970:
[----:B0-----:R-:W-:-:S13]  /*35a80*/  ISETP.NE.AND P0, PT, R14, RZ, PT ;  /* 0x000000ff0e00720c */ /* 0x001fda0003f05270 */
[----:B------:R-:W-:Y:S05]  /*35a90*/  @P0 BRA `(.L_x_3454) ;  /* 0x0000000000880947 */ /* 0x000fea0003800000 */
[----:B------:R-:W-:-:S03]  /*35aa0*/  UMOV UR4, 0xffffffff ;  /* 0xffffffff00047882 */ /* 0x000fc60000000000 */
[----:B------:R-:W-:Y:S05]  /*35ab0*/  BRA.DIV UR4, `(.L_x_3818) ;  /* 0x0000004a04ec7947 */ /* 0x000fea000b800000 */
[----:B------:R-:W-:-:S13]  /*35ac0*/  ELECT P6, URZ, PT ;  /* 0x00000000003f782f */ /* 0x000fda00038c0000 */
.L_x_3973:
[----:B------:R-:W-:Y:S05]  /*35ad0*/  @!P6 BRA `(.L_x_3454) ;  /* 0x000000000078e947 */ /* 0x000fea0003800000 */
[----:B------:R-:W-:-:S06]  /*35ae0*/  ULOP3.LUT UR4, UR36, 0x2, URZ, 0xfc, !UPT ;  /* 0x0000000224047892 */ /* 0x000fcc000f8efc3f */
[----:B------:R-:W-:-:S05]  /*35af0*/  IMAD.U32 R0, RZ, RZ, UR4 ;  /* 0x00000004ff007e24 */ /* 0x000fca000f8e00ff */
[----:B------:R-:W-:-:S13]  /*35b00*/  ISETP.NE.AND P0, PT, R0, 0x3, PT ;  /* 0x000000030000780c */ /* 0x000fda0003f05270 */
[----:B------:R-:W-:Y:S05]  /*35b10*/  @!P0 BRA `(.L_x_3819) ;  /* 0x0000000000048947 */ /* 0x000fea0003800000 */
[----:B------:R-:W-:Y:S01]  /*35b20*/  BPT.TRAP 0x1 ;  /* 0x000000040000795c */ /* 0x000fe20000300000 */
.L_x_3819:
[C---:B------:R-:W-:Y:S01]  /*35b30*/  IMAD R5, R25.reuse, 0x8, R4 ;  /* 0x0000000819057824 */ /* 0x040fe200078e0204 */
[----:B------:R-:W-:Y:S01]  /*35b40*/  SHF.L.U32 R0, R28, 0x1f, RZ ;  /* 0x0000001f1c007819 */ /* 0x000fe200000006ff */
[----:B------:R-:W-:-:S03]  /*35b50*/  VIADD R25, R25, 0x1 ;  /* 0x0000000119197836 */ /* 0x000fc60000000000 */
[----:B------:R-:W0:Y:S02]  /*35b60*/  SYNCS.PHASECHK.TRANS64.TRYWAIT P1, [R5+URZ+0x38840], R0 ;  /* 0x03884000050075a7 */ /* 0x000e24000802017f */
[----:B------:R-:W-:-:S04]  /*35b70*/  ISETP.NE.AND P2, PT, R25, 0x2, PT ;  /* 0x000000021900780c */ /* 0x000fc80003f45270 */
[----:B------:R-:W-:Y:S01]  /*35b80*/  SEL R3, RZ, 0x1, P2 ;  /* 0x00000001ff037807 */ /* 0x000fe20001000000 */
[----:B0-----:R-:W-:Y:S08]  /*35b90*/  @!P1 BRA `(.L_x_3820) ;  /* 0x0000004800d49947 */ /* 0x001ff00003800000 */
.L_x_3974:
[----:B------:R-:W-:Y:S02]  /*35ba0*/  SEL R25, R25, RZ, P2 ;  /* 0x000000ff19197207 */ /* 0x000fe40001000000 */
[----:B------:R-:W-:Y:S01]  /*35bb0*/  LOP3.LUT R2, R28, R3, RZ, 0x3c, !PT ;  /* 0x000000031c027212 */ /* 0x000fe200078e3cff */
[----:B------:R-:W-:Y:S06]  /*35bc0*/  @!P0 BRA `(.L_x_3821) ;  /* 0x0000000000048947 */ /* 0x000fec0003800000 */
[----:B------:R-:W-:Y:S01]  /*35bd0*/  BPT.TRAP 0x1 ;  /* 0x000000040000795c */ /* 0x000fe20000300000 */
.L_x_3821:
[----:B------:R-:W-:Y:S01]  /*35be0*/  IMAD R25, R25, 0x8, R4 ;  /* 0x0000000819197824 */ /* 0x000fe200078e0204 */
[----:B------:R-:W-:-:S04]  /*35bf0*/  SHF.L.U32 R2, R2, 0x1f, RZ ;  /* 0x0000001f02027819 */ /* 0x000fc800000006ff */
[----:B------:R-:W0:Y:S02]  /*35c00*/  SYNCS.PHASECHK.TRANS64.TRYWAIT P1, [R25+URZ+0x38840], R2 ;  /* 0x03884002190075a7 */ /* 0x000e24000802017f */
[----:B0-----:R-:W-:Y:S05]  /*35c10*/  @!P1 BRA `(.L_x_3822) ;  /* 0x0000004800c89947 */ /* 0x001fea0003800000 */
.L_x_3975:
[----:B------:R-:W-:Y:S05]  /*35c20*/  @!P0 BRA `(.L_x_3823) ;  /* 0x0000000000048947 */ /* 0x000fea0003800000 */
[----:B------:R-:W-:Y:S01]  /*35c30*/  BPT.TRAP 0x1 ;  /* 0x000000040000795c */ /* 0x000fe20000300000 */
.L_x_3823:
[----:B------:R-:W0:Y:S02]  /*35c40*/  SYNCS.PHASECHK.TRANS64.TRYWAIT P1, [R5+URZ+0x38860], R0 ;  /* 0x03886000050075a7 */ /* 0x000e24000802017f */
[----:B0-----:R-:W-:Y:S05]  /*35c50*/  @!P1 BRA `(.L_x_3824) ;  /* 0x0000004800cc9947 */ /* 0x001fea0003800000 */
.L_x_3976:
[----:B------:R-:W-:Y:S05]  /*35c60*/  @!P0 BRA `(.L_x_3825) ;  /* 0x0000000000048947 */ /* 0x000fea0003800000 */
[----:B------:R-:W-:Y:S01]  /*35c70*/  BPT.TRAP 0x1 ;  /* 0x000000040000795c */ /* 0x000fe20000300000 */
.L_x_3825:
[----:B------:R0:W0:Y:S02]  /*35c80*/  SYNCS.PHASECHK.TRANS64.TRYWAIT P0, [R25+URZ+0x38860], R2 ;  /* 0x03886002190075a7 */ /* 0x000024000800017f */
[----:B0-----:R-:W-:Y:S05]  /*35c90*/  @!P0 NANOSLEEP.SYNCS 0x989680 ;  /* 0x009896800000895d */ /* 0x001fea0003900000 */
[----:B------:R-:W0:Y:S02]  /*35ca0*/  @!P0 SYNCS.PHASECHK.TRANS64 P0, [R25+URZ+0x38860], R2 ;  /* 0x03886002190085a7 */ /* 0x000e24000800007f */
[----:B0-----:R-:W-:Y:S05]  /*35cb0*/  @!P0 BRA `(.L_x_3825) ;  /* 0xfffffffc00f08947 */ /* 0x001fea000383ffff */
.L_x_3454:
[----:B------:R-:W-:Y:S05]  /*35cc0*/  BSYNC B9 ;  /* 0x0000000000097941 */ /* 0x000fea0003800000 */
.L_x_3451:
[----:B------:R-:W-:Y:S05]  /*35cd0*/  EXIT ;  /* 0x000000000000794d */ /* 0x000fea0003800000 */
.L_x_3478:
[----:B0-----:R0:W1:Y:S02]  /*35ce0*/  SYNCS.PHASECHK.TRANS64.TRYWAIT P5, [R61+URZ+0x38890], R68 ;  /* 0x038890443d0075a7 */ /* 0x00106400080a017f */
[----:B-1----:R-:W-:Y:S05]  /*35cf0*/  @!P5 NANOSLEEP.SYNCS 0x989680 ;  /* 0x009896800000d95d */ /* 0x002fea0003900000 */
[----:B------:R-:W1:Y:S02]  /*35d00*/  @!P5 SYNCS.PHASECHK.TRANS64 P5, [R61+URZ+0x38890], R68 ;  /* 0x038890443d00d5a7 */ /* 0x000e6400080a007f */
[----:B-1----:R-:W-:Y:S05]  /*35d10*/  @!P5 BRA `(.L_x_3478) ;  /* 0xfffffffc00f0d947 */ /* 0x002fea000383ffff */
[----:B------:R-:W-:Y:S05]  /*35d20*/  BRA `(.L_x_3826) ;  /* 0xfffffcd000047947 */ /* 0x000fea000383ffff */
.L_x_3479:
        /* <DEDUP_REMOVED lines=8> */
.L_x_3828:
[----:B------:R-:W-:Y:S05]  /*35db0*/  BSYNC B1 ;  /* 0x0000000000017941 */ /* 0x000fea0003800000 */
.L_x_3827:
        /* <DEDUP_REMOVED lines=8> */
.L_x_3829:
[----:B------:R-:W-:Y:S05]  /*35e40*/  BRA `(.L_x_3830) ;  /* 0xfffffccc00d07947 */ /* 0x000fea000383ffff */
.L_x_3489:
[----:B0-----:R0:W1:Y:S02]  /*35e50*/  SYNCS.PHASECHK.TRANS64.TRYWAIT P5, [R61+URZ+0x38890], R68 ;  /* 0x038890443d0075a7 */ /* 0x00106400080a017f */
[----:B-1----:R-:W-:Y:S05]  /*35e60*/  @!P5 NANOSLEEP.SYNCS 0x989680 ;  /* 0x009896800000d95d */ /* 0x002fea0003900000 */
[----:B------:R-:W1:Y:S02]  /*35e70*/  @!P5 SYNCS.PHASECHK.TRANS64 P5, [R61+URZ+0x38890], R68 ;  /* 0x038890443d00d5a7 */ /* 0x000e6400080a007f */
[----:B-1----:R-:W-:Y:S05]  /*35e80*/  @!P5 BRA `(.L_x_3489) ;  /* 0xfffffffc00f0d947 */ /* 0x002fea000383ffff */
[----:B------:R-:W-:Y:S05]  /*35e90*/  BRA `(.L_x_3831) ;  /* 0xfffffcd800507947 */ /* 0x000fea000383ffff */
.L_x_3490:
        /* <DEDUP_REMOVED lines=8> */
.L_x_3833:
[----:B------:R-:W-:Y:S05]  /*35f20*/  BSYNC B1 ;  /* 0x0000000000017941 */ /* 0x000fea0003800000 */
.L_x_3832:
        /* <DEDUP_REMOVED lines=8> */
.L_x_3834:
[----:B------:R-:W-:Y:S01]  /*35fb0*/  IMAD.MOV.U32 R64, RZ, RZ, R14 ;  /* 0x000000ffff407224 */ /* 0x000fe200078e000e */
[----:B------:R-:W-:Y:S06]  /*35fc0*/  BRA `(.L_x_3835) ;  /* 0xfffffcd800187947 */ /* 0x000fec000383ffff */
.L_x_3495:
[----:B0-----:R0:W1:Y:S02]  /*35fd0*/  SYNCS.PHASECHK.TRANS64.TRYWAIT P0, [R61+URZ+0x38890], R68 ;  /* 0x038890443d0075a7 */ /* 0x001064000800017f */
[----:B-1----:R-:W-:Y:S05]  /*35fe0*/  @!P0 NANOSLEEP.SYNCS 0x989680 ;  /* 0x009896800000895d */ /* 0x002fea0003900000 */
[----:B------:R-:W1:Y:S02]  /*35ff0*/  @!P0 SYNCS.PHASECHK.TRANS64 P0, [R61+URZ+0x38890], R68 ;  /* 0x038890443d0085a7 */ /* 0x000e64000800007f */
[----:B-1----:R-:W-:Y:S05]  /*36000*/  @!P0 BRA `(.L_x_3495) ;  /* 0xfffffffc00f08947 */ /* 0x002fea000383ffff */
[----:B------:R-:W-:Y:S05]  /*36010*/  BRA `(.L_x_3836) ;  /* 0xfffffce000187947 */ /* 0x000fea000383ffff */
.L_x_3496:
[----:B------:R-:W-:Y:S01]  /*36020*/  BSSY B1, `(.L_x_3837) ;  /* 0x0000007000017945 */ /* 0x000fe20003800000 */
[----:B------:R-:W-:Y:S02]  /*36030*/  IMAD.MOV.U32 R12, RZ, RZ, RZ ;  /* 0x000000ffff0c7224 */ /* 0x000fe400078e00ff */
[----:B------:R-:W-:Y:S02]  /*36040*/  IMAD.MOV.U32 R11, RZ, RZ, 0x1c1f ;  /* 0x00001c1fff0b7424 */ /* 0x000fe400078e00ff */
[----:B------:R-:W-:-:S07]  /*36050*/  IMAD.MOV.U32 R15, RZ, RZ, -0x1 ;  /* 0xffffffffff0f7424 */ /* 0x000fce00078e00ff */
[----:B0-----:R-:W-:Y:S05]  /*36060*/  WARPSYNC.COLLECTIVE R15, `(.L_x_3838) ;  /* 0x000000000f087348 */ /* 0x001fea0003c00000 */
[----:B------:R1:W2:Y:S02]  /*36070*/  SHFL.IDX P6, R14, R13, R12, R11 ;  /* 0x0000000c0d0e7389 */ /* 0x0002a400000c000b */
[----:B012---:R-:W-:Y:S01]  /*36080*/  ENDCOLLECTIVE ;  /* 0x000000000000791b */ /* 0x007fe20003800000 */
.L_x_3838:
[----:B------:R-:W-:Y:S05]  /*36090*/  BSYNC B1 ;  /* 0x0000000000017941 */ /* 0x000fea0003800000 */
.L_x_3837:
        /* <DEDUP_REMOVED lines=8> */
.L_x_3839:
[----:B------:R-:W-:Y:S05]  /*36120*/  BRA `(.L_x_3840) ;  /* 0xfffffce000407947 */ /* 0x000fea000383ffff */
.L_x_3499:
[----:B-1----:R1:W4:Y:S02]  /*36130*/  SYNCS.PHASECHK.TRANS64.TRYWAIT P5, [R61+URZ+0x388b0], R68 ;  /* 0x0388b0443d0075a7 */ /* 0x00232400080a017f */
[----:B----4-:R-:W-:Y:S05]  /*36140*/  @!P5 NANOSLEEP.SYNCS 0x989680 ;  /* 0x009896800000d95d */ /* 0x010fea0003900000 */
[----:B------:R-:W4:Y:S02]  /*36150*/  @!P5 SYNCS.PHASECHK.TRANS64 P5, [R61+URZ+0x388b0], R68 ;  /* 0x0388b0443d00d5a7 */ /* 0x000f2400080a007f */
[----:B----4-:R-:W-:Y:S05]  /*36160*/  @!P5 BRA `(.L_x_3499) ;  /* 0xfffffffc00f0d947 */ /* 0x010fea000383ffff */
[----:B------:R-:W-:Y:S05]  /*36170*/  BRA `(.L_x_3841) ;  /* 0xfffffce000c87947 */ /* 0x000fea000383ffff */
.L_x_3541:
        /* <DEDUP_REMOVED lines=8> */
.L_x_3843:
[----:B------:R-:W-:Y:S05]  /*36200*/  BSYNC B1 ;  /* 0x0000000000017941 */ /* 0x000fea0003800000 */
.L_x_3842:
        /* <DEDUP_REMOVED lines=8> */
.L_x_3844:
[----:B------:R-:W-:Y:S02]  /*36290*/  IMAD.MOV.U32 R13, RZ, RZ, R68 ;  /* 0x000000ffff0d7224 */ /* 0x000fe400078e0044 */
[----:B------:R-:W-:-:S07]  /*362a0*/  IMAD.MOV.U32 R6, RZ, RZ, R14 ;  /* 0x000000ffff067224 */ /* 0x000fce00078e000e */
[----:B------:R-:W-:Y:S05]  /*362b0*/  WARPSYNC.COLLECTIVE R15, `(.L_x_3845) ;  /* 0x000000000f087348 */ /* 0x000fea0003c00000 */
[----:B------:R0:W1:Y:S02]  /*362c0*/  SHFL.IDX P6, R14, R13, R12, R11 ;  /* 0x0000000c0d0e7389 */ /* 0x00006400000c000b */
[----:B01----:R-:W-:Y:S01]  /*362d0*/  ENDCOLLECTIVE ;  /* 0x000000000000791b */ /* 0x003fe20003800000 */
.L_x_3845:
[----:B------:R-:W-:Y:S02]  /*362e0*/  IMAD.MOV.U32 R13, RZ, RZ, R65 ;  /* 0x000000ffff0d7224 */ /* 0x000fe400078e0041 */
[----:B------:R-:W-:-:S07]  /*362f0*/  IMAD.MOV.U32 R7, RZ, RZ, R14 ;  /* 0x000000ffff077224 */ /* 0x000fce00078e000e */
[----:B------:R-:W-:Y:S05]  /*36300*/  WARPSYNC.COLLECTIVE R15, `(.L_x_3846) ;  /* 0x000000000f087348 */ /* 0x000fea0003c00000 */
[----:B------:R0:W1:Y:S02]  /*36310*/  SHFL.IDX P6, R14, R13, R12, R11 ;  /* 0x0000000c0d0e7389 */ /* 0x00006400000c000b */
[----:B01----:R-:W-:Y:S01]  /*36320*/  ENDCOLLECTIVE ;  /* 0x000000000000791b */ /* 0x003fe20003800000 */
.L_x_3846:
[----:B------:R-:W-:Y:S01]  /*36330*/  IMAD.MOV.U32 R8, RZ, RZ, R14 ;  /* 0x000000ffff087224 */ /* 0x000fe200078e000e */
[----:B------:R-:W-:Y:S06]  /*36340*/  BRA `(.L_x_3847) ;  /* 0xfffffd8400607947 */ /* 0x000fec000383ffff */
.L_x_3544:
[----:B------:R-:W-:Y:S01]  /*36350*/  BSSY B1, `(.L_x_3848) ;  /* 0x0000008000017945 */ /* 0x000fe20003800000 */
[----:B------:R-:W-:Y:S02]  /*36360*/  IMAD.MOV.U32 R13, RZ, RZ, R36 ;  /* 0x000000ffff0d7224 */ /* 0x000fe400078e0024 */
[----:B------:R-:W-:Y:S02]  /*36370*/  IMAD.MOV.U32 R12, RZ, RZ, 0x1 ;  /* 0x00000001ff0c7424 */ /* 0x000fe400078e00ff */
[----:B------:R-:W-:Y:S02]  /*36380*/  IMAD.MOV.U32 R11, RZ, RZ, 0x1c1f ;  /* 0x00001c1fff0b7424 */ /* 0x000fe400078e00ff */
[----:B------:R-:W-:-:S07]  /*36390*/  IMAD.MOV.U32 R15, RZ, RZ, -0x1 ;  /* 0xffffffffff0f7424 */ /* 0x000fce00078e00ff */
[----:B0--34-:R-:W-:Y:S05]  /*363a0*/  WARPSYNC.COLLECTIVE R15, `(.L_x_3849) ;  /* 0x000000000f087348 */ /* 0x019fea0003c00000 */
[----:B------:R1:W2:Y:S02]  /*363b0*/  SHFL.IDX P6, R14, R13, R12, R11 ;  /* 0x0000000c0d0e7389 */ /* 0x0002a400000c000b */
[----:B01234-:R-:W-:Y:S01]  /*363c0*/  ENDCOLLECTIVE ;  /* 0x000000000000791b */ /* 0x01ffe20003800000 */
.L_x_3849:
[----:B------:R-:W-:Y:S05]  /*363d0*/  BSYNC B1 ;  /* 0x0000000000017941 */ /* 0x000fea0003800000 */
.L_x_3848:
        /* <DEDUP_REMOVED lines=8> */
.L_x_3850:
[----:B------:R-:W-:Y:S02]  /*36460*/  IMAD.MOV.U32 R13, RZ, RZ, R68 ;  /* 0x000000ffff0d7224 */ /* 0x000fe400078e0044 */
[----:B------:R-:W-:-:S07]  /*36470*/  IMAD.MOV.U32 R6, RZ, RZ, R14 ;  /* 0x000000ffff067224 */ /* 0x000fce00078e000e */
[----:B------:R-:W-:Y:S05]  /*36480*/  WARPSYNC.COLLECTIVE R15, `(.L_x_3851) ;  /* 0x000000000f087348 */ /* 0x000fea0003c00000 */
[----:B------:R0:W1:Y:S02]  /*36490*/  SHFL.IDX P6, R14, R13, R12, R11 ;  /* 0x0000000c0d0e7389 */ /* 0x00006400000c000b */
[----:B01----:R-:W-:Y:S01]  /*364a0*/  ENDCOLLECTIVE ;  /* 0x000000000000791b */ /* 0x003fe20003800000 */
.L_x_3851:
[----:B------:R-:W-:Y:S02]  /*364b0*/  IMAD.MOV.U32 R13, RZ, RZ, R65 ;  /* 0x000000ffff0d7224 */ /* 0x000fe400078e0041 */
[----:B------:R-:W-:-:S07]  /*364c0*/  IMAD.MOV.U32 R7, RZ, RZ, R14 ;  /* 0x000000ffff077224 */ /* 0x000fce00078e000e */
[----:B------:R-:W-:Y:S05]  /*364d0*/  WARPSYNC.COLLECTIVE R15, `(.L_x_3852) ;  /* 0x000000000f087348 */ /* 0x000fea0003c00000 */
[----:B------:R0:W1:Y:S02]  /*364e0*/  SHFL.IDX P6, R14, R13, R12, R11 ;  /* 0x0000000c0d0e7389 */ /* 0x00006400000c000b */
[----:B01----:R-:W-:Y:S01]  /*364f0*/  ENDCOLLECTIVE ;  /* 0x000000000000791b */ /* 0x003fe20003800000 */
.L_x_3852:
[----:B------:R-:W-:Y:S05]  /*36500*/  BRA `(.L_x_3853) ;  /* 0xfffffd8400cc7947 */ /* 0x000fea000383ffff */
.L_x_3548:
[----:B-1----:R1:W4:Y:S02]  /*36510*/  SYNCS.PHASECHK.TRANS64.TRYWAIT P0, [R2+URZ+0x38800], R65 ;  /* 0x03880041020075a7 */ /* 0x002324000800017f */
[----:B----4-:R-:W-:Y:S05]  /*36520*/  @!P0 NANOSLEEP.SYNCS 0x989680 ;  /* 0x009896800000895d */ /* 0x010fea0003900000 */
[----:B------:R-:W4:Y:S02]  /*36530*/  @!P0 SYNCS.PHASECHK.TRANS64 P0, [R2+URZ+0x38800], R65 ;  /* 0x03880041020085a7 */ /* 0x000f24000800007f */
[----:B----4-:R-:W-:Y:S05]  /*36540*/  @!P0 BRA `(.L_x_3548) ;  /* 0xfffffffc00f08947 */ /* 0x010fea000383ffff */
[----:B------:R-:W-:Y:S05]  /*36550*/  BRA `(.L_x_3854) ;  /* 0xfffffd8800587947 */ /* 0x000fea000383ffff */
.L_x_3556:
        /* <DEDUP_REMOVED lines=9> */
.L_x_3856:
[----:B------:R-:W-:Y:S05]  /*365f0*/  BSYNC B1 ;  /* 0x0000000000017941 */ /* 0x000fea0003800000 */
.L_x_3855:
[----:B------:R-:W-:Y:S01]  /*36600*/  IMAD.MOV.U32 R13, RZ, RZ, R36 ;  /* 0x000000ffff0d7224 */ /* 0x000fe200078e0024 */
[----:B------:R-:W-:Y:S01]  /*36610*/  ISETP.GE.AND P0, PT, R16, R71, PT ;  /* 0x000000471000720c */ /* 0x000fe20003f06270 */
[----:B------:R-:W-:Y:S02]  /*36620*/  IMAD.MOV.U32 R12, RZ, RZ, RZ ;  /* 0x000000ffff0c7224 */ /* 0x000fe400078e00ff */
[----:B------:R-:W-:Y:S02]  /*36630*/  IMAD.MOV.U32 R11, RZ, RZ, 0x1c1f ;  /* 0x00001c1fff0b7424 */ /* 0x000fe400078e00ff */
[----:B------:R-:W-:Y:S02]  /*36640*/  IMAD.MOV.U32 R15, RZ, RZ, -0x1 ;  /* 0xffffffffff0f7424 */ /* 0x000fe400078e00ff */
[----:B------:R-:W-:Y:S02]  /*36650*/  IMAD.MOV.U32 R3, RZ, RZ, R14 ;  /* 0x000000ffff037224 */ /* 0x000fe400078e000e */
[----:B------:R-:W-:-:S07]  /*36660*/  IMAD R27, R24, R7, RZ ;  /* 0x00000007181b7224 */ /* 0x000fce00078e02ff */
[----:B------:R-:W-:Y:S05]  /*36670*/  WARPSYNC.COLLECTIVE R15, `(.L_x_3857) ;  /* 0x000000000f087348 */ /* 0x000fea0003c00000 */
[----:B------:R0:W1:Y:S02]  /*36680*/  SHFL.IDX P6, R14, R13, R12, R11 ;  /* 0x0000000c0d0e7389 */ /* 0x00006400000c000b */
[----:B01----:R-:W-:Y:S01]  /*36690*/  ENDCOLLECTIVE ;  /* 0x000000000000791b */ /* 0x003fe20003800000 */
.L_x_3857:
        /* <DEDUP_REMOVED lines=8> */
.L_x_3858:
[----:B------:R-:W-:-:S05]  /*36720*/  @!P1 IADD3 R8, P2, R4, R7, RZ ;  /* 0x0000000704089210 */ /* 0x000fca0007f5e0ff */
[----:B------:R-:W-:Y:S02]  /*36730*/  @!P1 IMAD.X R9, R3, 0x1, R6, P2 ;  /* 0x0000000103099824 */ /* 0x000fe400010e0606 */
[----:B------:R-:W-:Y:S02]  /*36740*/  IMAD.MOV.U32 R13, RZ, RZ, R65 ;  /* 0x000000ffff0d7224 */ /* 0x000fe400078e0041 */
[----:B------:R-:W-:-:S07]  /*36750*/  IMAD.MOV.U32 R5, RZ, RZ, R14 ;  /* 0x000000ffff057224 */ /* 0x000fce00078e000e */
[----:B------:R-:W-:Y:S05]  /*36760*/  WARPSYNC.COLLECTIVE R15, `(.L_x_3859) ;  /* 0x000000000f087348 */ /* 0x000fea0003c00000 */
[----:B------:R0:W1:Y:S02]  /*36770*/  SHFL.IDX P6, R14, R13, R12, R11 ;  /* 0x0000000c0d0e7389 */ /* 0x00006400000c000b */
[----:B01----:R-:W-:Y:S01]  /*36780*/  ENDCOLLECTIVE ;  /* 0x000000000000791b */ /* 0x003fe20003800000 */
.L_x_3859:
[----:B------:R-:W2:Y:S01]  /*36790*/  @!P1 LD.E.128 R8, desc[UR46][R8.64] ;  /* 0x0000002e08089980 */ /* 0x000ea2000c101d00 */
[----:B------:R-:W-:-:S05]  /*367a0*/  @!P1 IADD3 R4, P2, R14, R7, RZ ;  /* 0x000000070e049210 */ /* 0x000fca0007f5e0ff */
[----:B------:R-:W-:-:S06]  /*367b0*/  @!P1 IMAD.X R5, R5, 0x1, R6, P2 ;  /* 0x0000000105059824 */ /* 0x000fcc00010e0606 */
[----:B------:R-:W5:Y:S01]  /*367c0*/  @!P1 LD.E.128 R4, desc[UR46][R4.64] ;  /* 0x0000002e04049980 */ /* 0x000f62000c101d00 */
[----:B------:R-:W-:Y:S02]  /*367d0*/  CS2R R20, SRZ ;  /* 0x0000000000147805 */ /* 0x000fe4000001ff00 */
[----:B------:R-:W-:Y:S01]  /*367e0*/  CS2R R54, SRZ ;  /* 0x0000000000367805 */ /* 0x000fe2000001ff00 */
[----:B------:R-:W-:Y:S01]  /*367f0*/  IMAD.MOV.U32 R13, RZ, RZ, R26 ;  /* 0x000000ffff0d7224 */ /* 0x000fe200078e001a */
[----:B------:R-:W-:Y:S02]  /*36800*/  CS2R R66, SRZ ;  /* 0x0000000000427805 */ /* 0x000fe4000001ff00 */
[----:B------:R-:W-:Y:S01]  /*36810*/  CS2R R68, SRZ ;  /* 0x0000000000447805 */ /* 0x000fe2000001ff00 */
[----:B--2---:R-:W-:Y:S02]  /*36820*/  @!P1 IMAD.MOV.U32 R21, RZ, RZ, R9 ;  /* 0x000000ffff159224 */ /* 0x004fe400078e0009 */
[----:B------:R-:W-:-:S02]  /*36830*/  @!P1 IMAD.MOV.U32 R55, RZ, RZ, R11 ;  /* 0x000000ffff379224 */ /* 0x000fc400078e000b */
[----:B------:R-:W-:Y:S02]  /*36840*/  IMAD.MOV.U32 R12, RZ, RZ, R21 ;  /* 0x000000ffff0c7224 */ /* 0x000fe400078e0015 */
[----:B------:R-:W-:Y:S02]  /*36850*/  IMAD.MOV.U32 R11, RZ, RZ, 0x1c1f ;  /* 0x00001c1fff0b7424 */ /* 0x000fe400078e00ff */
[----:B------:R-:W-:Y:S01]  /*36860*/  @!P1 IMAD.MOV.U32 R20, RZ, RZ, R8 ;  /* 0x000000ffff149224 */ /* 0x000fe200078e0008 */
[----:B------:R-:W-:Y:S01]  /*36870*/  PRMT R80, R12, 0x7610, R80 ;  /* 0x000076100c507816 */ /* 0x000fe20000000050 */
[----:B------:R-:W-:Y:S02]  /*36880*/  IMAD.MOV.U32 R12, RZ, RZ, 0x1 ;  /* 0x00000001ff0c7424 */ /* 0x000fe400078e00ff */
[----:B------:R-:W-:Y:S02]  /*36890*/  IMAD.MOV.U32 R3, RZ, RZ, R20 ;  /* 0x000000ffff037224 */ /* 0x000fe400078e0014 */
[----:B------:R-:W-:-:S07]  /*368a0*/  @!P1 IMAD.MOV.U32 R54, RZ, RZ, R10 ;  /* 0x000000ffff369224 */ /* 0x000fce00078e000a */
[----:B-----5:R-:W-:Y:S05]  /*368b0*/  WARPSYNC.COLLECTIVE R15, `(.L_x_3860) ;  /* 0x000000000f087348 */ /* 0x020fea0003c00000 */
[----:B------:R0:W1:Y:S02]  /*368c0*/  SHFL.IDX P6, R14, R13, R12, R11 ;  /* 0x0000000c0d0e7389 */ /* 0x00006400000c000b */
[----:B01---5:R-:W-:Y:S01]  /*368d0*/  ENDCOLLECTIVE ;  /* 0x000000000000791b */ /* 0x023fe20003800000 */
.L_x_3860:
[----:B------:R-:W-:Y:S01]  /*368e0*/  IMAD.MOV.U32 R9, RZ, RZ, R55 ;  /* 0x000000ffff097224 */ /* 0x000fe200078e0037 */
[----:B------:R-:W-:Y:S01]  /*368f0*/  PRMT R75, R75, 0x5410, R3 ;  /* 0x000054104b4b7816 */ /* 0x000fe20000000003 */
[----:B------:R-:W-:Y:S02]  /*36900*/  IMAD.MOV.U32 R8, RZ, RZ, R54 ;  /* 0x000000ffff087224 */ /* 0x000fe400078e0036 */
[----:B------:R-:W-:Y:S02]  /*36910*/  @!P1 IMAD.MOV.U32 R66, RZ, RZ, R4 ;  /* 0x000000ffff429224 */ /* 0x000fe400078e0004 */
[----:B------:R-:W-:Y:S01]  /*36920*/  @!P1 IMAD.MOV.U32 R67, RZ, RZ, R5 ;  /* 0x000000ffff439224 */ /* 0x000fe200078e0005 */
[----:B------:R-:W-:Y:S01]  /*36930*/  PRMT R70, R8, 0x7610, R70 ;  /* 0x0000761008467816 */ /* 0x000fe20000000046 */
[----:B------:R-:W-:Y:S02]  /*36940*/  @!P1 IMAD.MOV.U32 R68, RZ, RZ, R6 ;  /* 0x000000ffff449224 */ /* 0x000fe400078e0006 */
[----:B------:R-:W-:-:S02]  /*36950*/  @!P1 IMAD.MOV.U32 R69, RZ, RZ, R7 ;  /* 0x000000ffff459224 */ /* 0x000fc400078e0007 */
[--C-:B------:R-:W-:Y:S01]  /*36960*/  IMAD.MOV.U32 R13, RZ, RZ, R36.reuse ;  /* 0x000000ffff0d7224 */ /* 0x100fe200078e0024 */
[----:B------:R-:W-:Y:S01]  /*36970*/  PRMT R36, R9, 0x7610, R36 ;  /* 0x0000761009247816 */ /* 0x000fe20000000024 */
[----:B------:R-:W-:Y:S01]  /*36980*/  IMAD.MOV.U32 R4, RZ, RZ, R66 ;  /* 0x000000ffff047224 */ /* 0x000fe200078e0042 */
[----:B------:R-:W-:Y:S01]  /*36990*/  CS2R R8, SRZ ;  /* 0x0000000000087805 */ /* 0x000fe2000001ff00 */
[----:B------:R-:W-:Y:S02]  /*369a0*/  IMAD.MOV.U32 R5, RZ, RZ, R67 ;  /* 0x000000ffff057224 */ /* 0x000fe400078e0043 */
[----:B------:R-:W-:Y:S01]  /*369b0*/  IMAD.MOV.U32 R6, RZ, RZ, R68 ;  /* 0x000000ffff067224 */ /* 0x000fe200078e0044 */
[----:B------:R-:W-:Y:S01]  /*369c0*/  PRMT R36, R36, 0x5410, R4 ;  /* 0x0000541024247816 */ /* 0x000fe20000000004 */
[----:B------:R-:W-:Y:S02]  /*369d0*/  IMAD.MOV.U32 R7, RZ, RZ, R69 ;  /* 0x000000ffff077224 */ /* 0x000fe400078e0045 */
[----:B------:R-:W-:Y:S01]  /*369e0*/  IMAD.MOV.U32 R3, RZ, RZ, R14 ;  /* 0x000000ffff037224 */ /* 0x000fe200078e000e */
[----:B------:R-:W-:-:S07]  /*369f0*/  PRMT R70, R70, 0x5410, R6 ;  /* 0x0000541046467816 */ /* 0x000fce0000000006 */
[----:B------:R-:W-:Y:S05]  /*36a00*/  WARPSYNC.COLLECTIVE R15, `(.L_x_3861) ;  /* 0x000000000f087348 */ /* 0x000fea0003c00000 */
[----:B------:R0:W1:Y:S02]  /*36a10*/  SHFL.IDX P6, R14, R13, R12, R11 ;  /* 0x0000000c0d0e7389 */ /* 0x00006400000c000b */
[----:B01----:R-:W-:Y:S01]  /*36a20*/  ENDCOLLECTIVE ;  /* 0x000000000000791b */ /* 0x003fe20003800000 */
.L_x_3861:
[----:B------:R-:W-:Y:S01]  /*36a30*/  PRMT R83, R7, 0x7610, R83 ;  /* 0x0000761007537816 */ /* 0x000fe20000000053 */
[----:B------:R-:W-:Y:S02]  /*36a40*/  IMAD.MOV.U32 R13, RZ, RZ, R25 ;  /* 0x000000ffff0d7224 */ /* 0x000fe400078e0019 */
[----:B------:R-:W-:-:S07]  /*36a50*/  IMAD.MOV.U32 R24, RZ, RZ, R14 ;  /* 0x000000ffff187224 */ /* 0x000fce00078e000e */
[----:B------:R-:W-:Y:S05]  /*36a60*/  WARPSYNC.COLLECTIVE R15, `(.L_x_3862) ;  /* 0x000000000f087348 */ /* 0x000fea0003c00000 */
[----:B------:R0:W1:Y:S02]  /*36a70*/  SHFL.IDX P6, R14, R13, R12, R11 ;  /* 0x0000000c0d0e7389 */ /* 0x00006400000c000b */
[----:B01----:R-:W-:Y:S01]  /*36a80*/  ENDCOLLECTIVE ;  /* 0x000000000000791b */ /* 0x003fe20003800000 */
.L_x_3862:
[----:B------:R-:W-:Y:S01]  /*36a90*/  IMAD.MOV.U32 R13, RZ, RZ, R65 ;  /* 0x000000ffff0d7224 */ /* 0x000fe200078e0041 */
[----:B------:R-:W-:Y:S01]  /*36aa0*/  PRMT R65, R65, 0x5410, R5 ;  /* 0x0000541041417816 */ /* 0x000fe20000000005 */
[----:B------:R-:W-:-:S07]  /*36ab0*/  IMAD.MOV.U32 R25, RZ, RZ, R14 ;  /* 0x000000ffff197224 */ /* 0x000fce00078e000e */
[----:B------:R-:W-:Y:S05]  /*36ac0*/  WARPSYNC.COLLECTIVE R15, `(.L_x_3863) ;  /* 0x000000000f087348 */ /* 0x000fea0003c00000 */
[----:B------:R0:W1:Y:S02]  /*36ad0*/  SHFL.IDX P6, R14, R13, R12, R11 ;  /* 0x0000000c0d0e7389 */ /* 0x00006400000c000b */
[----:B01----:R-:W-:Y:S01]  /*36ae0*/  ENDCOLLECTIVE ;  /* 0x000000000000791b */ /* 0x003fe20003800000 */
.L_x_3863:
[----:B------:R-:W-:Y:S05]  /*36af0*/  BRA `(.L_x_3864) ;  /* 0xfffffd9400d87947 */ /* 0x000fea000383ffff */
.L_x_3560:
[----:B0-----:R0:W1:Y:S02]  /*36b00*/  SYNCS.PHASECHK.TRANS64.TRYWAIT P1, [R2+URZ+0x38800], R13 ;  /* 0x0388000d020075a7 */ /* 0x001064000802017f */
[----:B-1----:R-:W-:Y:S05]  /*36b10*/  @!P1 NANOSLEEP.SYNCS 0x989680 ;  /* 0x009896800000995d */ /* 0x002fea0003900000 */
[----:B------:R-:W1:Y:S02]  /*36b20*/  @!P1 SYNCS.PHASECHK.TRANS64 P1, [R2+URZ+0x38800], R13 ;  /* 0x0388000d020095a7 */ /* 0x000e64000802007f */
[----:B-1----:R-:W-:Y:S05]  /*36b30*/  @!P1 BRA `(.L_x_3560) ;  /* 0xfffffffc00f09947 */ /* 0x002fea000383ffff */
[----:B------:R-:W-:Y:S05]  /*36b40*/  BRA `(.L_x_3865) ;  /* 0xfffffd9800347947 */ /* 0x000fea000383ffff */
.L_x_3574:
[----:B-1----:R1:W2:Y:S02]  /*36b50*/  SYNCS.PHASECHK.TRANS64.TRYWAIT P0, [R6+URZ], R7 ;  /* 0x00000007060075a7 */ /* 0x0022a4000800017f */
[----:B--2---:R-:W-:Y:S05]  /*36b60*/  @!P0 NANOSLEEP.SYNCS 0x989680 ;  /* 0x009896800000895d */ /* 0x004fea0003900000 */
[----:B------:R-:W2:Y:S02]  /*36b70*/  @!P0 SYNCS.PHASECHK.TRANS64 P0, [R6+URZ], R7 ;  /* 0x00000007060085a7 */ /* 0x000ea4000800007f */
[----:B--2---:R-:W-:Y:S05]  /*36b80*/  @!P0 BRA `(.L_x_3574) ;  /* 0xfffffffc00f08947 */ /* 0x004fea000383ffff */
[----:B------:R-:W-:Y:S05]  /*36b90*/  BRA `(.L_x_3573) ;  /* 0xfffffdb000047947 */ /* 0x000fea000383ffff */
.L_x_3581:
[----:B-1----:R1:W2:Y:S02]  /*36ba0*/  SYNCS.PHASECHK.TRANS64.TRYWAIT P0, [R2+URZ], R3 ;  /* 0x00000003020075a7 */ /* 0x0022a4000800017f */
[----:B--2---:R-:W-:Y:S05]  /*36bb0*/  @!P0 NANOSLEEP.SYNCS 0x989680 ;  /* 0x009896800000895d */ /* 0x004fea0003900000 */
[----:B------:R-:W2:Y:S02]  /*36bc0*/  @!P0 SYNCS.PHASECHK.TRANS64 P0, [R2+URZ], R3 ;  /* 0x00000003020085a7 */ /* 0x000ea4000800007f */
[----:B--2---:R-:W-:Y:S05]  /*36bd0*/  @!P0 BRA `(.L_x_3581) ;  /* 0xfffffffc00f08947 */ /* 0x004fea000383ffff */
[----:B------:R-:W-:Y:S05]  /*36be0*/  BRA `(.L_x_3580) ;  /* 0xfffffdb400107947 */ /* 0x000fea000383ffff */
.L_x_3612:
[----:B-1----:R1:W2:Y:S02]  /*36bf0*/  SYNCS.PHASECHK.TRANS64.TRYWAIT P0, [R6+URZ], R7 ;  /* 0x00000007060075a7 */ /* 0x0022a4000800017f */
[----:B--2---:R-:W-:Y:S05]  /*36c00*/  @!P0 NANOSLEEP.SYNCS 0x989680 ;  /* 0x009896800000895d */ /* 0x004fea0003900000 */
[----:B------:R-:W2:Y:S02]  /*36c10*/  @!P0 SYNCS.PHASECHK.TRANS64 P0, [R6+URZ], R7 ;  /* 0x00000007060085a7 */ /* 0x000ea4000800007f */
[----:B--2---:R-:W-:Y:S05]  /*36c20*/  @!P0 BRA `(.L_x_3612) ;  /* 0xfffffffc00f08947 */ /* 0x004fea000383ffff */
[----:B------:R-:W-:Y:S05]  /*36c30*/  BRA `(.L_x_3611) ;  /* 0xfffffe3000587947 */ /* 0x000fea000383ffff */
.L_x_3619:
[----:B-1----:R1:W2:Y:S02]  /*36c40*/  SYNCS.PHASECHK.TRANS64.TRYWAIT P0, [R14+URZ], R15 ;  /* 0x0000000f0e0075a7 */ /* 0x0022a4000800017f */
[----:B--2---:R-:W-:Y:S05]  /*36c50*/  @!P0 NANOSLEEP.SYNCS 0x989680 ;  /* 0x009896800000895d */ /* 0x004fea0003900000 */
[----:B------:R-:W2:Y:S02]  /*36c60*/  @!P0 SYNCS.PHASECHK.TRANS64 P0, [R14+URZ], R15 ;  /* 0x0000000f0e0085a7 */ /* 0x000ea4000800007f */
[----:B--2---:R-:W-:Y:S05]  /*36c70*/  @!P0 BRA `(.L_x_3619) ;  /* 0xfffffffc00f08947 */ /* 0x004fea000383ffff */
[----:B------:R-:W-:Y:S05]  /*36c80*/  BRA `(.L_x_3618) ;  /* 0xfffffe3400647947 */ /* 0x000fea000383ffff */
.L_x_3636:
[----:B-1----:R1:W2:Y:S02]  /*36c90*/  SYNCS.PHASECHK.TRANS64.TRYWAIT P0, [R6+URZ], R7 ;  /* 0x00000007060075a7 */ /* 0x0022a4000800017f */
[----:B--2---:R-:W-:Y:S05]  /*36ca0*/  @!P0 NANOSLEEP.SYNCS 0x989680 ;  /* 0x009896800000895d */ /* 0x004fea0003900000 */
[----:B------:R-:W2:Y:S02]  /*36cb0*/  @!P0 SYNCS.PHASECHK.TRANS64 P0, [R6+URZ], R7 ;  /* 0x00000007060085a7 */ /* 0x000ea4000800007f */
[----:B--2---:R-:W-:Y:S05]  /*36cc0*/  @!P0 BRA `(.L_x_3636) ;  /* 0xfffffffc00f08947 */ /* 0x004fea000383ffff */
[----:B------:R-:W-:Y:S05]  /*36cd0*/  BRA `(.L_x_3635) ;  /* 0xfffffea0007c7947 */ /* 0x000fea000383ffff */
.L_x_3643:
[----:B-1----:R1:W2:Y:S02]  /*36ce0*/  SYNCS.PHASECHK.TRANS64.TRYWAIT P0, [R12+URZ], R13 ;  /* 0x0000000d0c0075a7 */ /* 0x0022a4000800017f */
[----:B--2---:R-:W-:Y:S05]  /*36cf0*/  @!P0 NANOSLEEP.SYNCS 0x989680 ;  /* 0x009896800000895d */ /* 0x004fea0003900000 */
[----:B------:R-:W2:Y:S02]  /*36d00*/  @!P0 SYNCS.PHASECHK.TRANS64 P0, [R12+URZ], R13 ;  /* 0x0000000d0c0085a7 */ /* 0x000ea4000800007f */
[----:B--2---:R-:W-:Y:S05]  /*36d10*/  @!P0 BRA `(.L_x_3643) ;  /* 0xfffffffc00f08947 */ /* 0x004fea000383ffff */
[----:B------:R-:W-:Y:S05]  /*36d20*/  BRA `(.L_x_3642) ;  /* 0xfffffea400887947 */ /* 0x000fea000383ffff */
.L_x_3699:
[----:B------:R-:W0:Y:S01]  /*36d30*/  S2R R12, SR_TID.X ;  /* 0x00000000000c7919 */ /* 0x000e220000002100 */
[----:B------:R-:W-:Y:S01]  /*36d40*/  BSSY B1, `(.L_x_3866) ;  /* 0x000000a000017945 */ /* 0x000fe20003800000 */
[----:B------:R-:W-:Y:S02]  /*36d50*/  IMAD.MOV.U32 R11, RZ, RZ, 0x1f ;  /* 0x0000001fff0b7424 */ /* 0x000fe400078e00ff */
[----:B------:R-:W-:Y:S01]  /*36d60*/  IMAD.MOV.U32 R15, RZ, RZ, -0x1 ;  /* 0xffffffffff0f7424 */ /* 0x000fe200078e00ff */
[----:B0-----:R-:W-:-:S04]  /*36d70*/  SHF.R.U32.HI R12, RZ, 0x5, R12 ;  /* 0x00000005ff0c7819 */ /* 0x001fc8000001160c */
[----:B------:R-:W-:-:S05]  /*36d80*/  LOP3.LUT R12, R12, 0x3, RZ, 0xc0, !PT ;  /* 0x000000030c0c7812 */ /* 0x000fca00078ec0ff */
[----:B------:R-:W-:Y:S02]  /*36d90*/  IMAD.MOV.U32 R13, RZ, RZ, R12 ;  /* 0x000000ffff0d7224 */ /* 0x000fe400078e000c */
[----:B------:R-:W-:-:S07]  /*36da0*/  IMAD.MOV.U32 R12, RZ, RZ, RZ ;  /* 0x000000ffff0c7224 */ /* 0x000fce00078e00ff */
[----:B------:R-:W-:Y:S05]  /*36db0*/  WARPSYNC.COLLECTIVE R15, `(.L_x_3867) ;  /* 0x000000000f087348 */ /* 0x000fea0003c00000 */
[----:B------:R0:W1:Y:S02]  /*36dc0*/  SHFL.IDX P6, R14, R13, R12, R11 ;  /* 0x0000000c0d0e7389 */ /* 0x00006400000c000b */
[----:B01----:R-:W-:Y:S01]  /*36dd0*/  ENDCOLLECTIVE ;  /* 0x000000000000791b */ /* 0x003fe20003800000 */
.L_x_3867:
[----:B------:R-:W-:Y:S05]  /*36de0*/  BSYNC B1 ;  /* 0x0000000000017941 */ /* 0x000fea0003800000 */
.L_x_3866:
[----:B------:R-:W-:Y:S05]  /*36df0*/  BRA `(.L_x_3868) ;  /* 0xffffff7800c87947 */ /* 0x000fea000383ffff */
.L_x_3701:
[----:B------:R-:W-:Y:S01]  /*36e00*/  BSSY B1, `(.L_x_3869) ;  /* 0x0000006000017945 */ /* 0x000fe20003800000 */
[----:B------:R-:W-:-:S07]  /*36e10*/  IMAD.MOV.U32 R15, RZ, RZ, -0x1 ;  /* 0xffffffffff0f7424 */ /* 0x000fce00078e00ff */
[----:B0-----:R-:W-:Y:S05]  /*36e20*/  WARPSYNC.COLLECTIVE R15, `(.L_x_3870) ;  /* 0x000000000f0c7348 */ /* 0x001fea0003c00000 */
[----:B------:R-:W-:Y:S02]  /*36e30*/  ELECT P6, UR62, PT ;  /* 0x00000000003e782f */ /* 0x000fe400038c0000 */
[----:B------:R-:W-:Y:S01]  /*36e40*/  MOV R14, UR62 ;  /* 0x0000003e000e7c02 */ /* 0x000fe20008000f00 */
[----:B0-----:R-:W-:Y:S10]  /*36e50*/  ENDCOLLECTIVE ;  /* 0x000000000000791b */ /* 0x001ff40003800000 */
.L_x_3870:
[----:B------:R-:W-:Y:S05]  /*36e60*/  BSYNC B1 ;  /* 0x0000000000017941 */ /* 0x000fea0003800000 */
.L_x_3869:
[----:B------:R-:W-:Y:S05]  /*36e70*/  BRA `(.L_x_3700) ;  /* 0xffffff7800c07947 */ /* 0x000fea000383ffff */
.L_x_3703:
[----:B0-----:R0:W1:Y:S02]  /*36e80*/  SYNCS.PHASECHK.TRANS64.TRYWAIT P0, [R23+URZ+0x38820], R3 ;  /* 0x03882003170075a7 */ /* 0x001064000800017f */
[----:B-1----:R-:W-:Y:S05]  /*36e90*/  @!P0 NANOSLEEP.SYNCS 0x989680 ;  /* 0x009896800000895d */ /* 0x002fea0003900000 */
[----:B------:R-:W1:Y:S02]  /*36ea0*/  @!P0 SYNCS.PHASECHK.TRANS64 P0, [R23+URZ+0x38820], R3 ;  /* 0x03882003170085a7 */ /* 0x000e64000800007f */
[----:B-1----:R-:W-:Y:S05]  /*36eb0*/  @!P0 BRA `(.L_x_3703) ;  /* 0xfffffffc00f08947 */ /* 0x002fea000383ffff */
[----:B------:R-:W-:Y:S05]  /*36ec0*/  BRA `(.L_x_3871) ;  /* 0xffffff7800d07947 */ /* 0x000fea000383ffff */
.L_x_3707:
[----:B0-----:R0:W1:Y:S02]  /*36ed0*/  SYNCS.PHASECHK.TRANS64.TRYWAIT P0, [R3+URZ+0x388a0], R7 ;  /* 0x0388a007030075a7 */ /* 0x001064000800017f */
[----:B-1----:R-:W-:Y:S05]  /*36ee0*/  @!P0 NANOSLEEP.SYNCS 0x989680 ;  /* 0x009896800000895d */ /* 0x002fea0003900000 */
[----:B------:R-:W1:Y:S02]  /*36ef0*/  @!P0 SYNCS.PHASECHK.TRANS64 P0, [R3+URZ+0x388a0], R7 ;  /* 0x0388a007030085a7 */ /* 0x000e64000800007f */
[----:B-1----:R-:W-:Y:S05]  /*36f00*/  @!P0 BRA `(.L_x_3707) ;  /* 0xfffffffc00f08947 */ /* 0x002fea000383ffff */
[----:B------:R-:W-:Y:S05]  /*36f10*/  BRA `(.L_x_3872) ;  /* 0xffffff7800e87947 */ /* 0x000fea000383ffff */
.L_x_3712:
[----:B-1----:R1:W2:Y:S02]  /*36f20*/  SYNCS.PHASECHK.TRANS64.TRYWAIT P0, [R3+URZ+0x388c0], R7 ;  /* 0x0388c007030075a7 */ /* 0x0022a4000800017f */
[----:B--2---:R-:W-:Y:S05]  /*36f30*/  @!P0 NANOSLEEP.SYNCS 0x989680 ;  /* 0x009896800000895d */ /* 0x004fea0003900000 */
[----:B------:R-:W2:Y:S02]  /*36f40*/  @!P0 SYNCS.PHASECHK.TRANS64 P0, [R3+URZ+0x388c0], R7 ;  /* 0x0388c007030085a7 */ /* 0x000ea4000800007f */
[----:B--2---:R-:W-:Y:S05]  /*36f50*/  @!P0 BRA `(.L_x_3712) ;  /* 0xfffffffc00f08947 */ /* 0x004fea000383ffff */
[----:B------:R-:W-:Y:S05]  /*36f60*/  BRA `(.L_x_3873) ;  /* 0xffffff7c00647947 */ /* 0x000fea000383ffff */
.L_x_3726:
[----:B0-----:R0:W1:Y:S02]  /*36f70*/  SYNCS.PHASECHK.TRANS64.TRYWAIT P1, [R10+URZ+0x388a0], R2 ;  /* 0x0388a0020a0075a7 */ /* 0x001064000802017f */
[----:B-1----:R-:W-:Y:S05]  /*36f80*/  @!P1 NANOSLEEP.SYNCS 0x989680 ;  /* 0x009896800000995d */ /* 0x002fea0003900000 */
[----:B------:R-:W1:Y:S02]  /*36f90*/  @!P1 SYNCS.PHASECHK.TRANS64 P1, [R10+URZ+0x388a0], R2 ;  /* 0x0388a0020a0095a7 */ /* 0x000e64000802007f */
[----:B-1----:R-:W-:Y:S05]  /*36fa0*/  @!P1 BRA `(.L_x_3726) ;  /* 0xfffffffc00f09947 */ /* 0x002fea000383ffff */
[----:B------:R-:W-:Y:S05]  /*36fb0*/  BRA `(.L_x_3874) ;  /* 0xffffff8400c87947 */ /* 0x000fea000383ffff */
.L_x_3731:
[----:B-1----:R1:W2:Y:S02]  /*36fc0*/  SYNCS.PHASECHK.TRANS64.TRYWAIT P1, [R10+URZ+0x388c0], R2 ;  /* 0x0388c0020a0075a7 */ /* 0x0022a4000802017f */
[----:B--2---:R-:W-:Y:S05]  /*36fd0*/  @!P1 NANOSLEEP.SYNCS 0x989680 ;  /* 0x009896800000995d */ /* 0x004fea0003900000 */
[----:B------:R-:W2:Y:S02]  /*36fe0*/  @!P1 SYNCS.PHASECHK.TRANS64 P1, [R10+URZ+0x388c0], R2 ;  /* 0x0388c0020a0095a7 */ /* 0x000ea4000802007f */
[----:B--2---:R-:W-:Y:S05]  /*36ff0*/  @!P1 BRA `(.L_x_3731) ;  /* 0xfffffffc00f09947 */ /* 0x004fea000383ffff */
[----:B------:R-:W-:Y:S05]  /*37000*/  BRA `(.L_x_3875) ;  /* 0xffffff8800407947 */ /* 0x000fea000383ffff */
.L_x_3759:
[----:B------:R-:W-:Y:S01]  /*37010*/  SHF.R.U32.HI R12, RZ, 0x5, R20 ;  /* 0x00000005ff0c7819 */ /* 0x000fe20000011614 */
[----:B------:R-:W-:Y:S01]  /*37020*/  BSSY B0, `(.L_x_3876) ;  /* 0x0000009000007945 */ /* 0x000fe20003800000 */
[----:B------:R-:W-:Y:S02]  /*37030*/  IMAD.MOV.U32 R11, RZ, RZ, 0x1f ;  /* 0x0000001fff0b7424 */ /* 0x000fe400078e00ff */
[----:B------:R-:W-:Y:S01]  /*37040*/  LOP3.LUT R12, R12, 0x3, RZ, 0xc0, !PT ;  /* 0x000000030c0c7812 */ /* 0x000fe200078ec0ff */
[----:B------:R-:W-:-:S04]  /*37050*/  IMAD.MOV.U32 R15, RZ, RZ, -0x1 ;  /* 0xffffffffff0f7424 */ /* 0x000fc800078e00ff */
[----:B------:R-:W-:Y:S02]  /*37060*/  IMAD.MOV.U32 R13, RZ, RZ, R12 ;  /* 0x000000ffff0d7224 */ /* 0x000fe400078e000c */
[----:B------:R-:W-:-:S07]  /*37070*/  IMAD.MOV.U32 R12, RZ, RZ, RZ ;  /* 0x000000ffff0c7224 */ /* 0x000fce00078e00ff */
[----:B0-----:R-:W-:Y:S05]  /*37080*/  WARPSYNC.COLLECTIVE R15, `(.L_x_3877) ;  /* 0x000000000f087348 */ /* 0x001fea0003c00000 */
[----:B------:R1:W2:Y:S02]  /*37090*/  SHFL.IDX P6, R14, R13, R12, R11 ;  /* 0x0000000c0d0e7389 */ /* 0x0002a400000c000b */
[----:B012---:R-:W-:Y:S01]  /*370a0*/  ENDCOLLECTIVE ;  /* 0x000000000000791b */ /* 0x007fe20003800000 */
.L_x_3877:
[----:B------:R-:W-:Y:S05]  /*370b0*/  BSYNC B0 ;  /* 0x0000000000007941 */ /* 0x000fea0003800000 */
.L_x_3876:
[----:B------:R-:W-:Y:S05]  /*370c0*/  BRA `(.L_x_3878) ;  /* 0xffffffa000247947 */ /* 0x000fea000383ffff */
.L_x_3762:
[----:B0-----:R0:W1:Y:S02]  /*370d0*/  SYNCS.PHASECHK.TRANS64.TRYWAIT P0, [R17+URZ+0x38840], R0 ;  /* 0x03884000110075a7 */ /* 0x001064000800017f */
[----:B-1----:R-:W-:Y:S05]  /*370e0*/  @!P0 NANOSLEEP.SYNCS 0x989680 ;  /* 0x009896800000895d */ /* 0x002fea0003900000 */
[----:B------:R-:W1:Y:S02]  /*370f0*/  @!P0 SYNCS.PHASECHK.TRANS64 P0, [R17+URZ+0x38840], R0 ;  /* 0x03884000110085a7 */ /* 0x000e64000800007f */
[----:B-1----:R-:W-:Y:S05]  /*37100*/  @!P0 BRA `(.L_x_3762) ;  /* 0xfffffffc00f08947 */ /* 0x002fea000383ffff */
[----:B------:R-:W-:Y:S05]  /*37110*/  BRA `(.L_x_3879) ;  /* 0xffffffa000607947 */ /* 0x000fea000383ffff */
.L_x_3763:
        /* <DEDUP_REMOVED lines=8> */
.L_x_3881:
[----:B------:R-:W-:Y:S05]  /*371a0*/  BSYNC B0 ;  /* 0x0000000000007941 */ /* 0x000fea0003800000 */
.L_x_3880:
        /* <DEDUP_REMOVED lines=9> */
.L_x_3882:
[----:B------:R-:W-:Y:S02]  /*37240*/  IMAD.MOV.U32 R13, RZ, RZ, R4 ;  /* 0x000000ffff0d7224 */ /* 0x000fe400078e0004 */
[----:B------:R-:W-:Y:S02]  /*37250*/  IMAD.MOV.U32 R12, RZ, RZ, 0x1 ;  /* 0x00000001ff0c7424 */ /* 0x000fe400078e00ff */
[----:B------:R-:W-:-:S07]  /*37260*/  IMAD.MOV.U32 R3, RZ, RZ, R14 ;  /* 0x000000ffff037224 */ /* 0x000fce00078e000e */
[----:B------:R-:W-:Y:S05]  /*37270*/  WARPSYNC.COLLECTIVE R15, `(.L_x_3883) ;  /* 0x000000000f087348 */ /* 0x000fea0003c00000 */
[----:B------:R0:W1:Y:S02]  /*37280*/  SHFL.IDX P6, R14, R13, R12, R11 ;  /* 0x0000000c0d0e7389 */ /* 0x00006400000c000b */
[----:B01----:R-:W-:Y:S01]  /*37290*/  ENDCOLLECTIVE ;  /* 0x000000000000791b */ /* 0x003fe20003800000 */
.L_x_3883:
        /* <DEDUP_REMOVED lines=15> */
.L_x_3884:
[----:B------:R-:W-:Y:S02]  /*37390*/  @P0 IMAD R6, R5, 0x2, R23 ;  /* 0x0000000205060824 */ /* 0x000fe400078e0217 */
[----:B------:R-:W-:Y:S02]  /*373a0*/  IMAD.MOV.U32 R13, RZ, RZ, R4 ;  /* 0x000000ffff0d7224 */ /* 0x000fe400078e0004 */
[----:B------:R-:W-:Y:S02]  /*373b0*/  IMAD.MOV.U32 R12, RZ, RZ, 0x2 ;  /* 0x00000002ff0c7424 */ /* 0x000fe400078e00ff */
[----:B------:R-:W-:-:S07]  /*373c0*/  IMAD.MOV.U32 R3, RZ, RZ, R14 ;  /* 0x000000ffff037224 */ /* 0x000fce00078e000e */
[----:B------:R-:W-:Y:S05]  /*373d0*/  WARPSYNC.COLLECTIVE R15, `(.L_x_3885) ;  /* 0x000000000f087348 */ /* 0x000fea0003c00000 */
[----:B------:R0:W1:Y:S02]  /*373e0*/  SHFL.IDX P6, R14, R13, R12, R11 ;  /* 0x0000000c0d0e7389 */ /* 0x00006400000c000b */
[----:B01----:R-:W-:Y:S01]  /*373f0*/  ENDCOLLECTIVE ;  /* 0x000000000000791b */ /* 0x003fe20003800000 */
.L_x_3885:
        /* <DEDUP_REMOVED lines=15> */
.L_x_3886:
[----:B------:R-:W-:Y:S02]  /*374f0*/  @P0 IMAD R6, R5, 0x2, R23 ;  /* 0x0000000205060824 */ /* 0x000fe400078e0217 */
[----:B------:R-:W-:Y:S02]  /*37500*/  IMAD.MOV.U32 R13, RZ, RZ, R4 ;  /* 0x000000ffff0d7224 */ /* 0x000fe400078e0004 */
[----:B------:R-:W-:Y:S02]  /*37510*/  IMAD.MOV.U32 R12, RZ, RZ, 0x3 ;  /* 0x00000003ff0c7424 */ /* 0x000fe400078e00ff */
[----:B------:R-:W-:-:S07]  /*37520*/  IMAD.MOV.U32 R3, RZ, RZ, R14 ;  /* 0x000000ffff037224 */ /* 0x000fce00078e000e */
[----:B------:R-:W-:Y:S05]  /*37530*/  WARPSYNC.COLLECTIVE R15, `(.L_x_3887) ;  /* 0x000000000f087348 */ /* 0x000fea0003c00000 */
[----:B------:R0:W1:Y:S02]  /*37540*/  SHFL.IDX P6, R14, R13, R12, R11 ;  /* 0x0000000c0d0e7389 */ /* 0x00006400000c000b */
[----:B01----:R-:W-:Y:S01]  /*37550*/  ENDCOLLECTIVE ;  /* 0x000000000000791b */ /* 0x003fe20003800000 */
.L_x_3887:
        /* <DEDUP_REMOVED lines=10> */
.L_x_3888:
[----:B------:R-:W-:Y:S01]  /*37600*/  @!PT LDS RZ, [RZ] ;  /* 0x00000000fffff984 */ /* 0x000fe20000000800 */
[----:B------:R-:W-:Y:S01]  /*37610*/  @!PT LDS RZ, [RZ] ;  /* 0x00000000fffff984 */ /* 0x000fe20000000800 */
[----:B------:R-:W-:Y:S01]  /*37620*/  @!PT LDS RZ, [RZ] ;  /* 0x00000000fffff984 */ /* 0x000fe20000000800 */
[----:B------:R0:W-:Y:S01]  /*37630*/  @P0 LDGSTS.E.BYPASS.LTC128B.128 [R6+0x23400], desc[UR46][R2.64], !P2 ;  /* 0x2340000002060fae */ /* 0x0001e2000d101d6e */
[----:B------:R-:W-:Y:S01]  /*37640*/  IMAD.MOV.U32 R0, RZ, RZ, R14 ;  /* 0x000000ffff007224 */ /* 0x000fe200078e000e */
[----:B------:R-:W-:Y:S06]  /*37650*/  BRA `(.L_x_3889) ;  /* 0xffffffa000207947 */ /* 0x000fec000383ffff */
.L_x_3768:
        /* <DEDUP_REMOVED lines=9> */
.L_x_3890:
        /* <DEDUP_REMOVED lines=10> */
.L_x_3891:
[----:B------:R-:W-:Y:S02]  /*37790*/  IMAD.MOV.U32 R13, RZ, RZ, R3 ;  /* 0x000000ffff0d7224 */ /* 0x000fe400078e0003 */
[----:B------:R-:W-:Y:S02]  /*377a0*/  IMAD.MOV.U32 R12, RZ, RZ, 0x1 ;  /* 0x00000001ff0c7424 */ /* 0x000fe400078e00ff */
[----:B------:R-:W-:-:S07]  /*377b0*/  IMAD.MOV.U32 R4, RZ, RZ, R14 ;  /* 0x000000ffff047224 */ /* 0x000fce00078e000e */
[----:B------:R-:W-:Y:S05]  /*377c0*/  WARPSYNC.COLLECTIVE R15, `(.L_x_3892) ;  /* 0x000000000f087348 */ /* 0x000fea0003c00000 */
[----:B------:R0:W1:Y:S02]  /*377d0*/  SHFL.IDX P6, R14, R13, R12, R11 ;  /* 0x0000000c0d0e7389 */ /* 0x00006400000c000b */
[----:B01----:R-:W-:Y:S01]  /*377e0*/  ENDCOLLECTIVE ;  /* 0x000000000000791b */ /* 0x003fe20003800000 */
.L_x_3892:
        /* <DEDUP_REMOVED lines=12> */
.L_x_3893:
[----:B------:R-:W-:Y:S02]  /*378b0*/  IMAD.MOV.U32 R13, RZ, RZ, R3 ;  /* 0x000000ffff0d7224 */ /* 0x000fe400078e0003 */
[----:B------:R-:W-:Y:S02]  /*378c0*/  IMAD.MOV.U32 R12, RZ, RZ, 0x2 ;  /* 0x00000002ff0c7424 */ /* 0x000fe400078e00ff */
[----:B------:R-:W-:-:S07]  /*378d0*/  IMAD.MOV.U32 R5, RZ, RZ, R14 ;  /* 0x000000ffff057224 */ /* 0x000fce00078e000e */
[----:B------:R-:W-:Y:S05]  /*378e0*/  WARPSYNC.COLLECTIVE R15, `(.L_x_3894) ;  /* 0x000000000f087348 */ /* 0x000fea0003c00000 */
[----:B------:R0:W1:Y:S02]  /*378f0*/  SHFL.IDX P6, R14, R13, R12, R11 ;  /* 0x0000000c0d0e7389 */ /* 0x00006400000c000b */
[----:B01----:R-:W-:Y:S01]  /*37900*/  ENDCOLLECTIVE ;  /* 0x000000000000791b */ /* 0x003fe20003800000 */
.L_x_3894:
        /* <DEDUP_REMOVED lines=10> */
.L_x_3895:
        /* <DEDUP_REMOVED lines=11> */
.L_x_3896:
        /* <DEDUP_REMOVED lines=10> */
.L_x_3897:
[----:B------:R-:W-:Y:S01]  /*37b00*/  @!PT LDS RZ, [RZ] ;  /* 0x00000000fffff984 */ /* 0x000fe20000000800 */
[----:B------:R-:W-:Y:S01]  /*37b10*/  @!PT LDS RZ, [RZ] ;  /* 0x00000000fffff984 */ /* 0x000fe20000000800 */
[----:B------:R-:W-:Y:S01]  /*37b20*/  @!PT LDS RZ, [RZ] ;  /* 0x00000000fffff984 */ /* 0x000fe20000000800 */
[----:B------:R0:W-:Y:S01]  /*37b30*/  @!P0 LDGSTS.E.BYPASS.LTC128B.128 [R26+0x21400], desc[UR46][R4.64], !P1 ;  /* 0x21400000041a8fae */ /* 0x0001e2000c901d6e */
[----:B------:R-:W-:Y:S01]  /*37b40*/  IMAD.MOV.U32 R0, RZ, RZ, R14 ;  /* 0x000000ffff007224 */ /* 0x000fe200078e000e */
[----:B------:R-:W-:Y:S06]  /*37b50*/  BRA `(.L_x_3898) ;  /* 0xffffffa400407947 */ /* 0x000fec000383ffff */
.L_x_3772:
        /* <DEDUP_REMOVED lines=45> */
.L_x_3900:
[----:B------:R-:W-:Y:S05]  /*37e30*/  BSYNC B0 ;  /* 0x0000000000007941 */ /* 0x000fea0003800000 */
.L_x_3899:
        /* <DEDUP_REMOVED lines=11> */
.L_x_3901:
        /* <DEDUP_REMOVED lines=39> */
.L_x_3902:
        /* <DEDUP_REMOVED lines=8> */
.L_x_3903:
        /* <DEDUP_REMOVED lines=33> */
.L_x_3904:
[----:B------:R-:W-:Y:S02]  /*383f0*/  IMAD.MOV.U32 R13, RZ, RZ, R5 ;  /* 0x000000ffff0d7224 */ /* 0x000fe400078e0005 */
[----:B------:R-:W-:-:S07]  /*38400*/  IMAD.MOV.U32 R8, RZ, RZ, R14 ;  /* 0x000000ffff087224 */ /* 0x000fce00078e000e */
[----:B------:R-:W-:Y:S05]  /*38410*/  WARPSYNC.COLLECTIVE R15, `(.L_x_3905) ;  /* 0x000000000f087348 */ /* 0x000fea0003c00000 */
[----:B------:R0:W1:Y:S02]  /*38420*/  SHFL.IDX P6, R14, R13, R12, R11 ;  /* 0x0000000c0d0e7389 */ /* 0x00006400000c000b */
[----:B01----:R-:W-:Y:S01]  /*38430*/  ENDCOLLECTIVE ;  /* 0x000000000000791b */ /* 0x003fe20003800000 */
.L_x_3905:
        /* <DEDUP_REMOVED lines=23> */
.L_x_3906:
        /* <DEDUP_REMOVED lines=9> */
.L_x_3907:
[----:B------:R-:W-:Y:S01]  /*38640*/  IMAD.MOV.U32 R2, RZ, RZ, R14 ;  /* 0x000000ffff027224 */ /* 0x000fe200078e000e */
[----:B------:R-:W-:Y:S06]  /*38650*/  BRA `(.L_x_3908) ;  /* 0xffffffa800207947 */ /* 0x000fec000383ffff */
.L_x_3777:
[----:B-1----:R1:W2:Y:S02]  /*38660*/  SYNCS.PHASECHK.TRANS64.TRYWAIT P0, [R23+URZ+0x38820], R0 ;  /* 0x03882000170075a7 */ /* 0x0022a4000800017f */
[----:B--2---:R-:W-:Y:S05]  /*38670*/  @!P0 NANOSLEEP.SYNCS 0x989680 ;  /* 0x009896800000895d */ /* 0x004fea0003900000 */
[----:B------:R-:W2:Y:S02]  /*38680*/  @!P0 SYNCS.PHASECHK.TRANS64 P0, [R23+URZ+0x38820], R0 ;  /* 0x03882000170085a7 */ /* 0x000ea4000800007f */
[----:B--2---:R-:W-:Y:S05]  /*38690*/  @!P0 BRA `(.L_x_3777) ;  /* 0xfffffffc00f08947 */ /* 0x004fea000383ffff */
[----:B------:R-:W-:Y:S05]  /*386a0*/  BRA `(.L_x_3909) ;  /* 0xffffffa800c87947 */ /* 0x000fea000383ffff */
.L_x_3780:
[----:B-1----:R1:W2:Y:S02]  /*386b0*/  SYNCS.PHASECHK.TRANS64.TRYWAIT P0, [R17+URZ+0x38860], R0 ;  /* 0x03886000110075a7 */ /* 0x0022a4000800017f */
[----:B--2---:R-:W-:Y:S05]  /*386c0*/  @!P0 NANOSLEEP.SYNCS 0x989680 ;  /* 0x009896800000895d */ /* 0x004fea0003900000 */
[----:B------:R-:W2:Y:S02]  /*386d0*/  @!P0 SYNCS.PHASECHK.TRANS64 P0, [R17+URZ+0x38860], R0 ;  /* 0x03886000110085a7 */ /* 0x000ea4000800007f */
[----:B--2---:R-:W-:Y:S05]  /*386e0*/  @!P0 BRA `(.L_x_3780) ;  /* 0xfffffffc00f08947 */ /* 0x004fea000383ffff */
[----:B------:R-:W-:Y:S05]  /*386f0*/  BRA `(.L_x_3910) ;  /* 0xffffffa800d87947 */ /* 0x000fea000383ffff */
.L_x_3781:
        /* <DEDUP_REMOVED lines=8> */
.L_x_3912:
[----:B------:R-:W-:Y:S05]  /*38780*/  BSYNC B0 ;  /* 0x0000000000007941 */ /* 0x000fea0003800000 */
.L_x_3911:
        /* <DEDUP_REMOVED lines=15> */
.L_x_3913:
        /* <DEDUP_REMOVED lines=39> */
.L_x_3914:
[----:B------:R-:W-:Y:S02]  /*38af0*/  IMAD.MOV.U32 R13, RZ, RZ, R5 ;  /* 0x000000ffff0d7224 */ /* 0x000fe400078e0005 */
[----:B------:R-:W-:-:S07]  /*38b00*/  IMAD.MOV.U32 R3, RZ, RZ, R14 ;  /* 0x000000ffff037224 */ /* 0x000fce00078e000e */
[----:B------:R-:W-:Y:S05]  /*38b10*/  WARPSYNC.COLLECTIVE R15, `(.L_x_3915) ;  /* 0x000000000f087348 */ /* 0x000fea0003c00000 */
[----:B------:R0:W1:Y:S02]  /*38b20*/  SHFL.IDX P6, R14, R13, R12, R11 ;  /* 0x0000000c0d0e7389 */ /* 0x00006400000c000b */
[----:B01----:R-:W-:Y:S01]  /*38b30*/  ENDCOLLECTIVE ;  /* 0x000000000000791b */ /* 0x003fe20003800000 */
.L_x_3915:
        /* <DEDUP_REMOVED lines=29> */
.L_x_3916:
[----:B------:R-:W-:Y:S02]  /*38d10*/  IMAD.MOV.U32 R13, RZ, RZ, R5 ;  /* 0x000000ffff0d7224 */ /* 0x000fe400078e0005 */
[----:B------:R-:W-:-:S07]  /*38d20*/  IMAD.MOV.U32 R3, RZ, RZ, R14 ;  /* 0x000000ffff037224 */ /* 0x000fce00078e000e */
[----:B------:R-:W-:Y:S05]  /*38d30*/  WARPSYNC.COLLECTIVE R15, `(.L_x_3917) ;  /* 0x000000000f087348 */ /* 0x000fea0003c00000 */
[----:B------:R0:W1:Y:S02]  /*38d40*/  SHFL.IDX P6, R14, R13, R12, R11 ;  /* 0x0000000c0d0e7389 */ /* 0x00006400000c000b */
[----:B01----:R-:W-:Y:S01]  /*38d50*/  ENDCOLLECTIVE ;  /* 0x000000000000791b */ /* 0x003fe20003800000 */
.L_x_3917:
        /* <DEDUP_REMOVED lines=29> */
.L_x_3918:
[----:B------:R-:W-:Y:S02]  /*38f30*/  IMAD.MOV.U32 R13, RZ, RZ, R5 ;  /* 0x000000ffff0d7224 */ /* 0x000fe400078e0005 */
[----:B------:R-:W-:-:S07]  /*38f40*/  IMAD.MOV.U32 R8, RZ, RZ, R14 ;  /* 0x000000ffff087224 */ /* 0x000fce00078e000e */
[----:B------:R-:W-:Y:S05]  /*38f50*/  WARPSYNC.COLLECTIVE R15, `(.L_x_3919) ;  /* 0x000000000f087348 */ /* 0x000fea0003c00000 */
[----:B------:R0:W1:Y:S02]  /*38f60*/  SHFL.IDX P6, R14, R13, R12, R11 ;  /* 0x0000000c0d0e7389 */ /* 0x00006400000c000b */
[----:B01----:R-:W-:Y:S01]  /*38f70*/  ENDCOLLECTIVE ;  /* 0x000000000000791b */ /* 0x003fe20003800000 */
.L_x_3919:
[----:B------:R-:W-:Y:S01]  /*38f80*/  IMAD.MOV.U32 R2, RZ, RZ, R14 ;  /* 0x000000ffff027224 */ /* 0x000fe200078e000e */
[----:B------:R-:W-:Y:S06]  /*38f90*/  BRA `(.L_x_3920) ;  /* 0xffffffa800707947 */ /* 0x000fec000383ffff */
.L_x_3788:
[----:B0-----:R0:W1:Y:S02]  /*38fa0*/  SYNCS.PHASECHK.TRANS64.TRYWAIT P0, [R6+URZ+0x38840], R21 ;  /* 0x03884015060075a7 */ /* 0x001064000800017f */
[----:B-1----:R-:W-:Y:S05]  /*38fb0*/  @!P0 NANOSLEEP.SYNCS 0x989680 ;  /* 0x009896800000895d */ /* 0x002fea0003900000 */
[----:B------:R-:W1:Y:S02]  /*38fc0*/  @!P0 SYNCS.PHASECHK.TRANS64 P0, [R6+URZ+0x38840], R21 ;  /* 0x03884015060085a7 */ /* 0x000e64000800007f */
[----:B-1----:R-:W-:Y:S05]  /*38fd0*/  @!P0 BRA `(.L_x_3788) ;  /* 0xfffffffc00f08947 */ /* 0x002fea000383ffff */
[----:B------:R-:W-:Y:S05]  /*38fe0*/  BRA `(.L_x_3921) ;  /* 0xffffffac00fc7947 */ /* 0x000fea000383ffff */
.L_x_3789:
        /* <DEDUP_REMOVED lines=8> */
.L_x_3923:
[----:B------:R-:W-:Y:S05]  /*39070*/  BSYNC B1 ;  /* 0x0000000000017941 */ /* 0x000fea0003800000 */
.L_x_3922:
        /* <DEDUP_REMOVED lines=9> */
.L_x_3924:
[----:B------:R-:W-:Y:S02]  /*39110*/  IMAD.MOV.U32 R13, RZ, RZ, R27 ;  /* 0x000000ffff0d7224 */ /* 0x000fe400078e001b */
[----:B------:R-:W-:Y:S02]  /*39120*/  IMAD.MOV.U32 R12, RZ, RZ, 0x1 ;  /* 0x00000001ff0c7424 */ /* 0x000fe400078e00ff */
[----:B------:R-:W-:-:S07]  /*39130*/  IMAD.MOV.U32 R2, RZ, RZ, R14 ;  /* 0x000000ffff027224 */ /* 0x000fce00078e000e */
[----:B------:R-:W-:Y:S05]  /*39140*/  WARPSYNC.COLLECTIVE R15, `(.L_x_3925) ;  /* 0x000000000f087348 */ /* 0x000fea0003c00000 */
[----:B------:R0:W1:Y:S02]  /*39150*/  SHFL.IDX P6, R14, R13, R12, R11 ;  /* 0x0000000c0d0e7389 */ /* 0x00006400000c000b */
[----:B01----:R-:W-:Y:S01]  /*39160*/  ENDCOLLECTIVE ;  /* 0x000000000000791b */ /* 0x003fe20003800000 */
.L_x_3925:
        /* <DEDUP_REMOVED lines=11> */
.L_x_3926:
[----:B------:R-:W-:Y:S02]  /*39220*/  IMAD.MOV.U32 R13, RZ, RZ, R27 ;  /* 0x000000ffff0d7224 */ /* 0x000fe400078e001b */
[----:B------:R-:W-:Y:S02]  /*39230*/  IMAD.MOV.U32 R12, RZ, RZ, 0x2 ;  /* 0x00000002ff0c7424 */ /* 0x000fe400078e00ff */
[----:B------:R-:W-:-:S07]  /*39240*/  IMAD.MOV.U32 R2, RZ, RZ, R14 ;  /* 0x000000ffff027224 */ /* 0x000fce00078e000e */
[----:B------:R-:W-:Y:S05]  /*39250*/  WARPSYNC.COLLECTIVE R15, `(.L_x_3927) ;  /* 0x000000000f087348 */ /* 0x000fea0003c00000 */
[----:B------:R0:W1:Y:S02]  /*39260*/  SHFL.IDX P6, R14, R13, R12, R11 ;  /* 0x0000000c0d0e7389 */ /* 0x00006400000c000b */
[----:B01----:R-:W-:Y:S01]  /*39270*/  ENDCOLLECTIVE ;  /* 0x000000000000791b */ /* 0x003fe20003800000 */
.L_x_3927:
        /* <DEDUP_REMOVED lines=11> */
.L_x_3928:
[----:B------:R-:W-:Y:S02]  /*39330*/  IMAD.MOV.U32 R13, RZ, RZ, R27 ;  /* 0x000000ffff0d7224 */ /* 0x000fe400078e001b */
[----:B------:R-:W-:Y:S02]  /*39340*/  IMAD.MOV.U32 R12, RZ, RZ, 0x3 ;  /* 0x00000003ff0c7424 */ /* 0x000fe400078e00ff */
[----:B------:R-:W-:-:S07]  /*39350*/  IMAD.MOV.U32 R2, RZ, RZ, R14 ;  /* 0x000000ffff027224 */ /* 0x000fce00078e000e */
[----:B------:R-:W-:Y:S05]  /*39360*/  WARPSYNC.COLLECTIVE R15, `(.L_x_3929) ;  /* 0x000000000f087348 */ /* 0x000fea0003c00000 */
[----:B------:R0:W1:Y:S02]  /*39370*/  SHFL.IDX P6, R14, R13, R12, R11 ;  /* 0x0000000c0d0e7389 */ /* 0x00006400000c000b */
[----:B01----:R-:W-:Y:S01]  /*39380*/  ENDCOLLECTIVE ;  /* 0x000000000000791b */ /* 0x003fe20003800000 */
.L_x_3929:
        /* <DEDUP_REMOVED lines=11> */
.L_x_3930:
[----:B------:R-:W-:Y:S01]  /*39440*/  IMAD.MOV.U32 R2, RZ, RZ, R14 ;  /* 0x000000ffff027224 */ /* 0x000fe200078e000e */
[----:B------:R-:W-:Y:S06]  /*39450*/  BRA `(.L_x_3931) ;  /* 0xffffffac008c7947 */ /* 0x000fec000383ffff */
.L_x_3794:
[----:B---3--:R3:W4:Y:S02]  /*39460*/  SYNCS.PHASECHK.TRANS64.TRYWAIT P0, [R6+URZ+0x38860], R21 ;  /* 0x03886015060075a7 */ /* 0x008724000800017f */
[----:B----4-:R-:W-:Y:S05]  /*39470*/  @!P0 NANOSLEEP.SYNCS 0x989680 ;  /* 0x009896800000895d */ /* 0x010fea0003900000 */
[----:B------:R-:W4:Y:S02]  /*39480*/  @!P0 SYNCS.PHASECHK.TRANS64 P0, [R6+URZ+0x38860], R21 ;  /* 0x03886015060085a7 */ /* 0x000f24000800007f */
[----:B----4-:R-:W-:Y:S05]  /*39490*/  @!P0 BRA `(.L_x_3794) ;  /* 0xfffffffc00f08947 */ /* 0x010fea000383ffff */
[----:B------:R-:W-:Y:S05]  /*394a0*/  BRA `(.L_x_3932) ;  /* 0xffffffac00dc7947 */ /* 0x000fea000383ffff */
.L_x_3795:
        /* <DEDUP_REMOVED lines=8> */
.L_x_3934:
[----:B------:R-:W-:Y:S05]  /*39530*/  BSYNC B1 ;  /* 0x0000000000017941 */ /* 0x000fea0003800000 */
.L_x_3933:
        /* <DEDUP_REMOVED lines=13> */
.L_x_3935:
        /* <DEDUP_REMOVED lines=17> */
.L_x_3936:
        /* <DEDUP_REMOVED lines=16> */
.L_x_3937:
        /* <DEDUP_REMOVED lines=19> */
.L_x_3938:
        /* <DEDUP_REMOVED lines=14> */
.L_x_3939:
        /* <DEDUP_REMOVED lines=16> */
.L_x_3940:
        /* <DEDUP_REMOVED lines=14> */
.L_x_3941:
[----:B------:R-:W-:Y:S05]  /*39c10*/  BRA `(.L_x_3942) ;  /* 0xffffffac00487947 */ /* 0x000fea000383ffff */
.L_x_3803:
        /* <DEDUP_REMOVED lines=8> */
.L_x_3944:
[----:B------:R-:W-:Y:S05]  /*39ca0*/  BSYNC B0 ;  /* 0x0000000000007941 */ /* 0x000fea0003800000 */
.L_x_3943:
        /* <DEDUP_REMOVED lines=9> */
.L_x_3945:
        /* <DEDUP_REMOVED lines=18> */
.L_x_3946:
[----:B------:R-:W-:Y:S01]  /*39e60*/  IMAD.MOV.U32 R12, RZ, RZ, 0x2 ;  /* 0x00000002ff0c7424 */ /* 0x000fe200078e00ff */
[----:B------:R-:W-:-:S05]  /*39e70*/  SEL R4, R14, RZ, P1 ;  /* 0x000000ff0e047207 */ /* 0x000fca0000800000 */
[----:B------:R-:W-:-:S04]  /*39e80*/  IMAD.IADD R4, R17, 0x1, R4 ;  /* 0x0000000111047824 */ /* 0x000fc800078e0204 */
[----:B------:R-:W-:-:S07]  /*39e90*/  IMAD.MOV.U32 R13, RZ, RZ, R4 ;  /* 0x000000ffff0d7224 */ /* 0x000fce00078e0004 */
[----:B------:R-:W-:Y:S05]  /*39ea0*/  WARPSYNC.COLLECTIVE R15, `(.L_x_3947) ;  /* 0x000000000f087348 */ /* 0x000fea0003c00000 */
[----:B------:R0:W1:Y:S02]  /*39eb0*/  SHFL.UP P6, R14, R13, R12, R11 ;  /* 0x0400000c0d0e7389 */ /* 0x00006400000c000b */
[----:B01----:R-:W-:Y:S01]  /*39ec0*/  ENDCOLLECTIVE ;  /* 0x000000000000791b */ /* 0x003fe20003800000 */
.L_x_3947:
[----:B------:R-:W-:Y:S01]  /*39ed0*/  IMAD.MOV.U32 R12, RZ, RZ, 0x4 ;  /* 0x00000004ff0c7424 */ /* 0x000fe200078e00ff */
[----:B------:R-:W-:-:S05]  /*39ee0*/  SEL R3, R14, RZ, P2 ;  /* 0x000000ff0e037207 */ /* 0x000fca0001000000 */
[----:B------:R-:W-:-:S04]  /*39ef0*/  IMAD.IADD R6, R4, 0x1, R3 ;  /* 0x0000000104067824 */ /* 0x000fc800078e0203 */
[----:B------:R-:W-:-:S07]  /*39f00*/  IMAD.MOV.U32 R13, RZ, RZ, R6 ;  /* 0x000000ffff0d7224 */ /* 0x000fce00078e0006 */
[----:B------:R-:W-:Y:S05]  /*39f10*/  WARPSYNC.COLLECTIVE R15, `(.L_x_3948) ;  /* 0x000000000f087348 */ /* 0x000fea0003c00000 */
[----:B------:R0:W1:Y:S02]  /*39f20*/  SHFL.UP P6, R14, R13, R12, R11 ;  /* 0x0400000c0d0e7389 */ /* 0x00006400000c000b */
[----:B01----:R-:W-:Y:S01]  /*39f30*/  ENDCOLLECTIVE ;  /* 0x000000000000791b */ /* 0x003fe20003800000 */
.L_x_3948:
[----:B------:R-:W-:Y:S01]  /*39f40*/  IMAD.MOV.U32 R12, RZ, RZ, 0x8 ;  /* 0x00000008ff0c7424 */ /* 0x000fe200078e00ff */
[----:B------:R-:W-:-:S05]  /*39f50*/  SEL R3, R14, RZ, P3 ;  /* 0x000000ff0e037207 */ /* 0x000fca0001800000 */
[----:B------:R-:W-:-:S04]  /*39f60*/  IMAD.IADD R2, R6, 0x1, R3 ;  /* 0x0000000106027824 */ /* 0x000fc800078e0203 */
[----:B------:R-:W-:-:S07]  /*39f70*/  IMAD.MOV.U32 R13, RZ, RZ, R2 ;  /* 0x000000ffff0d7224 */ /* 0x000fce00078e0002 */
[----:B------:R-:W-:Y:S05]  /*39f80*/  WARPSYNC.COLLECTIVE R15, `(.L_x_3949) ;  /* 0x000000000f087348 */ /* 0x000fea0003c00000 */
[----:B------:R0:W1:Y:S02]  /*39f90*/  SHFL.UP P6, R14, R13, R12, R11 ;  /* 0x0400000c0d0e7389 */ /* 0x00006400000c000b */
[----:B01----:R-:W-:Y:S01]  /*39fa0*/  ENDCOLLECTIVE ;  /* 0x000000000000791b */ /* 0x003fe20003800000 */
.L_x_3949:
[----:B------:R-:W-:Y:S01]  /*39fb0*/  IMAD.MOV.U32 R12, RZ, RZ, 0x10 ;  /* 0x00000010ff0c7424 */ /* 0x000fe200078e00ff */
[----:B------:R-:W-:-:S05]  /*39fc0*/  SEL R3, R14, RZ, P4 ;  /* 0x000000ff0e037207 */ /* 0x000fca0002000000 */
[----:B------:R-:W-:-:S04]  /*39fd0*/  IMAD.IADD R3, R2, 0x1, R3 ;  /* 0x0000000102037824 */ /* 0x000fc800078e0203 */
[----:B------:R-:W-:-:S07]  /*39fe0*/  IMAD.MOV.U32 R13, RZ, RZ, R3 ;  /* 0x000000ffff0d7224 */ /* 0x000fce00078e0003 */
[----:B------:R-:W-:Y:S05]  /*39ff0*/  WARPSYNC.COLLECTIVE R15, `(.L_x_3950) ;  /* 0x000000000f087348 */ /* 0x000fea0003c00000 */
[----:B------:R0:W1:Y:S02]  /*3a000*/  SHFL.UP P6, R14, R13, R12, R11 ;  /* 0x0400000c0d0e7389 */ /* 0x00006400000c000b */
[----:B01----:R-:W-:Y:S01]  /*3a010*/  ENDCOLLECTIVE ;  /* 0x000000000000791b */ /* 0x003fe20003800000 */
.L_x_3950:
        /* <DEDUP_REMOVED lines=8> */
.L_x_3951:
[----:B------:R-:W-:Y:S05]  /*3a0a0*/  BRA `(.L_x_3952) ;  /* 0xffffffac00dc7947 */ /* 0x000fea000383ffff */
.L_x_3808:
[----:B------:R-:W-:Y:S01]  /*3a0b0*/  BSSY B0, `(.L_x_3953) ;  /* 0x0000008000007945 */ /* 0x000fe20003800000 */
[----:B-----5:R-:W-:Y:S02]  /*3a0c0*/  IMAD.MOV.U32 R13, RZ, RZ, R17 ;  /* 0x000000ffff0d7224 */ /* 0x020fe400078e0011 */
[----:B------:R-:W-:Y:S02]  /*3a0d0*/  IMAD.MOV.U32 R12, RZ, RZ, 0x1 ;  /* 0x00000001ff0c7424 */ /* 0x000fe400078e00ff */
[----:B------:R-:W-:Y:S02]  /*3a0e0*/  IMAD.MOV.U32 R11, RZ, RZ, RZ ;  /* 0x000000ffff0b7224 */ /* 0x000fe400078e00ff */
[----:B------:R-:W-:-:S07]  /*3a0f0*/  IMAD.MOV.U32 R15, RZ, RZ, -0x1 ;  /* 0xffffffffff0f7424 */ /* 0x000fce00078e00ff */
[----:B0-----:R-:W-:Y:S05]  /*3a100*/  WARPSYNC.COLLECTIVE R15, `(.L_x_3954) ;  /* 0x000000000f087348 */ /* 0x001fea0003c00000 */
[----:B------:R1:W2:Y:S02]  /*3a110*/  SHFL.UP P6, R14, R13, R12, R11 ;  /* 0x0400000c0d0e7389 */ /* 0x0002a400000c000b */
[----:B012---:R-:W-:Y:S01]  /*3a120*/  ENDCOLLECTIVE ;  /* 0x000000000000791b */ /* 0x007fe20003800000 */
.L_x_3954:
[----:B------:R-:W-:Y:S05]  /*3a130*/  BSYNC B0 ;  /* 0x0000000000007941 */ /* 0x000fea0003800000 */
.L_x_3953:
        /* <DEDUP_REMOVED lines=8> */
.L_x_3955:
[----:B------:R-:W-:Y:S01]  /*3a1c0*/  IMAD.MOV.U32 R12, RZ, RZ, 0x4 ;  /* 0x00000004ff0c7424 */ /* 0x000fe200078e00ff */
[----:B------:R-:W-:-:S05]  /*3a1d0*/  SEL R2, R14, RZ, P2 ;  /* 0x000000ff0e027207 */ /* 0x000fca0001000000 */
[----:B------:R-:W-:-:S04]  /*3a1e0*/  IMAD.IADD R2, R13, 0x1, R2 ;  /* 0x000000010d027824 */ /* 0x000fc800078e0202 */
[----:B------:R-:W-:-:S07]  /*3a1f0*/  IMAD.MOV.U32 R13, RZ, RZ, R2 ;  /* 0x000000ffff0d7224 */ /* 0x000fce00078e0002 */
[----:B------:R-:W-:Y:S05]  /*3a200*/  WARPSYNC.COLLECTIVE R15, `(.L_x_3956) ;  /* 0x000000000f087348 */ /* 0x000fea0003c00000 */
[----:B------:R0:W1:Y:S02]  /*3a210*/  SHFL.UP P6, R14, R13, R12, R11 ;  /* 0x0400000c0d0e7389 */ /* 0x00006400000c000b */
[----:B01----:R-:W-:Y:S01]  /*3a220*/  ENDCOLLECTIVE ;  /* 0x000000000000791b */ /* 0x003fe20003800000 */
.L_x_3956:
[----:B------:R-:W-:Y:S01]  /*3a230*/  IMAD.MOV.U32 R12, RZ, RZ, 0x8 ;  /* 0x00000008ff0c7424 */ /* 0x000fe200078e00ff */
[----:B------:R-:W-:-:S05]  /*3a240*/  SEL R3, R14, RZ, P3 ;  /* 0x000000ff0e037207 */ /* 0x000fca0001800000 */
[----:B------:R-:W-:-:S04]  /*3a250*/  IMAD.IADD R3, R2, 0x1, R3 ;  /* 0x0000000102037824 */ /* 0x000fc800078e0203 */
[----:B------:R-:W-:-:S07]  /*3a260*/  IMAD.MOV.U32 R13, RZ, RZ, R3 ;  /* 0x000000ffff0d7224 */ /* 0x000fce00078e0003 */
[----:B------:R-:W-:Y:S05]  /*3a270*/  WARPSYNC.COLLECTIVE R15, `(.L_x_3957) ;  /* 0x000000000f087348 */ /* 0x000fea0003c00000 */
[----:B------:R0:W1:Y:S02]  /*3a280*/  SHFL.UP P6, R14, R13, R12, R11 ;  /* 0x0400000c0d0e7389 */ /* 0x00006400000c000b */
[----:B01----:R-:W-:Y:S01]  /*3a290*/  ENDCOLLECTIVE ;  /* 0x000000000000791b */ /* 0x003fe20003800000 */
.L_x_3957:
[----:B------:R-:W-:Y:S01]  /*3a2a0*/  IMAD.MOV.U32 R12, RZ, RZ, 0x10 ;  /* 0x00000010ff0c7424 */ /* 0x000fe200078e00ff */
[----:B------:R-:W-:-:S05]  /*3a2b0*/  SEL R4, R14, RZ, P4 ;  /* 0x000000ff0e047207 */ /* 0x000fca0002000000 */
[----:B------:R-:W-:-:S04]  /*3a2c0*/  IMAD.IADD R4, R3, 0x1, R4 ;  /* 0x0000000103047824 */ /* 0x000fc800078e0204 */
[----:B------:R-:W-:-:S07]  /*3a2d0*/  IMAD.MOV.U32 R13, RZ, RZ, R4 ;  /* 0x000000ffff0d7224 */ /* 0x000fce00078e0004 */
[----:B------:R-:W-:Y:S05]  /*3a2e0*/  WARPSYNC.COLLECTIVE R15, `(.L_x_3958) ;  /* 0x000000000f087348 */ /* 0x000fea0003c00000 */
[----:B------:R0:W1:Y:S02]  /*3a2f0*/  SHFL.UP P6, R14, R13, R12, R11 ;  /* 0x0400000c0d0e7389 */ /* 0x00006400000c000b */
[----:B01----:R-:W-:Y:S01]  /*3a300*/  ENDCOLLECTIVE ;  /* 0x000000000000791b */ /* 0x003fe20003800000 */
.L_x_3958:
        /* <DEDUP_REMOVED lines=8> */
.L_x_3959:
[----:B------:R-:W-:Y:S05]  /*3a390*/  BRA `(.L_x_3960) ;  /* 0xffffffac00bc7947 */ /* 0x000fea000383ffff */
.L_x_3810:
[----:B------:R-:W-:Y:S01]  /*3a3a0*/  BSSY B0, `(.L_x_3961) ;  /* 0x0000006000007945 */ /* 0x000fe20003800000 */
[----:B------:R-:W-:Y:S01]  /*3a3b0*/  PLOP3.LUT P6, PT, P6, PT, PT, 0x8, 0x0 ;  /* 0x000000000000781c */ /* 0x000fe200037ce170 */
[----:B------:R-:W-:-:S12]  /*3a3c0*/  IMAD.MOV.U32 R15, RZ, RZ, -0x1 ;  /* 0xffffffffff0f7424 */ /* 0x000fd800078e00ff */
[----:B0-----:R-:W-:Y:S05]  /*3a3d0*/  WARPSYNC.COLLECTIVE R15, `(.L_x_3962) ;  /* 0x000000000f087348 */ /* 0x001fea0003c00000 */
[----:B------:R-:W-:Y:S01]  /*3a3e0*/  VOTE.ANY R14, PT, P6 ;  /* 0x00000000000e7806 */ /* 0x000fe200030e0100 */
[----:B0-----:R-:W-:Y:S06]  /*3a3f0*/  ENDCOLLECTIVE ;  /* 0x000000000000791b */ /* 0x001fec0003800000 */
.L_x_3962:
[----:B------:R-:W-:Y:S05]  /*3a400*/  BSYNC B0 ;  /* 0x0000000000007941 */ /* 0x000fea0003800000 */
.L_x_3961:
        /* <DEDUP_REMOVED lines=9> */
.L_x_3963:
[----:B------:R-:W-:Y:S01]  /*3a4a0*/  IMAD.MOV.U32 R17, RZ, RZ, R14 ;  /* 0x000000ffff117224 */ /* 0x000fe200078e000e */
[----:B------:R-:W-:Y:S06]  /*3a4b0*/  BRA `(.L_x_3964) ;  /* 0xffffffac00ac7947 */ /* 0x000fec000383ffff */
.L_x_3812:
[----:B------:R-:W-:Y:S01]  /*3a4c0*/  BSSY B0, `(.L_x_3965) ;  /* 0x0000007000007945 */ /* 0x000fe20003800000 */
[----:B------:R-:W-:Y:S02]  /*3a4d0*/  IMAD.MOV.U32 R13, RZ, RZ, R3 ;  /* 0x000000ffff0d7224 */ /* 0x000fe400078e0003 */
[----:B------:R-:W-:Y:S02]  /*3a4e0*/  IMAD.MOV.U32 R11, RZ, RZ, 0x1f ;  /* 0x0000001fff0b7424 */ /* 0x000fe400078e00ff */
[----:B------:R-:W-:-:S07]  /*3a4f0*/  IMAD.MOV.U32 R15, RZ, RZ, -0x1 ;  /* 0xffffffffff0f7424 */ /* 0x000fce00078e00ff */
[----:B012---:R-:W-:Y:S05]  /*3a500*/  WARPSYNC.COLLECTIVE R15, `(.L_x_3966) ;  /* 0x000000000f087348 */ /* 0x007fea0003c00000 */
[----:B------:R3:W4:Y:S02]  /*3a510*/  SHFL.IDX P6, R14, R13, R12, R11 ;  /* 0x0000000c0d0e7389 */ /* 0x00072400000c000b */
[----:B01234-:R-:W-:Y:S01]  /*3a520*/  ENDCOLLECTIVE ;  /* 0x000000000000791b */ /* 0x01ffe20003800000 */
.L_x_3966:
[----:B------:R-:W-:Y:S05]  /*3a530*/  BSYNC B0 ;  /* 0x0000000000007941 */ /* 0x000fea0003800000 */
.L_x_3965:
[----:B------:R-:W-:Y:S05]  /*3a540*/  BRA `(.L_x_3811) ;  /* 0xffffffac00a47947 */ /* 0x000fea000383ffff */
.L_x_3816:
[----:B------:R0:W0:Y:S02]  /*3a550*/  SYNCS.PHASECHK.TRANS64.TRYWAIT P0, [R4+URZ+0x38820], R0 ;  /* 0x03882000040075a7 */ /* 0x000024000800017f */
[----:B0-----:R-:W-:Y:S05]  /*3a560*/  @!P0 NANOSLEEP.SYNCS 0x989680 ;  /* 0x009896800000895d */ /* 0x001fea0003900000 */
[----:B------:R-:W0:Y:S02]  /*3a570*/  @!P0 SYNCS.PHASECHK.TRANS64 P0, [R4+URZ+0x38820], R0 ;  /* 0x03882000040085a7 */ /* 0x000e24000800007f */
[----:B0-----:R-:W-:Y:S05]  /*3a580*/  @!P0 BRA `(.L_x_3816) ;  /* 0xfffffffc00f08947 */ /* 0x001fea000383ffff */
[----:B------:R-:W-:Y:S05]  /*3a590*/  BRA `(.L_x_3967) ;  /* 0xffffffb4001c7947 */ /* 0x000fea000383ffff */
.L_x_3817:
[----:B------:R-:W0:Y:S01]  /*3a5a0*/  S2R R2, SR_TID.X ;  /* 0x0000000000027919 */ /* 0x000e220000002100 */
[----:B------:R-:W-:Y:S01]  /*3a5b0*/  BSSY B0, `(.L_x_3968) ;  /* 0x000000a000007945 */ /* 0x000fe20003800000 */
[----:B------:R-:W-:Y:S02]  /*3a5c0*/  IMAD.MOV.U32 R12, RZ, RZ, RZ ;  /* 0x000000ffff0c7224 */ /* 0x000fe400078e00ff */
[----:B------:R-:W-:Y:S02]  /*3a5d0*/  IMAD.MOV.U32 R11, RZ, RZ, 0x1f ;  /* 0x0000001fff0b7424 */ /* 0x000fe400078e00ff */
[----:B------:R-:W-:Y:S01]  /*3a5e0*/  IMAD.MOV.U32 R15, RZ, RZ, -0x1 ;  /* 0xffffffffff0f7424 */ /* 0x000fe200078e00ff */
[----:B0-----:R-:W-:-:S04]  /*3a5f0*/  SHF.R.U32.HI R2, RZ, 0x5, R2 ;  /* 0x00000005ff027819 */ /* 0x001fc80000011602 */
[----:B------:R-:W-:-:S05]  /*3a600*/  LOP3.LUT R2, R2, 0x3, RZ, 0xc0, !PT ;  /* 0x0000000302027812 */ /* 0x000fca00078ec0ff */
[----:B------:R-:W-:-:S07]  /*3a610*/  IMAD.MOV.U32 R13, RZ, RZ, R2 ;  /* 0x000000ffff0d7224 */ /* 0x000fce00078e0002 */
[----:B-1234-:R-:W-:Y:S05]  /*3a620*/  WARPSYNC.COLLECTIVE R15, `(.L_x_3969) ;  /* 0x000000000f087348 */ /* 0x01efea0003c00000 */
[----:B------:R0:W0:Y:S02]  /*3a630*/  SHFL.IDX P6, R14, R13, R12, R11 ;  /* 0x0000000c0d0e7389 */ /* 0x00002400000c000b */
[----:B01234-:R-:W-:Y:S01]  /*3a640*/  ENDCOLLECTIVE ;  /* 0x000000000000791b */ /* 0x01ffe20003800000 */
.L_x_3969:
[----:B------:R-:W-:Y:S05]  /*3a650*/  BSYNC B0 ;  /* 0x0000000000007941 */ /* 0x000fea0003800000 */
.L_x_3968:
[----:B------:R-:W-:Y:S05]  /*3a660*/  BRA `(.L_x_3970) ;  /* 0xffffffb400047947 */ /* 0x000fea000383ffff */
.L_x_3818:
[----:B------:R-:W-:Y:S01]  /*3a670*/  BSSY B0, `(.L_x_3971) ;  /* 0x0000006000007945 */ /* 0x000fe20003800000 */
[----:B------:R-:W-:-:S07]  /*3a680*/  IMAD.MOV.U32 R15, RZ, RZ, -0x1 ;  /* 0xffffffffff0f7424 */ /* 0x000fce00078e00ff */
[----:B-1234-:R-:W-:Y:S05]  /*3a690*/  WARPSYNC.COLLECTIVE R15, `(.L_x_3972) ;  /* 0x000000000f0c7348 */ /* 0x01efea0003c00000 */
[----:B------:R-:W-:Y:S02]  /*3a6a0*/  ELECT P6, UR62, PT ;  /* 0x00000000003e782f */ /* 0x000fe400038c0000 */
[----:B------:R-:W-:Y:S01]  /*3a6b0*/  MOV R14, UR62 ;  /* 0x0000003e000e7c02 */ /* 0x000fe20008000f00 */
[----:B-1234-:R-:W-:Y:S10]  /*3a6c0*/  ENDCOLLECTIVE ;  /* 0x000000000000791b */ /* 0x01eff40003800000 */
.L_x_3972:
[----:B------:R-:W-:Y:S05]  /*3a6d0*/  BSYNC B0 ;  /* 0x0000000000007941 */ /* 0x000fea0003800000 */
.L_x_3971:
[----:B------:R-:W-:Y:S05]  /*3a6e0*/  BRA `(.L_x_3973) ;  /* 0xffffffb000f87947 */ /* 0x000fea000383ffff */
.L_x_3820:
[----:B------:R0:W0:Y:S02]  /*3a6f0*/  SYNCS.PHASECHK.TRANS64.TRYWAIT P1, [R5+URZ+0x38840], R0 ;  /* 0x03884000050075a7 */ /* 0x000024000802017f */
[----:B0-----:R-:W-:Y:S05]  /*3a700*/  @!P1 NANOSLEEP.SYNCS 0x989680 ;  /* 0x009896800000995d */ /* 0x001fea0003900000 */
[----:B------:R-:W0:Y:S02]  /*3a710*/  @!P1 SYNCS.PHASECHK.TRANS64 P1, [R5+URZ+0x38840], R0 ;  /* 0x03884000050095a7 */ /* 0x000e24000802007f */
[----:B0-----:R-:W-:Y:S05]  /*3a720*/  @!P1 BRA `(.L_x_3820) ;  /* 0xfffffffc00f09947 */ /* 0x001fea000383ffff */
[----:B------:R-:W-:Y:S05]  /*3a730*/  BRA `(.L_x_3974) ;  /* 0xffffffb400187947 */ /* 0x000fea000383ffff */
.L_x_3822:
[----:B------:R0:W0:Y:S02]  /*3a740*/  SYNCS.PHASECHK.TRANS64.TRYWAIT P1, [R25+URZ+0x38840], R2 ;  /* 0x03884002190075a7 */ /* 0x000024000802017f */
[----:B0-----:R-:W-:Y:S05]  /*3a750*/  @!P1 NANOSLEEP.SYNCS 0x989680 ;  /* 0x009896800000995d */ /* 0x001fea0003900000 */
[----:B------:R-:W0:Y:S02]  /*3a760*/  @!P1 SYNCS.PHASECHK.TRANS64 P1, [R25+URZ+0x38840], R2 ;  /* 0x03884002190095a7 */ /* 0x000e24000802007f */
[----:B0-----:R-:W-:Y:S05]  /*3a770*/  @!P1 BRA `(.L_x_3822) ;  /* 0xfffffffc00f09947 */ /* 0x001fea000383ffff */
[----:B------:R-:W-:Y:S05]  /*3a780*/  BRA `(.L_x_3975) ;  /* 0xffffffb400247947 */ /* 0x000fea000383ffff */
.L_x_3824:
[----:B------:R0:W0:Y:S02]  /*3a790*/  SYNCS.PHASECHK.TRANS64.TRYWAIT P1, [R5+URZ+0x38860], R0 ;  /* 0x03886000050075a7 */ /* 0x000024000802017f */
[----:B0-----:R-:W-:Y:S05]  /*3a7a0*/  @!P1 NANOSLEEP.SYNCS 0x989680 ;  /* 0x009896800000995d */ /* 0x001fea0003900000 */
[----:B------:R-:W0:Y:S02]  /*3a7b0*/  @!P1 SYNCS.PHASECHK.TRANS64 P1, [R5+URZ+0x38860], R0 ;  /* 0x03886000050095a7 */ /* 0x000e24000802007f */
[----:B0-----:R-:W-:Y:S05]  /*3a7c0*/  @!P1 BRA `(.L_x_3824) ;  /* 0xfffffffc00f09947 */ /* 0x001fea000383ffff */
[----:B------:R-:W-:Y:S05]  /*3a7d0*/  BRA `(.L_x_3976) ;  /* 0xffffffb400207947 */ /* 0x000fea000383ffff */
        .type           $_ZN7cutlass13device_kernelIN5flash11enable_sm90INS1_16FlashAttnFwdSm90INS1_25CollectiveMainloopFwdSm90ILi2EN4cute5tupleIJNS5_1CILi1EEES8_S8_EEENS6_IJNS7_ILi64EEESA_SA_EEELi512ENS_10bfloat16_tEfNS_4arch4Sm90ELb0ELb1ELb1ELb1ELb1ELb1ELb1ELb0ELb0ELb1ELb0ELb0EEENS1_21CollectiveEpilogueFwdINS6_IJSA_NS7_ILi512EEESA_EEES9_SC_SE_Li256ELb1ELb1ELb0ELb0EEENS1_36VarlenDynamicPersistentTileSchedulerILi64ELi64ELi256ELi128ELb0ELb1ELb1ELb1ELb0ELb1EEEEEEEEEvNT_6ParamsE$_ZZN5flash25CollectiveMainloopFwdSm90ILi2EN4cute5tupleIJNS1_1CILi1EEES4_S4_EEENS2_IJNS3_ILi64EEES6_S6_EEELi512EN7cutlass10bfloat16_tEfNS8_4arch4Sm90ELb0ELb1ELb1ELb1ELb1ELb1ELb1ELb0ELb0ELb1ELb0ELb0EE3mmaINS_16FlashAttnFwdSm90ISC_NS_21CollectiveEpilogueFwdINS2_IJS6_NS3_ILi512EEES6_EEES5_S9_SB_Li256ELb1ELb1ELb0ELb0EEENS_36VarlenDynamicPersistentTileSchedulerILi64ELi64ELi256ELi128ELb0ELb1ELb1ELb1ELb0ELb1EEEE13SharedStorageENS1_6TensorINS1_11ArrayEngineIfLm128EEENS1_6LayoutINS2_IJNS2_IJNS3_ILi2EEESR_NS3_ILi32EEEEEES4_S4_EEENS2_IJNS2_IJS4_SR_NS3_ILi4EEEEEENS3_ILi0EEESX_EEEEEEENS_7SoftmaxILi2ELi0EEEEEbRKNSC_6ParamsENS8_13PipelineAsyncILi2EEES17_RNS8_13PipelineStateILj2EEERT0_RT1_iRiRKNS_16SeqlenInfoQKNewKILb1ELb1EEENS2_IJiiiiEEERT_ENKUliT_T0_T1_E_clIZSD_ISM_S10_S12_EbS15_S17_S17_S1A_S1C_S1E_iS1F_S1J_S1K_S1M_EUlRS1N_iE0_NS3_ILb1EEES1U_EEDaiS1N_S1O_S1P_,@function
        .size           $_ZN7cutlass13device_kernelIN5flash11enable_sm90INS1_16FlashAttnFwdSm90INS1_25CollectiveMainloopFwdSm90ILi2EN4cute5tupleIJNS5_1CILi1EEES8_S8_EEENS6_IJNS7_ILi64EEESA_SA_EEELi512ENS_10bfloat16_tEfNS_4arch4Sm90ELb0ELb1ELb1ELb1ELb1ELb1ELb1ELb0ELb0ELb1ELb0ELb0EEENS1_21CollectiveEpilogueFwdINS6_IJSA_NS7_ILi512EEESA_EEES9_SC_SE_Li256ELb1ELb1ELb0ELb0EEENS1_36VarlenDynamicPersistentTileSchedulerILi64ELi64ELi256ELi128ELb0ELb1ELb1ELb1ELb0ELb1EEEEEEEEEvNT_6ParamsE$_ZZN5flash25CollectiveMainloopFwdSm90ILi2EN4cute5tupleIJNS1_1CILi1EEES4_S4_EEENS2_IJNS3_ILi64EEES6_S6_EEELi512EN7cutlass10bfloat16_tEfNS8_4arch4Sm90ELb0ELb1ELb1ELb1ELb1ELb1ELb1ELb0ELb0ELb1ELb0ELb0EE3mmaINS_16FlashAttnFwdSm90ISC_NS_21CollectiveEpilogueFwdINS2_IJS6_NS3_ILi512EEES6_EEES5_S9_SB_Li256ELb1ELb1ELb0ELb0EEENS_36VarlenDynamicPersistentTileSchedulerILi64ELi64ELi256ELi128ELb0ELb1ELb1ELb1ELb0ELb1EEEE13SharedStorageENS1_6TensorINS1_11ArrayEngineIfLm128EEENS1_6LayoutINS2_IJNS2_IJNS3_ILi2EEESR_NS3_ILi32EEEEEES4_S4_EEENS2_IJNS2_IJS4_SR_NS3_ILi4EEEEEENS3_ILi0EEESX_EEEEEEENS_7SoftmaxILi2ELi0EEEEEbRKNSC_6ParamsENS8_13PipelineAsyncILi2EEES17_RNS8_13PipelineStateILj2EEERT0_RT1_iRiRKNS_16SeqlenInfoQKNewKILb1ELb1EEENS2_IJiiiiEEERT_ENKUliT_T0_T1_E_clIZSD_ISM_S10_S12_EbS15_S17_S17_S1A_S1C_S1E_iS1F_S1J_S1K_S1M_EUlRS1N_iE0_NS3_ILb1EEES1U_EEDaiS1N_S1O_S1P_,(.L_x_5816 - $_ZN7cutlass13device_kernelIN5flash11enable_sm90INS1_16FlashAttnFwdSm90INS1_25CollectiveMainloopFwdSm90ILi2EN4cute5tupleIJNS5_1CILi1EEES8_S8_EEENS6_IJNS7_ILi64EEESA_SA_EEELi512ENS_10bfloat16_tEfNS_4arch4Sm90ELb0ELb1ELb1ELb1ELb1ELb1ELb1ELb0ELb0ELb1ELb0ELb0EEENS1_21CollectiveEpilogueFwdINS6_IJSA_NS7_ILi512EEESA_EEES9_SC_SE_Li256ELb1ELb1ELb0ELb0EEENS1_36VarlenDynamicPersistentTileSchedulerILi64ELi64ELi256ELi128ELb0ELb1ELb1ELb1ELb0ELb1EEEEEEEEEvNT_6ParamsE$_ZZN5flash25CollectiveMainloopFwdSm90ILi2EN4cute5tupleIJNS1_1CILi1EEES4_S4_EEENS2_IJNS3_ILi64EEES6_S6_EEELi512EN7cutlass10bfloat16_tEfNS8_4arch4Sm90ELb0ELb1ELb1ELb1ELb1ELb1ELb1ELb0ELb0ELb1ELb0ELb0EE3mmaINS_16FlashAttnFwdSm90ISC_NS_21CollectiveEpilogueFwdINS2_IJS6_NS3_ILi512EEES6_EEES5_S9_SB_Li256ELb1ELb1ELb0ELb0EEENS_36VarlenDynamicPersistentTileSchedulerILi64ELi64ELi256ELi128ELb0ELb1ELb1ELb1ELb0ELb1EEEE13SharedStorageENS1_6TensorINS1_11ArrayEngineIfLm128EEENS1_6LayoutINS2_IJNS2_IJNS3_ILi2EEESR_NS3_ILi32EEEEEES4_S4_EEENS2_IJNS2_IJS4_SR_NS3_ILi4EEEEEENS3_ILi0EEESX_EEEEEEENS_7SoftmaxILi2ELi0EEEEEbRKNSC_6ParamsENS8_13PipelineAsyncILi2EEES17_RNS8_13PipelineStateILj2EEERT0_RT1_iRiRKNS_16SeqlenInfoQKNewKILb1ELb1EEENS2_IJiiiiEEERT_ENKUliT_T0_T1_E_clIZSD_ISM_S10_S12_EbS15_S17_S17_S1A_S1C_S1E_iS1F_S1J_S1K_S1M_EUlRS1N_iE0_NS3_ILb1EEES1U_EEDaiS1N_S1O_S1P_)
$_ZN7cutlass13device_kernelIN5flash11enable_sm90INS1_16FlashAttnFwdSm90INS1_25CollectiveMainloopFwdSm90ILi2EN4cute5tupleIJNS5_1CILi1EEES8_S8_EEENS6_IJNS7_ILi64EEESA_SA_EEELi512ENS_10bfloat16_tEfNS_4arch4Sm90ELb0ELb1ELb1ELb1ELb1ELb1ELb1ELb0ELb0ELb1ELb0ELb0EEENS1_21CollectiveEpilogueFwdINS6_IJSA_NS7_ILi512EEESA_EEES9_SC_SE_Li256ELb1ELb1ELb0ELb0EEENS1_36VarlenDynamicPersistentTileSchedulerILi64ELi64ELi256ELi128ELb0ELb1ELb1ELb1ELb0ELb1EEEEEEEEEvNT_6ParamsE$_ZZN5flash25CollectiveMainloopFwdSm90ILi2EN4cute5tupleIJNS1_1CILi1EEES4_S4_EEENS2_IJNS3_ILi64EEES6_S6_EEELi512EN7cutlass10bfloat16_tEfNS8_4arch4Sm90ELb0ELb1ELb1ELb1ELb1ELb1ELb1ELb0ELb0ELb1ELb0ELb0EE3mmaINS_16FlashAttnFwdSm90ISC_NS_21CollectiveEpilogueFwdINS2_IJS6_NS3_ILi512EEES6_EEES5_S9_SB_Li256ELb1ELb1ELb0ELb0EEENS_36VarlenDynamicPersistentTileSchedulerILi64ELi64ELi256ELi128ELb0ELb1ELb1ELb1ELb0ELb1EEEE13SharedStorageENS1_6TensorINS1_11ArrayEngineIfLm128EEENS1_6LayoutINS2_IJNS2_IJNS3_ILi2EEESR_NS3_ILi32EEEEEES4_S4_EEENS2_IJNS2_IJS4_SR_NS3_ILi4EEEEEENS3_ILi0EEESX_EEEEEEENS_7SoftmaxILi2ELi0EEEEEbRKNSC_6ParamsENS8_13PipelineAsyncILi2EEES17_RNS8_13PipelineStateILj2EEERT0_RT1_iRiRKNS_16SeqlenInfoQKNewKILb1ELb1EEENS2_IJiiiiEEERT_ENKUliT_T0_T1_E_clIZSD_ISM_S10_S12_EbS15_S17_S17_S1A_S1C_S1E_iS1F_S1J_S1K_S1M_EUlRS1N_iE0_NS3_ILb1EEES1U_EEDaiS1N_S1O_S1P_:
[----:B------:R-:W-:Y:S05]  /*3a7e0*/  YIELD ;  /* 0x0000000000007946 */ /* 0x000fea0003800000 */
[----:B------:R-:W-:Y:S02]  /*3a7f0*/  ULDC UR4, c[0x0][0x20] ;  /* 0x0000080000047ab9 */ /* 0x000fe40000000800 */
[----:B------:R-:W-:-:S05]  /*3a800*/  VIADD R0, R0, -UR4 ;  /* 0x8000000400007c36 */ /* 0x000fca0008000000 */
[----:B------:R-:W2:Y:S01]  /*3a810*/  LDL.64 R10, [R0+0x18] ;  /* 0x00001800000a7983 */ /* 0x000ea20000100a00 */
[----:B------:R-:W0:Y:S03]  /*3a820*/  LDC.64 R2, c[0x0][0x208] ;  /* 0x00008200ff027b82 */ /* 0x000e260000000a00 */
[----:B------:R-:W3:Y:S01]  /*3a830*/  LDL.64 R6, [R0] ;  /* 0x0000000000067983 */ /* 0x000ee20000100a00 */
[----:B0-----:R-:W-:Y:S02]  /*3a840*/  R2UR UR4, R2 ;  /* 0x00000000020472ca */ /* 0x001fe400000e0000 */
[----:B------:R-:W-:-:S13]  /*3a850*/  R2UR UR5, R3 ;  /* 0x00000000030572ca */ /* 0x000fda00000e0000 */
[----:B--2---:R-:W2:Y:S01]  /*3a860*/  LD.E R4, desc[UR4][R10.64] ;  /* 0x000000040a047980 */ /* 0x004ea2000c101900 */
[C---:B------:R-:W-:Y:S02]  /*3a870*/  R2UR UR4, R2.reuse ;  /* 0x00000000020472ca */ /* 0x040fe400000e0000 */
[C---:B------:R-:W-:Y:S02]  /*3a880*/  R2UR UR5, R3.reuse ;  /* 0x00000000030572ca */ /* 0x040fe400000e0000 */
[----:B------:R-:W-:Y:S02]  /*3a890*/  R2UR UR6, R2 ;  /* 0x00000000020672ca */ /* 0x000fe400000e0000 */
[----:B------:R-:W-:Y:S01]  /*3a8a0*/  R2UR UR7, R3 ;  /* 0x00000000030772ca */ /* 0x000fe200000e0000 */
[----:B------:R-:W-:Y:S01]  /*3a8b0*/  BSSY B0, `(.L_x_3977) ;  /* 0x0000009000007945 */ /* 0x000fe20003800000 */
[----:B------:R-:W-:-:S07]  /*3a8c0*/  IMAD.MOV.U32 R5, RZ, RZ, R46 ;  /* 0x000000ffff057224 */ /* 0x000fce00078e002e */
[----:B---3--:R0:W5:Y:S04]  /*3a8d0*/  LD.E R9, desc[UR4][R6.64] ;  /* 0x0000000406097980 */ /* 0x008168000c101900 */
[----:B------:R0:W5:Y:S01]  /*3a8e0*/  LD.E R14, desc[UR6][R6.64+0x4] ;  /* 0x00000406060e7980 */ /* 0x000162000c101900 */
[----:B--2---:R-:W-:-:S04]  /*3a8f0*/  LOP3.LUT R4, R4, 0x1, RZ, 0xfc, !PT ;  /* 0x0000000104047812 */ /* 0x004fc800078efcff */
[----:B------:R-:W-:Y:S01]  /*3a900*/  ISETP.NE.AND P0, PT, R4, 0x3, PT ;  /* 0x000000030400780c */ /* 0x000fe20003f05270 */
[----:B------:R-:W-:-:S12]  /*3a910*/  IMAD.MOV.U32 R4, RZ, RZ, R39 ;  /* 0x000000ffff047224 */ /* 0x000fd800078e0027 */
[----:B0-----:R-:W-:Y:S05]  /*3a920*/  @!P0 BRA `(.L_x_3978) ;  /* 0x0000000000048947 */ /* 0x001fea0003800000 */
[----:B------:R-:W-:Y:S01]  /*3a930*/  BPT.TRAP 0x1 ;  /* 0x000000040000795c */ /* 0x000fe20000300000 */
.L_x_3978:
[----:B------:R-:W-:Y:S05]  /*3a940*/  BSYNC B0 ;  /* 0x0000000000007941 */ /* 0x000fea0003800000 */
.L_x_3977:
        /* <DEDUP_REMOVED lines=17> */
.L_x_3980:
[----:B------:R-:W-:Y:S05]  /*3aa60*/  BSYNC B0 ;  /* 0x0000000000007941 */ /* 0x000fea0003800000 */
.L_x_3979:
        /* <DEDUP_REMOVED lines=10> */
.L_x_3982:
[----:B------:R-:W-:Y:S05]  /*3ab10*/  BSYNC B0 ;  /* 0x0000000000007941 */ /* 0x000fea0003800000 */
.L_x_3981:
[----:B------:R-:W2:Y:S04]  /*3ab20*/  LDL.64 R14, [R0] ;  /* 0x00000000000e7983 */ /* 0x000ea80000100a00 */
[----:B------:R-:W3:Y:S01]  /*3ab30*/  LDL.64 R10, [R0+0x28] ;  /* 0x00002800000a7983 */ /* 0x000ee20000100a00 */
[C---:B------:R-:W-:Y:S02]  /*3ab40*/  R2UR UR6, R2.reuse ;  /* 0x00000000020672ca */ /* 0x040fe400000e0000 */
[C---:B------:R-:W-:Y:S01]  /*3ab50*/  R2UR UR7, R3.reuse ;  /* 0x00000000030772ca */ /* 0x040fe200000e0000 */
[----:B0----5:R-:W4:Y:S01]  /*3ab60*/  LDL.64 R12, [R0+0x20] ;  /* 0x00002000000c7983 */ /* 0x021f220000100a00 */
        /* <DEDUP_REMOVED lines=65> */
[----:B------:R-:W-:Y:S01]  /*3af80*/  R2UR UR9, R3 ;  /* 0x00000000030972ca */ /* 0x000fe200000e0000 */
[----:B--2---:R-:W-:Y:S02]  /*3af90*/  VIADD R10, R12, 0x6 ;  /* 0x000000060c0a7836 */ /* 0x004fe40000000000 */
[----:B------:R-:W-:-:S03]  /*3afa0*/  IMAD.MOV.U32 R11, RZ, RZ, R13 ;  /* 0x000000ffff0b7224 */ /* 0x000fc600078e000d */
        /* <DEDUP_REMOVED lines=8> */
[----:B------:R-:W3:-:S12]  /*3b030*/  LDL.64 R12, [R0+0x30] ;  /* 0x00003000000c7983 */ /* 0x000ed80000100a00 */
[----:B--2---:R-:W2:Y:S01]  /*3b040*/  LD.E R10, desc[UR4][R10.64] ;  /* 0x000000040a0a7980 */ /* 0x004ea2000c101900 */
[----:B---3--:R-:W-:Y:S01]  /*3b050*/  MOV R12, R12 ;  /* 0x0000000c000c7202 */ /* 0x008fe20000000f00 */
[----:B------:R-:W-:Y:S01]  /*3b060*/  BSSY B0, `(.L_x_3984) ;  /* 0x0000007000007945 */ /* 0x000fe20003800000 */
[----:B--2---:R-:W-:-:S04]  /*3b070*/  LEA.HI R14, R10, R10, RZ, 0x1 ;  /* 0x0000000a0a0e7211 */ /* 0x004fc800078f08ff */
[----:B------:R-:W-:-:S05]  /*3b080*/  LOP3.LUT R15, R14, 0xfffffffe, RZ, 0xc0, !PT ;  /* 0xfffffffe0e0f7812 */ /* 0x000fca00078ec0ff */
[----:B------:R-:W-:-:S05]  /*3b090*/  IMAD.IADD R15, R10, 0x1, -R15 ;  /* 0x000000010a0f7824 */ /* 0x000fca00078e0a0f */
[----:B------:R-:W-:-:S04]  /*3b0a0*/  SHF.L.U32 R15, R15, 0x1f, RZ ;  /* 0x0000001f0f0f7819 */ /* 0x000fc800000006ff */
[----:B------:R-:W1:Y:S02]  /*3b0b0*/  SYNCS.PHASECHK.TRANS64.TRYWAIT P0, [R12+URZ+0x38810], R15 ;  /* 0x0388100f0c0075a7 */ /* 0x000e64000800017f */
[----:B01----:R-:W-:Y:S05]  /*3b0c0*/  @!P0 BRA `(.L_x_3985) ;  /* 0x000000ec00988947 */ /* 0x003fea0003800000 */
.L_x_4011:
[----:B------:R-:W-:Y:S05]  /*3b0d0*/  BSYNC B0 ;  /* 0x0000000000007941 */ /* 0x000fea0003800000 */
.L_x_3984:
[----:B------:R-:W0:Y:S01]  /*3b0e0*/  LDL.64 R6, [R0+0x40] ;  /* 0x0000400000067983 */ /* 0x000e220000100a00 */
[----:B------:R-:W-:Y:S02]  /*3b0f0*/  R2UR UR4, R2 ;  /* 0x00000000020472ca */ /* 0x000fe400000e0000 */
[----:B------:R-:W-:Y:S01]  /*3b100*/  R2UR UR5, R3 ;  /* 0x00000000030572ca */ /* 0x000fe200000e0000 */
[----:B------:R-:W2:-:S12]  /*3b110*/  LDL.64 R10, [R0] ;  /* 0x00000000000a7983 */ /* 0x000e980000100a00 */
[----:B0-----:R-:W3:Y:S01]  /*3b120*/  LD.E R12, desc[UR4][R6.64] ;  /* 0x00000004060c7980 */ /* 0x001ee2000c101900 */
[----:B------:R-:W-:Y:S02]  /*3b130*/  R2UR UR6, R2 ;  /* 0x00000000020672ca */ /* 0x000fe400000e0000 */
[----:B------:R-:W-:Y:S01]  /*3b140*/  R2UR UR7, R3 ;  /* 0x00000000030772ca */ /* 0x000fe200000e0000 */
[----:B--2---:R0:W5:Y:S01]  /*3b150*/  LD.E R14, desc[UR4][R10.64] ;  /* 0x000000040a0e7980 */ /* 0x004162000c101900 */
[----:B------:R-:W-:Y:S11]  /*3b160*/  BSSY B0, `(.L_x_3986) ;  /* 0x0000006000007945 */ /* 0x000ff60003800000 */
[----:B------:R0:W5:Y:S01]  /*3b170*/  LD.E R15, desc[UR6][R10.64+0x4] ;  /* 0x000004060a0f7980 */ /* 0x000162000c101900 */
[----:B---3--:R-:W-:-:S04]  /*3b180*/  LOP3.LUT R12, R12, 0x1, RZ, 0xfc, !PT ;  /* 0x000000010c0c7812 */ /* 0x008fc800078efcff */
[----:B------:R-:W-:-:S13]  /*3b190*/  ISETP.NE.AND P0, PT, R12, 0x3, PT ;  /* 0x000000030c00780c */ /* 0x000fda0003f05270 */
[----:B0-----:R-:W-:Y:S05]  /*3b1a0*/  @!P0 BRA `(.L_x_3987) ;  /* 0x0000000000048947 */ /* 0x001fea0003800000 */
[----:B------:R-:W-:Y:S01]  /*3b1b0*/  BPT.TRAP 0x1 ;  /* 0x000000040000795c */ /* 0x000fe20000300000 */
.L_x_3987:
[----:B------:R-:W-:Y:S05]  /*3b1c0*/  BSYNC B0 ;  /* 0x0000000000007941 */ /* 0x000fea0003800000 */
.L_x_3986:
        /* <DEDUP_REMOVED lines=17> */
.L_x_3989:
[----:B------:R-:W-:Y:S05]  /*3b2e0*/  BSYNC B0 ;  /* 0x0000000000007941 */ /* 0x000fea0003800000 */
.L_x_3988:
        /* <DEDUP_REMOVED lines=10> */
.L_x_3991:
[----:B------:R-:W-:Y:S05]  /*3b390*/  BSYNC B0 ;  /* 0x0000000000007941 */ /* 0x000fea0003800000 */
.L_x_3990:
        /* <DEDUP_REMOVED lines=338> */
[C---:B------:R-:W-:Y:S02]  /*3c8c0*/  R2UR UR9, R3.reuse ;  /* 0x00000000030972ca */ /* 0x040fe400000e0000 */
[----:B------:R-:W-:Y:S01]  /*3c8d0*/  R2UR UR10, R2 ;  /* 0x00000000020a72ca */ /* 0x000fe200000e0000 */
[----:B------:R-:W-:Y:S01]  /*3c8e0*/  IMAD.IADD R20, R20, 0x1, R21 ;  /* 0x0000000114147824 */ /* 0x000fe200078e0215 */
[----:B------:R-:W-:-:S04]  /*3c8f0*/  R2UR UR11, R3 ;  /* 0x00000000030b72ca */ /* 0x000fc800000e0000 */
[----:B------:R-:W-:-:S05]  /*3c900*/  LOP3.LUT R21, R20, 0xa06, RZ, 0xc0, !PT ;  /* 0x00000a0614157812 */ /* 0x000fca00078ec0ff */
[----:B------:R-:W-:-:S05]  /*3c910*/  IMAD.IADD R20, R12, 0x1, R21 ;  /* 0x000000010c147824 */ /* 0x000fca00078e0215 */
[----:B------:R-:W-:Y:S01]  /*3c920*/  R2UR UR6, R20 ;  /* 0x00000000140672ca */ /* 0x000fe200000e0000 */
[----:B--2---:R-:W-:Y:S01]  /*3c930*/  IMAD.IADD R14, R21, 0x1, R14 ;  /* 0x00000001150e7824 */ /* 0x004fe200078e020e */
[----:B------:R-:W-:Y:S01]  /*3c940*/  R2UR UR5, R15 ;  /* 0x000000000f0572ca */ /* 0x000fe200000e0000 */
        /* <DEDUP_REMOVED lines=199> */
[----:B------:R-:W-:Y:S01]  /*3d5c0*/  R2UR UR7, R13 ;  /* 0x000000000d0772ca */ /* 0x000fe200000e0000 */
[----:B------:R-:W-:Y:S01]  /*3d5d0*/  IMAD.MOV.U32 R15, RZ, RZ, 0x1000 ;  /* 0x00001000ff0f7424 */ /* 0x000fe200078e00ff */
[----:B------:R-:W-:Y:S01]  /*3d5e0*/  WARPGROUP.ARRIVE ;  /* 0x00000000000079c5 */ /* 0x000fe20000000000 */
        /* <DEDUP_REMOVED lines=8> */
[----:B--2---:R-:W-:Y:S01]  /*3d670*/  IMAD.IADD R10, R15, 0x1, R10 ;  /* 0x000000010f0a7824 */ /* 0x004fe200078e020a */
        /* <DEDUP_REMOVED lines=18> */
.L_x_3994:
[----:B------:R-:W-:Y:S05]  /*3d7a0*/  BSYNC B0 ;  /* 0x0000000000007941 */ /* 0x000fea0003800000 */
.L_x_3993:
        /* <DEDUP_REMOVED lines=13> */
[----:B------:R0:W3:Y:S04]  /*3d880*/  LD.E R62, desc[UR4][R56.64] ;  /* 0x00000004383e7980 */ /* 0x0000e8000c101900 */
        /* <DEDUP_REMOVED lines=10> */
[----:B------:R-:W3:Y:S01]  /*3d930*/  LD.E R9, desc[UR14][R4.64+0x18] ;  /* 0x0000180e04097980 */ /* 0x000ee2000c101900 */
        /* <DEDUP_REMOVED lines=9> */
[----:B--2---:R-:W2:Y:S01]  /*3d9d0*/  LD.E R60, desc[UR4][R6.64] ;  /* 0x00000004063c7980 */ /* 0x004ea2000c101900 */
[----:B------:R-:W-:-:S02]  /*3d9e0*/  @P0 R2UR UR4, R2 ;  /* 0x00000000020402ca */ /* 0x000fc400000e0000 */
[----:B------:R-:W-:-:S13]  /*3d9f0*/  @P0 R2UR UR5, R3 ;  /* 0x00000000030502ca */ /* 0x000fda00000e0000 */
[----:B------:R-:W4:Y:S01]  /*3da00*/  @P0 LD.E R64, desc[UR4][R4.64+0x28] ;  /* 0x0000280404400980 */ /* 0x000f22000c101900 */
[----:B------:R-:W-:Y:S02]  /*3da10*/  R2UR UR4, R2 ;  /* 0x00000000020472ca */ /* 0x000fe400000e0000 */
[----:B------:R-:W-:-:S13]  /*3da20*/  R2UR UR5, R3 ;  /* 0x00000000030572ca */ /* 0x000fda00000e0000 */
[----:B------:R-:W4:Y:S01]  /*3da30*/  LD.E R7, desc[UR4][R4.64+0x8] ;  /* 0x0000080404077980 */ /* 0x000f22000c101900 */
[----:B---3--:R-:W-:Y:S01]  /*3da40*/  ISETP.GE.AND P1, PT, R9, 0x1, PT ;  /* 0x000000010900780c */ /* 0x008fe20003f26270 */
[----:B------:R-:W-:Y:S01]  /*3da50*/  BSSY B0, `(.L_x_3995) ;  /* 0x000008b000007945 */ /* 0x000fe20003800000 */
[-C--:B--2---:R-:W-:Y:S01]  /*3da60*/  FMUL.FTZ R15, R34, R60.reuse ;  /* 0x0000003c220f7220 */ /* 0x084fe20000410000 */
[----:B------:R-:W-:Y:S01]  /*3da70*/  SHF.R.S32.HI R34, RZ, 0x1f, R61 ;  /* 0x0000001fff227819 */ /* 0x000fe2000001143d */
[-C--:B------:R-:W-:Y:S01]  /*3da80*/  FMUL.FTZ R12, R27, R60.reuse ;  /* 0x0000003c1b0c7220 */ /* 0x080fe20000410000 */
[-C--:B------:R-:W-:Y:S02]  /*3da90*/  FMUL.FTZ R11, R24, R60.reuse ;  /* 0x0000003c180b7220 */ /* 0x080fe40000410000 */
[----:B------:R-:W-:Y:S01]  /*3daa0*/  LEA.HI R27, R34, R61, RZ, 0x7 ;  /* 0x0000003d221b7211 */ /* 0x000fe200078f38ff */
[----:B------:R-:W-:-:S03]  /*3dab0*/  FMUL.FTZ R24, R38, R60 ;  /* 0x0000003c26187220 */ /* 0x000fc60000410000 */
[----:B------:R-:W-:Y:S01]  /*3dac0*/  LOP3.LUT R38, R27, 0xffffff80, RZ, 0xc0, !PT ;  /* 0xffffff801b267812 */ /* 0x000fe200078ec0ff */
[----:B------:R-:W-:-:S04]  /*3dad0*/  FMUL.FTZ R14, R31, R60 ;  /* 0x0000003c1f0e7220 */ /* 0x000fc80000410000 */
[----:B------:R-:W-:Y:S02]  /*3dae0*/  IMAD.IADD R38, R61, 0x1, -R38 ;  /* 0x000000013d267824 */ /* 0x000fe400078e0a26 */
[-C--:B------:R-:W-:Y:S01]  /*3daf0*/  FMUL.FTZ R31, R33, R60.reuse ;  /* 0x0000003c211f7220 */ /* 0x080fe20000410000 */
[-C--:B------:R-:W-:Y:S01]  /*3db00*/  FMUL.FTZ R20, R35, R60.reuse ;  /* 0x0000003c23147220 */ /* 0x080fe20000410000 */
[----:B------:R-:W-:Y:S02]  /*3db10*/  LEA.HI R35, R34, R61, RZ, 0x2 ;  /* 0x0000003d22237211 */ /* 0x000fe400078f10ff */
[----:B------:R-:W-:Y:S01]  /*3db20*/  SHF.R.S32.HI R33, RZ, 0x1f, R38 ;  /* 0x0000001fff217819 */ /* 0x000fe20000011426 */
[-C--:B------:R-:W-:Y:S01]  /*3db30*/  FMUL.FTZ R40, R40, R60.reuse ;  /* 0x0000003c28287220 */ /* 0x080fe20000410000 */
[-C--:B0-----:R-:W-:Y:S01]  /*3db40*/  FMUL.FTZ R57, R28, R60.reuse ;  /* 0x0000003c1c397220 */ /* 0x081fe20000410000 */
[----:B------:R-:W-:Y:S01]  /*3db50*/  FMUL.FTZ R28, R42, R60 ;  /* 0x0000003c2a1c7220 */ /* 0x000fe20000410000 */
[----:B------:R-:W-:Y:S01]  /*3db60*/  LEA.HI R34, R33, R38, RZ, 0x2 ;  /* 0x0000002621227211 */ /* 0x000fe200078f10ff */
[----:B------:R0:W1:Y:S01]  /*3db70*/  MUFU.TANH R66, R40 ;  /* 0x0000002800427308 */ /* 0x0000620000002400 */
[----:B------:R-:W-:-:S02]  /*3db80*/  LOP3.LUT R42, R35, 0xfffffffc, RZ, 0xc0, !PT ;  /* 0xfffffffc232a7812 */ /* 0x000fc400078ec0ff */
[----:B------:R-:W-:Y:S01]  /*3db90*/  SHF.R.S32.HI R35, RZ, 0x2, R34 ;  /* 0x00000002ff237819 */ /* 0x000fe20000011422 */
[----:B------:R-:W-:Y:S01]  /*3dba0*/  FMUL.FTZ R13, R30, R60 ;  /* 0x0000003c1e0d7220 */ /* 0x000fe20000410000 */
[----:B------:R-:W-:Y:S01]  /*3dbb0*/  LEA.HI R33, R33, R38, RZ, 0x5 ;  /* 0x0000002621217211 */ /* 0x000fe200078f28ff */
[----:B------:R-:W-:Y:S01]  /*3dbc0*/  IMAD.IADD R42, R61, 0x1, -R42 ;  /* 0x000000013d2a7824 */ /* 0x000fe200078e0a2a */
[----:B0-----:R-:W-:Y:S01]  /*3dbd0*/  SHF.R.S32.HI R40, RZ, 0x1f, R34 ;  /* 0x0000001fff287819 */ /* 0x001fe20000011422 */
[-C--:B------:R-:W-:Y:S01]  /*3dbe0*/  FMUL.FTZ R30, R32, R60.reuse ;  /* 0x0000003c201e7220 */ /* 0x080fe20000410000 */
[-C--:B------:R-:W-:Y:S02]  /*3dbf0*/  FMUL.FTZ R32, R36, R60.reuse ;  /* 0x0000003c24207220 */ /* 0x080fe40000410000 */
[----:B------:R-:W-:Y:S01]  /*3dc00*/  LEA.HI R40, R40, R35, RZ, 0x3 ;  /* 0x0000002328287211 */ /* 0x000fe200078f18ff */
[----:B------:R-:W-:Y:S01]  /*3dc10*/  FMUL.FTZ R36, R37, R60 ;  /* 0x0000003c25247220 */ /* 0x000fe20000410000 */
[----:B------:R-:W-:-:S02]  /*3dc20*/  SHF.R.S32.HI R33, RZ, 0x5, R33 ;  /* 0x00000005ff217819 */ /* 0x000fc40000011421 */
[----:B------:R-:W-:Y:S02]  /*3dc30*/  LEA.HI R37, R42, R42, RZ, 0x1 ;  /* 0x0000002a2a257211 */ /* 0x000fe400078f08ff */
[----:B------:R-:W-:Y:S01]  /*3dc40*/  LOP3.LUT R40, R40, 0xfffffff8, RZ, 0xc0, !PT ;  /* 0xfffffff828287812 */ /* 0x000fe200078ec0ff */
[----:B------:R-:W-:Y:S01]  /*3dc50*/  IMAD R33, R62, 0x4, R33 ;  /* 0x000000043e217824 */ /* 0x000fe200078e0221 */
[----:B------:R-:W-:-:S03]  /*3dc60*/  LOP3.LUT R37, R37, 0x1ffffffe, RZ, 0xc0, !PT ;  /* 0x1ffffffe25257812 */ /* 0x000fc600078ec0ff */
[----:B------:R-:W-:Y:S02]  /*3dc70*/  IMAD.IADD R40, R35, 0x1, -R40 ;  /* 0x0000000123287824 */ /* 0x000fe400078e0a28 */
[----:B------:R-:W-:Y:S02]  /*3dc80*/  IMAD.IADD R37, R42, 0x1, -R37 ;  /* 0x000000012a257824 */ /* 0x000fe400078e0a25 */
[----:B------:R-:W-:Y:S02]  /*3dc90*/  IMAD.U32 R40, R33, 0x10, R40 ;  /* 0x0000001021287824 */ /* 0x000fe400078e0028 */
[----:B------:R-:W-:Y:S02]  /*3dca0*/  FMUL.FTZ R21, R43, R60 ;  /* 0x0000003c2b157220 */ /* 0x000fe40000410000 */
[----:B------:R-:W-:-:S04]  /*3dcb0*/  IMAD R43, R37, 0x8, R40 ;  /* 0x00000008252b7824 */ /* 0x000fc800078e0228 */
[----:B----4-:R-:W-:-:S04]  /*3dcc0*/  @P0 IMAD.HI.U32 R64, R43, R64, RZ ;  /* 0x000000402b400227 */ /* 0x010fc800078e00ff */
[-C--:B------:R-:W-:Y:S01]  /*3dcd0*/  FMUL.FTZ R56, R25, R60.reuse ;  /* 0x0000003c19387220 */ /* 0x080fe20000410000 */
[-C--:B------:R-:W-:Y:S01]  /*3dce0*/  FMUL.FTZ R25, R46, R60.reuse ;  /* 0x0000003c2e197220 */ /* 0x080fe20000410000 */
[----:B------:R-:W-:Y:S01]  /*3dcf0*/  @P0 SHF.R.U32.HI R43, RZ, R63, R64 ;  /* 0x0000003fff2b0219 */ /* 0x000fe20000011640 */
[----:B------:R-:W-:Y:S01]  /*3dd00*/  IMAD.SHL.U32 R46, R8, 0x40, RZ ;  /* 0x00000040082e7824 */ /* 0x000fe200078e00ff */
[----:B------:R-:W-:Y:S01]  /*3dd10*/  LOP3.LUT R33, R34, 0x7ffffffc, RZ, 0xc0, !PT ;  /* 0x7ffffffc22217812 */ /* 0x000fe200078ec0ff */
[-C--:B------:R-:W-:Y:S02]  /*3dd20*/  FMUL.FTZ R41, R41, R60.reuse ;  /* 0x0000003c29297220 */ /* 0x080fe40000410000 */
[----:B------:R-:W0:Y:S02]  /*3dd30*/  SHFL.IDX PT, R37, R43, RZ, 0x1c1f ;  /* 0x001c1fff2b257589 */ /* 0x000e2400000e0000 */
[----:B------:R-:W-:Y:S01]  /*3dd40*/  IMAD.IADD R8, R38, 0x1, -R33 ;  /* 0x0000000126087824 */ /* 0x000fe200078e0a21 */
[----:B------:R-:W-:Y:S01]  /*3dd50*/  IADD3 R33, -R46, 0x1, RZ ;  /* 0x000000012e217810 */ /* 0x000fe20007ffe1ff */
[-C--:B------:R-:W-:Y:S01]  /*3dd60*/  FMUL.FTZ R6, R26, R60.reuse ;  /* 0x0000003c1a067220 */ /* 0x080fe20000410000 */
[----:B------:R2:W3:Y:S01]  /*3dd70*/  MUFU.TANH R67, R41 ;  /* 0x0000002900437308 */ /* 0x0004e20000002400 */
        /* <DEDUP_REMOVED lines=10> */
[----:B------:R-:W-:Y:S01]  /*3de20*/  FMUL.FTZ R55, R55, R60 ;  /* 0x0000003c37377220 */ /* 0x000fe20000410000 */
[----:B------:R-:W-:Y:S01]  /*3de30*/  IMAD R34, R8, -0x2, R33 ;  /* 0xfffffffe08227824 */ /* 0x000fe200078e0221 */
[----:B------:R-:W2:Y:S01]  /*3de40*/  MUFU.TANH R11, R11 ;  /* 0x0000000b000b7308 */ /* 0x000ea20000002400 */
[----:B------:R-:W-:-:S03]  /*3de50*/  IMAD.IADD R33, R7, 0x1, -R46 ;  /* 0x0000000107217824 */ /* 0x000fc600078e0a2e */
[----:B------:R-:W-:-:S04]  /*3de60*/  IADD3 R35, -R10, R34, R7 ;  /* 0x000000220a237210 */ /* 0x000fc80007ffe107 */
[----:B------:R-:W4:Y:S01]  /*3de70*/  MUFU.TANH R56, R56 ;  /* 0x0000003800387308 */ /* 0x000f220000002400 */
[----:B------:R-:W-:-:S07]  /*3de80*/  LOP3.LUT R34, RZ, R65, RZ, 0x33, !PT ;  /* 0x00000041ff227212 */ /* 0x000fce00078e33ff */
[----:B------:R-:W0:Y:S01]  /*3de90*/  MUFU.TANH R6, R6 ;  /* 0x0000000600067308 */ /* 0x000e220000002400 */
[----:B------:R-:W-:-:S07]  /*3dea0*/  FMUL.FTZ R44, R44, R60 ;  /* 0x0000003c2c2c7220 */ /* 0x000fce0000410000 */
[----:B------:R-:W0:Y:S01]  /*3deb0*/  MUFU.TANH R12, R12 ;  /* 0x0000000c000c7308 */ /* 0x000e220000002400 */
[----:B------:R-:W-:-:S07]  /*3dec0*/  FMUL.FTZ R45, R45, R60 ;  /* 0x0000003c2d2d7220 */ /* 0x000fce0000410000 */
        /* <DEDUP_REMOVED lines=28> */
[----:B------:R0:W1:Y:S08]  /*3e090*/  MUFU.TANH R68, R44 ;  /* 0x0000002c00447308 */ /* 0x0000700000002400 */
[----:B------:R3:W1:Y:S01]  /*3e0a0*/  MUFU.TANH R69, R45 ;  /* 0x0000002d00457308 */ /* 0x0006620000002400 */
[----:B0-----:R-:W-:Y:S01]  /*3e0b0*/  VIADDMNMX R44, R37, R58, R47, PT ;  /* 0x0000003a252c7246 */ /* 0x001fe2000380012f */
        /* <DEDUP_REMOVED lines=18> */
.L_x_4000:
[----:B------:R-:W-:Y:S05]  /*3e1e0*/  BSYNC B2 ;  /* 0x0000000000027941 */ /* 0x000fea0003800000 */
.L_x_3999:
[----:B------:R-:W-:Y:S01]  /*3e1f0*/  LOP3.LUT R34, RZ, R34, RZ, 0x33, !PT ;  /* 0x00000022ff227212 */ /* 0x000fe200078e33ff */
[----:B------:R-:W-:Y:S06]  /*3e200*/  BRA `(.L_x_4001) ;  /* 0x0000000000287947 */ /* 0x000fec0003800000 */
.L_x_3998:
        /* <DEDUP_REMOVED lines=10> */
.L_x_4001:
[----:B------:R-:W-:Y:S05]  /*3e2b0*/  BSYNC B1 ;  /* 0x0000000000017941 */ /* 0x000fea0003800000 */
.L_x_3997:
[----:B------:R-:W-:-:S04]  /*3e2c0*/  IMAD R33, R9, R34, -R46 ;  /* 0x0000002209217224 */ /* 0x000fc800078e0a2e */
[----:B------:R-:W-:-:S05]  /*3e2d0*/  IMAD R34, R8, -0x2, R33 ;  /* 0xfffffffe08227824 */ /* 0x000fca00078e0221 */
[----:B------:R-:W-:Y:S02]  /*3e2e0*/  VIMNMX R45, R45, R34, !PT ;  /* 0x000000222d2d7248 */ /* 0x000fe40007fe0100 */
[----:B------:R-:W-:-:S07]  /*3e2f0*/  VIADDMNMX R44, R34, R9, R44, PT ;  /* 0x00000009222c7246 */ /* 0x000fce000380012c */
.L_x_3996:
[----:B------:R-:W-:Y:S05]  /*3e300*/  BSYNC B0 ;  /* 0x0000000000007941 */ /* 0x000fea0003800000 */
.L_x_3995:
        /* <DEDUP_REMOVED lines=38> */
[----:B-1----:R-:W-:Y:S02]  /*3e570*/  FSEL R35, R66, -INF , !P2 ;  /* 0xff80000042237808 */ /* 0x002fe40005000000 */
        /* <DEDUP_REMOVED lines=57> */
.L_x_4007:
[----:B------:R-:W-:Y:S05]  /*3e910*/  BSYNC B2 ;  /* 0x0000000000027941 */ /* 0x000fea0003800000 */
.L_x_4006:
[----:B------:R-:W-:Y:S01]  /*3e920*/  LOP3.LUT R10, RZ, R10, RZ, 0x33, !PT ;  /* 0x0000000aff0a7212 */ /* 0x000fe200078e33ff */
[----:B------:R-:W-:Y:S06]  /*3e930*/  BRA `(.L_x_4008) ;  /* 0x0000000000287947 */ /* 0x000fec0003800000 */
.L_x_4005:
        /* <DEDUP_REMOVED lines=10> */
.L_x_4008:
[----:B------:R-:W-:Y:S05]  /*3e9e0*/  BSYNC B1 ;  /* 0x0000000000017941 */ /* 0x000fea0003800000 */
.L_x_4004:
[----:B------:R-:W-:-:S04]  /*3e9f0*/  IMAD R5, R9, R10, -R46 ;  /* 0x0000000a09057224 */ /* 0x000fc800078e0a2e */
[----:B------:R-:W-:-:S05]  /*3ea00*/  IMAD R8, R8, -0x2, R5 ;  /* 0xfffffffe08087824 */ /* 0x000fca00078e0205 */
[----:B------:R-:W-:Y:S02]  /*3ea10*/  VIADDMNMX R44, R8, R9, R44, PT ;  /* 0x00000009082c7246 */ /* 0x000fe4000380012c */
[----:B------:R-:W-:-:S07]  /*3ea20*/  VIMNMX R45, R45, R8, !PT ;  /* 0x000000082d2d7248 */ /* 0x000fce0007fe0100 */
.L_x_4003:
[----:B------:R-:W-:Y:S05]  /*3ea30*/  BSYNC B0 ;  /* 0x0000000000007941 */ /* 0x000fea0003800000 */
.L_x_4002:
[----:B------:R-:W2:Y:S01]  /*3ea40*/  LDL.64 R4, [R0+0x70] ;  /* 0x0000700000047983 */ /* 0x000ea20000100a00 */
[C---:B------:R-:W-:Y:S02]  /*3ea50*/  ISETP.GT.AND P0, PT, R45.reuse, 0x1, !P0 ;  /* 0x000000012d00780c */ /* 0x040fe40004704270 */
[----:B------:R-:W-:Y:S02]  /*3ea60*/  ISETP.NE.AND P6, PT, R64, RZ, PT ;  /* 0x000000ff4000720c */ /* 0x000fe40003fc5270 */
[----:B------:R-:W-:Y:S02]  /*3ea70*/  ISETP.LT.OR P0, PT, R44, 0x2, P0 ;  /* 0x000000022c00780c */ /* 0x000fe40000701670 */
[----:B------:R-:W-:Y:S02]  /*3ea80*/  ISETP.GT.AND P1, PT, R45, 0x8, !P1 ;  /* 0x000000082d00780c */ /* 0x000fe40004f24270 */
[----:B------:R-:W-:Y:S02]  /*3ea90*/  FSEL R12, R12, -INF , !P0 ;  /* 0xff8000000c0c7808 */ /* 0x000fe40004000000 */
[----:B------:R-:W-:-:S02]  /*3eaa0*/  ISETP.NE.AND P0, PT, R51, RZ, PT ;  /* 0x000000ff3300720c */ /* 0x000fc40003f05270 */
[C---:B------:R-:W-:Y:S02]  /*3eab0*/  ISETP.LT.OR P1, PT, R44.reuse, 0x9, P1 ;  /* 0x000000092c00780c */ /* 0x040fe40000f21670 */
[----:B------:R-:W-:Y:S02]  /*3eac0*/  ISETP.GT.AND P0, PT, R45, 0x9, !P0 ;  /* 0x000000092d00780c */ /* 0x000fe40004704270 */
[----:B------:R-:W-:Y:S02]  /*3ead0*/  FSEL R13, R13, -INF , !P1 ;  /* 0xff8000000d0d7808 */ /* 0x000fe40004800000 */
[----:B------:R-:W-:Y:S02]  /*3eae0*/  ISETP.LT.OR P0, PT, R44, 0xa, P0 ;  /* 0x0000000a2c00780c */ /* 0x000fe40000701670 */
[----:B------:R-:W-:Y:S02]  /*3eaf0*/  ISETP.NE.AND P1, PT, R66, RZ, PT ;  /* 0x000000ff4200720c */ /* 0x000fe40003f25270 */
[----:B------:R-:W-:-:S02]  /*3eb00*/  FSEL R14, R14, -INF , !P0 ;  /* 0xff8000000e0e7808 */ /* 0x000fc40004000000 */
        /* <DEDUP_REMOVED lines=23> */
[C---:B------:R-:W-:Y:S02]  /*3ec80*/  ISETP.GT.AND P0, PT, R45.reuse, RZ, !P0 ;  /* 0x000000ff2d00720c */ /* 0x040fe40004704270 */
[----:B------:R-:W-:Y:S02]  /*3ec90*/  ISETP.GT.AND P4, PT, R45, 0x31, !P4 ;  /* 0x000000312d00780c */ /* 0x000fe40006784270 */
[----:B------:R-:W-:Y:S02]  /*3eca0*/  ISETP.LT.OR P0, PT, R44, 0x1, P0 ;  /* 0x000000012c00780c */ /* 0x000fe40000701670 */
[----:B------:R-:W-:-:S02]  /*3ecb0*/  ISETP.NE.AND P6, PT, R49, RZ, PT ;  /* 0x000000ff3100720c */ /* 0x000fc40003fc5270 */
[----:B------:R-:W-:Y:S02]  /*3ecc0*/  FSEL R47, R6, -INF , !P0 ;  /* 0xff800000062f7808 */ /* 0x000fe40004000000 */
[----:B------:R-:W-:Y:S02]  /*3ecd0*/  ISETP.NE.AND P0, PT, R65, RZ, PT ;  /* 0x000000ff4100720c */ /* 0x000fe40003f05270 */
[----:B------:R-:W-:-:S04]  /*3ece0*/  FMNMX.FTZ R6, R47, R12, !PT ;  /* 0x0000000c2f067209 */ /* 0x000fc80007810000 */
[----:B------:R-:W-:-:S04]  /*3ecf0*/  FMNMX.FTZ R7, R13, R6, !PT ;  /* 0x000000060d077209 */ /* 0x000fc80007810000 */
[----:B------:R-:W-:-:S04]  /*3ed00*/  FMNMX.FTZ R6, R14, R7, !PT ;  /* 0x000000070e067209 */ /* 0x000fc80007810000 */
[----:B------:R-:W-:-:S04]  /*3ed10*/  FMNMX.FTZ R7, R43, R6, !PT ;  /* 0x000000062b077209 */ /* 0x000fc80007810000 */
[----:B------:R-:W-:Y:S02]  /*3ed20*/  FMNMX.FTZ R7, R20, R7, !PT ;  /* 0x0000000714077209 */ /* 0x000fe40007810000 */
[----:B------:R-:W-:Y:S02]  /*3ed30*/  ISETP.GT.AND P0, PT, R45, 0x21, !P0 ;  /* 0x000000212d00780c */ /* 0x000fe40004704270 */
[----:B------:R-:W-:Y:S02]  /*3ed40*/  FMNMX.FTZ R7, R24, R7, !PT ;  /* 0x0000000718077209 */ /* 0x000fe40007810000 */
[----:B------:R-:W-:Y:S02]  /*3ed50*/  ISETP.LT.OR P0, PT, R44, 0x22, P0 ;  /* 0x000000222c00780c */ /* 0x000fe40000701670 */
[----:B------:R-:W-:Y:S02]  /*3ed60*/  FMNMX.FTZ R7, R26, R7, !PT ;  /* 0x000000071a077209 */ /* 0x000fe40007810000 */
[----:B------:R-:W-:-:S02]  /*3ed70*/  ISETP.LT.OR P1, PT, R44, 0x29, P1 ;  /* 0x000000292c00780c */ /* 0x000fc40000f21670 */
[----:B------:R-:W-:Y:S02]  /*3ed80*/  FSEL R21, R21, -INF , !P0 ;  /* 0xff80000015157808 */ /* 0x000fe40004000000 */
[----:B------:R-:W-:Y:S02]  /*3ed90*/  FMNMX.FTZ R6, R28, R7, !PT ;  /* 0x000000071c067209 */ /* 0x000fe40007810000 */
[C---:B------:R-:W-:Y:S02]  /*3eda0*/  ISETP.LT.OR P2, PT, R44.reuse, 0x2a, P2 ;  /* 0x0000002a2c00780c */ /* 0x040fe40001741670 */
[----:B------:R-:W-:Y:S02]  /*3edb0*/  FSEL R25, R25, -INF , !P1 ;  /* 0xff80000019197808 */ /* 0x000fe40004800000 */
[----:B------:R-:W-:Y:S02]  /*3edc0*/  FMNMX.FTZ R6, R21, R6, !PT ;  /* 0x0000000615067209 */ /* 0x000fe40007810000 */
[----:B------:R-:W-:-:S02]  /*3edd0*/  ISETP.LT.OR P3, PT, R44, 0x31, P3 ;  /* 0x000000312c00780c */ /* 0x000fc40001f61670 */
[----:B------:R-:W-:Y:S02]  /*3ede0*/  FSEL R27, R27, -INF , !P2 ;  /* 0xff8000001b1b7808 */ /* 0x000fe40005000000 */
[----:B------:R-:W-:Y:S02]  /*3edf0*/  FMNMX.FTZ R6, R25, R6, !PT ;  /* 0x0000000619067209 */ /* 0x000fe40007810000 */
[----:B------:R-:W-:Y:S02]  /*3ee00*/  ISETP.GT.AND P5, PT, R45, 0x38, !P5 ;  /* 0x000000382d00780c */ /* 0x000fe40006fa4270 */
[----:B------:R-:W-:Y:S02]  /*3ee10*/  ISETP.LT.OR P4, PT, R44, 0x32, P4 ;  /* 0x000000322c00780c */ /* 0x000fe40002781670 */
[----:B------:R-:W-:Y:S02]  /*3ee20*/  FSEL R41, R41, -INF , !P3 ;  /* 0xff80000029297808 */ /* 0x000fe40005800000 */
[----:B------:R-:W-:-:S02]  /*3ee30*/  FMNMX.FTZ R6, R27, R6, !PT ;  /* 0x000000061b067209 */ /* 0x000fc40007810000 */
[----:B------:R-:W-:Y:S02]  /*3ee40*/  ISETP.GT.AND P0, PT, R45, 0x39, !P6 ;  /* 0x000000392d00780c */ /* 0x000fe40007704270 */
[----:B------:R-:W-:Y:S02]  /*3ee50*/  ISETP.LT.OR P5, PT, R44, 0x39, P5 ;  /* 0x000000392c00780c */ /* 0x000fe40002fa1670 */
[----:B------:R-:W-:Y:S02]  /*3ee60*/  FSEL R10, R42, -INF , !P4 ;  /* 0xff8000002a0a7808 */ /* 0x000fe40006000000 */
[----:B------:R-:W-:Y:S02]  /*3ee70*/  FMNMX.FTZ R7, R41, R6, !PT ;  /* 0x0000000629077209 */ /* 0x000fe40007810000 */
[----:B------:R-:W-:Y:S02]  /*3ee80*/  ISETP.LT.OR P0, PT, R44, 0x3a, P0 ;  /* 0x0000003a2c00780c */ /* 0x000fe40000701670 */
[----:B------:R-:W-:-:S02]  /*3ee90*/  R2UR UR4, R2 ;  /* 0x00000000020472ca */ /* 0x000fc400000e0000 */
[C---:B------:R-:W-:Y:S02]  /*3eea0*/  R2UR UR5, R3.reuse ;  /* 0x00000000030572ca */ /* 0x040fe400000e0000 */
[----:B------:R-:W-:Y:S02]  /*3eeb0*/  FSEL R9, R54, -INF , !P5 ;  /* 0xff80000036097808 */ /* 0x000fe40006800000 */
[----:B------:R-:W-:Y:S02]  /*3eec0*/  FMNMX.FTZ R6, R10, R7, !PT ;  /* 0x000000070a067209 */ /* 0x000fe40007810000 */
[----:B------:R-:W-:Y:S02]  /*3eed0*/  R2UR UR6, R2 ;  /* 0x00000000020672ca */ /* 0x000fe400000e0000 */
[----:B------:R-:W-:Y:S02]  /*3eee0*/  R2UR UR7, R3 ;  /* 0x00000000030772ca */ /* 0x000fe400000e0000 */
[----:B------:R-:W-:-:S02]  /*3eef0*/  FSEL R8, R55, -INF , !P0 ;  /* 0xff80000037087808 */ /* 0x000fc40004000000 */
[----:B------:R-:W-:-:S04]  /*3ef00*/  FMNMX.FTZ R7, R9, R6, !PT ;  /* 0x0000000609077209 */ /* 0x000fc80007810000 */
[----:B------:R-:W-:-:S05]  /*3ef10*/  FMNMX.FTZ R15, R8, R7, !PT ;  /* 0x00000007080f7209 */ /* 0x000fca0007810000 */
[----:B--2---:R0:W-:Y:S04]  /*3ef20*/  ST.E desc[UR4][R4.64+0x4], R15 ;  /* 0x0000040f04007985 */ /* 0x0041e8000c101904 */
[----:B------:R-:W2:Y:S01]  /*3ef30*/  LD.E R44, desc[UR6][R4.64+0x4] ;  /* 0x00000406042c7980 */ /* 0x000ea2000c101900 */
[----:B------:R-:W-:-:S04]  /*3ef40*/  FMNMX.FTZ R6, R164, R56, !PT ;  /* 0x00000038a4067209 */ /* 0x000fc80007810000 */
        /* <DEDUP_REMOVED lines=13> */
[----:B0-----:R-:W-:-:S05]  /*3f020*/  FMNMX.FTZ R15, R11, R6, !PT ;  /* 0x000000060b0f7209 */ /* 0x001fca0007810000 */
[----:B------:R-:W0:Y:S01]  /*3f030*/  SHFL.BFLY PT, R6, R15, 0x2, 0x1f ;  /* 0x0c401f000f067f89 */ /* 0x000e2200000e0000 */
[----:B------:R-:W-:Y:S02]  /*3f040*/  R2UR UR8, R2 ;  /* 0x00000000020872ca */ /* 0x000fe400000e0000 */
[----:B------:R-:W-:Y:S02]  /*3f050*/  R2UR UR9, R3 ;  /* 0x00000000030972ca */ /* 0x000fe400000e0000 */
[----:B0-----:R-:W-:Y:S01]  /*3f060*/  FMNMX.FTZ R42, R15, R6, !PT ;  /* 0x000000060f2a7209 */ /* 0x001fe20007810000 */
[----:B------:R-:W-:Y:S04]  /*3f070*/  ST.E desc[UR4][R4.64], R15 ;  /* 0x0000000f04007985 */ /* 0x000fe8000c101904 */
[----:B--2---:R-:W0:Y:S02]  /*3f080*/  SHFL.BFLY PT, R7, R44, 0x2, 0x1f ;  /* 0x0c401f002c077f89 */ /* 0x004e2400000e0000 */
[----:B0-----:R-:W-:-:S02]  /*3f090*/  FMNMX.FTZ R46, R44, R7, !PT ;  /* 0x000000072c2e7209 */ /* 0x001fc40007810000 */
[----:B------:R-:W0:Y:S04]  /*3f0a0*/  SHFL.BFLY PT, R7, R42, 0x1, 0x1f ;  /* 0x0c201f002a077f89 */ /* 0x000e2800000e0000 */
[----:B------:R-:W1:Y:S01]  /*3f0b0*/  SHFL.BFLY PT, R49, R46, 0x1, 0x1f ;  /* 0x0c201f002e317f89 */ /* 0x000e6200000e0000 */
[----:B0-----:R-:W-:Y:S02]  /*3f0c0*/  FMNMX.FTZ R45, R42, R7, !PT ;  /* 0x000000072a2d7209 */ /* 0x001fe40007810000 */
[----:B-1----:R-:W-:-:S03]  /*3f0d0*/  FMNMX.FTZ R49, R46, R49, !PT ;  /* 0x000000312e317209 */ /* 0x002fc60007810000 */
[----:B------:R-:W-:Y:S04]  /*3f0e0*/  ST.E desc[UR6][R4.64], R45 ;  /* 0x0000002d04007985 */ /* 0x000fe8000c101906 */
[----:B------:R0:W-:Y:S04]  /*3f0f0*/  ST.E desc[UR8][R4.64+0x4], R49 ;  /* 0x0000043104007985 */ /* 0x0001e8000c101908 */
[----:B------:R-:W2:Y:S04]  /*3f100*/  LDL.64 R6, [R0+0x70] ;  /* 0x0000700000067983 */ /* 0x000ea80000100a00 */
[----:B--2---:R-:W2:Y:S04]  /*3f110*/  LD.E R44, desc[UR6][R6.64+0x20] ;  /* 0x00002006062c7980 */ /* 0x004ea8000c101900 */
[----:B------:R-:W2:Y:S04]  /*3f120*/  LD.E R42, desc[UR4][R6.64] ;  /* 0x00000004062a7980 */ /* 0x000ea8000c101900 */
[----:B------:R-:W0:Y:S01]  /*3f130*/  LD.E R51, desc[UR4][R6.64+0x4] ;  /* 0x0000040406337980 */ /* 0x000e22000c101900 */
[C---:B--2---:R-:W-:Y:S01]  /*3f140*/  FMUL.FTZ R46, R42.reuse, R44 ;  /* 0x0000002c2a2e7220 */ /* 0x044fe20000410000 */
[----:B------:R-:W-:Y:S01]  /*3f150*/  FSETP.NEU.FTZ.AND P0, PT, R42, -INF , PT ;  /* 0xff8000002a00780b */ /* 0x000fe20003f1d000 */
[----:B0-----:R-:W-:-:S03]  /*3f160*/  FMUL.FTZ R4, R44, R51 ;  /* 0x000000332c047220 */ /* 0x001fc60000410000 */
[----:B------:R-:W-:Y:S02]  /*3f170*/  FSEL R45, R46, RZ, P0 ;  /* 0x000000ff2e2d7208 */ /* 0x000fe40000000000 */
[----:B------:R-:W-:-:S04]  /*3f180*/  FSETP.NEU.FTZ.AND P0, PT, R51, -INF , PT ;  /* 0xff8000003300780b */ /* 0x000fc80003f1d000 */
[----:B------:R-:W-:Y:S01]  /*3f190*/  FSEL R5, R4, RZ, P0 ;  /* 0x000000ff04057208 */ /* 0x000fe20000000000 */
[-CC-:B------:R-:W-:Y:S01]  /*3f1a0*/  FFMA.FTZ R164, R164, R44.reuse, -R45.reuse ;  /* 0x0000002ca4a47223 */ /* 0x180fe2000001082d */
[-CC-:B------:R-:W-:Y:S01]  /*3f1b0*/  FFMA.FTZ R15, R56, R44.reuse, -R45.reuse ;  /* 0x0000002c380f7223 */ /* 0x180fe2000001082d */
[-C--:B------:R-:W-:Y:S02]  /*3f1c0*/  FFMA.FTZ R40, R40, R44.reuse, -R45 ;  /* 0x0000002c28287223 */ /* 0x080fe4000001082d */
[-CC-:B------:R-:W-:Y:S01]  /*3f1d0*/  FFMA.FTZ R47, R47, R44.reuse, -R5.reuse ;  /* 0x0000002c2f2f7223 */ /* 0x180fe20000010805 */
[-C--:B------:R-:W-:Y:S01]  /*3f1e0*/  FFMA.FTZ R12, R12, R44.reuse, -R5 ;  /* 0x0000002c0c0c7223 */ /* 0x080fe20000010805 */
[-C--:B------:R-:W-:Y:S01]  /*3f1f0*/  FFMA.FTZ R166, R57, R44.reuse, -R45 ;  /* 0x0000002c39a67223 */ /* 0x080fe2000001082d */
[----:B------:R-:W-:Y:S01]  /*3f200*/  MUFU.EX2 R164, R164 ;  /* 0x000000a400a47308 */ /* 0x000fe20000000800 */
[-CC-:B------:R-:W-:Y:S01]  /*3f210*/  FFMA.FTZ R13, R13, R44.reuse, -R5.reuse ;  /* 0x0000002c0d0d7223 */ /* 0x180fe20000010805 */
[----:B------:R-:W-:-:S06]  /*3f220*/  FFMA.FTZ R14, R14, R44, -R5 ;  /* 0x0000002c0e0e7223 */ /* 0x000fcc0000010805 */
[----:B------:R-:W-:Y:S01]  /*3f230*/  MUFU.EX2 R15, R15 ;  /* 0x0000000f000f7308 */ /* 0x000fe20000000800 */
[----:B------:R-:W-:-:S07]  /*3f240*/  FFMA.FTZ R39, R39, R44, -R45 ;  /* 0x0000002c27277223 */ /* 0x000fce000001082d */
[----:B------:R-:W-:Y:S01]  /*3f250*/  MUFU.EX2 R49, R40 ;  /* 0x0000002800317308 */ /* 0x000fe20000000800 */
[----:B------:R-:W-:-:S07]  /*3f260*/  FFMA.FTZ R43, R43, R44, -R5 ;  /* 0x0000002c2b2b7223 */ /* 0x000fce0000010805 */
[----:B------:R-:W-:Y:S08]  /*3f270*/  MUFU.EX2 R47, R47 ;  /* 0x0000002f002f7308 */ /* 0x000ff00000000800 */
[----:B------:R-:W0:Y:S01]  /*3f280*/  MUFU.EX2 R40, R12 ;  /* 0x0000000c00287308 */ /* 0x000e220000000800 */
[----:B------:R-:W-:-:S07]  /*3f290*/  FFMA.FTZ R38, R38, R44, -R45 ;  /* 0x0000002c26267223 */ /* 0x000fce000001082d */
[----:B------:R-:W1:Y:S01]  /*3f2a0*/  MUFU.EX2 R166, R166 ;  /* 0x000000a600a67308 */ /* 0x000e620000000800 */
[----:B------:R-:W-:-:S07]  /*3f2b0*/  FFMA.FTZ R20, R20, R44, -R5 ;  /* 0x0000002c14147223 */ /* 0x000fce0000010805 */
[----:B------:R-:W2:Y:S01]  /*3f2c0*/  MUFU.EX2 R167, R13 ;  /* 0x0000000d00a77308 */ /* 0x000ea20000000800 */
[-CC-:B------:R-:W-:Y:S01]  /*3f2d0*/  FFMA.FTZ R11, R11, R44.reuse, -R45.reuse ;  /* 0x0000002c0b0b7223 */ /* 0x180fe2000001082d */
[----:B------:R-:W-:-:S06]  /*3f2e0*/  FFMA.FTZ R37, R37, R44, -R45 ;  /* 0x0000002c25257223 */ /* 0x000fcc000001082d */
[----:B------:R-:W3:Y:S01]  /*3f2f0*/  MUFU.EX2 R14, R14 ;  /* 0x0000000e000e7308 */ /* 0x000ee20000000800 */
[-C--:B------:R-:W-:Y:S01]  /*3f300*/  FFMA.FTZ R24, R24, R44.reuse, -R5 ;  /* 0x0000002c18187223 */ /* 0x080fe20000010805 */
[----:B------:R-:W-:-:S06]  /*3f310*/  FFMA.FTZ R36, R36, R44, -R45 ;  /* 0x0000002c24247223 */ /* 0x000fcc000001082d */
[----:B------:R-:W4:Y:S01]  /*3f320*/  MUFU.EX2 R39, R39 ;  /* 0x0000002700277308 */ /* 0x000f220000000800 */
[----:B0-----:R-:W-:-:S07]  /*3f330*/  FADD.FTZ R4, R47, R40 ;  /* 0x000000282f047221 */ /* 0x001fce0000010000 */
[----:B------:R-:W0:Y:S01]  /*3f340*/  MUFU.EX2 R43, R43 ;  /* 0x0000002b002b7308 */ /* 0x000e220000000800 */
[----:B------:R-:W-:-:S07]  /*3f350*/  FFMA.FTZ R26, R26, R44, -R5 ;  /* 0x0000002c1a1a7223 */ /* 0x000fce0000010805 */
[----:B------:R-:W0:Y:S01]  /*3f360*/  MUFU.EX2 R38, R38 ;  /* 0x0000002600267308 */ /* 0x000e220000000800 */
[----:B------:R-:W-:-:S07]  /*3f370*/  FFMA.FTZ R35, R35, R44, -R45 ;  /* 0x0000002c23237223 */ /* 0x000fce000001082d */
[----:B------:R1:W-:Y:S01]  /*3f380*/  MUFU.EX2 R178, R11 ;  /* 0x0000000b00b27308 */ /* 0x0003e20000000800 */
[----:B------:R-:W-:-:S07]  /*3f390*/  FFMA.FTZ R28, R28, R44, -R5 ;  /* 0x0000002c1c1c7223 */ /* 0x000fce0000010805 */
[----:B------:R-:W0:Y:S01]  /*3f3a0*/  MUFU.EX2 R20, R20 ;  /* 0x0000001400147308 */ /* 0x000e220000000800 */
[----:B-1----:R-:W-:-:S04]  /*3f3b0*/  FADD.FTZ R11, R164, R15 ;  /* 0x0000000fa40b7221 */ /* 0x002fc80000010000 */
[----:B------:R-:W-:Y:S01]  /*3f3c0*/  FADD.FTZ R12, R166, R11 ;  /* 0x0000000ba60c7221 */ /* 0x000fe20000010000 */
[----:B--2---:R-:W-:Y:S02]  /*3f3d0*/  FADD.FTZ R11, R167, R4 ;  /* 0x00000004a70b7221 */ /* 0x004fe40000010000 */
[----:B------:R-:W1:Y:S01]  /*3f3e0*/  MUFU.EX2 R37, R37 ;  /* 0x0000002500257308 */ /* 0x000e620000000800 */
[----:B------:R-:W-:Y:S01]  /*3f3f0*/  FADD.FTZ R12, R49, R12 ;  /* 0x0000000c310c7221 */ /* 0x000fe20000010000 */
[----:B---3--:R-:W-:-:S06]  /*3f400*/  FADD.FTZ R4, R14, R11 ;  /* 0x0000000b0e047221 */ /* 0x008fcc0000010000 */
[----:B------:R-:W2:Y:S01]  /*3f410*/  MUFU.EX2 R24, R24 ;  /* 0x0000001800187308 */ /* 0x000ea20000000800 */
[-C--:B------:R-:W-:Y:S01]  /*3f420*/  FFMA.FTZ R34, R34, R44.reuse, -R45 ;  /* 0x0000002c22227223 */ /* 0x080fe2000001082d */
[----:B------:R-:W-:Y:S01]  /*3f430*/  FFMA.FTZ R21, R21, R44, -R5 ;  /* 0x0000002c15157223 */ /* 0x000fe20000010805 */
[----:B----4-:R-:W-:-:S05]  /*3f440*/  FADD.FTZ R11, R39, R12 ;  /* 0x0000000c270b7221 */ /* 0x010fca0000010000 */
[----:B------:R-:W3:Y:S01]  /*3f450*/  MUFU.EX2 R36, R36 ;  /* 0x0000002400247308 */ /* 0x000ee20000000800 */
[----:B0-----:R-:W-:Y:S01]  /*3f460*/  FADD.FTZ R13, R43, R4 ;  /* 0x000000042b0d7221 */ /* 0x001fe20000010000 */
[----:B------:R-:W-:-:S06]  /*3f470*/  FFMA.FTZ R33, R33, R44, -R45 ;  /* 0x0000002c21217223 */ /* 0x000fcc000001082d */
[----:B------:R-:W0:Y:S01]  /*3f480*/  MUFU.EX2 R171, R26 ;  /* 0x0000001a00ab7308 */ /* 0x000e220000000800 */
[----:B------:R-:W-:Y:S01]  /*3f490*/  FFMA.FTZ R25, R25, R44, -R5 ;  /* 0x0000002c19197223 */ /* 0x000fe20000010805 */
[----:B------:R-:W-:Y:S01]  /*3f4a0*/  FADD.FTZ R4, R38, R11 ;  /* 0x0000000b26047221 */ /* 0x000fe20000010000 */
[----:B------:R-:W-:-:S05]  /*3f4b0*/  FADD.FTZ R13, R20, R13 ;  /* 0x0000000d140d7221 */ /* 0x000fca0000010000 */
[----:B------:R-:W4:Y:S01]  /*3f4c0*/  MUFU.EX2 R35, R35 ;  /* 0x0000002300237308 */ /* 0x000f220000000800 */
[----:B------:R-:W-:-:S07]  /*3f4d0*/  FFMA.FTZ R32, R32, R44, -R45 ;  /* 0x0000002c20207223 */ /* 0x000fce000001082d */
[----:B------:R-:W4:Y:S01]  /*3f4e0*/  MUFU.EX2 R28, R28 ;  /* 0x0000001c001c7308 */ /* 0x000f220000000800 */
[----:B------:R-:W-:Y:S01]  /*3f4f0*/  FFMA.FTZ R27, R27, R44, -R5 ;  /* 0x0000002c1b1b7223 */ /* 0x000fe20000010805 */
[----:B-1----:R-:W-:Y:S01]  /*3f500*/  FADD.FTZ R11, R37, R4 ;  /* 0x00000004250b7221 */ /* 0x002fe20000010000 */
[----:B--2---:R-:W-:-:S05]  /*3f510*/  FADD.FTZ R4, R24, R13 ;  /* 0x0000000d18047221 */ /* 0x004fca0000010000 */
[----:B------:R-:W1:Y:S01]  /*3f520*/  MUFU.EX2 R34, R34 ;  /* 0x0000002200227308 */ /* 0x000e620000000800 */
[-C--:B------:R-:W-:Y:S01]  /*3f530*/  FFMA.FTZ R31, R31, R44.reuse, -R45 ;  /* 0x0000002c1f1f7223 */ /* 0x080fe2000001082d */
[----:B------:R-:W-:-:S06]  /*3f540*/  FFMA.FTZ R41, R41, R44, -R5 ;  /* 0x0000002c29297223 */ /* 0x000fcc0000010805 */
[----:B------:R-:W2:Y:S01]  /*3f550*/  MUFU.EX2 R21, R21 ;  /* 0x0000001500157308 */ /* 0x000ea20000000800 */
[----:B---3--:R-:W-:Y:S01]  /*3f560*/  FADD.FTZ R12, R36, R11 ;  /* 0x0000000b240c7221 */ /* 0x008fe20000010000 */
[----:B0-----:R-:W-:-:S06]  /*3f570*/  FADD.FTZ R11, R171, R4 ;  /* 0x00000004ab0b7221 */ /* 0x001fcc0000010000 */
[----:B------:R-:W0:Y:S01]  /*3f580*/  MUFU.EX2 R33, R33 ;  /* 0x0000002100217308 */ /* 0x000e220000000800 */
[----:B------:R-:W-:-:S07]  /*3f590*/  FFMA.FTZ R30, R30, R44, -R45 ;  /* 0x0000002c1e1e7223 */ /* 0x000fce000001082d */
[----:B------:R-:W3:Y:S01]  /*3f5a0*/  MUFU.EX2 R25, R25 ;  /* 0x0000001900197308 */ /* 0x000ee20000000800 */
[----:B------:R-:W-:Y:S01]  /*3f5b0*/  FFMA.FTZ R10, R10, R44, -R5 ;  /* 0x0000002c0a0a7223 */ /* 0x000fe20000010805 */
[----:B----4-:R-:W-:Y:S01]  /*3f5c0*/  FADD.FTZ R13, R35, R12 ;  /* 0x0000000c230d7221 */ /* 0x010fe20000010000 */
[----:B------:R-:W-:-:S05]  /*3f5d0*/  FADD.FTZ R4, R28, R11 ;  /* 0x0000000b1c047221 */ /* 0x000fca0000010000 */
[----:B------:R-:W4:Y:S01]  /*3f5e0*/  MUFU.EX2 R32, R32 ;  /* 0x0000002000207308 */ /* 0x000f220000000800 */
[----:B------:R-:W-:-:S07]  /*3f5f0*/  FFMA.FTZ R29, R29, R44, -R45 ;  /* 0x0000002c1d1d7223 */ /* 0x000fce000001082d */
[----:B------:R-:W4:Y:S01]  /*3f600*/  MUFU.EX2 R26, R27 ;  /* 0x0000001b001a7308 */ /* 0x000f220000000800 */
[----:B------:R-:W-:Y:S01]  /*3f610*/  FFMA.FTZ R9, R9, R44, -R5 ;  /* 0x0000002c09097223 */ /* 0x000fe20000010805 */
[----:B-1----:R-:W-:Y:S01]  /*3f620*/  FADD.FTZ R12, R34, R13 ;  /* 0x0000000d220c7221 */ /* 0x002fe20000010000 */
[----:B--2---:R-:W-:-:S05]  /*3f630*/  FADD.FTZ R4, R21, R4 ;  /* 0x0000000415047221 */ /* 0x004fca0000010000 */
[----:B------:R-:W1:Y:S08]  /*3f640*/  MUFU.EX2 R31, R31 ;  /* 0x0000001f001f7308 */ /* 0x000e700000000800 */
[----:B------:R-:W2:Y:S01]  /*3f650*/  MUFU.EX2 R41, R41 ;  /* 0x0000002900297308 */ /* 0x000ea20000000800 */
[----:B------:R-:W-:Y:S01]  /*3f660*/  FFMA.FTZ R5, R8, R44, -R5 ;  /* 0x0000002c08057223 */ /* 0x000fe20000010805 */
[----:B0-----:R-:W-:Y:S01]  /*3f670*/  FADD.FTZ R11, R33, R12 ;  /* 0x0000000c210b7221 */ /* 0x001fe20000010000 */
[----:B---3--:R-:W-:-:S05]  /*3f680*/  FADD.FTZ R13, R25, R4 ;  /* 0x00000004190d7221 */ /* 0x008fca0000010000 */
[----:B------:R-:W0:Y:S08]  /*3f690*/  MUFU.EX2 R30, R30 ;  /* 0x0000001e001e7308 */ /* 0x000e300000000800 */
[----:B------:R-:W3:Y:S01]  /*3f6a0*/  MUFU.EX2 R42, R10 ;  /* 0x0000000a002a7308 */ /* 0x000ee20000000800 */
[----:B----4-:R-:W-:Y:S01]  /*3f6b0*/  FADD.FTZ R4, R32, R11 ;  /* 0x0000000b20047221 */ /* 0x010fe20000010000 */
[----:B------:R-:W-:-:S06]  /*3f6c0*/  FADD.FTZ R8, R26, R13 ;  /* 0x0000000d1a087221 */ /* 0x000fcc0000010000 */
[----:B------:R-:W4:Y:S08]  /*3f6d0*/  MUFU.EX2 R29, R29 ;  /* 0x0000001d001d7308 */ /* 0x000f300000000800 */
[----:B------:R4:W4:Y:S01]  /*3f6e0*/  MUFU.EX2 R179, R9 ;  /* 0x0000000900b37308 */ /* 0x0009220000000800 */
[----:B-1----:R-:W-:Y:S01]  /*3f6f0*/  FADD.FTZ R11, R31, R4 ;  /* 0x000000041f0b7221 */ /* 0x002fe20000010000 */
[----:B--2---:R-:W-:-:S06]  /*3f700*/  FADD.FTZ R13, R41, R8 ;  /* 0x00000008290d7221 */ /* 0x004fcc0000010000 */
[----:B------:R-:W1:Y:S01]  /*3f710*/  MUFU.EX2 R44, R5 ;  /* 0x00000005002c7308 */ /* 0x000e620000000800 */
[----:B0-----:R-:W-:Y:S01]  /*3f720*/  FADD.FTZ R4, R30, R11 ;  /* 0x0000000b1e047221 */ /* 0x001fe20000010000 */
[----:B---3--:R-:W-:-:S03]  /*3f730*/  FADD.FTZ R8, R42, R13 ;  /* 0x0000000d2a087221 */ /* 0x008fc60000010000 */
[----:B----4-:R-:W-:Y:S01]  /*3f740*/  FADD.FTZ R9, R29, R4 ;  /* 0x000000041d097221 */ /* 0x010fe20000010000 */
[----:B------:R-:W-:-:S03]  /*3f750*/  FADD.FTZ R11, R179, R8 ;  /* 0x00000008b30b7221 */ /* 0x000fc60000010000 */
[----:B------:R-:W-:Y:S01]  /*3f760*/  FADD.FTZ R27, R178, R9 ;  /* 0x00000009b21b7221 */ /* 0x000fe20000010000 */
[----:B-1----:R-:W-:-:S04]  /*3f770*/  FADD.FTZ R45, R44, R11 ;  /* 0x0000000b2c2d7221 */ /* 0x002fc80000010000 */
[----:B------:R-:W-:Y:S04]  /*3f780*/  ST.E desc[UR4][R6.64+0x10], R27 ;  /* 0x0000101b06007985 */ /* 0x000fe8000c101904 */
[----:B------:R0:W-:Y:S04]  /*3f790*/  ST.E desc[UR6][R6.64+0x14], R45 ;  /* 0x0000142d06007985 */ /* 0x0001e8000c101906 */
[----:B------:R-:W2:Y:S01]  /*3f7a0*/  LDL.64 R12, [R0+0x80] ;  /* 0x00008000000c7983 */ /* 0x000ea20000100a00 */
[----:B------:R-:W-:Y:S06]  /*3f7b0*/  BAR.SYNC.DEFER_BLOCKING 0xf, 0x100 ;  /* 0x03c4000000007b1d */ /* 0x000fec0000010000 */
[----:B------:R-:W3:Y:S01]  /*3f7c0*/  LDL.64 R4, [R0+0x88] ;  /* 0x0000880000047983 */ /* 0x000ee20000100a00 */
[----:B------:R-:W-:-:S02]  /*3f7d0*/  R2UR UR10, R2 ;  /* 0x00000000020a72ca */ /* 0x000fc400000e0000 */
[C---:B------:R-:W-:Y:S01]  /*3f7e0*/  R2UR UR11, R3.reuse ;  /* 0x00000000030b72ca */ /* 0x040fe200000e0000 */
[----:B------:R-:W4:Y:S01]  /*3f7f0*/  LDL.64 R136, [R0] ;  /* 0x0000000000887983 */ /* 0x000f220000100a00 */
[----:B------:R-:W-:Y:S02]  /*3f800*/  R2UR UR12, R2 ;  /* 0x00000000020c72ca */ /* 0x000fe400000e0000 */
[----:B------:R-:W-:Y:S01]  /*3f810*/  R2UR UR13, R3 ;  /* 0x00000000030d72ca */ /* 0x000fe200000e0000 */
[----:B0-----:R-:W4:Y:S04]  /*3f820*/  LDL.64 R6, [R0+0x90] ;  /* 0x0000900000067983 */ /* 0x001f280000100a00 */
[----:B--2---:R-:W2:Y:S04]  /*3f830*/  LD.E.64 R12, desc[UR4][R12.64+0x10] ;  /* 0x000010040c0c7980 */ /* 0x004ea8000c101b00 */
[----:B--2---:R-:W2:Y:S04]  /*3f840*/  LD.E.64 R8, desc[UR6][R12.64+0x8] ;  /* 0x000008060c087980 */ /* 0x004ea8000c101b00 */
[----:B------:R-:W3:Y:S01]  /*3f850*/  LD.E.64 R10, desc[UR4][R12.64] ;  /* 0x000000040c0a7980 */ /* 0x000ee2000c101b00 */
        /* <DEDUP_REMOVED lines=17> */
[--C-:B---3--:R-:W-:Y:S02]  /*3f970*/  IMAD R10, R10, 0x2, R9.reuse ;  /* 0x000000020a0a7824 */ /* 0x108fe400078e0209 */
[C---:B------:R-:W-:Y:S02]  /*3f980*/  IMAD R8, R11.reuse, 0x2, R9 ;  /* 0x000000020b087824 */ /* 0x040fe400078e0209 */
[----:B------:R-:W-:Y:S01]  /*3f990*/  IMAD R11, R11, 0x2, R10 ;  /* 0x000000020b0b7824 */ /* 0x000fe200078e020a */
[----:B------:R-:W-:Y:S04]  /*3f9a0*/  STSM.16.M88.4 [R9], R164 ;  /* 0x000000a409007844 */ /* 0x000fe80000000200 */
[----:B------:R-:W-:Y:S04]  /*3f9b0*/  STSM.16.M88.4 [R10], R168 ;  /* 0x000000a80a007844 */ /* 0x000fe80000000200 */
[----:B------:R0:W-:Y:S04]  /*3f9c0*/  STSM.16.M88.4 [R8], R172 ;  /* 0x000000ac08007844 */ /* 0x0001e80000000200 */
[----:B------:R1:W-:Y:S04]  /*3f9d0*/  STSM.16.M88.4 [R11], R176 ;  /* 0x000000b00b007844 */ /* 0x0003e80000000200 */
[----:B------:R-:W2:Y:S04]  /*3f9e0*/  LD.E R13, desc[UR4][R4.64] ;  /* 0x00000004040d7980 */ /* 0x000ea8000c101900 */
[----:B------:R-:W3:Y:S04]  /*3f9f0*/  LD.E R15, desc[UR6][R4.64+0x4] ;  /* 0x00000406040f7980 */ /* 0x000ee8000c101900 */
[----:B------:R-:W3:Y:S04]  /*3fa00*/  LD.E R21, desc[UR8][R4.64+0x8] ;  /* 0x0000080804157980 */ /* 0x000ee8000c101900 */
[----:B------:R-:W3:Y:S04]  /*3fa10*/  LD.E R25, desc[UR10][R4.64+0xc] ;  /* 0x00000c0a04197980 */ /* 0x000ee8000c101900 */
[----:B------:R-:W3:Y:S04]  /*3fa20*/  LD.E R27, desc[UR12][R4.64+0x10] ;  /* 0x0000100c041b7980 */ /* 0x000ee8000c101900 */
[----:B------:R-:W3:Y:S01]  /*3fa30*/  LD.E R31, desc[UR4][R4.64+0x14] ;  /* 0x00001404041f7980 */ /* 0x000ee2000c101900 */
[----:B------:R-:W-:-:S02]  /*3fa40*/  R2UR UR14, R2 ;  /* 0x00000000020e72ca */ /* 0x000fc400000e0000 */
[C---:B------:R-:W-:Y:S01]  /*3fa50*/  R2UR UR15, R3.reuse ;  /* 0x00000000030f72ca */ /* 0x040fe200000e0000 */
[----:B----4-:R-:W4:Y:S01]  /*3fa60*/  LD.E R136, desc[UR4][R136.64] ;  /* 0x0000000488887980 */ /* 0x010f22000c101900 */
[C---:B------:R-:W-:Y:S02]  /*3fa70*/  R2UR UR16, R2.reuse ;  /* 0x00000000021072ca */ /* 0x040fe400000e0000 */
[C---:B------:R-:W-:Y:S01]  /*3fa80*/  R2UR UR17, R3.reuse ;  /* 0x00000000031172ca */ /* 0x040fe200000e0000 */
[----:B------:R-:W4:Y:S01]  /*3fa90*/  LD.E.64 R6, desc[UR4][R6.64] ;  /* 0x0000000406067980 */ /* 0x000f22000c101b00 */
[C---:B------:R-:W-:Y:S02]  /*3faa0*/  R2UR UR18, R2.reuse ;  /* 0x00000000021272ca */ /* 0x040fe400000e0000 */
[----:B------:R-:W-:Y:S01]  /*3fab0*/  R2UR UR19, R3 ;  /* 0x00000000031372ca */ /* 0x000fe200000e0000 */
[----:B------:R-:W4:Y:S01]  /*3fac0*/  LD.E R20, desc[UR8][R4.64+0x38] ;  /* 0x0000380804147980 */ /* 0x000f22000c101900 */
[----:B------:R-:W-:-:S02]  /*3fad0*/  R2UR UR20, R2 ;  /* 0x00000000021472ca */ /* 0x000fc400000e0000 */
[C---:B------:R-:W-:Y:S01]  /*3fae0*/  R2UR UR21, R3.reuse ;  /* 0x00000000031572ca */ /* 0x040fe200000e0000 */
[----:B------:R-:W4:Y:S01]  /*3faf0*/  LD.E R24, desc[UR12][R4.64+0x40] ;  /* 0x0000400c04187980 */ /* 0x000f22000c101900 */
[C---:B------:R-:W-:Y:S02]  /*3fb00*/  R2UR UR22, R2.reuse ;  /* 0x00000000021672ca */ /* 0x040fe400000e0000 */
[C---:B------:R-:W-:Y:S01]  /*3fb10*/  R2UR UR23, R3.reuse ;  /* 0x00000000031772ca */ /* 0x040fe200000e0000 */
[----:B0-----:R-:W4:Y:S01]  /*3fb20*/  LD.E R8, desc[UR16][R4.64+0x18] ;  /* 0x0000181004087980 */ /* 0x001f22000c101900 */
[C---:B------:R-:W-:Y:S02]  /*3fb30*/  R2UR UR24, R2.reuse ;  /* 0x00000000021872ca */ /* 0x040fe400000e0000 */
[----:B------:R-:W-:Y:S01]  /*3fb40*/  R2UR UR25, R3 ;  /* 0x00000000031972ca */ /* 0x000fe200000e0000 */
[----:B------:R-:W4:Y:S01]  /*3fb50*/  LD.E R9, desc[UR18][R4.64+0x1c] ;  /* 0x00001c1204097980 */ /* 0x000f22000c101900 */
[----:B------:R-:W-:-:S02]  /*3fb60*/  R2UR UR26, R2 ;  /* 0x00000000021a72ca */ /* 0x000fc400000e0000 */
[C---:B------:R-:W-:Y:S01]  /*3fb70*/  R2UR UR27, R3.reuse ;  /* 0x00000000031b72ca */ /* 0x040fe200000e0000 */
[----:B------:R-:W4:Y:S01]  /*3fb80*/  LD.E R10, desc[UR20][R4.64+0x20] ;  /* 0x00002014040a7980 */ /* 0x000f22000c101900 */
[----:B------:R-:W-:Y:S02]  /*3fb90*/  R2UR UR28, R2 ;  /* 0x00000000021c72ca */ /* 0x000fe400000e0000 */
[----:B------:R-:W-:Y:S01]  /*3fba0*/  R2UR UR29, R3 ;  /* 0x00000000031d72ca */ /* 0x000fe200000e0000 */
[----:B-1----:R-:W4:Y:S04]  /*3fbb0*/  LD.E R11, desc[UR22][R4.64+0x24] ;  /* 0x00002416040b7980 */ /* 0x002f28000c101900 */
[----:B------:R-:W4:Y:S04]  /*3fbc0*/  LD.E R12, desc[UR24][R4.64+0x28] ;  /* 0x00002818040c7980 */ /* 0x000f28000c101900 */
        /* <DEDUP_REMOVED lines=60> */
[----:B--2---:R0:W-:Y:S04]  /*3ff90*/  ST.E desc[UR6][R4.64], R13 ;  /* 0x0000000d04007985 */ /* 0x0041e8000c101906 */
[----:B---3--:R1:W-:Y:S04]  /*3ffa0*/  ST.E desc[UR8][R4.64+0x4], R15 ;  /* 0x0000040f04007985 */ /* 0x0083e8000c101908 */
[----:B------:R2:W-:Y:S04]  /*3ffb0*/  ST.E desc[UR10][R4.64+0x8], R21 ;  /* 0x0000081504007985 */ /* 0x0005e8000c10190a */
[----:B------:R3:W-:Y:S04]  /*3ffc0*/  ST.E desc[UR12][R4.64+0xc], R25 ;  /* 0x00000c1904007985 */ /* 0x0007e8000c10190c */
[----:B------:R3:W-:Y:S04]  /*3ffd0*/  ST.E desc[UR14][R4.64+0x10], R27 ;  /* 0x0000101b04007985 */ /* 0x0007e8000c10190e */
[----:B------:R3:W-:Y:S04]  /*3ffe0*/  ST.E desc[UR4][R4.64+0x14], R31 ;  /* 0x0000141f04007985 */ /* 0x0007e8000c101904 */
[----:B0-----:R-:W4:Y:S04]  /*3fff0*/  LD.E R13, desc[UR26][R4.64+0x2c] ;  /* 0x00002c1a040d7980 */ /* 0x001f28000c101900 */
[----:B-1----:R-:W4:Y:S04]  /*40000*/  LD.E R15, desc[UR6][R4.64+0x34] ;  /* 0x00003406040f7980 */ /* 0x002f28000c101900 */
[----:B--2---:R-:W2:Y:S04]  /*40010*/  LD.E R21, desc[UR10][R4.64+0x3c] ;  /* 0x00003c0a04157980 */ /* 0x004ea8000c101900 */
[----:B---3--:R-:W3:Y:S04]  /*40020*/  LD.E R25, desc[UR14][R4.64+0x44] ;  /* 0x0000440e04197980 */ /* 0x008ee8000c101900 */
        /* <DEDUP_REMOVED lines=51> */
[----:B----4-:R-:W-:Y:S04]  /*40360*/  ST.E desc[UR4][R4.64+0x18], R8 ;  /* 0x0000180804007985 */ /* 0x010fe8000c101904 */
        /* <DEDUP_REMOVED lines=20> */
[----:B--2---:R-:W-:Y:S04]  /*404b0*/  ST.E desc[UR8][R4.64+0x3c], R21 ;  /* 0x00003c1504007985 */ /* 0x004fe8000c101908 */
[----:B---3--:R-:W-:Y:S04]  /*404c0*/  ST.E desc[UR12][R4.64+0x44], R25 ;  /* 0x0000441904007985 */ /* 0x008fe8000c10190c */
        /* <DEDUP_REMOVED lines=83> */
[----:B------:R-:W-:Y:S01]  /*40a00*/  ST.E desc[UR22][R4.64+0x1c0], R120 ;  /* 0x0001c07804007985 */ /* 0x000fe2000c101916 */
[----:B------:R-:W-:-:S03]  /*40a10*/  IMAD R6, R136, 0x1000, R6 ;  /* 0x0000100088067824 */ /* 0x000fc600078e0206 */
        /* <DEDUP_REMOVED lines=18> */
[----:B------:R-:W-:Y:S01]  /*40b40*/  HGMMA.64x256x16.F32.BF16 R24, R164, gdesc[UR4].tnspB, RZ, !UPT, gsb0 ;  /* 0x43e00004a4187df0 */ /* 0x000fe2000c0018ff */
        /* <DEDUP_REMOVED lines=1197> */
[C---:B------:R-:W-:Y:S01]  /*45620*/  R2UR UR29, R3.reuse ;  /* 0x00000000031d72ca */ /* 0x040fe200000e0000 */
[----:B------:R-:W-:Y:S02]  /*45630*/  WARPGROUP.DEPBAR.LE gsb0, 0x0 ;  /* 0x00008000000079c5 */ /* 0x000fe40000010000 */
[----:B------:R-:W-:Y:S01]  /*45640*/  ST.E desc[UR4][R4.64], R24 ;  /* 0x0000001804007985 */ /* 0x000fe2000c101904 */
[C---:B------:R-:W-:Y:S02]  /*45650*/  R2UR UR4, R2.reuse ;  /* 0x00000000020472ca */ /* 0x040fe400000e0000 */
[----:B------:R-:W-:Y:S01]  /*45660*/  R2UR UR5, R3 ;  /* 0x00000000030572ca */ /* 0x000fe200000e0000 */
[----:B------:R0:W-:Y:S01]  /*45670*/  ST.E desc[UR6][R4.64+0x4], R25 ;  /* 0x0000041904007985 */ /* 0x0001e2000c101906 */
[----:B------:R-:W-:-:S02]  /*45680*/  R2UR UR6, R2 ;  /* 0x00000000020672ca */ /* 0x000fc400000e0000 */
[C---:B------:R-:W-:Y:S01]  /*45690*/  R2UR UR7, R3.reuse ;  /* 0x00000000030772ca */ /* 0x040fe200000e0000 */
[----:B------:R-:W-:Y:S01]  /*456a0*/  ST.E desc[UR8][R4.64+0x8], R26 ;  /* 0x0000081a04007985 */ /* 0x000fe2000c101908 */
[C---:B------:R-:W-:Y:S02]  /*456b0*/  R2UR UR8, R2.reuse ;  /* 0x00000000020872ca */ /* 0x040fe400000e0000 */
[C---:B------:R-:W-:Y:S01]  /*456c0*/  R2UR UR9, R3.reuse ;  /* 0x00000000030972ca */ /* 0x040fe200000e0000 */
[----:B------:R1:W-:Y:S01]  /*456d0*/  ST.E desc[UR10][R4.64+0xc], R27 ;  /* 0x00000c1b04007985 */ /* 0x0003e2000c10190a */
[C---:B------:R-:W-:Y:S02]  /*456e0*/  R2UR UR10, R2.reuse ;  /* 0x00000000020a72ca */ /* 0x040fe400000e0000 */
[----:B------:R-:W-:Y:S01]  /*456f0*/  R2UR UR11, R3 ;  /* 0x00000000030b72ca */ /* 0x000fe200000e0000 */
[----:B------:R-:W-:Y:S01]  /*45700*/  ST.E desc[UR12][R4.64+0x10], R28 ;  /* 0x0000101c04007985 */ /* 0x000fe2000c10190c */
[----:B------:R-:W-:-:S02]  /*45710*/  R2UR UR12, R2 ;  /* 0x00000000020c72ca */ /* 0x000fc400000e0000 */
[C---:B------:R-:W-:Y:S01]  /*45720*/  R2UR UR13, R3.reuse ;  /* 0x00000000030d72ca */ /* 0x040fe200000e0000 */
[----:B------:R2:W-:Y:S01]  /*45730*/  ST.E desc[UR14][R4.64+0x14], R29 ;  /* 0x0000141d04007985 */ /* 0x0005e2000c10190e */
[C---:B------:R-:W-:Y:S02]  /*45740*/  R2UR UR14, R2.reuse ;  /* 0x00000000020e72ca */ /* 0x040fe400000e0000 */
[C---:B------:R-:W-:Y:S01]  /*45750*/  R2UR UR15, R3.reuse ;  /* 0x00000000030f72ca */ /* 0x040fe200000e0000 */
        /* <DEDUP_REMOVED lines=359> */
[----:B------:R-:W-:Y:S01]  /*46dd0*/  R2UR UR29, R3 ;  /* 0x00000000031d72ca */ /* 0x000fe200000e0000 */
[----:B------:R-:W-:Y:S01]  /*46de0*/  ST.E desc[UR4][R4.64+0x1f8], R150 ;  /* 0x0001f89604007985 */ /* 0x000fe2000c101904 */
[----:B------:R-:W-:-:S03]  /*46df0*/  R2UR UR4, R2 ;  /* 0x00000000020472ca */ /* 0x000fc600000e0000 */
[----:B------:R4:W-:Y:S01]  /*46e00*/  ST.E desc[UR6][R4.64+0x1fc], R151 ;  /* 0x0001fc9704007985 */ /* 0x0009e2000c101906 */
[----:B------:R-:W-:-:S03]  /*46e10*/  R2UR UR5, R3 ;  /* 0x00000000030572ca */ /* 0x000fc600000e0000 */
[----:B------:R-:W4:Y:S01]  /*46e20*/  LD.E R7, desc[UR8][R4.64] ;  /* 0x0000000804077980 */ /* 0x000f22000c101900 */
[C---:B------:R-:W-:Y:S02]  /*46e30*/  R2UR UR6, R2.reuse ;  /* 0x00000000020672ca */ /* 0x040fe400000e0000 */
[C---:B------:R-:W-:Y:S01]  /*46e40*/  R2UR UR7, R3.reuse ;  /* 0x00000000030772ca */ /* 0x040fe200000e0000 */
[----:B------:R-:W4:Y:S01]  /*46e50*/  LD.E R9, desc[UR10][R4.64+0x4] ;  /* 0x0000040a04097980 */ /* 0x000f22000c101900 */
[C---:B------:R-:W-:Y:S02]  /*46e60*/  R2UR UR8, R2.reuse ;  /* 0x00000000020872ca */ /* 0x040fe400000e0000 */
[C---:B------:R-:W-:Y:S01]  /*46e70*/  R2UR UR9, R3.reuse ;  /* 0x00000000030972ca */ /* 0x040fe200000e0000 */
[----:B------:R-:W4:Y:S01]  /*46e80*/  LD.E R11, desc[UR12][R4.64+0x8] ;  /* 0x0000080c040b7980 */ /* 0x000f22000c101900 */
        /* <DEDUP_REMOVED lines=8> */
[----:B------:R-:W4:Y:S01]  /*46f10*/  LD.E R21, desc[UR18][R4.64+0x14] ;  /* 0x0000141204157980 */ /* 0x000f22000c101900 */
[C---:B------:R-:W-:Y:S02]  /*46f20*/  R2UR UR16, R2.reuse ;  /* 0x00000000021072ca */ /* 0x040fe400000e0000 */
[----:B------:R-:W-:Y:S01]  /*46f30*/  R2UR UR17, R3 ;  /* 0x00000000031172ca */ /* 0x000fe200000e0000 */
[----:B0-----:R-:W4:Y:S01]  /*46f40*/  LD.E R25, desc[UR20][R4.64+0x18] ;  /* 0x0000181404197980 */ /* 0x001f22000c101900 */
[----:B------:R-:W-:-:S02]  /*46f50*/  R2UR UR18, R2 ;  /* 0x00000000021272ca */ /* 0x000fc400000e0000 */
[C---:B------:R-:W-:Y:S01]  /*46f60*/  R2UR UR19, R3.reuse ;  /* 0x00000000031372ca */ /* 0x040fe200000e0000 */
[----:B-1----:R-:W4:Y:S01]  /*46f70*/  LD.E R27, desc[UR22][R4.64+0x1c] ;  /* 0x00001c16041b7980 */ /* 0x002f22000c101900 */
[C---:B------:R-:W-:Y:S02]  /*46f80*/  R2UR UR20, R2.reuse ;  /* 0x00000000021472ca */ /* 0x040fe400000e0000 */
[C---:B------:R-:W-:Y:S01]  /*46f90*/  R2UR UR21, R3.reuse ;  /* 0x00000000031572ca */ /* 0x040fe200000e0000 */
[----:B--2---:R-:W2:Y:S01]  /*46fa0*/  LD.E R29, desc[UR24][R4.64+0x20] ;  /* 0x00002018041d7980 */ /* 0x004ea2000c101900 */
[C---:B------:R-:W-:Y:S02]  /*46fb0*/  R2UR UR22, R2.reuse ;  /* 0x00000000021672ca */ /* 0x040fe400000e0000 */
[----:B------:R-:W-:Y:S01]  /*46fc0*/  R2UR UR23, R3 ;  /* 0x00000000031772ca */ /* 0x000fe200000e0000 */
[----:B---3--:R-:W3:Y:S01]  /*46fd0*/  LD.E R31, desc[UR26][R4.64+0x24] ;  /* 0x0000241a041f7980 */ /* 0x008ee2000c101900 */
[----:B------:R-:W-:-:S02]  /*46fe0*/  R2UR UR24, R2 ;  /* 0x00000000021872ca */ /* 0x000fc400000e0000 */
[C---:B------:R-:W-:Y:S01]  /*46ff0*/  R2UR UR25, R3.reuse ;  /* 0x00000000031972ca */ /* 0x040fe200000e0000 */
[----:B----4-:R-:W4:Y:S01]  /*47000*/  LD.E R33, desc[UR28][R4.64+0x28] ;  /* 0x0000281c04217980 */ /* 0x010f22000c101900 */
        /* <DEDUP_REMOVED lines=316> */
[----:B------:R-:W-:Y:S01]  /*483d0*/  R2UR UR29, R3 ;  /* 0x00000000031d72ca */ /* 0x000fe200000e0000 */
        /* <DEDUP_REMOVED lines=11> */
[----:B------:R-:W4:Y:S01]  /*48490*/  LD.E R110, desc[UR28][R4.64+0x1fc] ;  /* 0x0001fc1c046e7980 */ /* 0x000f22000c101900 */
        /* <DEDUP_REMOVED lines=46> */
[----:B--2---:R-:W-:Y:S01]  /*48780*/  ST.E desc[UR20][R4.64+0x20], R29 ;  /* 0x0000201d04007985 */ /* 0x004fe2000c101914 */
[C---:B------:R-:W-:Y:S02]  /*48790*/  R2UR UR20, R2.reuse ;  /* 0x00000000021472ca */ /* 0x040fe400000e0000 */
[C---:B------:R-:W-:Y:S01]  /*487a0*/  R2UR UR21, R3.reuse ;  /* 0x00000000031572ca */ /* 0x040fe200000e0000 */
[----:B---3--:R-:W-:Y:S01]  /*487b0*/  ST.E desc[UR22][R4.64+0x24], R31 ;  /* 0x0000241f04007985 */ /* 0x008fe2000c101916 */
[C---:B------:R-:W-:Y:S02]  /*487c0*/  R2UR UR22, R2.reuse ;  /* 0x00000000021672ca */ /* 0x040fe400000e0000 */
[----:B------:R-:W-:Y:S01]  /*487d0*/  R2UR UR23, R3 ;  /* 0x00000000031772ca */ /* 0x000fe200000e0000 */
[----:B----4-:R-:W-:Y:S01]  /*487e0*/  ST.E desc[UR24][R4.64+0x28], R33 ;  /* 0x0000282104007985 */ /* 0x010fe2000c101918 */
        /* <DEDUP_REMOVED lines=211> */
[----:B------:R1:W-:Y:S01]  /*49520*/  ST.E desc[UR12][R4.64+0x140], R10 ;  /* 0x0001400a04007985 */ /* 0x0003e2000c10190c */
[C---:B------:R-:W-:Y:S02]  /*49530*/  R2UR UR10, R2.reuse ;  /* 0x00000000020a72ca */ /* 0x040fe400000e0000 */
[----:B------:R-:W-:Y:S01]  /*49540*/  R2UR UR11, R3 ;  /* 0x00000000030b72ca */ /* 0x000fe200000e0000 */
[----:B------:R2:W-:Y:S01]  /*49550*/  ST.E desc[UR14][R4.64+0x144], R12 ;  /* 0x0001440c04007985 */ /* 0x0005e2000c10190e */
        /* <DEDUP_REMOVED lines=102> */
[----:B------:R-:W-:Y:S02]  /*49bc0*/  R2UR UR28, R2 ;  /* 0x00000000021c72ca */ /* 0x000fe400000e0000 */
[----:B------:R-:W-:Y:S01]  /*49bd0*/  R2UR UR29, R3 ;  /* 0x00000000031d72ca */ /* 0x000fe200000e0000 */
[----:B------:R2:W-:Y:S04]  /*49be0*/  ST.E desc[UR6][R4.64+0x1d0], R88 ;  /* 0x0001d05804007985 */ /* 0x0005e8000c101906 */
        /* <DEDUP_REMOVED lines=10> */
[----:B------:R2:W-:Y:S01]  /*49c90*/  ST.E desc[UR28][R4.64+0x1fc], R110 ;  /* 0x0001fc6e04007985 */ /* 0x0005e2000c10191c */
[----:B------:R-:W-:Y:S01]  /*49ca0*/  @!PT LDS RZ, [RZ] ;  /* 0x00000000fffff984 */ /* 0x000fe20000000800 */
[----:B------:R-:W-:Y:S01]  /*49cb0*/  @!PT LDS RZ, [RZ] ;  /* 0x00000000fffff984 */ /* 0x000fe20000000800 */
[----:B------:R-:W-:Y:S01]  /*49cc0*/  @!PT LDS RZ, [RZ] ;  /* 0x00000000fffff984 */ /* 0x000fe20000000800 */
[----:B------:R-:W-:Y:S01]  /*49cd0*/  @!PT LDS RZ, [RZ] ;  /* 0x00000000fffff984 */ /* 0x000fe20000000800 */
[----:B------:R3:W-:Y:S06]  /*49ce0*/  MEMBAR.ALL.CTA ;  /* 0x0000000000007992 */ /* 0x0007ec0000008000 */
[----:B---3--:R-:W3:Y:S02]  /*49cf0*/  FENCE.VIEW.ASYNC.S ;  /* 0x00000000000073c6 */ /* 0x008ee40000000000 */
[----:B---3--:R-:W-:-:S02]  /*49d00*/  NOP ;  /* 0x0000000000007918 */ /* 0x008fc40000000000 */
[----:B0-----:R-:W1:Y:S01]  /*49d10*/  LDL.64 R8, [R0+0x40] ;  /* 0x0000400000087983 */ /* 0x001e620000100a00 */
[C---:B------:R-:W-:Y:S02]  /*49d20*/  R2UR UR4, R2.reuse ;  /* 0x00000000020472ca */ /* 0x040fe400000e0000 */
[----:B------:R-:W-:Y:S01]  /*49d30*/  R2UR UR5, R3 ;  /* 0x00000000030572ca */ /* 0x000fe200000e0000 */
[----:B------:R-:W3:Y:S01]  /*49d40*/  LDL.64 R6, [R0] ;  /* 0x0000000000067983 */ /* 0x000ee20000100a00 */
[----:B------:R-:W-:Y:S11]  /*49d50*/  BAR.ARV 0xe, 0x100 ;  /* 0x0384000000007b1d */ /* 0x000ff60000002000 */
[----:B-1----:R-:W4:Y:S01]  /*49d60*/  LD.E R10, desc[UR4][R8.64] ;  /* 0x00000004080a7980 */ /* 0x002f22000c101900 */
[----:B------:R-:W-:-:S02]  /*49d70*/  R2UR UR4, R2 ;  /* 0x00000000020472ca */ /* 0x000fc400000e0000 */
[----:B------:R-:W-:Y:S01]  /*49d80*/  R2UR UR5, R3 ;  /* 0x00000000030572ca */ /* 0x000fe200000e0000 */
[----:B------:R-:W-:-:S12]  /*49d90*/  BSSY B0, `(.L_x_4009) ;  /* 0x0000006000007945 */ /* 0x000fd80003800000 */
[----:B---3--:R2:W5:Y:S01]  /*49da0*/  LD.E R6, desc[UR4][R6.64] ;  /* 0x0000000406067980 */ /* 0x008562000c101900 */
[----:B----4-:R-:W-:-:S04]  /*49db0*/  LOP3.LUT R10, R10, 0x1, RZ, 0xfc, !PT ;  /* 0x000000010a0a7812 */ /* 0x010fc800078efcff */
[----:B------:R-:W-:-:S13]  /*49dc0*/  ISETP.NE.AND P0, PT, R10, 0x3, PT ;  /* 0x000000030a00780c */ /* 0x000fda0003f05270 */
[----:B--2---:R-:W-:Y:S05]  /*49dd0*/  @!P0 BRA `(.L_x_4010) ;  /* 0x0000000000048947 */ /* 0x004fea0003800000 */
[----:B------:R-:W-:Y:S01]  /*49de0*/  BPT.TRAP 0x1 ;  /* 0x000000040000795c */ /* 0x000fe20000300000 */
.L_x_4010:
[----:B------:R-:W-:Y:S05]  /*49df0*/  BSYNC B0 ;  /* 0x0000000000007941 */ /* 0x000fea0003800000 */
.L_x_4009:
[C---:B------:R-:W-:Y:S02]  /*49e00*/  R2UR UR6, R2.reuse ;  /* 0x00000000020672ca */ /* 0x040fe400000e0000 */
[C---:B------:R-:W-:Y:S02]  /*49e10*/  R2UR UR7, R3.reuse ;  /* 0x00000000030772ca */ /* 0x040fe400000e0000 */
[----:B------:R-:W-:Y:S02]  /*49e20*/  R2UR UR4, R2 ;  /* 0x00000000020472ca */ /* 0x000fe400000e0000 */
[----:B------:R-:W-:-:S09]  /*49e30*/  R2UR UR5, R3 ;  /* 0x00000000030572ca */ /* 0x000fd200000e0000 */
[----:B------:R-:W2:Y:S04]  /*49e40*/  LD.E.64 R2, desc[UR6][R8.64+0x20] ;  /* 0x0000200608027980 */ /* 0x000ea8000c101b00 */
[----:B------:R-:W3:Y:S01]  /*49e50*/  LD.E R0, desc[UR4][R8.64+0xc] ;  /* 0x00000c0408007980 */ /* 0x000ee2000c101900 */
[----:B------:R-:W-:Y:S02]  /*49e60*/  MOV R4, 0x116f0 ;  /* 0x000116f000047802 */ /* 0x000fe40000000f00 */
[----:B--2---:R-:W-:-:S03]  /*49e70*/  MOV R3, R2 ;  /* 0x0000000200037202 */ /* 0x004fc60000000f00 */
[----:B------:R-:W-:Y:S02]  /*49e80*/  IMAD.MOV.U32 R2, RZ, RZ, R4 ;  /* 0x000000ffff027224 */ /* 0x000fe400078e0004 */
[----:B-----5:R-:W-:-:S05]  /*49e90*/  IMAD R3, R6, 0x8, R3 ;  /* 0x0000000806037824 */ /* 0x020fca00078e0203 */
[----:B---3--:R-:W-:Y:S01]  /*49ea0*/  PRMT R0, R0, 0x654, R3 ;  /* 0x0000065400007816 */ /* 0x008fe20000000003 */
[----:B------:R-:W-:-:S03]  /*49eb0*/  IMAD.MOV.U32 R3, RZ, RZ, 0x0 ;  /* 0x00000000ff037424 */ /* 0x000fc600078e00ff */
[----:B------:R0:W-:Y:S02]  /*49ec0*/  SYNCS.ARRIVE.TRANS64.RED.A1T0 RZ, [R0+URZ], RZ ;  /* 0x000000ff00ff79a7 */ /* 0x0001e4000810043f */
[----:B0-----:R-:W-:Y:S05]  /*49ed0*/  RET.REL.NODEC R2 `(_ZN7cutlass13device_kernelIN5flash11enable_sm90INS1_16FlashAttnFwdSm90INS1_25CollectiveMainloopFwdSm90ILi2EN4cute5tupleIJNS5_1CILi1EEES8_S8_EEENS6_IJNS7_ILi64EEESA_SA_EEELi512ENS_10bfloat16_tEfNS_4arch4Sm90ELb0ELb1ELb1ELb1ELb1ELb1ELb1ELb0ELb0ELb1ELb0ELb0EEENS1_21CollectiveEpilogueFwdINS6_IJSA_NS7_ILi512EEESA_EEES9_SC_SE_Li256ELb1ELb1ELb0ELb0EEENS1_36VarlenDynamicPersistentTileSchedulerILi64ELi64ELi256ELi128ELb0ELb1ELb1ELb1ELb0ELb1EEEEEEEEEvNT_6ParamsE) ;  /* 0xfffffb6002487950 */ /* 0x001fea0003c3ffff */
.L_x_3983:
[----:B0-----:R0:W1:Y:S02]  /*49ee0*/  SYNCS.PHASECHK.TRANS64.TRYWAIT P0, [R12+URZ], R13 ;  /* 0x0000000d0c0075a7 */ /* 0x001064000800017f */
[----:B-1----:R-:W-:Y:S05]  /*49ef0*/  @!P0 NANOSLEEP.SYNCS 0x989680 ;  /* 0x009896800000895d */ /* 0x002fea0003900000 */
[----:B------:R-:W1:Y:S02]  /*49f00*/  @!P0 SYNCS.PHASECHK.TRANS64 P0, [R12+URZ], R13 ;  /* 0x0000000d0c0085a7 */ /* 0x000e64000800007f */
[----:B-1----:R-:W-:Y:S05]  /*49f10*/  @!P0 BRA `(.L_x_3983) ;  /* 0xfffffffc00f08947 */ /* 0x002fea000383ffff */
[----:B------:R-:W-:Y:S05]  /*49f20*/  BRA `(.L_x_3982) ;  /* 0xffffff0800f87947 */ /* 0x000fea000383ffff */
.L_x_3985:
[----:B0-----:R0:W1:Y:S02]  /*49f30*/  SYNCS.PHASECHK.TRANS64.TRYWAIT P0, [R12+URZ+0x38810], R15 ;  /* 0x0388100f0c0075a7 */ /* 0x001064000800017f */
[----:B-1----:R-:W-:Y:S05]  /*49f40*/  @!P0 NANOSLEEP.SYNCS 0x989680 ;  /* 0x009896800000895d */ /* 0x002fea0003900000 */
[----:B------:R-:W1:Y:S02]  /*49f50*/  @!P0 SYNCS.PHASECHK.TRANS64 P0, [R12+URZ+0x38810], R15 ;  /* 0x0388100f0c0085a7 */ /* 0x000e64000800007f */
[----:B-1----:R-:W-:Y:S05]  /*49f60*/  @!P0 BRA `(.L_x_3985) ;  /* 0xfffffffc00f08947 */ /* 0x002fea000383ffff */
[----:B------:R-:W-:Y:S05]  /*49f70*/  BRA `(.L_x_4011) ;  /* 0xffffff1000547947 */ /* 0x000fea000383ffff */
.L_x_3992:
[----:B0-----:R0:W1:Y:S02]  /*49f80*/  SYNCS.PHASECHK.TRANS64.TRYWAIT P0, [R12+URZ], R13 ;  /* 0x0000000d0c0075a7 */ /* 0x001064000800017f */
[----:B-1----:R-:W-:Y:S05]  /*49f90*/  @!P0 NANOSLEEP.SYNCS 0x989680 ;  /* 0x009896800000895d */ /* 0x002fea0003900000 */
[----:B------:R-:W1:Y:S02]  /*49fa0*/  @!P0 SYNCS.PHASECHK.TRANS64 P0, [R12+URZ], R13 ;  /* 0x0000000d0c0085a7 */ /* 0x000e64000800007f */
[----:B-1----:R-:W-:Y:S05]  /*49fb0*/  @!P0 BRA `(.L_x_3992) ;  /* 0xfffffffc00f08947 */ /* 0x002fea000383ffff */
[----:B------:R-:W-:Y:S05]  /*49fc0*/  BRA `(.L_x_3991) ;  /* 0xffffff1000f07947 */ /* 0x000fea000383ffff */
.L_x_4012:
        /* <DEDUP_REMOVED lines=11> */
.L_x_5816:


//--------------------- .text._ZN7cutlass13device_kernelIN5flash11enable_sm90INS1_16FlashAttnFwdSm90INS1_25CollectiveMainloopFwdSm90ILi2EN4cute5tupleIJNS5_1CILi1EEES8_S8_EEENS6_IJNS7_ILi64EEESA_SA_EEELi512ENS_10bfloat16_tEfNS_4arch4Sm90ELb1ELb0ELb1ELb0ELb1ELb0ELb0ELb0ELb0ELb1ELb0ELb0EEENS1_21CollectiveEpilogueFwdINS6_IJSA_NS7_ILi512EEESA_EEES9_SC_SE_Li256ELb0ELb1ELb0ELb0EEENS1_30DynamicPersistentTileSchedulerILi256ELi128ELb0ELb1ELb1EEEEEEEEEvNT_6ParamsE --------------------------
	.section	.text._ZN7cutlass13device_kernelIN5flash11enable_sm90INS1_16FlashAttnFwdSm90INS1_25CollectiveMainloopFwdSm90ILi2EN4cute5tupleIJNS5_1CILi1EEES8_S8_EEENS6_IJNS7_ILi64EEESA_SA_EEELi512ENS_10bfloat16_tEfNS_4arch4Sm90ELb1ELb0ELb1ELb0ELb1ELb0ELb0ELb0ELb0ELb1ELb0ELb0EEENS1_21CollectiveEpilogueFwdINS6_IJSA_NS7_ILi512EEESA_EEES9_SC_SE_Li256ELb0ELb1ELb0ELb0EEENS1_30DynamicPersistentTileSchedulerILi256ELi128ELb0ELb1ELb1EEEEEEEEEvNT_6ParamsE,"ax",@progbits
	.align	128
.text._ZN7cutlass13device_kernelIN5flash11enable_sm90INS1_16FlashAttnFwdSm90INS1_25CollectiveMainloopFwdSm90ILi2EN4cute5tupleIJNS5_1CILi1EEES8_S8_EEENS6_IJNS7_ILi64EEESA_SA_EEELi512ENS_10bfloat16_tEfNS_4arch4Sm90ELb1ELb0ELb1ELb0ELb1ELb0ELb0ELb0ELb0ELb1ELb0ELb0EEENS1_21CollectiveEpilogueFwdINS6_IJSA_NS7_ILi512EEESA_EEES9_SC_SE_Li256ELb0ELb1ELb0ELb0EEENS1_30DynamicPersistentTileSchedulerILi256ELi128ELb0ELb1ELb1EEEEEEEEEvNT_6ParamsE:
        .type           _ZN7cutlass13device_kernelIN5flash11enable_sm90INS1_16FlashAttnFwdSm90INS1_25CollectiveMainloopFwdSm90ILi2EN4cute5tupleIJNS5_1CILi1EEES8_S8_EEENS6_IJNS7_ILi64EEESA_SA_EEELi512ENS_10bfloat16_tEfNS_4arch4Sm90ELb1ELb0ELb1ELb0ELb1ELb0ELb0ELb0ELb0ELb1ELb0ELb0EEENS1_21CollectiveEpilogueFwdINS6_IJSA_NS7_ILi512EEESA_EEES9_SC_SE_Li256ELb0ELb1ELb0ELb0EEENS1_30DynamicPersistentTileSchedulerILi256ELi128ELb0ELb1ELb1EEEEEEEEEvNT_6ParamsE,@function
        .size           _ZN7cutlass13device_kernelIN5flash11enable_sm90INS1_16FlashAttnFwdSm90INS1_25CollectiveMainloopFwdSm90ILi2EN4cute5tupleIJNS5_1CILi1EEES8_S8_EEENS6_IJNS7_ILi64EEESA_SA_EEELi512ENS_10bfloat16_tEfNS_4arch4Sm90ELb1ELb0ELb1ELb0ELb1ELb0ELb0ELb0ELb0ELb1ELb0ELb0EEENS1_21CollectiveEpilogueFwdINS6_IJSA_NS7_ILi512EEESA_EEES9_SC_SE_Li256ELb0ELb1ELb0ELb0EEENS1_30DynamicPersistentTileSchedulerILi256ELi128ELb0ELb1ELb1EEEEEEEEEvNT_6ParamsE,(.L_x_5818 - _ZN7cutlass13device_kernelIN5flash11enable_sm90INS1_16FlashAttnFwdSm90INS1_25CollectiveMainloopFwdSm90ILi2EN4cute5tupleIJNS5_1CILi1EEES8_S8_EEENS6_IJNS7_ILi64EEESA_SA_EEELi512ENS_10bfloat16_tEfNS_4arch4Sm90ELb1ELb0ELb1ELb0ELb1ELb0ELb0ELb0ELb0ELb1ELb0ELb0EEENS1_21CollectiveEpilogueFwdINS6_IJSA_NS7_ILi512EEESA_EEES9_SC_SE_Li256ELb0ELb1ELb0ELb0EEENS1_30DynamicPersistentTileSchedulerILi256ELi128ELb0ELb1ELb1EEEEEEEEEvNT_6ParamsE)
        .other          _ZN7cutlass13device_kernelIN5flash11enable_sm90INS1_16FlashAttnFwdSm90INS1_25CollectiveMainloopFwdSm90ILi2EN4cute5tupleIJNS5_1CILi1EEES8_S8_EEENS6_IJNS7_ILi64EEESA_SA_EEELi512ENS_10bfloat16_tEfNS_4arch4Sm90ELb1ELb0ELb1ELb0ELb1ELb0ELb0ELb0ELb0ELb1ELb0ELb0EEENS1_21CollectiveEpilogueFwdINS6_IJSA_NS7_ILi512EEESA_EEES9_SC_SE_Li256ELb0ELb1ELb0ELb0EEENS1_30DynamicPersistentTileSchedulerILi256ELi128ELb0ELb1ELb1EEEEEEEEEvNT_6ParamsE,@"STO_CUDA_ENTRY STV_DEFAULT"
_ZN7cutlass13device_kernelIN5flash11enable_sm90INS1_16FlashAttnFwdSm90INS1_25CollectiveMainloopFwdSm90ILi2EN4cute5tupleIJNS5_1CILi1EEES8_S8_EEENS6_IJNS7_ILi64EEESA_SA_EEELi512ENS_10bfloat16_tEfNS_4arch4Sm90ELb1ELb0ELb1ELb0ELb1ELb0ELb0ELb0ELb0ELb1ELb0ELb0EEENS1_21CollectiveEpilogueFwdINS6_IJSA_NS7_ILi512EEESA_EEES9_SC_SE_Li256ELb0ELb1ELb0ELb0EEENS1_30DynamicPersistentTileSchedulerILi256ELi128ELb0ELb1ELb1EEEEEEEEEvNT_6ParamsE:
        /* <DEDUP_REMOVED lines=41> */
.L_x_4013:
        /* <DEDUP_REMOVED lines=22> */
.L_x_4014:
        /* <DEDUP_REMOVED lines=18> */
.L_x_4015:
        /* <DEDUP_REMOVED lines=22> */
.L_x_4016:
        /* <DEDUP_REMOVED lines=23> */
.L_x_4017:
        /* <DEDUP_REMOVED lines=8> */
.L_x_4019:
        /* <DEDUP_REMOVED lines=26> */
[----:B------:R-:W-:Y:S02]  /*0a00*/  SHF.R.S32.HI R11, RZ, 0x5, R6 ;  /* 0x00000005ff0b7819 */ /* 0x000fe40000011406 */
[C---:B------:R-:W-:Y:S02]  /*0a10*/  LEA.HI R0, R2.reuse, R5, RZ, 0x1 ;  /* 0x0000000502007211 */ /* 0x040fe400078f08ff */
[----:B------:R-:W-:Y:S02]  /*0a20*/  LOP3.LUT R7, R2, 0xfffffff0, RZ, 0xc0, !PT ;  /* 0xfffffff002077812 */ /* 0x000fe400078ec0ff */
[----:B------:R-:W-:Y:S02]  /*0a30*/  LOP3.LUT R4, R0, 0x1ffffffe, RZ, 0xc0, !PT ;  /* 0x1ffffffe00047812 */ /* 0x000fe400078ec0ff */
[----:B------:R-:W-:-:S02]  /*0a40*/  LEA.HI R0, R3, R216, RZ, 0x7 ;  /* 0x000000d803007211 */ /* 0x000fc400078f38ff */
[----:B------:R-:W-:Y:S01]  /*0a50*/  SHF.R.S32.HI R6, RZ, 0x1f, R6 ;  /* 0x0000001fff067819 */ /* 0x000fe20000011406 */
[----:B------:R-:W-:Y:S01]  /*0a60*/  IMAD.IADD R8, R5, 0x1, -R4 ;  /* 0x0000000105087824 */ /* 0x000fe200078e0a04 */
[----:B------:R-:W-:Y:S01]  /*0a70*/  LEA.HI R4, R3, R216, RZ, 0x2 ;  /* 0x000000d803047211 */ /* 0x000fe200078f10ff */
[----:B0-----:R-:W-:Y:S01]  /*0a80*/  ULEA UR42, UR40, UR42, 0x18 ;  /* 0x0000002a282a7291 */ /* 0x001fe2000f8ec03f */
[----:B------:R-:W-:Y:S02]  /*0a90*/  LOP3.LUT R5, R0, 0xffffff80, RZ, 0xc0, !PT ;  /* 0xffffff8000057812 */ /* 0x000fe400078ec0ff */
[----:B------:R-:W-:Y:S02]  /*0aa0*/  LOP3.LUT R9, R4, 0xfffffffc, RZ, 0xc0, !PT ;  /* 0xfffffffc04097812 */ /* 0x000fe400078ec0ff */
[----:B------:R-:W-:Y:S01]  /*0ab0*/  LEA.HI R2, R6, R11, RZ, 0x2 ;  /* 0x0000000b06027211 */ /* 0x000fe200078f10ff */
[C---:B------:R-:W-:Y:S01]  /*0ac0*/  IMAD.IADD R6, R216.reuse, 0x1, -R7 ;  /* 0x00000001d8067824 */ /* 0x040fe200078e0a07 */
[C---:B------:R-:W-:Y:S01]  /*0ad0*/  IADD3 R5, R216.reuse, -R5, RZ ;  /* 0x80000005d8057210 */ /* 0x040fe20007ffe0ff */
[----:B------:R-:W-:Y:S01]  /*0ae0*/  IMAD.IADD R12, R216, 0x1, -R9 ;  /* 0x00000001d80c7824 */ /* 0x000fe200078e0a09 */
[----:B------:R-:W-:-:S02]  /*0af0*/  SHF.R.S32.HI R211, RZ, 0x7, R0 ;  /* 0x00000007ffd37819 */ /* 0x000fc40000011400 */
[----:B------:R-:W-:Y:S02]  /*0b00*/  LOP3.LUT R4, R2, 0x3ffffc, RZ, 0xc0, !PT ;  /* 0x003ffffc02047812 */ /* 0x000fe400078ec0ff */
[--C-:B------:R-:W-:Y:S01]  /*0b10*/  SHF.R.S32.HI R7, RZ, 0x1f, R6.reuse ;  /* 0x0000001fff077819 */ /* 0x100fe20000011406 */
[----:B------:R-:W-:Y:S01]  /*0b20*/  IMAD R15, R211, 0x100, R6 ;  /* 0x00000100d30f7824 */ /* 0x000fe200078e0206 */
[----:B------:R-:W-:Y:S01]  /*0b30*/  SHF.R.S32.HI R2, RZ, 0x1f, R5 ;  /* 0x0000001fff027819 */ /* 0x000fe20000011405 */
[----:B------:R-:W-:Y:S01]  /*0b40*/  IMAD.IADD R10, R11, 0x1, -R4 ;  /* 0x000000010b0a7824 */ /* 0x000fe200078e0a04 */
[----:B------:R-:W-:Y:S02]  /*0b50*/  LEA.HI R9, R12, R12, RZ, 0x1 ;  /* 0x0000000c0c097211 */ /* 0x000fe400078f08ff */
[----:B------:R-:W-:Y:S01]  /*0b60*/  LEA.HI R7, R7, R6, RZ, 0x3 ;  /* 0x0000000607077211 */ /* 0x000fe200078f18ff */
[----:B------:R-:W-:Y:S01]  /*0b70*/  IMAD R14, R10, 0x10, R15 ;  /* 0x000000100a0e7824 */ /* 0x000fe200078e020f */
[----:B------:R-:W-:-:S02]  /*0b80*/  LEA.HI R4, R2, R5, RZ, 0x2 ;  /* 0x0000000502047211 */ /* 0x000fc400078f10ff */
[----:B------:R-:W-:Y:S02]  /*0b90*/  LOP3.LUT R13, R9, 0x1ffffffe, RZ, 0xc0, !PT ;  /* 0x1ffffffe090d7812 */ /* 0x000fe400078ec0ff */
[----:B------:R-:W-:Y:S02]  /*0ba0*/  LOP3.LUT R9, R7, 0xfffffff8, RZ, 0xc0, !PT ;  /* 0xfffffff807097812 */ /* 0x000fe400078ec0ff */
[----:B------:R-:W-:Y:S02]  /*0bb0*/  LOP3.LUT R10, R4, 0x7ffffffc, RZ, 0xc0, !PT ;  /* 0x7ffffffc040a7812 */ /* 0x000fe400078ec0ff */
[----:B------:R-:W-:Y:S01]  /*0bc0*/  IADD3 R13, R12, -R13, RZ ;  /* 0x8000000d0c0d7210 */ /* 0x000fe20007ffe0ff */
[----:B------:R-:W-:Y:S01]  /*0bd0*/  IMAD.IADD R9, R6, 0x1, -R9 ;  /* 0x0000000106097824 */ /* 0x000fe200078e0a09 */
[----:B------:R-:W-:Y:S01]  /*0be0*/  LEA.HI R6, R2, R5, RZ, 0x5 ;  /* 0x0000000502067211 */ /* 0x000fe200078f28ff */
[----:B------:R-:W-:Y:S01]  /*0bf0*/  IMAD.IADD R12, R5, 0x1, -R10 ;  /* 0x00000001050c7824 */ /* 0x000fe200078e0a0a */
[--C-:B------:R-:W-:Y:S01]  /*0c00*/  SHF.R.S32.HI R2, RZ, 0x2, R4.reuse ;  /* 0x00000002ff027819 */ /* 0x100fe20000011404 */
[----:B------:R-:W-:Y:S01]  /*0c10*/  IMAD.SHL.U32 R10, R7, 0x40, RZ ;  /* 0x00000040070a7824 */ /* 0x000fe200078e00ff */
[----:B------:R-:W-:Y:S01]  /*0c20*/  SHF.R.S32.HI R5, RZ, 0x1f, R4 ;  /* 0x0000001fff057819 */ /* 0x000fe20000011404 */
[----:B------:R-:W-:Y:S01]  /*0c30*/  IMAD.SHL.U32 R4, R9, 0x40, RZ ;  /* 0x0000004009047824 */ /* 0x000fe200078e00ff */
[----:B------:R-:W-:-:S02]  /*0c40*/  SHF.L.U32 R7, R8, 0x3, RZ ;  /* 0x0000000308077819 */ /* 0x000fc400000006ff */
[----:B------:R-:W-:Y:S02]  /*0c50*/  LOP3.LUT R10, R10, 0x7ffffe00, RZ, 0xc0, !PT ;  /* 0x7ffffe000a0a7812 */ /* 0x000fe400078ec0ff */
[----:B------:R-:W-:Y:S01]  /*0c60*/  LOP3.LUT R4, R4, 0x1c0, RZ, 0xc0, !PT ;  /* 0x000001c004047812 */ /* 0x000fe200078ec0ff */
[--C-:B------:R-:W-:Y:S01]  /*0c70*/  IMAD.U32 R215, R14, 0x40, R7.reuse ;  /* 0x000000400ed77824 */ /* 0x100fe200078e0007 */
[----:B------:R-:W-:Y:S01]  /*0c80*/  LEA.HI R3, R3, R216, RZ, 0x3 ;  /* 0x000000d803037211 */ /* 0x000fe200078f18ff */
[----:B------:R-:W-:Y:S01]  /*0c90*/  IMAD R10, R11, 0x400, R10 ;  /* 0x000004000b0a7824 */ /* 0x000fe200078e020a */
[----:B------:R-:W-:Y:S02]  /*0ca0*/  LOP3.LUT R7, R4, 0x8, R7, 0xf8, !PT ;  /* 0x0000000804077812 */ /* 0x000fe400078ef807 */
[----:B------:R-:W-:Y:S02]  /*0cb0*/  SHF.R.U32.HI R4, RZ, 0x3, R4 ;  /* 0x00000003ff047819 */ /* 0x000fe40000011604 */
[----:B------:R-:W-:-:S02]  /*0cc0*/  R2P PR, R9, 0x6 ;  /* 0x0000000609007804 */ /* 0x000fc40000000000 */
[----:B------:R-:W-:Y:S02]  /*0cd0*/  LOP3.LUT R7, R7, R4, RZ, 0x3c, !PT ;  /* 0x0000000407077212 */ /* 0x000fe400078e3cff */
[----:B------:R-:W-:Y:S02]  /*0ce0*/  LOP3.LUT R209, R3, 0xfffffff8, RZ, 0xc0, !PT ;  /* 0xfffffff803d17812 */ /* 0x000fe400078ec0ff */
[----:B------:R-:W-:Y:S02]  /*0cf0*/  IADD3 R7, R10, R7, RZ ;  /* 0x000000070a077210 */ /* 0x000fe40007ffe0ff */
[----:B------:R-:W-:Y:S01]  /*0d00*/  LEA.HI R5, R5, R2, RZ, 0x3 ;  /* 0x0000000205057211 */ /* 0x000fe200078f18ff */
[----:B------:R-:W-:Y:S01]  /*0d10*/  IMAD.IADD R209, R216, 0x1, -R209 ;  /* 0x00000001d8d17824 */ /* 0x000fe200078e0ad1 */
[----:B------:R-:W-:Y:S02]  /*0d20*/  LEA R19, R7, UR42, 0x1 ;  /* 0x0000002a07137c11 */ /* 0x000fe4000f8e08ff */
[----:B------:R-:W-:Y:S01]  /*0d30*/  LOP3.LUT R5, R5, 0xfffffff8, RZ, 0xc0, !PT ;  /* 0xfffffff805057812 */ /* 0x000fe200078ec0ff */
[----:B------:R-:W-:Y:S01]  /*0d40*/  IMAD.SHL.U32 R17, R209, 0x8, RZ ;  /* 0x00000008d1117824 */ /* 0x000fe200078e00ff */
[----:B------:R-:W-:Y:S01]  /*0d50*/  LEA.HI R0, R0, R211, RZ, 0x1 ;  /* 0x000000d300007211 */ /* 0x000fe200078f08ff */
[C---:B------:R-:W-:Y:S01]  /*0d60*/  VIADD R184, R19.reuse, 0x26800 ;  /* 0x0002680013b87836 */ /* 0x040fe20000000000 */
[----:B------:R-:W-:Y:S01]  /*0d70*/  SHF.R.S32.HI R6, RZ, 0x5, R6 ;  /* 0x00000005ff067819 */ /* 0x000fe20000011406 */
[----:B------:R-:W-:Y:S01]  /*0d80*/  IMAD.IADD R5, R2, 0x1, -R5 ;  /* 0x0000000102057824 */ /* 0x000fe200078e0a05 */
[----:B------:R-:W-:Y:S01]  /*0d90*/  LOP3.LUT R0, R0, 0xfffffe, RZ, 0xc0, !PT ;  /* 0x00fffffe00007812 */ /* 0x000fe200078ec0ff */
[----:B------:R-:W-:Y:S01]  /*0da0*/  VIADD R22, R19, 0x26820 ;  /* 0x0002682013167836 */ /* 0x000fe20000000000 */
[----:B------:R-:W-:Y:S01]  /*0db0*/  SEL R23, R23, 0xffffffc0, !P2 ;  /* 0xffffffc017177807 */ /* 0x000fe20005000000 */
[C---:B------:R-:W-:Y:S01]  /*0dc0*/  VIADD R189, R17.reuse, 0x80 ;  /* 0x0000008011bd7836 */ /* 0x040fe20000000000 */
[----:B------:R-:W-:Y:S01]  /*0dd0*/  @P1 IADD3 R22, R184, -0x20, RZ ;  /* 0xffffffe0b8161810 */ /* 0x000fe20007ffe0ff */
[C---:B------:R-:W-:Y:S01]  /*0de0*/  VIADD R188, R17.reuse, 0xc0 ;  /* 0x000000c011bc7836 */ /* 0x040fe20000000000 */
[C---:B------:R-:W-:Y:S01]  /*0df0*/  IADD3 R190, R17.reuse, 0x40, RZ ;  /* 0x0000004011be7810 */ /* 0x040fe20007ffe0ff */
[C---:B------:R-:W-:Y:S01]  /*0e00*/  VIADD R187, R17.reuse, 0x100 ;  /* 0x0000010011bb7836 */ /* 0x040fe20000000000 */
[C---:B------:R-:W-:Y:S01]  /*0e10*/  IADD3 R214, R17.reuse, 0x180, RZ ;  /* 0x0000018011d67810 */ /* 0x040fe20007ffe0ff */
        /* <DEDUP_REMOVED lines=12> */
[----:B------:R-:W-:Y:S01]  /*0ee0*/  IMAD.SHL.U32 R2, R12, 0x2, RZ ;  /* 0x000000020c027824 */ /* 0x000fe200078e00ff */
[----:B------:R-:W-:Y:S01]  /*0ef0*/  SHF.R.S32.HI R218, RZ, 0x1f, R214 ;  /* 0x0000001fffda7819 */ /* 0x000fe200000114d6 */
[----:B------:R-:W-:Y:S01]  /*0f00*/  IMAD R185, R13, 0x8, R16 ;  /* 0x000000080db97824 */ /* 0x000fe200078e0210 */
[----:B------:R-:W-:Y:S01]  /*0f10*/  SHF.R.S32.HI R217, RZ, 0x1f, R212 ;  /* 0x0000001fffd97819 */ /* 0x000fe200000114d4 */
[----:B------:R-:W-:-:S07]  /*0f20*/  IMAD.IADD R23, R23, 0x1, R22 ;  /* 0x0000000117177824 */ /* 0x000fce00078e0216 */
.L_x_4080:
        /* <DEDUP_REMOVED lines=21> */
.L_x_4020:
[----:B------:R-:W-:Y:S01]  /*1080*/  ULDC UR7, c[0x0][0xc54] ;  /* 0x0003150000077ab9 */ /* 0x000fe20000000800 */
[----:B------:R-:W-:Y:S01]  /*1090*/  UMOV UR6, UR9 ;  /* 0x0000000900067c82 */ /* 0x000fe20008000000 */
[----:B------:R-:W-:-:S11]  /*10a0*/  UISETP.NE.AND UP0, UPT, UR7, 0x1, UPT ;  /* 0x000000010700788c */ /* 0x000fd6000bf05270 */
[----:B------:R-:W-:Y:S02]  /*10b0*/  @UP0 ULDC.64 UR10, c[0x0][0xc58] ;  /* 0x00031600000a0ab9 */ /* 0x000fe40000000a00 */
[----:B------:R-:W-:-:S04]  /*10c0*/  UIMAD.WIDE.U32 UR4, UR9, UR10, URZ ;  /* 0x0000000a090472a5 */ /* 0x000fc8000f8e003f */
[----:B------:R-:W-:-:S04]  /*10d0*/  @UP0 USHF.R.U32.HI UR6, URZ, UR11, UR5 ;  /* 0x0000000b3f060299 */ /* 0x000fc80008011605 */
[----:B------:R-:W-:-:S12]  /*10e0*/  UIMAD UR4, UR6, UR7, URZ ;  /* 0x00000007060472a4 */ /* 0x000fd8000f8e023f */
.L_x_4021:
[----:B------:R-:W-:Y:S01]  /*10f0*/  ULDC UR45, c[0x0][0xc48] ;  /* 0x00031200002d7ab9 */ /* 0x000fe20000000800 */
[----:B------:R-:W-:Y:S01]  /*1100*/  ULDC.64 UR10, c[0x0][0x418] ;  /* 0x00010600000a7ab9 */ /* 0x000fe20000000a00 */
[----:B------:R-:W-:Y:S02]  /*1110*/  UISETP.NE.AND UP1, UPT, UR45, 0x1, UPT ;  /* 0x000000012d00788c */ /* 0x000fe4000bf25270 */
[----:B------:R-:W-:Y:S02]  /*1120*/  UISETP.NE.U32.AND UP0, UPT, UR10, URZ, UPT ;  /* 0x0000003f0a00728c */ /* 0x000fe4000bf05070 */
[----:B------:R-:W-:Y:S02]  /*1130*/  UIADD3 UR4, UR9, -UR4, URZ ;  /* 0x8000000409047290 */ /* 0x000fe4000fffe03f */
[----:B------:R-:W-:Y:S02]  /*1140*/  ULOP3.LUT UR6, URZ, UR6, URZ, 0x33, !UPT ;  /* 0x000000063f067292 */ /* 0x000fe4000f8e333f */
[----:B------:R-:W-:Y:S01]  /*1150*/  UISETP.NE.AND.EX UP0, UPT, UR11, URZ, UPT, UP0 ;  /* 0x0000003f0b00728c */ /* 0x000fe2000bf05300 */
[----:B------:R-:W-:Y:S01]  /*1160*/  ULDC UR5, c[0x0][0xc3c] ;  /* 0x00030f0000057ab9 */ /* 0x000fe20000000800 */
[----:B------:R-:W-:Y:S01]  /*1170*/  ULDC UR9, c[0x0][0xc54] ;  /* 0x0003150000097ab9 */ /* 0x000fe20000000800 */
[----:B------:R-:W-:Y:S01]  /*1180*/  ULDC UR48, c[0x0][0x424] ;  /* 0x0001090000307ab9 */ /* 0x000fe20000000800 */
[----:B------:R-:W-:-:S02]  /*1190*/  UISETP.NE.AND UP2, UPT, UR46, 0x1, UPT ;  /* 0x000000012e00788c */ /* 0x000fc4000bf45270 */
[----:B------:R-:W-:Y:S02]  /*11a0*/  UIADD3 UR6, UR6, UR5, URZ ;  /* 0x0000000506067290 */ /* 0x000fe4000fffe03f */
[----:B------:R-:W-:Y:S02]  /*11b0*/  UIMAD UR8, UR8, UR9, UR4 ;  /* 0x00000009080872a4 */ /* 0x000fe4000f8e0204 */
[----:B------:R-:W-:Y:S01]  /*11c0*/  USEL UR48, UR48, 0x1, UP0 ;  /* 0x0000000130307887 */ /* 0x000fe20008000000 */
[----:B------:R-:W-:Y:S01]  /*11d0*/  PLOP3.LUT P0, PT, PT, PT, UP2, 0x80, 0x0 ;  /* 0x000000000000781c */ /* 0x000fe20003f0f028 */
[----:B------:R-:W-:Y:S01]  /*11e0*/  ULDC UR7, c[0x0][0x2f0] ;  /* 0x0000bc0000077ab9 */ /* 0x000fe20000000800 */
[----:B------:R-:W-:Y:S01]  /*11f0*/  @UP1 ULDC UR4, c[0x0][0xc4c] ;  /* 0x0003130000041ab9 */ /* 0x000fe20000000800 */
[----:B------:R-:W-:Y:S02]  /*1200*/  USHF.L.U32 UR44, UR6, 0x6, URZ ;  /* 0x00000006062c7899 */ /* 0x000fe4000800063f */
        /* <DEDUP_REMOVED lines=8> */
[----:B------:R-:W-:-:S02]  /*1290*/  UIMAD UR45, UR45, UR5, UR8 ;  /* 0x000000052d2d72a4 */ /* 0x000fc4000f8e0208 */
[----:B------:R-:W-:Y:S01]  /*12a0*/  USHF.R.S32.HI UR52, URZ, 0x6, UR4 ;  /* 0x000000063f347899 */ /* 0x000fe20008011404 */
[----:B------:R-:W-:Y:S11]  /*12b0*/  @!P0 BRA `(.L_x_4022) ;  /* 0x0000001c00708947 */ /* 0x000ff60003800000 */
[----:B------:R-:W0:Y:S01]  /*12c0*/  LDC R0, c[0x0][0x448] ;  /* 0x00011200ff007b82 */ /* 0x000e220000000800 */
[----:B------:R-:W-:Y:S01]  /*12d0*/  UIADD3 UR5, UR44, 0x3f, URZ ;  /* 0x0000003f2c057890 */ /* 0x000fe2000fffe03f */
[----:B------:R-:W-:Y:S01]  /*12e0*/  CS2R R150, SRZ ;  /* 0x0000000000967805 */ /* 0x000fe2000001ff00 */
[----:B------:R-:W-:Y:S01]  /*12f0*/  ULDC UR4, c[0x0][0x288] ;  /* 0x0000a20000047ab9 */ /* 0x000fe20000000800 */
[----:B------:R-:W-:Y:S01]  /*1300*/  CS2R R148, SRZ ;  /* 0x0000000000947805 */ /* 0x000fe2000001ff00 */
[----:B------:R-:W-:Y:S01]  /*1310*/  UIADD3 UR4, -UR4, 0x40, URZ ;  /* 0x0000004004047890 */ /* 0x000fe2000fffe13f */
[----:B------:R-:W-:Y:S02]  /*1320*/  CS2R R146, SRZ ;  /* 0x0000000000927805 */ /* 0x000fe4000001ff00 */
[----:B------:R-:W-:Y:S02]  /*1330*/  CS2R R144, SRZ ;  /* 0x0000000000907805 */ /* 0x000fe4000001ff00 */
[----:B------:R-:W-:Y:S01]  /*1340*/  CS2R R142, SRZ ;  /* 0x00000000008e7805 */ /* 0x000fe2000001ff00 */
[----:B------:R-:W-:Y:S01]  /*1350*/  UIMAD UR4, UR48, UR7, UR4 ;  /* 0x00000007300472a4 */ /* 0x000fe2000f8e0204 */
        /* <DEDUP_REMOVED lines=14> */
[----:B0-----:R-:W-:Y:S02]  /*1440*/  ISETP.NE.AND P0, PT, R0, 0x1, PT ;  /* 0x000000010000780c */ /* 0x001fe40003f05270 */
[----:B------:R-:W-:Y:S02]  /*1450*/  CS2R R116, SRZ ;  /* 0x0000000000747805 */ /* 0x000fe4000001ff00 */
[----:B------:R-:W-:Y:S02]  /*1460*/  MOV R0, UR5 ;  /* 0x0000000500007c02 */ /* 0x000fe40008000f00 */
        /* <DEDUP_REMOVED lines=10> */
[----:B------:R-:W0:Y:S01]  /*1510*/  @P0 LDC R3, c[0x0][0x44c] ;  /* 0x00011300ff030b82 */ /* 0x000e220000000800 */
[----:B------:R-:W-:Y:S02]  /*1520*/  CS2R R170, SRZ ;  /* 0x0000000000aa7805 */ /* 0x000fe4000001ff00 */
[----:B------:R-:W-:Y:S02]  /*1530*/  CS2R R90, SRZ ;  /* 0x00000000005a7805 */ /* 0x000fe4000001ff00 */
[----:B------:R-:W-:Y:S02]  /*1540*/  CS2R R172, SRZ ;  /* 0x0000000000ac7805 */ /* 0x000fe4000001ff00 */
[----:B------:R-:W-:-:S02]  /*1550*/  CS2R R86, SRZ ;  /* 0x0000000000567805 */ /* 0x000fc4000001ff00 */
[----:B------:R-:W-:Y:S02]  /*1560*/  CS2R R174, SRZ ;  /* 0x0000000000ae7805 */ /* 0x000fe4000001ff00 */
[----:B------:R-:W-:Y:S02]  /*1570*/  CS2R R82, SRZ ;  /* 0x0000000000527805 */ /* 0x000fe4000001ff00 */
[----:B------:R-:W-:Y:S01]  /*1580*/  CS2R R176, SRZ ;  /* 0x0000000000b07805 */ /* 0x000fe2000001ff00 */
[----:B------:R-:W1:Y:S01]  /*1590*/  @P0 LDC R4, c[0x0][0x450] ;  /* 0x00011400ff040b82 */ /* 0x000e620000000800 */
        /* <DEDUP_REMOVED lines=13> */
[----:B------:R-:W-:Y:S02]  /*1670*/  CS2R R54, SRZ ;  /* 0x0000000000367805 */ /* 0x000fe4000001ff00 */
[----:B------:R-:W-:Y:S01]  /*1680*/  CS2R R198, SRZ ;  /* 0x0000000000c67805 */ /* 0x000fe2000001ff00 */
[----:B0-----:R-:W-:Y:S01]  /*1690*/  @P0 IMAD.HI.U32 R3, R3, UR5, RZ ;  /* 0x0000000503030c27 */ /* 0x001fe2000f8e00ff */
[----:B------:R-:W-:-:S02]  /*16a0*/  CS2R R50, SRZ ;  /* 0x0000000000327805 */ /* 0x000fc4000001ff00 */
[----:B------:R-:W-:Y:S02]  /*16b0*/  CS2R R200, SRZ ;  /* 0x0000000000c87805 */ /* 0x000fe4000001ff00 */
[----:B------:R-:W-:Y:S02]  /*16c0*/  CS2R R46, SRZ ;  /* 0x00000000002e7805 */ /* 0x000fe4000001ff00 */
[----:B------:R-:W-:Y:S02]  /*16d0*/  CS2R R202, SRZ ;  /* 0x0000000000ca7805 */ /* 0x000fe4000001ff00 */
[----:B------:R-:W-:Y:S02]  /*16e0*/  CS2R R42, SRZ ;  /* 0x00000000002a7805 */ /* 0x000fe4000001ff00 */
[----:B------:R-:W-:Y:S02]  /*16f0*/  CS2R R204, SRZ ;  /* 0x0000000000cc7805 */ /* 0x000fe4000001ff00 */
[----:B------:R-:W-:-:S02]  /*1700*/  CS2R R38, SRZ ;  /* 0x0000000000267805 */ /* 0x000fc4000001ff00 */
[----:B-1----:R-:W-:Y:S02]  /*1710*/  @P0 SHF.R.U32.HI R0, RZ, R4, R3 ;  /* 0x00000004ff000219 */ /* 0x002fe40000011603 */
[----:B------:R-:W-:Y:S02]  /*1720*/  CS2R R206, SRZ ;  /* 0x0000000000ce7805 */ /* 0x000fe4000001ff00 */
[----:B------:R-:W-:Y:S02]  /*1730*/  PLOP3.LUT P0, PT, PT, PT, PT, 0x80, 0x0 ;  /* 0x000000000000781c */ /* 0x000fe40003f0f070 */
[----:B------:R-:W-:Y:S02]  /*1740*/  CS2R R34, SRZ ;  /* 0x0000000000227805 */ /* 0x000fe4000001ff00 */
[----:B------:R-:W-:Y:S01]  /*1750*/  MOV R208, RZ ;  /* 0x000000ff00d07202 */ /* 0x000fe20000000f00 */
[----:B------:R-:W-:Y:S01]  /*1760*/  VIADD R3, R0, UR4 ;  /* 0x0000000400037c36 */ /* 0x000fe20008000000 */
[----:B------:R-:W-:Y:S01]  /*1770*/  CS2R R30, SRZ ;  /* 0x00000000001e7805 */ /* 0x000fe2000001ff00 */
[----:B------:R-:W-:Y:S01]  /*1780*/  IMAD.MOV.U32 R0, RZ, RZ, RZ ;  /* 0x000000ffff007224 */ /* 0x000fe200078e00ff */
[----:B------:R-:W-:Y:S01]  /*1790*/  CS2R R26, SRZ ;  /* 0x00000000001a7805 */ /* 0x000fe2000001ff00 */
[----:B------:R-:W-:Y:S01]  /*17a0*/  IMAD.MOV.U32 R7, RZ, RZ, RZ ;  /* 0x000000ffff077224 */ /* 0x000fe200078e00ff */
[----:B------:R-:W-:Y:S01]  /*17b0*/  SHF.R.S32.HI R4, RZ, 0x1f, R3 ;  /* 0x0000001fff047819 */ /* 0x000fe20000011403 */
[----:B------:R-:W-:-:S03]  /*17c0*/  IMAD.MOV.U32 R21, RZ, RZ, RZ ;  /* 0x000000ffff157224 */ /* 0x000fc600078e00ff */
[----:B------:R-:W-:Y:S01]  /*17d0*/  LEA.HI R4, R4, R3, RZ, 0x6 ;  /* 0x0000000304047211 */ /* 0x000fe200078f30ff */
[----:B------:R-:W-:-:S03]  /*17e0*/  IMAD.MOV.U32 R3, RZ, RZ, RZ ;  /* 0x000000ffff037224 */ /* 0x000fc600078e00ff */
[----:B------:R-:W-:-:S04]  /*17f0*/  SHF.R.S32.HI R4, RZ, 0x6, R4 ;  /* 0x00000006ff047819 */ /* 0x000fc80000011404 */
[----:B------:R-:W-:-:S04]  /*1800*/  VIMNMX R4, R4, UR52, PT ;  /* 0x0000003404047c48 */ /* 0x000fc8000bfe0100 */
[----:B------:R-:W-:-:S13]  /*1810*/  ISETP.GE.AND P1, PT, R4, 0x1, PT ;  /* 0x000000010400780c */ /* 0x000fda0003f26270 */
        /* <DEDUP_REMOVED lines=15> */
.L_x_4024:
[----:B------:R-:W-:Y:S01]  /*1910*/  ULEA UR21, UR38, UR42, 0x3 ;  /* 0x0000002a26157291 */ /* 0x000fe2000f8e183f */
[----:B------:R-:W-:-:S05]  /*1920*/  IMAD.U32 R0, RZ, RZ, UR37 ;  /* 0x00000025ff007e24 */ /* 0x000fca000f8e00ff */
[----:B------:R-:W-:-:S04]  /*1930*/  SHF.L.U32 R0, R0, 0x1f, RZ ;  /* 0x0000001f00007819 */ /* 0x000fc800000006ff */
[----:B------:R-:W0:Y:S02]  /*1940*/  SYNCS.PHASECHK.TRANS64.TRYWAIT P1, [UR21+0x28c50], R0 ;  /* 0x028c5000ff0075a7 */ /* 0x000e240008020155 */
[----:B0-----:R-:W-:Y:S05]  /*1950*/  @!P1 BRA `(.L_x_4025) ;  /* 0x000000ec00b89947 */ /* 0x001fea0003800000 */
.L_x_4144:
        /* <DEDUP_REMOVED lines=38> */
.L_x_4026:
[----:B------:R-:W-:Y:S01]  /*1bc0*/  UIADD3 UR6, UR21, 0x28c60, URZ ;  /* 0x00028c6015067890 */ /* 0x000fe2000fffe03f */
[----:B------:R-:W-:-:S03]  /*1bd0*/  ISETP.GE.AND P1, PT, R4, 0x2, PT ;  /* 0x000000020400780c */ /* 0x000fc60003f26270 */
[----:B------:R-:W-:-:S09]  /*1be0*/  UPRMT UR6, UR40, 0x654, UR6 ;  /* 0x0000065428067896 */ /* 0x000fd20008000006 */
[----:B------:R-:W-:Y:S01]  /*1bf0*/  SYNCS.ARRIVE.TRANS64.RED.A1T0 RZ, [UR6], RZ ;  /* 0x000000ffffff79a7 */ /* 0x000fe20008100406 */
[----:B------:R-:W-:Y:S05]  /*1c00*/  @!P1 BRA `(.L_x_4027) ;  /* 0x0000000800dc9947 */ /* 0x000fea0003800000 */
[----:B------:R-:W-:-:S07]  /*1c10*/  VIADD R4, R4, 0xfffffffe ;  /* 0xfffffffe04047836 */ /* 0x000fce0000000000 */
.L_x_4033:
[----:B------:R-:W-:Y:S01]  /*1c20*/  BAR.SYNC.DEFER_BLOCKING 0xe, 0x100 ;  /* 0x0384000000007b1d */ /* 0x000fe20000010000 */
[----:B01----:R-:W-:Y:S01]  /*1c30*/  MOV R3, UR38 ;  /* 0x0000002600037c02 */ /* 0x003fe20008000f00 */
        /* <DEDUP_REMOVED lines=141> */
.L_x_4028:
[----:B------:R-:W-:Y:S01]  /*2510*/  ULEA UR21, UR38, UR42, 0x3 ;  /* 0x0000002a26157291 */ /* 0x000fe2000f8e183f */
[----:B------:R-:W-:-:S05]  /*2520*/  IMAD.U32 R0, RZ, RZ, UR37 ;  /* 0x00000025ff007e24 */ /* 0x000fca000f8e00ff */
[----:B------:R-:W-:-:S04]  /*2530*/  SHF.L.U32 R0, R0, 0x1f, RZ ;  /* 0x0000001f00007819 */ /* 0x000fc800000006ff */
[----:B------:R0:W1:Y:S01]  /*2540*/  SYNCS.PHASECHK.TRANS64.TRYWAIT P1, [UR21+0x28c50], R0 ;  /* 0x028c5000ff0075a7 */ /* 0x0000620008020155 */
[----:B------:R-:W-:Y:S05]  /*2550*/  @!P0 BRA `(.L_x_4029) ;  /* 0x0000000000048947 */ /* 0x000fea0003800000 */
[----:B------:R-:W-:Y:S01]  /*2560*/  BPT.TRAP 0x1 ;  /* 0x000000040000795c */ /* 0x000fe20000300000 */
.L_x_4029:
[----:B-1----:R-:W-:Y:S05]  /*2570*/  @P1 BRA `(.L_x_4030) ;  /* 0x0000000000081947 */ /* 0x002fea0003800000 */
[----:B------:R-:W1:Y:S02]  /*2580*/  SYNCS.PHASECHK.TRANS64.TRYWAIT P1, [UR21+0x28c50], R0 ;  /* 0x028c5000ff0075a7 */ /* 0x000e640008020155 */
[----:B-1----:R-:W-:Y:S05]  /*2590*/  @!P1 BRA `(.L_x_4031) ;  /* 0x000000e000c09947 */ /* 0x002fea0003800000 */
.L_x_4030:
        /* <DEDUP_REMOVED lines=26> */
.L_x_4032:
[----:B------:R-:W-:-:S04]  /*2740*/  UIADD3 UR6, UR21, 0x28c60, URZ ;  /* 0x00028c6015067890 */ /* 0x000fc8000fffe03f */
[----:B------:R-:W-:-:S09]  /*2750*/  UPRMT UR6, UR40, 0x654, UR6 ;  /* 0x0000065428067896 */ /* 0x000fd20008000006 */
[----:B------:R-:W-:Y:S01]  /*2760*/  SYNCS.ARRIVE.TRANS64.RED.A1T0 RZ, [UR6], RZ ;  /* 0x000000ffffff79a7 */ /* 0x000fe20008100406 */
[----:B------:R-:W-:Y:S05]  /*2770*/  @P2 BRA `(.L_x_4033) ;  /* 0xfffffff400282947 */ /* 0x000fea000383ffff */
.L_x_4027:
[----:B------:R-:W-:Y:S01]  /*2780*/  BAR.SYNC.DEFER_BLOCKING 0xe, 0x100 ;  /* 0x0384000000007b1d */ /* 0x000fe20000010000 */
[----:B01----:R-:W-:Y:S01]  /*2790*/  IMAD.U32 R3, RZ, RZ, UR38 ;  /* 0x00000026ff037e24 */ /* 0x003fe2000f8e00ff */
[----:B------:R-:W-:Y:S01]  /*27a0*/  UIADD3 UR38, UR38, 0x1, URZ ;  /* 0x0000000126267890 */ /* 0x000fe2000fffe03f */
[----:B------:R-:W-:-:S03]  /*27b0*/  PLOP3.LUT P0, PT, PT, PT, PT, 0x8, 0x0 ;  /* 0x000000000000781c */ /* 0x000fc60003f0e170 */
        /* <DEDUP_REMOVED lines=140> */
.L_x_4022:
[----:B------:R-:W-:Y:S01]  /*3080*/  ULDC UR4, c[0x0][0x448] ;  /* 0x0001120000047ab9 */ /* 0x000fe20000000800 */
[----:B------:R-:W-:Y:S01]  /*3090*/  UIADD3 UR6, UR44, 0x3f, URZ ;  /* 0x0000003f2c067890 */ /* 0x000fe2000fffe03f */
[----:B------:R-:W-:Y:S01]  /*30a0*/  PLOP3.LUT P0, PT, PT, PT, PT, 0x80, 0x0 ;  /* 0x000000000000781c */ /* 0x000fe20003f0f070 */
[----:B------:R-:W-:Y:S01]  /*30b0*/  UISETP.NE.AND UP0, UPT, UR4, 0x1, UPT ;  /* 0x000000010400788c */ /* 0x000fe2000bf05270 */
[----:B------:R-:W-:Y:S01]  /*30c0*/  IMAD.MOV.U32 R0, RZ, RZ, RZ ;  /* 0x000000ffff007224 */ /* 0x000fe200078e00ff */
[----:B------:R-:W-:Y:S01]  /*30d0*/  ULDC UR8, c[0x0][0x288] ;  /* 0x0000a20000087ab9 */ /* 0x000fe20000000800 */
[----:B------:R-:W-:Y:S01]  /*30e0*/  IMAD.MOV.U32 R3, RZ, RZ, RZ ;  /* 0x000000ffff037224 */ /* 0x000fe200078e00ff */
[----:B------:R-:W-:Y:S01]  /*30f0*/  UIADD3 UR8, -UR8, 0x40, URZ ;  /* 0x0000004008087890 */ /* 0x000fe2000fffe13f */
[----:B------:R-:W-:Y:S01]  /*3100*/  CS2R R150, SRZ ;  /* 0x0000000000967805 */ /* 0x000fe2000001ff00 */
[----:B------:R-:W-:Y:S01]  /*3110*/  UP2UR UR49, UPR, URZ, 0x1 ;  /* 0x000000013f317883 */ /* 0x000fe20008000000 */
[----:B------:R-:W-:Y:S01]  /*3120*/  CS2R R148, SRZ ;  /* 0x0000000000947805 */ /* 0x000fe2000001ff00 */
[----:B------:R-:W-:Y:S01]  /*3130*/  UIMAD UR8, UR48, UR7, UR8 ;  /* 0x00000007300872a4 */ /* 0x000fe2000f8e0208 */
[----:B------:R-:W-:-:S02]  /*3140*/  CS2R R146, SRZ ;  /* 0x0000000000927805 */ /* 0x000fc4000001ff00 */
[----:B------:R-:W-:Y:S01]  /*3150*/  CS2R R144, SRZ ;  /* 0x0000000000907805 */ /* 0x000fe2000001ff00 */
[----:B------:R-:W-:Y:S01]  /*3160*/  @UP0 ULDC UR4, c[0x0][0x44c] ;  /* 0x0001130000040ab9 */ /* 0x000fe20000000800 */
[----:B------:R-:W-:Y:S01]  /*3170*/  @UP0 ULDC UR9, c[0x0][0x450] ;  /* 0x0001140000090ab9 */ /* 0x000fe20000000800 */
[----:B------:R-:W-:Y:S01]  /*3180*/  UIMAD.WIDE.U32 UR4, UR6, UR4, URZ ;  /* 0x00000004060472a5 */ /* 0x000fe2000f8e003f */
[----:B------:R-:W-:Y:S02]  /*3190*/  CS2R R142, SRZ ;  /* 0x00000000008e7805 */ /* 0x000fe4000001ff00 */
[----:B------:R-:W-:Y:S02]  /*31a0*/  CS2R R140, SRZ ;  /* 0x00000000008c7805 */ /* 0x000fe4000001ff00 */
[----:B------:R-:W-:Y:S01]  /*31b0*/  CS2R R138, SRZ ;  /* 0x00000000008a7805 */ /* 0x000fe2000001ff00 */
[----:B------:R-:W-:Y:S01]  /*31c0*/  @UP0 USHF.R.U32.HI UR6, URZ, UR9, UR5 ;  /* 0x000000093f060299 */ /* 0x000fe20008011605 */
[----:B------:R-:W-:-:S02]  /*31d0*/  CS2R R136, SRZ ;  /* 0x0000000000887805 */ /* 0x000fc4000001ff00 */
[----:B------:R-:W-:Y:S02]  /*31e0*/  CS2R R134, SRZ ;  /* 0x0000000000867805 */ /* 0x000fe4000001ff00 */
[----:B------:R-:W-:Y:S01]  /*31f0*/  CS2R R132, SRZ ;  /* 0x0000000000847805 */ /* 0x000fe2000001ff00 */
[----:B------:R-:W-:Y:S01]  /*3200*/  UIADD3 UR6, UR8, UR6, URZ ;  /* 0x0000000608067290 */ /* 0x000fe2000fffe03f */
[----:B------:R-:W-:Y:S02]  /*3210*/  CS2R R160, SRZ ;  /* 0x0000000000a07805 */ /* 0x000fe4000001ff00 */
[----:B------:R-:W-:Y:S02]  /*3220*/  CS2R R128, SRZ ;  /* 0x0000000000807805 */ /* 0x000fe4000001ff00 */
[----:B------:R-:W-:Y:S01]  /*3230*/  CS2R R158, SRZ ;  /* 0x00000000009e7805 */ /* 0x000fe2000001ff00 */
[----:B------:R-:W-:Y:S01]  /*3240*/  USHF.R.S32.HI UR4, URZ, 0x1f, UR6 ;  /* 0x0000001f3f047899 */ /* 0x000fe20008011406 */
[----:B------:R-:W-:-:S02]  /*3250*/  CS2R R156, SRZ ;  /* 0x00000000009c7805 */ /* 0x000fc4000001ff00 */
[----:B------:R-:W-:Y:S02]  /*3260*/  CS2R R124, SRZ ;  /* 0x00000000007c7805 */ /* 0x000fe4000001ff00 */
[----:B------:R-:W-:Y:S01]  /*3270*/  CS2R R154, SRZ ;  /* 0x00000000009a7805 */ /* 0x000fe2000001ff00 */
        /* <DEDUP_REMOVED lines=8> */
[----:B------:R-:W-:Y:S01]  /*3300*/  UISETP.LT.AND UP0, UPT, UR52, UR4, UPT ;  /* 0x000000043400728c */ /* 0x000fe2000bf01270 */
[----:B------:R-:W-:Y:S02]  /*3310*/  CS2R R162, SRZ ;  /* 0x0000000000a27805 */ /* 0x000fe4000001ff00 */
[----:B------:R-:W-:Y:S02]  /*3320*/  CS2R R106, SRZ ;  /* 0x00000000006a7805 */ /* 0x000fe4000001ff00 */
[----:B------:R-:W-:Y:S01]  /*3330*/  CS2R R164, SRZ ;  /* 0x0000000000a47805 */ /* 0x000fe2000001ff00 */
[----:B------:R-:W-:Y:S01]  /*3340*/  USEL UR52, UR52, UR4, UP0 ;  /* 0x0000000434347287 */ /* 0x000fe20008000000 */
[----:B------:R-:W-:-:S02]  /*3350*/  CS2R R102, SRZ ;  /* 0x0000000000667805 */ /* 0x000fc4000001ff00 */
[----:B------:R-:W-:Y:S02]  /*3360*/  CS2R R166, SRZ ;  /* 0x0000000000a67805 */ /* 0x000fe4000001ff00 */
[----:B------:R-:W-:Y:S01]  /*3370*/  CS2R R98, SRZ ;  /* 0x0000000000627805 */ /* 0x000fe2000001ff00 */
[----:B------:R-:W-:Y:S01]  /*3380*/  UISETP.GE.AND UP0, UPT, UR52, 0x1, UPT ;  /* 0x000000013400788c */ /* 0x000fe2000bf06270 */
[----:B------:R-:W-:Y:S02]  /*3390*/  CS2R R168, SRZ ;  /* 0x0000000000a87805 */ /* 0x000fe4000001ff00 */
[----:B------:R-:W-:Y:S02]  /*33a0*/  CS2R R94, SRZ ;  /* 0x00000000005e7805 */ /* 0x000fe4000001ff00 */
[----:B------:R-:W-:Y:S02]  /*33b0*/  CS2R R170, SRZ ;  /* 0x0000000000aa7805 */ /* 0x000fe4000001ff00 */
[----:B------:R-:W-:-:S02]  /*33c0*/  CS2R R90, SRZ ;  /* 0x00000000005a7805 */ /* 0x000fc4000001ff00 */
[----:B------:R-:W-:Y:S02]  /*33d0*/  CS2R R172, SRZ ;  /* 0x0000000000ac7805 */ /* 0x000fe4000001ff00 */
[----:B------:R-:W-:Y:S02]  /*33e0*/  PLOP3.LUT P1, PT, PT, PT, UP0, 0x80, 0x0 ;  /* 0x000000000000781c */ /* 0x000fe40003f2f008 */
        /* <DEDUP_REMOVED lines=11> */
[----:B------:R-:W-:Y:S02]  /*34a0*/  MOV R191, RZ ;  /* 0x000000ff00bf7202 */ /* 0x000fe40000000f00 */
        /* <DEDUP_REMOVED lines=41> */
[----:B------:R-:W-:Y:S01]  /*3740*/  MOV R5, UR5 ;  /* 0x0000000500057c02 */ /* 0x000fe20008000f00 */
        /* <DEDUP_REMOVED lines=10> */
.L_x_4034:
        /* <DEDUP_REMOVED lines=9> */
.L_x_4145:
[----:B------:R-:W-:Y:S05]  /*3880*/  @!P0 BRA `(.L_x_4036) ;  /* 0x0000000000048947 */ /* 0x000fea0003800000 */
[----:B------:R-:W-:Y:S01]  /*3890*/  BPT.TRAP 0x1 ;  /* 0x000000040000795c */ /* 0x000fe20000300000 */
.L_x_4036:
[----:B------:R-:W-:Y:S01]  /*38a0*/  IMAD.U32 R8, RZ, RZ, UR37 ;  /* 0x00000025ff087e24 */ /* 0x000fe2000f8e00ff */
[----:B------:R-:W-:-:S04]  /*38b0*/  MOV R7, UR38 ;  /* 0x0000002600077c02 */ /* 0x000fc80008000f00 */
[----:B------:R-:W-:Y:S02]  /*38c0*/  LEA R7, R7, UR42, 0x3 ;  /* 0x0000002a07077c11 */ /* 0x000fe4000f8e18ff */
[----:B------:R-:W-:-:S04]  /*38d0*/  SHF.L.U32 R8, R8, 0x1f, RZ ;  /* 0x0000001f08087819 */ /* 0x000fc800000006ff */
[----:B------:R1:W2:Y:S01]  /*38e0*/  SYNCS.PHASECHK.TRANS64.TRYWAIT P1, [R7+URZ+0x28c30], R8 ;  /* 0x028c3008070075a7 */ /* 0x0002a2000802017f */
[----:B------:R-:W-:Y:S05]  /*38f0*/  @!P0 BRA `(.L_x_4037) ;  /* 0x0000000000048947 */ /* 0x000fea0003800000 */
[----:B------:R-:W-:Y:S01]  /*3900*/  BPT.TRAP 0x1 ;  /* 0x000000040000795c */ /* 0x000fe20000300000 */
.L_x_4037:
[----:B--2---:R-:W-:Y:S05]  /*3910*/  @P1 BRA `(.L_x_4038) ;  /* 0x0000000000081947 */ /* 0x004fea0003800000 */
[----:B------:R-:W2:Y:S02]  /*3920*/  SYNCS.PHASECHK.TRANS64.TRYWAIT P1, [R7+URZ+0x28c30], R8 ;  /* 0x028c3008070075a7 */ /* 0x000ea4000802017f */
[----:B--2---:R-:W-:Y:S05]  /*3930*/  @!P1 BRA `(.L_x_4039) ;  /* 0x000000d000089947 */ /* 0x004fea0003800000 */
.L_x_4038:
        /* <DEDUP_REMOVED lines=40> */
.L_x_4040:
[----:B------:R-:W-:Y:S01]  /*3bc0*/  UISETP.NE.AND UP0, UPT, UR49, URZ, UPT ;  /* 0x0000003f3100728c */ /* 0x000fe2000bf05270 */
[----:B------:R-:W-:Y:S01]  /*3bd0*/  VIADD R3, R185, UR44 ;  /* 0x0000002cb9037c36 */ /* 0x000fe20008000000 */
[----:B------:R-:W-:Y:S01]  /*3be0*/  ULDC UR10, c[0x0][0x9d8] ;  /* 0x00027600000a7ab9 */ /* 0x000fe20000000800 */
[----:B------:R-:W-:Y:S01]  /*3bf0*/  ULDC UR14, c[0x0][0x2f0] ;  /* 0x0000bc00000e7ab9 */ /* 0x000fe20000000800 */
[----:B------:R-:W-:Y:S01]  /*3c00*/  FMUL.FTZ R26, R26, UR10 ;  /* 0x0000000a1a1a7c20 */ /* 0x000fe20008410000 */
[----:B------:R-:W-:Y:S01]  /*3c10*/  FMUL.FTZ R27, R27, UR10 ;  /* 0x0000000a1b1b7c20 */ /* 0x000fe20008410000 */
[----:B------:R-:W-:Y:S01]  /*3c20*/  PLOP3.LUT P1, PT, PT, PT, UP0, 0x80, 0x0 ;  /* 0x000000000000781c */ /* 0x000fe20003f2f008 */
[----:B------:R-:W-:Y:S01]  /*3c30*/  FMUL.FTZ R30, R30, UR10 ;  /* 0x0000000a1e1e7c20 */ /* 0x000fe20008410000 */
[----:B------:R-:W-:Y:S01]  /*3c40*/  PLOP3.LUT P2, PT, PT, PT, UP0, 0x80, 0x0 ;  /* 0x000000000000781c */ /* 0x000fe20003f4f008 */
[----:B------:R-:W-:Y:S01]  /*3c50*/  MUFU.TANH R9, R27 ;  /* 0x0000001b00097308 */ /* 0x000fe20000002400 */
[----:B------:R-:W-:Y:S01]  /*3c60*/  FMUL.FTZ R31, R31, UR10 ;  /* 0x0000000a1f1f7c20 */ /* 0x000fe20008410000 */
[----:B------:R-:W-:Y:S01]  /*3c70*/  @UP0 ULDC UR6, c[0x0][0x44c] ;  /* 0x0001130000060ab9 */ /* 0x000fe20000000800 */
[----:B------:R-:W-:Y:S01]  /*3c80*/  ULDC UR15, c[0x0][0x288] ;  /* 0x0000a200000f7ab9 */ /* 0x000fe20000000800 */
[----:B------:R-:W-:Y:S01]  /*3c90*/  FMUL.FTZ R34, R34, UR10 ;  /* 0x0000000a22227c20 */ /* 0x000fe20008410000 */
[----:B------:R-:W-:Y:S01]  /*3ca0*/  FMUL.FTZ R35, R35, UR10 ;  /* 0x0000000a23237c20 */ /* 0x000fe20008410000 */
[----:B------:R-:W-:Y:S01]  /*3cb0*/  FMUL.FTZ R28, R28, UR10 ;  /* 0x0000000a1c1c7c20 */ /* 0x000fe20008410000 */
[----:B------:R-:W-:Y:S01]  /*3cc0*/  FMUL.FTZ R38, R38, UR10 ;  /* 0x0000000a26267c20 */ /* 0x000fe20008410000 */
[----:B------:R-:W0:Y:S01]  /*3cd0*/  MUFU.TANH R26, R26 ;  /* 0x0000001a001a7308 */ /* 0x000e220000002400 */
[----:B------:R-:W-:Y:S01]  /*3ce0*/  FMUL.FTZ R39, R39, UR10 ;  /* 0x0000000a27277c20 */ /* 0x000fe20008410000 */
[----:B------:R-:W-:Y:S01]  /*3cf0*/  @P1 IMAD.HI.U32 R4, R3, UR6, RZ ;  /* 0x0000000603041c27 */ /* 0x000fe2000f8e00ff */
[----:B------:R-:W-:-:S03]  /*3d00*/  @UP0 ULDC UR6, c[0x0][0x450] ;  /* 0x0001140000060ab9 */ /* 0x000fc60000000800 */
[----:B------:R-:W-:Y:S01]  /*3d10*/  FMUL.FTZ R42, R42, UR10 ;  /* 0x0000000a2a2a7c20 */ /* 0x000fe20008410000 */
[----:B------:R-:W-:Y:S01]  /*3d20*/  FMUL.FTZ R43, R43, UR10 ;  /* 0x0000000a2b2b7c20 */ /* 0x000fe20008410000 */
[----:B------:R-:W-:Y:S01]  /*3d30*/  FMUL.FTZ R46, R46, UR10 ;  /* 0x0000000a2e2e7c20 */ /* 0x000fe20008410000 */
[----:B------:R-:W-:Y:S01]  /*3d40*/  @P2 SHF.R.U32.HI R3, RZ, UR6, R4 ;  /* 0x00000006ff032c19 */ /* 0x000fe20008011604 */
[----:B------:R-:W-:Y:S01]  /*3d50*/  UMOV UR6, 0xffffffc0 ;  /* 0xffffffc000067882 */ /* 0x000fe20000000000 */
[----:B------:R-:W3:Y:S01]  /*3d60*/  MUFU.TANH R30, R30 ;  /* 0x0000001e001e7308 */ /* 0x000ee20000002400 */
[----:B------:R-:W-:Y:S01]  /*3d70*/  UIMAD UR7, UR52, UR6, 0x41 ;  /* 0x00000041340774a4 */ /* 0x000fe2000f8e0206 */
[----:B------:R-:W-:Y:S01]  /*3d80*/  FMUL.FTZ R47, R47, UR10 ;  /* 0x0000000a2f2f7c20 */ /* 0x000fe20008410000 */
[----:B------:R-:W4:Y:S01]  /*3d90*/  SHFL.IDX PT, R6, R3, 0x1, 0x1c1f ;  /* 0x003c1f0003067f89 */ /* 0x000f2200000e0000 */
[----:B------:R-:W-:Y:S01]  /*3da0*/  UIMAD UR6, UR52, UR6, 0x40 ;  /* 0x00000040340674a4 */ /* 0x000fe2000f8e0206 */
[----:B------:R-:W-:Y:S01]  /*3db0*/  FMUL.FTZ R50, R50, UR10 ;  /* 0x0000000a32327c20 */ /* 0x000fe20008410000 */
[----:B------:R-:W-:Y:S01]  /*3dc0*/  UIMAD UR7, UR48, UR14, UR7 ;  /* 0x0000000e300772a4 */ /* 0x000fe2000f8e0207 */
[----:B------:R-:W-:Y:S01]  /*3dd0*/  FMUL.FTZ R51, R51, UR10 ;  /* 0x0000000a33337c20 */ /* 0x000fe20008410000 */
[----:B------:R-:W-:Y:S01]  /*3de0*/  UIMAD UR6, UR48, UR14, UR6 ;  /* 0x0000000e300672a4 */ /* 0x000fe2000f8e0206 */
[----:B------:R-:W5:Y:S01]  /*3df0*/  MUFU.TANH R31, R31 ;  /* 0x0000001f001f7308 */ /* 0x000f620000002400 */
[----:B------:R-:W-:Y:S01]  /*3e00*/  FMUL.FTZ R54, R54, UR10 ;  /* 0x0000000a36367c20 */ /* 0x000fe20008410000 */
[----:B------:R-:W-:Y:S01]  /*3e10*/  FMUL.FTZ R55, R55, UR10 ;  /* 0x0000000a37377c20 */ /* 0x000fe20008410000 */
[----:B------:R-:W-:Y:S01]  /*3e20*/  IMAD.U32 R5, RZ, RZ, UR7 ;  /* 0x00000007ff057e24 */ /* 0x000fe2000f8e00ff */
[----:B------:R-:W1:Y:S01]  /*3e30*/  SHFL.IDX PT, R3, R3, RZ, 0x1c1f ;  /* 0x001c1fff03037589 */ /* 0x000e6200000e0000 */
[----:B------:R-:W-:Y:S01]  /*3e40*/  IADD3 R4, -R2, UR6, RZ ;  /* 0x0000000602047c10 */ /* 0x000fe2000fffe1ff */
[----:B------:R-:W-:Y:S01]  /*3e50*/  FMUL.FTZ R24, R24, UR10 ;  /* 0x0000000a18187c20 */ /* 0x000fe20008410000 */
[----:B------:R-:W-:Y:S01]  /*3e60*/  FMUL.FTZ R25, R25, UR10 ;  /* 0x0000000a19197c20 */ /* 0x000fe20008410000 */
[----:B------:R-:W-:Y:S01]  /*3e70*/  IADD3 R5, R5, -UR15, -R2 ;  /* 0x8000000f05057c10 */ /* 0x000fe2000fffe802 */
        /* <DEDUP_REMOVED lines=8> */
[----:B------:R3:W-:Y:S01]  /*3f00*/  MUFU.TANH R11, R28 ;  /* 0x0000001c000b7308 */ /* 0x0007e20000002400 */
[----:B----4-:R-:W-:Y:S01]  /*3f10*/  VIADDMNMX R6, R6, R5, R4, PT ;  /* 0x0000000506067246 */ /* 0x010fe20003800104 */
[----:B------:R-:W-:Y:S01]  /*3f20*/  FMUL.FTZ R44, R44, UR10 ;  /* 0x0000000a2c2c7c20 */ /* 0x000fe20008410000 */
[----:B------:R-:W-:Y:S01]  /*3f30*/  FMUL.FTZ R45, R45, UR10 ;  /* 0x0000000a2d2d7c20 */ /* 0x000fe20008410000 */
[----:B------:R-:W-:Y:S01]  /*3f40*/  FMUL.FTZ R48, R48, UR10 ;  /* 0x0000000a30307c20 */ /* 0x000fe20008410000 */
[C---:B------:R-:W-:Y:S01]  /*3f50*/  ISETP.GT.AND P1, PT, R6.reuse, RZ, PT ;  /* 0x000000ff0600720c */ /* 0x040fe20003f24270 */
[----:B------:R-:W-:Y:S01]  /*3f60*/  FMUL.FTZ R49, R49, UR10 ;  /* 0x0000000a31317c20 */ /* 0x000fe20008410000 */
[C---:B------:R-:W-:Y:S01]  /*3f70*/  ISETP.GT.AND P2, PT, R6.reuse, 0x1, PT ;  /* 0x000000010600780c */ /* 0x040fe20003f44270 */
[----:B------:R-:W4:Y:S01]  /*3f80*/  MUFU.TANH R35, R35 ;  /* 0x0000002300237308 */ /* 0x000f220000002400 */
[----:B------:R-:W-:Y:S01]  /*3f90*/  ISETP.GT.AND P3, PT, R6, 0x8, PT ;  /* 0x000000080600780c */ /* 0x000fe20003f64270 */
[----:B------:R-:W-:Y:S01]  /*3fa0*/  FMUL.FTZ R52, R52, UR10 ;  /* 0x0000000a34347c20 */ /* 0x000fe20008410000 */
[----:B0-----:R-:W-:Y:S01]  /*3fb0*/  FSEL R27, R26, -INF , P1 ;  /* 0xff8000001a1b7808 */ /* 0x001fe20000800000 */
[----:B------:R-:W-:Y:S01]  /*3fc0*/  FMUL.FTZ R53, R53, UR10 ;  /* 0x0000000a35357c20 */ /* 0x000fe20008410000 */
[----:B---3--:R-:W-:Y:S01]  /*3fd0*/  FSEL R28, R9, -INF , P2 ;  /* 0xff800000091c7808 */ /* 0x008fe20001000000 */
[----:B------:R-:W-:Y:S01]  /*3fe0*/  ULDC UR10, c[0x0][0x988] ;  /* 0x00026200000a7ab9 */ /* 0x000fe20000000800 */
[----:B------:R-:W-:Y:S01]  /*3ff0*/  ISETP.GT.AND P1, PT, R6, 0x9, PT ;  /* 0x000000090600780c */ /* 0x000fe20003f24270 */
[----:B------:R-:W0:Y:S01]  /*4000*/  MUFU.TANH R38, R38 ;  /* 0x0000002600267308 */ /* 0x000e220000002400 */
[----:B------:R-:W-:-:S02]  /*4010*/  FSEL R30, R30, -INF , P3 ;  /* 0xff8000001e1e7808 */ /* 0x000fc40001800000 */
[----:B------:R-:W-:Y:S02]  /*4020*/  FMNMX.FTZ R9, R27, R28, !PT ;  /* 0x0000001c1b097209 */ /* 0x000fe40007810000 */
[----:B------:R-:W-:Y:S02]  /*4030*/  ISETP.GT.AND P2, PT, R6, 0x10, PT ;  /* 0x000000100600780c */ /* 0x000fe40003f44270 */
[----:B-----5:R-:W-:Y:S01]  /*4040*/  FSEL R31, R31, -INF , P1 ;  /* 0xff8000001f1f7808 */ /* 0x020fe20000800000 */
[----:B------:R-:W3:Y:S01]  /*4050*/  MUFU.TANH R39, R39 ;  /* 0x0000002700277308 */ /* 0x000ee20000002400 */
[----:B------:R-:W-:Y:S02]  /*4060*/  FMNMX.FTZ R10, R30, R9, !PT ;  /* 0x000000091e0a7209 */ /* 0x000fe40007810000 */
[----:B------:R-:W-:Y:S02]  /*4070*/  ISETP.GT.AND P1, PT, R6, 0x11, PT ;  /* 0x000000110600780c */ /* 0x000fe40003f24270 */
[----:B--2---:R-:W-:-:S02]  /*4080*/  FSEL R34, R34, -INF , P2 ;  /* 0xff80000022227808 */ /* 0x004fc40001000000 */
[----:B------:R-:W-:Y:S01]  /*4090*/  FMNMX.FTZ R9, R31, R10, !PT ;  /* 0x0000000a1f097209 */ /* 0x000fe20007810000 */
[----:B------:R-:W2:Y:S01]  /*40a0*/  MUFU.TANH R42, R42 ;  /* 0x0000002a002a7308 */ /* 0x000ea20000002400 */
[----:B------:R-:W-:Y:S02]  /*40b0*/  ISETP.GT.AND P2, PT, R6, 0x18, PT ;  /* 0x000000180600780c */ /* 0x000fe40003f44270 */
[----:B----4-:R-:W-:Y:S02]  /*40c0*/  FSEL R35, R35, -INF , P1 ;  /* 0xff80000023237808 */ /* 0x010fe40000800000 */
[----:B------:R-:W-:Y:S02]  /*40d0*/  FMNMX.FTZ R10, R34, R9, !PT ;  /* 0x00000009220a7209 */ /* 0x000fe40007810000 */
[----:B------:R-:W-:Y:S01]  /*40e0*/  ISETP.GT.AND P1, PT, R6, 0x19, PT ;  /* 0x000000190600780c */ /* 0x000fe20003f24270 */
[----:B------:R-:W4:Y:S01]  /*40f0*/  MUFU.TANH R43, R43 ;  /* 0x0000002b002b7308 */ /* 0x000f220000002400 */
[----:B0-----:R-:W-:-:S02]  /*4100*/  FSEL R38, R38, -INF , P2 ;  /* 0xff80000026267808 */ /* 0x001fc40001000000 */
[----:B------:R-:W-:Y:S02]  /*4110*/  FMNMX.FTZ R9, R35, R10, !PT ;  /* 0x0000000a23097209 */ /* 0x000fe40007810000 */
[----:B------:R-:W-:Y:S02]  /*4120*/  ISETP.GT.AND P2, PT, R6, 0x20, PT ;  /* 0x000000200600780c */ /* 0x000fe40003f44270 */
[----:B---3--:R-:W-:Y:S01]  /*4130*/  FSEL R39, R39, -INF , P1 ;  /* 0xff80000027277808 */ /* 0x008fe20000800000 */
[----:B------:R-:W0:Y:S01]  /*4140*/  MUFU.TANH R46, R46 ;  /* 0x0000002e002e7308 */ /* 0x000e220000002400 */
        /* <DEDUP_REMOVED lines=9> */
[----:B------:R-:W3:Y:S01]  /*41e0*/  MUFU.TANH R50, R50 ;  /* 0x0000003200327308 */ /* 0x000ee20000002400 */
[----:B0-----:R-:W-:-:S02]  /*41f0*/  FSEL R46, R46, -INF , P2 ;  /* 0xff8000002e2e7808 */ /* 0x001fc40001000000 */
[----:B------:R-:W-:Y:S02]  /*4200*/  FMNMX.FTZ R9, R43, R10, !PT ;  /* 0x0000000a2b097209 */ /* 0x000fe40007810000 */
[----:B------:R-:W-:Y:S02]  /*4210*/  ISETP.GT.AND P2, PT, R6, 0x30, PT ;  /* 0x000000300600780c */ /* 0x000fe40003f44270 */
[----:B------:R-:W-:Y:S01]  /*4220*/  FMNMX.FTZ R10, R46, R9, !PT ;  /* 0x000000092e0a7209 */ /* 0x000fe20007810000 */
[----:B------:R-:W0:Y:S01]  /*4230*/  MUFU.TANH R51, R51 ;  /* 0x0000003300337308 */ /* 0x000e220000002400 */
[----:B--2---:R-:W-:Y:S02]  /*4240*/  FSEL R47, R47, -INF , P1 ;  /* 0xff8000002f2f7808 */ /* 0x004fe40000800000 */
[----:B------:R-:W-:Y:S02]  /*4250*/  ISETP.GT.AND P1, PT, R6, 0x31, PT ;  /* 0x000000310600780c */ /* 0x000fe40003f24270 */
[----:B------:R-:W-:-:S02]  /*4260*/  FMNMX.FTZ R9, R47, R10, !PT ;  /* 0x0000000a2f097209 */ /* 0x000fc40007810000 */
[----:B-1----:R-:W-:Y:S01]  /*4270*/  VIADDMNMX R3, R3, R5, R4, PT ;  /* 0x0000000503037246 */ /* 0x002fe20003800104 */
[----:B------:R-:W1:Y:S01]  /*4280*/  MUFU.TANH R54, R54 ;  /* 0x0000003600367308 */ /* 0x000e620000002400 */
[----:B---3--:R-:W-:Y:S02]  /*4290*/  FSEL R50, R50, -INF , P2 ;  /* 0xff80000032327808 */ /* 0x008fe40001000000 */
[----:B------:R-:W-:Y:S02]  /*42a0*/  ISETP.GT.AND P2, PT, R6, 0x38, PT ;  /* 0x000000380600780c */ /* 0x000fe40003f44270 */
[----:B------:R-:W-:Y:S02]  /*42b0*/  FMNMX.FTZ R10, R50, R9, !PT ;  /* 0x00000009320a7209 */ /* 0x000fe40007810000 */
[----:B------:R-:W-:Y:S01]  /*42c0*/  ISETP.GT.AND P3, PT, R3, 0x8, PT ;  /* 0x000000080300780c */ /* 0x000fe20003f64270 */
[----:B------:R-:W2:Y:S01]  /*42d0*/  MUFU.TANH R55, R55 ;  /* 0x0000003700377308 */ /* 0x000ea20000002400 */
[----:B0-----:R-:W-:-:S02]  /*42e0*/  FSEL R51, R51, -INF , P1 ;  /* 0xff80000033337808 */ /* 0x001fc40000800000 */
[----:B------:R-:W-:Y:S02]  /*42f0*/  ISETP.GT.AND P1, PT, R6, 0x39, PT ;  /* 0x000000390600780c */ /* 0x000fe40003f24270 */
[----:B------:R-:W-:Y:S02]  /*4300*/  FMNMX.FTZ R9, R51, R10, !PT ;  /* 0x0000000a33097209 */ /* 0x000fe40007810000 */
[----:B------:R-:W-:Y:S01]  /*4310*/  FSEL R10, R11, -INF , P3 ;  /* 0xff8000000b0a7808 */ /* 0x000fe20001800000 */
[----:B------:R-:W0:Y:S01]  /*4320*/  MUFU.TANH R24, R24 ;  /* 0x0000001800187308 */ /* 0x000e220000002400 */
[----:B-1----:R-:W-:Y:S02]  /*4330*/  FSEL R54, R54, -INF , P2 ;  /* 0xff80000036367808 */ /* 0x002fe40001000000 */
[----:B------:R-:W-:Y:S02]  /*4340*/  ISETP.GT.AND P2, PT, R3, 0x1, PT ;  /* 0x000000010300780c */ /* 0x000fe40003f44270 */
[----:B------:R-:W-:-:S02]  /*4350*/  FMNMX.FTZ R6, R54, R9, !PT ;  /* 0x0000000936067209 */ /* 0x000fc40007810000 */
[----:B------:R-:W-:Y:S01]  /*4360*/  ISETP.GT.AND P3, PT, R3, 0x29, PT ;  /* 0x000000290300780c */ /* 0x000fe20003f64270 */
[----:B------:R-:W-:Y:S01]  /*4370*/  MUFU.TANH R25, R25 ;  /* 0x0000001900197308 */ /* 0x000fe20000002400 */
[----:B--2---:R-:W-:Y:S02]  /*4380*/  FSEL R55, R55, -INF , P1 ;  /* 0xff80000037377808 */ /* 0x004fe40000800000 */
[----:B------:R-:W-:Y:S02]  /*4390*/  ISETP.GT.AND P1, PT, R3, RZ, PT ;  /* 0x000000ff0300720c */ /* 0x000fe40003f24270 */
[----:B------:R-:W-:Y:S02]  /*43a0*/  FMNMX.FTZ R6, R55, R6, !PT ;  /* 0x0000000637067209 */ /* 0x000fe40007810000 */
[----:B------:R-:W-:Y:S01]  /*43b0*/  R2UR UR6, R7 ;  /* 0x00000000070672ca */ /* 0x000fe200000e0000 */
[----:B------:R-:W1:Y:S01]  /*43c0*/  MUFU.TANH R29, R29 ;  /* 0x0000001d001d7308 */ /* 0x000e620000002400 */
[----:B0-----:R-:W-:Y:S01]  /*43d0*/  FSEL R4, R24, -INF , P1 ;  /* 0xff80000018047808 */ /* 0x001fe20000800000 */
[----:B------:R-:W0:Y:S01]  /*43e0*/  SHFL.BFLY PT, R9, R6, 0x2, 0x1f ;  /* 0x0c401f0006097f89 */ /* 0x000e2200000e0000 */
[----:B------:R-:W-:-:S05]  /*43f0*/  ISETP.GT.AND P1, PT, R3, 0x9, PT ;  /* 0x000000090300780c */ /* 0x000fca0003f24270 */
[----:B------:R-:W2:Y:S04]  /*4400*/  MUFU.TANH R12, R32 ;  /* 0x00000020000c7308 */ /* 0x000ea80000002400 */
[----:B------:R-:W-:-:S04]  /*4410*/  UIADD3 UR6, UR6, 0x28c40, URZ ;  /* 0x00028c4006067890 */ /* 0x000fc8000fffe03f */
[----:B------:R-:W3:Y:S01]  /*4420*/  MUFU.TANH R33, R33 ;  /* 0x0000002100217308 */ /* 0x000ee20000002400 */
[----:B-1----:R-:W-:Y:S01]  /*4430*/  FSEL R11, R29, -INF , P1 ;  /* 0xff8000001d0b7808 */ /* 0x002fe20000800000 */
[----:B------:R-:W-:Y:S01]  /*4440*/  UPRMT UR6, UR40, 0x654, UR6 ;  /* 0x0000065428067896 */ /* 0x000fe20008000006 */
[----:B------:R-:W-:-:S05]  /*4450*/  ISETP.GT.AND P1, PT, R3, 0x11, PT ;  /* 0x000000110300780c */ /* 0x000fca0003f24270 */
[----:B------:R-:W1:Y:S01]  /*4460*/  MUFU.TANH R36, R36 ;  /* 0x0000002400247308 */ /* 0x000e620000002400 */
[----:B0-----:R-:W-:Y:S02]  /*4470*/  FMNMX.FTZ R13, R6, R9, !PT ;  /* 0x00000009060d7209 */ /* 0x001fe40007810000 */
[----:B------:R-:W-:Y:S01]  /*4480*/  SYNCS.ARRIVE.TRANS64.RED.A1T0 RZ, [UR6], RZ ;  /* 0x000000ffffff79a7 */ /* 0x000fe20008100406 */
[----:B------:R-:W-:Y:S02]  /*4490*/  FSEL R9, R25, -INF , P2 ;  /* 0xff80000019097808 */ /* 0x000fe40001000000 */
[----:B------:R-:W-:Y:S01]  /*44a0*/  ISETP.GT.AND P2, PT, R3, 0x10, PT ;  /* 0x000000100300780c */ /* 0x000fe20003f44270 */
[----:B------:R-:W0:Y:S01]  /*44b0*/  SHFL.BFLY PT, R14, R13, 0x1, 0x1f ;  /* 0x0c201f000d0e7f89 */ /* 0x000e2200000e0000 */
[----:B------:R-:W-:Y:S01]  /*44c0*/  FMNMX.FTZ R5, R4, R9, !PT ;  /* 0x0000000904057209 */ /* 0x000fe20007810000 */
[----:B------:R-:W4:Y:S01]  /*44d0*/  MUFU.TANH R37, R37 ;  /* 0x0000002500257308 */ /* 0x000f220000002400 */
[----:B--2---:R-:W-:-:S02]  /*44e0*/  FSEL R12, R12, -INF , P2 ;  /* 0xff8000000c0c7808 */ /* 0x004fc40001000000 */
[----:B------:R-:W-:Y:S02]  /*44f0*/  FMNMX.FTZ R6, R10, R5, !PT ;  /* 0x000000050a067209 */ /* 0x000fe40007810000 */
[----:B------:R-:W-:Y:S02]  /*4500*/  ISETP.GT.AND P2, PT, R3, 0x18, PT ;  /* 0x000000180300780c */ /* 0x000fe40003f44270 */
[----:B------:R-:W-:Y:S01]  /*4510*/  FMNMX.FTZ R15, R11, R6, !PT ;  /* 0x000000060b0f7209 */ /* 0x000fe20007810000 */
[----:B------:R-:W2:Y:S03]  /*4520*/  MUFU.TANH R20, R40 ;  /* 0x0000002800147308 */ /* 0x000ea60000002400 */
[----:B------:R-:W-:-:S05]  /*4530*/  FMNMX.FTZ R6, R12, R15, !PT ;  /* 0x0000000f0c067209 */ /* 0x000fca0007810000 */
[----:B------:R-:W5:Y:S01]  /*4540*/  MUFU.TANH R41, R41 ;  /* 0x0000002900297308 */ /* 0x000f620000002400 */
[----:B0-----:R-:W-:Y:S02]  /*4550*/  FMNMX.FTZ R5, R13, R14, !PT ;  /* 0x0000000e0d057209 */ /* 0x001fe40007810000 */
[----:B---3--:R-:W-:-:S05]  /*4560*/  FSEL R13, R33, -INF , P1 ;  /* 0xff800000210d7808 */ /* 0x008fca0000800000 */
[----:B------:R-:W0:Y:S01]  /*4570*/  MUFU.TANH R44, R44 ;  /* 0x0000002c002c7308 */ /* 0x000e220000002400 */
[----:B------:R-:W-:Y:S02]  /*4580*/  ISETP.GT.AND P1, PT, R3, 0x19, PT ;  /* 0x000000190300780c */ /* 0x000fe40003f24270 */
[----:B-1----:R-:W-:Y:S02]  /*4590*/  FSEL R14, R36, -INF , P2 ;  /* 0xff800000240e7808 */ /* 0x002fe40001000000 */
[----:B------:R-:W-:Y:S02]  /*45a0*/  FMNMX.FTZ R21, R13, R6, !PT ;  /* 0x000000060d157209 */ /* 0x000fe40007810000 */
[----:B------:R-:W-:Y:S01]  /*45b0*/  ISETP.GT.AND P2, PT, R3, 0x20, PT ;  /* 0x000000200300780c */ /* 0x000fe20003f44270 */
[----:B------:R-:W1:Y:S01]  /*45c0*/  MUFU.TANH R45, R45 ;  /* 0x0000002d002d7308 */ /* 0x000e620000002400 */
[----:B----4-:R-:W-:Y:S02]  /*45d0*/  FSEL R15, R37, -INF , P1 ;  /* 0xff800000250f7808 */ /* 0x010fe40000800000 */
[----:B------:R-:W-:-:S02]  /*45e0*/  FMNMX.FTZ R6, R14, R21, !PT ;  /* 0x000000150e067209 */ /* 0x000fc40007810000 */
[----:B------:R-:W-:Y:S02]  /*45f0*/  ISETP.GT.AND P1, PT, R3, 0x21, PT ;  /* 0x000000210300780c */ /* 0x000fe40003f24270 */
[----:B--2---:R-:W-:Y:S01]  /*4600*/  FSEL R20, R20, -INF , P2 ;  /* 0xff80000014147808 */ /* 0x004fe20001000000 */
[----:B------:R-:W2:Y:S01]  /*4610*/  MUFU.TANH R26, R48 ;  /* 0x00000030001a7308 */ /* 0x000ea20000002400 */
[----:B------:R-:W-:Y:S01]  /*4620*/  FMNMX.FTZ R25, R15, R6, !PT ;  /* 0x000000060f197209 */ /* 0x000fe20007810000 */
[----:B------:R-:W-:Y:S01]  /*4630*/  BAR.SYNC.DEFER_BLOCKING 0xf, 0x100 ;  /* 0x03c4000000007b1d */ /* 0x000fe20000010000 */
[----:B------:R-:W-:Y:S02]  /*4640*/  ISETP.GT.AND P2, PT, R3, 0x28, PT ;  /* 0x000000280300780c */ /* 0x000fe40003f44270 */
[----:B-----5:R-:W-:Y:S02]  /*4650*/  FSEL R21, R41, -INF , P1 ;  /* 0xff80000029157808 */ /* 0x020fe40000800000 */
[----:B------:R-:W-:Y:S01]  /*4660*/  FMNMX.FTZ R6, R20, R25, !PT ;  /* 0x0000001914067209 */ /* 0x000fe20007810000 */
[----:B------:R-:W3:Y:S01]  /*4670*/  MUFU.TANH R49, R49 ;  /* 0x0000003100317308 */ /* 0x000ee20000002400 */
[C---:B------:R-:W-:Y:S01]  /*4680*/  FMUL.FTZ R25, R5.reuse, UR10 ;  /* 0x0000000a05197c20 */ /* 0x040fe20008410000 */
[----:B------:R-:W-:-:S02]  /*4690*/  FSETP.NEU.FTZ.AND P4, PT, R5, -INF , PT ;  /* 0xff8000000500780b */ /* 0x000fc40003f9d000 */
[----:B0-----:R-:W-:Y:S02]  /*46a0*/  FSEL R24, R44, -INF , P2 ;  /* 0xff8000002c187808 */ /* 0x001fe40001000000 */
[----:B------:R-:W-:Y:S02]  /*46b0*/  FMNMX.FTZ R29, R21, R6, !PT ;  /* 0x00000006151d7209 */ /* 0x000fe40007810000 */
[----:B------:R-:W0:Y:S01]  /*46c0*/  MUFU.TANH R52, R52 ;  /* 0x0000003400347308 */ /* 0x000e220000002400 */
[----:B------:R-:W-:Y:S02]  /*46d0*/  FSEL R32, R25, RZ, P4 ;  /* 0x000000ff19207208 */ /* 0x000fe40002000000 */
[----:B------:R-:W-:Y:S02]  /*46e0*/  ISETP.GT.AND P1, PT, R3, 0x30, PT ;  /* 0x000000300300780c */ /* 0x000fe40003f24270 */
[----:B-1----:R-:W-:Y:S01]  /*46f0*/  FSEL R25, R45, -INF , P3 ;  /* 0xff8000002d197808 */ /* 0x002fe20001800000 */
[--C-:B------:R-:W-:Y:S01]  /*4700*/  FFMA.FTZ R33, R27, UR10, -R32.reuse ;  /* 0x0000000a1b217c23 */ /* 0x100fe20008010820 */
[----:B------:R-:W-:Y:S01]  /*4710*/  FMNMX.FTZ R6, R24, R29, !PT ;  /* 0x0000001d18067209 */ /* 0x000fe20007810000 */
[----:B------:R-:W1:Y:S01]  /*4720*/  MUFU.TANH R53, R53 ;  /* 0x0000003500357308 */ /* 0x000e620000002400 */
[----:B------:R-:W-:Y:S01]  /*4730*/  ISETP.GT.AND P2, PT, R3, 0x31, PT ;  /* 0x000000310300780c */ /* 0x000fe20003f44270 */
[--C-:B------:R-:W-:Y:S01]  /*4740*/  FFMA.FTZ R36, R28, UR10, -R32.reuse ;  /* 0x0000000a1c247c23 */ /* 0x100fe20008010820 */
[----:B--2---:R-:W-:Y:S01]  /*4750*/  FSEL R26, R26, -INF , P1 ;  /* 0xff8000001a1a7808 */ /* 0x004fe20000800000 */
[--C-:B------:R-:W-:Y:S01]  /*4760*/  FFMA.FTZ R30, R30, UR10, -R32.reuse ;  /* 0x0000000a1e1e7c23 */ /* 0x100fe20008010820 */
[----:B------:R-:W-:Y:S01]  /*4770*/  FMNMX.FTZ R29, R25, R6, !PT ;  /* 0x00000006191d7209 */ /* 0x000fe20007810000 */
[--C-:B------:R-:W-:Y:S01]  /*4780*/  FFMA.FTZ R31, R31, UR10, -R32.reuse ;  /* 0x0000000a1f1f7c23 */ /* 0x100fe20008010820 */
[----:B------:R-:W-:Y:S01]  /*4790*/  ISETP.GT.AND P1, PT, R3, 0x38, PT ;  /* 0x000000380300780c */ /* 0x000fe20003f24270 */
[----:B------:R-:W-:Y:S01]  /*47a0*/  MUFU.EX2 R155, R30 ;  /* 0x0000001e009b7308 */ /* 0x000fe20000000800 */
[----:B---3--:R-:W-:Y:S01]  /*47b0*/  FSEL R27, R49, -INF , P2 ;  /* 0xff800000311b7808 */ /* 0x008fe20001000000 */
[--C-:B------:R-:W-:Y:S01]  /*47c0*/  FFMA.FTZ R34, R34, UR10, -R32.reuse ;  /* 0x0000000a22227c23 */ /* 0x100fe20008010820 */
[----:B------:R-:W-:Y:S01]  /*47d0*/  FMNMX.FTZ R6, R26, R29, !PT ;  /* 0x0000001d1a067209 */ /* 0x000fe20007810000 */
[--C-:B------:R-:W-:Y:S01]  /*47e0*/  FFMA.FTZ R35, R35, UR10, -R32.reuse ;  /* 0x0000000a23237c23 */ /* 0x100fe20008010820 */
[----:B------:R-:W-:Y:S01]  /*47f0*/  ISETP.GT.AND P2, PT, R3, 0x39, PT ;  /* 0x000000390300780c */ /* 0x000fe20003f44270 */
[--C-:B------:R-:W-:Y:S01]  /*4800*/  FFMA.FTZ R38, R38, UR10, -R32.reuse ;  /* 0x0000000a26267c23 */ /* 0x100fe20008010820 */
[----:B0-----:R-:W-:Y:S01]  /*4810*/  FSEL R3, R52, -INF , P1 ;  /* 0xff80000034037808 */ /* 0x001fe20000800000 */
[----:B------:R-:W-:Y:S01]  /*4820*/  MUFU.EX2 R33, R33 ;  /* 0x0000002100217308 */ /* 0x000fe20000000800 */
[----:B------:R-:W-:Y:S01]  /*4830*/  FMNMX.FTZ R6, R27, R6, !PT ;  /* 0x000000061b067209 */ /* 0x000fe20007810000 */
[--C-:B------:R-:W-:Y:S01]  /*4840*/  FFMA.FTZ R39, R39, UR10, -R32.reuse ;  /* 0x0000000a27277c23 */ /* 0x100fe20008010820 */
[----:B-1----:R-:W-:Y:S01]  /*4850*/  FSEL R28, R53, -INF , P2 ;  /* 0xff800000351c7808 */ /* 0x002fe20001000000 */
[--C-:B------:R-:W-:Y:S01]  /*4860*/  FFMA.FTZ R42, R42, UR10, -R32.reuse ;  /* 0x0000000a2a2a7c23 */ /* 0x100fe20008010820 */
[----:B------:R-:W-:Y:S01]  /*4870*/  FMNMX.FTZ R29, R3, R6, !PT ;  /* 0x00000006031d7209 */ /* 0x000fe20007810000 */
[--C-:B------:R-:W-:Y:S01]  /*4880*/  FFMA.FTZ R43, R43, UR10, -R32.reuse ;  /* 0x0000000a2b2b7c23 */ /* 0x100fe20008010820 */
[--C-:B------:R-:W-:Y:S01]  /*4890*/  FFMA.FTZ R46, R46, UR10, -R32.reuse ;  /* 0x0000000a2e2e7c23 */ /* 0x100fe20008010820 */
[----:B------:R-:W0:Y:S01]  /*48a0*/  MUFU.EX2 R36, R36 ;  /* 0x0000002400247308 */ /* 0x000e220000000800 */
[----:B------:R-:W-:Y:S01]  /*48b0*/  FMNMX.FTZ R29, R28, R29, !PT ;  /* 0x0000001d1c1d7209 */ /* 0x000fe20007810000 */
[--C-:B------:R-:W-:Y:S01]  /*48c0*/  FFMA.FTZ R47, R47, UR10, -R32.reuse ;  /* 0x0000000a2f2f7c23 */ /* 0x100fe20008010820 */
[--C-:B------:R-:W-:Y:S01]  /*48d0*/  FFMA.FTZ R50, R50, UR10, -R32.reuse ;  /* 0x0000000a32327c23 */ /* 0x100fe20008010820 */
[--C-:B------:R-:W-:Y:S01]  /*48e0*/  FFMA.FTZ R51, R51, UR10, -R32.reuse ;  /* 0x0000000a33337c23 */ /* 0x100fe20008010820 */
[--C-:B------:R-:W-:Y:S01]  /*48f0*/  FFMA.FTZ R54, R54, UR10, -R32.reuse ;  /* 0x0000000a36367c23 */ /* 0x100fe20008010820 */
[----:B------:R-:W1:Y:S01]  /*4900*/  SHFL.BFLY PT, R6, R29, 0x2, 0x1f ;  /* 0x0c401f001d067f89 */ /* 0x000e6200000e0000 */
[----:B------:R-:W-:Y:S01]  /*4910*/  FFMA.FTZ R32, R55, UR10, -R32 ;  /* 0x0000000a37207c23 */ /* 0x000fe20008010820 */
[----:B------:R-:W-:Y:S08]  /*4920*/  MUFU.EX2 R40, R31 ;  /* 0x0000001f00287308 */ /* 0x000ff00000000800 */
[----:B------:R-:W-:Y:S01]  /*4930*/  MUFU.EX2 R34, R34 ;  /* 0x0000002200227308 */ /* 0x000fe20000000800 */
[----:B0-----:R-:W-:-:S07]  /*4940*/  F2FP.BF16.F32.PACK_AB R153, R36, R33 ;  /* 0x000000212499723e */ /* 0x001fce00000010ff */
[----:B------:R-:W0:Y:S01]  /*4950*/  MUFU.EX2 R35, R35 ;  /* 0x0000002300237308 */ /* 0x000e220000000800 */
[----:B-1----:R-:W-:-:S07]  /*4960*/  FMNMX.FTZ R30, R29, R6, !PT ;  /* 0x000000061d1e7209 */ /* 0x002fce0007810000 */
[----:B------:R-:W-:Y:S01]  /*4970*/  MUFU.EX2 R38, R38 ;  /* 0x0000002600267308 */ /* 0x000fe20000000800 */
[----:B------:R-:W1:Y:S07]  /*4980*/  SHFL.BFLY PT, R29, R30, 0x1, 0x1f ;  /* 0x0c201f001e1d7f89 */ /* 0x000e6e00000e0000 */
[----:B------:R-:W2:Y:S01]  /*4990*/  MUFU.EX2 R39, R39 ;  /* 0x0000002700277308 */ /* 0x000ea20000000800 */
[----:B0-----:R-:W-:-:S07]  /*49a0*/  F2FP.BF16.F32.PACK_AB R157, R35, R34 ;  /* 0x00000022239d723e */ /* 0x001fce00000010ff */
[----:B------:R-:W-:Y:S08]  /*49b0*/  MUFU.EX2 R42, R42 ;  /* 0x0000002a002a7308 */ /* 0x000ff00000000800 */
[----:B------:R0:W-:Y:S01]  /*49c0*/  MUFU.EX2 R31, R32 ;  /* 0x00000020001f7308 */ /* 0x0001e20000000800 */
[----:B--2---:R-:W-:Y:S02]  /*49d0*/  F2FP.BF16.F32.PACK_AB R159, R39, R38 ;  /* 0x00000026279f723e */ /* 0x004fe400000010ff */
[----:B-1----:R-:W-:Y:S01]  /*49e0*/  FMNMX.FTZ R6, R30, R29, !PT ;  /* 0x0000001d1e067209 */ /* 0x002fe20007810000 */
[----:B------:R-:W-:-:S03]  /*49f0*/  FADD.FTZ R30, R33, R36 ;  /* 0x00000024211e7221 */ /* 0x000fc60000010000 */
[C---:B------:R-:W-:Y:S01]  /*4a00*/  FSETP.NEU.FTZ.AND P1, PT, R6.reuse, -INF , PT ;  /* 0xff8000000600780b */ /* 0x040fe20003f3d000 */
[----:B------:R-:W-:Y:S01]  /*4a10*/  FMUL.FTZ R29, R6, UR10 ;  /* 0x0000000a061d7c20 */ /* 0x000fe20008410000 */
[----:B------:R-:W-:Y:S01]  /*4a20*/  FADD.FTZ R41, R155, R30 ;  /* 0x0000001e9b297221 */ /* 0x000fe20000010000 */
[----:B------:R-:W1:Y:S01]  /*4a30*/  MUFU.EX2 R43, R43 ;  /* 0x0000002b002b7308 */ /* 0x000e620000000800 */
[C---:B------:R-:W-:Y:S02]  /*4a40*/  F2FP.BF16.F32.PACK_AB R155, R40.reuse, R155 ;  /* 0x0000009b289b723e */ /* 0x040fe400000010ff */
[----:B------:R-:W-:Y:S01]  /*4a50*/  FSEL R29, R29, RZ, P1 ;  /* 0x000000ff1d1d7208 */ /* 0x000fe20000800000 */
[----:B------:R-:W-:-:S04]  /*4a60*/  FADD.FTZ R41, R40, R41 ;  /* 0x0000002928297221 */ /* 0x000fc80000010000 */
        /* <DEDUP_REMOVED lines=14> */
[----:B------:R-:W2:Y:S01]  /*4b50*/  MUFU.EX2 R9, R9 ;  /* 0x0000000900097308 */ /* 0x000ea20000000800 */
[--C-:B------:R-:W-:Y:S01]  /*4b60*/  FFMA.FTZ R27, R27, UR10, -R29.reuse ;  /* 0x0000000a1b1b7c23 */ /* 0x100fe2000801081d */
[--C-:B------:R-:W-:Y:S01]  /*4b70*/  FFMA.FTZ R3, R3, UR10, -R29.reuse ;  /* 0x0000000a03037c23 */ /* 0x100fe2000801081d */
[----:B------:R-:W-:Y:S01]  /*4b80*/  FFMA.FTZ R28, R28, UR10, -R29 ;  /* 0x0000000a1c1c7c23 */ /* 0x000fe2000801081d */
[----:B0-----:R-:W-:Y:S01]  /*4b90*/  FADD.FTZ R32, R34, R41 ;  /* 0x0000002922207221 */ /* 0x001fe20000010000 */
[----:B-1----:R-:W-:-:S03]  /*4ba0*/  F2FP.BF16.F32.PACK_AB R161, R43, R42 ;  /* 0x0000002a2ba1723e */ /* 0x002fc600000010ff */
[----:B------:R-:W0:Y:S08]  /*4bb0*/  MUFU.EX2 R10, R10 ;  /* 0x0000000a000a7308 */ /* 0x000e300000000800 */
[----:B------:R-:W1:Y:S01]  /*4bc0*/  MUFU.EX2 R11, R11 ;  /* 0x0000000b000b7308 */ /* 0x000e620000000800 */
[----:B--2---:R-:W-:Y:S01]  /*4bd0*/  FADD.FTZ R37, R4, R9 ;  /* 0x0000000904257221 */ /* 0x004fe20000010000 */
[----:B------:R-:W-:-:S06]  /*4be0*/  F2FP.BF16.F32.PACK_AB R152, R9, R4 ;  /* 0x000000040998723e */ /* 0x000fcc00000010ff */
[----:B------:R-:W2:Y:S01]  /*4bf0*/  MUFU.EX2 R12, R12 ;  /* 0x0000000c000c7308 */ /* 0x000ea20000000800 */
[----:B0-----:R-:W-:Y:S01]  /*4c00*/  FADD.FTZ R30, R10, R37 ;  /* 0x000000250a1e7221 */ /* 0x001fe20000010000 */
[----:B------:R-:W-:-:S04]  /*4c10*/  FADD.FTZ R37, R35, R32 ;  /* 0x0000002023257221 */ /* 0x000fc80000010000 */
[----:B------:R-:W-:Y:S02]  /*4c20*/  FADD.FTZ R32, R38, R37 ;  /* 0x0000002526207221 */ /* 0x000fe40000010000 */
[----:B------:R-:W0:Y:S01]  /*4c30*/  MUFU.EX2 R13, R13 ;  /* 0x0000000d000d7308 */ /* 0x000e220000000800 */
[----:B-1----:R-:W-:Y:S01]  /*4c40*/  FADD.FTZ R29, R11, R30 ;  /* 0x0000001e0b1d7221 */ /* 0x002fe20000010000 */
[----:B------:R-:W-:Y:S01]  /*4c50*/  FADD.FTZ R33, R39, R32 ;  /* 0x0000002027217221 */ /* 0x000fe20000010000 */
[----:B------:R-:W-:-:S03]  /*4c60*/  F2FP.BF16.F32.PACK_AB R154, R11, R10 ;  /* 0x0000000a0b9a723e */ /* 0x000fc600000010ff */
[----:B------:R-:W-:Y:S02]  /*4c70*/  FADD.FTZ R32, R42, R33 ;  /* 0x000000212a207221 */ /* 0x000fe40000010000 */
[----:B------:R-:W1:Y:S01]  /*4c80*/  MUFU.EX2 R14, R14 ;  /* 0x0000000e000e7308 */ /* 0x000e620000000800 */
[----:B--2---:R-:W-:Y:S01]  /*4c90*/  FADD.FTZ R30, R12, R29 ;  /* 0x0000001d0c1e7221 */ /* 0x004fe20000010000 */
[----:B------:R-:W-:Y:S01]  /*4ca0*/  FADD.FTZ R33, R43, R32 ;  /* 0x000000202b217221 */ /* 0x000fe20000010000 */
[----:B------:R2:W-:Y:S05]  /*4cb0*/  STSM.16.M88.4 [R19+0x26800], R152 ;  /* 0x0268009813007844 */ /* 0x0005ea0000000200 */
[----:B------:R-:W3:Y:S01]  /*4cc0*/  MUFU.EX2 R15, R15 ;  /* 0x0000000f000f7308 */ /* 0x000ee20000000800 */
[C---:B0-----:R-:W-:Y:S01]  /*4cd0*/  FADD.FTZ R29, R13.reuse, R30 ;  /* 0x0000001e0d1d7221 */ /* 0x041fe20000010000 */
[----:B------:R-:W-:-:S06]  /*4ce0*/  F2FP.BF16.F32.PACK_AB R156, R13, R12 ;  /* 0x0000000c0d9c723e */ /* 0x000fcc00000010ff */
[----:B------:R-:W0:Y:S01]  /*4cf0*/  MUFU.EX2 R20, R20 ;  /* 0x0000001400147308 */ /* 0x000e220000000800 */
[----:B-1----:R-:W-:-:S07]  /*4d00*/  FADD.FTZ R30, R14, R29 ;  /* 0x0000001d0e1e7221 */ /* 0x002fce0000010000 */
[----:B------:R-:W1:Y:S01]  /*4d10*/  MUFU.EX2 R21, R21 ;  /* 0x0000001500157308 */ /* 0x000e620000000800 */
[C---:B---3--:R-:W-:Y:S01]  /*4d20*/  FADD.FTZ R29, R15.reuse, R30 ;  /* 0x0000001e0f1d7221 */ /* 0x048fe20000010000 */
[----:B------:R-:W-:-:S05]  /*4d30*/  F2FP.BF16.F32.PACK_AB R158, R15, R14 ;  /* 0x0000000e0f9e723e */ /* 0x000fca00000010ff */
[----:B------:R2:W-:Y:S01]  /*4d40*/  STSM.16.M88.4 [R22], R156 ;  /* 0x0000009c16007844 */ /* 0x0005e20000000200 */
        /* <DEDUP_REMOVED lines=8> */
[----:B0-----:R-:W-:-:S07]  /*4dd0*/  FADD.FTZ R4, R24, R9 ;  /* 0x0000000918047221 */ /* 0x001fce0000010000 */
[----:B------:R-:W-:Y:S01]  /*4de0*/  MUFU.EX2 R50, R50 ;  /* 0x0000003200327308 */ /* 0x000fe20000000800 */
[C---:B-1----:R-:W-:Y:S01]  /*4df0*/  F2FP.BF16.F32.PACK_AB R163, R47.reuse, R46 ;  /* 0x0000002e2fa3723e */ /* 0x042fe200000010ff */
[----:B------:R-:W-:-:S06]  /*4e00*/  FADD.FTZ R47, R47, R10 ;  /* 0x0000000a2f2f7221 */ /* 0x000fcc0000010000 */
[----:B------:R-:W0:Y:S01]  /*4e10*/  MUFU.EX2 R51, R51 ;  /* 0x0000003300337308 */ /* 0x000e220000000800 */
[C---:B---3--:R-:W-:Y:S01]  /*4e20*/  F2FP.BF16.F32.PACK_AB R162, R25.reuse, R24 ;  /* 0x0000001819a2723e */ /* 0x048fe200000010ff */
[----:B------:R-:W-:-:S04]  /*4e30*/  FADD.FTZ R25, R25, R4 ;  /* 0x0000000419197221 */ /* 0x000fc80000010000 */
[----:B------:R2:W-:Y:S02]  /*4e40*/  STSM.16.M88.4 [R184], R160 ;  /* 0x000000a0b8007844 */ /* 0x0005e40000000200 */
[----:B------:R-:W-:Y:S08]  /*4e50*/  MUFU.EX2 R26, R26 ;  /* 0x0000001a001a7308 */ /* 0x000ff00000000800 */
[----:B------:R-:W1:Y:S01]  /*4e60*/  MUFU.EX2 R27, R27 ;  /* 0x0000001b001b7308 */ /* 0x000e620000000800 */
[----:B0-----:R-:W-:Y:S01]  /*4e70*/  F2FP.BF16.F32.PACK_AB R165, R51, R50 ;  /* 0x0000003233a5723e */ /* 0x001fe200000010ff */
[----:B------:R-:W-:-:S04]  /*4e80*/  FADD.FTZ R50, R50, R47 ;  /* 0x0000002f32327221 */ /* 0x000fc80000010000 */
[----:B------:R-:W-:Y:S02]  /*4e90*/  FADD.FTZ R51, R51, R50 ;  /* 0x0000003233337221 */ /* 0x000fe40000010000 */
[----:B------:R-:W0:Y:S08]  /*4ea0*/  MUFU.EX2 R54, R54 ;  /* 0x0000003600367308 */ /* 0x000e300000000800 */
[----:B------:R-:W-:Y:S01]  /*4eb0*/  MUFU.EX2 R3, R3 ;  /* 0x0000000300037308 */ /* 0x000fe20000000800 */
[----:B-1----:R-:W-:Y:S01]  /*4ec0*/  F2FP.BF16.F32.PACK_AB R164, R27, R26 ;  /* 0x0000001a1ba4723e */ /* 0x002fe200000010ff */
[----:B------:R-:W-:-:S04]  /*4ed0*/  FADD.FTZ R26, R26, R25 ;  /* 0x000000191a1a7221 */ /* 0x000fc80000010000 */
[----:B------:R-:W-:Y:S02]  /*4ee0*/  FADD.FTZ R26, R27, R26 ;  /* 0x0000001a1b1a7221 */ /* 0x000fe40000010000 */
[----:B------:R-:W1:Y:S01]  /*4ef0*/  MUFU.EX2 R28, R28 ;  /* 0x0000001c001c7308 */ /* 0x000e620000000800 */
[----:B0-----:R-:W-:Y:S01]  /*4f00*/  F2FP.BF16.F32.PACK_AB R167, R31, R54 ;  /* 0x000000361fa7723e */ /* 0x001fe200000010ff */
[----:B------:R-:W-:-:S04]  /*4f10*/  FADD.FTZ R4, R54, R51 ;  /* 0x0000003336047221 */ /* 0x000fc80000010000 */
[----:B------:R-:W-:Y:S01]  /*4f20*/  FADD.FTZ R4, R31, R4 ;  /* 0x000000041f047221 */ /* 0x000fe20000010000 */
[----:B-1----:R-:W-:Y:S01]  /*4f30*/  F2FP.BF16.F32.PACK_AB R166, R28, R3 ;  /* 0x000000031ca6723e */ /* 0x002fe200000010ff */
[----:B------:R-:W-:-:S04]  /*4f40*/  FADD.FTZ R3, R3, R26 ;  /* 0x0000001a03037221 */ /* 0x000fc80000010000 */
[----:B------:R2:W-:Y:S01]  /*4f50*/  STSM.16.M88.4 [R23], R164 ;  /* 0x000000a417007844 */ /* 0x0005e20000000200 */
[----:B------:R-:W-:Y:S01]  /*4f60*/  FADD.FTZ R3, R28, R3 ;  /* 0x000000031c037221 */ /* 0x000fe20000010000 */
[----:B------:R-:W-:Y:S06]  /*4f70*/  @!P0 BRA `(.L_x_4041) ;  /* 0x0000000000048947 */ /* 0x000fec0003800000 */
[----:B------:R-:W-:Y:S01]  /*4f80*/  BPT.TRAP 0x1 ;  /* 0x000000040000795c */ /* 0x000fe20000300000 */
.L_x_4041:
[----:B------:R0:W1:Y:S01]  /*4f90*/  SYNCS.PHASECHK.TRANS64.TRYWAIT P1, [R7+URZ+0x28c50], R8 ;  /* 0x028c5008070075a7 */ /* 0x000062000802017f */
[----:B------:R-:W-:Y:S05]  /*4fa0*/  @!P0 BRA `(.L_x_4042) ;  /* 0x0000000000048947 */ /* 0x000fea0003800000 */
[----:B------:R-:W-:Y:S01]  /*4fb0*/  BPT.TRAP 0x1 ;  /* 0x000000040000795c */ /* 0x000fe20000300000 */
.L_x_4042:
[----:B-1----:R-:W-:Y:S05]  /*4fc0*/  @P1 BRA `(.L_x_4043) ;  /* 0x0000000000081947 */ /* 0x002fea0003800000 */
[----:B------:R-:W1:Y:S02]  /*4fd0*/  SYNCS.PHASECHK.TRANS64.TRYWAIT P1, [R7+URZ+0x28c50], R8 ;  /* 0x028c5008070075a7 */ /* 0x000e64000802017f */
[----:B-1----:R-:W-:Y:S05]  /*4fe0*/  @!P1 BRA `(.L_x_4044) ;  /* 0x000000b800709947 */ /* 0x002fea0003800000 */
.L_x_4043:
        /* <DEDUP_REMOVED lines=34> */
.L_x_4045:
[----:B------:R-:W-:Y:S01]  /*5210*/  UISETP.NE.AND UP0, UPT, UR49, URZ, UPT ;  /* 0x0000003f3100728c */ /* 0x000fe2000bf05270 */
[----:B------:R-:W-:Y:S01]  /*5220*/  R2UR UR18, R7 ;  /* 0x00000000071272ca */ /* 0x000fe200000e0000 */
[----:B------:R-:W-:Y:S01]  /*5230*/  UMOV UR11, UR44 ;  /* 0x0000002c000b7c82 */ /* 0x000fe20008000000 */
[----:B------:R-:W-:Y:S02]  /*5240*/  UIMAD UR14, UR48, UR14, -UR15 ;  /* 0x0000000e300e72a4 */ /* 0x000fe4000f8e0a0f */
[----:B------:R-:W-:-:S06]  /*5250*/  UIADD3 UR21, UR52, -0x2, URZ ;  /* 0xfffffffe34157890 */ /* 0x000fcc000fffe03f */
[----:B------:R-:W-:Y:S01]  /*5260*/  @UP0 ULDC UR6, c[0x0][0x44c] ;  /* 0x0001130000060ab9 */ /* 0x000fe20000000800 */
[----:B------:R-:W-:Y:S01]  /*5270*/  @UP0 ULDC UR19, c[0x0][0x450] ;  /* 0x0001140000130ab9 */ /* 0x000fe20000000800 */
[----:B------:R-:W-:Y:S02]  /*5280*/  UIMAD.WIDE.U32 UR6, UR44, UR6, URZ ;  /* 0x000000062c0672a5 */ /* 0x000fe4000f8e003f */
[----:B------:R-:W-:Y:S02]  /*5290*/  UIADD3 UR6, UR18, 0x28c60, URZ ;  /* 0x00028c6012067890 */ /* 0x000fe4000fffe03f */
[----:B------:R-:W-:Y:S02]  /*52a0*/  @UP0 USHF.R.U32.HI UR11, URZ, UR19, UR7 ;  /* 0x000000133f0b0299 */ /* 0x000fe40008011607 */
[----:B------:R-:W-:Y:S02]  /*52b0*/  UPRMT UR6, UR40, 0x654, UR6 ;  /* 0x0000065428067896 */ /* 0x000fe40008000006 */
[----:B------:R-:W-:-:S04]  /*52c0*/  UIADD3 UR14, UR14, UR11, URZ ;  /* 0x0000000b0e0e7290 */ /* 0x000fc8000fffe03f */
[----:B------:R-:W-:-:S03]  /*52d0*/  USHF.R.S32.HI UR7, URZ, 0x1f, UR14 ;  /* 0x0000001f3f077899 */ /* 0x000fc6000801140e */
[----:B------:R-:W-:Y:S01]  /*52e0*/  SYNCS.ARRIVE.TRANS64.RED.A1T0 RZ, [UR6], RZ ;  /* 0x000000ffffff79a7 */ /* 0x000fe20008100406 */
[----:B------:R-:W-:-:S04]  /*52f0*/  ULEA.HI UR7, UR7, UR14, URZ, 0x6 ;  /* 0x0000000e07077291 */ /* 0x000fc8000f8f303f */
[----:B------:R-:W-:-:S04]  /*5300*/  USHF.R.S32.HI UR7, URZ, 0x6, UR7 ;  /* 0x000000063f077899 */ /* 0x000fc80008011407 */
[----:B------:R-:W-:-:S04]  /*5310*/  UISETP.LT.AND UP0, UPT, URZ, UR7, UPT ;  /* 0x000000073f00728c */ /* 0x000fc8000bf01270 */
[----:B------:R-:W-:-:S04]  /*5320*/  USEL UR20, URZ, UR7, !UP0 ;  /* 0x000000073f147287 */ /* 0x000fc8000c000000 */
[----:B------:R-:W-:-:S06]  /*5330*/  UISETP.GE.AND UP0, UPT, UR21, UR20, UPT ;  /* 0x000000141500728c */ /* 0x000fcc000bf06270 */
[----:B------:R-:W-:-:S13]  /*5340*/  PLOP3.LUT P1, PT, PT, PT, UP0, 0x80, 0x0 ;  /* 0x000000000000781c */ /* 0x000fda0003f2f008 */
[----:B------:R-:W-:Y:S05]  /*5350*/  @!P1 BRA `(.L_x_4046) ;  /* 0x0000002000a49947 */ /* 0x000fea0003800000 */
[----:B01----:R-:W-:Y:S01]  /*5360*/  MOV R8, R5 ;  /* 0x0000000500087202 */ /* 0x003fe20000000f00 */
[----:B------:R-:W-:Y:S01]  /*5370*/  IMAD.MOV.U32 R9, RZ, RZ, R6 ;  /* 0x000000ffff097224 */ /* 0x000fe200078e0006 */
[----:B------:R-:W-:Y:S01]  /*5380*/  UMOV UR24, UR38 ;  /* 0x0000002600187c82 */ /* 0x000fe20008000000 */
[----:B------:R-:W-:Y:S01]  /*5390*/  ULDC UR25, c[0x0][0x288] ;  /* 0x0000a20000197ab9 */ /* 0x000fe20000000800 */
[----:B------:R-:W-:Y:S01]  /*53a0*/  ULDC UR26, c[0x0][0x9d8] ;  /* 0x00027600001a7ab9 */ /* 0x000fe20000000800 */
[----:B------:R-:W-:-:S05]  /*53b0*/  ULDC UR22, c[0x0][0x988] ;  /* 0x0002620000167ab9 */ /* 0x000fca0000000800 */
.L_x_4057:
[----:B------:R-:W-:-:S04]  /*53c0*/  UIADD3 UR38, UR24, 0x1, URZ ;  /* 0x0000000118267890 */ /* 0x000fc8000fffe03f */
[----:B------:R-:W-:-:S04]  /*53d0*/  UISETP.NE.AND UP0, UPT, UR38, 0x2, UPT ;  /* 0x000000022600788c */ /* 0x000fc8000bf05270 */
[----:B------:R-:W-:Y:S02]  /*53e0*/  USEL UR6, URZ, 0x1, UP0 ;  /* 0x000000013f067887 */ /* 0x000fe40008000000 */
[----:B------:R-:W-:Y:S02]  /*53f0*/  USEL UR38, UR38, URZ, UP0 ;  /* 0x0000003f26267287 */ /* 0x000fe40008000000 */
[----:B------:R-:W-:Y:S01]  /*5400*/  ULOP3.LUT UR37, UR37, UR6, URZ, 0x3c, !UPT ;  /* 0x0000000625257292 */ /* 0x000fe2000f8e3c3f */
[----:B0--3--:R-:W-:Y:S11]  /*5410*/  @!P0 BRA `(.L_x_4047) ;  /* 0x0000000000048947 */ /* 0x009ff60003800000 */
[----:B------:R-:W-:Y:S01]  /*5420*/  BPT.TRAP 0x1 ;  /* 0x000000040000795c */ /* 0x000fe20000300000 */
.L_x_4047:
[----:B------:R-:W-:Y:S01]  /*5430*/  ULEA UR23, UR38, UR42, 0x3 ;  /* 0x0000002a26177291 */ /* 0x000fe2000f8e183f */
[----:B------:R-:W-:-:S05]  /*5440*/  IMAD.U32 R7, RZ, RZ, UR37 ;  /* 0x00000025ff077e24 */ /* 0x000fca000f8e00ff */
[----:B------:R-:W-:-:S04]  /*5450*/  SHF.L.U32 R7, R7, 0x1f, RZ ;  /* 0x0000001f07077819 */ /* 0x000fc800000006ff */
[----:B------:R0:W1:Y:S01]  /*5460*/  SYNCS.PHASECHK.TRANS64.TRYWAIT P1, [UR23+0x28c30], R7 ;  /* 0x028c3007ff0075a7 */ /* 0x0000620008020157 */
[----:B------:R-:W-:Y:S05]  /*5470*/  @!P0 BRA `(.L_x_4048) ;  /* 0x0000000000048947 */ /* 0x000fea0003800000 */
[----:B------:R-:W-:Y:S01]  /*5480*/  BPT.TRAP 0x1 ;  /* 0x000000040000795c */ /* 0x000fe20000300000 */
.L_x_4048:
[----:B-1----:R-:W-:Y:S05]  /*5490*/  @P1 BRA `(.L_x_4049) ;  /* 0x0000000000081947 */ /* 0x002fea0003800000 */
[----:B------:R-:W1:Y:S02]  /*54a0*/  SYNCS.PHASECHK.TRANS64.TRYWAIT P1, [UR23+0x28c30], R7 ;  /* 0x028c3007ff0075a7 */ /* 0x000e640008020157 */
[----:B-1----:R-:W-:Y:S05]  /*54b0*/  @!P1 BRA `(.L_x_4050) ;  /* 0x000000b400509947 */ /* 0x002fea0003800000 */
.L_x_4049:
[----:B------:R-:W-:Y:S01]  /*54c0*/  R2UR UR18, R0 ;  /* 0x00000000001272ca */ /* 0x000fe200000e0000 */
[----:B--2---:R-:W-:Y:S01]  /*54d0*/  WARPGROUP.ARRIVE ;  /* 0x00000000000079c5 */ /* 0x004fe20000000000 */
        /* <DEDUP_REMOVED lines=21> */
.L_x_4051:
[----:B------:R-:W-:Y:S01]  /*5630*/  UISETP.NE.AND UP0, UPT, UR49, URZ, UPT ;  /* 0x0000003f3100728c */ /* 0x000fe2000bf05270 */
[----:B------:R-:W-:Y:S02]  /*5640*/  VIADD R10, R185, UR44 ;  /* 0x0000002cb90a7c36 */ /* 0x000fe40008000000 */
[----:B-1----:R-:W-:Y:S01]  /*5650*/  FMUL.FTZ R6, R162, UR26 ;  /* 0x0000001aa2067c20 */ /* 0x002fe20008410000 */
[----:B------:R-:W1:Y:S01]  /*5660*/  LDC R15, c[0x0][0x2f0] ;  /* 0x0000bc00ff0f7b82 */ /* 0x000e620000000800 */
[----:B------:R-:W-:Y:S01]  /*5670*/  FMUL.FTZ R154, R154, UR26 ;  /* 0x0000001a9a9a7c20 */ /* 0x000fe20008410000 */
[----:B------:R-:W-:Y:S01]  /*5680*/  IMAD.MOV.U32 R162, RZ, RZ, R10 ;  /* 0x000000ffffa27224 */ /* 0x000fe200078e000a */
[----:B------:R-:W-:Y:S01]  /*5690*/  PLOP3.LUT P1, PT, PT, PT, UP0, 0x80, 0x0 ;  /* 0x000000000000781c */ /* 0x000fe20003f2f008 */
[----:B------:R-:W-:Y:S01]  /*56a0*/  FMUL.FTZ R155, R155, UR26 ;  /* 0x0000001a9b9b7c20 */ /* 0x000fe20008410000 */
[----:B------:R-:W-:Y:S01]  /*56b0*/  PLOP3.LUT P2, PT, PT, PT, UP0, 0x80, 0x0 ;  /* 0x000000000000781c */ /* 0x000fe20003f4f008 */
[----:B------:R-:W-:Y:S01]  /*56c0*/  FMUL.FTZ R158, R158, UR26 ;  /* 0x0000001a9e9e7c20 */ /* 0x000fe20008410000 */
[----:B------:R-:W2:Y:S01]  /*56d0*/  MUFU.TANH R154, R154 ;  /* 0x0000009a009a7308 */ /* 0x000ea20000002400 */
[----:B------:R-:W-:Y:S01]  /*56e0*/  @UP0 ULDC UR6, c[0x0][0x44c] ;  /* 0x0001130000060ab9 */ /* 0x000fe20000000800 */
[----:B------:R-:W-:Y:S01]  /*56f0*/  FMUL.FTZ R159, R159, UR26 ;  /* 0x0000001a9f9f7c20 */ /* 0x000fe20008410000 */
[----:B------:R-:W-:Y:S01]  /*5700*/  FMUL.FTZ R163, R163, UR26 ;  /* 0x0000001aa3a37c20 */ /* 0x000fe20008410000 */
[----:B------:R-:W-:Y:S01]  /*5710*/  FMUL.FTZ R191, R153, UR26 ;  /* 0x0000001a99bf7c20 */ /* 0x000fe20008410000 */
[----:B------:R-:W-:Y:S01]  /*5720*/  FMUL.FTZ R5, R152, UR26 ;  /* 0x0000001a98057c20 */ /* 0x000fe20008410000 */
[----:B------:R-:W-:Y:S01]  /*5730*/  FMUL.FTZ R167, R167, UR26 ;  /* 0x0000001aa7a77c20 */ /* 0x000fe20008410000 */
[----:B------:R-:W-:Y:S01]  /*5740*/  FMUL.FTZ R170, R170, UR26 ;  /* 0x0000001aaaaa7c20 */ /* 0x000fe20008410000 */
[----:B------:R-:W3:Y:S01]  /*5750*/  MUFU.TANH R155, R155 ;  /* 0x0000009b009b7308 */ /* 0x000ee20000002400 */
[----:B------:R-:W-:Y:S01]  /*5760*/  @P1 IMAD.HI.U32 R11, R10, UR6, RZ ;  /* 0x000000060a0b1c27 */ /* 0x000fe2000f8e00ff */
[----:B------:R-:W-:-:S03]  /*5770*/  @UP0 ULDC UR6, c[0x0][0x450] ;  /* 0x0001140000060ab9 */ /* 0x000fc60000000800 */
[----:B------:R-:W-:Y:S01]  /*5780*/  FMUL.FTZ R171, R171, UR26 ;  /* 0x0000001aabab7c20 */ /* 0x000fe20008410000 */
[----:B------:R-:W-:Y:S01]  /*5790*/  FMUL.FTZ R174, R174, UR26 ;  /* 0x0000001aaeae7c20 */ /* 0x000fe20008410000 */
[----:B------:R-:W-:Y:S01]  /*57a0*/  FMUL.FTZ R175, R175, UR26 ;  /* 0x0000001aafaf7c20 */ /* 0x000fe20008410000 */
[----:B------:R-:W-:Y:S01]  /*57b0*/  @P2 SHF.R.U32.HI R162, RZ, UR6, R11 ;  /* 0x00000006ffa22c19 */ /* 0x000fe2000801160b */
[----:B------:R-:W-:Y:S01]  /*57c0*/  UMOV UR6, 0xffffffc0 ;  /* 0xffffffc000067882 */ /* 0x000fe20000000000 */
[----:B------:R-:W-:Y:S01]  /*57d0*/  FMUL.FTZ R11, R166, UR26 ;  /* 0x0000001aa60b7c20 */ /* 0x000fe20008410000 */
[----:B------:R-:W-:Y:S01]  /*57e0*/  UIMAD UR6, UR21, UR6, 0x1 ;  /* 0x00000001150674a4 */ /* 0x000fe2000f8e0206 */
[----:B------:R-:W4:Y:S01]  /*57f0*/  MUFU.TANH R158, R158 ;  /* 0x0000009e009e7308 */ /* 0x000f220000002400 */
[----:B------:R-:W5:Y:S01]  /*5800*/  SHFL.IDX PT, R13, R162, 0x1, 0x1c1f ;  /* 0x003c1f00a20d7f89 */ /* 0x000f6200000e0000 */
[----:B------:R-:W-:Y:S01]  /*5810*/  FMUL.FTZ R178, R178, UR26 ;  /* 0x0000001ab2b27c20 */ /* 0x000fe20008410000 */
[----:B------:R-:W-:Y:S01]  /*5820*/  FMUL.FTZ R179, R179, UR26 ;  /* 0x0000001ab3b37c20 */ /* 0x000fe20008410000 */
[----:B------:R-:W-:Y:S01]  /*5830*/  FMUL.FTZ R182, R182, UR26 ;  /* 0x0000001ab6b67c20 */ /* 0x000fe20008410000 */
[----:B------:R-:W-:Y:S01]  /*5840*/  IADD3 R166, -R2, UR6, RZ ;  /* 0x0000000602a67c10 */ /* 0x000fe2000fffe1ff */
[----:B------:R-:W-:Y:S01]  /*5850*/  FMUL.FTZ R183, R183, UR26 ;  /* 0x0000001ab7b77c20 */ /* 0x000fe20008410000 */
[----:B------:R-:W-:Y:S01]  /*5860*/  FMUL.FTZ R157, R157, UR26 ;  /* 0x0000001a9d9d7c20 */ /* 0x000fe20008410000 */
[----:B------:R-:W0:Y:S01]  /*5870*/  MUFU.TANH R12, R159 ;  /* 0x0000009f000c7308 */ /* 0x000e220000002400 */
[----:B------:R-:W-:Y:S01]  /*5880*/  FMUL.FTZ R160, R160, UR26 ;  /* 0x0000001aa0a07c20 */ /* 0x000fe20008410000 */
[----:B-1----:R-:W-:-:S02]  /*5890*/  IMAD R166, R15, UR48, R166 ;  /* 0x000000300fa67c24 */ /* 0x002fc4000f8e02a6 */
        /* <DEDUP_REMOVED lines=12> */
[----:B------:R-:W-:Y:S01]  /*5960*/  UMOV UR10, UR22 ;  /* 0x00000016000a7c82 */ /* 0x000fe20008000000 */
[----:B------:R2:W1:Y:S01]  /*5970*/  MUFU.TANH R153, R163 ;  /* 0x000000a300997308 */ /* 0x0004620000002400 */
[----:B-----5:R-:W-:Y:S01]  /*5980*/  IADD3 R10, R13, -UR25, R166 ;  /* 0x800000190d0a7c10 */ /* 0x020fe2000fffe0a6 */
[----:B------:R-:W-:-:S03]  /*5990*/  UIADD3 UR6, UR23, 0x28c40, URZ ;  /* 0x00028c4017067890 */ /* 0x000fc6000fffe03f */
[C---:B------:R-:W-:Y:S01]  /*59a0*/  ISETP.GT.AND P1, PT, R10.reuse, RZ, PT ;  /* 0x000000ff0a00720c */ /* 0x040fe20003f24270 */
[----:B------:R-:W-:Y:S01]  /*59b0*/  UPRMT UR6, UR40, 0x654, UR6 ;  /* 0x0000065428067896 */ /* 0x000fe20008000006 */
[----:B------:R-:W-:Y:S01]  /*59c0*/  ISETP.GT.AND P2, PT, R10, 0x1, PT ;  /* 0x000000010a00780c */ /* 0x000fe20003f44270 */
[----:B------:R-:W5:Y:S01]  /*59d0*/  MUFU.TANH R152, R11 ;  /* 0x0000000b00987308 */ /* 0x000f620000002400 */
[----:B--2---:R-:W-:Y:S02]  /*59e0*/  FSEL R163, R154, -INF , P1 ;  /* 0xff8000009aa37808 */ /* 0x004fe40000800000 */
[C---:B------:R-:W-:Y:S02]  /*59f0*/  ISETP.GT.AND P1, PT, R10.reuse, 0x8, PT ;  /* 0x000000080a00780c */ /* 0x040fe40003f24270 */
[----:B---3--:R-:W-:Y:S02]  /*5a00*/  FSEL R159, R155, -INF , P2 ;  /* 0xff8000009b9f7808 */ /* 0x008fe40001000000 */
[----:B------:R-:W-:Y:S01]  /*5a10*/  FMNMX.FTZ R6, R163, R8, !PT ;  /* 0x00000008a3067209 */ /* 0x000fe20007810000 */
[----:B------:R2:W3:Y:S01]  /*5a20*/  MUFU.TANH R21, R167 ;  /* 0x000000a700157308 */ /* 0x0004e20000002400 */
[----:B------:R-:W-:Y:S01]  /*5a30*/  ISETP.GT.AND P2, PT, R10, 0x9, PT ;  /* 0x000000090a00780c */ /* 0x000fe20003f44270 */
[----:B------:R-:W-:Y:S01]  /*5a40*/  SYNCS.ARRIVE.TRANS64.RED.A1T0 RZ, [UR6], RZ ;  /* 0x000000ffffff79a7 */ /* 0x000fe20008100406 */
[----:B----4-:R-:W-:-:S02]  /*5a50*/  FSEL R155, R158, -INF , P1 ;  /* 0xff8000009e9b7808 */ /* 0x010fc40000800000 */
[----:B------:R-:W-:Y:S02]  /*5a60*/  FMNMX.FTZ R6, R159, R6, !PT ;  /* 0x000000069f067209 */ /* 0x000fe40007810000 */
[----:B------:R-:W-:Y:S01]  /*5a70*/  ISETP.GT.AND P1, PT, R10, 0x10, PT ;  /* 0x000000100a00780c */ /* 0x000fe20003f24270 */
[----:B------:R-:W4:Y:S01]  /*5a80*/  MUFU.TANH R20, R170 ;  /* 0x000000aa00147308 */ /* 0x000f220000002400 */
[----:B0-----:R-:W-:Y:S01]  /*5a90*/  FSEL R158, R12, -INF , P2 ;  /* 0xff8000000c9e7808 */ /* 0x001fe20001000000 */
[----:B--2---:R-:W-:Y:S01]  /*5aa0*/  FMUL.FTZ R167, R156, UR26 ;  /* 0x0000001a9ca77c20 */ /* 0x004fe20008410000 */
[----:B------:R-:W-:Y:S02]  /*5ab0*/  FMNMX.FTZ R11, R155, R6, !PT ;  /* 0x000000069b0b7209 */ /* 0x000fe40007810000 */
[----:B------:R-:W-:Y:S02]  /*5ac0*/  ISETP.GT.AND P2, PT, R10, 0x11, PT ;  /* 0x000000110a00780c */ /* 0x000fe40003f44270 */
[----:B-1----:R-:W-:Y:S01]  /*5ad0*/  FSEL R154, R14, -INF , P1 ;  /* 0xff8000000e9a7808 */ /* 0x002fe20000800000 */
[----:B------:R-:W0:Y:S01]  /*5ae0*/  MUFU.TANH R15, R171 ;  /* 0x000000ab000f7308 */ /* 0x000e220000002400 */
[----:B------:R-:W-:-:S02]  /*5af0*/  FMNMX.FTZ R11, R158, R11, !PT ;  /* 0x0000000b9e0b7209 */ /* 0x000fc40007810000 */
[----:B------:R-:W-:Y:S02]  /*5b00*/  ISETP.GT.AND P1, PT, R10, 0x18, PT ;  /* 0x000000180a00780c */ /* 0x000fe40003f24270 */
[----:B------:R-:W-:Y:S02]  /*5b10*/  FSEL R153, R153, -INF , P2 ;  /* 0xff80000099997808 */ /* 0x000fe40001000000 */
[----:B------:R-:W-:Y:S01]  /*5b20*/  FMNMX.FTZ R6, R154, R11, !PT ;  /* 0x0000000b9a067209 */ /* 0x000fe20007810000 */
[----:B------:R-:W1:Y:S01]  /*5b30*/  MUFU.TANH R174, R174 ;  /* 0x000000ae00ae7308 */ /* 0x000e620000002400 */
[----:B------:R-:W-:Y:S02]  /*5b40*/  ISETP.GT.AND P2, PT, R10, 0x19, PT ;  /* 0x000000190a00780c */ /* 0x000fe40003f44270 */
[----:B-----5:R-:W-:Y:S02]  /*5b50*/  FSEL R152, R152, -INF , P1 ;  /* 0xff80000098987808 */ /* 0x020fe40000800000 */
[----:B------:R-:W-:-:S02]  /*5b60*/  FMNMX.FTZ R11, R153, R6, !PT ;  /* 0x00000006990b7209 */ /* 0x000fc40007810000 */
[----:B------:R-:W-:Y:S01]  /*5b70*/  ISETP.GT.AND P1, PT, R10, 0x20, PT ;  /* 0x000000200a00780c */ /* 0x000fe20003f24270 */
[----:B------:R-:W2:Y:S01]  /*5b80*/  MUFU.TANH R175, R175 ;  /* 0x000000af00af7308 */ /* 0x000ea20000002400 */
[----:B---3--:R-:W-:Y:S02]  /*5b90*/  FSEL R21, R21, -INF , P2 ;  /* 0xff80000015157808 */ /* 0x008fe40001000000 */
[----:B------:R-:W-:Y:S02]  /*5ba0*/  FMNMX.FTZ R6, R152, R11, !PT ;  /* 0x0000000b98067209 */ /* 0x000fe40007810000 */
[----:B------:R-:W-:Y:S02]  /*5bb0*/  ISETP.GT.AND P2, PT, R10, 0x21, PT ;  /* 0x000000210a00780c */ /* 0x000fe40003f44270 */
[----:B----4-:R-:W-:Y:S01]  /*5bc0*/  FSEL R20, R20, -INF , P1 ;  /* 0xff80000014147808 */ /* 0x010fe20000800000 */
[----:B------:R-:W3:Y:S01]  /*5bd0*/  MUFU.TANH R13, R178 ;  /* 0x000000b2000d7308 */ /* 0x000ee20000002400 */
[----:B------:R-:W-:-:S02]  /*5be0*/  FMNMX.FTZ R11, R21, R6, !PT ;  /* 0x00000006150b7209 */ /* 0x000fc40007810000 */
[----:B------:R-:W-:Y:S02]  /*5bf0*/  ISETP.GT.AND P1, PT, R10, 0x28, PT ;  /* 0x000000280a00780c */ /* 0x000fe40003f24270 */
[----:B0-----:R-:W-:Y:S02]  /*5c00*/  FSEL R15, R15, -INF , P2 ;  /* 0xff8000000f0f7808 */ /* 0x001fe40001000000 */
[----:B------:R-:W-:Y:S01]  /*5c10*/  FMNMX.FTZ R6, R20, R11, !PT ;  /* 0x0000000b14067209 */ /* 0x000fe20007810000 */
[----:B------:R-:W0:Y:S01]  /*5c20*/  MUFU.TANH R179, R179 ;  /* 0x000000b300b37308 */ /* 0x000e220000002400 */
[----:B------:R-:W-:Y:S02]  /*5c30*/  ISETP.GT.AND P2, PT, R10, 0x29, PT ;  /* 0x000000290a00780c */ /* 0x000fe40003f44270 */
[----:B-1----:R-:W-:Y:S02]  /*5c40*/  FSEL R14, R174, -INF , P1 ;  /* 0xff800000ae0e7808 */ /* 0x002fe40000800000 */
[----:B------:R-:W-:-:S02]  /*5c50*/  FMNMX.FTZ R11, R15, R6, !PT ;  /* 0x000000060f0b7209 */ /* 0x000fc40007810000 */
[----:B------:R-:W-:Y:S01]  /*5c60*/  ISETP.GT.AND P1, PT, R10, 0x30, PT ;  /* 0x000000300a00780c */ /* 0x000fe20003f24270 */
[----:B------:R-:W1:Y:S01]  /*5c70*/  MUFU.TANH R182, R182 ;  /* 0x000000b600b67308 */ /* 0x000e620000002400 */
[----:B--2---:R-:W-:Y:S02]  /*5c80*/  FSEL R6, R175, -INF , P2 ;  /* 0xff800000af067808 */ /* 0x004fe40001000000 */
[----:B------:R-:W-:Y:S02]  /*5c90*/  FMNMX.FTZ R11, R14, R11, !PT ;  /* 0x0000000b0e0b7209 */ /* 0x000fe40007810000 */
[----:B------:R-:W-:Y:S02]  /*5ca0*/  ISETP.GT.AND P2, PT, R10, 0x31, PT ;  /* 0x000000310a00780c */ /* 0x000fe40003f44270 */
[----:B---3--:R-:W-:Y:S01]  /*5cb0*/  FSEL R13, R13, -INF , P1 ;  /* 0xff8000000d0d7808 */ /* 0x008fe20000800000 */
[----:B------:R-:W2:Y:S01]  /*5cc0*/  MUFU.TANH R183, R183 ;  /* 0x000000b700b77308 */ /* 0x000ea20000002400 */
[----:B------:R-:W-:-:S02]  /*5cd0*/  FMNMX.FTZ R12, R6, R11, !PT ;  /* 0x0000000b060c7209 */ /* 0x000fc40007810000 */
[----:B------:R-:W-:Y:S02]  /*5ce0*/  ISETP.GT.AND P1, PT, R10, 0x38, PT ;  /* 0x000000380a00780c */ /* 0x000fe40003f24270 */
[----:B0-----:R-:W-:Y:S02]  /*5cf0*/  FSEL R11, R179, -INF , P2 ;  /* 0xff800000b30b7808 */ /* 0x001fe40001000000 */
[----:B------:R-:W-:Y:S01]  /*5d00*/  FMNMX.FTZ R156, R13, R12, !PT ;  /* 0x0000000c0d9c7209 */ /* 0x000fe20007810000 */
[----:B------:R-:W0:Y:S01]  /*5d10*/  MUFU.TANH R5, R5 ;  /* 0x0000000500057308 */ /* 0x000e220000002400 */
[----:B-1----:R-:W-:Y:S02]  /*5d20*/  FSEL R12, R182, -INF , P1 ;  /* 0xff800000b60c7808 */ /* 0x002fe40000800000 */
[----:B------:R-:W-:Y:S02]  /*5d30*/  FMNMX.FTZ R171, R11, R156, !PT ;  /* 0x0000009c0bab7209 */ /* 0x000fe40007810000 */
[----:B------:R-:W-:-:S02]  /*5d40*/  ISETP.GT.AND P2, PT, R10, 0x39, PT ;  /* 0x000000390a00780c */ /* 0x000fc40003f44270 */
[----:B------:R-:W-:Y:S01]  /*5d50*/  FMNMX.FTZ R171, R12, R171, !PT ;  /* 0x000000ab0cab7209 */ /* 0x000fe20007810000 */
[----:B------:R-:W1:Y:S01]  /*5d60*/  MUFU.TANH R191, R191 ;  /* 0x000000bf00bf7308 */ /* 0x000e620000002400 */
[----:B--2---:R-:W-:-:S04]  /*5d70*/  FSEL R10, R183, -INF , P2 ;  /* 0xff800000b70a7808 */ /* 0x004fc80001000000 */
[----:B------:R-:W-:Y:S02]  /*5d80*/  FMNMX.FTZ R156, R10, R171, !PT ;  /* 0x000000ab0a9c7209 */ /* 0x000fe40007810000 */
[----:B------:R-:W2:Y:S01]  /*5d90*/  SHFL.IDX PT, R171, R162, RZ, 0x1c1f ;  /* 0x001c1fffa2ab7589 */ /* 0x000ea200000e0000 */
[----:B------:R-:W3:Y:S03]  /*5da0*/  MUFU.TANH R167, R167 ;  /* 0x000000a700a77308 */ /* 0x000ee60000002400 */
[----:B------:R-:W4:Y:S05]  /*5db0*/  SHFL.BFLY PT, R175, R156, 0x2, 0x1f ;  /* 0x0c401f009caf7f89 */ /* 0x000f2a00000e0000 */
[----:B------:R2:W5:Y:S08]  /*5dc0*/  MUFU.TANH R174, R157 ;  /* 0x0000009d00ae7308 */ /* 0x0005700000002400 */
[----:B------:R3:W5:Y:S01]  /*5dd0*/  MUFU.TANH R178, R160 ;  /* 0x000000a000b27308 */ /* 0x0007620000002400 */
[----:B--2---:R-:W-:-:S07]  /*5de0*/  IADD3 R157, R171, -UR25, R166 ;  /* 0x80000019ab9d7c10 */ /* 0x004fce000fffe0a6 */
[----:B------:R-:W2:Y:S01]  /*5df0*/  MUFU.TANH R161, R161 ;  /* 0x000000a100a17308 */ /* 0x000ea20000002400 */
[C---:B------:R-:W-:Y:S02]  /*5e00*/  ISETP.GT.AND P1, PT, R157.reuse, RZ, PT ;  /* 0x000000ff9d00720c */ /* 0x040fe40003f24270 */
[----:B----4-:R-:W-:Y:S02]  /*5e10*/  FMNMX.FTZ R175, R156, R175, !PT ;  /* 0x000000af9caf7209 */ /* 0x010fe40007810000 */
[----:B------:R-:W-:-:S03]  /*5e20*/  ISETP.GT.AND P2, PT, R157, 0x1, PT ;  /* 0x000000019d00780c */ /* 0x000fc60003f44270 */
[----:B------:R4:W2:Y:S01]  /*5e30*/  MUFU.TANH R179, R164 ;  /* 0x000000a400b37308 */ /* 0x0008a20000002400 */
[----:B0-----:R-:W-:Y:S01]  /*5e40*/  FSEL R156, R5, -INF , P1 ;  /* 0xff800000059c7808 */ /* 0x001fe20000800000 */
[----:B------:R-:W0:Y:S01]  /*5e50*/  SHFL.BFLY PT, R170, R175, 0x1, 0x1f ;  /* 0x0c201f00afaa7f89 */ /* 0x000e2200000e0000 */
[----:B------:R-:W-:Y:S02]  /*5e60*/  ISETP.GT.AND P1, PT, R157, 0x8, PT ;  /* 0x000000089d00780c */ /* 0x000fe40003f24270 */
[----:B-1----:R-:W-:Y:S02]  /*5e70*/  FSEL R191, R191, -INF , P2 ;  /* 0xff800000bfbf7808 */ /* 0x002fe40001000000 */
[----:B------:R-:W-:Y:S01]  /*5e80*/  FMNMX.FTZ R162, R156, R9, !PT ;  /* 0x000000099ca27209 */ /* 0x000fe20007810000 */
[----:B------:R-:W1:Y:S01]  /*5e90*/  MUFU.TANH R165, R165 ;  /* 0x000000a500a57308 */ /* 0x000e620000002400 */
[----:B------:R-:W-:Y:S02]  /*5ea0*/  ISETP.GT.AND P2, PT, R157, 0x9, PT ;  /* 0x000000099d00780c */ /* 0x000fe40003f44270 */
[----:B---3--:R-:W-:-:S02]  /*5eb0*/  FSEL R160, R167, -INF , P1 ;  /* 0xff800000a7a07808 */ /* 0x008fc40000800000 */
[----:B------:R-:W-:Y:S02]  /*5ec0*/  FMNMX.FTZ R5, R191, R162, !PT ;  /* 0x000000a2bf057209 */ /* 0x000fe40007810000 */
[C---:B------:R-:W-:Y:S01]  /*5ed0*/  ISETP.GT.AND P1, PT, R157.reuse, 0x10, PT ;  /* 0x000000109d00780c */ /* 0x040fe20003f24270 */
[----:B------:R-:W3:Y:S01]  /*5ee0*/  MUFU.TANH R182, R168 ;  /* 0x000000a800b67308 */ /* 0x000ee20000002400 */
[----:B-----5:R-:W-:Y:S02]  /*5ef0*/  FSEL R162, R174, -INF , P2 ;  /* 0xff800000aea27808 */ /* 0x020fe40001000000 */
[----:B------:R-:W-:Y:S02]  /*5f00*/  FMNMX.FTZ R5, R160, R5, !PT ;  /* 0x00000005a0057209 */ /* 0x000fe40007810000 */
[----:B------:R-:W-:Y:S02]  /*5f10*/  ISETP.GT.AND P2, PT, R157, 0x11, PT ;  /* 0x000000119d00780c */ /* 0x000fe40003f44270 */
[----:B----4-:R-:W-:Y:S01]  /*5f20*/  FSEL R164, R178, -INF , P1 ;  /* 0xff800000b2a47808 */ /* 0x010fe20000800000 */
[----:B------:R4:W5:Y:S01]  /*5f30*/  MUFU.TANH R171, R169 ;  /* 0x000000a900ab7308 */ /* 0x0009620000002400 */
[----:B------:R-:W-:-:S02]  /*5f40*/  FMNMX.FTZ R5, R162, R5, !PT ;  /* 0x00000005a2057209 */ /* 0x000fc40007810000 */
[----:B------:R-:W-:Y:S02]  /*5f50*/  ISETP.GT.AND P1, PT, R157, 0x18, PT ;  /* 0x000000189d00780c */ /* 0x000fe40003f24270 */
[----:B--2---:R-:W-:Y:S02]  /*5f60*/  FSEL R166, R161, -INF , P2 ;  /* 0xff800000a1a67808 */ /* 0x004fe40001000000 */
[----:B------:R-:W-:Y:S01]  /*5f70*/  FMNMX.FTZ R5, R164, R5, !PT ;  /* 0x00000005a4057209 */ /* 0x000fe20007810000 */
[----:B------:R-:W2:Y:S01]  /*5f80*/  MUFU.TANH R172, R172 ;  /* 0x000000ac00ac7308 */ /* 0x000ea20000002400 */
[----:B------:R-:W-:Y:S02]  /*5f90*/  ISETP.GT.AND P2, PT, R157, 0x19, PT ;  /* 0x000000199d00780c */ /* 0x000fe40003f44270 */
[----:B----4-:R-:W-:Y:S02]  /*5fa0*/  FSEL R169, R179, -INF , P1 ;  /* 0xff800000b3a97808 */ /* 0x010fe40000800000 */
[----:B------:R-:W-:-:S02]  /*5fb0*/  FMNMX.FTZ R168, R166, R5, !PT ;  /* 0x00000005a6a87209 */ /* 0x000fc40007810000 */
[----:B------:R-:W-:Y:S01]  /*5fc0*/  ISETP.GT.AND P1, PT, R157, 0x20, PT ;  /* 0x000000209d00780c */ /* 0x000fe20003f24270 */
[----:B------:R3:W4:Y:S01]  /*5fd0*/  MUFU.TANH R167, R173 ;  /* 0x000000ad00a77308 */ /* 0x0007220000002400 */
[----:B-1----:R-:W-:Y:S02]  /*5fe0*/  FSEL R174, R165, -INF , P2 ;  /* 0xff800000a5ae7808 */ /* 0x002fe40001000000 */
[----:B------:R-:W-:Y:S02]  /*5ff0*/  FMNMX.FTZ R161, R169, R168, !PT ;  /* 0x000000a8a9a17209 */ /* 0x000fe40007810000 */
[----:B0-----:R-:W-:Y:S02]  /*6000*/  FMNMX.FTZ R5, R175, R170, !PT ;  /* 0x000000aaaf057209 */ /* 0x001fe40007810000 */
[----:B------:R-:W-:Y:S01]  /*6010*/  ISETP.GT.AND P2, PT, R157, 0x21, PT ;  /* 0x000000219d00780c */ /* 0x000fe20003f44270 */
[----:B------:R0:W1:Y:S01]  /*6020*/  MUFU.TANH R178, R176 ;  /* 0x000000b000b27308 */ /* 0x0000620000002400 */
[----:B---3--:R-:W-:-:S02]  /*6030*/  FSEL R173, R182, -INF , P1 ;  /* 0xff800000b6ad7808 */ /* 0x008fc40000800000 */
        /* <DEDUP_REMOVED lines=8> */
[----:B------:R2:W5:Y:S01]  /*60c0*/  MUFU.TANH R165, R180 ;  /* 0x000000b400a57308 */ /* 0x0005620000002400 */
[----:B------:R-:W-:Y:S02]  /*60d0*/  ISETP.GT.AND P1, PT, R157, 0x30, PT ;  /* 0x000000309d00780c */ /* 0x000fe40003f24270 */
[----:B----4-:R-:W-:Y:S02]  /*60e0*/  FSEL R171, R167, -INF , P2 ;  /* 0xff800000a7ab7808 */ /* 0x010fe40001000000 */
[----:B0-----:R-:W-:Y:S02]  /*60f0*/  FMNMX.FTZ R176, R170, R161, !PT ;  /* 0x000000a1aab07209 */ /* 0x001fe40007810000 */
[----:B------:R-:W-:Y:S01]  /*6100*/  ISETP.GT.AND P2, PT, R157, 0x31, PT ;  /* 0x000000319d00780c */ /* 0x000fe20003f44270 */
[----:B------:R-:W0:Y:S01]  /*6110*/  MUFU.TANH R181, R181 ;  /* 0x000000b500b57308 */ /* 0x000e220000002400 */
[----:B-1----:R-:W-:Y:S01]  /*6120*/  FSEL R172, R178, -INF , P1 ;  /* 0xff800000b2ac7808 */ /* 0x002fe20000800000 */
[----:B--2---:R-:W-:Y:S01]  /*6130*/  FMUL.FTZ R180, R5, UR10 ;  /* 0x0000000a05b47c20 */ /* 0x004fe20008410000 */
[----:B------:R-:W-:-:S02]  /*6140*/  FMNMX.FTZ R161, R171, R176, !PT ;  /* 0x000000b0aba17209 */ /* 0x000fc40007810000 */
[----:B------:R-:W-:Y:S02]  /*6150*/  ISETP.GT.AND P3, PT, R157, 0x38, PT ;  /* 0x000000389d00780c */ /* 0x000fe40003f64270 */
[----:B---3--:R-:W-:Y:S02]  /*6160*/  FSEL R175, R177, -INF , P2 ;  /* 0xff800000b1af7808 */ /* 0x008fe40001000000 */
[----:B------:R-:W-:Y:S02]  /*6170*/  FMNMX.FTZ R178, R172, R161, !PT ;  /* 0x000000a1acb27209 */ /* 0x000fe40007810000 */
[----:B------:R-:W-:Y:S02]  /*6180*/  ISETP.GT.AND P1, PT, R157, 0x39, PT ;  /* 0x000000399d00780c */ /* 0x000fe40003f24270 */
[----:B-----5:R-:W-:Y:S02]  /*6190*/  FSEL R176, R165, -INF , P3 ;  /* 0xff800000a5b07808 */ /* 0x020fe40001800000 */
[----:B------:R-:W-:-:S02]  /*61a0*/  FMNMX.FTZ R157, R175, R178, !PT ;  /* 0x000000b2af9d7209 */ /* 0x000fc40007810000 */
[----:B0-----:R-:W-:Y:S02]  /*61b0*/  FSEL R177, R181, -INF , P1 ;  /* 0xff800000b5b17808 */ /* 0x001fe40000800000 */
[----:B------:R-:W-:Y:S02]  /*61c0*/  FMNMX.FTZ R178, R176, R157, !PT ;  /* 0x0000009db0b27209 */ /* 0x000fe40007810000 */
[----:B------:R-:W-:Y:S02]  /*61d0*/  FSETP.NEU.FTZ.AND P4, PT, R5, -INF , PT ;  /* 0xff8000000500780b */ /* 0x000fe40003f9d000 */
[----:B------:R-:W-:Y:S02]  /*61e0*/  FMNMX.FTZ R161, R177, R178, !PT ;  /* 0x000000b2b1a17209 */ /* 0x000fe40007810000 */
[----:B------:R-:W-:Y:S02]  /*61f0*/  FSEL R180, R180, RZ, P4 ;  /* 0x000000ffb4b47208 */ /* 0x000fe40002000000 */
[----:B------:R-:W-:Y:S01]  /*6200*/  IADD3 R181, -R18, RZ, RZ ;  /* 0x000000ff12b57210 */ /* 0x000fe20007ffe1ff */
[----:B------:R-:W0:Y:S02]  /*6210*/  SHFL.BFLY PT, R192, R161, 0x2, 0x1f ;  /* 0x0c401f00a1c07f89 */ /* 0x000e2400000e0000 */
[--C-:B------:R-:W-:Y:S01]  /*6220*/  FFMA.FTZ R182, R159, UR10, -R180.reuse ;  /* 0x0000000a9fb67c23 */ /* 0x100fe200080108b4 */
[--C-:B------:R-:W-:Y:S01]  /*6230*/  FFMA.FTZ R159, R152, UR10, -R180.reuse ;  /* 0x0000000a989f7c23 */ /* 0x100fe200080108b4 */
[--C-:B------:R-:W-:Y:S01]  /*6240*/  FFMA.FTZ R179, R163, UR10, -R180.reuse ;  /* 0x0000000aa3b37c23 */ /* 0x100fe200080108b4 */
[--C-:B------:R-:W-:Y:S01]  /*6250*/  FFMA.FTZ R163, R14, UR10, -R180.reuse ;  /* 0x0000000a0ea37c23 */ /* 0x100fe200080108b4 */
[--C-:B------:R-:W-:Y:S01]  /*6260*/  FFMA.FTZ R14, R6, UR10, -R180.reuse ;  /* 0x0000000a060e7c23 */ /* 0x100fe200080108b4 */
[--C-:B------:R-:W-:Y:S01]  /*6270*/  FFMA.FTZ R178, R153, UR10, -R180.reuse ;  /* 0x0000000a99b27c23 */ /* 0x100fe200080108b4 */
[----:B------:R-:W-:Y:S01]  /*6280*/  FSEL R153, R5, RZ, P4 ;  /* 0x000000ff05997208 */ /* 0x000fe20002000000 */
[--C-:B------:R-:W-:Y:S01]  /*6290*/  FFMA.FTZ R165, R13, UR10, -R180.reuse ;  /* 0x0000000a0da57c23 */ /* 0x100fe200080108b4 */
[--C-:B------:R-:W-:Y:S01]  /*62a0*/  FFMA.FTZ R194, R11, UR10, -R180.reuse ;  /* 0x0000000a0bc27c23 */ /* 0x100fe200080108b4 */
[----:B------:R-:W-:Y:S01]  /*62b0*/  MUFU.EX2 R179, R179 ;  /* 0x000000b300b37308 */ /* 0x000fe20000000800 */
[----:B------:R-:W-:Y:S01]  /*62c0*/  FFMA.FTZ R157, R154, UR10, -R180 ;  /* 0x0000000a9a9d7c23 */ /* 0x000fe200080108b4 */
[----:B------:R-:W-:Y:S01]  /*62d0*/  FADD.FTZ R153, -R153, R8 ;  /* 0x0000000899997221 */ /* 0x000fe20000010100 */
[--C-:B------:R-:W-:Y:S01]  /*62e0*/  FFMA.FTZ R155, R155, UR10, -R180.reuse ;  /* 0x0000000a9b9b7c23 */ /* 0x100fe200080108b4 */
[--C-:B------:R-:W-:Y:S01]  /*62f0*/  FFMA.FTZ R158, R158, UR10, -R180.reuse ;  /* 0x0000000a9e9e7c23 */ /* 0x100fe200080108b4 */
[--C-:B------:R-:W-:Y:S01]  /*6300*/  FFMA.FTZ R167, R12, UR10, -R180.reuse ;  /* 0x0000000a0ca77c23 */ /* 0x100fe200080108b4 */
[----:B------:R-:W-:Y:S01]  /*6310*/  FMUL.FTZ R153, R153, UR10 ;  /* 0x0000000a99997c20 */ /* 0x000fe20008410000 */
[--C-:B------:R-:W-:Y:S01]  /*6320*/  FFMA.FTZ R10, R10, UR10, -R180.reuse ;  /* 0x0000000a0a0a7c23 */ /* 0x100fe200080108b4 */
[----:B------:R-:W-:Y:S01]  /*6330*/  MUFU.EX2 R182, R182 ;  /* 0x000000b600b67308 */ /* 0x000fe20000000800 */
[----:B0-----:R-:W-:Y:S01]  /*6340*/  FMNMX.FTZ R152, R161, R192, !PT ;  /* 0x000000c0a1987209 */ /* 0x001fe20007810000 */
[--C-:B------:R-:W-:Y:S01]  /*6350*/  FFMA.FTZ R192, R21, UR10, -R180.reuse ;  /* 0x0000000a15c07c23 */ /* 0x100fe200080108b4 */
[--C-:B------:R-:W-:Y:S01]  /*6360*/  FFMA.FTZ R161, R20, UR10, -R180.reuse ;  /* 0x0000000a14a17c23 */ /* 0x100fe200080108b4 */
[----:B------:R-:W-:-:S04]  /*6370*/  FFMA.FTZ R20, R15, UR10, -R180 ;  /* 0x0000000a0f147c23 */ /* 0x000fc800080108b4 */
[----:B------:R-:W-:Y:S01]  /*6380*/  MUFU.EX2 R155, R155 ;  /* 0x0000009b009b7308 */ /* 0x000fe20000000800 */
[----:B------:R-:W0:Y:S07]  /*6390*/  SHFL.BFLY PT, R21, R152, 0x1, 0x1f ;  /* 0x0c201f0098157f89 */ /* 0x000e2e00000e0000 */
[----:B------:R-:W-:Y:S08]  /*63a0*/  MUFU.EX2 R158, R158 ;  /* 0x0000009e009e7308 */ /* 0x000ff00000000800 */
[----:B------:R-:W-:Y:S08]  /*63b0*/  MUFU.EX2 R157, R157 ;  /* 0x0000009d009d7308 */ /* 0x000ff00000000800 */
[----:B------:R-:W-:Y:S01]  /*63c0*/  MUFU.EX2 R178, R178 ;  /* 0x000000b200b27308 */ /* 0x000fe20000000800 */
[----:B0-----:R-:W-:-:S04]  /*63d0*/  FMNMX.FTZ R6, R152, R21, !PT ;  /* 0x0000001598067209 */ /* 0x001fc80007810000 */
[C---:B------:R-:W-:Y:S01]  /*63e0*/  FSETP.NEU.FTZ.AND P1, PT, R6.reuse, -INF , PT ;  /* 0xff8000000600780b */ /* 0x040fe20003f3d000 */
[C---:B------:R-:W-:Y:S02]  /*63f0*/  FMUL.FTZ R13, R6.reuse, UR10 ;  /* 0x0000000a060d7c20 */ /* 0x040fe40008410000 */
[----:B------:R-:W-:Y:S01]  /*6400*/  MUFU.EX2 R159, R159 ;  /* 0x0000009f009f7308 */ /* 0x000fe20000000800 */
[----:B------:R-:W-:Y:S02]  /*6410*/  FSEL R8, R6, RZ, P1 ;  /* 0x000000ff06087208 */ /* 0x000fe40000800000 */
[----:B------:R-:W-:Y:S02]  /*6420*/  FSEL R11, R13, RZ, P1 ;  /* 0x000000ff0d0b7208 */ /* 0x000fe40000800000 */
[----:B------:R-:W-:Y:S01]  /*6430*/  ISETP.NE.AND P1, PT, R2, R181, PT ;  /* 0x000000b50200720c */ /* 0x000fe20003f25270 */
[----:B------:R-:W-:Y:S01]  /*6440*/  FADD.FTZ R9, -R8, R9 ;  /* 0x0000000908097221 */ /* 0x000fe20000010100 */
[----:B------:R-:W-:-:S02]  /*6450*/  IMAD.U32 R181, RZ, RZ, UR24 ;  /* 0x00000018ffb57e24 */ /* 0x000fc4000f8e00ff */
[--C-:B------:R-:W-:Y:S01]  /*6460*/  FFMA.FTZ R152, R156, UR10, -R11.reuse ;  /* 0x0000000a9c987c23 */ /* 0x100fe2000801080b */
[--C-:B------:R-:W-:Y:S01]  /*6470*/  FFMA.FTZ R13, R191, UR10, -R11.reuse ;  /* 0x0000000abf0d7c23 */ /* 0x100fe2000801080b */
[----:B------:R-:W-:Y:S01]  /*6480*/  FMUL.FTZ R9, R9, UR10 ;  /* 0x0000000a09097c20 */ /* 0x000fe20008410000 */
        /* <DEDUP_REMOVED lines=13> */
[----:B------:R-:W-:-:S03]  /*6560*/  FFMA.FTZ R177, R177, UR10, -R11 ;  /* 0x0000000ab1b17c23 */ /* 0x000fc6000801080b */
[----:B------:R-:W1:Y:S01]  /*6570*/  MUFU.EX2 R9, R9 ;  /* 0x0000000900097308 */ /* 0x000e620000000800 */
[----:B0-----:R-:W-:Y:S01]  /*6580*/  FFMA.FTZ R153, R8, R4, R179 ;  /* 0x0000000408997223 */ /* 0x001fe200000100b3 */
[----:B------:R-:W-:Y:S02]  /*6590*/  @!P1 IMAD R4, R181, 0x40, R16 ;  /* 0x00000040b5049824 */ /* 0x000fe400078e0210 */
[-C--:B------:R-:W-:Y:S01]  /*65a0*/  FMUL.FTZ R26, R26, R8.reuse ;  /* 0x000000081a1a7220 */ /* 0x080fe20000410000 */
[-C--:B------:R-:W-:Y:S01]  /*65b0*/  FMUL.FTZ R27, R27, R8.reuse ;  /* 0x000000081b1b7220 */ /* 0x080fe20000410000 */
[----:B------:R-:W-:Y:S01]  /*65c0*/  FADD.FTZ R166, R182, R153 ;  /* 0x00000099b6a67221 */ /* 0x000fe20000010000 */
[-C--:B------:R-:W-:Y:S01]  /*65d0*/  FMUL.FTZ R30, R30, R8.reuse ;  /* 0x000000081e1e7220 */ /* 0x080fe20000410000 */
[----:B------:R-:W-:Y:S01]  /*65e0*/  @!P1 LEA R4, R4, UR42, 0x2 ;  /* 0x0000002a04049c11 */ /* 0x000fe2000f8e10ff */
[----:B------:R-:W0:Y:S01]  /*65f0*/  MUFU.EX2 R13, R13 ;  /* 0x0000000d000d7308 */ /* 0x000e220000000800 */
[----:B------:R-:W-:Y:S01]  /*6600*/  FADD.FTZ R153, R155, R166 ;  /* 0x000000a69b997221 */ /* 0x000fe20000010000 */
[C---:B------:R-:W-:Y:S01]  /*6610*/  F2FP.BF16.F32.PACK_AB R155, R158.reuse, R155 ;  /* 0x0000009b9e9b723e */ /* 0x040fe200000010ff */
[-C--:B------:R-:W-:Y:S01]  /*6620*/  FMUL.FTZ R31, R31, R8.reuse ;  /* 0x000000081f1f7220 */ /* 0x080fe20000410000 */
[----:B------:R-:W-:Y:S01]  /*6630*/  @!P1 STS [R4+0x28820], R8 ;  /* 0x0288200804009388 */ /* 0x000fe20000000800 */
[----:B------:R-:W-:Y:S01]  /*6640*/  FADD.FTZ R166, R158, R153 ;  /* 0x000000999ea67221 */ /* 0x000fe20000010000 */
[-C--:B------:R-:W-:Y:S01]  /*6650*/  FMUL.FTZ R34, R34, R8.reuse ;  /* 0x0000000822227220 */ /* 0x080fe20000410000 */
[----:B------:R-:W-:Y:S01]  /*6660*/  FMUL.FTZ R35, R35, R8 ;  /* 0x0000000823237220 */ /* 0x000fe20000410000 */
[----:B------:R-:W2:Y:S01]  /*6670*/  MUFU.EX2 R154, R154 ;  /* 0x0000009a009a7308 */ /* 0x000ea20000000800 */
[----:B-1----:R-:W-:Y:S01]  /*6680*/  FFMA.FTZ R164, R9, R3, R152 ;  /* 0x0000000309a47223 */ /* 0x002fe20000010098 */
[----:B------:R-:W-:Y:S01]  /*6690*/  FFMA.FTZ R3, R171, UR10, -R11 ;  /* 0x0000000aab037c23 */ /* 0x000fe2000801080b */
[----:B------:R-:W-:Y:S01]  /*66a0*/  FADD.FTZ R153, R157, R166 ;  /* 0x000000a69d997221 */ /* 0x000fe20000010000 */
[----:B------:R1:W-:Y:S01]  /*66b0*/  @!P1 STS [R4+0x28800], R9 ;  /* 0x0288000904009388 */ /* 0x0003e20000000800 */
[----:B------:R-:W-:Y:S01]  /*66c0*/  F2FP.BF16.F32.PACK_AB R157, R178, R157 ;  /* 0x0000009db29d723e */ /* 0x000fe200000010ff */
[----:B------:R-:W-:Y:S01]  /*66d0*/  FMUL.FTZ R24, R24, R9 ;  /* 0x0000000918187220 */ /* 0x000fe20000410000 */
[----:B------:R-:W-:Y:S01]  /*66e0*/  FADD.FTZ R166, R178, R153 ;  /* 0x00000099b2a67221 */ /* 0x000fe20000010000 */
[----:B------:R-:W3:Y:S01]  /*66f0*/  MUFU.EX2 R15, R15 ;  /* 0x0000000f000f7308 */ /* 0x000ee20000000800 */
[----:B0-----:R-:W-:Y:S01]  /*6700*/  FADD.FTZ R171, R13, R164 ;  /* 0x000000a40dab7221 */ /* 0x001fe20000010000 */
[----:B------:R-:W-:Y:S01]  /*6710*/  FFMA.FTZ R164, R172, UR10, -R11 ;  /* 0x0000000aaca47c23 */ /* 0x000fe2000801080b */
[----:B------:R-:W-:Y:S01]  /*6720*/  F2FP.BF16.F32.PACK_AB R153, R182, R179 ;  /* 0x000000b3b699723e */ /* 0x000fe200000010ff */
[-C--:B------:R-:W-:Y:S01]  /*6730*/  FMUL.FTZ R25, R25, R9.reuse ;  /* 0x0000000919197220 */ /* 0x080fe20000410000 */
[----:B------:R-:W-:Y:S01]  /*6740*/  F2FP.BF16.F32.PACK_AB R152, R13, R152 ;  /* 0x000000980d98723e */ /* 0x000fe200000010ff */
[-C--:B------:R-:W-:Y:S01]  /*6750*/  FMUL.FTZ R28, R28, R9.reuse ;  /* 0x000000091c1c7220 */ /* 0x080fe20000410000 */
[-C--:B------:R-:W-:Y:S01]  /*6760*/  FMUL.FTZ R29, R29, R9.reuse ;  /* 0x000000091d1d7220 */ /* 0x080fe20000410000 */
        /* <DEDUP_REMOVED lines=9> */
[C---:B---3--:R-:W-:Y:S01]  /*6800*/  FADD.FTZ R171, R15.reuse, R168 ;  /* 0x000000a80fab7221 */ /* 0x048fe20000010000 */
        /* <DEDUP_REMOVED lines=24> */
[----:B---3--:R-:W-:Y:S01]  /*6990*/  FADD.FTZ R168, R12, R171 ;  /* 0x000000ab0ca87221 */ /* 0x008fe20000010000 */
[----:B------:R-:W-:Y:S01]  /*69a0*/  FADD.FTZ R171, R159, R166 ;  /* 0x000000a69fab7221 */ /* 0x000fe20000010000 */
[----:B------:R3:W-:Y:S01]  /*69b0*/  STSM.16.M88.4 [R19+0x26800], R152 ;  /* 0x0268009813007844 */ /* 0x0007e20000000200 */
[-C--:B------:R-:W-:Y:S01]  /*69c0*/  FMUL.FTZ R76, R76, R9.reuse ;  /* 0x000000094c4c7220 */ /* 0x080fe20000410000 */
[-C--:B------:R-:W-:Y:S01]  /*69d0*/  FMUL.FTZ R77, R77, R9.reuse ;  /* 0x000000094d4d7220 */ /* 0x080fe20000410000 */
[-C--:B------:R-:W-:Y:S01]  /*69e0*/  FMUL.FTZ R80, R80, R9.reuse ;  /* 0x0000000950507220 */ /* 0x080fe20000410000 */
[-C--:B------:R-:W-:Y:S01]  /*69f0*/  FMUL.FTZ R81, R81, R9.reuse ;  /* 0x0000000951517220 */ /* 0x080fe20000410000 */
[----:B------:R-:W4:Y:S01]  /*6a00*/  MUFU.EX2 R161, R161 ;  /* 0x000000a100a17308 */ /* 0x000f220000000800 */
        /* <DEDUP_REMOVED lines=8> */
[C---:B--2---:R-:W-:Y:S01]  /*6a90*/  FADD.FTZ R168, R192.reuse, R171 ;  /* 0x000000abc0a87221 */ /* 0x044fe20000010000 */
[----:B------:R-:W-:Y:S01]  /*6aa0*/  F2FP.BF16.F32.PACK_AB R159, R192, R159 ;  /* 0x0000009fc09f723e */ /* 0x000fe200000010ff */
[-C--:B------:R-:W-:Y:S01]  /*6ab0*/  FMUL.FTZ R93, R93, R9.reuse ;  /* 0x000000095d5d7220 */ /* 0x080fe20000410000 */
[-C--:B------:R-:W-:Y:S01]  /*6ac0*/  FMUL.FTZ R96, R96, R9.reuse ;  /* 0x0000000960607220 */ /* 0x080fe20000410000 */
[-C--:B------:R-:W-:Y:S01]  /*6ad0*/  FMUL.FTZ R97, R97, R9.reuse ;  /* 0x0000000961617220 */ /* 0x080fe20000410000 */
[-C--:B------:R-:W-:Y:S01]  /*6ae0*/  FMUL.FTZ R100, R100, R9.reuse ;  /* 0x0000000964647220 */ /* 0x080fe20000410000 */
[----:B------:R3:W-:Y:S01]  /*6af0*/  STSM.16.M88.4 [R22], R156 ;  /* 0x0000009c16007844 */ /* 0x0007e20000000200 */
[----:B------:R-:W1:Y:S01]  /*6b00*/  MUFU.EX2 R20, R20 ;  /* 0x0000001400147308 */ /* 0x000e620000000800 */
[----:B----4-:R-:W-:Y:S01]  /*6b10*/  FADD.FTZ R13, R161, R168 ;  /* 0x000000a8a10d7221 */ /* 0x010fe20000010000 */
        /* <DEDUP_REMOVED lines=13> */
[----:B------:R-:W-:Y:S01]  /*6bf0*/  FMUL.FTZ R124, R124, R9 ;  /* 0x000000097c7c7220 */ /* 0x000fe20000410000 */
[----:B------:R-:W0:Y:S01]  /*6c00*/  MUFU.EX2 R163, R163 ;  /* 0x000000a300a37308 */ /* 0x000e220000000800 */
[C---:B-1----:R-:W-:Y:S01]  /*6c10*/  FADD.FTZ R4, R20.reuse, R13 ;  /* 0x0000000d14047221 */ /* 0x042fe20000010000 */
[----:B------:R-:W-:Y:S01]  /*6c20*/  F2FP.BF16.F32.PACK_AB R161, R20, R161 ;  /* 0x000000a114a1723e */ /* 0x000fe200000010ff */
        /* <DEDUP_REMOVED lines=17> */
[----:B------:R-:W-:Y:S01]  /*6d40*/  FMUL.FTZ R149, R149, R9 ;  /* 0x0000000995957220 */ /* 0x000fe20000410000 */
        /* <DEDUP_REMOVED lines=26> */
[----:B------:R3:W-:Y:S01]  /*6ef0*/  STSM.16.M88.4 [R184], R160 ;  /* 0x000000a0b8007844 */ /* 0x0007e20000000200 */
        /* <DEDUP_REMOVED lines=48> */
[----:B------:R-:W-:Y:S01]  /*7200*/  FMUL.FTZ R142, R142, R8 ;  /* 0x000000088e8e7220 */ /* 0x000fe20000410000 */
[C---:B-1----:R-:W-:Y:S01]  /*7210*/  F2FP.BF16.F32.PACK_AB R166, R177.reuse, R166 ;  /* 0x000000a6b1a6723e */ /* 0x042fe200000010ff */
[----:B------:R-:W-:Y:S01]  /*7220*/  FADD.FTZ R3, R177, R12 ;  /* 0x0000000cb1037221 */ /* 0x000fe20000010000 */
[-C--:B------:R-:W-:Y:S01]  /*7230*/  FMUL.FTZ R143, R143, R8.reuse ;  /* 0x000000088f8f7220 */ /* 0x080fe20000410000 */
[-C--:B------:R-:W-:Y:S01]  /*7240*/  FMUL.FTZ R146, R146, R8.reuse ;  /* 0x0000000892927220 */ /* 0x080fe20000410000 */
[-C--:B------:R-:W-:Y:S01]  /*7250*/  FMUL.FTZ R147, R147, R8.reuse ;  /* 0x0000000893937220 */ /* 0x080fe20000410000 */
[-C--:B------:R-:W-:Y:S01]  /*7260*/  FMUL.FTZ R150, R150, R8.reuse ;  /* 0x0000000896967220 */ /* 0x080fe20000410000 */
[----:B------:R-:W-:Y:S01]  /*7270*/  FMUL.FTZ R151, R151, R8 ;  /* 0x0000000897977220 */ /* 0x000fe20000410000 */
[C---:B--2---:R-:W-:Y:S01]  /*7280*/  F2FP.BF16.F32.PACK_AB R167, R10.reuse, R167 ;  /* 0x000000a70aa7723e */ /* 0x044fe200000010ff */
[----:B------:R-:W-:-:S04]  /*7290*/  FADD.FTZ R4, R10, R11 ;  /* 0x0000000b0a047221 */ /* 0x000fc80000010000 */
[----:B------:R3:W-:Y:S01]  /*72a0*/  STSM.16.M88.4 [R23], R164 ;  /* 0x000000a417007844 */ /* 0x0007e20000000200 */
[----:B------:R-:W-:Y:S05]  /*72b0*/  @!P0 BRA `(.L_x_4052) ;  /* 0x0000000000048947 */ /* 0x000fea0003800000 */
[----:B------:R-:W-:Y:S01]  /*72c0*/  BPT.TRAP 0x1 ;  /* 0x000000040000795c */ /* 0x000fe20000300000 */
.L_x_4052:
[----:B------:R0:W1:Y:S01]  /*72d0*/  SYNCS.PHASECHK.TRANS64.TRYWAIT P1, [UR23+0x28c50], R7 ;  /* 0x028c5007ff0075a7 */ /* 0x0000620008020157 */
[----:B------:R-:W-:Y:S05]  /*72e0*/  @!P0 BRA `(.L_x_4053) ;  /* 0x0000000000048947 */ /* 0x000fea0003800000 */
[----:B------:R-:W-:Y:S01]  /*72f0*/  BPT.TRAP 0x1 ;  /* 0x000000040000795c */ /* 0x000fe20000300000 */
.L_x_4053:
[----:B-1----:R-:W-:Y:S05]  /*7300*/  @P1 BRA `(.L_x_4054) ;  /* 0x0000000000081947 */ /* 0x002fea0003800000 */
[----:B------:R-:W1:Y:S02]  /*7310*/  SYNCS.PHASECHK.TRANS64.TRYWAIT P1, [UR23+0x28c50], R7 ;  /* 0x028c5007ff0075a7 */ /* 0x000e640008020157 */
[----:B-1----:R-:W-:Y:S05]  /*7320*/  @!P1 BRA `(.L_x_4055) ;  /* 0x0000009400cc9947 */ /* 0x002fea0003800000 */
.L_x_4054:
        /* <DEDUP_REMOVED lines=34> */
.L_x_4056:
[----:B------:R-:W-:Y:S01]  /*7550*/  UISETP.GT.AND UP0, UPT, UR21, UR20, UPT ;  /* 0x000000141500728c */ /* 0x000fe2000bf04270 */
[----:B-1----:R-:W-:Y:S01]  /*7560*/  IMAD.MOV.U32 R8, RZ, RZ, R5 ;  /* 0x000000ffff087224 */ /* 0x002fe200078e0005 */
[----:B------:R-:W-:Y:S01]  /*7570*/  UIADD3 UR23, UR23, 0x28c60, URZ ;  /* 0x00028c6017177890 */ /* 0x000fe2000fffe03f */
[----:B------:R-:W-:Y:S01]  /*7580*/  IMAD.MOV.U32 R9, RZ, RZ, R6 ;  /* 0x000000ffff097224 */ /* 0x000fe200078e0006 */
[----:B------:R-:W-:Y:S02]  /*7590*/  UIADD3 UR21, UR21, -0x1, URZ ;  /* 0xffffffff15157890 */ /* 0x000fe4000fffe03f */
[----:B------:R-:W-:Y:S01]  /*75a0*/  PLOP3.LUT P1, PT, PT, PT, UP0, 0x80, 0x0 ;  /* 0x000000000000781c */ /* 0x000fe20003f2f008 */
[----:B------:R-:W-:Y:S01]  /*75b0*/  UPRMT UR23, UR40, 0x654, UR23 ;  /* 0x0000065428177896 */ /* 0x000fe20008000017 */
[----:B------:R-:W-:-:S08]  /*75c0*/  UMOV UR24, UR38 ;  /* 0x0000002600187c82 */ /* 0x000fd00008000000 */
[----:B------:R-:W-:Y:S03]  /*75d0*/  SYNCS.ARRIVE.TRANS64.RED.A1T0 RZ, [UR23], RZ ;  /* 0x000000ffffff79a7 */ /* 0x000fe60008100417 */
[----:B------:R-:W-:Y:S05]  /*75e0*/  @P1 BRA `(.L_x_4057) ;  /* 0xffffffdc00741947 */ /* 0x000fea000383ffff */
.L_x_4046:
[----:B------:R-:W-:-:S13]  /*75f0*/  ISETP.LE.AND P1, PT, RZ, UR21, PT ;  /* 0x00000015ff007c0c */ /* 0x000fda000bf23270 */
[----:B------:R-:W-:Y:S05]  /*7600*/  @!P1 BRA `(.L_x_4058) ;  /* 0x0000001c003c9947 */ /* 0x000fea0003800000 */
[----:B01----:R-:W-:Y:S01]  /*7610*/  MOV R8, R5 ;  /* 0x0000000500087202 */ /* 0x003fe20000000f00 */
[----:B------:R-:W-:Y:S01]  /*7620*/  IMAD.MOV.U32 R191, RZ, RZ, R6 ;  /* 0x000000ffffbf7224 */ /* 0x000fe200078e0006 */
[----:B------:R-:W-:Y:S01]  /*7630*/  UMOV UR23, UR38 ;  /* 0x0000002600177c82 */ /* 0x000fe20008000000 */
[----:B------:R-:W-:Y:S01]  /*7640*/  ULDC UR24, c[0x0][0x9d8] ;  /* 0x0002760000187ab9 */ /* 0x000fe20000000800 */
[----:B------:R-:W-:-:S05]  /*7650*/  ULDC UR20, c[0x0][0x988] ;  /* 0x0002620000147ab9 */ /* 0x000fca0000000800 */
.L_x_4069:
[----:B------:R-:W-:-:S04]  /*7660*/  UIADD3 UR38, UR23, 0x1, URZ ;  /* 0x0000000117267890 */ /* 0x000fc8000fffe03f */
[----:B------:R-:W-:-:S04]  /*7670*/  UISETP.NE.AND UP0, UPT, UR38, 0x2, UPT ;  /* 0x000000022600788c */ /* 0x000fc8000bf05270 */
[----:B------:R-:W-:Y:S02]  /*7680*/  USEL UR6, URZ, 0x1, UP0 ;  /* 0x000000013f067887 */ /* 0x000fe40008000000 */
[----:B------:R-:W-:Y:S02]  /*7690*/  USEL UR38, UR38, URZ, UP0 ;  /* 0x0000003f26267287 */ /* 0x000fe40008000000 */
[----:B------:R-:W-:Y:S01]  /*76a0*/  ULOP3.LUT UR37, UR37, UR6, URZ, 0x3c, !UPT ;  /* 0x0000000625257292 */ /* 0x000fe2000f8e3c3f */
[----:B01----:R-:W-:Y:S11]  /*76b0*/  @!P0 BRA `(.L_x_4059) ;  /* 0x0000000000048947 */ /* 0x003ff60003800000 */
[----:B------:R-:W-:Y:S01]  /*76c0*/  BPT.TRAP 0x1 ;  /* 0x000000040000795c */ /* 0x000fe20000300000 */
.L_x_4059:
[----:B------:R-:W-:Y:S01]  /*76d0*/  ULEA UR22, UR38, UR42, 0x3 ;  /* 0x0000002a26167291 */ /* 0x000fe2000f8e183f */
[----:B------:R-:W-:-:S05]  /*76e0*/  IMAD.U32 R7, RZ, RZ, UR37 ;  /* 0x00000025ff077e24 */ /* 0x000fca000f8e00ff */
[----:B------:R-:W-:-:S04]  /*76f0*/  SHF.L.U32 R7, R7, 0x1f, RZ ;  /* 0x0000001f07077819 */ /* 0x000fc800000006ff */
[----:B------:R0:W1:Y:S01]  /*7700*/  SYNCS.PHASECHK.TRANS64.TRYWAIT P1, [UR22+0x28c30], R7 ;  /* 0x028c3007ff0075a7 */ /* 0x0000620008020156 */
[----:B------:R-:W-:Y:S05]  /*7710*/  @!P0 BRA `(.L_x_4060) ;  /* 0x0000000000048947 */ /* 0x000fea0003800000 */
[----:B------:R-:W-:Y:S01]  /*7720*/  BPT.TRAP 0x1 ;  /* 0x000000040000795c */ /* 0x000fe20000300000 */
.L_x_4060:
[----:B-1----:R-:W-:Y:S05]  /*7730*/  @P1 BRA `(.L_x_4061) ;  /* 0x0000000000081947 */ /* 0x002fea0003800000 */
[----:B------:R-:W1:Y:S02]  /*7740*/  SYNCS.PHASECHK.TRANS64.TRYWAIT P1, [UR22+0x28c30], R7 ;  /* 0x028c3007ff0075a7 */ /* 0x000e640008020156 */
[----:B-1----:R-:W-:Y:S05]  /*7750*/  @!P1 BRA `(.L_x_4062) ;  /* 0x0000009000d89947 */ /* 0x002fea0003800000 */
.L_x_4061:
[----:B------:R-:W-:Y:S01]  /*7760*/  R2UR UR18, R0 ;  /* 0x00000000001272ca */ /* 0x000fe200000e0000 */
[----:B--23--:R-:W-:Y:S01]  /*7770*/  WARPGROUP.ARRIVE ;  /* 0x00000000000079c5 */ /* 0x00cfe20000000000 */
        /* <DEDUP_REMOVED lines=21> */
.L_x_4063:
        /* <DEDUP_REMOVED lines=29> */
[----:B------:R-:W-:Y:S01]  /*7aa0*/  UMOV UR10, UR20 ;  /* 0x00000014000a7c82 */ /* 0x000fe20008000000 */
[----:B------:R-:W1:Y:S01]  /*7ab0*/  MUFU.TANH R157, R157 ;  /* 0x0000009d009d7308 */ /* 0x000e620000002400 */
[----:B--2---:R-:W-:Y:S01]  /*7ac0*/  FMNMX.FTZ R6, R5, R6, !PT ;  /* 0x0000000605067209 */ /* 0x004fe20007810000 */
[----:B------:R-:W-:Y:S01]  /*7ad0*/  FMUL.FTZ R166, R183, UR24 ;  /* 0x00000018b7a67c20 */ /* 0x000fe20008410000 */
[----:B------:R-:W-:-:S04]  /*7ae0*/  UIADD3 UR6, UR22, 0x28c40, URZ ;  /* 0x00028c4016067890 */ /* 0x000fc8000fffe03f */
[----:B------:R-:W-:Y:S01]  /*7af0*/  UPRMT UR6, UR40, 0x654, UR6 ;  /* 0x0000065428067896 */ /* 0x000fe20008000006 */
[----:B------:R-:W2:Y:S01]  /*7b00*/  MUFU.TANH R158, R158 ;  /* 0x0000009e009e7308 */ /* 0x000ea20000002400 */
[----:B---3--:R-:W-:-:S07]  /*7b10*/  FMNMX.FTZ R6, R193, R6, !PT ;  /* 0x00000006c1067209 */ /* 0x008fce0007810000 */
[----:B------:R-:W3:Y:S01]  /*7b20*/  MUFU.TANH R159, R159 ;  /* 0x0000009f009f7308 */ /* 0x000ee20000002400 */
[----:B-1----:R-:W-:Y:S01]  /*7b30*/  FMNMX.FTZ R13, R157, R6, !PT ;  /* 0x000000069d0d7209 */ /* 0x002fe20007810000 */
[----:B------:R-:W-:Y:S06]  /*7b40*/  SYNCS.ARRIVE.TRANS64.RED.A1T0 RZ, [UR6], RZ ;  /* 0x000000ffffff79a7 */ /* 0x000fec0008100406 */
        /* <DEDUP_REMOVED lines=11> */
[----:B-1----:R-:W-:-:S07]  /*7c00*/  FMNMX.FTZ R13, R169, R6, !PT ;  /* 0x00000006a90d7209 */ /* 0x002fce0007810000 */
[----:B------:R-:W1:Y:S01]  /*7c10*/  MUFU.TANH R172, R172 ;  /* 0x000000ac00ac7308 */ /* 0x000e620000002400 */
[----:B--2---:R-:W-:Y:S01]  /*7c20*/  FMNMX.FTZ R15, R168, R13, !PT ;  /* 0x0000000da80f7209 */ /* 0x004fe20007810000 */
[----:B------:R-:W-:Y:S01]  /*7c30*/  FMUL.FTZ R13, R162, UR24 ;  /* 0x00000018a20d7c20 */ /* 0x000fe20008410000 */
[----:B------:R-:W-:-:S05]  /*7c40*/  FMUL.FTZ R162, R179, UR24 ;  /* 0x00000018b3a27c20 */ /* 0x000fca0008410000 */
[----:B------:R-:W2:Y:S01]  /*7c50*/  MUFU.TANH R176, R176 ;  /* 0x000000b000b07308 */ /* 0x000ea20000002400 */
[----:B---3--:R-:W-:-:S07]  /*7c60*/  FMNMX.FTZ R15, R194, R15, !PT ;  /* 0x0000000fc20f7209 */ /* 0x008fce0007810000 */
[----:B------:R-:W3:Y:S01]  /*7c70*/  MUFU.TANH R173, R173 ;  /* 0x000000ad00ad7308 */ /* 0x000ee20000002400 */
[----:B-1----:R-:W-:Y:S01]  /*7c80*/  FMNMX.FTZ R21, R172, R15, !PT ;  /* 0x0000000fac157209 */ /* 0x002fe20007810000 */
[----:B------:R-:W-:-:S06]  /*7c90*/  FMUL.FTZ R15, R163, UR24 ;  /* 0x00000018a30f7c20 */ /* 0x000fcc0008410000 */
[----:B------:R-:W1:Y:S01]  /*7ca0*/  MUFU.TANH R165, R165 ;  /* 0x000000a500a57308 */ /* 0x000e620000002400 */
[----:B--2---:R-:W-:Y:S01]  /*7cb0*/  FMNMX.FTZ R6, R176, R21, !PT ;  /* 0x00000015b0067209 */ /* 0x004fe20007810000 */
[----:B------:R-:W-:-:S06]  /*7cc0*/  FMUL.FTZ R21, R167, UR24 ;  /* 0x00000018a7157c20 */ /* 0x000fcc0008410000 */
[----:B------:R-:W2:Y:S01]  /*7cd0*/  MUFU.TANH R9, R9 ;  /* 0x0000000900097308 */ /* 0x000ea20000002400 */
[----:B---3--:R-:W-:-:S07]  /*7ce0*/  FMNMX.FTZ R6, R173, R6, !PT ;  /* 0x00000006ad067209 */ /* 0x008fce0007810000 */
[----:B------:R-:W3:Y:S01]  /*7cf0*/  MUFU.TANH R10, R10 ;  /* 0x0000000a000a7308 */ /* 0x000ee20000002400 */
[----:B-1----:R-:W-:-:S05]  /*7d00*/  FMNMX.FTZ R6, R165, R6, !PT ;  /* 0x00000006a5067209 */ /* 0x002fca0007810000 */
[----:B------:R-:W1:Y:S02]  /*7d10*/  SHFL.BFLY PT, R155, R6, 0x2, 0x1f ;  /* 0x0c401f00069b7f89 */ /* 0x000e6400000e0000 */
[----:B------:R-:W4:Y:S01]  /*7d20*/  MUFU.TANH R11, R11 ;  /* 0x0000000b000b7308 */ /* 0x000f220000002400 */
[----:B--2---:R-:W-:-:S07]  /*7d30*/  FMNMX.FTZ R163, R9, R8, !PT ;  /* 0x0000000809a37209 */ /* 0x004fce0007810000 */
[----:B------:R-:W2:Y:S08]  /*7d40*/  MUFU.TANH R12, R12 ;  /* 0x0000000c000c7308 */ /* 0x000eb00000002400 */
[----:B------:R-:W5:Y:S01]  /*7d50*/  MUFU.TANH R13, R13 ;  /* 0x0000000d000d7308 */ /* 0x000f620000002400 */
[----:B-1----:R-:W-:Y:S01]  /*7d60*/  FMNMX.FTZ R170, R6, R155, !PT ;  /* 0x0000009b06aa7209 */ /* 0x002fe20007810000 */
[----:B------:R-:W-:-:S06]  /*7d70*/  FMUL.FTZ R155, R175, UR24 ;  /* 0x00000018af9b7c20 */ /* 0x000fcc0008410000 */
[----:B------:R-:W1:Y:S01]  /*7d80*/  MUFU.TANH R15, R15 ;  /* 0x0000000f000f7308 */ /* 0x000e620000002400 */
[----:B---3--:R-:W-:Y:S01]  /*7d90*/  FMNMX.FTZ R6, R10, R163, !PT ;  /* 0x000000a30a067209 */ /* 0x008fe20007810000 */
[----:B------:R-:W-:Y:S01]  /*7da0*/  FMUL.FTZ R163, R182, UR24 ;  /* 0x00000018b6a37c20 */ /* 0x000fe20008410000 */
[----:B------:R-:W3:Y:S02]  /*7db0*/  SHFL.BFLY PT, R171, R170, 0x1, 0x1f ;  /* 0x0c201f00aaab7f89 */ /* 0x000ee400000e0000 */
[----:B----4-:R-:W-:-:S03]  /*7dc0*/  FMNMX.FTZ R167, R11, R6, !PT ;  /* 0x000000060ba77209 */ /* 0x010fc60007810000 */
[----:B------:R-:W4:Y:S01]  /*7dd0*/  MUFU.TANH R20, R20 ;  /* 0x0000001400147308 */ /* 0x000f220000002400 */
[----:B--2---:R-:W-:-:S04]  /*7de0*/  FMNMX.FTZ R6, R12, R167, !PT ;  /* 0x000000a70c067209 */ /* 0x004fc80007810000 */
[----:B-----5:R-:W-:-:S03]  /*7df0*/  FMNMX.FTZ R14, R13, R6, !PT ;  /* 0x000000060d0e7209 */ /* 0x020fc60007810000 */
[----:B------:R-:W2:Y:S01]  /*7e00*/  MUFU.TANH R21, R21 ;  /* 0x0000001500157308 */ /* 0x000ea20000002400 */
[----:B-1----:R-:W-:-:S07]  /*7e10*/  FMNMX.FTZ R167, R15, R14, !PT ;  /* 0x0000000e0fa77209 */ /* 0x002fce0007810000 */
[----:B------:R-:W1:Y:S01]  /*7e20*/  MUFU.TANH R152, R152 ;  /* 0x0000009800987308 */ /* 0x000e620000002400 */
[----:B----4-:R-:W-:Y:S02]  /*7e30*/  FMNMX.FTZ R14, R20, R167, !PT ;  /* 0x000000a7140e7209 */ /* 0x010fe40007810000 */
[----:B---3--:R-:W-:-:S05]  /*7e40*/  FMNMX.FTZ R6, R170, R171, !PT ;  /* 0x000000abaa067209 */ /* 0x008fca0007810000 */
[----:B------:R-:W3:Y:S01]  /*7e50*/  MUFU.TANH R153, R153 ;  /* 0x0000009900997308 */ /* 0x000ee20000002400 */
[C---:B------:R-:W-:Y:S01]  /*7e60*/  FADD.FTZ R170, -R6.reuse, R191 ;  /* 0x000000bf06aa7221 */ /* 0x040fe20000010100 */
[----:B--2---:R-:W-:Y:S01]  /*7e70*/  FMNMX.FTZ R167, R21, R14, !PT ;  /* 0x0000000e15a77209 */ /* 0x004fe20007810000 */
[----:B------:R-:W-:Y:S02]  /*7e80*/  FMUL.FTZ R177, R6, UR10 ;  /* 0x0000000a06b17c20 */ /* 0x000fe40008410000 */
[----:B------:R-:W-:Y:S02]  /*7e90*/  FMUL.FTZ R174, R170, UR10 ;  /* 0x0000000aaaae7c20 */ /* 0x000fe40008410000 */
[--C-:B------:R-:W-:Y:S01]  /*7ea0*/  FFMA.FTZ R175, R5, UR10, -R177.reuse ;  /* 0x0000000a05af7c23 */ /* 0x100fe200080108b1 */
[----:B------:R-:W2:Y:S01]  /*7eb0*/  MUFU.TANH R154, R154 ;  /* 0x0000009a009a7308 */ /* 0x000ea20000002400 */
[----:B-1----:R-:W-:Y:S01]  /*7ec0*/  FMNMX.FTZ R170, R152, R167, !PT ;  /* 0x000000a798aa7209 */ /* 0x002fe20007810000 */
[--C-:B------:R-:W-:Y:S01]  /*7ed0*/  FFMA.FTZ R178, R157, UR10, -R177.reuse ;  /* 0x0000000a9db27c23 */ /* 0x100fe200080108b1 */
[--C-:B------:R-:W-:Y:S01]  /*7ee0*/  FFMA.FTZ R157, R158, UR10, -R177.reuse ;  /* 0x0000000a9e9d7c23 */ /* 0x100fe200080108b1 */
[--C-:B------:R-:W-:Y:S01]  /*7ef0*/  FFMA.FTZ R158, R160, UR10, -R177.reuse ;  /* 0x0000000aa09e7c23 */ /* 0x100fe200080108b1 */
[--C-:B------:R-:W-:Y:S01]  /*7f00*/  FFMA.FTZ R160, R164, UR10, -R177.reuse ;  /* 0x0000000aa4a07c23 */ /* 0x100fe200080108b1 */
[--C-:B------:R-:W-:Y:S01]  /*7f10*/  FFMA.FTZ R164, R172, UR10, -R177.reuse ;  /* 0x0000000aaca47c23 */ /* 0x100fe200080108b1 */
[--C-:B------:R-:W-:Y:S01]  /*7f20*/  FFMA.FTZ R172, R173, UR10, -R177.reuse ;  /* 0x0000000aadac7c23 */ /* 0x100fe200080108b1 */
[----:B------:R-:W1:Y:S01]  /*7f30*/  MUFU.TANH R155, R155 ;  /* 0x0000009b009b7308 */ /* 0x000e620000002400 */
[----:B---3--:R-:W-:Y:S01]  /*7f40*/  FMNMX.FTZ R171, R153, R170, !PT ;  /* 0x000000aa99ab7209 */ /* 0x008fe20007810000 */
[--C-:B------:R-:W-:Y:S01]  /*7f50*/  FFMA.FTZ R173, R165, UR10, -R177.reuse ;  /* 0x0000000aa5ad7c23 */ /* 0x100fe200080108b1 */
[--C-:B------:R-:W-:Y:S01]  /*7f60*/  FFMA.FTZ R167, R192, UR10, -R177.reuse ;  /* 0x0000000ac0a77c23 */ /* 0x100fe200080108b1 */
[----:B------:R-:W-:-:S04]  /*7f70*/  FFMA.FTZ R168, R168, UR10, -R177 ;  /* 0x0000000aa8a87c23 */ /* 0x000fc800080108b1 */
[----:B------:R-:W3:Y:S01]  /*7f80*/  MUFU.TANH R156, R156 ;  /* 0x0000009c009c7308 */ /* 0x000ee20000002400 */
[----:B--2---:R-:W-:Y:S01]  /*7f90*/  FMNMX.FTZ R170, R154, R171, !PT ;  /* 0x000000ab9aaa7209 */ /* 0x004fe20007810000 */
[----:B------:R-:W-:-:S06]  /*7fa0*/  FFMA.FTZ R171, R193, UR10, -R177 ;  /* 0x0000000ac1ab7c23 */ /* 0x000fcc00080108b1 */
[----:B------:R-:W2:Y:S01]  /*7fb0*/  MUFU.TANH R162, R162 ;  /* 0x000000a200a27308 */ /* 0x000ea20000002400 */
[----:B-1----:R-:W-:-:S07]  /*7fc0*/  FMNMX.FTZ R5, R155, R170, !PT ;  /* 0x000000aa9b057209 */ /* 0x002fce0007810000 */
[----:B------:R-:W1:Y:S01]  /*7fd0*/  MUFU.TANH R163, R163 ;  /* 0x000000a300a37308 */ /* 0x000e620000002400 */
[----:B---3--:R-:W-:-:S07]  /*7fe0*/  FMNMX.FTZ R5, R156, R5, !PT ;  /* 0x000000059c057209 */ /* 0x008fce0007810000 */
[----:B------:R-:W3:Y:S08]  /*7ff0*/  MUFU.TANH R166, R166 ;  /* 0x000000a600a67308 */ /* 0x000ef00000002400 */
[----:B------:R2:W4:Y:S08]  /*8000*/  MUFU.EX2 R14, R174 ;  /* 0x000000ae000e7308 */ /* 0x0005300000000800 */
[----:B------:R5:W-:Y:S01]  /*8010*/  MUFU.EX2 R170, R175 ;  /* 0x000000af00aa7308 */ /* 0x000be20000000800 */
[----:B--2---:R-:W-:-:S04]  /*8020*/  FMNMX.FTZ R174, R162, R5, !PT ;  /* 0x00000005a2ae7209 */ /* 0x004fc80007810000 */
[----:B-1----:R-:W-:Y:S01]  /*8030*/  FMNMX.FTZ R5, R163, R174, !PT ;  /* 0x000000aea3057209 */ /* 0x002fe20007810000 */
[--C-:B------:R-:W-:Y:S01]  /*8040*/  FFMA.FTZ R174, R159, UR10, -R177.reuse ;  /* 0x0000000a9fae7c23 */ /* 0x100fe200080108b1 */
[--C-:B------:R-:W-:Y:S01]  /*8050*/  FFMA.FTZ R159, R161, UR10, -R177.reuse ;  /* 0x0000000aa19f7c23 */ /* 0x100fe200080108b1 */
[--C-:B------:R-:W-:Y:S01]  /*8060*/  FFMA.FTZ R161, R169, UR10, -R177.reuse ;  /* 0x0000000aa9a17c23 */ /* 0x100fe200080108b1 */
[----:B---3--:R-:W-:Y:S01]  /*8070*/  FMNMX.FTZ R5, R166, R5, !PT ;  /* 0x00000005a6057209 */ /* 0x008fe20007810000 */
[--C-:B------:R-:W-:Y:S01]  /*8080*/  FFMA.FTZ R169, R194, UR10, -R177.reuse ;  /* 0x0000000ac2a97c23 */ /* 0x100fe200080108b1 */
[----:B-----5:R-:W-:Y:S01]  /*8090*/  FFMA.FTZ R175, R176, UR10, -R177 ;  /* 0x0000000ab0af7c23 */ /* 0x020fe200080108b1 */
[----:B------:R-:W1:Y:S01]  /*80a0*/  MUFU.EX2 R167, R167 ;  /* 0x000000a700a77308 */ /* 0x000e620000000800 */
[-C--:B----4-:R-:W-:Y:S01]  /*80b0*/  FMUL.FTZ R24, R24, R14.reuse ;  /* 0x0000000e18187220 */ /* 0x090fe20000410000 */
[----:B------:R-:W2:Y:S01]  /*80c0*/  SHFL.BFLY PT, R180, R5, 0x2, 0x1f ;  /* 0x0c401f0005b47f89 */ /* 0x000ea200000e0000 */
        /* <DEDUP_REMOVED lines=22> */
[----:B------:R-:W-:Y:S01]  /*8230*/  FMUL.FTZ R64, R64, R14 ;  /* 0x0000000e40407220 */ /* 0x000fe20000410000 */
[----:B--2---:R-:W-:Y:S01]  /*8240*/  FMNMX.FTZ R180, R5, R180, !PT ;  /* 0x000000b405b47209 */ /* 0x004fe20007810000 */
[-C--:B------:R-:W-:Y:S01]  /*8250*/  FMUL.FTZ R65, R65, R14.reuse ;  /* 0x0000000e41417220 */ /* 0x080fe20000410000 */
[-C--:B------:R-:W-:Y:S01]  /*8260*/  FMUL.FTZ R68, R68, R14.reuse ;  /* 0x0000000e44447220 */ /* 0x080fe20000410000 */
[-C--:B------:R-:W-:Y:S01]  /*8270*/  FMUL.FTZ R69, R69, R14.reuse ;  /* 0x0000000e45457220 */ /* 0x080fe20000410000 */
[-C--:B------:R-:W-:Y:S01]  /*8280*/  FMUL.FTZ R72, R72, R14.reuse ;  /* 0x0000000e48487220 */ /* 0x080fe20000410000 */
        /* <DEDUP_REMOVED lines=37> */
[--C-:B------:R-:W-:Y:S01]  /*84e0*/  FFMA.FTZ R179, R12, UR10, -R165.reuse ;  /* 0x0000000a0cb37c23 */ /* 0x100fe200080108a5 */
[--C-:B------:R-:W-:Y:S01]  /*84f0*/  FFMA.FTZ R176, R15, UR10, -R165.reuse ;  /* 0x0000000a0fb07c23 */ /* 0x100fe200080108a5 */
[----:B------:R-:W-:Y:S01]  /*8500*/  MUFU.EX2 R177, R177 ;  /* 0x000000b100b17308 */ /* 0x000fe20000000800 */
[----:B------:R-:W-:Y:S01]  /*8510*/  FFMA.FTZ R11, R13, UR10, -R165 ;  /* 0x0000000a0d0b7c23 */ /* 0x000fe200080108a5 */
[----:B------:R-:W-:-:S02]  /*8520*/  IMAD.MOV R15, RZ, RZ, -R18 ;  /* 0x000000ffff0f7224 */ /* 0x000fc400078e0a12 */
[--C-:B------:R-:W-:Y:S01]  /*8530*/  FFMA.FTZ R12, R20, UR10, -R165.reuse ;  /* 0x0000000a140c7c23 */ /* 0x100fe200080108a5 */
[----:B------:R-:W-:Y:S01]  /*8540*/  FFMA.FTZ R20, R153, UR10, -R165 ;  /* 0x0000000a99147c23 */ /* 0x000fe200080108a5 */
[----:B-1----:R-:W-:Y:S01]  /*8550*/  FFMA.FTZ R153, R14, R3, R167 ;  /* 0x000000030e997223 */ /* 0x002fe200000100a7 */
[--C-:B------:R-:W-:Y:S01]  /*8560*/  FFMA.FTZ R3, R154, UR10, -R165.reuse ;  /* 0x0000000a9a037c23 */ /* 0x100fe200080108a5 */
[----:B------:R-:W-:Y:S01]  /*8570*/  ISETP.NE.AND P1, PT, R2, R15, PT ;  /* 0x0000000f0200720c */ /* 0x000fe20003f25270 */
[----:B------:R-:W1:Y:S01]  /*8580*/  MUFU.EX2 R8, R8 ;  /* 0x0000000800087308 */ /* 0x000e620000000800 */
[----:B------:R-:W-:Y:S01]  /*8590*/  FFMA.FTZ R15, R152, UR10, -R165 ;  /* 0x0000000a980f7c23 */ /* 0x000fe200080108a5 */
[----:B------:R-:W-:Y:S01]  /*85a0*/  FADD.FTZ R154, R170, R153 ;  /* 0x00000099aa9a7221 */ /* 0x000fe20000010000 */
[--C-:B------:R-:W-:Y:S01]  /*85b0*/  FFMA.FTZ R13, R21, UR10, -R165.reuse ;  /* 0x0000000a150d7c23 */ /* 0x100fe200080108a5 */
[----:B------:R-:W-:Y:S02]  /*85c0*/  IMAD.U32 R21, RZ, RZ, UR23 ;  /* 0x00000017ff157e24 */ /* 0x000fe4000f8e00ff */
[--C-:B------:R-:W-:Y:S01]  /*85d0*/  FFMA.FTZ R156, R156, UR10, -R165.reuse ;  /* 0x0000000a9c9c7c23 */ /* 0x100fe200080108a5 */
[--C-:B------:R-:W-:Y:S01]  /*85e0*/  FFMA.FTZ R162, R162, UR10, -R165.reuse ;  /* 0x0000000aa2a27c23 */ /* 0x100fe200080108a5 */
[--C-:B------:R-:W-:Y:S01]  /*85f0*/  FFMA.FTZ R163, R163, UR10, -R165.reuse ;  /* 0x0000000aa3a37c23 */ /* 0x100fe200080108a5 */
[----:B------:R-:W2:Y:S01]  /*8600*/  MUFU.EX2 R9, R9 ;  /* 0x0000000900097308 */ /* 0x000ea20000000800 */
[--C-:B------:R-:W-:Y:S01]  /*8610*/  FFMA.FTZ R180, R166, UR10, -R165.reuse ;  /* 0x0000000aa6b47c23 */ /* 0x100fe200080108a5 */
[-C--:B------:R-:W-:Y:S01]  /*8620*/  FMUL.FTZ R124, R124, R14.reuse ;  /* 0x0000000e7c7c7220 */ /* 0x080fe20000410000 */
[----:B------:R-:W-:Y:S01]  /*8630*/  FMUL.FTZ R125, R125, R14 ;  /* 0x0000000e7d7d7220 */ /* 0x000fe20000410000 */
[----:B------:R-:W-:Y:S01]  /*8640*/  @!P1 LEA R21, R21, R16, 0x6 ;  /* 0x0000001015159211 */ /* 0x000fe200078e30ff */
[-C--:B------:R-:W-:Y:S01]  /*8650*/  FMUL.FTZ R128, R128, R14.reuse ;  /* 0x0000000e80807220 */ /* 0x080fe20000410000 */
[-C--:B------:R-:W-:Y:S01]  /*8660*/  FMUL.FTZ R129, R129, R14.reuse ;  /* 0x0000000e81817220 */ /* 0x080fe20000410000 */
[----:B------:R-:W-:Y:S01]  /*8670*/  FMUL.FTZ R132, R132, R14 ;  /* 0x0000000e84847220 */ /* 0x000fe20000410000 */
[----:B------:R-:W3:Y:S01]  /*8680*/  MUFU.EX2 R10, R10 ;  /* 0x0000000a000a7308 */ /* 0x000ee20000000800 */
[----:B-1----:R-:W-:Y:S01]  /*8690*/  FFMA.FTZ R152, R177, R4, R8 ;  /* 0x00000004b1987223 */ /* 0x002fe20000010008 */
[----:B------:R-:W-:Y:S01]  /*86a0*/  FFMA.FTZ R4, R155, UR10, -R165 ;  /* 0x0000000a9b047c23 */ /* 0x000fe200080108a5 */
[----:B------:R-:W-:Y:S01]  /*86b0*/  FADD.FTZ R155, R171, R154 ;  /* 0x0000009aab9b7221 */ /* 0x000fe20000010000 */
[----:B------:R-:W-:Y:S01]  /*86c0*/  @!P1 LEA R21, R21, UR42, 0x2 ;  /* 0x0000002a15159c11 */ /* 0x000fe2000f8e10ff */
[-C--:B------:R-:W-:Y:S01]  /*86d0*/  FMUL.FTZ R133, R133, R14.reuse ;  /* 0x0000000e85857220 */ /* 0x080fe20000410000 */
[-C--:B------:R-:W-:Y:S01]  /*86e0*/  FMUL.FTZ R136, R136, R14.reuse ;  /* 0x0000000e88887220 */ /* 0x080fe20000410000 */
[----:B------:R-:W-:Y:S01]  /*86f0*/  FADD.FTZ R154, R178, R155 ;  /* 0x0000009bb29a7221 */ /* 0x000fe20000010000 */
[----:B------:R-:W1:Y:S01]  /*8700*/  MUFU.EX2 R179, R179 ;  /* 0x000000b300b37308 */ /* 0x000e620000000800 */
[----:B--2---:R-:W-:Y:S01]  /*8710*/  FADD.FTZ R153, R9, R152 ;  /* 0x0000009809997221 */ /* 0x004fe20000010000 */
[----:B------:R-:W-:Y:S01]  /*8720*/  @!P1 STS [R21+0x28800], R14 ;  /* 0x0288000e15009388 */ /* 0x000fe20000000800 */
[-C--:B------:R-:W-:Y:S01]  /*8730*/  FMUL.FTZ R137, R137, R14.reuse ;  /* 0x0000000e89897220 */ /* 0x080fe20000410000 */
[-C--:B------:R-:W-:Y:S01]  /*8740*/  FMUL.FTZ R140, R140, R14.reuse ;  /* 0x0000000e8c8c7220 */ /* 0x080fe20000410000 */
[-C--:B------:R-:W-:Y:S01]  /*8750*/  FMUL.FTZ R141, R141, R14.reuse ;  /* 0x0000000e8d8d7220 */ /* 0x080fe20000410000 */
[----:B------:R2:W-:Y:S01]  /*8760*/  @!P1 STS [R21+0x28820], R177 ;  /* 0x028820b115009388 */ /* 0x0005e20000000800 */
[-C--:B------:R-:W-:Y:S01]  /*8770*/  FMUL.FTZ R144, R144, R14.reuse ;  /* 0x0000000e90907220 */ /* 0x080fe20000410000 */
[----:B------:R-:W4:Y:S01]  /*8780*/  MUFU.EX2 R11, R11 ;  /* 0x0000000b000b7308 */ /* 0x000f220000000800 */
[----:B---3--:R-:W-:Y:S01]  /*8790*/  FADD.FTZ R152, R10, R153 ;  /* 0x000000990a987221 */ /* 0x008fe20000010000 */
[----:B------:R-:W-:Y:S01]  /*87a0*/  FADD.FTZ R153, R157, R154 ;  /* 0x0000009a9d997221 */ /* 0x000fe20000010000 */
[-C--:B------:R-:W-:Y:S01]  /*87b0*/  FMUL.FTZ R145, R145, R14.reuse ;  /* 0x0000000e91917220 */ /* 0x080fe20000410000 */
[-C--:B------:R-:W-:Y:S01]  /*87c0*/  FMUL.FTZ R148, R148, R14.reuse ;  /* 0x0000000e94947220 */ /* 0x080fe20000410000 */
[----:B------:R-:W-:Y:S01]  /*87d0*/  FMUL.FTZ R149, R149, R14 ;  /* 0x0000000e95957220 */ /* 0x000fe20000410000 */
[----:B------:R-:W-:Y:S01]  /*87e0*/  FADD.FTZ R153, R174, R153 ;  /* 0x00000099ae997221 */ /* 0x000fe20000010000 */
[-C--:B------:R-:W-:Y:S01]  /*87f0*/  FMUL.FTZ R26, R26, R177.reuse ;  /* 0x000000b11a1a7220 */ /* 0x080fe20000410000 */
[----:B------:R-:W3:Y:S01]  /*8800*/  MUFU.EX2 R176, R176 ;  /* 0x000000b000b07308 */ /* 0x000ee20000000800 */
[----:B-1----:R-:W-:Y:S01]  /*8810*/  FADD.FTZ R152, R179, R152 ;  /* 0x00000098b3987221 */ /* 0x002fe20000010000 */
[----:B------:R-:W-:Y:S01]  /*8820*/  FADD.FTZ R154, R158, R153 ;  /* 0x000000999e9a7221 */ /* 0x000fe20000010000 */
[----:B------:R-:W-:Y:S01]  /*8830*/  F2FP.BF16.F32.PACK_AB R158, R159, R158 ;  /* 0x0000009e9f9e723e */ /* 0x000fe200000010ff */
[-C--:B------:R-:W-:Y:S01]  /*8840*/  FMUL.FTZ R27, R27, R177.reuse ;  /* 0x000000b11b1b7220 */ /* 0x080fe20000410000 */
[----:B------:R-:W-:Y:S01]  /*8850*/  FMUL.FTZ R30, R30, R177 ;  /* 0x000000b11e1e7220 */ /* 0x000fe20000410000 */
[----:B------:R-:W-:Y:S01]  /*8860*/  FADD.FTZ R153, R159, R154 ;  /* 0x0000009a9f997221 */ /* 0x000fe20000010000 */
[----:B------:R-:W-:Y:S01]  /*8870*/  F2FP.BF16.F32.PACK_AB R154, R178, R171 ;  /* 0x000000abb29a723e */ /* 0x000fe200000010ff */
[----:B------:R-:W1:Y:S01]  /*8880*/  MUFU.EX2 R12, R12 ;  /* 0x0000000c000c7308 */ /* 0x000e620000000800 */
[----:B----4-:R-:W-:Y:S01]  /*8890*/  FADD.FTZ R155, R11, R152 ;  /* 0x000000980b9b7221 */ /* 0x010fe20000010000 */
        /* <DEDUP_REMOVED lines=17> */
[-C--:B------:R-:W-:Y:S01]  /*89b0*/  FMUL.FTZ R54, R54, R177.reuse ;  /* 0x000000b136367220 */ /* 0x080fe20000410000 */
[-C--:B------:R-:W-:Y:S01]  /*89c0*/  FMUL.FTZ R55, R55, R177.reuse ;  /* 0x000000b137377220 */ /* 0x080fe20000410000 */
[-C--:B------:R-:W-:Y:S01]  /*89d0*/  FMUL.FTZ R58, R58, R177.reuse ;  /* 0x000000b13a3a7220 */ /* 0x080fe20000410000 */
[-C--:B------:R-:W-:Y:S01]  /*89e0*/  FMUL.FTZ R59, R59, R177.reuse ;  /* 0x000000b13b3b7220 */ /* 0x080fe20000410000 */
[-C--:B------:R-:W-:Y:S01]  /*89f0*/  FMUL.FTZ R62, R62, R177.reuse ;  /* 0x000000b13e3e7220 */ /* 0x080fe20000410000 */
[----:B------:R-:W-:Y:S01]  /*8a00*/  MUFU.EX2 R20, R20 ;  /* 0x0000001400147308 */ /* 0x000fe20000000800 */
[C---:B----4-:R-:W-:Y:S01]  /*8a10*/  FADD.FTZ R182, R13.reuse, R182 ;  /* 0x000000b60db67221 */ /* 0x050fe20000010000 */
[----:B------:R-:W-:Y:S01]  /*8a20*/  F2FP.BF16.F32.PACK_AB R159, R13, R12 ;  /* 0x0000000c0d9f723e */ /* 0x000fe200000010ff */
[-C--:B------:R-:W-:Y:S01]  /*8a30*/  FMUL.FTZ R63, R63, R177.reuse ;  /* 0x000000b13f3f7220 */ /* 0x080fe20000410000 */
[-C--:B------:R-:W-:Y:S01]  /*8a40*/  FMUL.FTZ R66, R66, R177.reuse ;  /* 0x000000b142427220 */ /* 0x080fe20000410000 */
[-C--:B------:R-:W-:Y:S01]  /*8a50*/  FMUL.FTZ R67, R67, R177.reuse ;  /* 0x000000b143437220 */ /* 0x080fe20000410000 */
[-C--:B------:R-:W-:Y:S01]  /*8a60*/  FMUL.FTZ R70, R70, R177.reuse ;  /* 0x000000b146467220 */ /* 0x080fe20000410000 */
[-C--:B------:R-:W-:Y:S01]  /*8a70*/  FMUL.FTZ R71, R71, R177.reuse ;  /* 0x000000b147477220 */ /* 0x080fe20000410000 */
        /* <DEDUP_REMOVED lines=40> */
[----:B------:R-:W0:Y:S01]  /*8d00*/  MUFU.EX2 R169, R169 ;  /* 0x000000a900a97308 */ /* 0x000e220000000800 */
[----:B-----5:R-:W-:Y:S01]  /*8d10*/  FADD.FTZ R156, R160, R153 ;  /* 0x00000099a09c7221 */ /* 0x020fe20000010000 */
[----:B------:R-:W-:Y:S01]  /*8d20*/  F2FP.BF16.F32.PACK_AB R153, R9, R8 ;  /* 0x000000080999723e */ /* 0x000fe200000010ff */
[----:B---3--:R-:W-:Y:S01]  /*8d30*/  FADD.FTZ R9, R15, R182 ;  /* 0x000000b60f097221 */ /* 0x008fe20000010000 */
[----:B------:R-:W-:Y:S01]  /*8d40*/  BAR.SYNC.DEFER_BLOCKING 0xf, 0x100 ;  /* 0x03c4000000007b1d */ /* 0x000fe20000010000 */
[----:B--2---:R-:W-:Y:S01]  /*8d50*/  FADD.FTZ R21, R161, R156 ;  /* 0x0000009ca1157221 */ /* 0x004fe20000010000 */
[----:B------:R-:W-:Y:S01]  /*8d60*/  F2FP.BF16.F32.PACK_AB R156, R174, R157 ;  /* 0x0000009dae9c723e */ /* 0x000fe200000010ff */
[----:B------:R-:W-:Y:S01]  /*8d70*/  FADD.FTZ R8, R20, R9 ;  /* 0x0000000914087221 */ /* 0x000fe20000010000 */
[----:B------:R-:W-:Y:S01]  /*8d80*/  F2FP.BF16.F32.PACK_AB R157, R176, R11 ;  /* 0x0000000bb09d723e */ /* 0x000fe200000010ff */
[----:B-1----:R-:W-:Y:S01]  /*8d90*/  FADD.FTZ R10, R168, R21 ;  /* 0x00000015a80a7221 */ /* 0x002fe20000010000 */
[----:B------:R-:W1:Y:S01]  /*8da0*/  MUFU.EX2 R164, R164 ;  /* 0x000000a400a47308 */ /* 0x000e620000000800 */
[----:B------:R-:W-:Y:S01]  /*8db0*/  FADD.FTZ R9, R3, R8 ;  /* 0x0000000803097221 */ /* 0x000fe20000010000 */
[----:B------:R-:W-:Y:S01]  /*8dc0*/  F2FP.BF16.F32.PACK_AB R160, R161, R160 ;  /* 0x000000a0a1a0723e */ /* 0x000fe200000010ff */
[----:B------:R-:W-:Y:S01]  /*8dd0*/  FMUL.FTZ R143, R143, R177 ;  /* 0x000000b18f8f7220 */ /* 0x000fe20000410000 */
[----:B------:R-:W-:Y:S01]  /*8de0*/  F2FP.BF16.F32.PACK_AB R161, R20, R15 ;  /* 0x0000000f14a1723e */ /* 0x000fe200000010ff */
[----:B----4-:R-:W-:Y:S01]  /*8df0*/  FADD.FTZ R8, R4, R9 ;  /* 0x0000000904087221 */ /* 0x010fe20000010000 */
[-C--:B------:R-:W-:Y:S01]  /*8e00*/  FMUL.FTZ R146, R146, R177.reuse ;  /* 0x000000b192927220 */ /* 0x080fe20000410000 */
[----:B0-----:R-:W-:Y:S01]  /*8e10*/  FADD.FTZ R11, R169, R10 ;  /* 0x0000000aa90b7221 */ /* 0x001fe20000010000 */
[----:B------:R0:W2:Y:S01]  /*8e20*/  MUFU.EX2 R166, R162 ;  /* 0x000000a200a67308 */ /* 0x0000a20000000800 */
[----:B------:R-:W-:Y:S01]  /*8e30*/  FADD.FTZ R9, R165, R8 ;  /* 0x00000008a5097221 */ /* 0x000fe20000010000 */
[-C--:B------:R-:W-:Y:S01]  /*8e40*/  FMUL.FTZ R147, R147, R177.reuse ;  /* 0x000000b193937220 */ /* 0x080fe20000410000 */
[-C--:B------:R-:W-:Y:S01]  /*8e50*/  FMUL.FTZ R150, R150, R177.reuse ;  /* 0x000000b196967220 */ /* 0x080fe20000410000 */
[----:B------:R-:W-:-:S04]  /*8e60*/  FMUL.FTZ R151, R151, R177 ;  /* 0x000000b197977220 */ /* 0x000fc80000410000 */
[----:B------:R-:W3:Y:S01]  /*8e70*/  MUFU.EX2 R175, R175 ;  /* 0x000000af00af7308 */ /* 0x000ee20000000800 */
[----:B-1----:R-:W-:Y:S01]  /*8e80*/  FADD.FTZ R10, R164, R11 ;  /* 0x0000000ba40a7221 */ /* 0x002fe20000010000 */
[----:B0-----:R-:W-:Y:S01]  /*8e90*/  F2FP.BF16.F32.PACK_AB R162, R169, R168 ;  /* 0x000000a8a9a2723e */ /* 0x001fe200000010ff */
[----:B------:R0:W-:Y:S04]  /*8ea0*/  STSM.16.M88.4 [R19+0x26800], R152 ;  /* 0x0268009813007844 */ /* 0x0001e80000000200 */
[----:B------:R0:W-:Y:S01]  /*8eb0*/  STSM.16.M88.4 [R22], R156 ;  /* 0x0000009c16007844 */ /* 0x0001e20000000200 */
[----:B------:R1:W4:Y:S01]  /*8ec0*/  MUFU.EX2 R167, R163 ;  /* 0x000000a300a77308 */ /* 0x0003220000000800 */
[C---:B--2---:R-:W-:Y:S01]  /*8ed0*/  FADD.FTZ R8, R166.reuse, R9 ;  /* 0x00000009a6087221 */ /* 0x044fe20000010000 */
[----:B------:R-:W-:-:S06]  /*8ee0*/  F2FP.BF16.F32.PACK_AB R165, R166, R165 ;  /* 0x000000a5a6a5723e */ /* 0x000fcc00000010ff */
[----:B------:R-:W2:Y:S01]  /*8ef0*/  MUFU.EX2 R172, R172 ;  /* 0x000000ac00ac7308 */ /* 0x000ea20000000800 */
[C---:B---3--:R-:W-:Y:S01]  /*8f00*/  FADD.FTZ R11, R175.reuse, R10 ;  /* 0x0000000aaf0b7221 */ /* 0x048fe20000010000 */
[----:B-1----:R-:W-:Y:S02]  /*8f10*/  F2FP.BF16.F32.PACK_AB R163, R4, R3 ;  /* 0x0000000304a3723e */ /* 0x002fe400000010ff */
[----:B------:R-:W-:-:S03]  /*8f20*/  F2FP.BF16.F32.PACK_AB R164, R175, R164 ;  /* 0x000000a4afa4723e */ /* 0x000fc600000010ff */
[----:B------:R0:W-:Y:S01]  /*8f30*/  STSM.16.M88.4 [R184], R160 ;  /* 0x000000a0b8007844 */ /* 0x0001e20000000200 */
[----:B------:R-:W1:Y:S01]  /*8f40*/  MUFU.EX2 R173, R173 ;  /* 0x000000ad00ad7308 */ /* 0x000e620000000800 */
[----:B----4-:R-:W-:-:S07]  /*8f50*/  FADD.FTZ R9, R167, R8 ;  /* 0x00000008a7097221 */ /* 0x010fce0000010000 */
[----:B------:R-:W3:Y:S01]  /*8f60*/  MUFU.EX2 R180, R180 ;  /* 0x000000b400b47308 */ /* 0x000ee20000000800 */
[----:B--2---:R-:W-:Y:S01]  /*8f70*/  FADD.FTZ R4, R172, R11 ;  /* 0x0000000bac047221 */ /* 0x004fe20000010000 */
[----:B-1----:R-:W-:-:S03]  /*8f80*/  F2FP.BF16.F32.PACK_AB R166, R173, R172 ;  /* 0x000000acada6723e */ /* 0x002fc600000010ff */
[----:B------:R-:W-:Y:S01]  /*8f90*/  FADD.FTZ R3, R173, R4 ;  /* 0x00000004ad037221 */ /* 0x000fe20000010000 */
[C---:B---3--:R-:W-:Y:S01]  /*8fa0*/  F2FP.BF16.F32.PACK_AB R167, R180.reuse, R167 ;  /* 0x000000a7b4a7723e */ /* 0x048fe200000010ff */
[----:B------:R-:W-:-:S04]  /*8fb0*/  FADD.FTZ R4, R180, R9 ;  /* 0x00000009b4047221 */ /* 0x000fc80000010000 */
[----:B------:R0:W-:Y:S01]  /*8fc0*/  STSM.16.M88.4 [R23], R164 ;  /* 0x000000a417007844 */ /* 0x0001e20000000200 */
[----:B------:R-:W-:Y:S05]  /*8fd0*/  @!P0 BRA `(.L_x_4064) ;  /* 0x0000000000048947 */ /* 0x000fea0003800000 */
[----:B------:R-:W-:Y:S01]  /*8fe0*/  BPT.TRAP 0x1 ;  /* 0x000000040000795c */ /* 0x000fe20000300000 */
.L_x_4064:
[----:B------:R1:W2:Y:S01]  /*8ff0*/  SYNCS.PHASECHK.TRANS64.TRYWAIT P1, [UR22+0x28c50], R7 ;  /* 0x028c5007ff0075a7 */ /* 0x0002a20008020156 */
[----:B------:R-:W-:Y:S05]  /*9000*/  @!P0 BRA `(.L_x_4065) ;  /* 0x0000000000048947 */ /* 0x000fea0003800000 */
[----:B------:R-:W-:Y:S01]  /*9010*/  BPT.TRAP 0x1 ;  /* 0x000000040000795c */ /* 0x000fe20000300000 */
.L_x_4065:
[----:B--2---:R-:W-:Y:S05]  /*9020*/  @P1 BRA `(.L_x_4066) ;  /* 0x0000000000081947 */ /* 0x004fea0003800000 */
[----:B------:R-:W2:Y:S02]  /*9030*/  SYNCS.PHASECHK.TRANS64.TRYWAIT P1, [UR22+0x28c50], R7 ;  /* 0x028c5007ff0075a7 */ /* 0x000ea40008020156 */
[----:B--2---:R-:W-:Y:S05]  /*9040*/  @!P1 BRA `(.L_x_4067) ;  /* 0x0000007800b49947 */ /* 0x004fea0003800000 */
.L_x_4066:
        /* <DEDUP_REMOVED lines=34> */
.L_x_4068:
[----:B------:R-:W-:Y:S01]  /*9270*/  UIADD3 UR22, UR22, 0x28c60, URZ ;  /* 0x00028c6016167890 */ /* 0x000fe2000fffe03f */
[----:B------:R-:W-:Y:S01]  /*9280*/  ISETP.LT.AND P1, PT, RZ, UR21, PT ;  /* 0x00000015ff007c0c */ /* 0x000fe2000bf21270 */
[----:B------:R-:W-:Y:S01]  /*9290*/  UIADD3 UR21, UR21, -0x1, URZ ;  /* 0xffffffff15157890 */ /* 0x000fe2000fffe03f */
[----:B--2---:R-:W-:Y:S01]  /*92a0*/  IMAD.MOV.U32 R8, RZ, RZ, R5 ;  /* 0x000000ffff087224 */ /* 0x004fe200078e0005 */
[----:B------:R-:W-:Y:S01]  /*92b0*/  UPRMT UR22, UR40, 0x654, UR22 ;  /* 0x0000065428167896 */ /* 0x000fe20008000016 */
[----:B------:R-:W-:Y:S01]  /*92c0*/  IMAD.MOV.U32 R191, RZ, RZ, R6 ;  /* 0x000000ffffbf7224 */ /* 0x000fe200078e0006 */
[----:B------:R-:W-:-:S07]  /*92d0*/  UMOV UR23, UR38 ;  /* 0x0000002600177c82 */ /* 0x000fce0008000000 */
[----:B------:R-:W-:Y:S01]  /*92e0*/  SYNCS.ARRIVE.TRANS64.RED.A1T0 RZ, [UR22], RZ ;  /* 0x000000ffffff79a7 */ /* 0x000fe20008100416 */
[----:B------:R-:W-:Y:S05]  /*92f0*/  @P1 BRA `(.L_x_4069) ;  /* 0xffffffe000d81947 */ /* 0x000fea000383ffff */
.L_x_4058:
[----:B------:R-:W0:Y:S01]  /*9300*/  SHFL.BFLY PT, R0, R3, 0x2, 0x1f ;  /* 0x0c401f0003007f89 */ /* 0x000e2200000e0000 */
[----:B------:R-:W-:Y:S01]  /*9310*/  IMAD.MOV R13, RZ, RZ, -R18 ;  /* 0x000000ffff0d7224 */ /* 0x000fe200078e0a12 */
[----:B------:R-:W-:Y:S01]  /*9320*/  UIADD3 UR36, UR36, 0x1, URZ ;  /* 0x0000000124247890 */ /* 0x000fe2000fffe03f */
[----:B------:R-:W-:Y:S01]  /*9330*/  IMAD.U32 R10, RZ, RZ, UR10 ;  /* 0x0000000aff0a7e24 */ /* 0x000fe2000f8e00ff */
[----:B------:R-:W4:Y:S01]  /*9340*/  SHFL.BFLY PT, R9, R4, 0x2, 0x1f ;  /* 0x0c401f0004097f89 */ /* 0x000f2200000e0000 */
[----:B------:R-:W-:Y:S08]  /*9350*/  BAR.ARV 0x8, 0x100 ;  /* 0x0204000000007b1d */ /* 0x000ff00000002000 */
[----:B------:R-:W-:Y:S01]  /*9360*/  BAR.SYNC.DEFER_BLOCKING 0xf, 0x100 ;  /* 0x03c4000000007b1d */ /* 0x000fe20000010000 */
[----:B------:R-:W-:-:S02]  /*9370*/  ISETP.NE.AND P0, PT, R2, R13, PT ;  /* 0x0000000d0200720c */ /* 0x000fc40003f05270 */
[----:B------:R-:W-:Y:S01]  /*9380*/  MOV R13, UR10 ;  /* 0x0000000a000d7c02 */ /* 0x000fe20008000f00 */
[----:B01----:R-:W-:Y:S01]  /*9390*/  FADD.FTZ R7, R0, R3 ;  /* 0x0000000300077221 */ /* 0x003fe20000010000 */
[----:B------:R-:W-:Y:S01]  /*93a0*/  MOV R3, UR38 ;  /* 0x0000002600037c02 */ /* 0x000fe20008000f00 */
[----:B------:R-:W-:Y:S01]  /*93b0*/  UIADD3 UR38, UR38, 0x1, URZ ;  /* 0x0000000126267890 */ /* 0x000fe2000fffe03f */
[----:B----4-:R-:W-:Y:S02]  /*93c0*/  FADD.FTZ R9, R9, R4 ;  /* 0x0000000409097221 */ /* 0x010fe40000010000 */
[----:B------:R-:W0:Y:S01]  /*93d0*/  SHFL.BFLY PT, R0, R7, 0x1, 0x1f ;  /* 0x0c201f0007007f89 */ /* 0x000e2200000e0000 */
[----:B------:R-:W-:Y:S01]  /*93e0*/  IMAD.MOV.U32 R4, RZ, RZ, RZ ;  /* 0x000000ffff047224 */ /* 0x000fe200078e00ff */
[----:B------:R-:W-:-:S03]  /*93f0*/  UISETP.NE.AND UP0, UPT, UR38, 0x2, UPT ;  /* 0x000000022600788c */ /* 0x000fc6000bf05270 */
[----:B------:R-:W-:Y:S01]  /*9400*/  @!P0 IMAD R3, R3, 0x40, R16 ;  /* 0x0000004003038824 */ /* 0x000fe200078e0210 */
[----:B------:R-:W1:Y:S01]  /*9410*/  SHFL.BFLY PT, R8, R9, 0x1, 0x1f ;  /* 0x0c201f0009087f89 */ /* 0x000e6200000e0000 */
[----:B------:R-:W-:Y:S02]  /*9420*/  USEL UR4, URZ, 0x1, UP0 ;  /* 0x000000013f047887 */ /* 0x000fe40008000000 */
[----:B------:R-:W-:Y:S02]  /*9430*/  USEL UR38, UR38, URZ, UP0 ;  /* 0x0000003f26267287 */ /* 0x000fe40008000000 */
[----:B------:R-:W-:Y:S01]  /*9440*/  ULOP3.LUT UR37, UR37, UR4, URZ, 0x3c, !UPT ;  /* 0x0000000425257292 */ /* 0x000fe2000f8e3c3f */
[----:B0-----:R-:W-:Y:S01]  /*9450*/  FADD.FTZ R11, R7, R0 ;  /* 0x00000000070b7221 */ /* 0x001fe20000010000 */
[----:B------:R-:W-:Y:S02]  /*9460*/  IMAD.MOV.U32 R0, RZ, RZ, RZ ;  /* 0x000000ffff007224 */ /* 0x000fe400078e00ff */
[----:B-1----:R-:W-:-:S02]  /*9470*/  FADD.FTZ R8, R9, R8 ;  /* 0x0000000809087221 */ /* 0x002fc40000010000 */
[----:B------:R-:W-:Y:S02]  /*9480*/  FSETP.NE.FTZ.AND P1, PT, R11, RZ, PT ;  /* 0x000000ff0b00720b */ /* 0x000fe40003f35000 */
[----:B------:R-:W-:Y:S01]  /*9490*/  @!P0 LEA R9, R3, UR42, 0x2 ;  /* 0x0000002a03098c11 */ /* 0x000fe2000f8e10ff */
[----:B------:R-:W-:Y:S01]  /*94a0*/  IMAD.MOV.U32 R3, RZ, RZ, -0x800000 ;  /* 0xff800000ff037424 */ /* 0x000fe200078e00ff */
[----:B------:R-:W-:-:S09]  /*94b0*/  FSETP.NE.FTZ.AND P2, PT, R8, RZ, PT ;  /* 0x000000ff0800720b */ /* 0x000fd20003f55000 */
[----:B------:R-:W0:Y:S08]  /*94c0*/  @P1 MUFU.RCP R0, R11 ;  /* 0x0000000b00001308 */ /* 0x000e300000001000 */
[----:B------:R-:W1:Y:S08]  /*94d0*/  @P2 MUFU.RCP R4, R8 ;  /* 0x0000000800042308 */ /* 0x000e700000001000 */
[----:B------:R-:W4:Y:S01]  /*94e0*/  @P1 MUFU.LG2 R11, R11 ;  /* 0x0000000b000b1308 */ /* 0x000f220000000c00 */
[----:B0-----:R-:W-:Y:S01]  /*94f0*/  @!P0 STS [R9+0x28800], R0 ;  /* 0x0288000009008388 */ /* 0x001fe20000000800 */
[-C--:B------:R-:W-:Y:S01]  /*9500*/  FMUL.FTZ R195, R24, R0.reuse ;  /* 0x0000000018c37220 */ /* 0x080fe20000410000 */
[-C--:B------:R-:W-:Y:S01]  /*9510*/  FMUL.FTZ R21, R25, R0.reuse ;  /* 0x0000000019157220 */ /* 0x080fe20000410000 */
[-C--:B------:R-:W-:Y:S01]  /*9520*/  FMUL.FTZ R192, R28, R0.reuse ;  /* 0x000000001cc07220 */ /* 0x080fe20000410000 */
[-C--:B------:R-:W-:Y:S01]  /*9530*/  FMUL.FTZ R7, R29, R0.reuse ;  /* 0x000000001d077220 */ /* 0x080fe20000410000 */
[-C--:B------:R-:W-:Y:S01]  /*9540*/  FMUL.FTZ R208, R32, R0.reuse ;  /* 0x0000000020d07220 */ /* 0x080fe20000410000 */
[-C--:B------:R-:W-:Y:S01]  /*9550*/  FMUL.FTZ R206, R33, R0.reuse ;  /* 0x0000000021ce7220 */ /* 0x080fe20000410000 */
[----:B------:R4:W0:Y:S01]  /*9560*/  @P2 MUFU.LG2 R12, R8 ;  /* 0x00000008000c2308 */ /* 0x0008220000000c00 */
        /* <DEDUP_REMOVED lines=8> */
[----:B----4-:R-:W-:Y:S01]  /*95f0*/  @P1 FMUL.FTZ R8, R11, 0.69314718246459960938 ;  /* 0x3f3172180b081820 */ /* 0x010fe20000410000 */
[-C--:B------:R-:W-:Y:S01]  /*9600*/  FMUL.FTZ R198, R49, R0.reuse ;  /* 0x0000000031c67220 */ /* 0x080fe20000410000 */
[----:B-1----:R-:W-:Y:S01]  /*9610*/  @P1 FMUL.FTZ R9, R10, 0.69314718246459960938 ;  /* 0x3f3172180a091820 */ /* 0x002fe20000410000 */
[----:B------:R-:W-:Y:S01]  /*9620*/  @P2 FMUL.FTZ R10, R13, 0.69314718246459960938 ;  /* 0x3f3172180d0a2820 */ /* 0x000fe20000410000 */
        /* <DEDUP_REMOVED lines=22> */
[-C--:B--23--:R-:W-:Y:S01]  /*9790*/  FMUL.FTZ R167, R93, R0.reuse ;  /* 0x000000005da77220 */ /* 0x08cfe20000410000 */
        /* <DEDUP_REMOVED lines=97> */
.L_x_4023:
        /* <DEDUP_REMOVED lines=10> */
[----:B------:R-:W1:Y:S01]  /*9e50*/  SHFL.IDX PT, R6, R211, RZ, 0x1f ;  /* 0x00001fffd3067589 */ /* 0x000e6200000e0000 */
[----:B------:R-:W-:Y:S01]  /*9e60*/  IMAD R9, R210, 0x40, R17 ;  /* 0x00000040d2097824 */ /* 0x000fe200078e0211 */
[----:B------:R-:W-:Y:S01]  /*9e70*/  F2FP.BF16.F32.PACK_AB R120, R121, R120 ;  /* 0x000000787978723e */ /* 0x000fe200000010ff */
[----:B------:R-:W-:-:S04]  /*9e80*/  USHF.R.S32.HI UR12, URZ, 0x1f, UR45 ;  /* 0x0000001f3f0c7899 */ /* 0x000fc8000801142d */
[----:B------:R-:W-:Y:S01]  /*9e90*/  BAR.SYNC.DEFER_BLOCKING 0x1, 0x100 ;  /* 0x0044000000007b1d */ /* 0x000fe20000010000 */
[----:B------:R-:W-:Y:S01]  /*9ea0*/  F2FP.BF16.F32.PACK_AB R121, R156, R154 ;  /* 0x0000009a9c79723e */ /* 0x000fe200000010ff */
[----:B------:R-:W-:Y:S01]  /*9eb0*/  USHF.R.S32.HI UR13, URZ, 0x1f, UR43 ;  /* 0x0000001f3f0d7899 */ /* 0x000fe2000801142b */
        /* <DEDUP_REMOVED lines=10> */
[----:B-1----:R-:W-:Y:S01]  /*9f60*/  ISETP.NE.AND P0, PT, R6, RZ, PT ;  /* 0x000000ff0600720c */ /* 0x002fe20003f05270 */
[----:B------:R-:W-:Y:S01]  /*9f70*/  IMAD.U32 R96, RZ, RZ, UR6 ;  /* 0x00000006ff607e24 */ /* 0x000fe2000f8e00ff */
[----:B------:R-:W-:Y:S01]  /*9f80*/  F2FP.BF16.F32.PACK_AB R146, R149, R148 ;  /* 0x000000949592723e */ /* 0x000fe200000010ff */
[----:B------:R-:W-:Y:S01]  /*9f90*/  IMAD.U32 R97, RZ, RZ, UR7 ;  /* 0x00000007ff617e24 */ /* 0x000fe2000f8e00ff */
[----:B------:R-:W-:Y:S01]  /*9fa0*/  F2FP.BF16.F32.PACK_AB R147, R151, R150 ;  /* 0x000000969793723e */ /* 0x000fe200000010ff */
[----:B------:R-:W-:-:S04]  /*9fb0*/  IMAD.WIDE R4, R215, 0x2, R96 ;  /* 0x00000002d7047825 */ /* 0x000fc800078e0260 */
[----:B------:R-:W-:Y:S01]  /*9fc0*/  IMAD.WIDE R96, R9, 0x2, R96 ;  /* 0x0000000209607825 */ /* 0x000fe200078e0260 */
[C---:B------:R-:W-:Y:S02]  /*9fd0*/  IADD3 R45, P2, R4.reuse, 0x20, RZ ;  /* 0x00000020042d7810 */ /* 0x040fe40007f5e0ff */
[C---:B------:R-:W-:Y:S02]  /*9fe0*/  IADD3 R49, P3, R4.reuse, 0x40, RZ ;  /* 0x0000004004317810 */ /* 0x040fe40007f7e0ff */
[C---:B------:R-:W-:Y:S02]  /*9ff0*/  IADD3 R61, P5, R4.reuse, 0x2000, RZ ;  /* 0x00002000043d7810 */ /* 0x040fe40007fbe0ff */
[----:B------:R-:W-:Y:S01]  /*a000*/  LOP3.LUT R12, R45, 0x380, RZ, 0xc0, !PT ;  /* 0x000003802d0c7812 */ /* 0x000fe200078ec0ff */
[--C-:B------:R-:W-:Y:S01]  /*a010*/  IMAD.X R13, RZ, RZ, R5.reuse, P3 ;  /* 0x000000ffff0d7224 */ /* 0x100fe200018e0605 */
[----:B------:R-:W-:Y:S01]  /*a020*/  LOP3.LUT R14, R49, 0x380, RZ, 0xc0, !PT ;  /* 0x00000380310e7812 */ /* 0x000fe200078ec0ff */
[----:B------:R-:W-:Y:S01]  /*a030*/  IMAD.X R25, RZ, RZ, R5, P5 ;  /* 0x000000ffff197224 */ /* 0x000fe200028e0605 */
[----:B------:R-:W-:-:S02]  /*a040*/  IADD3 R53, P4, R4, 0x60, RZ ;  /* 0x0000006004357810 */ /* 0x000fc40007f9e0ff */
[----:B------:R-:W-:Y:S02]  /*a050*/  SHF.R.U64 R12, R12, 0x3, RZ ;  /* 0x000000030c0c7819 */ /* 0x000fe400000012ff */
[----:B------:R-:W-:Y:S01]  /*a060*/  SHF.R.U64 R14, R14, 0x3, RZ ;  /* 0x000000030e0e7819 */ /* 0x000fe200000012ff */
[--C-:B------:R-:W-:Y:S01]  /*a070*/  IMAD.X R15, RZ, RZ, R5.reuse, P4 ;  /* 0x000000ffff0f7224 */ /* 0x100fe200020e0605 */
[----:B------:R-:W-:Y:S02]  /*a080*/  IADD3 R36, P5, R4, 0x4040, RZ ;  /* 0x0000404004247810 */ /* 0x000fe40007fbe0ff */
[----:B------:R-:W-:Y:S02]  /*a090*/  LOP3.LUT R130, R12, R45, RZ, 0x3c, !PT ;  /* 0x0000002d0c827212 */ /* 0x000fe400078e3cff */
[----:B------:R-:W-:Y:S01]  /*a0a0*/  IADD3 R37, P4, R4, 0x4020, RZ ;  /* 0x0000402004257810 */ /* 0x000fe20007f9e0ff */
[----:B------:R-:W-:Y:S01]  /*a0b0*/  IMAD.X R109, RZ, RZ, R5, P5 ;  /* 0x000000ffff6d7224 */ /* 0x000fe200028e0605 */
[----:B------:R-:W-:-:S02]  /*a0c0*/  LOP3.LUT R12, R14, R49, RZ, 0x3c, !PT ;  /* 0x000000310e0c7212 */ /* 0x000fc400078e3cff */
[----:B------:R-:W-:Y:S01]  /*a0d0*/  LOP3.LUT R49, R36, 0x380, RZ, 0xc0, !PT ;  /* 0x0000038024317812 */ /* 0x000fe200078ec0ff */
[--C-:B------:R-:W-:Y:S01]  /*a0e0*/  IMAD.X R105, RZ, RZ, R5.reuse, P4 ;  /* 0x000000ffff697224 */ /* 0x100fe200020e0605 */
[C---:B------:R-:W-:Y:S02]  /*a0f0*/  IADD3 R65, P6, R4.reuse, 0x2020, RZ ;  /* 0x0000202004417810 */ /* 0x040fe40007fde0ff */
[----:B------:R-:W-:Y:S02]  /*a100*/  SHF.R.U64 R49, R49, 0x3, RZ ;  /* 0x0000000331317819 */ /* 0x000fe400000012ff */
[C---:B------:R-:W-:Y:S01]  /*a110*/  IADD3 R10, P4, R4.reuse, 0x6060, RZ ;  /* 0x00006060040a7810 */ /* 0x040fe20007f9e0ff */
[----:B------:R-:W-:Y:S01]  /*a120*/  IMAD.X R29, RZ, RZ, R5, P6 ;  /* 0x000000ffff1d7224 */ /* 0x000fe200030e0605 */
[----:B------:R-:W-:Y:S02]  /*a130*/  IADD3 R69, P1, R4, 0x2040, RZ ;  /* 0x0000204004457810 */ /* 0x000fe40007f3e0ff */
[----:B------:R-:W-:-:S02]  /*a140*/  LOP3.LUT R108, R49, R36, RZ, 0x3c, !PT ;  /* 0x00000024316c7212 */ /* 0x000fc400078e3cff */
[----:B------:R-:W-:Y:S02]  /*a150*/  IADD3 R33, P6, R4, 0x4060, RZ ;  /* 0x0000406004217810 */ /* 0x000fe40007fde0ff */
[----:B------:R-:W-:Y:S02]  /*a160*/  LOP3.LUT R49, R10, 0x380, RZ, 0xc0, !PT ;  /* 0x000003800a317812 */ /* 0x000fe400078ec0ff */
[-C--:B------:R-:W-:Y:S02]  /*a170*/  IADD3.X R41, RZ, R5.reuse, RZ, P1, !PT ;  /* 0x00000005ff297210 */ /* 0x080fe40000ffe4ff */
[----:B------:R-:W-:Y:S02]  /*a180*/  IADD3.X R131, RZ, R5, RZ, P2, !PT ;  /* 0x00000005ff837210 */ /* 0x000fe400017fe4ff */
[C---:B------:R-:W-:Y:S02]  /*a190*/  IADD3 R6, P1, R4.reuse, 0x6000, RZ ;  /* 0x0000600004067810 */ /* 0x040fe40007f3e0ff */
[----:B------:R-:W-:-:S02]  /*a1a0*/  IADD3 R73, P2, R4, 0x2060, RZ ;  /* 0x0000206004497810 */ /* 0x000fc40007f5e0ff */
[----:B------:R-:W-:Y:S01]  /*a1b0*/  LOP3.LUT R24, R53, 0x380, RZ, 0xc0, !PT ;  /* 0x0000038035187812 */ /* 0x000fe200078ec0ff */
[--C-:B------:R-:W-:Y:S01]  /*a1c0*/  IMAD.X R123, RZ, RZ, R5.reuse, P1 ;  /* 0x000000ffff7b7224 */ /* 0x100fe200008e0605 */
[----:B------:R-:W-:Y:S01]  /*a1d0*/  LOP3.LUT R48, R33, 0x380, RZ, 0xc0, !PT ;  /* 0x0000038021307812 */ /* 0x000fe200078ec0ff */
[----:B------:R-:W-:Y:S01]  /*a1e0*/  IMAD.X R57, RZ, RZ, R5, P2 ;  /* 0x000000ffff397224 */ /* 0x000fe200010e0605 */
[----:B------:R-:W-:Y:S02]  /*a1f0*/  SHF.R.U64 R49, R49, 0x3, RZ ;  /* 0x0000000331317819 */ /* 0x000fe400000012ff */
[----:B------:R-:W-:Y:S02]  /*a200*/  SHF.R.U64 R24, R24, 0x3, RZ ;  /* 0x0000000318187819 */ /* 0x000fe400000012ff */
[----:B------:R-:W-:Y:S02]  /*a210*/  LOP3.LUT R44, R73, 0x380, RZ, 0xc0, !PT ;  /* 0x00000380492c7812 */ /* 0x000fe400078ec0ff */
[----:B------:R-:W-:-:S02]  /*a220*/  SHF.R.U64 R48, R48, 0x3, RZ ;  /* 0x0000000330307819 */ /* 0x000fc400000012ff */
[----:B------:R-:W-:Y:S02]  /*a230*/  LOP3.LUT R10, R49, R10, RZ, 0x3c, !PT ;  /* 0x0000000a310a7212 */ /* 0x000fe400078e3cff */
[----:B------:R-:W-:Y:S02]  /*a240*/  IADD3 R49, P1, R96, 0x4000, RZ ;  /* 0x0000400060317810 */ /* 0x000fe40007f3e0ff */
[C---:B------:R-:W-:Y:S02]  /*a250*/  IADD3 R32, P3, R4.reuse, 0x4000, RZ ;  /* 0x0000400004207810 */ /* 0x040fe40007f7e0ff */
[----:B------:R-:W-:Y:S02]  /*a260*/  LOP3.LUT R11, R4, 0x380, RZ, 0xc0, !PT ;  /* 0x00000380040b7812 */ /* 0x000fe400078ec0ff */
[----:B------:R-:W-:Y:S01]  /*a270*/  LOP3.LUT R14, R24, R53, RZ, 0x3c, !PT ;  /* 0x00000035180e7212 */ /* 0x000fe200078e3cff */
[----:B------:R-:W-:Y:S01]  /*a280*/  IMAD.X R101, RZ, RZ, R5, P3 ;  /* 0x000000ffff657224 */ /* 0x000fe200018e0605 */
[----:B------:R-:W-:-:S02]  /*a290*/  SHF.R.U64 R44, R44, 0x3, RZ ;  /* 0x000000032c2c7819 */ /* 0x000fc400000012ff */
[----:B------:R-:W-:Y:S02]  /*a2a0*/  LOP3.LUT R118, R48, R33, RZ, 0x3c, !PT ;  /* 0x0000002130767212 */ /* 0x000fe400078e3cff */
[----:B------:R-:W-:Y:S02]  /*a2b0*/  LOP3.LUT R24, R61, 0x380, RZ, 0xc0, !PT ;  /* 0x000003803d187812 */ /* 0x000fe400078ec0ff */
[----:B------:R-:W-:Y:S02]  /*a2c0*/  LOP3.LUT R28, R65, 0x380, RZ, 0xc0, !PT ;  /* 0x00000380411c7812 */ /* 0x000fe400078ec0ff */
[----:B------:R-:W-:Y:S02]  /*a2d0*/  LOP3.LUT R48, R49, 0x380, RZ, 0xc0, !PT ;  /* 0x0000038031307812 */ /* 0x000fe400078ec0ff */
[C---:B------:R-:W-:Y:S02]  /*a2e0*/  IADD3 R8, P2, R4.reuse, 0x6020, RZ ;  /* 0x0000602004087810 */ /* 0x040fe40007f5e0ff */
[----:B------:R-:W-:-:S02]  /*a2f0*/  IADD3 R20, P3, R4, 0x6040, RZ ;  /* 0x0000604004147810 */ /* 0x000fc40007f7e0ff */
[----:B------:R-:W-:Y:S01]  /*a300*/  SHF.R.U64 R11, R11, 0x3, RZ ;  /* 0x000000030b0b7819 */ /* 0x000fe200000012ff */
[--C-:B------:R-:W-:Y:S01]  /*a310*/  IMAD.X R127, RZ, RZ, R5.reuse, P2 ;  /* 0x000000ffff7f7224 */ /* 0x100fe200010e0605 */
[----:B------:R-:W-:Y:S01]  /*a320*/  LOP3.LUT R56, R44, R73, RZ, 0x3c, !PT ;  /* 0x000000492c387212 */ /* 0x000fe200078e3cff */
[----:B------:R-:W-:Y:S01]  /*a330*/  IMAD.X R9, RZ, RZ, R5, P3 ;  /* 0x000000ffff097224 */ /* 0x000fe200018e0605 */
[----:B------:R-:W-:Y:S02]  /*a340*/  SHF.R.U64 R24, R24, 0x3, RZ ;  /* 0x0000000318187819 */ /* 0x000fe400000012ff */
[----:B------:R-:W-:Y:S02]  /*a350*/  SHF.R.U64 R28, R28, 0x3, RZ ;  /* 0x000000031c1c7819 */ /* 0x000fe400000012ff */
[----:B------:R-:W-:Y:S02]  /*a360*/  LOP3.LUT R44, R37, 0x380, RZ, 0xc0, !PT ;  /* 0x00000380252c7812 */ /* 0x000fe400078ec0ff */
[----:B------:R-:W-:-:S02]  /*a370*/  SHF.R.U64 R48, R48, 0x3, RZ ;  /* 0x0000000330307819 */ /* 0x000fc400000012ff */
[----:B------:R-:W-:Y:S02]  /*a380*/  LOP3.LUT R45, R32, 0x380, RZ, 0xc0, !PT ;  /* 0x00000380202d7812 */ /* 0x000fe400078ec0ff */
[----:B------:R-:W-:Y:S01]  /*a390*/  LOP3.LUT R4, R11, R4, RZ, 0x3c, !PT ;  /* 0x000000040b047212 */ /* 0x000fe200078e3cff */
[----:B------:R-:W-:Y:S01]  /*a3a0*/  IMAD.X R11, RZ, RZ, R5, P4 ;  /* 0x000000ffff0b7224 */ /* 0x000fe200020e0605 */
[----:B------:R-:W-:Y:S02]  /*a3b0*/  IADD3.X R119, RZ, R5, RZ, P6, !PT ;  /* 0x00000005ff777210 */ /* 0x000fe400037fe4ff */
[----:B------:R-:W-:Y:S02]  /*a3c0*/  LOP3.LUT R24, R24, R61, RZ, 0x3c, !PT ;  /* 0x0000003d18187212 */ /* 0x000fe400078e3cff */
[----:B------:R-:W-:Y:S02]  /*a3d0*/  LOP3.LUT R28, R28, R65, RZ, 0x3c, !PT ;  /* 0x000000411c1c7212 */ /* 0x000fe400078e3cff */
[----:B------:R-:W-:-:S02]  /*a3e0*/  SHF.R.U64 R44, R44, 0x3, RZ ;  /* 0x000000032c2c7819 */ /* 0x000fc400000012ff */
[----:B------:R-:W-:Y:S02]  /*a3f0*/  LOP3.LUT R48, R48, R49, RZ, 0x3c, !PT ;  /* 0x0000003130307212 */ /* 0x000fe400078e3cff */
[----:B------:R-:W-:Y:S02]  /*a400*/  SHF.R.U64 R45, R45, 0x3, RZ ;  /* 0x000000032d2d7819 */ /* 0x000fe400000012ff */
[C---:B------:R-:W-:Y:S02]  /*a410*/  IADD3 R65, P4, R96.reuse, 0x1000, RZ ;  /* 0x0000100060417810 */ /* 0x040fe40007f9e0ff */
[C---:B------:R-:W-:Y:S02]  /*a420*/  IADD3 R61, P3, R96.reuse, 0x2000, RZ ;  /* 0x00002000603d7810 */ /* 0x040fe40007f7e0ff */
[C---:B------:R-:W-:Y:S02]  /*a430*/  IADD3 R53, P2, R96.reuse, 0x3000, RZ ;  /* 0x0000300060357810 */ /* 0x040fe40007f5e0ff */
[----:B------:R-:W-:-:S02]  /*a440*/  IADD3 R49, P6, R96, 0x5000, RZ ;  /* 0x0000500060317810 */ /* 0x000fc40007fde0ff */
[----:B------:R-:W-:Y:S02]  /*a450*/  LOP3.LUT R104, R44, R37, RZ, 0x3c, !PT ;  /* 0x000000252c687212 */ /* 0x000fe400078e3cff */
[----:B------:R-:W-:Y:S02]  /*a460*/  LOP3.LUT R100, R45, R32, RZ, 0x3c, !PT ;  /* 0x000000202d647212 */ /* 0x000fe400078e3cff */
[----:B------:R-:W-:Y:S02]  /*a470*/  LOP3.LUT R37, R8, 0x380, RZ, 0xc0, !PT ;  /* 0x0000038008257812 */ /* 0x000fe400078ec0ff */
[----:B------:R-:W-:Y:S02]  /*a480*/  LOP3.LUT R64, R65, 0x380, RZ, 0xc0, !PT ;  /* 0x0000038041407812 */ /* 0x000fe400078ec0ff */
[----:B------:R-:W-:Y:S02]  /*a490*/  LOP3.LUT R60, R61, 0x380, RZ, 0xc0, !PT ;  /* 0x000003803d3c7812 */ /* 0x000fe400078ec0ff */
[----:B------:R-:W-:-:S02]  /*a4a0*/  LOP3.LUT R52, R53, 0x380, RZ, 0xc0, !PT ;  /* 0x0000038035347812 */ /* 0x000fc400078ec0ff */
[----:B------:R-:W-:Y:S02]  /*a4b0*/  LOP3.LUT R44, R49, 0x380, RZ, 0xc0, !PT ;  /* 0x00000380312c7812 */ /* 0x000fe400078ec0ff */
[----:B------:R-:W-:Y:S02]  /*a4c0*/  LOP3.LUT R40, R69, 0x380, RZ, 0xc0, !PT ;  /* 0x0000038045287812 */ /* 0x000fe400078ec0ff */
[----:B------:R-:W-:Y:S02]  /*a4d0*/  LOP3.LUT R33, R6, 0x380, RZ, 0xc0, !PT ;  /* 0x0000038006217812 */ /* 0x000fe400078ec0ff */
[----:B------:R-:W-:Y:S02]  /*a4e0*/  LOP3.LUT R45, R20, 0x380, RZ, 0xc0, !PT ;  /* 0x00000380142d7812 */ /* 0x000fe400078ec0ff */
[----:B------:R-:W-:Y:S02]  /*a4f0*/  SHF.R.U64 R37, R37, 0x3, RZ ;  /* 0x0000000325257819 */ /* 0x000fe400000012ff */
[----:B------:R-:W-:-:S02]  /*a500*/  SHF.R.U64 R64, R64, 0x3, RZ ;  /* 0x0000000340407819 */ /* 0x000fc400000012ff */
[----:B------:R-:W-:Y:S02]  /*a510*/  SHF.R.U64 R60, R60, 0x3, RZ ;  /* 0x000000033c3c7819 */ /* 0x000fe400000012ff */
[----:B------:R-:W-:Y:S02]  /*a520*/  SHF.R.U64 R52, R52, 0x3, RZ ;  /* 0x0000000334347819 */ /* 0x000fe400000012ff */
[----:B------:R-:W-:Y:S02]  /*a530*/  SHF.R.U64 R44, R44, 0x3, RZ ;  /* 0x000000032c2c7819 */ /* 0x000fe400000012ff */
[----:B------:R-:W-:Y:S02]  /*a540*/  SHF.R.U64 R40, R40, 0x3, RZ ;  /* 0x0000000328287819 */ /* 0x000fe400000012ff */
[----:B------:R-:W-:Y:S02]  /*a550*/  SHF.R.U64 R33, R33, 0x3, RZ ;  /* 0x0000000321217819 */ /* 0x000fe400000012ff */
[----:B------:R-:W-:-:S02]  /*a560*/  SHF.R.U64 R45, R45, 0x3, RZ ;  /* 0x000000032d2d7819 */ /* 0x000fc400000012ff */
[----:B------:R-:W-:Y:S02]  /*a570*/  LOP3.LUT R126, R37, R8, RZ, 0x3c, !PT ;  /* 0x00000008257e7212 */ /* 0x000fe400078e3cff */
[----:B------:R-:W-:Y:S02]  /*a580*/  LOP3.LUT R64, R64, R65, RZ, 0x3c, !PT ;  /* 0x0000004140407212 */ /* 0x000fe400078e3cff */
[----:B------:R-:W-:Y:S01]  /*a590*/  LOP3.LUT R60, R60, R61, RZ, 0x3c, !PT ;  /* 0x0000003d3c3c7212 */ /* 0x000fe200078e3cff */
[--C-:B------:R-:W-:Y:S01]  /*a5a0*/  IMAD.X R61, RZ, RZ, R97.reuse, P3 ;  /* 0x000000ffff3d7224 */ /* 0x100fe200018e0661 */
[----:B------:R-:W-:Y:S01]  /*a5b0*/  LOP3.LUT R52, R52, R53, RZ, 0x3c, !PT ;  /* 0x0000003534347212 */ /* 0x000fe200078e3cff */
[--C-:B------:R-:W-:Y:S01]  /*a5c0*/  IMAD.X R53, RZ, RZ, R97.reuse, P2 ;  /* 0x000000ffff357224 */ /* 0x100fe200010e0661 */
[----:B------:R-:W-:Y:S01]  /*a5d0*/  LOP3.LUT R44, R44, R49, RZ, 0x3c, !PT ;  /* 0x000000312c2c7212 */ /* 0x000fe200078e3cff */
[----:B------:R-:W-:Y:S01]  /*a5e0*/  IMAD.X R49, RZ, RZ, R97, P1 ;  /* 0x000000ffff317224 */ /* 0x000fe200008e0661 */
[----:B------:R-:W-:-:S02]  /*a5f0*/  MOV R73, R4 ;  /* 0x0000000400497202 */ /* 0x000fc40000000f00 */
[----:B------:R-:W-:Y:S02]  /*a600*/  LOP3.LUT R40, R40, R69, RZ, 0x3c, !PT ;  /* 0x0000004528287212 */ /* 0x000fe400078e3cff */
[----:B------:R-:W-:Y:S02]  /*a610*/  LOP3.LUT R122, R33, R6, RZ, 0x3c, !PT ;  /* 0x00000006217a7212 */ /* 0x000fe400078e3cff */
[----:B------:R-:W-:Y:S02]  /*a620*/  LOP3.LUT R8, R45, R20, RZ, 0x3c, !PT ;  /* 0x000000142d087212 */ /* 0x000fe400078e3cff */
[----:B------:R-:W-:Y:S02]  /*a630*/  IADD3.X R65, RZ, R97, RZ, P4, !PT ;  /* 0x00000061ff417210 */ /* 0x000fe400027fe4ff */
[----:B------:R-:W-:Y:S02]  /*a640*/  F2FP.BF16.F32.PACK_AB R4, R21, R195 ;  /* 0x000000c31504723e */ /* 0x000fe400000010ff */
[----:B------:R-:W-:-:S02]  /*a650*/  IADD3 R45, P5, R96, 0x6000, RZ ;  /* 0x00006000602d7810 */ /* 0x000fc40007fbe0ff */
[C---:B------:R-:W-:Y:S02]  /*a660*/  IADD3 R37, P4, R96.reuse, 0x7000, RZ ;  /* 0x0000700060257810 */ /* 0x040fe40007f9e0ff */
[C---:B------:R-:W-:Y:S02]  /*a670*/  IADD3 R33, P3, R96.reuse, 0x8000, RZ ;  /* 0x0000800060217810 */ /* 0x040fe40007f7e0ff */
[C---:B------:R-:W-:Y:S02]  /*a680*/  IADD3 R69, P2, R96.reuse, 0x9000, RZ ;  /* 0x0000900060457810 */ /* 0x040fe40007f5e0ff */
[----:B------:R-:W-:Y:S02]  /*a690*/  IADD3 R21, P1, R96, 0xa000, RZ ;  /* 0x0000a00060157810 */ /* 0x000fe40007f3e0ff */
[----:B------:R-:W-:Y:S02]  /*a6a0*/  F2FP.BF16.F32.PACK_AB R6, R7, R192 ;  /* 0x000000c00706723e */ /* 0x000fe400000010ff */
[----:B------:R-:W-:-:S02]  /*a6b0*/  F2FP.BF16.F32.PACK_AB R5, R27, R26 ;  /* 0x0000001a1b05723e */ /* 0x000fc400000010ff */
[----:B------:R-:W-:Y:S02]  /*a6c0*/  F2FP.BF16.F32.PACK_AB R7, R31, R30 ;  /* 0x0000001e1f07723e */ /* 0x000fe400000010ff */
[----:B------:R-:W-:Y:S02]  /*a6d0*/  LOP3.LUT R36, R45, 0x380, RZ, 0xc0, !PT ;  /* 0x000003802d247812 */ /* 0x000fe400078ec0ff */
[----:B------:R-:W-:Y:S01]  /*a6e0*/  LOP3.LUT R32, R37, 0x380, RZ, 0xc0, !PT ;  /* 0x0000038025207812 */ /* 0x000fe200078ec0ff */
[----:B------:R0:W-:Y:S01]  /*a6f0*/  STSM.16.M88.4 [R73], R4 ;  /* 0x0000000449007844 */ /* 0x0001e20000000200 */
[----:B------:R-:W-:Y:S02]  /*a700*/  LOP3.LUT R20, R33, 0x380, RZ, 0xc0, !PT ;  /* 0x0000038021147812 */ /* 0x000fe400078ec0ff */
[----:B------:R-:W-:Y:S02]  /*a710*/  LOP3.LUT R68, R69, 0x380, RZ, 0xc0, !PT ;  /* 0x0000038045447812 */ /* 0x000fe400078ec0ff */
[----:B------:R-:W-:-:S02]  /*a720*/  LOP3.LUT R72, R21, 0x380, RZ, 0xc0, !PT ;  /* 0x0000038015487812 */ /* 0x000fc400078ec0ff */
[----:B------:R-:W-:Y:S02]  /*a730*/  SHF.R.U64 R36, R36, 0x3, RZ ;  /* 0x0000000324247819 */ /* 0x000fe400000012ff */
[----:B------:R-:W-:Y:S02]  /*a740*/  SHF.R.U64 R32, R32, 0x3, RZ ;  /* 0x0000000320207819 */ /* 0x000fe400000012ff */
[----:B------:R-:W-:Y:S02]  /*a750*/  SHF.R.U64 R20, R20, 0x3, RZ ;  /* 0x0000000314147819 */ /* 0x000fe400000012ff */
[----:B------:R-:W-:Y:S02]  /*a760*/  SHF.R.U64 R68, R68, 0x3, RZ ;  /* 0x0000000344447819 */ /* 0x000fe400000012ff */
[----:B------:R-:W-:Y:S01]  /*a770*/  SHF.R.U64 R72, R72, 0x3, RZ ;  /* 0x0000000348487819 */ /* 0x000fe200000012ff */
[----:B0-----:R-:W-:Y:S01]  /*a780*/  IMAD.X R73, RZ, RZ, R97, P1 ;  /* 0x000000ffff497224 */ /* 0x001fe200008e0661 */
[----:B------:R-:W-:-:S02]  /*a790*/  LOP3.LUT R5, R96, 0x380, RZ, 0xc0, !PT ;  /* 0x0000038060057812 */ /* 0x000fc400078ec0ff */
[----:B------:R-:W-:Y:S01]  /*a7a0*/  LOP3.LUT R36, R36, R45, RZ, 0x3c, !PT ;  /* 0x0000002d24247212 */ /* 0x000fe200078e3cff */
[--C-:B------:R-:W-:Y:S01]  /*a7b0*/  IMAD.X R45, RZ, RZ, R97.reuse, P6 ;  /* 0x000000ffff2d7224 */ /* 0x100fe200030e0661 */
[----:B------:R-:W-:Y:S02]  /*a7c0*/  SHF.R.U64 R5, R5, 0x3, RZ ;  /* 0x0000000305057819 */ /* 0x000fe400000012ff */
[----:B------:R-:W-:Y:S02]  /*a7d0*/  LOP3.LUT R32, R32, R37, RZ, 0x3c, !PT ;  /* 0x0000002520207212 */ /* 0x000fe400078e3cff */
        /* <DEDUP_REMOVED lines=14> */
[----:B------:R-:W-:Y:S02]  /*a8c0*/  F2FP.BF16.F32.PACK_AB R4, R206, R208 ;  /* 0x000000d0ce04723e */ /* 0x000fe400000010ff */
[----:B------:R-:W-:Y:S02]  /*a8d0*/  F2FP.BF16.F32.PACK_AB R5, R35, R34 ;  /* 0x000000222305723e */ /* 0x000fe400000010ff */
[----:B------:R-:W-:Y:S02]  /*a8e0*/  F2FP.BF16.F32.PACK_AB R6, R204, R207 ;  /* 0x000000cfcc06723e */ /* 0x000fe400000010ff */
[----:B------:R-:W-:Y:S02]  /*a8f0*/  F2FP.BF16.F32.PACK_AB R7, R39, R38 ;  /* 0x000000262707723e */ /* 0x000fe400000010ff */
[----:B------:R-:W-:-:S02]  /*a900*/  MOV R34, R8 ;  /* 0x0000000800227202 */ /* 0x000fc40000000f00 */
[----:B------:R-:W-:Y:S01]  /*a910*/  MOV R35, R10 ;  /* 0x0000000a00237202 */ /* 0x000fe20000000f00 */
[----:B------:R0:W-:Y:S01]  /*a920*/  STSM.16.M88.4 [R26], R4 ;  /* 0x000000041a007844 */ /* 0x0001e20000000200 */
[----:B------:R-:W-:Y:S02]  /*a930*/  MOV R131, R12 ;  /* 0x0000000c00837202 */ /* 0x000fe40000000f00 */
[----:B------:R-:W-:Y:S02]  /*a940*/  MOV R192, R14 ;  /* 0x0000000e00c07202 */ /* 0x000fe40000000f00 */
[----:B------:R-:W-:Y:S02]  /*a950*/  F2FP.BF16.F32.PACK_AB R8, R202, R205 ;  /* 0x000000cdca08723e */ /* 0x000fe400000010ff */
        /* <DEDUP_REMOVED lines=9> */
[----:B0-----:R-:W-:Y:S01]  /*a9f0*/  F2FP.BF16.F32.PACK_AB R4, R193, R197 ;  /* 0x000000c5c104723e */ /* 0x001fe200000010ff */
[----:B------:R-:W-:Y:S01]  /*aa00*/  STSM.16.M88.4 [R192], R12 ;  /* 0x0000000cc0007844 */ /* 0x000fe20000000200 */
[----:B------:R-:W-:Y:S02]  /*aa10*/  F2FP.BF16.F32.PACK_AB R5, R59, R58 ;  /* 0x0000003a3b05723e */ /* 0x000fe400000010ff */
[----:B------:R-:W-:Y:S02]  /*aa20*/  F2FP.BF16.F32.PACK_AB R6, R183, R194 ;  /* 0x000000c2b706723e */ /* 0x000fe400000010ff */
[----:B------:R-:W-:Y:S02]  /*aa30*/  F2FP.BF16.F32.PACK_AB R7, R63, R62 ;  /* 0x0000003e3f07723e */ /* 0x000fe400000010ff */
[----:B------:R-:W-:Y:S02]  /*aa40*/  MOV R213, R28 ;  /* 0x0000001c00d57202 */ /* 0x000fe40000000f00 */
[----:B------:R-:W-:Y:S01]  /*aa50*/  F2FP.BF16.F32.PACK_AB R24, R181, R191 ;  /* 0x000000bfb518723e */ /* 0x000fe200000010ff */
[----:B------:R-:W-:Y:S01]  /*aa60*/  STSM.16.M88.4 [R195], R4 ;  /* 0x00000004c3007844 */ /* 0x000fe20000000200 */
[----:B------:R-:W-:-:S02]  /*aa70*/  F2FP.BF16.F32.PACK_AB R25, R67, R66 ;  /* 0x000000424319723e */ /* 0x000fc400000010ff */
[----:B------:R-:W-:Y:S02]  /*aa80*/  F2FP.BF16.F32.PACK_AB R26, R179, R182 ;  /* 0x000000b6b31a723e */ /* 0x000fe400000010ff */
[----:B------:R-:W-:Y:S02]  /*aa90*/  F2FP.BF16.F32.PACK_AB R27, R71, R70 ;  /* 0x00000046471b723e */ /* 0x000fe400000010ff */
        /* <DEDUP_REMOVED lines=16> */
[----:B------:R-:W-:Y:S02]  /*aba0*/  MOV R104, R104 ;  /* 0x0000006800687202 */ /* 0x000fe40000000f00 */
[----:B0-----:R-:W-:-:S02]  /*abb0*/  F2FP.BF16.F32.PACK_AB R40, R173, R176 ;  /* 0x000000b0ad28723e */ /* 0x001fc400000010ff */
[----:B------:R-:W-:Y:S02]  /*abc0*/  F2FP.BF16.F32.PACK_AB R4, R165, R168 ;  /* 0x000000a8a504723e */ /* 0x000fe400000010ff */
[----:B------:R-:W-:Y:S01]  /*abd0*/  F2FP.BF16.F32.PACK_AB R5, R99, R98 ;  /* 0x000000626305723e */ /* 0x000fe200000010ff */
[----:B------:R0:W-:Y:S01]  /*abe0*/  STSM.16.M88.4 [R130], R40 ;  /* 0x0000002882007844 */ /* 0x0001e20000000200 */
[----:B------:R-:W-:Y:S02]  /*abf0*/  F2FP.BF16.F32.PACK_AB R6, R163, R166 ;  /* 0x000000a6a306723e */ /* 0x000fe400000010ff */
[----:B------:R-:W-:Y:S01]  /*ac00*/  F2FP.BF16.F32.PACK_AB R7, R103, R102 ;  /* 0x000000666707723e */ /* 0x000fe200000010ff */
[----:B------:R1:W-:Y:S01]  /*ac10*/  STSM.16.M88.4 [R100], R56 ;  /* 0x0000003864007844 */ /* 0x0003e20000000200 */
[----:B------:R-:W-:Y:S02]  /*ac20*/  MOV R108, R108 ;  /* 0x0000006c006c7202 */ /* 0x000fe40000000f00 */
[----:B------:R-:W-:Y:S01]  /*ac30*/  F2FP.BF16.F32.PACK_AB R8, R159, R164 ;  /* 0x000000a49f08723e */ /* 0x000fe200000010ff */
[----:B------:R1:W-:Y:S01]  /*ac40*/  STSM.16.M88.4 [R104], R4 ;  /* 0x0000000468007844 */ /* 0x0003e20000000200 */
[----:B------:R-:W-:-:S02]  /*ac50*/  F2FP.BF16.F32.PACK_AB R9, R107, R106 ;  /* 0x0000006a6b09723e */ /* 0x000fc400000010ff */
[----:B------:R-:W-:Y:S02]  /*ac60*/  F2FP.BF16.F32.PACK_AB R10, R152, R162 ;  /* 0x000000a2980a723e */ /* 0x000fe400000010ff */
[----:B------:R-:W-:Y:S02]  /*ac70*/  F2FP.BF16.F32.PACK_AB R11, R111, R110 ;  /* 0x0000006e6f0b723e */ /* 0x000fe400000010ff */
[----:B------:R-:W-:Y:S02]  /*ac80*/  MOV R118, R118 ;  /* 0x0000007600767202 */ /* 0x000fe40000000f00 */
[----:B------:R-:W-:Y:S01]  /*ac90*/  MOV R101, R122 ;  /* 0x0000007a00657202 */ /* 0x000fe20000000f00 */
[----:B------:R1:W-:Y:S01]  /*aca0*/  STSM.16.M88.4 [R108], R8 ;  /* 0x000000086c007844 */ /* 0x0003e20000000200 */
[----:B------:R-:W-:Y:S02]  /*acb0*/  F2FP.BF16.F32.PACK_AB R12, R113, R155 ;  /* 0x0000009b710c723e */ /* 0x000fe400000010ff */
[----:B------:R-:W-:-:S02]  /*acc0*/  F2FP.BF16.F32.PACK_AB R13, R115, R114 ;  /* 0x00000072730d723e */ /* 0x000fc400000010ff */
[----:B------:R-:W-:Y:S02]  /*acd0*/  F2FP.BF16.F32.PACK_AB R14, R117, R116 ;  /* 0x00000074750e723e */ /* 0x000fe400000010ff */
[----:B------:R-:W-:Y:S02]  /*ace0*/  F2FP.BF16.F32.PACK_AB R15, R153, R112 ;  /* 0x00000070990f723e */ /* 0x000fe400000010ff */
[----:B------:R-:W-:Y:S02]  /*acf0*/  F2FP.BF16.F32.PACK_AB R122, R125, R124 ;  /* 0x0000007c7d7a723e */ /* 0x000fe400000010ff */
[----:B------:R-:W-:Y:S01]  /*ad00*/  F2FP.BF16.F32.PACK_AB R123, R158, R157 ;  /* 0x0000009d9e7b723e */ /* 0x000fe200000010ff */
[----:B------:R1:W-:Y:S01]  /*ad10*/  STSM.16.M88.4 [R118], R12 ;  /* 0x0000000c76007844 */ /* 0x0003e20000000200 */
[----:B------:R-:W-:Y:S02]  /*ad20*/  MOV R126, R126 ;  /* 0x0000007e007e7202 */ /* 0x000fe40000000f00 */
[----:B0-----:R-:W-:Y:S01]  /*ad30*/  F2FP.BF16.F32.PACK_AB R130, R133, R132 ;  /* 0x000000848582723e */ /* 0x001fe200000010ff */
[----:B------:R1:W-:Y:S01]  /*ad40*/  STSM.16.M88.4 [R101], R120 ;  /* 0x0000007865007844 */ /* 0x0003e20000000200 */
[----:B------:R-:W-:-:S02]  /*ad50*/  F2FP.BF16.F32.PACK_AB R131, R135, R134 ;  /* 0x000000868783723e */ /* 0x000fc400000010ff */
[----:B------:R-:W-:Y:S02]  /*ad60*/  LOP3.LUT R76, R77, 0x380, RZ, 0xc0, !PT ;  /* 0x000003804d4c7812 */ /* 0x000fe400078ec0ff */
[----:B------:R-:W-:Y:S01]  /*ad70*/  LOP3.LUT R80, R81, 0x380, RZ, 0xc0, !PT ;  /* 0x0000038051507812 */ /* 0x000fe200078ec0ff */
[----:B------:R1:W-:Y:S01]  /*ad80*/  STSM.16.M88.4 [R126], R128 ;  /* 0x000000807e007844 */ /* 0x0003e20000000200 */
[----:B------:R-:W-:Y:S02]  /*ad90*/  LOP3.LUT R84, R85, 0x380, RZ, 0xc0, !PT ;  /* 0x0000038055547812 */ /* 0x000fe400078ec0ff */
[----:B------:R-:W-:Y:S01]  /*ada0*/  LOP3.LUT R88, R89, 0x380, RZ, 0xc0, !PT ;  /* 0x0000038059587812 */ /* 0x000fe200078ec0ff */
[----:B------:R1:W-:Y:S01]  /*adb0*/  STSM.16.M88.4 [R34], R136 ;  /* 0x0000008822007844 */ /* 0x0003e20000000200 */
[----:B------:R-:W-:Y:S02]  /*adc0*/  LOP3.LUT R92, R93, 0x380, RZ, 0xc0, !PT ;  /* 0x000003805d5c7812 */ /* 0x000fe400078ec0ff */
[----:B------:R-:W-:Y:S01]  /*add0*/  SHF.R.U64 R76, R76, 0x3, RZ ;  /* 0x000000034c4c7819 */ /* 0x000fe200000012ff */
[----:B------:R1:W-:Y:S01]  /*ade0*/  STSM.16.M88.4 [R35], R144 ;  /* 0x0000009023007844 */ /* 0x0003e20000000200 */
[----:B------:R-:W-:-:S02]  /*adf0*/  SHF.R.U64 R80, R80, 0x3, RZ ;  /* 0x0000000350507819 */ /* 0x000fc400000012ff */
[----:B------:R-:W-:Y:S02]  /*ae00*/  SHF.R.U64 R84, R84, 0x3, RZ ;  /* 0x0000000354547819 */ /* 0x000fe400000012ff */
[----:B------:R-:W-:Y:S02]  /*ae10*/  SHF.R.U64 R88, R88, 0x3, RZ ;  /* 0x0000000358587819 */ /* 0x000fe400000012ff */
[----:B------:R-:W-:Y:S02]  /*ae20*/  SHF.R.U64 R92, R92, 0x3, RZ ;  /* 0x000000035c5c7819 */ /* 0x000fe400000012ff */
[----:B------:R-:W-:Y:S02]  /*ae30*/  LOP3.LUT R76, R76, R77, RZ, 0x3c, !PT ;  /* 0x0000004d4c4c7212 */ /* 0x000fe400078e3cff */
        /* <DEDUP_REMOVED lines=16> */
[----:B------:R-:W-:Y:S01]  /*af40*/  IADD3 R9, -R18, RZ, RZ ;  /* 0x000000ff12097210 */ /* 0x000fe20007ffe1ff */
[----:B------:R-:W-:Y:S01]  /*af50*/  UIMAD.WIDE.U32 UR6, UR45, UR8, URZ ;  /* 0x000000082d0672a5 */ /* 0x000fe2000f8e003f */
[----:B------:R-:W-:Y:S01]  /*af60*/  IMAD.MOV.U32 R4, RZ, RZ, R10 ;  /* 0x000000ffff047224 */ /* 0x000fe200078e000a */
[----:B------:R-:W-:Y:S01]  /*af70*/  UIMAD UR5, UR45, UR9, UR5 ;  /* 0x000000092d0572a4 */ /* 0x000fe2000f8e0205 */
[----:B------:R-:W-:Y:S01]  /*af80*/  VIADD R13, R16, UR44 ;  /* 0x0000002c100d7c36 */ /* 0x000fe20008000000 */
        /* <DEDUP_REMOVED lines=36> */
.L_x_4072:
        /* <DEDUP_REMOVED lines=21> */
[----:B------:R-:W0:Y:S01]  /*b320*/  @P2 LDC R9, c[0x0][0xbec] ;  /* 0x0002fb00ff092b82 */ /* 0x000e220000000800 */
[----:B------:R-:W-:Y:S01]  /*b330*/  ISETP.GE.AND P0, PT, R188, UR10, PT ;  /* 0x0000000abc007c0c */ /* 0x000fe2000bf06270 */
[----:B------:R1:W5:Y:S04]  /*b340*/  LD.E.128 R4, desc[UR50][R20.64] ;  /* 0x0000003214047980 */ /* 0x000368000c101d00 */
[----:B------:R-:W5:Y:S02]  /*b350*/  LD.E.128 R68, desc[UR50][R68.64] ;  /* 0x0000003244447980 */ /* 0x000f64000c101d00 */
[----:B------:R-:W2:Y:S01]  /*b360*/  @P2 LDC R11, c[0x0][0xbf0] ;  /* 0x0002fc00ff0b2b82 */ /* 0x000ea20000000800 */
[----:B------:R-:W-:Y:S01]  /*b370*/  LOP3.LUT R3, R3, 0x4, R0, 0xe2, !PT ;  /* 0x0000000403037812 */ /* 0x000fe200078ee200 */
[----:B------:R-:W5:Y:S01]  /*b380*/  LD.E.128 R72, desc[UR50][R72.64] ;  /* 0x0000003248487980 */ /* 0x000f62000c101d00 */
[----:B------:R-:W-:-:S02]  /*b390*/  LEA R0, R209, R210, 0x5 ;  /* 0x000000d2d1007211 */ /* 0x000fc400078e28ff */
[----:B------:R-:W-:Y:S01]  /*b3a0*/  SEL R8, RZ, 0xffffffff, P0 ;  /* 0xffffffffff087807 */ /* 0x000fe20000000000 */
[----:B------:R-:W5:Y:S01]  /*b3b0*/  LD.E.128 R76, desc[UR50][R76.64] ;  /* 0x000000324c4c7980 */ /* 0x000f62000c101d00 */
[----:B------:R-:W-:Y:S01]  /*b3c0*/  ISETP.GE.AND P0, PT, R187, UR10, PT ;  /* 0x0000000abb007c0c */ /* 0x000fe2000bf06270 */
[----:B------:R-:W-:Y:S01]  /*b3d0*/  UIMAD UR5, UR12, UR8, URZ ;  /* 0x000000080c0572a4 */ /* 0x000fe2000f8e023f */
[----:B------:R-:W-:Y:S01]  /*b3e0*/  VIADD R14, R0, UR44 ;  /* 0x0000002c000e7c36 */ /* 0x000fe20008000000 */
[----:B------:R-:W5:Y:S01]  /*b3f0*/  LD.E.128 R80, desc[UR50][R80.64] ;  /* 0x0000003250507980 */ /* 0x000f62000c101d00 */
[----:B------:R-:W-:Y:S01]  /*b400*/  SEL R0, RZ, 0xffffffff, P0 ;  /* 0xffffffffff007807 */ /* 0x000fe20000000000 */
[----:B------:R-:W-:Y:S02]  /*b410*/  UIMAD.WIDE.U32 UR6, UR45, UR8, URZ ;  /* 0x000000082d0672a5 */ /* 0x000fe4000f8e003f */
[----:B------:R-:W-:Y:S01]  /*b420*/  UIMAD UR5, UR45, UR9, UR5 ;  /* 0x000000092d0572a4 */ /* 0x000fe2000f8e0205 */
[----:B------:R-:W-:Y:S01]  /*b430*/  IMAD.SHL.U32 R8, R8, 0x8, RZ ;  /* 0x0000000808087824 */ /* 0x000fe200078e00ff */
[----:B------:R-:W5:Y:S01]  /*b440*/  LD.E.128 R84, desc[UR50][R84.64] ;  /* 0x0000003254547980 */ /* 0x000f62000c101d00 */
[----:B------:R-:W-:Y:S01]  /*b450*/  ULDC.64 UR8, c[0x0][0xaf0] ;  /* 0x0002bc0000087ab9 */ /* 0x000fe20000000a00 */
[----:B------:R-:W-:Y:S01]  /*b460*/  IMAD.SHL.U32 R13, R0, 0x10, RZ ;  /* 0x00000010000d7824 */ /* 0x000fe200078e00ff */
[----:B------:R-:W-:Y:S01]  /*b470*/  UIADD3 UR7, UR7, UR5, URZ ;  /* 0x0000000507077290 */ /* 0x000fe2000fffe03f */
[----:B0-----:R-:W-:Y:S01]  /*b480*/  @P2 IMAD.HI.U32 R0, R14, R9, RZ ;  /* 0x000000090e002227 */ /* 0x001fe200078e00ff */
[----:B------:R-:W-:Y:S01]  /*b490*/  UIMAD UR5, UR13, UR8, URZ ;  /* 0x000000080d0572a4 */ /* 0x000fe2000f8e023f */
[----:B------:R-:W-:Y:S01]  /*b4a0*/  LOP3.LUT R8, R8, 0x8, R3, 0xe2, !PT ;  /* 0x0000000808087812 */ /* 0x000fe200078ee203 */
[----:B------:R-:W-:Y:S01]  /*b4b0*/  UIMAD.WIDE.U32 UR6, UR43, UR8, UR6 ;  /* 0x000000082b0672a5 */ /* 0x000fe2000f8e0006 */
[----:B------:R-:W-:Y:S01]  /*b4c0*/  IMAD.MOV.U32 R3, RZ, RZ, R14 ;  /* 0x000000ffff037224 */ /* 0x000fe200078e000e */
[----:B------:R-:W-:Y:S01]  /*b4d0*/  UIMAD UR5, UR43, UR9, UR5 ;  /* 0x000000092b0572a4 */ /* 0x000fe2000f8e0205 */
[----:B--2---:R-:W-:Y:S01]  /*b4e0*/  @P2 SHF.R.U32.HI R3, RZ, R11, R0 ;  /* 0x0000000bff032219 */ /* 0x004fe20000011600 */
[----:B------:R-:W5:Y:S01]  /*b4f0*/  LD.E.128 R88, desc[UR50][R88.64] ;  /* 0x0000003258587980 */ /* 0x000f62000c101d00 */
[----:B------:R-:W-:Y:S01]  /*b500*/  LOP3.LUT R10, R13, 0x10, R8, 0xe2, !PT ;  /* 0x000000100d0a7812 */ /* 0x000fe200078ee208 */
[----:B------:R-:W-:Y:S01]  /*b510*/  UIADD3 UR5, UR7, UR5, URZ ;  /* 0x0000000507057290 */ /* 0x000fe2000fffe03f */
[--C-:B------:R-:W-:Y:S01]  /*b520*/  SHF.R.S32.HI R11, RZ, 0x1f, R3.reuse ;  /* 0x0000001fff0b7819 */ /* 0x100fe20000011403 */
[----:B------:R-:W-:Y:S01]  /*b530*/  IMAD.U32 R9, RZ, RZ, UR7 ;  /* 0x00000007ff097e24 */ /* 0x000fe2000f8e00ff */
[----:B------:R-:W-:Y:S01]  /*b540*/  ISETP.GE.AND P0, PT, R186, UR10, PT ;  /* 0x0000000aba007c0c */ /* 0x000fe2000bf06270 */
[----:B------:R-:W-:Y:S01]  /*b550*/  IMAD.MOV R13, RZ, RZ, -R3 ;  /* 0x000000ffff0d7224 */ /* 0x000fe200078e0a03 */
[----:B------:R-:W-:Y:S01]  /*b560*/  MOV R8, UR6 ;  /* 0x0000000600087c02 */ /* 0x000fe20008000f00 */
[----:B------:R-:W-:Y:S01]  /*b570*/  ULDC.64 UR6, c[0x0][0xae0] ;  /* 0x0002b80000067ab9 */ /* 0x000fe20000000a00 */
[----:B------:R-:W-:Y:S01]  /*b580*/  SEL R0, RZ, 0xffffffff, P0 ;  /* 0xffffffffff007807 */ /* 0x000fe20000000000 */
[----:B------:R-:W-:Y:S01]  /*b590*/  IMAD R12, R11, UR6, RZ ;  /* 0x000000060b0c7c24 */ /* 0x000fe2000f8e02ff */
[----:B------:R-:W5:Y:S01]  /*b5a0*/  LD.E.128 R92, desc[UR50][R92.64] ;  /* 0x000000325c5c7980 */ /* 0x000f62000c101d00 */
[----:B------:R-:W-:Y:S01]  /*b5b0*/  IMAD.U32 R9, RZ, RZ, UR5 ;  /* 0x00000005ff097e24 */ /* 0x000fe2000f8e00ff */
[----:B------:R-:W-:Y:S01]  /*b5c0*/  ISETP.GE.AND P0, PT, R214, UR10, PT ;  /* 0x0000000ad6007c0c */ /* 0x000fe2000bf06270 */
[----:B------:R-:W-:Y:S01]  /*b5d0*/  IMAD R11, R15, R13, R14 ;  /* 0x0000000d0f0b7224 */ /* 0x000fe200078e020e */
[----:B------:R-:W-:Y:S01]  /*b5e0*/  @!PT LDS RZ, [RZ] ;  /* 0x00000000fffff984 */ /* 0x000fe20000000800 */
[----:B------:R-:W-:Y:S01]  /*b5f0*/  @!PT LDS RZ, [RZ] ;  /* 0x00000000fffff984 */ /* 0x000fe20000000800 */
[----:B------:R-:W-:Y:S01]  /*b600*/  @!PT LDS RZ, [RZ] ;  /* 0x00000000fffff984 */ /* 0x000fe20000000800 */
[----:B------:R-:W-:Y:S01]  /*b610*/  @!PT LDS RZ, [RZ] ;  /* 0x00000000fffff984 */ /* 0x000fe20000000800 */
[----:B------:R0:W-:Y:S06]  /*b620*/  MEMBAR.ALL.CTA ;  /* 0x0000000000007992 */ /* 0x0001ec0000008000 */
[----:B0-----:R-:W0:Y:S01]  /*b630*/  FENCE.VIEW.ASYNC.S ;  /* 0x00000000000073c6 */ /* 0x001e220000000000 */
[----:B-1----:R-:W-:Y:S01]  /*b640*/  IMAD.SHL.U32 R21, R0, 0x20, RZ ;  /* 0x0000002000157824 */ /* 0x002fe200078e00ff */
[----:B------:R-:W-:Y:S01]  /*b650*/  ULDC UR8, c[0x0][0xa88] ;  /* 0x0002a20000087ab9 */ /* 0x000fe20000000800 */
[C---:B------:R-:W-:Y:S01]  /*b660*/  IMAD R13, R3.reuse, UR7, R12 ;  /* 0x00000007030d7c24 */ /* 0x040fe2000f8e020c */
[----:B------:R-:W-:Y:S01]  /*b670*/  SHF.R.S32.HI R0, RZ, 0x1f, R11 ;  /* 0x0000001fff007819 */ /* 0x000fe2000001140b */
[----:B------:R-:W-:Y:S01]  /*b680*/  IMAD.WIDE.U32 R8, R3, UR6, R8 ;  /* 0x0000000603087c25 */ /* 0x000fe2000f8e0008 */
[----:B------:R-:W-:Y:S01]  /*b690*/  ULDC.64 UR6, c[0x0][0xad8] ;  /* 0x0002b60000067ab9 */ /* 0x000fe20000000a00 */
[----:B------:R-:W-:Y:S01]  /*b6a0*/  SEL R3, RZ, 0x40, P0 ;  /* 0x00000040ff037807 */ /* 0x000fe20000000000 */
[----:B------:R-:W-:Y:S01]  /*b6b0*/  UIADD3 UR5, UR42, 0x28c20, URZ ;  /* 0x00028c202a057890 */ /* 0x000fe2000fffe03f */
[----:B------:R-:W-:Y:S01]  /*b6c0*/  IMAD R0, R0, UR6, RZ ;  /* 0x0000000600007c24 */ /* 0x000fe2000f8e02ff */
[----:B------:R-:W-:Y:S01]  /*b6d0*/  IADD3 R9, R9, R13, RZ ;  /* 0x0000000d09097210 */ /* 0x000fe20007ffe0ff */
[----:B------:R-:W-:Y:S01]  /*b6e0*/  VIADD R28, R210, UR44 ;  /* 0x0000002cd21c7c36 */ /* 0x000fe20008000000 */
[----:B------:R-:W-:Y:S01]  /*b6f0*/  ISETP.GE.AND P0, PT, R212, UR10, PT ;  /* 0x0000000ad4007c0c */ /* 0x000fe2000bf06270 */
[----:B------:R-:W-:Y:S01]  /*b700*/  IMAD R29, R15, UR8, RZ ;  /* 0x000000080f1d7c24 */ /* 0x000fe2000f8e02ff */
[----:B------:R-:W-:Y:S01]  /*b710*/  UPRMT UR5, URZ, 0x654, UR5 ;  /* 0x000006543f057896 */ /* 0x000fe20008000005 */
[C---:B------:R-:W-:Y:S01]  /*b720*/  IMAD R13, R11.reuse, UR7, R0 ;  /* 0x000000070b0d7c24 */ /* 0x040fe2000f8e0200 */
[----:B------:R-:W-:Y:S01]  /*b730*/  SEL R0, RZ, 0x80, P0 ;  /* 0x00000080ff007807 */ /* 0x000fe20000000000 */
[----:B------:R-:W-:Y:S01]  /*b740*/  IMAD.WIDE.U32 R8, R11, UR6, R8 ;  /* 0x000000060b087c25 */ /* 0x000fe2000f8e0008 */
[----:B------:R-:W-:Y:S01]  /*b750*/  ISETP.GE.AND P0, PT, R28, R29, PT ;  /* 0x0000001d1c00720c */ /* 0x000fe20003f06270 */
[----:B------:R-:W-:Y:S01]  /*b760*/  ULDC.64 UR6, c[0x0][0xa80] ;  /* 0x0002a00000067ab9 */ /* 0x000fe20000000a00 */
[----:B------:R-:W-:Y:S01]  /*b770*/  LOP3.LUT R10, R21, 0x20, R10, 0xe2, !PT ;  /* 0x00000020150a7812 */ /* 0x000fe200078ee20a */
[----:B------:R-:W-:Y:S01]  /*b780*/  IMAD.IADD R9, R9, 0x1, R13 ;  /* 0x0000000109097824 */ /* 0x000fe200078e020d */
[----:B------:R-:W-:Y:S01]  /*b790*/  LEA R26, P1, R8, UR6, 0x1 ;  /* 0x00000006081a7c11 */ /* 0x000fe2000f8208ff */
[----:B------:R-:W-:Y:S01]  /*b7a0*/  BSSY B1, `(.L_x_4073) ;  /* 0x0000027000017945 */ /* 0x000fe20003800000 */
[----:B------:R-:W-:Y:S01]  /*b7b0*/  LOP3.LUT R3, R10, R3, RZ, 0xfc, !PT ;  /* 0x000000030a037212 */ /* 0x000fe200078efcff */
[----:B0-----:R-:W-:Y:S01]  /*b7c0*/  SYNCS.ARRIVE.TRANS64.RED.A1T0 RZ, [UR5], RZ ;  /* 0x000000ffffff79a7 */ /* 0x001fe20008100405 */
[----:B------:R-:W-:Y:S01]  /*b7d0*/  LEA.HI.X R27, R8, UR7, R9, 0x1, P1 ;  /* 0x00000007081b7c11 */ /* 0x000fe200088f0c09 */
[----:B------:R0:W1:Y:S01]  /*b7e0*/  SHFL.IDX PT, R10, R26, RZ, 0x181f ;  /* 0x00181fff1a0a7589 */ /* 0x00006200000e0000 */
[----:B------:R-:W-:-:S03]  /*b7f0*/  LOP3.LUT R0, R3, R0, RZ, 0xfc, !PT ;  /* 0x0000000003007212 */ /* 0x000fc600078efcff */
        /* <DEDUP_REMOVED lines=33> */
.L_x_4074:
[----:B------:R-:W-:Y:S05]  /*ba10*/  BSYNC B1 ;  /* 0x0000000000017941 */ /* 0x000fea0003800000 */
.L_x_4073:
[----:B---3-5:R-:W-:Y:S01]  /*ba20*/  VIADD R4, R28, 0x20 ;  /* 0x000000201c047836 */ /* 0x028fe20000000000 */
        /* <DEDUP_REMOVED lines=20> */
[-C--:B------:R-:W-:Y:S02]  /*bb70*/  @!P2 LEA.HI.X R13, R188, R7.reuse, R221, 0x1, P5 ;  /* 0x00000007bc0da211 */ /* 0x080fe400028f0cdd */
[-C--:B------:R-:W-:Y:S02]  /*bb80*/  @!P0 LEA R14, P3, R186, R6.reuse, 0x1 ;  /* 0x00000006ba0e8211 */ /* 0x080fe400078608ff */
[CC--:B0-----:R-:W-:Y:S01]  /*bb90*/  @!P1 LEA R4, P6, R187.reuse, R6.reuse, 0x1 ;  /* 0x00000006bb049211 */ /* 0x0c1fe200078c08ff */
[----:B------:R4:W-:Y:S01]  /*bba0*/  @!P2 ST.E.128 desc[UR50][R12.64], R32 ;  /* 0x000000200c00a985 */ /* 0x0009e2000c101d32 */
[----:B------:R-:W-:Y:S02]  /*bbb0*/  @P4 LEA R20, P5, R214, R6, 0x1 ;  /* 0x00000006d6144211 */ /* 0x000fe400078a08ff */
[-C--:B------:R-:W-:Y:S02]  /*bbc0*/  @!P1 LEA.HI.X R5, R187, R7.reuse, R220, 0x1, P6 ;  /* 0x00000007bb059211 */ /* 0x080fe400030f0cdc */
[----:B------:R-:W-:-:S02]  /*bbd0*/  @!P0 LEA.HI.X R15, R186, R7, R219, 0x1, P3 ;  /* 0x00000007ba0f8211 */ /* 0x000fc400018f0cdb */
        /* <DEDUP_REMOVED lines=10> */
.L_x_4071:
[----:B------:R-:W0:Y:S01]  /*bc80*/  LDC R10, c[0x0][0xbe8] ;  /* 0x0002fa00ff0a7b82 */ /* 0x000e220000000800 */
[----:B------:R-:W-:Y:S01]  /*bc90*/  ISETP.GE.AND P2, PT, R216, 0x40, PT ;  /* 0x00000040d800780c */ /* 0x000fe20003f46270 */
[----:B------:R-:W-:Y:S01]  /*bca0*/  ULDC UR12, c[0x0][0xac8] ;  /* 0x0002b200000c7ab9 */ /* 0x000fe20000000800 */
[----:B------:R-:W-:Y:S01]  /*bcb0*/  IMAD R0, R209, 0x20, R210 ;  /* 0x00000020d1007824 */ /* 0x000fe200078e02d2 */
[----:B------:R-:W-:Y:S01]  /*bcc0*/  ISETP.GE.AND P4, PT, R17, UR12, PT ;  /* 0x0000000c11007c0c */ /* 0x000fe2000bf86270 */
[----:B------:R-:W-:Y:S01]  /*bcd0*/  USHF.R.S32.HI UR8, URZ, 0x1f, UR45 ;  /* 0x0000001f3f087899 */ /* 0x000fe2000801142d */
[----:B------:R-:W-:Y:S01]  /*bce0*/  ISETP.GE.AND P3, PT, R190, UR12, PT ;  /* 0x0000000cbe007c0c */ /* 0x000fe2000bf66270 */
[----:B------:R-:W-:Y:S01]  /*bcf0*/  USHF.R.S32.HI UR9, URZ, 0x1f, UR43 ;  /* 0x0000001f3f097899 */ /* 0x000fe2000801142b */
[----:B------:R-:W-:Y:S01]  /*bd00*/  BSSY B1, `(.L_x_4076) ;  /* 0x0000031000017945 */ /* 0x000fe20003800000 */
[----:B------:R-:W-:Y:S02]  /*bd10*/  ISETP.GE.AND P1, PT, R189, UR12, PT ;  /* 0x0000000cbd007c0c */ /* 0x000fe4000bf26270 */
[----:B------:R-:W-:-:S02]  /*bd20*/  IADD3 R8, R0, UR44, RZ ;  /* 0x0000002c00087c10 */ /* 0x000fc4000fffe0ff */
[----:B------:R-:W-:Y:S02]  /*bd30*/  SEL R12, RZ, 0x1, P4 ;  /* 0x00000001ff0c7807 */ /* 0x000fe40002000000 */
        /* <DEDUP_REMOVED lines=10> */
[----:B--2---:R-:W-:-:S04]  /*bde0*/  IADD3 R6, R7, -0x80, R6 ;  /* 0xffffff8007067810 */ /* 0x004fc80007ffe006 */
        /* <DEDUP_REMOVED lines=34> */
.L_x_4077:
[----:B------:R-:W-:Y:S05]  /*c010*/  BSYNC B1 ;  /* 0x0000000000017941 */ /* 0x000fea0003800000 */
.L_x_4076:
[----:B------:R-:W-:Y:S01]  /*c020*/  ULDC.64 UR10, c[0x0][0xae8] ;  /* 0x0002ba00000a7ab9 */ /* 0x000fe20000000a00 */
[----:B------:R-:W-:Y:S01]  /*c030*/  SEL R0, RZ, 0xffffffff, P1 ;  /* 0xffffffffff007807 */ /* 0x000fe20000800000 */
[----:B------:R-:W-:Y:S01]  /*c040*/  UIMAD UR5, UR8, UR10, URZ ;  /* 0x0000000a080572a4 */ /* 0x000fe2000f8e023f */
[----:B------:R-:W-:Y:S01]  /*c050*/  IMAD.SHL.U32 R13, R13, 0x2, RZ ;  /* 0x000000020d0d7824 */ /* 0x000fe200078e00ff */
[----:B------:R-:W-:Y:S01]  /*c060*/  UIMAD.WIDE.U32 UR6, UR45, UR10, URZ ;  /* 0x0000000a2d0672a5 */ /* 0x000fe2000f8e003f */
[----:B------:R-:W-:Y:S01]  /*c070*/  SHF.L.U32 R5, R0, 0x2, RZ ;  /* 0x0000000200057819 */ /* 0x000fe200000006ff */
[----:B0-----:R-:W-:Y:S01]  /*c080*/  @P0 IMAD.HI.U32 R0, R8, R9, RZ ;  /* 0x0000000908000227 */ /* 0x001fe200078e00ff */
[----:B------:R-:W-:Y:S01]  /*c090*/  UIMAD UR5, UR45, UR11, UR5 ;  /* 0x0000000b2d0572a4 */ /* 0x000fe2000f8e0205 */
[----:B------:R-:W-:Y:S01]  /*c0a0*/  ISETP.GE.AND P1, PT, R188, UR12, PT ;  /* 0x0000000cbc007c0c */ /* 0x000fe2000bf26270 */
[----:B------:R-:W-:Y:S01]  /*c0b0*/  BSSY B1, `(.L_x_4078) ;  /* 0x0000056000017945 */ /* 0x000fe20003800000 */
[----:B--2---:R-:W-:Y:S01]  /*c0c0*/  IMAD.MOV.U32 R3, RZ, RZ, R8 ;  /* 0x000000ffff037224 */ /* 0x004fe200078e0008 */
[----:B------:R-:W-:Y:S01]  /*c0d0*/  ULDC.64 UR10, c[0x0][0xaf0] ;  /* 0x0002bc00000a7ab9 */ /* 0x000fe20000000a00 */
[----:B------:R-:W-:Y:S01]  /*c0e0*/  UIADD3 UR7, UR7, UR5, URZ ;  /* 0x0000000507077290 */ /* 0x000fe2000fffe03f */
[----:B-1----:R-:W-:Y:S01]  /*c0f0*/  @P0 SHF.R.U32.HI R3, RZ, R11, R0 ;  /* 0x0000000bff030219 */ /* 0x002fe20000011600 */
[----:B------:R-:W-:Y:S01]  /*c100*/  UIMAD UR5, UR9, UR10, URZ ;  /* 0x0000000a090572a4 */ /* 0x000fe2000f8e023f */
[----:B------:R-:W-:Y:S01]  /*c110*/  LOP3.LUT R12, R13, 0x2, R12, 0xe2, !PT ;  /* 0x000000020d0c7812 */ /* 0x000fe200078ee20c */
[----:B------:R-:W-:Y:S01]  /*c120*/  UIMAD.WIDE.U32 UR6, UR43, UR10, UR6 ;  /* 0x0000000a2b0672a5 */ /* 0x000fe2000f8e0006 */
[----:B------:R-:W-:Y:S01]  /*c130*/  SEL R0, RZ, 0xffffffff, P1 ;  /* 0xffffffffff007807 */ /* 0x000fe20000800000 */
[----:B------:R-:W-:Y:S01]  /*c140*/  UIMAD UR5, UR43, UR11, UR5 ;  /* 0x0000000b2b0572a4 */ /* 0x000fe2000f8e0205 */
[----:B------:R-:W-:Y:S01]  /*c150*/  LOP3.LUT R12, R5, 0x4, R12, 0xe2, !PT ;  /* 0x00000004050c7812 */ /* 0x000fe200078ee20c */
[--C-:B------:R-:W-:Y:S01]  /*c160*/  IMAD.MOV R7, RZ, RZ, -R3.reuse ;  /* 0x000000ffff077224 */ /* 0x100fe200078e0a03 */
[----:B------:R-:W-:Y:S01]  /*c170*/  ISETP.GE.AND P1, PT, R187, UR12, PT ;  /* 0x0000000cbb007c0c */ /* 0x000fe2000bf26270 */
[----:B------:R-:W-:Y:S01]  /*c180*/  IMAD.SHL.U32 R5, R0, 0x8, RZ ;  /* 0x0000000800057824 */ /* 0x000fe200078e00ff */
[----:B------:R-:W-:Y:S01]  /*c190*/  UIADD3 UR5, UR7, UR5, URZ ;  /* 0x0000000507057290 */ /* 0x000fe2000fffe03f */
[----:B------:R-:W-:Y:S01]  /*c1a0*/  SHF.R.S32.HI R0, RZ, 0x1f, R3 ;  /* 0x0000001fff007819 */ /* 0x000fe20000011403 */
[----:B------:R-:W-:Y:S01]  /*c1b0*/  IMAD.U32 R4, RZ, RZ, UR6 ;  /* 0x00000006ff047e24 */ /* 0x000fe2000f8e00ff */
[----:B------:R-:W-:Y:S01]  /*c1c0*/  ISETP.GE.AND P0, PT, R186, UR12, PT ;  /* 0x0000000cba007c0c */ /* 0x000fe2000bf06270 */
[----:B------:R-:W-:Y:S01]  /*c1d0*/  IMAD R7, R10, R7, R8 ;  /* 0x000000070a077224 */ /* 0x000fe200078e0208 */
[----:B------:R-:W-:Y:S01]  /*c1e0*/  LOP3.LUT R12, R5, 0x8, R12, 0xe2, !PT ;  /* 0x00000008050c7812 */ /* 0x000fe200078ee20c */
[----:B------:R-:W-:Y:S01]  /*c1f0*/  VIADD R26, R210, UR44 ;  /* 0x0000002cd21a7c36 */ /* 0x000fe20008000000 */
[----:B------:R-:W-:Y:S01]  /*c200*/  MOV R5, UR7 ;  /* 0x0000000700057c02 */ /* 0x000fe20008000f00 */
[----:B------:R-:W-:Y:S01]  /*c210*/  ULDC.64 UR6, c[0x0][0xae0] ;  /* 0x0002b80000067ab9 */ /* 0x000fe20000000a00 */
[----:B------:R-:W-:Y:S01]  /*c220*/  SEL R6, RZ, 0xffffffff, P1 ;  /* 0xffffffffff067807 */ /* 0x000fe20000800000 */
[----:B------:R-:W-:Y:S01]  /*c230*/  IMAD.U32 R5, RZ, RZ, UR5 ;  /* 0x00000005ff057e24 */ /* 0x000fe2000f8e00ff */
[----:B------:R-:W-:Y:S01]  /*c240*/  SEL R8, RZ, 0xffffffff, P0 ;  /* 0xffffffffff087807 */ /* 0x000fe20000000000 */
[----:B------:R-:W-:Y:S01]  /*c250*/  IMAD R0, R0, UR6, RZ ;  /* 0x0000000600007c24 */ /* 0x000fe2000f8e02ff */
        /* <DEDUP_REMOVED lines=8> */
[----:B------:R-:W-:Y:S01]  /*c2e0*/  IMAD.SHL.U32 R3, R8, 0x20, RZ ;  /* 0x0000002008037824 */ /* 0x000fe200078e00ff */
[----:B------:R-:W-:Y:S01]  /*c2f0*/  IADD3 R5, R5, R9, RZ ;  /* 0x0000000905057210 */ /* 0x000fe20007ffe0ff */
[----:B------:R-:W-:Y:S01]  /*c300*/  IMAD R0, R0, UR6, RZ ;  /* 0x0000000600007c24 */ /* 0x000fe2000f8e02ff */
[----:B------:R-:W-:Y:S01]  /*c310*/  ISETP.GE.AND P2, PT, R212, UR12, PT ;  /* 0x0000000cd4007c0c */ /* 0x000fe2000bf46270 */
[----:B------:R-:W-:Y:S01]  /*c320*/  IMAD R25, R10, UR5, RZ ;  /* 0x000000050a197c24 */ /* 0x000fe2000f8e02ff */
[----:B------:R-:W-:Y:S01]  /*c330*/  LOP3.LUT R12, R3, 0x20, R12, 0xe2, !PT ;  /* 0x00000020030c7812 */ /* 0x000fe200078ee20c */
[C---:B------:R-:W-:Y:S01]  /*c340*/  IMAD R3, R7.reuse, UR7, R0 ;  /* 0x0000000707037c24 */ /* 0x040fe2000f8e0200 */
[----:B------:R-:W-:Y:S01]  /*c350*/  SEL R0, RZ, 0x80, P2 ;  /* 0x00000080ff007807 */ /* 0x000fe20001000000 */
[----:B------:R-:W-:Y:S01]  /*c360*/  IMAD.WIDE.U32 R4, R7, UR6, R4 ;  /* 0x0000000607047c25 */ /* 0x000fe2000f8e0004 */
[----:B------:R-:W-:Y:S01]  /*c370*/  SEL R7, RZ, 0x40, P0 ;  /* 0x00000040ff077807 */ /* 0x000fe20000000000 */
[----:B------:R-:W-:Y:S01]  /*c380*/  ULDC.64 UR6, c[0x0][0xa80] ;  /* 0x0002a00000067ab9 */ /* 0x000fe20000000a00 */
[----:B------:R-:W-:Y:S01]  /*c390*/  ISETP.GE.AND P0, PT, R26, R25, PT ;  /* 0x000000191a00720c */ /* 0x000fe20003f06270 */
[----:B------:R-:W-:Y:S01]  /*c3a0*/  IMAD.IADD R3, R5, 0x1, R3 ;  /* 0x0000000105037824 */ /* 0x000fe200078e0203 */
[----:B------:R-:W-:-:S02]  /*c3b0*/  LEA R20, P1, R4, UR6, 0x1 ;  /* 0x0000000604147c11 */ /* 0x000fc4000f8208ff */
[----:B------:R-:W-:Y:S02]  /*c3c0*/  LOP3.LUT R21, R12, R7, RZ, 0xfc, !PT ;  /* 0x000000070c157212 */ /* 0x000fe400078efcff */
[----:B------:R-:W-:Y:S01]  /*c3d0*/  LEA.HI.X R3, R4, UR7, R3, 0x1, P1 ;  /* 0x0000000704037c11 */ /* 0x000fe200088f0c03 */
[----:B------:R0:W1:Y:S01]  /*c3e0*/  SHFL.IDX PT, R6, R20, RZ, 0x181f ;  /* 0x00181fff14067589 */ /* 0x00006200000e0000 */
[----:B------:R-:W-:-:S03]  /*c3f0*/  LOP3.LUT R24, R21, R0, RZ, 0xfc, !PT ;  /* 0x0000000015187212 */ /* 0x000fc600078efcff */
[----:B------:R0:W2:Y:S02]  /*c400*/  SHFL.IDX PT, R7, R3, RZ, 0x181f ;  /* 0x00181fff03077589 */ /* 0x0000a400000e0000 */
        /* <DEDUP_REMOVED lines=32> */
.L_x_4079:
[----:B------:R-:W-:Y:S05]  /*c610*/  BSYNC B1 ;  /* 0x0000000000017941 */ /* 0x000fea0003800000 */
.L_x_4078:
        /* <DEDUP_REMOVED lines=36> */
.L_x_4075:
[----:B------:R-:W-:Y:S05]  /*c860*/  BSYNC B0 ;  /* 0x0000000000007941 */ /* 0x000fea0003800000 */
.L_x_4070:
[----:B------:R-:W-:Y:S02]  /*c870*/  ULDC UR5, c[0x0][0xc38] ;  /* 0x00030e0000057ab9 */ /* 0x000fe40000000800 */
[----:B------:R-:W-:-:S06]  /*c880*/  UISETP.GE.AND UP0, UPT, UR4, UR5, UPT ;  /* 0x000000050400728c */ /* 0x000fcc000bf06270 */
[----:B------:R-:W-:-:S13]  /*c890*/  PLOP3.LUT P0, PT, PT, PT, UP0, 0x80, 0x0 ;  /* 0x000000000000781c */ /* 0x000fda0003f0f008 */
[----:B------:R-:W-:Y:S05]  /*c8a0*/  @!P0 BRA `(.L_x_4080) ;  /* 0xffffff4400a08947 */ /* 0x000fea000383ffff */
[----:B------:R-:W-:Y:S05]  /*c8b0*/  EXIT ;  /* 0x000000000000794d */ /* 0x000fea0003800000 */
.L_x_4018:
[----:B------:R-:W-:-:S08]  /*c8c0*/  NOP ;  /* 0x0000000000007918 */ /* 0x000fd00000000000 */
[----:B------:R-:W0:-:S00]  /*c8d0*/  USETMAXREG.DEALLOC.CTAPOOL 0x28 ;  /* 0x00000028000079c8 */ /* 0x000e0000080e0500 */
[----:B0-----:R-:W-:-:S06]  /*c8e0*/  LOP3.LUT R2, R2, 0x3, RZ, 0xc0, !PT ;  /* 0x0000000302027812 */ /* 0x001fcc00078ec0ff */
[----:B------:R-:W0:Y:S01]  /*c8f0*/  S2UR UR10, SR_CTAID.X ;  /* 0x00000000000a79c3 */ /* 0x000e220000002500 */
[----:B------:R-:W-:Y:S01]  /*c900*/  LOP3.LUT R16, R16, 0xffffdfff, RZ, 0xc0, !PT ;  /* 0xffffdfff10107812 */ /* 0x000fe200078ec0ff */
[----:B------:R-:W-:Y:S01]  /*c910*/  STL [R1+0x4], RZ ;  /* 0x000004ff01007387 */ /* 0x000fe20000100800 */
[----:B------:R-:W-:Y:S01]  /*c920*/  MOV R22, 0x1 ;  /* 0x0000000100167802 */ /* 0x000fe20000000f00 */
[----:B------:R-:W-:Y:S02]  /*c930*/  IMAD.MOV.U32 R18, RZ, RZ, RZ ;  /* 0x000000ffff127224 */ /* 0x000fe400078e00ff */
        /* <DEDUP_REMOVED lines=26> */
[----:B------:R-:W-:Y:S01]  /*cae0*/  IMAD.MOV.U32 R18, RZ, RZ, RZ ;  /* 0x000000ffff127224 */ /* 0x000fe200078e00ff */
[----:B------:R-:W-:Y:S01]  /*caf0*/  ISETP.GE.AND P3, PT, R3, UR4, PT ;  /* 0x0000000403007c0c */ /* 0x000fe2000bf66270 */
[----:B------:R-:W-:Y:S01]  /*cb00*/  UIMAD UR37, UR37, UR38, URZ ;  /* 0x00000026252572a4 */ /* 0x000fe2000f8e023f */
[----:B------:R-:W-:Y:S01]  /*cb10*/  ISETP.GE.AND P2, PT, R4, UR4, PT ;  /* 0x0000000404007c0c */ /* 0x000fe2000bf46270 */
[----:B------:R-:W-:Y:S01]  /*cb20*/  ULDC UR45, c[0x0][0xc] ;  /* 0x00000300002d7ab9 */ /* 0x000fe20000000800 */
[----:B------:R-:W-:Y:S01]  /*cb30*/  SEL R3, RZ, 0xffffffff, P1 ;  /* 0xffffffffff037807 */ /* 0x000fe20000800000 */
[----:B------:R-:W-:Y:S01]  /*cb40*/  ULOP3.LUT UR46, UR39, 0x2, URZ, 0xfc, !UPT ;  /* 0x00000002272e7892 */ /* 0x000fe2000f8efc3f */
[----:B------:R-:W-:-:S02]  /*cb50*/  LOP3.LUT R5, R8, 0x180, RZ, 0xfc, !PT ;  /* 0x0000018008057812 */ /* 0x000fc400078efcff */
[----:B------:R-:W-:Y:S01]  /*cb60*/  @P1 LOP3.LUT R16, R16, 0x40, RZ, 0xfc, !PT ;  /* 0x0000004010101812 */ /* 0x000fe200078efcff */
[----:B------:R-:W-:Y:S01]  /*cb70*/  IMAD.SHL.U32 R3, R3, 0x2, RZ ;  /* 0x0000000203037824 */ /* 0x000fe200078e00ff */
[----:B------:R-:W-:Y:S02]  /*cb80*/  LOP3.LUT R6, R8, 0x1c0, RZ, 0xfc, !PT ;  /* 0x000001c008067812 */ /* 0x000fe400078efcff */
[----:B------:R-:W-:Y:S02]  /*cb90*/  LOP3.LUT R16, R16, 0xffffff7f, RZ, 0xc0, !PT ;  /* 0xffffff7f10107812 */ /* 0x000fe400078ec0ff */
[----:B------:R-:W-:Y:S02]  /*cba0*/  SEL R2, RZ, 0x1, P0 ;  /* 0x00000001ff027807 */ /* 0x000fe40000000000 */
[----:B------:R-:W-:Y:S02]  /*cbb0*/  @P0 LOP3.LUT R16, R16, 0x80, RZ, 0xfc, !PT ;  /* 0x0000008010100812 */ /* 0x000fe400078efcff */
[----:B------:R-:W-:-:S02]  /*cbc0*/  ISETP.GE.AND P1, PT, R5, UR4, PT ;  /* 0x0000000405007c0c */ /* 0x000fc4000bf26270 */
[----:B------:R-:W-:Y:S02]  /*cbd0*/  LOP3.LUT R16, R16, 0xffffffdf, RZ, 0xc0, !PT ;  /* 0xffffffdf10107812 */ /* 0x000fe400078ec0ff */
[----:B------:R-:W-:Y:S02]  /*cbe0*/  ISETP.GE.AND P0, PT, R6, UR4, PT ;  /* 0x0000000406007c0c */ /* 0x000fe4000bf06270 */
[----:B------:R-:W-:Y:S02]  /*cbf0*/  @P3 LOP3.LUT R16, R16, 0x20, RZ, 0xfc, !PT ;  /* 0x0000002010103812 */ /* 0x000fe400078efcff */
[----:B------:R-:W-:Y:S02]  /*cc00*/  LOP3.LUT R5, R8, 0x100, RZ, 0xfc, !PT ;  /* 0x0000010008057812 */ /* 0x000fe400078efcff */
[----:B------:R-:W-:Y:S02]  /*cc10*/  LOP3.LUT R16, R16, 0xffffffef, RZ, 0xc0, !PT ;  /* 0xffffffef10107812 */ /* 0x000fe400078ec0ff */
[----:B------:R-:W-:-:S02]  /*cc20*/  LOP3.LUT R6, R8, 0x140, RZ, 0xfc, !PT ;  /* 0x0000014008067812 */ /* 0x000fc400078efcff */
[----:B------:R-:W-:Y:S02]  /*cc30*/  LOP3.LUT R2, R3, 0x2, R2, 0xe2, !PT ;  /* 0x0000000203027812 */ /* 0x000fe400078ee202 */
[----:B------:R-:W-:Y:S02]  /*cc40*/  @P2 LOP3.LUT R16, R16, 0x10, RZ, 0xfc, !PT ;  /* 0x0000001010102812 */ /* 0x000fe400078efcff */
[----:B------:R-:W-:Y:S02]  /*cc50*/  SEL R3, RZ, 0x4, P3 ;  /* 0x00000004ff037807 */ /* 0x000fe40001800000 */
[----:B------:R-:W-:Y:S02]  /*cc60*/  SEL R4, RZ, 0x8, P2 ;  /* 0x00000008ff047807 */ /* 0x000fe40001000000 */
[----:B------:R-:W-:Y:S02]  /*cc70*/  ISETP.GE.AND P3, PT, R5, UR4, PT ;  /* 0x0000000405007c0c */ /* 0x000fe4000bf66270 */
[----:B------:R-:W-:Y:S01]  /*cc80*/  ISETP.GE.AND P2, PT, R6, UR4, PT ;  /* 0x0000000406007c0c */ /* 0x000fe2000bf46270 */
[----:B------:R-:W-:Y:S01]  /*cc90*/  ULDC.64 UR4, c[0x0][0x418] ;  /* 0x0001060000047ab9 */ /* 0x000fe20000000a00 */
[----:B------:R-:W-:Y:S01]  /*cca0*/  LOP3.LUT R4, R4, R2, R3, 0xfe, !PT ;  /* 0x0000000204047212 */ /* 0x000fe200078efe03 */
[----:B------:R-:W-:Y:S01]  /*ccb0*/  UISETP.NE.U32.AND UP0, UPT, UR4, URZ, UPT ;  /* 0x0000003f0400728c */ /* 0x000fe2000bf05070 */
[----:B------:R-:W-:-:S02]  /*ccc0*/  LOP3.LUT R3, R31, 0x1f8, RZ, 0xc0, !PT ;  /* 0x000001f81f037812 */ /* 0x000fc400078ec0ff */
[----:B------:R-:W-:Y:S01]  /*ccd0*/  LOP3.LUT R16, R16, 0xfffffff7, RZ, 0xc0, !PT ;  /* 0xfffffff710107812 */ /* 0x000fe200078ec0ff */
[----:B------:R-:W-:Y:S01]  /*cce0*/  UISETP.NE.AND.EX UP0, UPT, UR5, URZ, UPT, UP0 ;  /* 0x0000003f0500728c */ /* 0x000fe2000bf05300 */
[----:B------:R-:W-:Y:S01]  /*ccf0*/  LOP3.LUT R2, R3, 0x38, R0, 0x78, !PT ;  /* 0x0000003803027812 */ /* 0x000fe200078e7800 */
[----:B------:R-:W-:Y:S01]  /*cd00*/  ULDC UR4, c[0x0][0x424] ;  /* 0x0001090000047ab9 */ /* 0x000fe20000000800 */
[----:B------:R-:W-:Y:S01]  /*cd10*/  UMOV UR5, 0x400 ;  /* 0x0000040000057882 */ /* 0x000fe20000000000 */
[----:B------:R-:W-:Y:S01]  /*cd20*/  SHF.L.U32 R3, R0, 0x4, RZ ;  /* 0x0000000400037819 */ /* 0x000fe200000006ff */
[----:B0-----:R-:W-:Y:S01]  /*cd30*/  ULEA UR8, UR8, UR5, 0x18 ;  /* 0x0000000508087291 */ /* 0x001fe2000f8ec03f */
[----:B------:R-:W-:Y:S01]  /*cd40*/  LOP3.LUT R31, R2, 0x200, R31, 0xf8, !PT ;  /* 0x00000200021f7812 */ /* 0x000fe200078ef81f */
[----:B------:R-:W-:Y:S01]  /*cd50*/  USEL UR4, UR4, 0x1, UP0 ;  /* 0x0000000104047887 */ /* 0x000fe20008000000 */
[----:B------:R-:W-:Y:S02]  /*cd60*/  LOP3.LUT R0, R36, 0x70, R3, 0xf8, !PT ;  /* 0x0000007024007812 */ /* 0x000fe400078ef803 */
[----:B------:R-:W-:Y:S01]  /*cd70*/  @P3 LOP3.LUT R16, R16, 0x8, RZ, 0xfc, !PT ;  /* 0x0000000810103812 */ /* 0x000fe200078efcff */
[----:B------:R-:W-:Y:S01]  /*cd80*/  UIMAD UR36, UR4, UR6, URZ ;  /* 0x00000006042472a4 */ /* 0x000fe2000f8e023f */
[----:B------:R-:W-:-:S02]  /*cd90*/  MOV R17, UR8 ;  /* 0x0000000800117c02 */ /* 0x000fc40008000f00 */
[----:B------:R-:W-:Y:S01]  /*cda0*/  SEL R7, RZ, 0x40, P1 ;  /* 0x00000040ff077807 */ /* 0x000fe20000800000 */
[----:B------:R-:W-:Y:S01]  /*cdb0*/  UIADD3 UR4, UR36, 0x3f, URZ ;  /* 0x0000003f24047890 */ /* 0x000fe2000fffe03f */
[----:B------:R-:W-:Y:S01]  /*cdc0*/  ISETP.GE.AND P1, PT, R8, UR7, PT ;  /* 0x0000000708007c0c */ /* 0x000fe2000bf26270 */
[----:B------:R-:W-:Y:S01]  /*cdd0*/  IMAD R0, R31, 0x2, R17 ;  /* 0x000000021f007824 */ /* 0x000fe200078e0211 */
[----:B------:R-:W-:Y:S01]  /*cde0*/  LOP3.LUT R16, R16, 0xfffffffb, RZ, 0xc0, !PT ;  /* 0xfffffffb10107812 */ /* 0x000fe200078ec0ff */
[----:B------:R-:W-:Y:S01]  /*cdf0*/  USHF.R.S32.HI UR5, URZ, 0x1f, UR4 ;  /* 0x0000001f3f057899 */ /* 0x000fe20008011404 */
[----:B------:R-:W-:Y:S01]  /*ce00*/  SEL R5, RZ, 0x10, P3 ;  /* 0x00000010ff057807 */ /* 0x000fe20001800000 */
[----:B------:R-:W-:Y:S01]  /*ce10*/  UIADD3 UR38, UR36, 0x40, -UR38 ;  /* 0x0000004024267890 */ /* 0x000fe2000fffe826 */
[----:B------:R-:W-:Y:S01]  /*ce20*/  SEL R6, RZ, 0x20, P2 ;  /* 0x00000020ff067807 */ /* 0x000fe20001000000 */
[----:B------:R1:W-:Y:S01]  /*ce30*/  STL [R1+0x8], R0 ;  /* 0x0000080001007387 */ /* 0x0003e20000100800 */
[----:B------:R-:W-:Y:S01]  /*ce40*/  @P2 LOP3.LUT R16, R16, 0x4, RZ, 0xfc, !PT ;  /* 0x0000000410102812 */ /* 0x000fe200078efcff */
[----:B------:R-:W-:Y:S01]  /*ce50*/  ULEA.HI UR5, UR5, UR4, URZ, 0x6 ;  /* 0x0000000405057291 */ /* 0x000fe2000f8f303f */
[----:B------:R-:W-:-:S02]  /*ce60*/  LOP3.LUT R4, R6, R4, R5, 0xfe, !PT ;  /* 0x0000000406047212 */ /* 0x000fc400078efe05 */
[----:B------:R-:W-:Y:S01]  /*ce70*/  SEL R9, RZ, 0x80, P0 ;  /* 0x00000080ff097807 */ /* 0x000fe20000000000 */
[----:B------:R-:W-:Y:S01]  /*ce80*/  USHF.R.S32.HI UR40, URZ, 0x6, UR5 ;  /* 0x000000063f287899 */ /* 0x000fe20008011405 */
[----:B------:R-:W-:Y:S02]  /*ce90*/  ISETP.GE.AND P0, PT, R8, UR9, PT ;  /* 0x0000000908007c0c */ /* 0x000fe4000bf06270 */
[----:B------:R-:W-:Y:S02]  /*cea0*/  LOP3.LUT R4, R4, R7, RZ, 0xfc, !PT ;  /* 0x0000000704047212 */ /* 0x000fe400078efcff */
[----:B------:R-:W-:Y:S02]  /*ceb0*/  LOP3.LUT R16, R16, 0xfffffffd, RZ, 0xc0, !PT ;  /* 0xfffffffd10107812 */ /* 0x000fe400078ec0ff */
[----:B------:R-:W-:Y:S02]  /*cec0*/  LOP3.LUT R32, R4, R9, RZ, 0xfc, !PT ;  /* 0x0000000904207212 */ /* 0x000fe400078efcff */
[----:B------:R-:W-:-:S02]  /*ced0*/  @P1 LOP3.LUT R16, R16, 0x2, RZ, 0xfc, !PT ;  /* 0x0000000210101812 */ /* 0x000fc400078efcff */
[----:B------:R-:W-:Y:S02]  /*cee0*/  LOP3.LUT R28, R4, 0x40, RZ, 0xc0, !PT ;  /* 0x00000040041c7812 */ /* 0x000fe400078ec0ff */
[----:B------:R-:W-:Y:S02]  /*cef0*/  LOP3.LUT R26, R32, 0x80, RZ, 0xc0, !PT ;  /* 0x00000080201a7812 */ /* 0x000fe400078ec0ff */
[----:B------:R-:W-:Y:S02]  /*cf00*/  LOP3.LUT R16, R16, 0xffffefff, RZ, 0xc0, !PT ;  /* 0xffffefff10107812 */ /* 0x000fe400078ec0ff */
[----:B------:R-:W-:Y:S02]  /*cf10*/  SHF.R.U32.HI R28, RZ, 0x2, R28 ;  /* 0x00000002ff1c7819 */ /* 0x000fe4000001161c */
[----:B------:R-:W-:Y:S02]  /*cf20*/  SHF.R.U32.HI R26, RZ, 0x3, R26 ;  /* 0x00000003ff1a7819 */ /* 0x000fe4000001161a */
[----:B-1----:R-:W-:-:S07]  /*cf30*/  @P0 LOP3.LUT R16, R16, 0x1000, RZ, 0xfc, !PT ;  /* 0x0000100010100812 */ /* 0x002fce00078efcff */
.L_x_4130:
        /* <DEDUP_REMOVED lines=22> */
.L_x_4082:
[----:B------:R-:W-:Y:S01]  /*d0a0*/  ULDC UR8, c[0x0][0xc54] ;  /* 0x0003150000087ab9 */ /* 0x000fe20000000800 */
[----:B------:R-:W-:Y:S01]  /*d0b0*/  UMOV UR6, UR7 ;  /* 0x0000000700067c82 */ /* 0x000fe20008000000 */
[----:B------:R-:W-:-:S11]  /*d0c0*/  UISETP.NE.AND UP0, UPT, UR8, 0x1, UPT ;  /* 0x000000010800788c */ /* 0x000fd6000bf05270 */
[----:B------:R-:W-:Y:S02]  /*d0d0*/  @UP0 ULDC.64 UR10, c[0x0][0xc58] ;  /* 0x00031600000a0ab9 */ /* 0x000fe40000000a00 */
[----:B------:R-:W-:-:S04]  /*d0e0*/  UIMAD.WIDE.U32 UR4, UR7, UR10, URZ ;  /* 0x0000000a070472a5 */ /* 0x000fc8000f8e003f */
[----:B------:R-:W-:-:S04]  /*d0f0*/  @UP0 USHF.R.U32.HI UR6, URZ, UR11, UR5 ;  /* 0x0000000b3f060299 */ /* 0x000fc80008011605 */
[----:B------:R-:W-:-:S12]  /*d100*/  UIMAD UR4, UR6, UR8, URZ ;  /* 0x00000008060472a4 */ /* 0x000fd8000f8e023f */
.L_x_4083:
        /* <DEDUP_REMOVED lines=18> */
[----:B------:R-:W-:Y:S01]  /*d230*/  MOV R3, UR5 ;  /* 0x0000000500037c02 */ /* 0x000fe20008000f00 */
[----:B------:R-:W-:Y:S01]  /*d240*/  IMAD.U32 R2, RZ, RZ, UR4 ;  /* 0x00000004ff027e24 */ /* 0x000fe2000f8e00ff */
[----:B------:R-:W-:Y:S01]  /*d250*/  ULDC UR5, c[0x0][0x448] ;  /* 0x0001120000057ab9 */ /* 0x000fe20000000800 */
[----:B------:R-:W-:Y:S01]  /*d260*/  ULDC UR4, c[0x0][0xc3c] ;  /* 0x00030f0000047ab9 */ /* 0x000fe20000000800 */
[----:B------:R-:W-:Y:S02]  /*d270*/  UISETP.NE.AND UP2, UPT, UR5, 0x1, UPT ;  /* 0x000000010500788c */ /* 0x000fe4000bf45270 */
[----:B------:R-:W-:Y:S01]  /*d280*/  UIADD3 UR43, UR43, UR4, URZ ;  /* 0x000000042b2b7290 */ /* 0x000fe2000fffe03f */
[----:B------:R0:W5:Y:S01]  /*d290*/  @P0 LDG.E R30, desc[UR50][R2.64] ;  /* 0x00000032021e0981 */ /* 0x000162000c1e1900 */
[----:B------:R-:W-:Y:S01]  /*d2a0*/  UP2UR UR47, UPR, URZ, 0x4 ;  /* 0x000000043f2f7883 */ /* 0x000fe20008000000 */
[----:B------:R-:W-:Y:S01]  /*d2b0*/  BSSY B7, `(.L_x_4084) ;  /* 0x0000305000077945 */ /* 0x000fe20003800000 */
[----:B------:R-:W-:-:S04]  /*d2c0*/  USHF.L.U32 UR6, UR43, 0x6, URZ ;  /* 0x000000062b067899 */ /* 0x000fc8000800063f */
[----:B------:R-:W-:Y:S01]  /*d2d0*/  UIADD3 UR6, UR6, 0x3f, URZ ;  /* 0x0000003f06067890 */ /* 0x000fe2000fffe03f */
[----:B------:R-:W-:Y:S01]  /*d2e0*/  @UP2 ULDC UR4, c[0x0][0x44c] ;  /* 0x0001130000042ab9 */ /* 0x000fe20000000800 */
[----:B------:R-:W-:Y:S02]  /*d2f0*/  @UP2 ULDC UR7, c[0x0][0x450] ;  /* 0x0001140000072ab9 */ /* 0x000fe40000000800 */
[----:B------:R-:W-:-:S04]  /*d300*/  UIMAD.WIDE.U32 UR4, UR6, UR4, URZ ;  /* 0x00000004060472a5 */ /* 0x000fc8000f8e003f */
[----:B------:R-:W-:-:S04]  /*d310*/  @UP2 USHF.R.U32.HI UR6, URZ, UR7, UR5 ;  /* 0x000000073f062299 */ /* 0x000fc80008011605 */
[----:B------:R-:W-:-:S04]  /*d320*/  UIADD3 UR6, UR38, UR6, URZ ;  /* 0x0000000626067290 */ /* 0x000fc8000fffe03f */
[----:B------:R-:W-:-:S04]  /*d330*/  USHF.R.S32.HI UR4, URZ, 0x1f, UR6 ;  /* 0x0000001f3f047899 */ /* 0x000fc80008011406 */
[----:B------:R-:W-:-:S04]  /*d340*/  ULEA.HI UR4, UR4, UR6, URZ, 0x6 ;  /* 0x0000000604047291 */ /* 0x000fc8000f8f303f */
[----:B------:R-:W-:-:S04]  /*d350*/  USHF.R.S32.HI UR4, URZ, 0x6, UR4 ;  /* 0x000000063f047899 */ /* 0x000fc80008011404 */
[----:B------:R-:W-:-:S04]  /*d360*/  UISETP.LT.AND UP0, UPT, UR40, UR4, UPT ;  /* 0x000000042800728c */ /* 0x000fc8000bf01270 */
[----:B------:R-:W-:-:S06]  /*d370*/  USEL UR44, UR40, UR4, UP0 ;  /* 0x00000004282c7287 */ /* 0x000fcc0008000000 */
[----:B------:R-:W-:-:S13]  /*d380*/  ISETP.LT.AND P0, PT, RZ, UR44, PT ;  /* 0x0000002cff007c0c */ /* 0x000fda000bf01270 */
[----:B0-----:R-:W-:Y:S05]  /*d390*/  @P0 BRA `(.L_x_4085) ;  /* 0x0000000000440947 */ /* 0x001fea0003800000 */
        /* <DEDUP_REMOVED lines=17> */
.L_x_4085:
        /* <DEDUP_REMOVED lines=20> */
.L_x_4088:
[----:B------:R-:W-:Y:S05]  /*d5f0*/  BSYNC B6 ;  /* 0x0000000000067941 */ /* 0x000fea0003800000 */
.L_x_4087:
        /* <DEDUP_REMOVED lines=9> */
[----:B------:R-:W-:Y:S01]  /*d690*/  MOV R4, UR6 ;  /* 0x0000000600047c02 */ /* 0x000fe20008000f00 */
[----:B------:R-:W-:Y:S01]  /*d6a0*/  IMAD.U32 R5, RZ, RZ, UR7 ;  /* 0x00000007ff057e24 */ /* 0x000fe2000f8e00ff */
[----:B------:R-:W-:Y:S01]  /*d6b0*/  MOV R10, UR4 ;  /* 0x00000004000a7c02 */ /* 0x000fe20008000f00 */
[----:B------:R-:W-:Y:S01]  /*d6c0*/  IMAD.U32 R6, RZ, RZ, UR8 ;  /* 0x00000008ff067e24 */ /* 0x000fe2000f8e00ff */
[----:B------:R-:W-:Y:S01]  /*d6d0*/  MOV R13, RZ ;  /* 0x000000ff000d7202 */ /* 0x000fe20000000f00 */
[----:B------:R-:W-:-:S02]  /*d6e0*/  IMAD.U32 R7, RZ, RZ, UR9 ;  /* 0x00000009ff077e24 */ /* 0x000fc4000f8e00ff */
[----:B------:R-:W-:Y:S02]  /*d6f0*/  IMAD.U32 R11, RZ, RZ, UR5 ;  /* 0x00000005ff0b7e24 */ /* 0x000fe4000f8e00ff */
[----:B------:R-:W-:Y:S02]  /*d700*/  IMAD.MOV.U32 R8, RZ, RZ, 0x70 ;  /* 0x00000070ff087424 */ /* 0x000fe400078e00ff */
[----:B0-----:R-:W-:-:S07]  /*d710*/  IMAD.MOV.U32 R12, RZ, RZ, 0x1 ;  /* 0x00000001ff0c7424 */ /* 0x001fce00078e00ff */
[----:B------:R-:W-:-:S07]  /*d720*/  LEPC R20, `(.L_x_4091) ;  /* 0x000000001014794e */ /* 0x000fce0000000000 */
[----:B-1---5:R-:W-:Y:S05]  /*d730*/  CALL.ABS.NOINC R2 ;  /* 0x0000000002007343 */ /* 0x022fea0003c00000 */
.L_x_4091:
[----:B------:R0:W1:Y:S01]  /*d740*/  LDC.64 R2, c[0x4][R19] ;  /* 0x0100000013027b82 */ /* 0x0000620000000a00 */
[----:B------:R-:W-:Y:S01]  /*d750*/  ULDC.64 UR6, c[0x4][0x90] ;  /* 0x0100240000067ab9 */ /* 0x000fe20000000a00 */
[----:B------:R-:W-:Y:S01]  /*d760*/  ULDC.64 UR8, c[0x4][0x98] ;  /* 0x0100260000087ab9 */ /* 0x000fe20000000a00 */
[----:B------:R-:W-:Y:S01]  /*d770*/  ULDC.64 UR4, c[0x4][0x18] ;  /* 0x0100060000047ab9 */ /* 0x000fe20000000a00 */
        /* <DEDUP_REMOVED lines=11> */
.L_x_4090:
[----:B------:R-:W-:Y:S05]  /*d830*/  BSYNC B6 ;  /* 0x0000000000067941 */ /* 0x000fea0003800000 */
.L_x_4089:
        /* <DEDUP_REMOVED lines=8> */
[----:B------:R-:W-:Y:S01]  /*d8c0*/  IMAD.U32 R2, RZ, RZ, UR4 ;  /* 0x00000004ff027e24 */ /* 0x000fe2000f8e00ff */
[----:B------:R-:W-:Y:S01]  /*d8d0*/  MOV R3, UR5 ;  /* 0x0000000500037c02 */ /* 0x000fe20008000f00 */
[----:B------:R-:W-:Y:S01]  /*d8e0*/  IMAD.U32 R27, RZ, RZ, UR44 ;  /* 0x0000002cff1b7e24 */ /* 0x000fe2000f8e00ff */
[----:B------:R-:W-:-:S03]  /*d8f0*/  ULDC UR4, c[0x0][0xc48] ;  /* 0x0003120000047ab9 */ /* 0x000fc60000000800 */
[----:B------:R1:W5:Y:S01]  /*d900*/  @P0 LDG.E R24, desc[UR50][R2.64] ;  /* 0x0000003202180981 */ /* 0x000362000c1e1900 */
[----:B------:R-:W-:Y:S01]  /*d910*/  UMOV UR5, 0xffffffff ;  /* 0xffffffff00057882 */ /* 0x000fe20000000000 */
[----:B------:R-:W-:Y:S01]  /*d920*/  IMAD.U32 R19, RZ, RZ, UR4 ;  /* 0x00000004ff137e24 */ /* 0x000fe2000f8e00ff */
[----:B------:R-:W-:Y:S01]  /*d930*/  LEA R27, R27, 0xffffffc0, 0x6 ;  /* 0xffffffc01b1b7811 */ /* 0x000fe200078e30ff */
[----:B------:R-:W-:Y:S06]  /*d940*/  BRA.DIV UR5, `(.L_x_4092) ;  /* 0x00000032058c7947 */ /* 0x000fec000b800000 */
.L_x_4147:
        /* <DEDUP_REMOVED lines=9> */
[----:B------:R-:W-:-:S04]  /*d9e0*/  LOP3.LUT R8, R36, 0x70, R8, 0xf8, !PT ;  /* 0x0000007024087812 */ /* 0x000fc800078ef808 */
[----:B------:R-:W-:-:S04]  /*d9f0*/  IADD3 R35, R8, R27, RZ ;  /* 0x0000001b08237210 */ /* 0x000fc80007ffe0ff */
[C---:B------:R-:W-:Y:S01]  /*da00*/  ISETP.GE.AND P0, PT, R35.reuse, UR36, PT ;  /* 0x0000002423007c0c */ /* 0x040fe2000bf06270 */
[----:B------:R-:W-:-:S03]  /*da10*/  IMAD.IADD R35, R35, 0x1, R30 ;  /* 0x0000000123237824 */ /* 0x000fc600078e021e */
[----:B------:R-:W-:Y:S01]  /*da20*/  ISETP.GT.U32.OR P0, PT, R8, 0x3f, P0 ;  /* 0x0000003f0800780c */ /* 0x000fe20000704470 */
[----:B0-----:R-:W-:-:S04]  /*da30*/  @P1 IMAD.HI.U32 R0, R35, R0, RZ ;  /* 0x0000000023001227 */ /* 0x001fc800078e00ff */
[----:B------:R-:W-:Y:S01]  /*da40*/  IMAD.MOV.U32 R9, RZ, RZ, R35 ;  /* 0x000000ffff097224 */ /* 0x000fe200078e0023 */
[----:B-1----:R-:W-:-:S07]  /*da50*/  @P1 SHF.R.U32.HI R9, RZ, R3, R0 ;  /* 0x00000003ff091219 */ /* 0x002fce0000011600 */
[----:B------:R-:W0:Y:S01]  /*da60*/  @!P0 LDC.64 R6, c[0x0][0x428] ;  /* 0x00010a00ff068b82 */ /* 0x000e220000000a00 */
[--C-:B------:R-:W-:Y:S01]  /*da70*/  @!P0 SHF.R.S32.HI R3, RZ, 0x1f, R9.reuse ;  /* 0x0000001fff038819 */ /* 0x100fe20000011409 */
[----:B------:R-:W-:-:S06]  /*da80*/  @!P0 IMAD.MOV.U32 R2, RZ, RZ, R9 ;  /* 0x000000ffff028224 */ /* 0x000fcc00078e0009 */
[----:B------:R-:W1:Y:S01]  /*da90*/  @!P0 LDC.64 R4, c[0x0][0x418] ;  /* 0x00010600ff048b82 */ /* 0x000e620000000a00 */
[-C--:B0-----:R-:W-:Y:S02]  /*daa0*/  @!P0 IMAD R0, R29, R6.reuse, RZ ;  /* 0x000000061d008224 */ /* 0x081fe400078e02ff */
[----:B------:R-:W-:-:S04]  /*dab0*/  @!P0 IMAD.WIDE.U32 R2, R24, R6, R2 ;  /* 0x0000000618028225 */ /* 0x000fc800078e0002 */
[----:B------:R-:W-:Y:S01]  /*dac0*/  @!P0 IMAD R7, R24, R7, R0 ;  /* 0x0000000718078224 */ /* 0x000fe200078e0200 */
[----:B-1----:R-:W-:-:S04]  /*dad0*/  @!P0 LEA R4, P1, R2, R4, 0x2 ;  /* 0x0000000402048211 */ /* 0x002fc800078210ff */
[----:B------:R-:W-:-:S04]  /*dae0*/  @!P0 IADD3 R0, R3, R7, RZ ;  /* 0x0000000703008210 */ /* 0x000fc80007ffe0ff */
[----:B------:R-:W-:Y:S02]  /*daf0*/  @!P0 LEA.HI.X R5, R2, R5, R0, 0x2, P1 ;  /* 0x0000000502058211 */ /* 0x000fe400008f1400 */
[----:B------:R-:W-:Y:S01]  /*db00*/  MOV R2, UR46 ;  /* 0x0000002e00027c02 */ /* 0x000fe20008000f00 */
[----:B------:R-:W-:Y:S02]  /*db10*/  IMAD.MOV R0, RZ, RZ, -R9 ;  /* 0x000000ffff007224 */ /* 0x000fe400078e0a09 */
[----:B------:R0:W5:Y:S01]  /*db20*/  @!P0 LDG.E R34, desc[UR50][R4.64] ;  /* 0x0000003204228981 */ /* 0x000162000c1e1900 */
[----:B------:R-:W-:Y:S01]  /*db30*/  ISETP.NE.AND P2, PT, R2, 0x3, PT ;  /* 0x000000030200780c */ /* 0x000fe20003f45270 */
[----:B------:R-:W-:Y:S01]  /*db40*/  IMAD R35, R10, R0, R35 ;  /* 0x000000000a237224 */ /* 0x000fe200078e0223 */
[----:B------:R-:W-:Y:S01]  /*db50*/  ISETP.GT.U32.AND P0, PT, R8, 0x3f, PT ;  /* 0x0000003f0800780c */ /* 0x000fe20003f04070 */
[----:B------:R-:W-:Y:S01]  /*db60*/  IMAD R0, RZ, RZ, -UR42 ;  /* 0x8000002aff007e24 */ /* 0x000fe2000f8e02ff */
[----:B------:R-:W-:-:S03]  /*db70*/  LOP3.LUT R16, R16, 0xfffffeff, RZ, 0xc0, !PT ;  /* 0xfffffeff10107812 */ /* 0x000fc600078ec0ff */
[----:B------:R-:W-:-:S05]  /*db80*/  IMAD R19, R19, R0, UR41 ;  /* 0x0000002913137e24 */ /* 0x000fca000f8e0200 */
[----:B------:R-:W-:Y:S02]  /*db90*/  SHF.R.S32.HI R23, RZ, 0x1f, R19 ;  /* 0x0000001fff177819 */ /* 0x000fe40000011413 */
[----:B------:R-:W-:-:S04]  /*dba0*/  @P2 LOP3.LUT R16, R16, 0x100, RZ, 0xfc, !PT ;  /* 0x0000010010102812 */ /* 0x000fc800078efcff */
[----:B------:R-:W-:-:S04]  /*dbb0*/  LOP3.LUT R16, R16, 0xfffffffe, RZ, 0xc0, !PT ;  /* 0xfffffffe10107812 */ /* 0x000fc800078ec0ff */
[----:B------:R-:W-:Y:S01]  /*dbc0*/  @P0 LOP3.LUT R16, R16, 0x1, RZ, 0xfc, !PT ;  /* 0x0000000110100812 */ /* 0x000fe200078efcff */
[----:B0-----:R-:W-:Y:S06]  /*dbd0*/  @!P2 BRA `(.L_x_4093) ;  /* 0x000000000004a947 */ /* 0x001fec0003800000 */
[----:B------:R-:W-:Y:S01]  /*dbe0*/  BPT.TRAP 0x1 ;  /* 0x000000040000795c */ /* 0x000fe20000300000 */
.L_x_4093:
[----:B------:R-:W-:Y:S01]  /*dbf0*/  IMAD R25, R18, 0x8, R17 ;  /* 0x0000000812197824 */ /* 0x000fe200078e0211 */
[----:B------:R-:W-:Y:S01]  /*dc00*/  SHF.L.U32 R0, R22, 0x1f, RZ ;  /* 0x0000001f16007819 */ /* 0x000fe200000006ff */
[----:B------:R-:W-:Y:S03]  /*dc10*/  BSSY B0, `(.L_x_4094) ;  /* 0x0000003000007945 */ /* 0x000fe60003800000 */
[----:B------:R-:W0:Y:S02]  /*dc20*/  SYNCS.PHASECHK.TRANS64.TRYWAIT P0, [R25+URZ+0x28c40], R0 ;  /* 0x028c4000190075a7 */ /* 0x000e24000800017f */
[----:B0-----:R-:W-:Y:S05]  /*dc30*/  @!P0 BRA `(.L_x_4095) ;  /* 0x0000002c00fc8947 */ /* 0x001fea0003800000 */
.L_x_4148:
[----:B------:R-:W-:Y:S05]  /*dc40*/  BSYNC B0 ;  /* 0x0000000000007941 */ /* 0x000fea0003800000 */
.L_x_4094:
        /* <DEDUP_REMOVED lines=12> */
[----:B------:R-:W-:Y:S02]  /*dd10*/  IMAD R5, R4, UR4, RZ ;  /* 0x0000000404057c24 */ /* 0x000fe4000f8e02ff */
[----:B------:R-:W-:-:S04]  /*dd20*/  IMAD.WIDE.U32 R2, R34, UR4, R2 ;  /* 0x0000000422027c25 */ /* 0x000fc8000f8e0002 */
[----:B------:R-:W-:Y:S01]  /*dd30*/  IMAD R5, R34, UR5, R5 ;  /* 0x0000000522057c24 */ /* 0x000fe2000f8e0205 */
[----:B------:R-:W-:Y:S01]  /*dd40*/  ULDC.64 UR4, c[0x0][0x308] ;  /* 0x0000c20000047ab9 */ /* 0x000fe20000000a00 */
[----:B0-----:R-:W-:Y:S02]  /*dd50*/  IMAD R4, R18, 0x1000, R31 ;  /* 0x0000100012047824 */ /* 0x001fe400078e021f */
[----:B------:R-:W-:Y:S02]  /*dd60*/  IMAD.IADD R3, R3, 0x1, R5 ;  /* 0x0000000103037824 */ /* 0x000fe400078e0205 */
[----:B------:R-:W-:Y:S02]  /*dd70*/  IMAD R0, R23, UR4, RZ ;  /* 0x0000000417007c24 */ /* 0x000fe4000f8e02ff */
[----:B------:R-:W-:-:S04]  /*dd80*/  IMAD.WIDE.U32 R2, R19, UR4, R2 ;  /* 0x0000000413027c25 */ /* 0x000fc8000f8e0002 */
[----:B------:R-:W-:Y:S01]  /*dd90*/  IMAD R5, R19, UR5, R0 ;  /* 0x0000000513057c24 */ /* 0x000fe2000f8e0200 */
[----:B------:R-:W-:Y:S01]  /*dda0*/  ULDC.64 UR4, c[0x0][0x2e8] ;  /* 0x0000ba0000047ab9 */ /* 0x000fe20000000a00 */
[----:B-1----:R-:W-:Y:S01]  /*ddb0*/  IMAD.SHL.U32 R6, R6, 0x8, RZ ;  /* 0x0000000806067824 */ /* 0x002fe200078e00ff */
[----:B------:R-:W-:Y:S01]  /*ddc0*/  LEA R0, P0, R2, UR4, 0x1 ;  /* 0x0000000402007c11 */ /* 0x000fe2000f8008ff */
[----:B------:R-:W-:Y:S01]  /*ddd0*/  UMOV UR4, 0xffffffff ;  /* 0xffffffff00047882 */ /* 0x000fe20000000000 */
[----:B------:R-:W-:Y:S02]  /*dde0*/  IADD3 R5, R3, R5, RZ ;  /* 0x0000000503057210 */ /* 0x000fe40007ffe0ff */
[----:B------:R-:W-:Y:S02]  /*ddf0*/  LOP3.LUT R6, R6, 0x38, RZ, 0xc0, !PT ;  /* 0x0000003806067812 */ /* 0x000fe400078ec0ff */
[----:B------:R-:W-:Y:S02]  /*de00*/  LEA.HI.X R5, R2, UR5, R5, 0x1, P0 ;  /* 0x0000000502057c11 */ /* 0x000fe400080f0c05 */
[----:B------:R-:W-:Y:S01]  /*de10*/  ISETP.GE.AND P0, PT, R27, 0x1, PT ;  /* 0x000000011b00780c */ /* 0x000fe20003f06270 */
[----:B------:R-:W-:-:S12]  /*de20*/  BRA.DIV UR4, `(.L_x_4096) ;  /* 0x0000002e04947947 */ /* 0x000fd8000b800000 */
[----:B------:R-:W0:Y:S01]  /*de30*/  SHFL.IDX PT, R14, R0, RZ, 0x181f ;  /* 0x00181fff000e7589 */ /* 0x000e2200000e0000 */
[----:B------:R-:W-:-:S03]  /*de40*/  @P0 LEA R7, R4, R17, 0x1 ;  /* 0x0000001104070211 */ /* 0x000fc600078e08ff */
        /* <DEDUP_REMOVED lines=9> */
[----:B0-----:R-:W-:-:S05]  /*dee0*/  @P0 LEA R14, P1, R6, R14, 0x1 ;  /* 0x0000000e060e0211 */ /* 0x001fca00078208ff */
[----:B-1----:R-:W-:Y:S01]  /*def0*/  @P0 IMAD.X R3, RZ, RZ, R2, P1 ;  /* 0x000000ffff030224 */ /* 0x002fe200008e0602 */
[----:B------:R-:W-:Y:S02]  /*df00*/  @P0 MOV R2, R14 ;  /* 0x0000000e00020202 */ /* 0x000fe40000000f00 */
        /* <DEDUP_REMOVED lines=11> */
.L_x_4158:
[----:B------:R-:W-:-:S13]  /*dfc0*/  ISETP.GE.AND P0, PT, R27, 0x31, PT ;  /* 0x000000311b00780c */ /* 0x000fda0003f06270 */
[----:B01----:R-:W-:-:S04]  /*dfd0*/  @P0 LEA R2, P1, R6, R14, 0x1 ;  /* 0x0000000e06020211 */ /* 0x003fc800078208ff */
[----:B------:R-:W-:Y:S01]  /*dfe0*/  @P0 IADD3.X R3, RZ, R5, RZ, P1, !PT ;  /* 0x00000005ff030210 */ /* 0x000fe20000ffe4ff */
[----:B------:R-:W-:-:S05]  /*dff0*/  @P0 IMAD R5, R4, 0x2, R17 ;  /* 0x0000000204050824 */ /* 0x000fca00078e0211 */
[----:B------:R-:W-:Y:S01]  /*e000*/  @!PT LDS RZ, [RZ] ;  /* 0x00000000fffff984 */ /* 0x000fe20000000800 */
[----:B------:R-:W-:Y:S01]  /*e010*/  @!PT LDS RZ, [RZ] ;  /* 0x00000000fffff984 */ /* 0x000fe20000000800 */
[----:B------:R-:W-:Y:S01]  /*e020*/  @!PT LDS RZ, [RZ] ;  /* 0x00000000fffff984 */ /* 0x000fe20000000800 */
[----:B------:R0:W-:Y:S01]  /*e030*/  @P0 LDGSTS.E.BYPASS.LTC128B.128 [R5+0x23c00], desc[UR50][R2.64], !P2 ;  /* 0x23c0000002050fae */ /* 0x0001e2000d101d72 */
[----:B------:R-:W-:Y:S01]  /*e040*/  PLOP3.LUT P0, PT, PT, PT, PT, 0x80, 0x0 ;  /* 0x000000000000781c */ /* 0x000fe20003f0f070 */
[----:B------:R-:W-:-:S12]  /*e050*/  NOP ;  /* 0x0000000000007918 */ /* 0x000fd80000000000 */
.L_x_4097:
        /* <DEDUP_REMOVED lines=11> */
.L_x_4098:
        /* <DEDUP_REMOVED lines=11> */
[----:B------:R-:W-:Y:S01]  /*e1c0*/  MOV R4, UR4 ;  /* 0x0000000400047c02 */ /* 0x000fe20008000f00 */
[----:B------:R-:W-:Y:S01]  /*e1d0*/  IMAD.U32 R5, RZ, RZ, UR5 ;  /* 0x00000005ff057e24 */ /* 0x000fe2000f8e00ff */
[----:B------:R-:W0:Y:S01]  /*e1e0*/  LDC.64 R2, c[0x4][R2] ;  /* 0x0100000002027b82 */ /* 0x000e220000000a00 */
[----:B------:R-:W-:Y:S01]  /*e1f0*/  IMAD.U32 R6, RZ, RZ, UR6 ;  /* 0x00000006ff067e24 */ /* 0x000fe2000f8e00ff */
[----:B------:R-:W-:Y:S01]  /*e200*/  MOV R10, UR8 ;  /* 0x00000008000a7c02 */ /* 0x000fe20008000f00 */
[----:B------:R-:W-:Y:S01]  /*e210*/  IMAD.U32 R7, RZ, RZ, UR7 ;  /* 0x00000007ff077e24 */ /* 0x000fe2000f8e00ff */
[----:B------:R-:W-:Y:S01]  /*e220*/  MOV R13, RZ ;  /* 0x000000ff000d7202 */ /* 0x000fe20000000f00 */
[----:B------:R-:W-:-:S02]  /*e230*/  IMAD.U32 R11, RZ, RZ, UR9 ;  /* 0x00000009ff0b7e24 */ /* 0x000fc4000f8e00ff */
[----:B------:R-:W-:Y:S02]  /*e240*/  IMAD.MOV.U32 R8, RZ, RZ, 0x70 ;  /* 0x00000070ff087424 */ /* 0x000fe400078e00ff */
[----:B------:R-:W-:-:S07]  /*e250*/  IMAD.MOV.U32 R12, RZ, RZ, 0x1 ;  /* 0x00000001ff0c7424 */ /* 0x000fce00078e00ff */
[----:B------:R-:W-:-:S07]  /*e260*/  LEPC R20, `(.L_x_4100) ;  /* 0x000000001014794e */ /* 0x000fce0000000000 */
[----:B01----:R-:W-:Y:S05]  /*e270*/  CALL.ABS.NOINC R2 ;  /* 0x0000000002007343 */ /* 0x003fea0003c00000 */
.L_x_4100:
[----:B------:R-:W-:Y:S05]  /*e280*/  BSYNC B6 ;  /* 0x0000000000067941 */ /* 0x000fea0003800000 */
.L_x_4099:
[----:B------:R2:W5:Y:S01]  /*e290*/  LDL R8, [R1+0x8] ;  /* 0x0000080001087983 */ /* 0x0005620000100800 */
[----:B------:R-:W-:Y:S01]  /*e2a0*/  UISETP.NE.AND UP0, UPT, UR47, URZ, UPT ;  /* 0x0000003f2f00728c */ /* 0x000fe2000bf05270 */
[----:B------:R-:W-:Y:S01]  /*e2b0*/  IMAD.U32 R0, RZ, RZ, UR43 ;  /* 0x0000002bff007e24 */ /* 0x000fe2000f8e00ff */
[----:B------:R-:W-:Y:S01]  /*e2c0*/  LOP3.LUT P5, RZ, R16, 0x1000, RZ, 0xc0, !PT ;  /* 0x0000100010ff7812 */ /* 0x000fe200078ac0ff */
[----:B0-----:R-:W0:Y:S01]  /*e2d0*/  S2R R2, SR_TID.X ;  /* 0x0000000000027919 */ /* 0x001e220000002100 */
[----:B------:R-:W-:Y:S01]  /*e2e0*/  R2UR UR6, R23 ;  /* 0x00000000170672ca */ /* 0x000fe200000e0000 */
[----:B------:R-:W-:Y:S01]  /*e2f0*/  ULDC.64 UR8, c[0x0][0x2d8] ;  /* 0x0000b60000087ab9 */ /* 0x000fe20000000a00 */
[----:B------:R-:W-:-:S05]  /*e300*/  PLOP3.LUT P0, PT, PT, PT, UP0, 0x80, 0x0 ;  /* 0x000000000000781c */ /* 0x000fca0003f0f008 */
[----:B------:R-:W-:Y:S01]  /*e310*/  @UP0 ULDC UR4, c[0x0][0x44c] ;  /* 0x0001130000040ab9 */ /* 0x000fe20000000800 */
[----:B0-----:R-:W-:-:S05]  /*e320*/  IMAD.SHL.U32 R2, R2, 0x10, RZ ;  /* 0x0000001002027824 */ /* 0x001fca00078e00ff */
[----:B------:R-:W-:-:S05]  /*e330*/  LOP3.LUT R2, R36, 0x70, R2, 0xf8, !PT ;  /* 0x0000007024027812 */ /* 0x000fca00078ef802 */
[----:B------:R-:W-:-:S04]  /*e340*/  IMAD R0, R0, 0x40, R2 ;  /* 0x0000004000007824 */ /* 0x000fc800078e0202 */
[----:B------:R-:W-:Y:S01]  /*e350*/  @P0 IMAD.HI.U32 R3, R0, UR4, RZ ;  /* 0x0000000400030c27 */ /* 0x000fe2000f8e00ff */
[----:B------:R-:W-:Y:S01]  /*e360*/  PLOP3.LUT P0, PT, PT, PT, UP0, 0x80, 0x0 ;  /* 0x000000000000781c */ /* 0x000fe20003f0f008 */
[----:B------:R-:W-:Y:S01]  /*e370*/  @UP0 ULDC UR4, c[0x0][0x450] ;  /* 0x0001140000040ab9 */ /* 0x000fe20000000800 */
[----:B------:R-:W-:Y:S02]  /*e380*/  MOV R2, R0 ;  /* 0x0000000000027202 */ /* 0x000fe40000000f00 */
[----:B------:R-:W-:Y:S01]  /*e390*/  R2UR UR7, R19 ;  /* 0x00000000130772ca */ /* 0x000fe200000e0000 */
[----:B------:R-:W-:-:S08]  /*e3a0*/  UIMAD UR6, UR6, UR8, URZ ;  /* 0x00000008060672a4 */ /* 0x000fd0000f8e023f */
[----:B------:R-:W-:Y:S02]  /*e3b0*/  @P0 SHF.R.U32.HI R2, RZ, UR4, R3 ;  /* 0x00000004ff020c19 */ /* 0x000fe40008011603 */
[----:B------:R-:W-:Y:S02]  /*e3c0*/  R2UR UR4, R19 ;  /* 0x00000000130472ca */ /* 0x000fe400000e0000 */
[----:B------:R-:W-:Y:S01]  /*e3d0*/  UIMAD UR7, UR7, UR9, UR6 ;  /* 0x00000009070772a4 */ /* 0x000fe2000f8e0206 */
[----:B------:R-:W0:Y:S01]  /*e3e0*/  S2R R10, SR_TID.X ;  /* 0x00000000000a7919 */ /* 0x000e220000002100 */
[----:B------:R-:W-:Y:S01]  /*e3f0*/  USHF.R.S32.HI UR6, URZ, 0x1f, UR42 ;  /* 0x0000001f3f067899 */ /* 0x000fe2000801142a */
[----:B------:R-:W-:-:S08]  /*e400*/  IMAD.MOV R5, RZ, RZ, -R2 ;  /* 0x000000ffff057224 */ /* 0x000fd000078e0a02 */
        /* <DEDUP_REMOVED lines=30> */
[----:B------:R-:W-:-:S03]  /*e5f0*/  IMAD.U32 R3, RZ, RZ, UR43 ;  /* 0x0000002bff037e24 */ /* 0x000fc6000f8e00ff */
[----:B------:R-:W2:Y:S01]  /*e600*/  SHFL.IDX PT, R2, R5, RZ, 0x181f ;  /* 0x00181fff05027589 */ /* 0x000ea200000e0000 */
[----:B------:R-:W-:-:S04]  /*e610*/  IMAD R4, R3, 0x40, R36 ;  /* 0x0000004003047824 */ /* 0x000fc800078e0224 */
[C---:B------:R-:W-:Y:S01]  /*e620*/  VIADD R6, R4.reuse, 0x10 ;  /* 0x0000001004067836 */ /* 0x040fe20000000000 */
[----:B------:R-:W-:-:S13]  /*e630*/  ISETP.GE.AND P0, PT, R4, UR37, PT ;  /* 0x0000002504007c0c */ /* 0x000fda000bf06270 */
[----:B0-----:R-:W-:-:S04]  /*e640*/  @!P0 LEA R14, P1, R10, R14, 0x1 ;  /* 0x0000000e0a0e8211 */ /* 0x001fc800078208ff */
[----:B--2---:R-:W-:Y:S01]  /*e650*/  @!P0 IADD3.X R3, RZ, R2, RZ, P1, !PT ;  /* 0x00000002ff038210 */ /* 0x004fe20000ffe4ff */
[----:B------:R-:W-:Y:S02]  /*e660*/  @!P0 IMAD.MOV.U32 R2, RZ, RZ, R14 ;  /* 0x000000ffff028224 */ /* 0x000fe400078e000e */
[----:B------:R-:W0:Y:S04]  /*e670*/  SHFL.IDX PT, R14, R0, 0x1, 0x181f ;  /* 0x00381f00000e7f89 */ /* 0x000e2800000e0000 */
[----:B-----5:R2:W-:Y:S01]  /*e680*/  @!P0 LDGSTS.E.BYPASS.LTC128B.128 [R8+0x20400], desc[UR50][R2.64], !P5 ;  /* 0x2040000002088fae */ /* 0x0205e2000e901d72 */
[----:B------:R-:W-:Y:S01]  /*e690*/  ISETP.GE.AND P0, PT, R6, UR37, PT ;  /* 0x0000002506007c0c */ /* 0x000fe2000bf06270 */
[----:B------:R-:W-:Y:S02]  /*e6a0*/  VIADD R6, R4, 0x20 ;  /* 0x0000002004067836 */ /* 0x000fe40000000000 */
[----:B--2---:R-:W2:Y:S10]  /*e6b0*/  SHFL.IDX PT, R2, R5, 0x1, 0x181f ;  /* 0x00381f0005027f89 */ /* 0x004eb400000e0000 */
[----:B0-----:R-:W-:-:S05]  /*e6c0*/  @!P0 LEA R14, P1, R10, R14, 0x1 ;  /* 0x0000000e0a0e8211 */ /* 0x001fca00078208ff */
[----:B--2---:R-:W-:Y:S01]  /*e6d0*/  @!P0 IMAD.X R3, RZ, RZ, R2, P1 ;  /* 0x000000ffff038224 */ /* 0x004fe200008e0602 */
[----:B------:R-:W-:Y:S02]  /*e6e0*/  @!P0 MOV R2, R14 ;  /* 0x0000000e00028202 */ /* 0x000fe40000000f00 */
        /* <DEDUP_REMOVED lines=10> */
.L_x_4167:
[----:B------:R-:W-:-:S04]  /*e790*/  IADD3 R4, R4, 0x30, RZ ;  /* 0x0000003004047810 */ /* 0x000fc80007ffe0ff */
[----:B------:R-:W-:-:S13]  /*e7a0*/  ISETP.GE.AND P0, PT, R4, UR37, PT ;  /* 0x0000002504007c0c */ /* 0x000fda000bf06270 */
[----:B0-2---:R-:W-:-:S05]  /*e7b0*/  @!P0 LEA R2, P1, R10, R14, 0x1 ;  /* 0x0000000e0a028211 */ /* 0x005fca00078208ff */
[----:B------:R-:W-:-:S05]  /*e7c0*/  @!P0 IMAD.X R3, RZ, RZ, R5, P1 ;  /* 0x000000ffff038224 */ /* 0x000fca00008e0605 */
[----:B------:R-:W-:Y:S01]  /*e7d0*/  @!PT LDS RZ, [RZ] ;  /* 0x00000000fffff984 */ /* 0x000fe20000000800 */
[----:B------:R-:W-:Y:S01]  /*e7e0*/  @!PT LDS RZ, [RZ] ;  /* 0x00000000fffff984 */ /* 0x000fe20000000800 */
[----:B------:R-:W-:Y:S01]  /*e7f0*/  @!PT LDS RZ, [RZ] ;  /* 0x00000000fffff984 */ /* 0x000fe20000000800 */
[----:B------:R0:W-:Y:S01]  /*e800*/  @!P0 LDGSTS.E.BYPASS.LTC128B.128 [R8+0x21c00], desc[UR50][R2.64], !P5 ;  /* 0x21c0000002088fae */ /* 0x0001e2000e901d72 */
[----:B------:R-:W-:Y:S01]  /*e810*/  PLOP3.LUT P0, PT, PT, PT, PT, 0x80, 0x0 ;  /* 0x000000000000781c */ /* 0x000fe20003f0f070 */
[----:B------:R-:W-:-:S12]  /*e820*/  NOP ;  /* 0x0000000000007918 */ /* 0x000fd80000000000 */
.L_x_4102:
        /* <DEDUP_REMOVED lines=18> */
.L_x_4168:
[----:B------:R-:W-:Y:S05]  /*e950*/  BSYNC B0 ;  /* 0x0000000000007941 */ /* 0x000fea0003800000 */
.L_x_4103:
[----:B------:R-:W-:-:S04]  /*e960*/  MOV R2, UR46 ;  /* 0x0000002e00027c02 */ /* 0x000fc80008000f00 */
[----:B------:R-:W-:-:S13]  /*e970*/  ISETP.NE.AND P0, PT, R2, 0x3, PT ;  /* 0x000000030200780c */ /* 0x000fda0003f05270 */
[----:B------:R-:W-:Y:S05]  /*e980*/  @!P0 BRA `(.L_x_4105) ;  /* 0x0000000000048947 */ /* 0x000fea0003800000 */
[----:B------:R-:W-:Y:S01]  /*e990*/  BPT.TRAP 0x1 ;  /* 0x000000040000795c */ /* 0x000fe20000300000 */
.L_x_4105:
[----:B0-----:R-:W-:Y:S01]  /*e9a0*/  SHF.L.U32 R0, R22, 0x1f, RZ ;  /* 0x0000001f16007819 */ /* 0x001fe200000006ff */
[----:B------:R-:W-:Y:S03]  /*e9b0*/  BSSY B0, `(.L_x_4106) ;  /* 0x0000003000007945 */ /* 0x000fe60003800000 */
[----:B------:R-:W0:Y:S02]  /*e9c0*/  SYNCS.PHASECHK.TRANS64.TRYWAIT P0, [R25+URZ+0x28c60], R0 ;  /* 0x028c6000190075a7 */ /* 0x000e24000800017f */
[----:B0-----:R-:W-:Y:S05]  /*e9d0*/  @!P0 BRA `(.L_x_4107) ;  /* 0x0000002c00008947 */ /* 0x001fea0003800000 */
.L_x_4169:
[----:B------:R-:W-:Y:S05]  /*e9e0*/  BSYNC B0 ;  /* 0x0000000000007941 */ /* 0x000fea0003800000 */
.L_x_4106:
        /* <DEDUP_REMOVED lines=14> */
[----:B------:R-:W-:Y:S01]  /*ead0*/  IMAD.IADD R3, R3, 0x1, R5 ;  /* 0x0000000103037824 */ /* 0x000fe200078e0205 */
[----:B------:R-:W-:Y:S01]  /*eae0*/  LEA R5, R18, R31, 0xf ;  /* 0x0000001f12057211 */ /* 0x000fe200078e78ff */
[C---:B------:R-:W-:Y:S02]  /*eaf0*/  IMAD R7, R19.reuse, UR5, R0 ;  /* 0x0000000513077c24 */ /* 0x040fe4000f8e0200 */
[----:B------:R-:W-:Y:S01]  /*eb00*/  IMAD.WIDE.U32 R2, R19, UR4, R2 ;  /* 0x0000000413027c25 */ /* 0x000fe2000f8e0002 */
[----:B------:R-:W-:-:S03]  /*eb10*/  ULDC.64 UR4, c[0x0][0x318] ;  /* 0x0000c60000047ab9 */ /* 0x000fc60000000a00 */
[----:B------:R-:W-:Y:S01]  /*eb20*/  IMAD.IADD R7, R3, 0x1, R7 ;  /* 0x0000000103077824 */ /* 0x000fe200078e0207 */
[----:B------:R-:W-:Y:S01]  /*eb30*/  LEA R6, P0, R2, UR4, 0x1 ;  /* 0x0000000402067c11 */ /* 0x000fe2000f8008ff */
[----:B------:R-:W-:-:S03]  /*eb40*/  UMOV UR4, 0xffffffff ;  /* 0xffffffff00047882 */ /* 0x000fc60000000000 */
[----:B------:R-:W-:Y:S02]  /*eb50*/  LEA.HI.X R7, R2, UR5, R7, 0x1, P0 ;  /* 0x0000000502077c11 */ /* 0x000fe400080f0c07 */
[----:B------:R-:W-:-:S13]  /*eb60*/  ISETP.GT.AND P0, PT, R4, -0x1, PT ;  /* 0xffffffff0400780c */ /* 0x000fda0003f04270 */
[----:B------:R-:W-:Y:S01]  /*eb70*/  @P0 LOP3.LUT R16, R16, 0x800, RZ, 0xfc, !PT ;  /* 0x0000080010100812 */ /* 0x000fe200078efcff */
[----:B------:R-:W-:Y:S06]  /*eb80*/  BRA.DIV UR4, `(.L_x_4108) ;  /* 0x0000002a04a87947 */ /* 0x000fec000b800000 */
[----:B------:R-:W0:Y:S01]  /*eb90*/  S2R R2, SR_TID.X ;  /* 0x0000000000027919 */ /* 0x000e220000002100 */
[C---:B------:R-:W-:Y:S02]  /*eba0*/  LOP3.LUT P1, RZ, R32.reuse, 0x1, RZ, 0xc0, !PT ;  /* 0x0000000120ff7812 */ /* 0x040fe4000782c0ff */
[----:B------:R-:W-:Y:S01]  /*ebb0*/  LEA R5, R5, R17, 0x1 ;  /* 0x0000001105057211 */ /* 0x000fe200078e08ff */
[----:B------:R-:W2:Y:S01]  /*ebc0*/  SHFL.IDX PT, R14, R6, RZ, 0x181f ;  /* 0x00181fff060e7589 */ /* 0x000ea200000e0000 */
[C---:B------:R-:W-:Y:S02]  /*ebd0*/  LOP3.LUT P5, RZ, R32.reuse, 0x2, RZ, 0xc0, !PT ;  /* 0x0000000220ff7812 */ /* 0x040fe400078ac0ff */
[C---:B------:R-:W-:Y:S01]  /*ebe0*/  LOP3.LUT P4, RZ, R32.reuse, 0x4, RZ, 0xc0, !PT ;  /* 0x0000000420ff7812 */ /* 0x040fe2000788c0ff */
[----:B------:R-:W3:Y:S01]  /*ebf0*/  SHFL.IDX PT, R3, R7, RZ, 0x181f ;  /* 0x00181fff07037589 */ /* 0x000ee200000e0000 */
[C---:B------:R-:W-:Y:S02]  /*ec00*/  LOP3.LUT P3, RZ, R32.reuse, 0x8, RZ, 0xc0, !PT ;  /* 0x0000000820ff7812 */ /* 0x040fe4000786c0ff */
[----:B------:R-:W-:Y:S01]  /*ec10*/  LOP3.LUT P2, RZ, R32, 0x10, RZ, 0xc0, !PT ;  /* 0x0000001020ff7812 */ /* 0x000fe2000784c0ff */
[----:B------:R-:W-:Y:S01]  /*ec20*/  SHFL.IDX PT, R8, R7, 0x2, 0x181f ;  /* 0x00581f0007087f89 */ /* 0x000fe200000e0000 */
[----:B------:R-:W-:-:S04]  /*ec30*/  LOP3.LUT R16, R16, 0xfffffdff, RZ, 0xc0, !PT ;  /* 0xfffffdff10107812 */ /* 0x000fc800078ec0ff */
        /* <DEDUP_REMOVED lines=70> */
.L_x_4179:
        /* <DEDUP_REMOVED lines=25> */
.L_x_4109:
        /* <DEDUP_REMOVED lines=11> */
.L_x_4110:
[----:B------:R-:W-:Y:S01]  /*f2e0*/  UISETP.GE.AND UP0, UPT, UR44, 0x2, UPT ;  /* 0x000000022c00788c */ /* 0x000fe2000bf06270 */
[----:B------:R0:W-:Y:S05]  /*f2f0*/  SYNCS.ARRIVE.TRANS64.A1T0 RZ, [R25+URZ+0x28c50], RZ ;  /* 0x028c50ff19ff79a7 */ /* 0x0001ea000810003f */
[----:B------:R-:W-:-:S13]  /*f300*/  PLOP3.LUT P0, PT, PT, PT, UP0, 0x40, 0x0 ;  /* 0x000000000000781c */ /* 0x000fda0003f0e808 */
[----:B0-----:R-:W-:Y:S05]  /*f310*/  @P0 BRA `(.L_x_4111) ;  /* 0x0000000c009c0947 */ /* 0x001fea0003800000 */
[----:B------:R-:W-:Y:S01]  /*f320*/  UIADD3 UR4, UR44, -0x2, URZ ;  /* 0xfffffffe2c047890 */ /* 0x000fe2000fffe03f */
[----:B------:R-:W-:Y:S05]  /*f330*/  BSSY B0, `(.L_x_4111) ;  /* 0x00000e5000007945 */ /* 0x000fea0003800000 */
[----:B------:R-:W-:-:S07]  /*f340*/  IMAD.U32 R9, RZ, RZ, UR4 ;  /* 0x00000004ff097e24 */ /* 0x000fce000f8e00ff */
.L_x_4124:
[----:B0-----:R-:W0:Y:S01]  /*f350*/  S2R R2, SR_TID.X ;  /* 0x0000000000027919 */ /* 0x001e220000002100 */
[----:B------:R-:W2:Y:S01]  /*f360*/  LDC R3, c[0x0][0x430] ;  /* 0x00010c00ff037b82 */ /* 0x000ea20000000800 */
[----:B-1----:R-:W-:Y:S01]  /*f370*/  IMAD R8, R9, 0x40, R30 ;  /* 0x0000004009087824 */ /* 0x002fe200078e021e */
[----:B------:R-:W-:Y:S02]  /*f380*/  IADD3 R18, R18, 0x1, RZ ;  /* 0x0000000112127810 */ /* 0x000fe40007ffe0ff */
[----:B--2---:R-:W-:Y:S01]  /*f390*/  ISETP.NE.AND P0, PT, R3, 0x1, PT ;  /* 0x000000010300780c */ /* 0x004fe20003f05270 */
[----:B0-----:R-:W-:-:S05]  /*f3a0*/  IMAD.SHL.U32 R2, R2, 0x10, RZ ;  /* 0x0000001002027824 */ /* 0x001fca00078e00ff */
[----:B------:R-:W-:-:S07]  /*f3b0*/  LOP3.LUT R2, R36, 0x70, R2, 0xf8, !PT ;  /* 0x0000007024027812 */ /* 0x000fce00078ef802 */
[----:B------:R-:W0:Y:S01]  /*f3c0*/  @P0 LDC R3, c[0x0][0x434] ;  /* 0x00010d00ff030b82 */ /* 0x000e220000000800 */
[C---:B------:R-:W-:Y:S02]  /*f3d0*/  ISETP.GT.U32.AND P1, PT, R2.reuse, 0x3f, PT ;  /* 0x0000003f0200780c */ /* 0x040fe40003f24070 */
[----:B------:R-:W-:-:S05]  /*f3e0*/  IADD3 R8, R2, R8, RZ ;  /* 0x0000000802087210 */ /* 0x000fca0007ffe0ff */
        /* <DEDUP_REMOVED lines=10> */
[----:B------:R-:W-:-:S04]  /*f490*/  @!P1 IMAD.WIDE.U32 R2, R24, R4, R2 ;  /* 0x0000000418029225 */ /* 0x000fc800078e0002 */
[----:B------:R-:W-:Y:S02]  /*f4a0*/  @!P1 IMAD.IADD R3, R5, 0x1, R3 ;  /* 0x0000000105039824 */ /* 0x000fe400078e0203 */
[----:B------:R-:W-:Y:S01]  /*f4b0*/  IMAD.MOV.U32 R4, RZ, RZ, RZ ;  /* 0x000000ffff047224 */ /* 0x000fe200078e00ff */
        /* <DEDUP_REMOVED lines=9> */
[----:B------:R-:W-:Y:S01]  /*f550*/  SEL R3, RZ, 0x1, P0 ;  /* 0x00000001ff037807 */ /* 0x000fe20000000000 */
[----:B------:R-:W-:Y:S01]  /*f560*/  IMAD R5, R5, UR4, R8 ;  /* 0x0000000405057c24 */ /* 0x000fe2000f8e0208 */
[----:B------:R-:W-:Y:S01]  /*f570*/  MOV R2, R9 ;  /* 0x0000000900027202 */ /* 0x000fe20000000f00 */
[----:B------:R-:W-:Y:S01]  /*f580*/  VIADD R9, R9, 0xffffffff ;  /* 0xffffffff09097836 */ /* 0x000fe20000000000 */
[----:B------:R-:W-:-:S02]  /*f590*/  SEL R18, R18, RZ, P0 ;  /* 0x000000ff12127207 */ /* 0x000fc40000000000 */
[----:B------:R-:W-:Y:S02]  /*f5a0*/  LOP3.LUT R22, R22, R3, RZ, 0x3c, !PT ;  /* 0x0000000316167212 */ /* 0x000fe400078e3cff */
[----:B------:R-:W-:Y:S01]  /*f5b0*/  ISETP.GT.AND P3, PT, R2, RZ, PT ;  /* 0x000000ff0200720c */ /* 0x000fe20003f64270 */
[----:B0-----:R-:W-:-:S12]  /*f5c0*/  @!P1 BRA `(.L_x_4112) ;  /* 0x0000000000049947 */ /* 0x001fd80003800000 */
[----:B------:R-:W-:Y:S01]  /*f5d0*/  BPT.TRAP 0x1 ;  /* 0x000000040000795c */ /* 0x000fe20000300000 */
.L_x_4112:
[----:B------:R-:W-:Y:S01]  /*f5e0*/  IMAD R8, R18, 0x8, R17 ;  /* 0x0000000812087824 */ /* 0x000fe200078e0211 */
[----:B------:R-:W-:Y:S01]  /*f5f0*/  SHF.L.U32 R20, R22, 0x1f, RZ ;  /* 0x0000001f16147819 */ /* 0x000fe200000006ff */
[----:B------:R-:W-:Y:S01]  /*f600*/  BSSY B1, `(.L_x_4113) ;  /* 0x0000004000017945 */ /* 0x000fe20003800000 */
[----:B------:R-:W-:Y:S02]  /*f610*/  SHF.R.S32.HI R7, RZ, 0x1f, R5 ;  /* 0x0000001fff077819 */ /* 0x000fe40000011405 */
[----:B------:R-:W0:Y:S02]  /*f620*/  SYNCS.PHASECHK.TRANS64.TRYWAIT P0, [R8+URZ+0x28c40], R20 ;  /* 0x028c4014080075a7 */ /* 0x000e24000800017f */
[----:B0-----:R-:W-:Y:S05]  /*f630*/  @!P0 BRA `(.L_x_4114) ;  /* 0x0000002800048947 */ /* 0x001fea0003800000 */
.L_x_4180:
[----:B------:R-:W-:Y:S05]  /*f640*/  BSYNC B1 ;  /* 0x0000000000017941 */ /* 0x000fea0003800000 */
.L_x_4113:
        /* <DEDUP_REMOVED lines=13> */
[----:B------:R-:W-:Y:S02]  /*f720*/  IADD3 R3, R3, R11, RZ ;  /* 0x0000000b03037210 */ /* 0x000fe40007ffe0ff */
[C---:B------:R-:W-:Y:S02]  /*f730*/  IMAD R27, R19.reuse, UR5, R6 ;  /* 0x00000005131b7c24 */ /* 0x040fe4000f8e0206 */
[----:B------:R-:W-:Y:S02]  /*f740*/  IMAD R6, R18, 0x1000, R31 ;  /* 0x0000100012067824 */ /* 0x000fe400078e021f */
[----:B------:R-:W-:Y:S01]  /*f750*/  IMAD.WIDE.U32 R2, R19, UR4, R2 ;  /* 0x0000000413027c25 */ /* 0x000fe2000f8e0002 */
[----:B------:R-:W-:-:S03]  /*f760*/  ULDC.64 UR4, c[0x0][0x2e8] ;  /* 0x0000ba0000047ab9 */ /* 0x000fc60000000a00 */
[----:B------:R-:W-:Y:S01]  /*f770*/  IMAD.IADD R27, R27, 0x1, R3 ;  /* 0x000000011b1b7824 */ /* 0x000fe200078e0203 */
[----:B------:R-:W-:Y:S01]  /*f780*/  LEA R21, P0, R2, UR4, 0x1 ;  /* 0x0000000402157c11 */ /* 0x000fe2000f8008ff */
[----:B------:R-:W-:-:S03]  /*f790*/  UMOV UR4, 0xffffffff ;  /* 0xffffffff00047882 */ /* 0x000fc60000000000 */
[----:B------:R-:W-:Y:S01]  /*f7a0*/  LEA.HI.X R27, R2, UR5, R27, 0x1, P0 ;  /* 0x00000005021b7c11 */ /* 0x000fe200080f0c1b */
[----:B------:R-:W-:Y:S08]  /*f7b0*/  BRA.DIV UR4, `(.L_x_4115) ;  /* 0x0000002604b87947 */ /* 0x000ff0000b800000 */
[----:B------:R-:W2:Y:S01]  /*f7c0*/  SHFL.IDX PT, R14, R21, RZ, 0x181f ;  /* 0x00181fff150e7589 */ /* 0x000ea200000e0000 */
[----:B-1----:R-:W-:-:S03]  /*f7d0*/  LEA R25, R6, R17, 0x1 ;  /* 0x0000001106197211 */ /* 0x002fc600078e08ff */
[----:B------:R-:W1:Y:S01]  /*f7e0*/  SHFL.IDX PT, R3, R27, RZ, 0x181f ;  /* 0x00181fff1b037589 */ /* 0x000e6200000e0000 */
[----:B--2---:R-:W-:-:S03]  /*f7f0*/  IADD3 R2, P0, R14, R0, RZ ;  /* 0x000000000e027210 */ /* 0x004fc60007f1e0ff */
[----:B------:R-:W2:Y:S02]  /*f800*/  SHFL.IDX PT, R14, R21, 0x1, 0x181f ;  /* 0x00381f00150e7f89 */ /* 0x000ea400000e0000 */
[----:B-1----:R-:W-:-:S05]  /*f810*/  IMAD.X R3, RZ, RZ, R3, P0 ;  /* 0x000000ffff037224 */ /* 0x002fca00000e0603 */
[----:B------:R1:W-:Y:S04]  /*f820*/  LDGSTS.E.BYPASS.LTC128B.128 [R25+0x22400], desc[UR50][R2.64], !P1 ;  /* 0x2240000002197fae */ /* 0x0003e8000c901d72 */
[----:B-1----:R-:W1:Y:S01]  /*f830*/  SHFL.IDX PT, R3, R27, 0x1, 0x181f ;  /* 0x00381f001b037f89 */ /* 0x002e6200000e0000 */
[----:B--2---:R-:W-:-:S03]  /*f840*/  IADD3 R2, P0, R14, R0, RZ ;  /* 0x000000000e027210 */ /* 0x004fc60007f1e0ff */
[----:B------:R-:W2:Y:S02]  /*f850*/  SHFL.IDX PT, R14, R21, 0x2, 0x181f ;  /* 0x00581f00150e7f89 */ /* 0x000ea400000e0000 */
[----:B-1----:R-:W-:-:S05]  /*f860*/  IMAD.X R3, RZ, RZ, R3, P0 ;  /* 0x000000ffff037224 */ /* 0x002fca00000e0603 */
[----:B------:R1:W-:Y:S04]  /*f870*/  LDGSTS.E.BYPASS.LTC128B.128 [R25+0x22c00], desc[UR50][R2.64], !P1 ;  /* 0x22c0000002197fae */ /* 0x0003e8000c901d72 */
[----:B-1----:R-:W1:Y:S01]  /*f880*/  SHFL.IDX PT, R3, R27, 0x2, 0x181f ;  /* 0x00581f001b037f89 */ /* 0x002e6200000e0000 */
[----:B--2---:R-:W-:-:S03]  /*f890*/  IADD3 R2, P0, R14, R0, RZ ;  /* 0x000000000e027210 */ /* 0x004fc60007f1e0ff */
[----:B------:R2:W3:Y:S04]  /*f8a0*/  SHFL.IDX PT, R14, R21, 0x3, 0x181f ;  /* 0x00781f00150e7f89 */ /* 0x0004e800000e0000 */
[----:B------:R-:W4:Y:S01]  /*f8b0*/  SHFL.IDX PT, R27, R27, 0x3, 0x181f ;  /* 0x00781f001b1b7f89 */ /* 0x000f2200000e0000 */
[----:B-1----:R-:W-:-:S05]  /*f8c0*/  IMAD.X R3, RZ, RZ, R3, P0 ;  /* 0x000000ffff037224 */ /* 0x002fca00000e0603 */
[----:B---3--:R2:W-:Y:S02]  /*f8d0*/  LDGSTS.E.BYPASS.LTC128B.128 [R25+0x23400], desc[UR50][R2.64], !P1 ;  /* 0x2340000002197fae */ /* 0x0085e4000c901d72 */
.L_x_4190:
        /* <DEDUP_REMOVED lines=8> */
.L_x_4116:
[----:B------:R-:W-:Y:S02]  /*f960*/  PLOP3.LUT P1, PT, P1, P0, PT, 0xa2, 0x0 ;  /* 0x000000000000781c */ /* 0x000fe40000f21472 */
[----:B------:R-:W-:-:S08]  /*f970*/  @P0 R2UR P1, UR4, R8 ;  /* 0x00000000080402ca */ /* 0x000fd00000020000 */
[----:B------:R-:W-:-:S05]  /*f980*/  @P0 PLOP3.LUT P0, PT, P1, PT, PT, 0x80, 0x0 ;  /* 0x000000000000081c */ /* 0x000fca0000f0f070 */
[----:B------:R-:W-:Y:S01]  /*f990*/  @!P1 SYNCS.ARRIVE.TRANS64.RED.A0T1 RZ, [UR4+0x28c30], RZ ;  /* 0x028c30ffffff99a7 */ /* 0x000fe20008200404 */
[----:B------:R-:W-:Y:S07]  /*f9a0*/  @!P1 ARRIVES.LDGSTSBAR.64.TRANSCNT [UR4+0x28c30] ;  /* 0x028c3000ff0099b0 */ /* 0x000fee0008000a84 */
[----:B------:R-:W-:Y:S05]  /*f9b0*/  @P0 BRA.U.ANY `(.L_x_4116) ;  /* 0xfffffffd00e80947 */ /* 0x000fea000393ffff */
[----:B------:R-:W-:Y:S01]  /*f9c0*/  NOP ;  /* 0x0000000000007918 */ /* 0x000fe20000000000 */
[----:B-1----:R-:W-:-:S04]  /*f9d0*/  MOV R2, UR46 ;  /* 0x0000002e00027c02 */ /* 0x002fc80008000f00 */
[----:B------:R-:W-:-:S13]  /*f9e0*/  ISETP.NE.AND P2, PT, R2, 0x3, PT ;  /* 0x000000030200780c */ /* 0x000fda0003f45270 */
[----:B------:R-:W-:Y:S05]  /*f9f0*/  @!P2 BRA `(.L_x_4117) ;  /* 0x000000000004a947 */ /* 0x000fea0003800000 */
[----:B------:R-:W-:Y:S01]  /*fa00*/  BPT.TRAP 0x1 ;  /* 0x000000040000795c */ /* 0x000fe20000300000 */
.L_x_4117:
[----:B------:R1:W-:Y:S01]  /*fa10*/  SYNCS.ARRIVE.TRANS64.A1T0 RZ, [R8+URZ+0x28c30], RZ ;  /* 0x028c30ff08ff79a7 */ /* 0x0003e2000810003f */
[----:B------:R-:W-:Y:S05]  /*fa20*/  @!P2 BRA `(.L_x_4118) ;  /* 0x000000000004a947 */ /* 0x000fea0003800000 */
[----:B------:R-:W-:Y:S01]  /*fa30*/  BPT.TRAP 0x1 ;  /* 0x000000040000795c */ /* 0x000fe20000300000 */
.L_x_4118:
[----:B------:R-:W2:Y:S01]  /*fa40*/  SYNCS.PHASECHK.TRANS64.TRYWAIT P0, [R8+URZ+0x28c60], R20 ;  /* 0x028c6014080075a7 */ /* 0x000ea2000800017f */
[----:B------:R-:W-:Y:S04]  /*fa50*/  BSSY B1, `(.L_x_4119) ;  /* 0x0000002000017945 */ /* 0x000fe80003800000 */
[----:B--2---:R-:W-:Y:S05]  /*fa60*/  @!P0 BRA `(.L_x_4120) ;  /* 0x0000002800188947 */ /* 0x004fea0003800000 */
.L_x_4191:
[----:B------:R-:W-:Y:S05]  /*fa70*/  BSYNC B1 ;  /* 0x0000000000017941 */ /* 0x000fea0003800000 */
.L_x_4119:
        /* <DEDUP_REMOVED lines=34> */
[----:B------:R-:W0:Y:S02]  /*fca0*/  SHFL.IDX PT, R14, R10, 0x1, 0x181f ;  /* 0x00381f000a0e7f89 */ /* 0x000e2400000e0000 */
[----:B--2---:R-:W-:Y:S02]  /*fcb0*/  IADD3.X R7, RZ, R3, RZ, P0, !PT ;  /* 0x00000003ff077210 */ /* 0x004fe400007fe4ff */
        /* <DEDUP_REMOVED lines=40> */
.L_x_4201:
[----:B--2---:R-:W-:Y:S02]  /*ff40*/  P2R R4, PR, RZ, 0x2 ;  /* 0x00000002ff047803 */ /* 0x004fe40000000000 */
[----:B------:R-:W-:Y:S02]  /*ff50*/  LOP3.LUT P1, RZ, R16, 0x80, RZ, 0xc0, !PT ;  /* 0x0000008010ff7812 */ /* 0x000fe4000782c0ff */
[----:B------:R-:W-:Y:S02]  /*ff60*/  IADD3 R2, P2, R14, R0, RZ ;  /* 0x000000000e027210 */ /* 0x000fe40007f5e0ff */
[----:B------:R-:W-:Y:S02]  /*ff70*/  P2R R5, PR, RZ, 0x8 ;  /* 0x00000008ff057803 */ /* 0x000fe40000000000 */
[----:B------:R-:W-:Y:S02]  /*ff80*/  LOP3.LUT P3, RZ, R16, 0x40, RZ, 0xc0, !PT ;  /* 0x0000004010ff7812 */ /* 0x000fe4000786c0ff */
[----:B------:R-:W-:-:S02]  /*ff90*/  IADD3.X R3, RZ, R20, RZ, P2, !PT ;  /* 0x00000014ff037210 */ /* 0x000fc400017fe4ff */
[C---:B------:R-:W-:Y:S02]  /*ffa0*/  LOP3.LUT P2, RZ, R16.reuse, 0x20, RZ, 0xc0, !PT ;  /* 0x0000002010ff7812 */ /* 0x040fe4000784c0ff */
[----:B------:R-:W-:Y:S01]  /*ffb0*/  LOP3.LUT P6, RZ, R16, 0x10, RZ, 0xc0, !PT ;  /* 0x0000001010ff7812 */ /* 0x000fe200078cc0ff */
        /* <DEDUP_REMOVED lines=15> */
.L_x_4122:
        /* <DEDUP_REMOVED lines=11> */
.L_x_4123:
[----:B------:R0:W-:Y:S01]  /*10160*/  SYNCS.ARRIVE.TRANS64.A1T0 RZ, [R8+URZ+0x28c50], RZ ;  /* 0x028c50ff08ff79a7 */ /* 0x0001e2000810003f */
[----:B------:R-:W-:Y:S05]  /*10170*/  @P3 BRA `(.L_x_4124) ;  /* 0xfffffff000743947 */ /* 0x000fea000383ffff */
[----:B------:R-:W-:Y:S05]  /*10180*/  BSYNC B0 ;  /* 0x0000000000007941 */ /* 0x000fea0003800000 */
.L_x_4111:
        /* <DEDUP_REMOVED lines=21> */
.L_x_4126:
[----:B------:R-:W-:Y:S05]  /*102e0*/  BSYNC B0 ;  /* 0x0000000000007941 */ /* 0x000fea0003800000 */
.L_x_4125:
[----:B------:R-:W-:-:S07]  /*102f0*/  LOP3.LUT R22, R22, R5, RZ, 0x3c, !PT ;  /* 0x0000000516167212 */ /* 0x000fce00078e3cff */
.L_x_4086:
[----:B------:R-:W-:Y:S05]  /*10300*/  BSYNC B7 ;  /* 0x0000000000077941 */ /* 0x000fea0003800000 */
.L_x_4084:
        /* <DEDUP_REMOVED lines=11> */
.L_x_4127:
[----:B------:R-:W-:-:S03]  /*103c0*/  UMOV UR4, 0xffffffff ;  /* 0xffffffff00047882 */ /* 0x000fc60000000000 */
[----:B------:R-:W-:Y:S05]  /*103d0*/  BRA.DIV UR4, `(.L_x_4129) ;  /* 0x0000002604a07947 */ /* 0x000fea000b800000 */
[----:B------:R2:W3:Y:S02]  /*103e0*/  SHFL.IDX PT, R14, R33, RZ, 0x1f ;  /* 0x00001fff210e7589 */ /* 0x0004e400000e0000 */
.L_x_4204:
[----:B------:R-:W4:Y:S01]  /*103f0*/  @!P1 S2R R3, SR_CgaCtaId ;  /* 0x0000000000039919 */ /* 0x000f220000008800 */
[----:B------:R-:W-:Y:S05]  /*10400*/  WARPSYNC.ALL ;  /* 0x0000000000007948 */ /* 0x000fea0003800000 */
[----:B------:R-:W-:Y:S01]  /*10410*/  BAR.SYNC.DEFER_BLOCKING 0x4, 0x180 ;  /* 0x0106000000007b1d */ /* 0x000fe20000010000 */
[----:B------:R-:W-:-:S04]  /*10420*/  @!P1 MOV R0, 0x400 ;  /* 0x0000040000009802 */ /* 0x000fc80000000f00 */
[----:B----4-:R-:W-:-:S05]  /*10430*/  @!P1 LEA R17, R3, R0, 0x18 ;  /* 0x0000000003119211 */ /* 0x010fca00078ec0ff */
[----:B------:R2:W-:Y:S02]  /*10440*/  @!P1 STS [R17+0x28cd0], R33 ;  /* 0x028cd02111009388 */ /* 0x0005e40000000800 */
[----:B--23--:R-:W-:Y:S01]  /*10450*/  MOV R33, R14 ;  /* 0x0000000e00217202 */ /* 0x00cfe20000000f00 */
[----:B------:R-:W-:Y:S06]  /*10460*/  BAR.ARV 0x5, 0x180 ;  /* 0x0146000000007b1d */ /* 0x000fec0000002000 */
.L_x_4128:
[----:B------:R-:W-:Y:S02]  /*10470*/  ULDC UR4, c[0x0][0xc38] ;  /* 0x00030e0000047ab9 */ /* 0x000fe40000000800 */
[----:B---3--:R-:W-:-:S13]  /*10480*/  ISETP.GE.AND P0, PT, R33, UR4, PT ;  /* 0x0000000421007c0c */ /* 0x008fda000bf06270 */
[----:B------:R-:W-:Y:S05]  /*10490*/  @!P0 BRA `(.L_x_4130) ;  /* 0xffffffc800a88947 */ /* 0x000fea000383ffff */
.L_x_4081:
        /* <DEDUP_REMOVED lines=12> */
.L_x_4205:
[----:B------:R-:W-:Y:S05]  /*10560*/  BSYNC B0 ;  /* 0x0000000000007941 */ /* 0x000fea0003800000 */
.L_x_4131:
[----:B------:R-:W-:-:S03]  /*10570*/  UMOV UR4, 0xffffffff ;  /* 0xffffffff00047882 */ /* 0x000fc60000000000 */
[----:B------:R-:W-:Y:S05]  /*10580*/  BRA.DIV UR4, `(.L_x_4133) ;  /* 0x0000002604707947 */ /* 0x000fea000b800000 */
[----:B---3--:R-:W3:Y:S02]  /*10590*/  S2R R0, SR_TID.X ;  /* 0x0000000000007919 */ /* 0x008ee40000002100 */
[----:B---3--:R-:W-:-:S04]  /*105a0*/  SHF.R.U32.HI R0, RZ, 0x5, R0 ;  /* 0x00000005ff007819 */ /* 0x008fc80000011600 */
[----:B------:R-:W-:-:S05]  /*105b0*/  LOP3.LUT R0, R0, 0x3, RZ, 0xc0, !PT ;  /* 0x0000000300007812 */ /* 0x000fca00078ec0ff */
[----:B------:R3:W4:Y:S02]  /*105c0*/  SHFL.IDX PT, R14, R0, RZ, 0x1f ;  /* 0x00001fff000e7589 */ /* 0x00072400000e0000 */
.L_x_4208:
[----:B----4-:R-:W-:Y:S01]  /*105d0*/  ISETP.NE.AND P0, PT, R14, RZ, PT ;  /* 0x000000ff0e00720c */ /* 0x010fe20003f05270 */
[----:B------:R-:W-:-:S12]  /*105e0*/  BSSY B0, `(.L_x_4134) ;  /* 0x0000024000007945 */ /* 0x000fd80003800000 */
[----:B------:R-:W-:Y:S05]  /*105f0*/  @P0 BRA `(.L_x_4135) ;  /* 0x0000000000880947 */ /* 0x000fea0003800000 */
[----:B------:R-:W-:-:S03]  /*10600*/  UMOV UR4, 0xffffffff ;  /* 0xffffffff00047882 */ /* 0x000fc60000000000 */
[----:B------:R-:W-:Y:S05]  /*10610*/  BRA.DIV UR4, `(.L_x_4136) ;  /* 0x0000002604807947 */ /* 0x000fea000b800000 */
[----:B------:R-:W-:-:S13]  /*10620*/  ELECT P6, URZ, PT ;  /* 0x00000000003f782f */ /* 0x000fda00038c0000 */
.L_x_4211:
[----:B------:R-:W-:Y:S05]  /*10630*/  @!P6 BRA `(.L_x_4135) ;  /* 0x000000000078e947 */ /* 0x000fea0003800000 */
[----:B------:R-:W-:-:S06]  /*10640*/  ULOP3.LUT UR4, UR39, 0x2, URZ, 0xfc, !UPT ;  /* 0x0000000227047892 */ /* 0x000fcc000f8efc3f */
[----:B---3--:R-:W-:-:S05]  /*10650*/  IMAD.U32 R0, RZ, RZ, UR4 ;  /* 0x00000004ff007e24 */ /* 0x008fca000f8e00ff */
[----:B------:R-:W-:-:S13]  /*10660*/  ISETP.NE.AND P0, PT, R0, 0x3, PT ;  /* 0x000000030000780c */ /* 0x000fda0003f05270 */
[----:B------:R-:W-:Y:S05]  /*10670*/  @!P0 BRA `(.L_x_4137) ;  /* 0x0000000000048947 */ /* 0x000fea0003800000 */
[----:B------:R-:W-:Y:S01]  /*10680*/  BPT.TRAP 0x1 ;  /* 0x000000040000795c */ /* 0x000fe20000300000 */
.L_x_4137:
[C---:B------:R-:W-:Y:S01]  /*10690*/  LEA R5, R18.reuse, R7, 0x3 ;  /* 0x0000000712057211 */ /* 0x040fe200078e18ff */
[----:B------:R-:W-:Y:S01]  /*106a0*/  VIADD R18, R18, 0x1 ;  /* 0x0000000112127836 */ /* 0x000fe20000000000 */
[----:B------:R-:W-:-:S04]  /*106b0*/  SHF.L.U32 R0, R22, 0x1f, RZ ;  /* 0x0000001f16007819 */ /* 0x000fc800000006ff */
[----:B------:R-:W3:Y:S01]  /*106c0*/  SYNCS.PHASECHK.TRANS64.TRYWAIT P1, [R5+URZ+0x28c40], R0 ;  /* 0x028c4000050075a7 */ /* 0x000ee2000802017f */
[----:B------:R-:W-:-:S04]  /*106d0*/  ISETP.NE.AND P2, PT, R18, 0x2, PT ;  /* 0x000000021200780c */ /* 0x000fc80003f45270 */
[----:B------:R-:W-:Y:S01]  /*106e0*/  SEL R3, RZ, 0x1, P2 ;  /* 0x00000001ff037807 */ /* 0x000fe20001000000 */
[----:B---3--:R-:W-:Y:S08]  /*106f0*/  @!P1 BRA `(.L_x_4138) ;  /* 0x0000002400689947 */ /* 0x008ff00003800000 */
.L_x_4212:
[----:B------:R-:W-:Y:S02]  /*10700*/  SEL R18, R18, RZ, P2 ;  /* 0x000000ff12127207 */ /* 0x000fe40001000000 */
[----:B------:R-:W-:Y:S01]  /*10710*/  LOP3.LUT R2, R22, R3, RZ, 0x3c, !PT ;  /* 0x0000000316027212 */ /* 0x000fe200078e3cff */
[----:B------:R-:W-:Y:S06]  /*10720*/  @!P0 BRA `(.L_x_4139) ;  /* 0x0000000000048947 */ /* 0x000fec0003800000 */
[----:B------:R-:W-:Y:S01]  /*10730*/  BPT.TRAP 0x1 ;  /* 0x000000040000795c */ /* 0x000fe20000300000 */
.L_x_4139:
[----:B------:R-:W-:Y:S01]  /*10740*/  IMAD R3, R18, 0x8, R7 ;  /* 0x0000000812037824 */ /* 0x000fe200078e0207 */
[----:B------:R-:W-:-:S04]  /*10750*/  SHF.L.U32 R2, R2, 0x1f, RZ ;  /* 0x0000001f02027819 */ /* 0x000fc800000006ff */
[----:B------:R-:W4:Y:S02]  /*10760*/  SYNCS.PHASECHK.TRANS64.TRYWAIT P1, [R3+URZ+0x28c40], R2 ;  /* 0x028c4002030075a7 */ /* 0x000f24000802017f */
[----:B----4-:R-:W-:Y:S05]  /*10770*/  @!P1 BRA `(.L_x_4140) ;  /* 0x00000024005c9947 */ /* 0x010fea0003800000 */
.L_x_4213:
[----:B------:R-:W-:Y:S05]  /*10780*/  @!P0 BRA `(.L_x_4141) ;  /* 0x0000000000048947 */ /* 0x000fea0003800000 */
[----:B------:R-:W-:Y:S01]  /*10790*/  BPT.TRAP 0x1 ;  /* 0x000000040000795c */ /* 0x000fe20000300000 */
.L_x_4141:
[----:B------:R-:W0:Y:S02]  /*107a0*/  SYNCS.PHASECHK.TRANS64.TRYWAIT P1, [R5+URZ+0x28c60], R0 ;  /* 0x028c6000050075a7 */ /* 0x000e24000802017f */
[----:B0-----:R-:W-:Y:S05]  /*107b0*/  @!P1 BRA `(.L_x_4142) ;  /* 0x0000002400609947 */ /* 0x001fea0003800000 */
.L_x_4214:
[----:B------:R-:W-:Y:S05]  /*107c0*/  @!P0 BRA `(.L_x_4143) ;  /* 0x0000000000048947 */ /* 0x000fea0003800000 */
[----:B------:R-:W-:Y:S01]  /*107d0*/  BPT.TRAP 0x1 ;  /* 0x000000040000795c */ /* 0x000fe20000300000 */
.L_x_4143:
[----:B------:R0:W0:Y:S02]  /*107e0*/  SYNCS.PHASECHK.TRANS64.TRYWAIT P0, [R3+URZ+0x28c60], R2 ;  /* 0x028c6002030075a7 */ /* 0x000024000800017f */
[----:B0-----:R-:W-:Y:S05]  /*107f0*/  @!P0 NANOSLEEP.SYNCS 0x989680 ;  /* 0x009896800000895d */ /* 0x001fea0003900000 */
[----:B------:R-:W0:Y:S02]  /*10800*/  @!P0 SYNCS.PHASECHK.TRANS64 P0, [R3+URZ+0x28c60], R2 ;  /* 0x028c6002030085a7 */ /* 0x000e24000800007f */
[----:B0-----:R-:W-:Y:S05]  /*10810*/  @!P0 BRA `(.L_x_4143) ;  /* 0xfffffffc00f08947 */ /* 0x001fea000383ffff */
.L_x_4135:
[----:B------:R-:W-:Y:S05]  /*10820*/  BSYNC B0 ;  /* 0x0000000000007941 */ /* 0x000fea0003800000 */
.L_x_4134:
[----:B------:R-:W-:Y:S05]  /*10830*/  EXIT ;  /* 0x000000000000794d */ /* 0x000fea0003800000 */
.L_x_4025:
[----:B0-----:R-:W-:-:S04]  /*10840*/  IMAD.U32 R3, RZ, RZ, UR21 ;  /* 0x00000015ff037e24 */ /* 0x001fc8000f8e00ff */
[----:B------:R0:W1:Y:S03]  /*10850*/  SYNCS.PHASECHK.TRANS64.TRYWAIT P1, [R3+URZ+0x28c50], R0 ;  /* 0x028c5000030075a7 */ /* 0x000066000802017f */
[----:B-1----:R-:W-:Y:S05]  /*10860*/  @!P1 NANOSLEEP.SYNCS 0x989680 ;  /* 0x009896800000995d */ /* 0x002fea0003900000 */
[----:B------:R-:W1:Y:S02]  /*10870*/  @!P1 SYNCS.PHASECHK.TRANS64 P1, [R3+URZ+0x28c50], R0 ;  /* 0x028c5000030095a7 */ /* 0x000e64000802007f */
[----:B-1----:R-:W-:Y:S05]  /*10880*/  @!P1 BRA `(.L_x_4025) ;  /* 0xfffffffc00ec9947 */ /* 0x002fea000383ffff */
[----:B------:R-:W-:Y:S05]  /*10890*/  BRA `(.L_x_4144) ;  /* 0xffffff1000307947 */ /* 0x000fea000383ffff */
.L_x_4031:
[----:B-1----:R-:W-:-:S04]  /*108a0*/  MOV R3, UR21 ;  /* 0x0000001500037c02 */ /* 0x002fc80008000f00 */
[----:B------:R1:W2:Y:S03]  /*108b0*/  SYNCS.PHASECHK.TRANS64.TRYWAIT P1, [R3+URZ+0x28c50], R0 ;  /* 0x028c5000030075a7 */ /* 0x0002a6000802017f */
[----:B--2---:R-:W-:Y:S05]  /*108c0*/  @!P1 NANOSLEEP.SYNCS 0x989680 ;  /* 0x009896800000995d */ /* 0x004fea0003900000 */
[----:B------:R-:W2:Y:S02]  /*108d0*/  @!P1 SYNCS.PHASECHK.TRANS64 P1, [R3+URZ+0x28c50], R0 ;  /* 0x028c5000030095a7 */ /* 0x000ea4000802007f */
[----:B--2---:R-:W-:Y:S05]  /*108e0*/  @!P1 BRA `(.L_x_4031) ;  /* 0xfffffffc00ec9947 */ /* 0x004fea000383ffff */
[----:B------:R-:W-:Y:S05]  /*108f0*/  BRA `(.L_x_4030) ;  /* 0xffffff1c00287947 */ /* 0x000fea000383ffff */
.L_x_4035:
[----:B0-----:R-:W-:-:S04]  /*10900*/  IMAD.U32 R3, RZ, RZ, UR42 ;  /* 0x0000002aff037e24 */ /* 0x001fc8000f8e00ff */
[----:B------:R0:W1:Y:S03]  /*10910*/  SYNCS.PHASECHK.TRANS64.TRYWAIT P1, [R3+URZ+0x28c00], R0 ;  /* 0x028c0000030075a7 */ /* 0x000066000802017f */
[----:B-1----:R-:W-:Y:S05]  /*10920*/  @!P1 NANOSLEEP.SYNCS 0x989680 ;  /* 0x009896800000995d */ /* 0x002fea0003900000 */
[----:B------:R-:W1:Y:S02]  /*10930*/  @!P1 SYNCS.PHASECHK.TRANS64 P1, [R3+URZ+0x28c00], R0 ;  /* 0x028c0000030095a7 */ /* 0x000e64000802007f */
[----:B-1----:R-:W-:Y:S05]  /*10940*/  @!P1 BRA `(.L_x_4035) ;  /* 0xfffffffc00ec9947 */ /* 0x002fea000383ffff */
[----:B------:R-:W-:Y:S05]  /*10950*/  BRA `(.L_x_4145) ;  /* 0xffffff2c00c87947 */ /* 0x000fea000383ffff */
.L_x_4039:
[----:B--2---:R2:W3:Y:S02]  /*10960*/  SYNCS.PHASECHK.TRANS64.TRYWAIT P1, [R7+URZ+0x28c30], R8 ;  /* 0x028c3008070075a7 */ /* 0x0044e4000802017f */
[----:B---3--:R-:W-:Y:S05]  /*10970*/  @!P1 NANOSLEEP.SYNCS 0x989680 ;  /* 0x009896800000995d */ /* 0x008fea0003900000 */
[----:B------:R-:W3:Y:S02]  /*10980*/  @!P1 SYNCS.PHASECHK.TRANS64 P1, [R7+URZ+0x28c30], R8 ;  /* 0x028c3008070095a7 */ /* 0x000ee4000802007f */
[----:B---3--:R-:W-:Y:S05]  /*10990*/  @!P1 BRA `(.L_x_4039) ;  /* 0xfffffffc00f09947 */ /* 0x008fea000383ffff */
[----:B------:R-:W-:Y:S05]  /*109a0*/  BRA `(.L_x_4038) ;  /* 0xffffff2c00e47947 */ /* 0x000fea000383ffff */
.L_x_4044:
[----:B-1----:R1:W3:Y:S02]  /*109b0*/  SYNCS.PHASECHK.TRANS64.TRYWAIT P1, [R7+URZ+0x28c50], R8 ;  /* 0x028c5008070075a7 */ /* 0x0022e4000802017f */
[----:B---3--:R-:W-:Y:S05]  /*109c0*/  @!P1 NANOSLEEP.SYNCS 0x989680 ;  /* 0x009896800000995d */ /* 0x008fea0003900000 */
[----:B------:R-:W3:Y:S02]  /*109d0*/  @!P1 SYNCS.PHASECHK.TRANS64 P1, [R7+URZ+0x28c50], R8 ;  /* 0x028c5008070095a7 */ /* 0x000ee4000802007f */
[----:B---3--:R-:W-:Y:S05]  /*109e0*/  @!P1 BRA `(.L_x_4044) ;  /* 0xfffffffc00f09947 */ /* 0x008fea000383ffff */
[----:B------:R-:W-:Y:S05]  /*109f0*/  BRA `(.L_x_4043) ;  /* 0xffffff44007c7947 */ /* 0x000fea000383ffff */
.L_x_4050:
[----:B-1----:R-:W-:-:S04]  /*10a00*/  IMAD.U32 R6, RZ, RZ, UR23 ;  /* 0x00000017ff067e24 */ /* 0x002fc8000f8e00ff */
[----:B------:R1:W3:Y:S03]  /*10a10*/  SYNCS.PHASECHK.TRANS64.TRYWAIT P1, [R6+URZ+0x28c30], R7 ;  /* 0x028c3007060075a7 */ /* 0x0002e6000802017f */
[----:B---3--:R-:W-:Y:S05]  /*10a20*/  @!P1 NANOSLEEP.SYNCS 0x989680 ;  /* 0x009896800000995d */ /* 0x008fea0003900000 */
[----:B------:R-:W3:Y:S02]  /*10a30*/  @!P1 SYNCS.PHASECHK.TRANS64 P1, [R6+URZ+0x28c30], R7 ;  /* 0x028c3007060095a7 */ /* 0x000ee4000802007f */
[----:B---3--:R-:W-:Y:S05]  /*10a40*/  @!P1 BRA `(.L_x_4050) ;  /* 0xfffffffc00ec9947 */ /* 0x008fea000383ffff */
[----:B------:R-:W-:Y:S05]  /*10a50*/  BRA `(.L_x_4049) ;  /* 0xffffff4800987947 */ /* 0x000fea000383ffff */
.L_x_4055:
[----:B-1----:R-:W-:-:S04]  /*10a60*/  IMAD.U32 R8, RZ, RZ, UR23 ;  /* 0x00000017ff087e24 */ /* 0x002fc8000f8e00ff */
[----:B------:R1:W2:Y:S03]  /*10a70*/  SYNCS.PHASECHK.TRANS64.TRYWAIT P1, [R8+URZ+0x28c50], R7 ;  /* 0x028c5007080075a7 */ /* 0x0002a6000802017f */
[----:B--2---:R-:W-:Y:S05]  /*10a80*/  @!P1 NANOSLEEP.SYNCS 0x989680 ;  /* 0x009896800000995d */ /* 0x004fea0003900000 */
[----:B------:R-:W2:Y:S02]  /*10a90*/  @!P1 SYNCS.PHASECHK.TRANS64 P1, [R8+URZ+0x28c50], R7 ;  /* 0x028c5007080095a7 */ /* 0x000ea4000802007f */
[----:B--2---:R-:W-:Y:S05]  /*10aa0*/  @!P1 BRA `(.L_x_4055) ;  /* 0xfffffffc00ec9947 */ /* 0x004fea000383ffff */
[----:B------:R-:W-:Y:S05]  /*10ab0*/  BRA `(.L_x_4054) ;  /* 0xffffff68001c7947 */ /* 0x000fea000383ffff */
.L_x_4062:
[----:B-1----:R-:W-:-:S04]  /*10ac0*/  MOV R6, UR22 ;  /* 0x0000001600067c02 */ /* 0x002fc80008000f00 */
[----:B------:R1:W4:Y:S03]  /*10ad0*/  SYNCS.PHASECHK.TRANS64.TRYWAIT P1, [R6+URZ+0x28c30], R7 ;  /* 0x028c3007060075a7 */ /* 0x000326000802017f */
[----:B----4-:R-:W-:Y:S05]  /*10ae0*/  @!P1 NANOSLEEP.SYNCS 0x989680 ;  /* 0x009896800000995d */ /* 0x010fea0003900000 */
[----:B------:R-:W4:Y:S02]  /*10af0*/  @!P1 SYNCS.PHASECHK.TRANS64 P1, [R6+URZ+0x28c30], R7 ;  /* 0x028c3007060095a7 */ /* 0x000f24000802007f */
[----:B----4-:R-:W-:Y:S05]  /*10b00*/  @!P1 BRA `(.L_x_4062) ;  /* 0xfffffffc00ec9947 */ /* 0x010fea000383ffff */
[----:B------:R-:W-:Y:S05]  /*10b10*/  BRA `(.L_x_4061) ;  /* 0xffffff6c00107947 */ /* 0x000fea000383ffff */
.L_x_4067:
[----:B--2---:R-:W-:-:S04]  /*10b20*/  IMAD.U32 R8, RZ, RZ, UR22 ;  /* 0x00000016ff087e24 */ /* 0x004fc8000f8e00ff */
[----:B------:R2:W3:Y:S03]  /*10b30*/  SYNCS.PHASECHK.TRANS64.TRYWAIT P1, [R8+URZ+0x28c50], R7 ;  /* 0x028c5007080075a7 */ /* 0x0004e6000802017f */
[----:B---3--:R-:W-:Y:S05]  /*10b40*/  @!P1 NANOSLEEP.SYNCS 0x989680 ;  /* 0x009896800000995d */ /* 0x008fea0003900000 */
[----:B------:R-:W3:Y:S02]  /*10b50*/  @!P1 SYNCS.PHASECHK.TRANS64 P1, [R8+URZ+0x28c50], R7 ;  /* 0x028c5007080095a7 */ /* 0x000ee4000802007f */
[----:B---3--:R-:W-:Y:S05]  /*10b60*/  @!P1 BRA `(.L_x_4067) ;  /* 0xfffffffc00ec9947 */ /* 0x008fea000383ffff */
[----:B------:R-:W-:Y:S05]  /*10b70*/  BRA `(.L_x_4066) ;  /* 0xffffff8400347947 */ /* 0x000fea000383ffff */
.L_x_4092:
[----:B------:R-:W2:Y:S01]  /*10b80*/  S2R R20, SR_TID.X ;  /* 0x0000000000147919 */ /* 0x000ea20000002100 */
[----:B------:R-:W-:Y:S01]  /*10b90*/  IMAD.MOV.U32 R12, RZ, RZ, RZ ;  /* 0x000000ffff0c7224 */ /* 0x000fe200078e00ff */
[----:B------:R-:W-:Y:S01]  /*10ba0*/  MOV R11, 0x1f ;  /* 0x0000001f000b7802 */ /* 0x000fe20000000f00 */
[----:B------:R-:W-:Y:S01]  /*10bb0*/  IMAD.MOV.U32 R15, RZ, RZ, -0x1 ;  /* 0xffffffffff0f7424 */ /* 0x000fe200078e00ff */
[----:B--2---:R-:W-:-:S04]  /*10bc0*/  SHF.R.U32.HI R20, RZ, 0x5, R20 ;  /* 0x00000005ff147819 */ /* 0x004fc80000011614 */
[----:B------:R-:W-:-:S05]  /*10bd0*/  LOP3.LUT R20, R20, 0x3, RZ, 0xc0, !PT ;  /* 0x0000000314147812 */ /* 0x000fca00078ec0ff */
[----:B------:R-:W-:-:S07]  /*10be0*/  IMAD.MOV.U32 R13, RZ, RZ, R20 ;  /* 0x000000ffff0d7224 */ /* 0x000fce00078e0014 */
[----:B01---5:R-:W-:Y:S05]  /*10bf0*/  WARPSYNC.COLLECTIVE R15, `(.L_x_4146) ;  /* 0x000000000f087348 */ /* 0x023fea0003c00000 */
[----:B------:R2:W3:Y:S02]  /*10c00*/  SHFL.IDX P6, R14, R13, R12, R11 ;  /* 0x0000000c0d0e7389 */ /* 0x0004e400000c000b */
[----:B0123-5:R-:W-:Y:S01]  /*10c10*/  ENDCOLLECTIVE ;  /* 0x000000000000791b */ /* 0x02ffe20003800000 */
.L_x_4146:
[----:B------:R-:W-:Y:S05]  /*10c20*/  BRA `(.L_x_4147) ;  /* 0xffffffcc00487947 */ /* 0x000fea000383ffff */
.L_x_4095:
[----:B0-----:R0:W1:Y:S02]  /*10c30*/  SYNCS.PHASECHK.TRANS64.TRYWAIT P0, [R25+URZ+0x28c40], R0 ;  /* 0x028c4000190075a7 */ /* 0x001064000800017f */
[----:B-1----:R-:W-:Y:S05]  /*10c40*/  @!P0 NANOSLEEP.SYNCS 0x989680 ;  /* 0x009896800000895d */ /* 0x002fea0003900000 */
[----:B------:R-:W1:Y:S02]  /*10c50*/  @!P0 SYNCS.PHASECHK.TRANS64 P0, [R25+URZ+0x28c40], R0 ;  /* 0x028c4000190085a7 */ /* 0x000e64000800007f */
[----:B-1----:R-:W-:Y:S05]  /*10c60*/  @!P0 BRA `(.L_x_4095) ;  /* 0xfffffffc00f08947 */ /* 0x002fea000383ffff */
[----:B------:R-:W-:Y:S05]  /*10c70*/  BRA `(.L_x_4148) ;  /* 0xffffffcc00f07947 */ /* 0x000fea000383ffff */
.L_x_4096:
[----:B------:R-:W-:Y:S01]  /*10c80*/  BSSY B0, `(.L_x_4149) ;  /* 0x0000008000007945 */ /* 0x000fe20003800000 */
[----:B------:R-:W-:Y:S01]  /*10c90*/  IMAD.MOV.U32 R13, RZ, RZ, R5 ;  /* 0x000000ffff0d7224 */ /* 0x000fe200078e0005 */
[----:B------:R-:W-:Y:S01]  /*10ca0*/  MOV R11, 0x181f ;  /* 0x0000181f000b7802 */ /* 0x000fe20000000f00 */
[----:B------:R-:W-:Y:S02]  /*10cb0*/  IMAD.MOV.U32 R12, RZ, RZ, RZ ;  /* 0x000000ffff0c7224 */ /* 0x000fe400078e00ff */
[----:B------:R-:W-:-:S07]  /*10cc0*/  IMAD.MOV.U32 R15, RZ, RZ, -0x1 ;  /* 0xffffffffff0f7424 */ /* 0x000fce00078e00ff */
[----:B------:R-:W-:Y:S05]  /*10cd0*/  WARPSYNC.COLLECTIVE R15, `(.L_x_4150) ;  /* 0x000000000f087348 */ /* 0x000fea0003c00000 */
[----:B------:R0:W1:Y:S02]  /*10ce0*/  SHFL.IDX P6, R14, R13, R12, R11 ;  /* 0x0000000c0d0e7389 */ /* 0x00006400000c000b */
[----:B01----:R-:W-:Y:S01]  /*10cf0*/  ENDCOLLECTIVE ;  /* 0x000000000000791b */ /* 0x003fe20003800000 */
.L_x_4150:
[----:B------:R-:W-:Y:S05]  /*10d00*/  BSYNC B0 ;  /* 0x0000000000007941 */ /* 0x000fea0003800000 */
.L_x_4149:
[----:B------:R-:W-:Y:S01]  /*10d10*/  IMAD.MOV.U32 R13, RZ, RZ, R0 ;  /* 0x000000ffff0d7224 */ /* 0x000fe200078e0000 */
[----:B------:R-:W-:Y:S01]  /*10d20*/  MOV R12, RZ ;  /* 0x000000ff000c7202 */ /* 0x000fe20000000f00 */
[----:B------:R-:W-:Y:S01]  /*10d30*/  IMAD.MOV.U32 R11, RZ, RZ, 0x181f ;  /* 0x0000181fff0b7424 */ /* 0x000fe200078e00ff */
[----:B------:R-:W-:Y:S01]  /*10d40*/  @P0 LEA R7, R4, R17, 0x1 ;  /* 0x0000001104070211 */ /* 0x000fe200078e08ff */
[----:B------:R-:W-:Y:S02]  /*10d50*/  IMAD.MOV.U32 R15, RZ, RZ, -0x1 ;  /* 0xffffffffff0f7424 */ /* 0x000fe400078e00ff */
[----:B------:R-:W-:-:S07]  /*10d60*/  IMAD.MOV.U32 R2, RZ, RZ, R14 ;  /* 0x000000ffff027224 */ /* 0x000fce00078e000e */
[----:B------:R-:W-:Y:S05]  /*10d70*/  WARPSYNC.COLLECTIVE R15, `(.L_x_4151) ;  /* 0x000000000f087348 */ /* 0x000fea0003c00000 */
[----:B------:R0:W1:Y:S02]  /*10d80*/  SHFL.IDX P6, R14, R13, R12, R11 ;  /* 0x0000000c0d0e7389 */ /* 0x00006400000c000b */
[----:B01----:R-:W-:Y:S01]  /*10d90*/  ENDCOLLECTIVE ;  /* 0x000000000000791b */ /* 0x003fe20003800000 */
.L_x_4151:
        /* <DEDUP_REMOVED lines=8> */
.L_x_4152:
[----:B------:R-:W-:Y:S01]  /*10e20*/  @!PT LDS RZ, [RZ] ;  /* 0x00000000fffff984 */ /* 0x000fe20000000800 */
[----:B------:R-:W-:Y:S01]  /*10e30*/  @!PT LDS RZ, [RZ] ;  /* 0x00000000fffff984 */ /* 0x000fe20000000800 */
[----:B------:R-:W-:Y:S01]  /*10e40*/  @!PT LDS RZ, [RZ] ;  /* 0x00000000fffff984 */ /* 0x000fe20000000800 */
[----:B------:R0:W-:Y:S01]  /*10e50*/  @P0 LDGSTS.E.BYPASS.LTC128B.128 [R7+0x22400], desc[UR50][R2.64], !P2 ;  /* 0x2240000002070fae */ /* 0x0001e2000d101d72 */
[----:B------:R-:W-:Y:S01]  /*10e60*/  ISETP.GE.AND P0, PT, R27, 0x11, PT ;  /* 0x000000111b00780c */ /* 0x000fe20003f06270 */
[----:B------:R-:W-:-:S12]  /*10e70*/  IMAD.MOV.U32 R13, RZ, RZ, R0 ;  /* 0x000000ffff0d7224 */ /* 0x000fd800078e0000 */
[----:B------:R-:W-:Y:S01]  /*10e80*/  @P0 IMAD R9, R4, 0x2, R17 ;  /* 0x0000000204090824 */ /* 0x000fe200078e0211 */
[----:B0-----:R-:W-:-:S07]  /*10e90*/  MOV R2, R14 ;  /* 0x0000000e00027202 */ /* 0x001fce0000000f00 */
[----:B------:R-:W-:Y:S05]  /*10ea0*/  WARPSYNC.COLLECTIVE R15, `(.L_x_4153) ;  /* 0x000000000f087348 */ /* 0x000fea0003c00000 */
[----:B------:R0:W1:Y:S02]  /*10eb0*/  SHFL.IDX P6, R14, R13, R12, R11 ;  /* 0x0000000c0d0e7389 */ /* 0x00006400000c000b */
[----:B01----:R-:W-:Y:S01]  /*10ec0*/  ENDCOLLECTIVE ;  /* 0x000000000000791b */ /* 0x003fe20003800000 */
.L_x_4153:
        /* <DEDUP_REMOVED lines=8> */
.L_x_4154:
        /* <DEDUP_REMOVED lines=11> */
.L_x_4155:
[----:B------:R-:W-:Y:S01]  /*11000*/  MOV R13, R5 ;  /* 0x00000005000d7202 */ /* 0x000fe20000000f00 */
[----:B------:R-:W-:Y:S01]  /*11010*/  IMAD.MOV.U32 R12, RZ, RZ, 0x3 ;  /* 0x00000003ff0c7424 */ /* 0x000fe200078e00ff */
[----:B------:R-:W-:-:S05]  /*11020*/  @P0 LEA R14, P1, R6, R14, 0x1 ;  /* 0x0000000e060e0211 */ /* 0x000fca00078208ff */
[----:B------:R-:W-:Y:S02]  /*11030*/  @P0 IMAD.X R3, RZ, RZ, R2, P1 ;  /* 0x000000ffff030224 */ /* 0x000fe400008e0602 */
[----:B------:R-:W-:-:S07]  /*11040*/  @P0 IMAD.MOV.U32 R2, RZ, RZ, R14 ;  /* 0x000000ffff020224 */ /* 0x000fce00078e000e */
[----:B------:R-:W-:Y:S05]  /*11050*/  WARPSYNC.COLLECTIVE R15, `(.L_x_4156) ;  /* 0x000000000f087348 */ /* 0x000fea0003c00000 */
[----:B------:R0:W1:Y:S02]  /*11060*/  SHFL.IDX P6, R14, R13, R12, R11 ;  /* 0x0000000c0d0e7389 */ /* 0x00006400000c000b */
[----:B01----:R-:W-:Y:S01]  /*11070*/  ENDCOLLECTIVE ;  /* 0x000000000000791b */ /* 0x003fe20003800000 */
.L_x_4156:
        /* <DEDUP_REMOVED lines=9> */
.L_x_4157:
[----:B------:R-:W-:Y:S05]  /*11110*/  BRA `(.L_x_4158) ;  /* 0xffffffcc00a87947 */ /* 0x000fea000383ffff */
.L_x_4101:
[----:B------:R-:W-:Y:S01]  /*11120*/  MOV R13, R5 ;  /* 0x00000005000d7202 */ /* 0x000fe20000000f00 */
[----:B------:R-:W-:Y:S02]  /*11130*/  IMAD.MOV.U32 R12, RZ, RZ, RZ ;  /* 0x000000ffff0c7224 */ /* 0x000fe400078e00ff */
[----:B------:R-:W-:Y:S02]  /*11140*/  IMAD.MOV.U32 R11, RZ, RZ, 0x181f ;  /* 0x0000181fff0b7424 */ /* 0x000fe400078e00ff */
[----:B------:R-:W-:Y:S02]  /*11150*/  IMAD.MOV.U32 R15, RZ, RZ, -0x1 ;  /* 0xffffffffff0f7424 */ /* 0x000fe400078e00ff */
[----:B------:R-:W-:-:S07]  /*11160*/  IMAD.U32 R3, RZ, RZ, UR43 ;  /* 0x0000002bff037e24 */ /* 0x000fce000f8e00ff */
[----:B-1---5:R-:W-:Y:S05]  /*11170*/  WARPSYNC.COLLECTIVE R15, `(.L_x_4159) ;  /* 0x000000000f087348 */ /* 0x022fea0003c00000 */
[----:B------:R0:W2:Y:S02]  /*11180*/  SHFL.IDX P6, R14, R13, R12, R11 ;  /* 0x0000000c0d0e7389 */ /* 0x0000a400000c000b */
[----:B012--5:R-:W-:Y:S01]  /*11190*/  ENDCOLLECTIVE ;  /* 0x000000000000791b */ /* 0x027fe20003800000 */
.L_x_4159:
[----:B------:R-:W-:-:S04]  /*111a0*/  IMAD R4, R3, 0x40, R36 ;  /* 0x0000004003047824 */ /* 0x000fc800078e0224 */
[C---:B------:R-:W-:Y:S01]  /*111b0*/  VIADD R6, R4.reuse, 0x10 ;  /* 0x0000001004067836 */ /* 0x040fe20000000000 */
[----:B------:R-:W-:Y:S01]  /*111c0*/  ISETP.GE.AND P0, PT, R4, UR37, PT ;  /* 0x0000002504007c0c */ /* 0x000fe2000bf06270 */
[----:B------:R-:W-:Y:S01]  /*111d0*/  IMAD.MOV.U32 R13, RZ, RZ, R0 ;  /* 0x000000ffff0d7224 */ /* 0x000fe200078e0000 */
[----:B------:R-:W-:-:S11]  /*111e0*/  MOV R2, R14 ;  /* 0x0000000e00027202 */ /* 0x000fd60000000f00 */
[----:B------:R-:W-:Y:S05]  /*111f0*/  WARPSYNC.COLLECTIVE R15, `(.L_x_4160) ;  /* 0x000000000f087348 */ /* 0x000fea0003c00000 */
[----:B------:R0:W1:Y:S02]  /*11200*/  SHFL.IDX P6, R14, R13, R12, R11 ;  /* 0x0000000c0d0e7389 */ /* 0x00006400000c000b */
[----:B01----:R-:W-:Y:S01]  /*11210*/  ENDCOLLECTIVE ;  /* 0x000000000000791b */ /* 0x003fe20003800000 */
.L_x_4160:
        /* <DEDUP_REMOVED lines=8> */
.L_x_4161:
        /* <DEDUP_REMOVED lines=11> */
.L_x_4162:
        /* <DEDUP_REMOVED lines=8> */
.L_x_4163:
[----:B------:R-:W-:Y:S01]  /*113d0*/  @!PT LDS RZ, [RZ] ;  /* 0x00000000fffff984 */ /* 0x000fe20000000800 */
[----:B------:R-:W-:Y:S01]  /*113e0*/  @!PT LDS RZ, [RZ] ;  /* 0x00000000fffff984 */ /* 0x000fe20000000800 */
[----:B------:R-:W-:Y:S01]  /*113f0*/  @!PT LDS RZ, [RZ] ;  /* 0x00000000fffff984 */ /* 0x000fe20000000800 */
[----:B------:R0:W-:Y:S01]  /*11400*/  @!P0 LDGSTS.E.BYPASS.LTC128B.128 [R8+0x20c00], desc[UR50][R2.64], !P5 ;  /* 0x20c0000002088fae */ /* 0x0001e2000e901d72 */
[----:B------:R-:W-:Y:S01]  /*11410*/  ISETP.GE.AND P0, PT, R6, UR37, PT ;  /* 0x0000002506007c0c */ /* 0x000fe2000bf06270 */
[----:B------:R-:W-:Y:S01]  /*11420*/  IMAD.MOV.U32 R13, RZ, RZ, R0 ;  /* 0x000000ffff0d7224 */ /* 0x000fe200078e0000 */
[----:B0-----:R-:W-:-:S11]  /*11430*/  MOV R2, R14 ;  /* 0x0000000e00027202 */ /* 0x001fd60000000f00 */
[----:B------:R-:W-:Y:S05]  /*11440*/  WARPSYNC.COLLECTIVE R15, `(.L_x_4164) ;  /* 0x000000000f087348 */ /* 0x000fea0003c00000 */
[----:B------:R0:W1:Y:S02]  /*11450*/  SHFL.IDX P6, R14, R13, R12, R11 ;  /* 0x0000000c0d0e7389 */ /* 0x00006400000c000b */
[----:B01----:R-:W-:Y:S01]  /*11460*/  ENDCOLLECTIVE ;  /* 0x000000000000791b */ /* 0x003fe20003800000 */
.L_x_4164:
        /* <DEDUP_REMOVED lines=8> */
.L_x_4165:
        /* <DEDUP_REMOVED lines=9> */
.L_x_4166:
[----:B------:R-:W-:Y:S05]  /*11580*/  BRA `(.L_x_4167) ;  /* 0xffffffd000807947 */ /* 0x000fea000383ffff */
.L_x_4104:
[----:B0-----:R0:W2:Y:S02]  /*11590*/  SYNCS.PHASECHK.TRANS64.TRYWAIT P0, [R17+URZ+0x28c20], R0 ;  /* 0x028c2000110075a7 */ /* 0x0010a4000800017f */
[----:B--2---:R-:W-:Y:S05]  /*115a0*/  @!P0 NANOSLEEP.SYNCS 0x989680 ;  /* 0x009896800000895d */ /* 0x004fea0003900000 */
[----:B------:R-:W2:Y:S02]  /*115b0*/  @!P0 SYNCS.PHASECHK.TRANS64 P0, [R17+URZ+0x28c20], R0 ;  /* 0x028c2000110085a7 */ /* 0x000ea4000800007f */
[----:B--2---:R-:W-:Y:S05]  /*115c0*/  @!P0 BRA `(.L_x_4104) ;  /* 0xfffffffc00f08947 */ /* 0x004fea000383ffff */
[----:B------:R-:W-:Y:S05]  /*115d0*/  BRA `(.L_x_4168) ;  /* 0xffffffd000dc7947 */ /* 0x000fea000383ffff */
.L_x_4107:
[----:B0-----:R0:W2:Y:S02]  /*115e0*/  SYNCS.PHASECHK.TRANS64.TRYWAIT P0, [R25+URZ+0x28c60], R0 ;  /* 0x028c6000190075a7 */ /* 0x0010a4000800017f */
[----:B--2---:R-:W-:Y:S05]  /*115f0*/  @!P0 NANOSLEEP.SYNCS 0x989680 ;  /* 0x009896800000895d */ /* 0x004fea0003900000 */
[----:B------:R-:W2:Y:S02]  /*11600*/  @!P0 SYNCS.PHASECHK.TRANS64 P0, [R25+URZ+0x28c60], R0 ;  /* 0x028c6000190085a7 */ /* 0x000ea4000800007f */
[----:B--2---:R-:W-:Y:S05]  /*11610*/  @!P0 BRA `(.L_x_4107) ;  /* 0xfffffffc00f08947 */ /* 0x004fea000383ffff */
[----:B------:R-:W-:Y:S05]  /*11620*/  BRA `(.L_x_4169) ;  /* 0xffffffd000ec7947 */ /* 0x000fea000383ffff */
.L_x_4108:
[----:B------:R-:W-:Y:S01]  /*11630*/  BSSY B0, `(.L_x_4170) ;  /* 0x0000008000007945 */ /* 0x000fe20003800000 */
[----:B------:R-:W-:Y:S01]  /*11640*/  MOV R13, R7 ;  /* 0x00000007000d7202 */ /* 0x000fe20000000f00 */
[----:B------:R-:W-:Y:S02]  /*11650*/  IMAD.MOV.U32 R12, RZ, RZ, RZ ;  /* 0x000000ffff0c7224 */ /* 0x000fe400078e00ff */
[----:B------:R-:W-:Y:S02]  /*11660*/  IMAD.MOV.U32 R11, RZ, RZ, 0x181f ;  /* 0x0000181fff0b7424 */ /* 0x000fe400078e00ff */
[----:B------:R-:W-:-:S07]  /*11670*/  IMAD.MOV.U32 R15, RZ, RZ, -0x1 ;  /* 0xffffffffff0f7424 */ /* 0x000fce00078e00ff */
[----:B-1----:R-:W-:Y:S05]  /*11680*/  WARPSYNC.COLLECTIVE R15, `(.L_x_4171) ;  /* 0x000000000f087348 */ /* 0x002fea0003c00000 */
[----:B------:R0:W2:Y:S02]  /*11690*/  SHFL.IDX P6, R14, R13, R12, R11 ;  /* 0x0000000c0d0e7389 */ /* 0x0000a400000c000b */
[----:B012---:R-:W-:Y:S01]  /*116a0*/  ENDCOLLECTIVE ;  /* 0x000000000000791b */ /* 0x007fe20003800000 */
.L_x_4171:
[----:B------:R-:W-:Y:S05]  /*116b0*/  BSYNC B0 ;  /* 0x0000000000007941 */ /* 0x000fea0003800000 */
.L_x_4170:
[----:B------:R-:W0:Y:S01]  /*116c0*/  S2R R8, SR_TID.X ;  /* 0x0000000000087919 */ /* 0x000e220000002100 */
[----:B------:R-:W-:Y:S01]  /*116d0*/  IMAD.MOV.U32 R13, RZ, RZ, R6 ;  /* 0x000000ffff0d7224 */ /* 0x000fe200078e0006 */
[----:B------:R-:W-:Y:S01]  /*116e0*/  MOV R3, R14 ;  /* 0x0000000e00037202 */ /* 0x000fe20000000f00 */
[----:B------:R-:W-:Y:S01]  /*116f0*/  IMAD.MOV.U32 R12, RZ, RZ, RZ ;  /* 0x000000ffff0c7224 */ /* 0x000fe200078e00ff */
[C---:B------:R-:W-:Y:S01]  /*11700*/  LOP3.LUT P1, RZ, R32.reuse, 0x1, RZ, 0xc0, !PT ;  /* 0x0000000120ff7812 */ /* 0x040fe2000782c0ff */
[----:B------:R-:W-:Y:S01]  /*11710*/  IMAD.MOV.U32 R11, RZ, RZ, 0x181f ;  /* 0x0000181fff0b7424 */ /* 0x000fe200078e00ff */
[----:B------:R-:W-:Y:S01]  /*11720*/  LEA R5, R5, R17, 0x1 ;  /* 0x0000001105057211 */ /* 0x000fe200078e08ff */
[----:B------:R-:W-:Y:S01]  /*11730*/  IMAD.MOV.U32 R15, RZ, RZ, -0x1 ;  /* 0xffffffffff0f7424 */ /* 0x000fe200078e00ff */
[C---:B------:R-:W-:Y:S02]  /*11740*/  LOP3.LUT P5, RZ, R32.reuse, 0x2, RZ, 0xc0, !PT ;  /* 0x0000000220ff7812 */ /* 0x040fe400078ac0ff */
[----:B------:R-:W-:-:S13]  /*11750*/  LOP3.LUT P4, RZ, R32, 0x4, RZ, 0xc0, !PT ;  /* 0x0000000420ff7812 */ /* 0x000fda000788c0ff */
[----:B0-----:R-:W-:Y:S05]  /*11760*/  WARPSYNC.COLLECTIVE R15, `(.L_x_4172) ;  /* 0x000000000f087348 */ /* 0x001fea0003c00000 */
[----:B------:R1:W2:Y:S02]  /*11770*/  SHFL.IDX P6, R14, R13, R12, R11 ;  /* 0x0000000c0d0e7389 */ /* 0x0002a400000c000b */
[----:B012---:R-:W-:Y:S01]  /*11780*/  ENDCOLLECTIVE ;  /* 0x000000000000791b */ /* 0x007fe20003800000 */
.L_x_4172:
[C---:B------:R-:W-:Y:S02]  /*11790*/  LOP3.LUT P3, RZ, R32.reuse, 0x8, RZ, 0xc0, !PT ;  /* 0x0000000820ff7812 */ /* 0x040fe4000786c0ff */
[----:B------:R-:W-:Y:S02]  /*117a0*/  LOP3.LUT P2, RZ, R32, 0x10, RZ, 0xc0, !PT ;  /* 0x0000001020ff7812 */ /* 0x000fe4000784c0ff */
[----:B------:R-:W-:-:S04]  /*117b0*/  LOP3.LUT R16, R16, 0xfffffdff, RZ, 0xc0, !PT ;  /* 0xfffffdff10107812 */ /* 0x000fc800078ec0ff */
[----:B------:R-:W-:Y:S01]  /*117c0*/  @P1 LOP3.LUT R16, R16, 0x200, RZ, 0xfc, !PT ;  /* 0x0000020010101812 */ /* 0x000fe200078efcff */
[----:B------:R-:W-:Y:S02]  /*117d0*/  IMAD.MOV.U32 R13, RZ, RZ, R7 ;  /* 0x000000ffff0d7224 */ /* 0x000fe400078e0007 */
        /* <DEDUP_REMOVED lines=31> */
.L_x_4173:
[----:B------:R-:W-:Y:S01]  /*119d0*/  MOV R13, R6 ;  /* 0x00000006000d7202 */ /* 0x000fe20000000f00 */
[----:B------:R-:W-:-:S07]  /*119e0*/  IMAD.MOV.U32 R3, RZ, RZ, R14 ;  /* 0x000000ffff037224 */ /* 0x000fce00078e000e */
[----:B------:R-:W-:Y:S05]  /*119f0*/  WARPSYNC.COLLECTIVE R15, `(.L_x_4174) ;  /* 0x000000000f087348 */ /* 0x000fea0003c00000 */
[----:B------:R0:W1:Y:S02]  /*11a00*/  SHFL.IDX P6, R14, R13, R12, R11 ;  /* 0x0000000c0d0e7389 */ /* 0x00006400000c000b */
[----:B01----:R-:W-:Y:S01]  /*11a10*/  ENDCOLLECTIVE ;  /* 0x000000000000791b */ /* 0x003fe20003800000 */
.L_x_4174:
        /* <DEDUP_REMOVED lines=28> */
.L_x_4175:
[----:B------:R-:W-:Y:S01]  /*11be0*/  IMAD.MOV.U32 R13, RZ, RZ, R6 ;  /* 0x000000ffff0d7224 */ /* 0x000fe200078e0006 */
[----:B------:R-:W-:-:S07]  /*11bf0*/  MOV R8, R14 ;  /* 0x0000000e00087202 */ /* 0x000fce0000000f00 */
[----:B------:R-:W-:Y:S05]  /*11c00*/  WARPSYNC.COLLECTIVE R15, `(.L_x_4176) ;  /* 0x000000000f087348 */ /* 0x000fea0003c00000 */
[----:B------:R0:W1:Y:S02]  /*11c10*/  SHFL.IDX P6, R14, R13, R12, R11 ;  /* 0x0000000c0d0e7389 */ /* 0x00006400000c000b */
[----:B01----:R-:W-:Y:S01]  /*11c20*/  ENDCOLLECTIVE ;  /* 0x000000000000791b */ /* 0x003fe20003800000 */
.L_x_4176:
[----:B------:R-:W-:Y:S01]  /*11c30*/  IMAD.MOV.U32 R13, RZ, RZ, R7 ;  /* 0x000000ffff0d7224 */ /* 0x000fe200078e0007 */
[----:B------:R-:W-:Y:S02]  /*11c40*/  MOV R12, 0x3 ;  /* 0x00000003000c7802 */ /* 0x000fe40000000f00 */
        /* <DEDUP_REMOVED lines=26> */
.L_x_4177:
[----:B------:R-:W-:Y:S02]  /*11df0*/  IMAD.MOV.U32 R13, RZ, RZ, R6 ;  /* 0x000000ffff0d7224 */ /* 0x000fe400078e0006 */
[----:B------:R-:W-:-:S07]  /*11e00*/  IMAD.MOV.U32 R7, RZ, RZ, R14 ;  /* 0x000000ffff077224 */ /* 0x000fce00078e000e */
[----:B------:R-:W-:Y:S05]  /*11e10*/  WARPSYNC.COLLECTIVE R15, `(.L_x_4178) ;  /* 0x000000000f087348 */ /* 0x000fea0003c00000 */
[----:B------:R0:W1:Y:S02]  /*11e20*/  SHFL.IDX P6, R14, R13, R12, R11 ;  /* 0x0000000c0d0e7389 */ /* 0x00006400000c000b */
[----:B01----:R-:W-:Y:S01]  /*11e30*/  ENDCOLLECTIVE ;  /* 0x000000000000791b */ /* 0x003fe20003800000 */
.L_x_4178:
[----:B------:R-:W-:Y:S05]  /*11e40*/  BRA `(.L_x_4179) ;  /* 0xffffffd000947947 */ /* 0x000fea000383ffff */
.L_x_4114:
[----:B0-----:R0:W2:Y:S02]  /*11e50*/  SYNCS.PHASECHK.TRANS64.TRYWAIT P0, [R8+URZ+0x28c40], R20 ;  /* 0x028c4014080075a7 */ /* 0x0010a4000800017f */
[----:B--2---:R-:W-:Y:S05]  /*11e60*/  @!P0 NANOSLEEP.SYNCS 0x989680 ;  /* 0x009896800000895d */ /* 0x004fea0003900000 */
[----:B------:R-:W2:Y:S02]  /*11e70*/  @!P0 SYNCS.PHASECHK.TRANS64 P0, [R8+URZ+0x28c40], R20 ;  /* 0x028c4014080085a7 */ /* 0x000ea4000800007f */
[----:B--2---:R-:W-:Y:S05]  /*11e80*/  @!P0 BRA `(.L_x_4114) ;  /* 0xfffffffc00f08947 */ /* 0x004fea000383ffff */
[----:B------:R-:W-:Y:S05]  /*11e90*/  BRA `(.L_x_4180) ;  /* 0xffffffd400e87947 */ /* 0x000fea000383ffff */
.L_x_4115:
        /* <DEDUP_REMOVED lines=8> */
.L_x_4182:
[----:B------:R-:W-:Y:S05]  /*11f20*/  BSYNC B1 ;  /* 0x0000000000017941 */ /* 0x000fea0003800000 */
.L_x_4181:
[----:B------:R-:W-:Y:S01]  /*11f30*/  MOV R13, R21 ;  /* 0x00000015000d7202 */ /* 0x000fe20000000f00 */
        /* <DEDUP_REMOVED lines=8> */
.L_x_4183:
[----:B------:R-:W-:Y:S02]  /*11fc0*/  IMAD.MOV.U32 R13, RZ, RZ, R27 ;  /* 0x000000ffff0d7224 */ /* 0x000fe400078e001b */
[----:B------:R-:W-:Y:S01]  /*11fd0*/  IMAD.MOV.U32 R12, RZ, RZ, 0x1 ;  /* 0x00000001ff0c7424 */ /* 0x000fe200078e00ff */
[----:B------:R-:W-:-:S13]  /*11fe0*/  IADD3 R2, P0, R14, R0, RZ ;  /* 0x000000000e027210 */ /* 0x000fda0007f1e0ff */
[----:B------:R-:W-:Y:S05]  /*11ff0*/  WARPSYNC.COLLECTIVE R15, `(.L_x_4184) ;  /* 0x000000000f087348 */ /* 0x000fea0003c00000 */
[----:B------:R0:W1:Y:S02]  /*12000*/  SHFL.IDX P6, R14, R13, R12, R11 ;  /* 0x0000000c0d0e7389 */ /* 0x00006400000c000b */
[----:B01----:R-:W-:Y:S01]  /*12010*/  ENDCOLLECTIVE ;  /* 0x000000000000791b */ /* 0x003fe20003800000 */
.L_x_4184:
[----:B------:R-:W-:-:S05]  /*12020*/  IADD3.X R3, RZ, R3, RZ, P0, !PT ;  /* 0x00000003ff037210 */ /* 0x000fca00007fe4ff */
[----:B------:R-:W-:Y:S01]  /*12030*/  @!PT LDS RZ, [RZ] ;  /* 0x00000000fffff984 */ /* 0x000fe20000000800 */
[----:B------:R-:W-:Y:S01]  /*12040*/  @!PT LDS RZ, [RZ] ;  /* 0x00000000fffff984 */ /* 0x000fe20000000800 */
[----:B------:R-:W-:Y:S01]  /*12050*/  @!PT LDS RZ, [RZ] ;  /* 0x00000000fffff984 */ /* 0x000fe20000000800 */
[----:B------:R0:W-:Y:S01]  /*12060*/  LDGSTS.E.BYPASS.LTC128B.128 [R25+0x22400], desc[UR50][R2.64], !P1 ;  /* 0x2240000002197fae */ /* 0x0001e2000c901d72 */
[----:B------:R-:W-:Y:S01]  /*12070*/  IMAD.MOV.U32 R13, RZ, RZ, R21 ;  /* 0x000000ffff0d7224 */ /* 0x000fe200078e0015 */
[----:B0-----:R-:W-:-:S07]  /*12080*/  MOV R3, R14 ;  /* 0x0000000e00037202 */ /* 0x001fce0000000f00 */
[----:B------:R-:W-:Y:S05]  /*12090*/  WARPSYNC.COLLECTIVE R15, `(.L_x_4185) ;  /* 0x000000000f087348 */ /* 0x000fea0003c00000 */
[----:B------:R0:W1:Y:S02]  /*120a0*/  SHFL.IDX P6, R14, R13, R12, R11 ;  /* 0x0000000c0d0e7389 */ /* 0x00006400000c000b */
[----:B01----:R-:W-:Y:S01]  /*120b0*/  ENDCOLLECTIVE ;  /* 0x000000000000791b */ /* 0x003fe20003800000 */
.L_x_4185:
[----:B------:R-:W-:Y:S01]  /*120c0*/  IMAD.MOV.U32 R13, RZ, RZ, R27 ;  /* 0x000000ffff0d7224 */ /* 0x000fe200078e001b */
[----:B------:R-:W-:Y:S02]  /*120d0*/  MOV R12, 0x2 ;  /* 0x00000002000c7802 */ /* 0x000fe40000000f00 */
[----:B------:R-:W-:-:S13]  /*120e0*/  IADD3 R2, P0, R14, R0, RZ ;  /* 0x000000000e027210 */ /* 0x000fda0007f1e0ff */
[----:B------:R-:W-:Y:S05]  /*120f0*/  WARPSYNC.COLLECTIVE R15, `(.L_x_4186) ;  /* 0x000000000f087348 */ /* 0x000fea0003c00000 */
[----:B------:R0:W1:Y:S02]  /*12100*/  SHFL.IDX P6, R14, R13, R12, R11 ;  /* 0x0000000c0d0e7389 */ /* 0x00006400000c000b */
[----:B01----:R-:W-:Y:S01]  /*12110*/  ENDCOLLECTIVE ;  /* 0x000000000000791b */ /* 0x003fe20003800000 */
.L_x_4186:
        /* <DEDUP_REMOVED lines=10> */
.L_x_4187:
[----:B------:R-:W-:Y:S01]  /*121c0*/  MOV R13, R27 ;  /* 0x0000001b000d7202 */ /* 0x000fe20000000f00 */
[----:B------:R-:W-:Y:S01]  /*121d0*/  IMAD.MOV.U32 R12, RZ, RZ, 0x3 ;  /* 0x00000003ff0c7424 */ /* 0x000fe200078e00ff */
[----:B------:R-:W-:-:S13]  /*121e0*/  IADD3 R2, P0, R14, R0, RZ ;  /* 0x000000000e027210 */ /* 0x000fda0007f1e0ff */
[----:B------:R-:W-:Y:S05]  /*121f0*/  WARPSYNC.COLLECTIVE R15, `(.L_x_4188) ;  /* 0x000000000f087348 */ /* 0x000fea0003c00000 */
[----:B------:R0:W1:Y:S02]  /*12200*/  SHFL.IDX P6, R14, R13, R12, R11 ;  /* 0x0000000c0d0e7389 */ /* 0x00006400000c000b */
[----:B01----:R-:W-:Y:S01]  /*12210*/  ENDCOLLECTIVE ;  /* 0x000000000000791b */ /* 0x003fe20003800000 */
.L_x_4188:
        /* <DEDUP_REMOVED lines=10> */
.L_x_4189:
[----:B------:R-:W-:Y:S05]  /*122c0*/  BRA `(.L_x_4190) ;  /* 0xffffffd400847947 */ /* 0x000fea000383ffff */
.L_x_4120:
[----:B--2---:R2:W3:Y:S02]  /*122d0*/  SYNCS.PHASECHK.TRANS64.TRYWAIT P0, [R8+URZ+0x28c60], R20 ;  /* 0x028c6014080075a7 */ /* 0x0044e4000800017f */
[----:B---3--:R-:W-:Y:S05]  /*122e0*/  @!P0 NANOSLEEP.SYNCS 0x989680 ;  /* 0x009896800000895d */ /* 0x008fea0003900000 */
[----:B------:R-:W3:Y:S02]  /*122f0*/  @!P0 SYNCS.PHASECHK.TRANS64 P0, [R8+URZ+0x28c60], R20 ;  /* 0x028c6014080085a7 */ /* 0x000ee4000800007f */
[----:B---3--:R-:W-:Y:S05]  /*12300*/  @!P0 BRA `(.L_x_4120) ;  /* 0xfffffffc00f08947 */ /* 0x008fea000383ffff */
[----:B------:R-:W-:Y:S05]  /*12310*/  BRA `(.L_x_4191) ;  /* 0xffffffd400d47947 */ /* 0x000fea000383ffff */
.L_x_4121:
        /* <DEDUP_REMOVED lines=8> */
.L_x_4193:
[----:B------:R-:W-:Y:S05]  /*123a0*/  BSYNC B1 ;  /* 0x0000000000017941 */ /* 0x000fea0003800000 */
.L_x_4192:
[----:B------:R-:W-:Y:S01]  /*123b0*/  IMAD.MOV.U32 R13, RZ, RZ, R10 ;  /* 0x000000ffff0d7224 */ /* 0x000fe200078e000a */
[----:B------:R-:W-:Y:S01]  /*123c0*/  MOV R15, 0xffffffff ;  /* 0xffffffff000f7802 */ /* 0x000fe20000000f00 */
[----:B------:R-:W-:Y:S01]  /*123d0*/  IMAD.MOV.U32 R12, RZ, RZ, RZ ;  /* 0x000000ffff0c7224 */ /* 0x000fe200078e00ff */
[----:B------:R-:W-:Y:S01]  /*123e0*/  MOV R3, R14 ;  /* 0x0000000e00037202 */ /* 0x000fe20000000f00 */
[----:B------:R-:W-:Y:S01]  /*123f0*/  IMAD.MOV.U32 R11, RZ, RZ, 0x181f ;  /* 0x0000181fff0b7424 */ /* 0x000fe200078e00ff */
[C---:B------:R-:W-:Y:S01]  /*12400*/  LOP3.LUT P2, RZ, R16.reuse, 0x40, RZ, 0xc0, !PT ;  /* 0x0000004010ff7812 */ /* 0x040fe2000784c0ff */
[----:B------:R-:W-:Y:S01]  /*12410*/  IMAD R21, R21, 0x2, R17 ;  /* 0x0000000215157824 */ /* 0x000fe200078e0211 */
[----:B------:R-:W-:-:S13]  /*12420*/  LOP3.LUT P1, RZ, R16, 0x20, RZ, 0xc0, !PT ;  /* 0x0000002010ff7812 */ /* 0x000fda000782c0ff */
[----:B------:R-:W-:Y:S05]  /*12430*/  WARPSYNC.COLLECTIVE R15, `(.L_x_4194) ;  /* 0x000000000f087348 */ /* 0x000fea0003c00000 */
[----:B------:R0:W1:Y:S02]  /*12440*/  SHFL.IDX P6, R14, R13, R12, R11 ;  /* 0x0000000c0d0e7389 */ /* 0x00006400000c000b */
[----:B01----:R-:W-:Y:S01]  /*12450*/  ENDCOLLECTIVE ;  /* 0x000000000000791b */ /* 0x003fe20003800000 */
.L_x_4194:
[----:B------:R-:W-:Y:S02]  /*12460*/  P2R R4, PR, RZ, 0x8 ;  /* 0x00000008ff047803 */ /* 0x000fe40000000000 */
[----:B------:R-:W-:-:S04]  /*12470*/  LOP3.LUT P3, RZ, R16, 0x10, RZ, 0xc0, !PT ;  /* 0x0000001010ff7812 */ /* 0x000fc8000786c0ff */
[----:B------:R-:W-:Y:S01]  /*12480*/  P2R R5, PR, RZ, 0x8 ;  /* 0x00000008ff057803 */ /* 0x000fe20000000000 */
[----:B------:R-:W-:Y:S01]  /*12490*/  IMAD.MOV.U32 R13, RZ, RZ, R20 ;  /* 0x000000ffff0d7224 */ /* 0x000fe200078e0014 */
[----:B------:R-:W-:Y:S02]  /*124a0*/  MOV R12, 0x1 ;  /* 0x00000001000c7802 */ /* 0x000fe40000000f00 */
        /* <DEDUP_REMOVED lines=11> */
.L_x_4195:
        /* <DEDUP_REMOVED lines=17> */
.L_x_4196:
        /* <DEDUP_REMOVED lines=17> */
.L_x_4197:
        /* <DEDUP_REMOVED lines=14> */
.L_x_4198:
        /* <DEDUP_REMOVED lines=17> */
.L_x_4199:
        /* <DEDUP_REMOVED lines=14> */
.L_x_4200:
[----:B------:R-:W-:Y:S05]  /*12a50*/  BRA `(.L_x_4201) ;  /* 0xffffffd400387947 */ /* 0x000fea000383ffff */
.L_x_4129:
[----:B------:R-:W-:Y:S01]  /*12a60*/  BSSY B0, `(.L_x_4202) ;  /* 0x0000008000007945 */ /* 0x000fe20003800000 */
[----:B------:R-:W-:Y:S01]  /*12a70*/  IMAD.MOV.U32 R13, RZ, RZ, R33 ;  /* 0x000000ffff0d7224 */ /* 0x000fe200078e0021 */
[----:B------:R-:W-:Y:S01]  /*12a80*/  MOV R11, 0x1f ;  /* 0x0000001f000b7802 */ /* 0x000fe20000000f00 */
[----:B------:R-:W-:Y:S02]  /*12a90*/  IMAD.MOV.U32 R12, RZ, RZ, RZ ;  /* 0x000000ffff0c7224 */ /* 0x000fe400078e00ff */
[----:B------:R-:W-:-:S07]  /*12aa0*/  IMAD.MOV.U32 R15, RZ, RZ, -0x1 ;  /* 0xffffffffff0f7424 */ /* 0x000fce00078e00ff */
[----:B01---5:R-:W-:Y:S05]  /*12ab0*/  WARPSYNC.COLLECTIVE R15, `(.L_x_4203) ;  /* 0x000000000f087348 */ /* 0x023fea0003c00000 */
[----:B------:R2:W3:Y:S02]  /*12ac0*/  SHFL.IDX P6, R14, R13, R12, R11 ;  /* 0x0000000c0d0e7389 */ /* 0x0004e400000c000b */
[----:B0123-5:R-:W-:Y:S01]  /*12ad0*/  ENDCOLLECTIVE ;  /* 0x000000000000791b */ /* 0x02ffe20003800000 */
.L_x_4203:
[----:B------:R-:W-:Y:S05]  /*12ae0*/  BSYNC B0 ;  /* 0x0000000000007941 */ /* 0x000fea0003800000 */
.L_x_4202:
[----:B------:R-:W-:Y:S05]  /*12af0*/  BRA `(.L_x_4204) ;  /* 0xffffffd8003c7947 */ /* 0x000fea000383ffff */
.L_x_4132:
[----:B---3--:R3:W4:Y:S02]  /*12b00*/  SYNCS.PHASECHK.TRANS64.TRYWAIT P0, [R7+URZ+0x28c20], R0 ;  /* 0x028c2000070075a7 */ /* 0x008724000800017f */
[----:B----4-:R-:W-:Y:S05]  /*12b10*/  @!P0 NANOSLEEP.SYNCS 0x989680 ;  /* 0x009896800000895d */ /* 0x010fea0003900000 */
[----:B------:R-:W4:Y:S02]  /*12b20*/  @!P0 SYNCS.PHASECHK.TRANS64 P0, [R7+URZ+0x28c20], R0 ;  /* 0x028c2000070085a7 */ /* 0x000f24000800007f */
[----:B----4-:R-:W-:Y:S05]  /*12b30*/  @!P0 BRA `(.L_x_4132) ;  /* 0xfffffffc00f08947 */ /* 0x010fea000383ffff */
[----:B------:R-:W-:Y:S05]  /*12b40*/  BRA `(.L_x_4205) ;  /* 0xffffffd800847947 */ /* 0x000fea000383ffff */
.L_x_4133:
[----:B------:R-:W4:Y:S01]  /*12b50*/  S2R R2, SR_TID.X ;  /* 0x0000000000027919 */ /* 0x000f220000002100 */
[----:B------:R-:W-:Y:S01]  /*12b60*/  BSSY B0, `(.L_x_4206) ;  /* 0x000000a000007945 */ /* 0x000fe20003800000 */
[----:B------:R-:W-:Y:S01]  /*12b70*/  IMAD.MOV.U32 R12, RZ, RZ, RZ ;  /* 0x000000ffff0c7224 */ /* 0x000fe200078e00ff */
[----:B------:R-:W-:Y:S01]  /*12b80*/  MOV R11, 0x1f ;  /* 0x0000001f000b7802 */ /* 0x000fe20000000f00 */
[----:B------:R-:W-:Y:S01]  /*12b90*/  IMAD.MOV.U32 R15, RZ, RZ, -0x1 ;  /* 0xffffffffff0f7424 */ /* 0x000fe200078e00ff */
[----:B----4-:R-:W-:-:S04]  /*12ba0*/  SHF.R.U32.HI R2, RZ, 0x5, R2 ;  /* 0x00000005ff027819 */ /* 0x010fc80000011602 */
[----:B------:R-:W-:-:S05]  /*12bb0*/  LOP3.LUT R2, R2, 0x3, RZ, 0xc0, !PT ;  /* 0x0000000302027812 */ /* 0x000fca00078ec0ff */
[----:B------:R-:W-:-:S07]  /*12bc0*/  IMAD.MOV.U32 R13, RZ, RZ, R2 ;  /* 0x000000ffff0d7224 */ /* 0x000fce00078e0002 */
[----:B0123-5:R-:W-:Y:S05]  /*12bd0*/  WARPSYNC.COLLECTIVE R15, `(.L_x_4207) ;  /* 0x000000000f087348 */ /* 0x02ffea0003c00000 */
[----:B------:R4:W0:Y:S02]  /*12be0*/  SHFL.IDX P6, R14, R13, R12, R11 ;  /* 0x0000000c0d0e7389 */ /* 0x00082400000c000b */
[----:B012345:R-:W-:Y:S01]  /*12bf0*/  ENDCOLLECTIVE ;  /* 0x000000000000791b */ /* 0x03ffe20003800000 */
.L_x_4207:
[----:B------:R-:W-:Y:S05]  /*12c00*/  BSYNC B0 ;  /* 0x0000000000007941 */ /* 0x000fea0003800000 */
.L_x_4206:
[----:B------:R-:W-:Y:S05]  /*12c10*/  BRA `(.L_x_4208) ;  /* 0xffffffd8006c7947 */ /* 0x000fea000383ffff */
.L_x_4136:
[----:B------:R-:W-:Y:S01]  /*12c20*/  BSSY B1, `(.L_x_4209) ;  /* 0x0000006000017945 */ /* 0x000fe20003800000 */
[----:B------:R-:W-:-:S07]  /*12c30*/  IMAD.MOV.U32 R15, RZ, RZ, -0x1 ;  /* 0xffffffffff0f7424 */ /* 0x000fce00078e00ff */
[----:B0123-5:R-:W-:Y:S05]  /*12c40*/  WARPSYNC.COLLECTIVE R15, `(.L_x_4210) ;  /* 0x000000000f0c7348 */ /* 0x02ffea0003c00000 */
[----:B------:R-:W-:Y:S02]  /*12c50*/  ELECT P6, UR62, PT ;  /* 0x00000000003e782f */ /* 0x000fe400038c0000 */
[----:B------:R-:W-:Y:S01]  /*12c60*/  MOV R14, UR62 ;  /* 0x0000003e000e7c02 */ /* 0x000fe20008000f00 */
[----:B0123-5:R-:W-:Y:S10]  /*12c70*/  ENDCOLLECTIVE ;  /* 0x000000000000791b */ /* 0x02fff40003800000 */
.L_x_4210:
[----:B------:R-:W-:Y:S05]  /*12c80*/  BSYNC B1 ;  /* 0x0000000000017941 */ /* 0x000fea0003800000 */
.L_x_4209:
[----:B------:R-:W-:Y:S05]  /*12c90*/  BRA `(.L_x_4211) ;  /* 0xffffffd800647947 */ /* 0x000fea000383ffff */
.L_x_4138:
[----:B---3--:R3:W4:Y:S02]  /*12ca0*/  SYNCS.PHASECHK.TRANS64.TRYWAIT P1, [R5+URZ+0x28c40], R0 ;  /* 0x028c4000050075a7 */ /* 0x008724000802017f */
[----:B----4-:R-:W-:Y:S05]  /*12cb0*/  @!P1 NANOSLEEP.SYNCS 0x989680 ;  /* 0x009896800000995d */ /* 0x010fea0003900000 */
[----:B------:R-:W4:Y:S02]  /*12cc0*/  @!P1 SYNCS.PHASECHK.TRANS64 P1, [R5+URZ+0x28c40], R0 ;  /* 0x028c4000050095a7 */ /* 0x000f24000802007f */
[----:B----4-:R-:W-:Y:S05]  /*12cd0*/  @!P1 BRA `(.L_x_4138) ;  /* 0xfffffffc00f09947 */ /* 0x010fea000383ffff */
[----:B------:R-:W-:Y:S05]  /*12ce0*/  BRA `(.L_x_4212) ;  /* 0xffffffd800847947 */ /* 0x000fea000383ffff */
.L_x_4140:
[----:B----4-:R4:W0:Y:S02]  /*12cf0*/  SYNCS.PHASECHK.TRANS64.TRYWAIT P1, [R3+URZ+0x28c40], R2 ;  /* 0x028c4002030075a7 */ /* 0x010824000802017f */
[----:B0-----:R-:W-:Y:S05]  /*12d00*/  @!P1 NANOSLEEP.SYNCS 0x989680 ;  /* 0x009896800000995d */ /* 0x001fea0003900000 */
[----:B------:R-:W0:Y:S02]  /*12d10*/  @!P1 SYNCS.PHASECHK.TRANS64 P1, [R3+URZ+0x28c40], R2 ;  /* 0x028c4002030095a7 */ /* 0x000e24000802007f */
[----:B0-----:R-:W-:Y:S05]  /*12d20*/  @!P1 BRA `(.L_x_4140) ;  /* 0xfffffffc00f09947 */ /* 0x001fea000383ffff */
[----:B------:R-:W-:Y:S05]  /*12d30*/  BRA `(.L_x_4213) ;  /* 0xffffffd800907947 */ /* 0x000fea000383ffff */
.L_x_4142:
[----:B------:R0:W0:Y:S02]  /*12d40*/  SYNCS.PHASECHK.TRANS64.TRYWAIT P1, [R5+URZ+0x28c60], R0 ;  /* 0x028c6000050075a7 */ /* 0x000024000802017f */
[----:B0-----:R-:W-:Y:S05]  /*12d50*/  @!P1 NANOSLEEP.SYNCS 0x989680 ;  /* 0x009896800000995d */ /* 0x001fea0003900000 */
[----:B------:R-:W0:Y:S02]  /*12d60*/  @!P1 SYNCS.PHASECHK.TRANS64 P1, [R5+URZ+0x28c60], R0 ;  /* 0x028c6000050095a7 */ /* 0x000e24000802007f */
[----:B0-----:R-:W-:Y:S05]  /*12d70*/  @!P1 BRA `(.L_x_4142) ;  /* 0xfffffffc00f09947 */ /* 0x001fea000383ffff */
[----:B------:R-:W-:Y:S05]  /*12d80*/  BRA `(.L_x_4214) ;  /* 0xffffffd8008c7947 */ /* 0x000fea000383ffff */
.L_x_4215:
        /* <DEDUP_REMOVED lines=15> */
.L_x_5818:


//--------------------- .text._ZN7cutlass13device_kernelIN5flash11enable_sm90INS1_16FlashAttnFwdSm90INS1_25CollectiveMainloopFwdSm90ILi2EN4cute5tupleIJNS5_1CILi1EEES8_S8_EEENS6_IJNS7_ILi64EEESA_SA_EEELi512ENS_10bfloat16_tEfNS_4arch4Sm90ELb1ELb0ELb1ELb0ELb1ELb0ELb1ELb0ELb0ELb1ELb0ELb0EEENS1_21CollectiveEpilogueFwdINS6_IJSA_NS7_ILi512EEESA_EEES9_SC_SE_Li256ELb0ELb1ELb0ELb0EEENS1_30DynamicPersistentTileSchedulerILi256ELi128ELb0ELb1ELb1EEEEEEEEEvNT_6ParamsE --------------------------
	.section	.text._ZN7cutlass13device_kernelIN5flash11enable_sm90INS1_16FlashAttnFwdSm90INS1_25CollectiveMainloopFwdSm90ILi2EN4cute5tupleIJNS5_1CILi1EEES8_S8_EEENS6_IJNS7_ILi64EEESA_SA_EEELi512ENS_10bfloat16_tEfNS_4arch4Sm90ELb1ELb0ELb1ELb0ELb1ELb0ELb1ELb0ELb0ELb1ELb0ELb0EEENS1_21CollectiveEpilogueFwdINS6_IJSA_NS7_ILi512EEESA_EEES9_SC_SE_Li256ELb0ELb1ELb0ELb0EEENS1_30DynamicPersistentTileSchedulerILi256ELi128ELb0ELb1ELb1EEEEEEEEEvNT_6ParamsE,"ax",@progbits
	.align	128
.text._ZN7cutlass13device_kernelIN5flash11enable_sm90INS1_16FlashAttnFwdSm90INS1_25CollectiveMainloopFwdSm90ILi2EN4cute5tupleIJNS5_1CILi1EEES8_S8_EEENS6_IJNS7_ILi64EEESA_SA_EEELi512ENS_10bfloat16_tEfNS_4arch4Sm90ELb1ELb0ELb1ELb0ELb1ELb0ELb1ELb0ELb0ELb1ELb0ELb0EEENS1_21CollectiveEpilogueFwdINS6_IJSA_NS7_ILi512EEESA_EEES9_SC_SE_Li256ELb0ELb1ELb0ELb0EEENS1_30DynamicPersistentTileSchedulerILi256ELi128ELb0ELb1ELb1EEEEEEEEEvNT_6ParamsE:
        .type           _ZN7cutlass13device_kernelIN5flash11enable_sm90INS1_16FlashAttnFwdSm90INS1_25CollectiveMainloopFwdSm90ILi2EN4cute5tupleIJNS5_1CILi1EEES8_S8_EEENS6_IJNS7_ILi64EEESA_SA_EEELi512ENS_10bfloat16_tEfNS_4arch4Sm90ELb1ELb0ELb1ELb0ELb1ELb0ELb1ELb0ELb0ELb1ELb0ELb0EEENS1_21CollectiveEpilogueFwdINS6_IJSA_NS7_ILi512EEESA_EEES9_SC_SE_Li256ELb0ELb1ELb0ELb0EEENS1_30DynamicPersistentTileSchedulerILi256ELi128ELb0ELb1ELb1EEEEEEEEEvNT_6ParamsE,@function
        .size           _ZN7cutlass13device_kernelIN5flash11enable_sm90INS1_16FlashAttnFwdSm90INS1_25CollectiveMainloopFwdSm90ILi2EN4cute5tupleIJNS5_1CILi1EEES8_S8_EEENS6_IJNS7_ILi64EEESA_SA_EEELi512ENS_10bfloat16_tEfNS_4arch4Sm90ELb1ELb0ELb1ELb0ELb1ELb0ELb1ELb0ELb0ELb1ELb0ELb0EEENS1_21CollectiveEpilogueFwdINS6_IJSA_NS7_ILi512EEESA_EEES9_SC_SE_Li256ELb0ELb1ELb0ELb0EEENS1_30DynamicPersistentTileSchedulerILi256ELi128ELb0ELb1ELb1EEEEEEEEEvNT_6ParamsE,(.L_x_5819 - _ZN7cutlass13device_kernelIN5flash11enable_sm90INS1_16FlashAttnFwdSm90INS1_25CollectiveMainloopFwdSm90ILi2EN4cute5tupleIJNS5_1CILi1EEES8_S8_EEENS6_IJNS7_ILi64EEESA_SA_EEELi512ENS_10bfloat16_tEfNS_4arch4Sm90ELb1ELb0ELb1ELb0ELb1ELb0ELb1ELb0ELb0ELb1ELb0ELb0EEENS1_21CollectiveEpilogueFwdINS6_IJSA_NS7_ILi512EEESA_EEES9_SC_SE_Li256ELb0ELb1ELb0ELb0EEENS1_30DynamicPersistentTileSchedulerILi256ELi128ELb0ELb1ELb1EEEEEEEEEvNT_6ParamsE)
        .other          _ZN7cutlass13device_kernelIN5flash11enable_sm90INS1_16FlashAttnFwdSm90INS1_25CollectiveMainloopFwdSm90ILi2EN4cute5tupleIJNS5_1CILi1EEES8_S8_EEENS6_IJNS7_ILi64EEESA_SA_EEELi512ENS_10bfloat16_tEfNS_4arch4Sm90ELb1ELb0ELb1ELb0ELb1ELb0ELb1ELb0ELb0ELb1ELb0ELb0EEENS1_21CollectiveEpilogueFwdINS6_IJSA_NS7_ILi512EEESA_EEES9_SC_SE_Li256ELb0ELb1ELb0ELb0EEENS1_30DynamicPersistentTileSchedulerILi256ELi128ELb0ELb1ELb1EEEEEEEEEvNT_6ParamsE,@"STO_CUDA_ENTRY STV_DEFAULT"
_ZN7cutlass13device_kernelIN5flash11enable_sm90INS1_16FlashAttnFwdSm90INS1_25CollectiveMainloopFwdSm90ILi2EN4cute5tupleIJNS5_1CILi1EEES8_S8_EEENS6_IJNS7_ILi64EEESA_SA_EEELi512ENS_10bfloat16_tEfNS_4arch4Sm90ELb1ELb0ELb1ELb0ELb1ELb0ELb1ELb0ELb0ELb1ELb0ELb0EEENS1_21CollectiveEpilogueFwdINS6_IJSA_NS7_ILi512EEESA_EEES9_SC_SE_Li256ELb0ELb1ELb0ELb0EEENS1_30DynamicPersistentTileSchedulerILi256ELi128ELb0ELb1ELb1EEEEEEEEEvNT_6ParamsE:
        /* <DEDUP_REMOVED lines=43> */
.L_x_4216:
        /* <DEDUP_REMOVED lines=22> */
.L_x_4217:
        /* <DEDUP_REMOVED lines=18> */
.L_x_4218:
        /* <DEDUP_REMOVED lines=22> */
.L_x_4219:
        /* <DEDUP_REMOVED lines=23> */
.L_x_4220:
        /* <DEDUP_REMOVED lines=8> */
.L_x_4222:
[----:B------:R-:W-:-:S08]  /*0880*/  NOP ;  /* 0x0000000000007918 */ /* 0x000fd00000000000 */
[----:B------:R-:W0:Y:S02]  /*0890*/  USETMAXREG.TRY_ALLOC.CTAPOOL UP0, 0xe8 ;  /* 0x000000e8000079c8 */ /* 0x000e240008000600 */
[----:B0-----:R-:W-:-:S13]  /*08a0*/  PLOP3.LUT P0, PT, PT, PT, UP0, 0x80, 0x0 ;  /* 0x000000000000781c */ /* 0x001fda0003f0f008 */
[----:B------:R-:W-:Y:S05]  /*08b0*/  @!P0 BRA `(.L_x_4222) ;  /* 0xfffffffc00f08947 */ /* 0x000fea000383ffff */
[----:B------:R-:W0:Y:S01]  /*08c0*/  S2R R2, SR_TID.X ;  /* 0x0000000000027919 */ /* 0x000e220000002100 */
[----:B------:R-:W1:Y:S08]  /*08d0*/  S2UR UR4, SR_CTAID.X ;  /* 0x00000000000479c3 */ /* 0x000e700000002500 */
[----:B------:R-:W-:Y:S06]  /*08e0*/  BAR.ARV 0x4, 0x180 ;  /* 0x0106000000007b1d */ /* 0x000fec0000002000 */
[----:B0-----:R-:W-:-:S04]  /*08f0*/  LOP3.LUT R0, R2, 0xffffff80, RZ, 0xc0, !PT ;  /* 0xffffff8002007812 */ /* 0x001fc800078ec0ff */
[----:B------:R-:W-:Y:S02]  /*0900*/  ISETP.NE.AND P0, PT, R0, 0x80, PT ;  /* 0x000000800000780c */ /* 0x000fe40003f05270 */
[----:B------:R-:W1:Y:S11]  /*0910*/  LDC R0, c[0x0][0xd38] ;  /* 0x00034e00ff007b82 */ /* 0x000e760000000800 */
[----:B------:R-:W-:Y:S06]  /*0920*/  @!P0 BAR.ARV 0x8, 0x100 ;  /* 0x0204000000008b1d */ /* 0x000fec0000002000 */
[----:B------:R-:W-:-:S13]  /*0930*/  ISETP.GE.U32.AND P0, PT, R2, 0x100, PT ;  /* 0x000001000200780c */ /* 0x000fda0003f06070 */
[----:B------:R-:W-:Y:S06]  /*0940*/  @P0 BAR.ARV 0xf, 0x100 ;  /* 0x03c4000000000b1d */ /* 0x000fec0000002000 */
[----:B-1----:R-:W-:-:S13]  /*0950*/  ISETP.LE.AND P0, PT, R0, UR4, PT ;  /* 0x0000000400007c0c */ /* 0x002fda000bf03270 */
[----:B------:R-:W-:Y:S05]  /*0960*/  @P0 EXIT ;  /* 0x000000000000094d */ /* 0x000fea0003800000 */
[----:B------:R-:W-:Y:S01]  /*0970*/  VIADD R222, R2, 0xffffff80 ;  /* 0xffffff8002de7836 */ /* 0x000fe20000000000 */
[----:B------:R-:W0:Y:S01]  /*0980*/  S2R R219, SR_CgaCtaId ;  /* 0x0000000000db7919 */ /* 0x000e220000008800 */
[----:B------:R-:W-:Y:S01]  /*0990*/  IMAD.MOV.U32 R188, RZ, RZ, 0x40 ;  /* 0x00000040ffbc7424 */ /* 0x000fe200078e00ff */
[----:B------:R-:W-:Y:S01]  /*09a0*/  ULOP3.LUT UR40, UR41, 0x1, URZ, 0xfc, !UPT ;  /* 0x0000000129287892 */ /* 0x000fe2000f8efc3f */
[----:B------:R-:W-:Y:S01]  /*09b0*/  IMAD.MOV.U32 R16, RZ, RZ, RZ ;  /* 0x000000ffff107224 */ /* 0x000fe200078e00ff */
[----:B------:R-:W-:Y:S01]  /*09c0*/  SHF.R.S32.HI R3, RZ, 0x1f, R222 ;  /* 0x0000001fff037819 */ /* 0x000fe200000114de */
[----:B------:R-:W-:-:S03]  /*09d0*/  UMOV UR36, URZ ;  /* 0x0000003f00247c82 */ /* 0x000fc60008000000 */
[CC--:B------:R-:W-:Y:S02]  /*09e0*/  LEA.HI R0, R3.reuse, R222.reuse, RZ, 0x4 ;  /* 0x000000de03007211 */ /* 0x0c0fe400078f20ff */
[CC--:B------:R-:W-:Y:S02]  /*09f0*/  LEA.HI R4, R3.reuse, R222.reuse, RZ, 0x5 ;  /* 0x000000de03047211 */ /* 0x0c0fe400078f28ff */
[----:B------:R-:W-:Y:S02]  /*0a00*/  SHF.R.S32.HI R7, RZ, 0x4, R0 ;  /* 0x00000004ff077819 */ /* 0x000fe40000011400 */
[----:B------:R-:W-:Y:S02]  /*0a10*/  LEA.HI R5, R3, R222, RZ, 0x7 ;  /* 0x000000de03057211 */ /* 0x000fe400078f38ff */
[C---:B------:R-:W-:Y:S02]  /*0a20*/  LEA.HI R2, R0.reuse, R7, RZ, 0x1 ;  /* 0x0000000700027211 */ /* 0x040fe400078f08ff */
[----:B------:R-:W-:-:S02]  /*0a30*/  LOP3.LUT R9, R0, 0xfffffff0, RZ, 0xc0, !PT ;  /* 0xfffffff000097812 */ /* 0x000fc400078ec0ff */
[----:B------:R-:W-:Y:S02]  /*0a40*/  LOP3.LUT R2, R2, 0x1ffffffe, RZ, 0xc0, !PT ;  /* 0x1ffffffe02027812 */ /* 0x000fe400078ec0ff */
[--C-:B------:R-:W-:Y:S01]  /*0a50*/  SHF.R.S32.HI R13, RZ, 0x5, R4.reuse ;  /* 0x00000005ff0d7819 */ /* 0x100fe20000011404 */
[----:B------:R-:W-:Y:S01]  /*0a60*/  IMAD.IADD R9, R222, 0x1, -R9 ;  /* 0x00000001de097824 */ /* 0x000fe200078e0a09 */
[----:B------:R-:W-:Y:S01]  /*0a70*/  SHF.R.S32.HI R4, RZ, 0x1f, R4 ;  /* 0x0000001fff047819 */ /* 0x000fe20000011404 */
[----:B------:R-:W-:Y:S01]  /*0a80*/  IMAD.IADD R8, R7, 0x1, -R2 ;  /* 0x0000000107087824 */ /* 0x000fe200078e0a02 */
[----:B------:R-:W-:Y:S02]  /*0a90*/  LOP3.LUT R7, R5, 0xffffff80, RZ, 0xc0, !PT ;  /* 0xffffff8005077812 */ /* 0x000fe400078ec0ff */
[----:B------:R-:W-:Y:S02]  /*0aa0*/  LEA.HI R2, R3, R222, RZ, 0x2 ;  /* 0x000000de03027211 */ /* 0x000fe400078f10ff */
[----:B------:R-:W-:Y:S01]  /*0ab0*/  LEA.HI R4, R4, R13, RZ, 0x2 ;  /* 0x0000000d04047211 */ /* 0x000fe200078f10ff */
[----:B------:R-:W-:Y:S01]  /*0ac0*/  IMAD.IADD R7, R222, 0x1, -R7 ;  /* 0x00000001de077824 */ /* 0x000fe200078e0a07 */
[----:B------:R-:W-:-:S02]  /*0ad0*/  LOP3.LUT R11, R2, 0xfffffffc, RZ, 0xc0, !PT ;  /* 0xfffffffc020b7812 */ /* 0x000fc400078ec0ff */
[----:B------:R-:W-:Y:S02]  /*0ae0*/  SHF.R.S32.HI R216, RZ, 0x7, R5 ;  /* 0x00000007ffd87819 */ /* 0x000fe40000011405 */
[----:B------:R-:W-:Y:S01]  /*0af0*/  LOP3.LUT R4, R4, 0x3ffffc, RZ, 0xc0, !PT ;  /* 0x003ffffc04047812 */ /* 0x000fe200078ec0ff */
[----:B------:R-:W-:Y:S01]  /*0b00*/  IMAD.IADD R11, R222, 0x1, -R11 ;  /* 0x00000001de0b7824 */ /* 0x000fe200078e0a0b */
[--C-:B------:R-:W-:Y:S01]  /*0b10*/  SHF.R.S32.HI R2, RZ, 0x1f, R9.reuse ;  /* 0x0000001fff027819 */ /* 0x100fe20000011409 */
[----:B------:R-:W-:Y:S01]  /*0b20*/  IMAD R15, R216, 0x100, R9 ;  /* 0x00000100d80f7824 */ /* 0x000fe200078e0209 */
[----:B------:R-:W-:Y:S01]  /*0b30*/  SHF.R.S32.HI R0, RZ, 0x1f, R7 ;  /* 0x0000001fff007819 */ /* 0x000fe20000011407 */
[----:B------:R-:W-:Y:S01]  /*0b40*/  IMAD.IADD R10, R13, 0x1, -R4 ;  /* 0x000000010d0a7824 */ /* 0x000fe200078e0a04 */
[----:B------:R-:W-:Y:S02]  /*0b50*/  LEA.HI R6, R2, R9, RZ, 0x3 ;  /* 0x0000000902067211 */ /* 0x000fe400078f18ff */
[----:B------:R-:W-:Y:S01]  /*0b60*/  LEA.HI R2, R0, R7, RZ, 0x2 ;  /* 0x0000000700027211 */ /* 0x000fe200078f10ff */
[----:B------:R-:W-:Y:S01]  /*0b70*/  IMAD R14, R10, 0x10, R15 ;  /* 0x000000100a0e7824 */ /* 0x000fe200078e020f */
[C---:B------:R-:W-:Y:S01]  /*0b80*/  LOP3.LUT R4, R6.reuse, 0xfffffff8, RZ, 0xc0, !PT ;  /* 0xfffffff806047812 */ /* 0x040fe200078ec0ff */
[----:B------:R-:W-:Y:S01]  /*0b90*/  IMAD.SHL.U32 R6, R6, 0x40, RZ ;  /* 0x0000004006067824 */ /* 0x000fe200078e00ff */
[----:B------:R-:W-:-:S02]  /*0ba0*/  LOP3.LUT R10, R2, 0x7ffffffc, RZ, 0xc0, !PT ;  /* 0x7ffffffc020a7812 */ /* 0x000fc400078ec0ff */
[----:B------:R-:W-:Y:S01]  /*0bb0*/  LEA.HI R12, R11, R11, RZ, 0x1 ;  /* 0x0000000b0b0c7211 */ /* 0x000fe200078f08ff */
[----:B------:R-:W-:Y:S01]  /*0bc0*/  IMAD.IADD R9, R9, 0x1, -R4 ;  /* 0x0000000109097824 */ /* 0x000fe200078e0a04 */
[----:B------:R-:W-:Y:S01]  /*0bd0*/  LEA.HI R4, R0, R7, RZ, 0x5 ;  /* 0x0000000700047211 */ /* 0x000fe200078f28ff */
[----:B------:R-:W-:Y:S01]  /*0be0*/  IMAD.IADD R10, R7, 0x1, -R10 ;  /* 0x00000001070a7824 */ /* 0x000fe200078e0a0a */
[----:B------:R-:W-:Y:S02]  /*0bf0*/  LOP3.LUT R12, R12, 0x1ffffffe, RZ, 0xc0, !PT ;  /* 0x1ffffffe0c0c7812 */ /* 0x000fe400078ec0ff */
[--C-:B------:R-:W-:Y:S02]  /*0c00*/  SHF.R.S32.HI R0, RZ, 0x2, R2.reuse ;  /* 0x00000002ff007819 */ /* 0x100fe40000011402 */
[----:B------:R-:W-:Y:S01]  /*0c10*/  SHF.R.S32.HI R7, RZ, 0x1f, R2 ;  /* 0x0000001fff077819 */ /* 0x000fe20000011402 */
[----:B------:R-:W-:Y:S01]  /*0c20*/  IMAD.SHL.U32 R2, R9, 0x40, RZ ;  /* 0x0000004009027824 */ /* 0x000fe200078e00ff */
[----:B------:R-:W-:Y:S01]  /*0c30*/  LOP3.LUT R6, R6, 0x7ffffe00, RZ, 0xc0, !PT ;  /* 0x7ffffe0006067812 */ /* 0x000fe200078ec0ff */
[----:B------:R-:W-:Y:S01]  /*0c40*/  IMAD.IADD R15, R11, 0x1, -R12 ;  /* 0x000000010b0f7824 */ /* 0x000fe200078e0a0c */
[----:B------:R-:W-:Y:S01]  /*0c50*/  LEA.HI R7, R7, R0, RZ, 0x3 ;  /* 0x0000000007077211 */ /* 0x000fe200078f18ff */
[----:B------:R-:W-:Y:S01]  /*0c60*/  IMAD.SHL.U32 R11, R8, 0x8, RZ ;  /* 0x00000008080b7824 */ /* 0x000fe200078e00ff */
[----:B------:R-:W-:Y:S01]  /*0c70*/  LOP3.LUT R2, R2, 0x1c0, RZ, 0xc0, !PT ;  /* 0x000001c002027812 */ /* 0x000fe200078ec0ff */
[----:B------:R-:W-:Y:S01]  /*0c80*/  IMAD R6, R13, 0x400, R6 ;  /* 0x000004000d067824 */ /* 0x000fe200078e0206 */
[----:B------:R-:W-:Y:S01]  /*0c90*/  LOP3.LUT R7, R7, 0xfffffff8, RZ, 0xc0, !PT ;  /* 0xfffffff807077812 */ /* 0x000fe200078ec0ff */
[--C-:B------:R-:W-:Y:S01]  /*0ca0*/  IMAD.U32 R221, R14, 0x40, R11.reuse ;  /* 0x000000400edd7824 */ /* 0x100fe200078e000b */
[----:B------:R-:W-:-:S02]  /*0cb0*/  LOP3.LUT R11, R2, 0x8, R11, 0xf8, !PT ;  /* 0x00000008020b7812 */ /* 0x000fc400078ef80b */
[----:B------:R-:W-:Y:S01]  /*0cc0*/  SHF.R.U32.HI R2, RZ, 0x3, R2 ;  /* 0x00000003ff027819 */ /* 0x000fe20000011602 */
[----:B------:R-:W-:Y:S01]  /*0cd0*/  IMAD.IADD R7, R0, 0x1, -R7 ;  /* 0x0000000100077824 */ /* 0x000fe200078e0a07 */
[----:B------:R-:W-:Y:S02]  /*0ce0*/  SHF.R.S32.HI R4, RZ, 0x5, R4 ;  /* 0x00000005ff047819 */ /* 0x000fe40000011404 */
[----:B------:R-:W-:Y:S02]  /*0cf0*/  LEA.HI R3, R3, R222, RZ, 0x3 ;  /* 0x000000de03037211 */ /* 0x000fe400078f18ff */
[----:B------:R-:W-:Y:S01]  /*0d00*/  LOP3.LUT R11, R11, R2, RZ, 0x3c, !PT ;  /* 0x000000020b0b7212 */ /* 0x000fe200078e3cff */
[----:B------:R-:W-:Y:S01]  /*0d10*/  IMAD R22, R4, 0x10, R7 ;  /* 0x0000001004167824 */ /* 0x000fe200078e0207 */
[----:B------:R-:W-:Y:S01]  /*0d20*/  MOV R0, 0x400 ;  /* 0x0000040000007802 */ /* 0x000fe20000000f00 */
[----:B------:R-:W-:Y:S01]  /*0d30*/  IMAD.MOV.U32 R2, RZ, RZ, RZ ;  /* 0x000000ffff027224 */ /* 0x000fe200078e00ff */
[----:B------:R-:W-:Y:S01]  /*0d40*/  LOP3.LUT R7, R3, 0xfffffff8, RZ, 0xc0, !PT ;  /* 0xfffffff803077812 */ /* 0x000fe200078ec0ff */
[----:B------:R-:W-:Y:S01]  /*0d50*/  IMAD R190, R15, 0x8, R22 ;  /* 0x000000080fbe7824 */ /* 0x000fe200078e0216 */
[----:B------:R-:W-:-:S02]  /*0d60*/  R2P PR, R9, 0x6 ;  /* 0x0000000609007804 */ /* 0x000fc40000000000 */
[----:B------:R-:W-:Y:S01]  /*0d70*/  IADD3 R6, R6, R11, RZ ;  /* 0x0000000b06067210 */ /* 0x000fe20007ffe0ff */
[----:B------:R-:W-:Y:S01]  /*0d80*/  IMAD.IADD R214, R222, 0x1, -R7 ;  /* 0x00000001ded67824 */ /* 0x000fe200078e0a07 */
[----:B0-----:R-:W-:Y:S02]  /*0d90*/  LEA R17, R219, R0, 0x18 ;  /* 0x00000000db117211 */ /* 0x001fe400078ec0ff */
[----:B------:R-:W-:Y:S01]  /*0da0*/  LEA.HI R5, R5, R216, RZ, 0x1 ;  /* 0x000000d805057211 */ /* 0x000fe200078f08ff */
[----:B------:R-:W-:Y:S01]  /*0db0*/  IMAD.SHL.U32 R23, R214, 0x8, RZ ;  /* 0x00000008d6177824 */ /* 0x000fe200078e00ff */
[----:B------:R-:W-:Y:S01]  /*0dc0*/  SEL R188, R188, 0xffffffc0, !P2 ;  /* 0xffffffc0bcbc7807 */ /* 0x000fe20005000000 */
[----:B------:R-:W-:Y:S01]  /*0dd0*/  IMAD R185, R6, 0x2, R17 ;  /* 0x0000000206b97824 */ /* 0x000fe200078e0211 */
[----:B------:R-:W-:Y:S01]  /*0de0*/  LOP3.LUT R5, R5, 0xfffffe, RZ, 0xc0, !PT ;  /* 0x00fffffe05057812 */ /* 0x000fe200078ec0ff */
[----:B------:R-:W-:Y:S01]  /*0df0*/  VIADD R195, R23, 0x40 ;  /* 0x0000004017c37836 */ /* 0x000fe20000000000 */
[----:B------:R-:W-:Y:S01]  /*0e00*/  SHF.R.S32.HI R215, RZ, 0x3, R3 ;  /* 0x00000003ffd77819 */ /* 0x000fe20000011403 */
[----:B------:R-:W-:Y:S01]  /*0e10*/  VIADD R189, R185, 0x36400 ;  /* 0x00036400b9bd7836 */ /* 0x000fe20000000000 */
[----:B------:R-:W-:Y:S01]  /*0e20*/  SHF.L.U32 R18, R10, 0x1, RZ ;  /* 0x000000010a127819 */ /* 0x000fe200000006ff */
[C---:B------:R-:W-:Y:S01]  /*0e30*/  VIADD R194, R23.reuse, 0x80 ;  /* 0x0000008017c27836 */ /* 0x040fe20000000000 */
[----:B------:R-:W-:Y:S01]  /*0e40*/  SHF.R.S32.HI R229, RZ, 0x1f, R195 ;  /* 0x0000001fffe57819 */ /* 0x000fe200000114c3 */
[----:B------:R-:W-:-:S02]  /*0e50*/  VIADD R193, R23, 0xc0 ;  /* 0x000000c017c17836 */ /* 0x000fc40000000000 */
        /* <DEDUP_REMOVED lines=10> */
[----:B------:R-:W-:Y:S01]  /*0f00*/  IMAD.IADD R5, R216, 0x1, -R5 ;  /* 0x00000001d8057824 */ /* 0x000fe200078e0a05 */
[----:B------:R-:W-:Y:S01]  /*0f10*/  SHF.R.S32.HI R223, RZ, 0x1f, R217 ;  /* 0x0000001fffdf7819 */ /* 0x000fe200000114d9 */
[----:B------:R-:W-:-:S02]  /*0f20*/  @P1 VIADD R187, R189, 0xffffffe0 ;  /* 0xffffffe0bdbb1836 */ /* 0x000fc40000000000 */
[----:B------:R-:W-:Y:S02]  /*0f30*/  IMAD.IADD R189, R189, 0x1, R188 ;  /* 0x00000001bdbd7824 */ /* 0x000fe400078e02bc */
[----:B------:R-:W-:Y:S02]  /*0f40*/  IMAD.SHL.U32 R184, R5, 0x100, RZ ;  /* 0x0000010005b87824 */ /* 0x000fe400078e00ff */
[----:B------:R-:W-:-:S07]  /*0f50*/  IMAD.IADD R188, R188, 0x1, R187 ;  /* 0x00000001bcbc7824 */ /* 0x000fce00078e02bb */
.L_x_4278:
        /* <DEDUP_REMOVED lines=21> */
.L_x_4223:
[----:B------:R-:W-:Y:S01]  /*10b0*/  ULDC UR7, c[0x0][0xd54] ;  /* 0x0003550000077ab9 */ /* 0x000fe20000000800 */
[----:B------:R-:W-:Y:S01]  /*10c0*/  UMOV UR6, UR9 ;  /* 0x0000000900067c82 */ /* 0x000fe20008000000 */
[----:B------:R-:W-:-:S11]  /*10d0*/  UISETP.NE.AND UP0, UPT, UR7, 0x1, UPT ;  /* 0x000000010700788c */ /* 0x000fd6000bf05270 */
[----:B------:R-:W-:Y:S02]  /*10e0*/  @UP0 ULDC.64 UR10, c[0x0][0xd58] ;  /* 0x00035600000a0ab9 */ /* 0x000fe40000000a00 */
[----:B------:R-:W-:-:S04]  /*10f0*/  UIMAD.WIDE.U32 UR4, UR9, UR10, URZ ;  /* 0x0000000a090472a5 */ /* 0x000fc8000f8e003f */
[----:B------:R-:W-:-:S04]  /*1100*/  @UP0 USHF.R.U32.HI UR6, URZ, UR11, UR5 ;  /* 0x0000000b3f060299 */ /* 0x000fc80008011605 */
[----:B------:R-:W-:-:S12]  /*1110*/  UIMAD UR4, UR6, UR7, URZ ;  /* 0x00000007060472a4 */ /* 0x000fd8000f8e023f */
.L_x_4224:
[----:B------:R-:W0:Y:S01]  /*1120*/  LDC.64 R4, c[0x0][0x418] ;  /* 0x00010600ff047b82 */ /* 0x000e220000000a00 */
[----:B------:R-:W-:Y:S01]  /*1130*/  ULDC UR37, c[0x0][0xd48] ;  /* 0x0003520000257ab9 */ /* 0x000fe20000000800 */
[----:B------:R-:W-:Y:S02]  /*1140*/  UIADD3 UR4, UR9, -UR4, URZ ;  /* 0x8000000409047290 */ /* 0x000fe4000fffe03f */
[----:B------:R-:W-:Y:S01]  /*1150*/  UISETP.NE.AND UP0, UPT, UR37, 0x1, UPT ;  /* 0x000000012500788c */ /* 0x000fe2000bf05270 */
[----:B------:R-:W-:Y:S01]  /*1160*/  ULDC UR5, c[0x0][0xd54] ;  /* 0x0003550000057ab9 */ /* 0x000fe20000000800 */
[----:B------:R-:W-:Y:S02]  /*1170*/  UISETP.NE.AND UP1, UPT, UR42, 0x1, UPT ;  /* 0x000000012a00788c */ /* 0x000fe4000bf25270 */
[----:B------:R-:W1:Y:S01]  /*1180*/  LDC R186, c[0x0][0x424] ;  /* 0x00010900ffba7b82 */ /* 0x000e620000000800 */
[----:B------:R-:W-:Y:S02]  /*1190*/  UIMAD UR8, UR8, UR5, UR4 ;  /* 0x00000005080872a4 */ /* 0x000fe4000f8e0204 */
[----:B------:R-:W-:Y:S01]  /*11a0*/  ULOP3.LUT UR6, URZ, UR6, URZ, 0x33, !UPT ;  /* 0x000000063f067292 */ /* 0x000fe2000f8e333f */
[----:B------:R-:W-:-:S03]  /*11b0*/  ULDC UR7, c[0x0][0xd3c] ;  /* 0x00034f0000077ab9 */ /* 0x000fc60000000800 */
[----:B------:R-:W-:Y:S01]  /*11c0*/  @UP0 ULDC UR4, c[0x0][0xd4c] ;  /* 0x0003530000040ab9 */ /* 0x000fe20000000800 */
[----:B------:R-:W2:Y:S01]  /*11d0*/  LDC R7, c[0x0][0x2f0] ;  /* 0x0000bc00ff077b82 */ /* 0x000ea20000000800 */
[----:B------:R-:W-:Y:S01]  /*11e0*/  UIMAD.WIDE.U32 UR4, UR8, UR4, URZ ;  /* 0x00000004080472a5 */ /* 0x000fe2000f8e003f */
[----:B------:R-:W-:Y:S01]  /*11f0*/  @UP0 ULDC UR9, c[0x0][0xd50] ;  /* 0x0003540000090ab9 */ /* 0x000fe20000000800 */
[----:B------:R-:W-:Y:S02]  /*1200*/  UMOV UR39, UR8 ;  /* 0x0000000800277c82 */ /* 0x000fe40008000000 */
[----:B------:R-:W-:Y:S02]  /*1210*/  @UP0 USHF.R.U32.HI UR39, URZ, UR9, UR5 ;  /* 0x000000093f270299 */ /* 0x000fe40008011605 */
[----:B------:R-:W-:Y:S01]  /*1220*/  UIADD3 UR6, UR6, UR7, URZ ;  /* 0x0000000706067290 */ /* 0x000fe2000fffe03f */
[----:B0-----:R-:W-:Y:S01]  /*1230*/  ISETP.NE.U32.AND P0, PT, R4, RZ, PT ;  /* 0x000000ff0400720c */ /* 0x001fe20003f05070 */
[----:B------:R-:W-:-:S02]  /*1240*/  UIADD3 UR4, -UR39, URZ, URZ ;  /* 0x0000003f27047290 */ /* 0x000fc4000fffe13f */
[----:B------:R-:W-:Y:S01]  /*1250*/  USHF.L.U32 UR38, UR6, 0x6, URZ ;  /* 0x0000000606267899 */ /* 0x000fe2000800063f */
[----:B------:R-:W-:Y:S01]  /*1260*/  ISETP.NE.AND.EX P0, PT, R5, RZ, PT, P0 ;  /* 0x000000ff0500720c */ /* 0x000fe20003f05300 */
[----:B------:R-:W-:-:S03]  /*1270*/  UIMAD UR37, UR37, UR4, UR8 ;  /* 0x00000004252572a4 */ /* 0x000fc6000f8e0208 */
[----:B-1----:R-:W-:Y:S02]  /*1280*/  SEL R186, R186, 0x1, P0 ;  /* 0x00000001baba7807 */ /* 0x002fe40000000000 */
[----:B------:R-:W-:-:S03]  /*1290*/  PLOP3.LUT P0, PT, PT, PT, UP1, 0x80, 0x0 ;  /* 0x000000000000781c */ /* 0x000fc60003f0f018 */
[----:B--2---:R-:W-:-:S05]  /*12a0*/  IMAD R0, R186, R7, 0x3f ;  /* 0x0000003fba007424 */ /* 0x004fca00078e0207 */
[----:B------:R-:W-:-:S04]  /*12b0*/  SHF.R.S32.HI R3, RZ, 0x1f, R0 ;  /* 0x0000001fff037819 */ /* 0x000fc80000011400 */
[----:B------:R-:W-:-:S04]  /*12c0*/  LEA.HI R3, R3, R0, RZ, 0x6 ;  /* 0x0000000003037211 */ /* 0x000fc800078f30ff */
[----:B------:R-:W-:Y:S01]  /*12d0*/  SHF.R.S32.HI R3, RZ, 0x6, R3 ;  /* 0x00000006ff037819 */ /* 0x000fe20000011403 */
[----:B------:R-:W-:Y:S06]  /*12e0*/  @!P0 BRA `(.L_x_4225) ;  /* 0x0000001c00548947 */ /* 0x000fec0003800000 */
[----:B------:R-:W0:Y:S01]  /*12f0*/  LDC R0, c[0x0][0x448] ;  /* 0x00011200ff007b82 */ /* 0x000e220000000800 */
[----:B------:R-:W-:Y:S01]  /*1300*/  UIADD3 UR4, UR38, 0x3f, URZ ;  /* 0x0000003f26047890 */ /* 0x000fe2000fffe03f */
[----:B------:R-:W-:Y:S02]  /*1310*/  CS2R R150, SRZ ;  /* 0x0000000000967805 */ /* 0x000fe4000001ff00 */
[----:B------:R-:W-:Y:S02]  /*1320*/  CS2R R148, SRZ ;  /* 0x0000000000947805 */ /* 0x000fe4000001ff00 */
[----:B------:R-:W-:Y:S02]  /*1330*/  CS2R R146, SRZ ;  /* 0x0000000000927805 */ /* 0x000fe4000001ff00 */
[----:B------:R-:W-:Y:S02]  /*1340*/  CS2R R144, SRZ ;  /* 0x0000000000907805 */ /* 0x000fe4000001ff00 */
[----:B------:R-:W-:-:S02]  /*1350*/  CS2R R142, SRZ ;  /* 0x00000000008e7805 */ /* 0x000fc4000001ff00 */
[----:B------:R-:W-:Y:S01]  /*1360*/  CS2R R140, SRZ ;  /* 0x00000000008c7805 */ /* 0x000fe2000001ff00 */
[----:B------:R-:W1:Y:S01]  /*1370*/  LDC R5, c[0x0][0x288] ;  /* 0x0000a200ff057b82 */ /* 0x000e620000000800 */
        /* <DEDUP_REMOVED lines=15> */
[----:B0-----:R-:W-:Y:S01]  /*1470*/  ISETP.NE.AND P0, PT, R0, 0x1, PT ;  /* 0x000000010000780c */ /* 0x001fe20003f05270 */
[----:B------:R-:W-:Y:S01]  /*1480*/  IMAD.U32 R0, RZ, RZ, UR4 ;  /* 0x00000004ff007e24 */ /* 0x000fe2000f8e00ff */
[----:B------:R-:W-:Y:S02]  /*1490*/  CS2R R110, SRZ ;  /* 0x00000000006e7805 */ /* 0x000fe4000001ff00 */
[----:B------:R-:W-:-:S02]  /*14a0*/  CS2R R160, SRZ ;  /* 0x0000000000a07805 */ /* 0x000fc4000001ff00 */
[----:B------:R-:W-:Y:S02]  /*14b0*/  CS2R R106, SRZ ;  /* 0x00000000006a7805 */ /* 0x000fe4000001ff00 */
[----:B------:R-:W-:Y:S02]  /*14c0*/  CS2R R162, SRZ ;  /* 0x0000000000a27805 */ /* 0x000fe4000001ff00 */
[----:B------:R-:W-:Y:S02]  /*14d0*/  CS2R R102, SRZ ;  /* 0x0000000000667805 */ /* 0x000fe4000001ff00 */
[----:B------:R-:W-:Y:S02]  /*14e0*/  CS2R R164, SRZ ;  /* 0x0000000000a47805 */ /* 0x000fe4000001ff00 */
[----:B-1----:R-:W-:Y:S02]  /*14f0*/  IADD3 R5, -R5, 0x40, RZ ;  /* 0x0000004005057810 */ /* 0x002fe40007ffe1ff */
[----:B------:R-:W-:-:S02]  /*1500*/  CS2R R98, SRZ ;  /* 0x0000000000627805 */ /* 0x000fc4000001ff00 */
[----:B------:R-:W-:Y:S02]  /*1510*/  CS2R R166, SRZ ;  /* 0x0000000000a67805 */ /* 0x000fe4000001ff00 */
[----:B------:R-:W-:Y:S02]  /*1520*/  CS2R R94, SRZ ;  /* 0x00000000005e7805 */ /* 0x000fe4000001ff00 */
[----:B------:R-:W-:Y:S01]  /*1530*/  CS2R R170, SRZ ;  /* 0x0000000000aa7805 */ /* 0x000fe2000001ff00 */
[----:B------:R-:W0:Y:S01]  /*1540*/  @P0 LDC R4, c[0x0][0x44c] ;  /* 0x00011300ff040b82 */ /* 0x000e220000000800 */
[----:B------:R-:W-:Y:S01]  /*1550*/  IMAD R5, R186, R7, R5 ;  /* 0x00000007ba057224 */ /* 0x000fe200078e0205 */
[----:B------:R-:W-:Y:S01]  /*1560*/  CS2R R90, SRZ ;  /* 0x00000000005a7805 */ /* 0x000fe2000001ff00 */
[----:B------:R-:W-:Y:S01]  /*1570*/  IMAD.MOV.U32 R169, RZ, RZ, RZ ;  /* 0x000000ffffa97224 */ /* 0x000fe200078e00ff */
[----:B------:R-:W-:Y:S02]  /*1580*/  CS2R R172, SRZ ;  /* 0x0000000000ac7805 */ /* 0x000fe4000001ff00 */
[----:B------:R-:W-:-:S02]  /*1590*/  CS2R R86, SRZ ;  /* 0x0000000000567805 */ /* 0x000fc4000001ff00 */
[----:B------:R-:W-:Y:S02]  /*15a0*/  CS2R R174, SRZ ;  /* 0x0000000000ae7805 */ /* 0x000fe4000001ff00 */
[----:B------:R-:W-:Y:S01]  /*15b0*/  CS2R R82, SRZ ;  /* 0x0000000000527805 */ /* 0x000fe2000001ff00 */
[----:B------:R-:W1:Y:S01]  /*15c0*/  @P0 LDC R9, c[0x0][0x450] ;  /* 0x00011400ff090b82 */ /* 0x000e620000000800 */
        /* <DEDUP_REMOVED lines=27> */
[----:B------:R-:W-:Y:S01]  /*1780*/  CS2R R34, SRZ ;  /* 0x0000000000227805 */ /* 0x000fe2000001ff00 */
[----:B------:R-:W-:Y:S01]  /*1790*/  IMAD.IADD R0, R5, 0x1, R0 ;  /* 0x0000000105007824 */ /* 0x000fe200078e0200 */
[----:B------:R-:W-:Y:S01]  /*17a0*/  CS2R R30, SRZ ;  /* 0x00000000001e7805 */ /* 0x000fe2000001ff00 */
[----:B------:R-:W-:Y:S01]  /*17b0*/  IMAD.MOV.U32 R6, RZ, RZ, RZ ;  /* 0x000000ffff067224 */ /* 0x000fe200078e00ff */
[----:B------:R-:W-:Y:S01]  /*17c0*/  CS2R R26, SRZ ;  /* 0x00000000001a7805 */ /* 0x000fe2000001ff00 */
[----:B------:R-:W-:Y:S01]  /*17d0*/  IMAD.MOV.U32 R21, RZ, RZ, RZ ;  /* 0x000000ffff157224 */ /* 0x000fe200078e00ff */
[----:B------:R-:W-:-:S04]  /*17e0*/  SHF.R.S32.HI R5, RZ, 0x1f, R0 ;  /* 0x0000001fff057819 */ /* 0x000fc80000011400 */
[----:B------:R-:W-:Y:S01]  /*17f0*/  LEA.HI R5, R5, R0, RZ, 0x6 ;  /* 0x0000000005057211 */ /* 0x000fe200078f30ff */
[----:B------:R-:W-:-:S03]  /*1800*/  IMAD.MOV.U32 R0, RZ, RZ, RZ ;  /* 0x000000ffff007224 */ /* 0x000fc600078e00ff */
[----:B------:R-:W-:-:S04]  /*1810*/  SHF.R.S32.HI R4, RZ, 0x6, R5 ;  /* 0x00000006ff047819 */ /* 0x000fc80000011405 */
[----:B------:R-:W-:Y:S01]  /*1820*/  VIMNMX R4, R3, R4, PT ;  /* 0x0000000403047248 */ /* 0x000fe20003fe0100 */
[----:B------:R-:W-:-:S03]  /*1830*/  IMAD.MOV.U32 R3, RZ, RZ, RZ ;  /* 0x000000ffff037224 */ /* 0x000fc600078e00ff */
[----:B------:R-:W-:-:S13]  /*1840*/  ISETP.GE.AND P1, PT, R4, 0x1, PT ;  /* 0x000000010400780c */ /* 0x000fda0003f26270 */
[----:B------:R-:W-:Y:S05]  /*1850*/  @!P1 BRA `(.L_x_4226) ;  /* 0x000000c000909947 */ /* 0x000fea0003800000 */
[----:B------:R-:W0:Y:S01]  /*1860*/  SHFL.IDX PT, R0, R216, RZ, 0x1f ;  /* 0x00001fffd8007589 */ /* 0x000e2200000e0000 */
        /* <DEDUP_REMOVED lines=9> */
[----:B------:R-:W-:Y:S01]  /*1900*/  UMOV UR7, 0x40000040 ;  /* 0x4000004000077882 */ /* 0x000fe20000000000 */
[----:B------:R-:W-:Y:S02]  /*1910*/  PLOP3.LUT P2, PT, PT, PT, UP0, 0x80, 0x0 ;  /* 0x000000000000781c */ /* 0x000fe40003f4f008 */
[----:B0-----:R-:W-:-:S04]  /*1920*/  LEA.HI R3, R0, R0, RZ, 0x1 ;  /* 0x0000000000037211 */ /* 0x001fc800078f08ff */
[----:B------:R-:W-:Y:S01]  /*1930*/  LOP3.LUT R3, R3, 0x1fffe, RZ, 0xc0, !PT ;  /* 0x0001fffe03037812 */ /* 0x000fe200078ec0ff */
[----:B------:R-:W-:-:S04]  /*1940*/  WARPGROUP.ARRIVE ;  /* 0x00000000000079c5 */ /* 0x000fc80000000000 */
        /* <DEDUP_REMOVED lines=9> */
[C---:B------:R-:W-:Y:S01]  /*19e0*/  R2UR UR8, R3.reuse ;  /* 0x00000000030872ca */ /* 0x040fe200000e0000 */
[----:B------:R-:W-:Y:S01]  /*19f0*/  VIADD R6, R3, 0x2 ;  /* 0x0000000203067836 */ /* 0x000fe20000000000 */
[----:B------:R-:W-:-:S04]  /*1a00*/  LOP3.LUT R7, R0, 0x2000000, RZ, 0xfc, !PT ;  /* 0x0200000000077812 */ /* 0x000fc800078efcff */
[----:B------:R-:W-:Y:S01]  /*1a10*/  R2UR UR12, R6 ;  /* 0x00000000060c72ca */ /* 0x000fe200000e0000 */
[----:B------:R-:W-:Y:S01]  /*1a20*/  IMAD R0, R2, 0x1000, R7 ;  /* 0x0000100002007824 */ /* 0x000fe200078e0207 */
[C---:B------:R-:W-:Y:S01]  /*1a30*/  IADD3 R6, R3.reuse, 0x4, RZ ;  /* 0x0000000403067810 */ /* 0x040fe20007ffe0ff */
[----:B------:R-:W-:Y:S02]  /*1a40*/  VIADD R3, R3, 0x6 ;  /* 0x0000000603037836 */ /* 0x000fe40000000000 */
[C---:B------:R-:W-:Y:S01]  /*1a50*/  VIADD R5, R0.reuse, 0x80 ;  /* 0x0000008000057836 */ /* 0x040fe20000000000 */
[----:B------:R-:W-:Y:S02]  /*1a60*/  R2UR UR10, R0 ;  /* 0x00000000000a72ca */ /* 0x000fe400000e0000 */
[----:B------:R-:W-:Y:S02]  /*1a70*/  R2UR UR16, R6 ;  /* 0x00000000061072ca */ /* 0x000fe400000e0000 */
[----:B------:R-:W-:Y:S01]  /*1a80*/  R2UR UR14, R5 ;  /* 0x00000000050e72ca */ /* 0x000fe200000e0000 */
[C---:B------:R-:W-:Y:S01]  /*1a90*/  VIADD R5, R0.reuse, 0x100 ;  /* 0x0000010000057836 */ /* 0x040fe20000000000 */
[----:B------:R-:W-:Y:S01]  /*1aa0*/  R2UR UR4, R3 ;  /* 0x00000000030472ca */ /* 0x000fe200000e0000 */
[----:B------:R-:W-:-:S03]  /*1ab0*/  VIADD R0, R0, 0x180 ;  /* 0x0000018000007836 */ /* 0x000fc60000000000 */
[----:B------:R-:W-:Y:S02]  /*1ac0*/  R2UR UR18, R5 ;  /* 0x00000000051272ca */ /* 0x000fe400000e0000 */
[----:B------:R-:W-:Y:S01]  /*1ad0*/  R2UR UR6, R0 ;  /* 0x00000000000672ca */ /* 0x000fe200000e0000 */
[----:B------:R-:W-:Y:S03]  /*1ae0*/  HGMMA.64x256x16.F32.BF16 R24, gdesc[UR8].tnspB, RZ, !UPT, gsb0 ;  /* 0x43e00000081879f0 */ /* 0x000fe6000c0018ff */
        /* <DEDUP_REMOVED lines=16> */
.L_x_4227:
[----:B------:R-:W-:Y:S01]  /*1bf0*/  IMAD R0, R2, 0x8, R17 ;  /* 0x0000000802007824 */ /* 0x000fe200078e0211 */
[----:B------:R-:W-:-:S03]  /*1c00*/  ISETP.GE.AND P0, PT, R4, 0x2, PT ;  /* 0x000000020400780c */ /* 0x000fc60003f06270 */
[----:B------:R-:W-:-:S05]  /*1c10*/  VIADD R0, R0, 0x38860 ;  /* 0x0003886000007836 */ /* 0x000fca0000000000 */
[----:B------:R-:W-:-:S04]  /*1c20*/  PRMT R0, R219, 0x654, R0 ;  /* 0x00000654db007816 */ /* 0x000fc80000000000 */
[----:B------:R0:W-:Y:S01]  /*1c30*/  SYNCS.ARRIVE.TRANS64.RED.A1T0 RZ, [R0+URZ], RZ ;  /* 0x000000ff00ff79a7 */ /* 0x0001e2000810043f */
[----:B------:R-:W-:Y:S05]  /*1c40*/  @!P0 BRA `(.L_x_4228) ;  /* 0x0000000800c08947 */ /* 0x000fea0003800000 */
[----:B------:R-:W-:-:S07]  /*1c50*/  VIADD R4, R4, 0xfffffffe ;  /* 0xfffffffe04047836 */ /* 0x000fce0000000000 */
.L_x_4230:
[----:B------:R-:W-:Y:S01]  /*1c60*/  BAR.SYNC.DEFER_BLOCKING 0xe, 0x100 ;  /* 0x0384000000007b1d */ /* 0x000fe20000010000 */
[----:B01----:R-:W-:Y:S01]  /*1c70*/  IMAD R0, R2, 0x40, R22 ;  /* 0x0000004002007824 */ /* 0x003fe200078e0216 */
[----:B------:R-:W-:Y:S01]  /*1c80*/  ISETP.GT.AND P1, PT, R4, RZ, PT ;  /* 0x000000ff0400720c */ /* 0x000fe20003f24270 */
[----:B------:R-:W-:Y:S02]  /*1c90*/  VIADD R2, R2, 0x1 ;  /* 0x0000000102027836 */ /* 0x000fe40000000000 */
[----:B------:R-:W-:Y:S01]  /*1ca0*/  IMAD R0, R0, 0x4, R17 ;  /* 0x0000000400007824 */ /* 0x000fe200078e0211 */
[----:B------:R-:W-:Y:S01]  /*1cb0*/  UMOV UR11, 0x40000040 ;  /* 0x40000040000b7882 */ /* 0x000fe20000000000 */
[----:B------:R-:W-:Y:S01]  /*1cc0*/  UMOV UR15, 0x40000040 ;  /* 0x40000040000f7882 */ /* 0x000fe20000000000 */
[----:B------:R-:W-:Y:S01]  /*1cd0*/  ISETP.NE.AND P0, PT, R2, 0x2, PT ;  /* 0x000000020200780c */ /* 0x000fe20003f05270 */
[----:B------:R-:W-:Y:S01]  /*1ce0*/  UMOV UR19, 0x40000040 ;  /* 0x4000004000137882 */ /* 0x000fe20000000000 */
[----:B------:R-:W-:Y:S01]  /*1cf0*/  UMOV UR7, 0x40000040 ;  /* 0x4000004000077882 */ /* 0x000fe20000000000 */
[----:B------:R-:W-:Y:S01]  /*1d00*/  VIADD R4, R4, 0xffffffff ;  /* 0xffffffff04047836 */ /* 0x000fe20000000000 */
[----:B------:R-:W-:Y:S01]  /*1d10*/  SEL R2, R2, RZ, P0 ;  /* 0x000000ff02027207 */ /* 0x000fe20000000000 */
[----:B------:R-:W0:Y:S04]  /*1d20*/  LDS R3, [R0+0x38400] ;  /* 0x0384000000037984 */ /* 0x000e280000000800 */
[----:B------:R1:W2:Y:S02]  /*1d30*/  LDS R5, [R0+0x38420] ;  /* 0x0384200000057984 */ /* 0x0002a40000000800 */
[----:B-1----:R-:W-:-:S05]  /*1d40*/  IMAD R0, R2, 0x1000, R7 ;  /* 0x0000100002007824 */ /* 0x002fca00078e0207 */
[----:B------:R-:W-:Y:S01]  /*1d50*/  R2UR UR10, R0 ;  /* 0x00000000000a72ca */ /* 0x000fe200000e0000 */
        /* <DEDUP_REMOVED lines=128> */
[----:B------:R-:W-:-:S05]  /*2560*/  VIADD R3, R0, 0x80 ;  /* 0x0000008000037836 */ /* 0x000fca0000000000 */
[----:B------:R-:W-:Y:S01]  /*2570*/  WARPGROUP.ARRIVE ;  /* 0x00000000000079c5 */ /* 0x000fe20000000000 */
[----:B------:R-:W-:Y:S01]  /*2580*/  R2UR UR14, R3 ;  /* 0x00000000030e72ca */ /* 0x000fe200000e0000 */
[C---:B------:R-:W-:Y:S02]  /*2590*/  VIADD R3, R0.reuse, 0x100 ;  /* 0x0000010000037836 */ /* 0x040fe40000000000 */
[----:B------:R-:W-:Y:S02]  /*25a0*/  VIADD R0, R0, 0x180 ;  /* 0x0000018000007836 */ /* 0x000fe40000000000 */
[----:B------:R-:W-:Y:S01]  /*25b0*/  HGMMA.64x256x16.F32.BF16 R24, gdesc[UR8].tnspB, R24, gsb0 ;  /* 0x43e00000081879f0 */ /* 0x000fe20008001818 */
[----:B------:R-:W-:Y:S02]  /*25c0*/  R2UR UR18, R3 ;  /* 0x00000000031272ca */ /* 0x000fe400000e0000 */
[----:B------:R-:W-:Y:S02]  /*25d0*/  R2UR UR6, R0 ;  /* 0x00000000000672ca */ /* 0x000fe400000e0000 */
[----:B------:R-:W-:-:S04]  /*25e0*/  SEL R3, RZ, 0x1, P0 ;  /* 0x00000001ff037807 */ /* 0x000fc80000000000 */
[----:B------:R-:W-:Y:S01]  /*25f0*/  LOP3.LUT R16, R16, R3, RZ, 0x3c, !PT ;  /* 0x0000000310107212 */ /* 0x000fe200078e3cff */
        /* <DEDUP_REMOVED lines=16> */
.L_x_4229:
[----:B------:R-:W-:-:S04]  /*2700*/  IMAD R0, R2, 0x8, R17 ;  /* 0x0000000802007824 */ /* 0x000fc800078e0211 */
[----:B------:R-:W-:-:S05]  /*2710*/  VIADD R0, R0, 0x38860 ;  /* 0x0003886000007836 */ /* 0x000fca0000000000 */
[----:B------:R-:W-:-:S04]  /*2720*/  PRMT R0, R219, 0x654, R0 ;  /* 0x00000654db007816 */ /* 0x000fc80000000000 */
[----:B------:R1:W-:Y:S01]  /*2730*/  SYNCS.ARRIVE.TRANS64.RED.A1T0 RZ, [R0+URZ], RZ ;  /* 0x000000ff00ff79a7 */ /* 0x0003e2000810043f */
[----:B------:R-:W-:Y:S05]  /*2740*/  @P1 BRA `(.L_x_4230) ;  /* 0xfffffff400441947 */ /* 0x000fea000383ffff */
.L_x_4228:
[----:B------:R-:W-:Y:S01]  /*2750*/  BAR.SYNC.DEFER_BLOCKING 0xe, 0x100 ;  /* 0x0384000000007b1d */ /* 0x000fe20000010000 */
[C---:B01----:R-:W-:Y:S01]  /*2760*/  IMAD R0, R2.reuse, 0x40, R22 ;  /* 0x0000004002007824 */ /* 0x043fe200078e0216 */
[----:B------:R-:W-:Y:S02]  /*2770*/  IADD3 R2, R2, 0x1, RZ ;  /* 0x0000000102027810 */ /* 0x000fe40007ffe0ff */
[----:B------:R-:W-:Y:S01]  /*2780*/  PLOP3.LUT P0, PT, PT, PT, PT, 0x8, 0x0 ;  /* 0x000000000000781c */ /* 0x000fe20003f0e170 */
[----:B------:R-:W-:Y:S01]  /*2790*/  IMAD R17, R0, 0x4, R17 ;  /* 0x0000000400117824 */ /* 0x000fe200078e0211 */
[----:B------:R-:W-:-:S04]  /*27a0*/  ISETP.NE.AND P1, PT, R2, 0x2, PT ;  /* 0x000000020200780c */ /* 0x000fc80003f25270 */
[----:B------:R-:W-:Y:S02]  /*27b0*/  SEL R5, RZ, 0x1, P1 ;  /* 0x00000001ff057807 */ /* 0x000fe40000800000 */
[----:B------:R-:W-:Y:S02]  /*27c0*/  SEL R2, R2, RZ, P1 ;  /* 0x000000ff02027207 */ /* 0x000fe40000800000 */
[----:B------:R-:W-:Y:S01]  /*27d0*/  LOP3.LUT R16, R16, R5, RZ, 0x3c, !PT ;  /* 0x0000000510107212 */ /* 0x000fe200078e3cff */
        /* <DEDUP_REMOVED lines=134> */
.L_x_4225:
        /* <DEDUP_REMOVED lines=24> */
[----:B0-----:R-:W-:Y:S02]  /*31c0*/  ISETP.NE.AND P0, PT, R220, 0x1, PT ;  /* 0x00000001dc00780c */ /* 0x001fe40003f05270 */
[----:B------:R-:W-:Y:S02]  /*31d0*/  CS2R R110, SRZ ;  /* 0x00000000006e7805 */ /* 0x000fe4000001ff00 */
[----:B------:R-:W-:-:S02]  /*31e0*/  CS2R R160, SRZ ;  /* 0x0000000000a07805 */ /* 0x000fc4000001ff00 */
[----:B------:R-:W-:Y:S02]  /*31f0*/  CS2R R106, SRZ ;  /* 0x00000000006a7805 */ /* 0x000fe4000001ff00 */
[----:B------:R-:W-:Y:S02]  /*3200*/  CS2R R162, SRZ ;  /* 0x0000000000a27805 */ /* 0x000fe4000001ff00 */
[----:B------:R-:W-:Y:S02]  /*3210*/  CS2R R102, SRZ ;  /* 0x0000000000667805 */ /* 0x000fe4000001ff00 */
[----:B------:R-:W-:Y:S02]  /*3220*/  CS2R R164, SRZ ;  /* 0x0000000000a47805 */ /* 0x000fe4000001ff00 */
[----:B------:R-:W-:Y:S02]  /*3230*/  CS2R R98, SRZ ;  /* 0x0000000000627805 */ /* 0x000fe4000001ff00 */
[----:B-1----:R-:W-:-:S02]  /*3240*/  IADD3 R6, -R4, 0x40, RZ ;  /* 0x0000004004067810 */ /* 0x002fc40007ffe1ff */
[----:B------:R-:W-:Y:S02]  /*3250*/  CS2R R166, SRZ ;  /* 0x0000000000a67805 */ /* 0x000fe4000001ff00 */
[----:B------:R-:W-:Y:S02]  /*3260*/  CS2R R94, SRZ ;  /* 0x00000000005e7805 */ /* 0x000fe4000001ff00 */
[----:B------:R-:W-:Y:S02]  /*3270*/  CS2R R170, SRZ ;  /* 0x0000000000aa7805 */ /* 0x000fe4000001ff00 */
[----:B------:R-:W-:Y:S01]  /*3280*/  CS2R R90, SRZ ;  /* 0x00000000005a7805 */ /* 0x000fe2000001ff00 */
[----:B------:R-:W0:Y:S01]  /*3290*/  @P0 LDC R0, c[0x0][0x44c] ;  /* 0x00011300ff000b82 */ /* 0x000e220000000800 */
[----:B------:R-:W-:Y:S01]  /*32a0*/  IMAD R7, R186, R7, R6 ;  /* 0x00000007ba077224 */ /* 0x000fe200078e0206 */
[----:B------:R-:W-:Y:S01]  /*32b0*/  CS2R R172, SRZ ;  /* 0x0000000000ac7805 */ /* 0x000fe2000001ff00 */
[----:B------:R-:W-:Y:S01]  /*32c0*/  IMAD.MOV.U32 R169, RZ, RZ, RZ ;  /* 0x000000ffffa97224 */ /* 0x000fe200078e00ff */
        /* <DEDUP_REMOVED lines=23> */
[----:B------:R-:W-:Y:S01]  /*3440*/  CS2R R46, SRZ ;  /* 0x00000000002e7805 */ /* 0x000fe2000001ff00 */
[----:B------:R-:W-:Y:S01]  /*3450*/  IMAD.U32 R0, RZ, RZ, UR4 ;  /* 0x00000004ff007e24 */ /* 0x000fe2000f8e00ff */
[----:B------:R-:W-:Y:S02]  /*3460*/  CS2R R208, SRZ ;  /* 0x0000000000d07805 */ /* 0x000fe4000001ff00 */
[----:B------:R-:W-:Y:S02]  /*3470*/  CS2R R42, SRZ ;  /* 0x00000000002a7805 */ /* 0x000fe4000001ff00 */
[----:B------:R-:W-:Y:S02]  /*3480*/  CS2R R210, SRZ ;  /* 0x0000000000d27805 */ /* 0x000fe4000001ff00 */
[----:B-1----:R-:W-:-:S02]  /*3490*/  @P0 SHF.R.U32.HI R0, RZ, R5, R4 ;  /* 0x00000005ff000219 */ /* 0x002fc40000011604 */
        /* <DEDUP_REMOVED lines=45> */
.L_x_4231:
[----:B------:R-:W-:Y:S01]  /*3770*/  ULEA.HI UR4, UR36, UR36, URZ, 0x1 ;  /* 0x0000002424047291 */ /* 0x000fe2000f8f083f */
[----:B------:R-:W-:-:S03]  /*3780*/  IMAD.U32 R0, RZ, RZ, UR40 ;  /* 0x00000028ff007e24 */ /* 0x000fc6000f8e00ff */
[----:B------:R-:W-:Y:S02]  /*3790*/  ULOP3.LUT UR4, UR4, 0xfffffffe, URZ, 0xc0, !UPT ;  /* 0xfffffffe04047892 */ /* 0x000fe4000f8ec03f */
[----:B------:R-:W-:Y:S02]  /*37a0*/  ISETP.NE.AND P0, PT, R0, 0x3, PT ;  /* 0x000000030000780c */ /* 0x000fe40003f05270 */
[----:B------:R-:W-:-:S06]  /*37b0*/  UIADD3 UR4, UR36, -UR4, URZ ;  /* 0x8000000424047290 */ /* 0x000fcc000fffe03f */
[----:B------:R-:W-:-:S05]  /*37c0*/  IMAD.U32 R4, RZ, RZ, UR4 ;  /* 0x00000004ff047e24 */ /* 0x000fca000f8e00ff */
[----:B------:R-:W-:-:S04]  /*37d0*/  SHF.L.U32 R4, R4, 0x1f, RZ ;  /* 0x0000001f04047819 */ /* 0x000fc800000006ff */
[----:B------:R-:W0:Y:S02]  /*37e0*/  SYNCS.PHASECHK.TRANS64.TRYWAIT P1, [R17+URZ+0x38800], R4 ;  /* 0x03880004110075a7 */ /* 0x000e24000802017f */
[----:B0-----:R-:W-:Y:S05]  /*37f0*/  @!P1 BRA `(.L_x_4232) ;  /* 0x0000011800d49947 */ /* 0x001fea0003800000 */
.L_x_4346:
[----:B------:R-:W-:Y:S05]  /*3800*/  @!P0 BRA `(.L_x_4233) ;  /* 0x0000000000048947 */ /* 0x000fea0003800000 */
[----:B------:R-:W-:Y:S01]  /*3810*/  BPT.TRAP 0x1 ;  /* 0x000000040000795c */ /* 0x000fe20000300000 */
.L_x_4233:
[----:B------:R-:W-:Y:S01]  /*3820*/  IMAD R9, R2, 0x8, R17 ;  /* 0x0000000802097824 */ /* 0x000fe200078e0211 */
[----:B------:R-:W-:-:S04]  /*3830*/  SHF.L.U32 R6, R16, 0x1f, RZ ;  /* 0x0000001f10067819 */ /* 0x000fc800000006ff */
[----:B------:R1:W2:Y:S01]  /*3840*/  SYNCS.PHASECHK.TRANS64.TRYWAIT P1, [R9+URZ+0x38830], R6 ;  /* 0x03883006090075a7 */ /* 0x0002a2000802017f */
[----:B------:R-:W-:Y:S05]  /*3850*/  @!P0 BRA `(.L_x_4234) ;  /* 0x0000000000048947 */ /* 0x000fea0003800000 */
[----:B------:R-:W-:Y:S01]  /*3860*/  BPT.TRAP 0x1 ;  /* 0x000000040000795c */ /* 0x000fe20000300000 */
.L_x_4234:
[----:B------:R-:W-:-:S05]  /*3870*/  VIADD R0, R17, 0x22400 ;  /* 0x0002240011007836 */ /* 0x000fca0000000000 */
[----:B------:R-:W-:-:S04]  /*3880*/  SHF.R.U32.HI R0, RZ, 0x4, R0 ;  /* 0x00000004ff007819 */ /* 0x000fc80000011600 */
[----:B------:R-:W-:Y:S01]  /*3890*/  LOP3.LUT R0, R0, 0x3fff, RZ, 0xc0, !PT ;  /* 0x00003fff00007812 */ /* 0x000fe200078ec0ff */
[----:B--2---:R-:W-:Y:S06]  /*38a0*/  @P1 BRA `(.L_x_4235) ;  /* 0x0000000000081947 */ /* 0x004fec0003800000 */
[----:B------:R-:W2:Y:S02]  /*38b0*/  SYNCS.PHASECHK.TRANS64.TRYWAIT P1, [R9+URZ+0x38830], R6 ;  /* 0x03883006090075a7 */ /* 0x000ea4000802017f */
[----:B--2---:R-:W-:Y:S05]  /*38c0*/  @!P1 BRA `(.L_x_4236) ;  /* 0x0000011800b49947 */ /* 0x004fea0003800000 */
.L_x_4235:
[----:B------:R-:W-:Y:S05]  /*38d0*/  WARPSYNC.ALL ;  /* 0x0000000000007948 */ /* 0x000fea0003800000 */
[----:B------:R-:W-:Y:S01]  /*38e0*/  LOP3.LUT R0, R0, 0x10000, RZ, 0xfc, !PT ;  /* 0x0001000000007812 */ /* 0x000fe200078efcff */
[----:B------:R-:W-:Y:S01]  /*38f0*/  VIADD R3, R17, 0x20400 ;  /* 0x0002040011037836 */ /* 0x000fe20000000000 */
[----:B------:R-:W-:-:S03]  /*3900*/  WARPGROUP.ARRIVE ;  /* 0x00000000000079c5 */ /* 0x000fc60000000000 */
[----:B------:R-:W-:Y:S01]  /*3910*/  IMAD R5, R2, 0x200, R0 ;  /* 0x0000020002057824 */ /* 0x000fe200078e0200 */
[----:B------:R-:W-:Y:S01]  /*3920*/  UMOV UR11, 0x40000040 ;  /* 0x40000040000b7882 */ /* 0x000fe20000000000 */
[----:B------:R-:W-:Y:S01]  /*3930*/  UMOV UR9, 0x40000040 ;  /* 0x4000004000097882 */ /* 0x000fe20000000000 */
[----:B------:R-:W-:Y:S01]  /*3940*/  SHF.R.U32.HI R3, RZ, 0x4, R3 ;  /* 0x00000004ff037819 */ /* 0x000fe20000011603 */
[----:B------:R-:W-:Y:S01]  /*3950*/  UMOV UR15, 0x40000040 ;  /* 0x40000040000f7882 */ /* 0x000fe20000000000 */
[----:B------:R-:W-:Y:S01]  /*3960*/  R2UR UR10, R5 ;  /* 0x00000000050a72ca */ /* 0x000fe200000e0000 */
[----:B------:R-:W-:Y:S01]  /*3970*/  UMOV UR13, 0x40000040 ;  /* 0x40000040000d7882 */ /* 0x000fe20000000000 */
[----:B------:R-:W-:Y:S01]  /*3980*/  LOP3.LUT R3, R3, 0x3fff, RZ, 0xc0, !PT ;  /* 0x00003fff03037812 */ /* 0x000fe200078ec0ff */
[----:B------:R-:W-:Y:S01]  /*3990*/  UMOV UR19, 0x40000040 ;  /* 0x4000004000137882 */ /* 0x000fe20000000000 */
[----:B------:R-:W-:Y:S01]  /*39a0*/  UMOV UR17, 0x40000040 ;  /* 0x4000004000117882 */ /* 0x000fe20000000000 */
[----:B------:R-:W-:Y:S01]  /*39b0*/  UMOV UR23, 0x40000040 ;  /* 0x4000004000177882 */ /* 0x000fe20000000000 */
[----:B------:R-:W-:Y:S01]  /*39c0*/  LOP3.LUT R3, R3, 0x10000, RZ, 0xfc, !PT ;  /* 0x0001000003037812 */ /* 0x000fe200078efcff */
[----:B------:R-:W-:-:S03]  /*39d0*/  UMOV UR21, 0x40000040 ;  /* 0x4000004000157882 */ /* 0x000fc60000000000 */
[C---:B------:R-:W-:Y:S01]  /*39e0*/  R2UR UR8, R3.reuse ;  /* 0x00000000030872ca */ /* 0x040fe200000e0000 */
[----:B------:R-:W-:Y:S02]  /*39f0*/  VIADD R5, R3, 0x2 ;  /* 0x0000000203057836 */ /* 0x000fe40000000000 */
[----:B------:R-:W-:Y:S02]  /*3a00*/  UIADD3 UR14, UR10, 0x2, URZ ;  /* 0x000000020a0e7890 */ /* 0x000fe4000fffe03f */
[----:B------:R-:W-:Y:S01]  /*3a10*/  UIADD3 UR18, UR10, 0x4, URZ ;  /* 0x000000040a127890 */ /* 0x000fe2000fffe03f */
[----:B------:R-:W-:Y:S01]  /*3a20*/  R2UR UR12, R5 ;  /* 0x00000000050c72ca */ /* 0x000fe200000e0000 */
[C---:B------:R-:W-:Y:S01]  /*3a30*/  VIADD R5, R3.reuse, 0x4 ;  /* 0x0000000403057836 */ /* 0x040fe20000000000 */
[----:B------:R-:W-:Y:S01]  /*3a40*/  UIADD3 UR22, UR10, 0x6, URZ ;  /* 0x000000060a167890 */ /* 0x000fe2000fffe03f */
[----:B------:R-:W-:-:S03]  /*3a50*/  VIADD R3, R3, 0x6 ;  /* 0x0000000603037836 */ /* 0x000fc60000000000 */
[----:B------:R-:W-:Y:S01]  /*3a60*/  R2UR UR16, R5 ;  /* 0x00000000051072ca */ /* 0x000fe200000e0000 */
[----:B------:R-:W-:Y:S01]  /*3a70*/  HGMMA.64x64x16.F32.BF16 R24, gdesc[UR8], RZ, !UPT, gsb0 ;  /* 0x00e00000081879f0 */ /* 0x000fe2000c0018ff */
[----:B------:R-:W-:Y:S02]  /*3a80*/  R2UR UR20, R3 ;  /* 0x00000000031472ca */ /* 0x000fe400000e0000 */
        /* <DEDUP_REMOVED lines=10> */
[----:B------:R-:W3:Y:S02]  /*3b30*/  SYNCS.PHASECHK.TRANS64.TRYWAIT P1, [R17+URZ+0x38810], R4 ;  /* 0x03881004110075a7 */ /* 0x000ee4000802017f */
[----:B---3--:R-:W-:Y:S05]  /*3b40*/  @!P1 BRA `(.L_x_4237) ;  /* 0x0000011800289947 */ /* 0x008fea0003800000 */
.L_x_4347:
[----:B------:R-:W-:Y:S05]  /*3b50*/  @!P0 BRA `(.L_x_4238) ;  /* 0x0000000000048947 */ /* 0x000fea0003800000 */
[----:B------:R-:W-:Y:S01]  /*3b60*/  BPT.TRAP 0x1 ;  /* 0x000000040000795c */ /* 0x000fe20000300000 */
.L_x_4238:
[----:B------:R4:W0:Y:S01]  /*3b70*/  SYNCS.PHASECHK.TRANS64.TRYWAIT P1, [R9+URZ+0x38850], R6 ;  /* 0x03885006090075a7 */ /* 0x000822000802017f */
[----:B------:R-:W-:Y:S05]  /*3b80*/  @!P0 BRA `(.L_x_4239) ;  /* 0x0000000000048947 */ /* 0x000fea0003800000 */
[----:B------:R-:W-:Y:S01]  /*3b90*/  BPT.TRAP 0x1 ;  /* 0x000000040000795c */ /* 0x000fe20000300000 */
.L_x_4239:
[C---:B------:R-:W-:Y:S02]  /*3ba0*/  VIADD R3, R17.reuse, 0x400 ;  /* 0x0000040011037836 */ /* 0x040fe40000000000 */
[----:B0--3--:R-:W-:-:S03]  /*3bb0*/  VIADD R4, R17, 0x26400 ;  /* 0x0002640011047836 */ /* 0x009fc60000000000 */
[----:B------:R-:W-:Y:S02]  /*3bc0*/  SHF.R.U32.HI R3, RZ, 0x4, R3 ;  /* 0x00000004ff037819 */ /* 0x000fe40000011603 */
[----:B------:R-:W-:Y:S02]  /*3bd0*/  SHF.R.U32.HI R4, RZ, 0x4, R4 ;  /* 0x00000004ff047819 */ /* 0x000fe40000011604 */
[----:B------:R-:W-:Y:S02]  /*3be0*/  LOP3.LUT R3, R3, 0x3fff, RZ, 0xc0, !PT ;  /* 0x00003fff03037812 */ /* 0x000fe400078ec0ff */
[----:B------:R-:W-:Y:S02]  /*3bf0*/  LOP3.LUT R5, R4, 0x3fff, RZ, 0xc0, !PT ;  /* 0x00003fff04057812 */ /* 0x000fe400078ec0ff */
[----:B------:R-:W-:Y:S02]  /*3c00*/  LOP3.LUT R4, R3, 0x10000, RZ, 0xfc, !PT ;  /* 0x0001000003047812 */ /* 0x000fe400078efcff */
[----:B------:R-:W-:-:S03]  /*3c10*/  LOP3.LUT R3, R5, 0x10000, RZ, 0xfc, !PT ;  /* 0x0001000005037812 */ /* 0x000fc600078efcff */
[----:B------:R-:W-:Y:S01]  /*3c20*/  IMAD R5, R2, 0x1000, R4 ;  /* 0x0000100002057824 */ /* 0x000fe200078e0204 */
[----:B------:R-:W-:Y:S06]  /*3c30*/  @P1 BRA `(.L_x_4240) ;  /* 0x0000000000081947 */ /* 0x000fec0003800000 */
[----:B------:R-:W0:Y:S02]  /*3c40*/  SYNCS.PHASECHK.TRANS64.TRYWAIT P1, [R9+URZ+0x38850], R6 ;  /* 0x03885006090075a7 */ /* 0x000e24000802017f */
[----:B0-----:R-:W-:Y:S05]  /*3c50*/  @!P1 BRA `(.L_x_4241) ;  /* 0x0000011400f89947 */ /* 0x001fea0003800000 */
.L_x_4240:
[----:B------:R-:W-:Y:S01]  /*3c60*/  R2UR UR24, R3 ;  /* 0x00000000031872ca */ /* 0x000fe200000e0000 */
[----:B------:R-:W-:Y:S01]  /*3c70*/  WARPGROUP.ARRIVE ;  /* 0x00000000000079c5 */ /* 0x000fe20000000000 */
[----:B------:R-:W-:Y:S01]  /*3c80*/  R2UR UR26, R5 ;  /* 0x00000000051a72ca */ /* 0x000fe200000e0000 */
[----:B------:R-:W-:Y:S01]  /*3c90*/  UMOV UR25, 0x40000040 ;  /* 0x4000004000197882 */ /* 0x000fe20000000000 */
[----:B------:R-:W-:Y:S01]  /*3ca0*/  UMOV UR27, 0x40000040 ;  /* 0x40000040001b7882 */ /* 0x000fe20000000000 */
[----:B------:R-:W-:Y:S01]  /*3cb0*/  VIADD R7, R3, 0x2 ;  /* 0x0000000203077836 */ /* 0x000fe20000000000 */
[----:B------:R-:W-:Y:S01]  /*3cc0*/  UMOV UR5, 0x40000040 ;  /* 0x4000004000057882 */ /* 0x000fe20000000000 */
[----:B012-4-:R-:W-:Y:S01]  /*3cd0*/  VIADD R6, R5, 0x2 ;  /* 0x0000000205067836 */ /* 0x017fe20000000000 */
[----:B------:R-:W-:Y:S01]  /*3ce0*/  UMOV UR7, 0x40000040 ;  /* 0x4000004000077882 */ /* 0x000fe20000000000 */
[----:B------:R-:W0:Y:S01]  /*3cf0*/  S2R R8, SR_TID.X ;  /* 0x0000000000087919 */ /* 0x000e220000002100 */
[----:B------:R-:W-:Y:S01]  /*3d00*/  R2UR UR4, R7 ;  /* 0x00000000070472ca */ /* 0x000fe200000e0000 */
[C---:B------:R-:W-:Y:S01]  /*3d10*/  VIADD R11, R5.reuse, 0x800 ;  /* 0x00000800050b7836 */ /* 0x040fe20000000000 */
[----:B------:R-:W-:Y:S01]  /*3d20*/  R2UR UR6, R6 ;  /* 0x00000000060672ca */ /* 0x000fe200000e0000 */
[----:B------:R-:W-:Y:S01]  /*3d30*/  VIADD R6, R5, 0x4 ;  /* 0x0000000405067836 */ /* 0x000fe20000000000 */
[----:B------:R-:W-:Y:S01]  /*3d40*/  IADD3 R7, R3, 0x4, RZ ;  /* 0x0000000403077810 */ /* 0x000fe20007ffe0ff */
[----:B------:R-:W-:Y:S01]  /*3d50*/  HGMMA.64x64x16.F32.BF16 R24, gdesc[UR24], R24, gsb0 ;  /* 0x00e00000181879f0 */ /* 0x000fe20008001818 */
[----:B------:R-:W-:Y:S01]  /*3d60*/  IMAD.MOV.U32 R59, RZ, RZ, 0x40 ;  /* 0x00000040ff3b7424 */ /* 0x000fe200078e00ff */
[----:B0-----:R-:W-:Y:S01]  /*3d70*/  SHF.R.U32.HI R8, RZ, 0x7, R8 ;  /* 0x00000007ff087819 */ /* 0x001fe20000011608 */
[----:B------:R-:W-:-:S02]  /*3d80*/  WARPGROUP.DEPBAR.LE gsb0, 0x0 ;  /* 0x00008000000079c5 */ /* 0x000fc40000010000 */
[----:B------:R-:W-:-:S06]  /*3d90*/  WARPGROUP.ARRIVE ;  /* 0x00000000000079c5 */ /* 0x000fcc0000000000 */
[----:B------:R-:W-:Y:S01]  /*3da0*/  HGMMA.64x64x16.F32.BF16 R24, gdesc[UR4], R24, gsb0 ;  /* 0x00e00000041879f0 */ /* 0x000fe20008001818 */
[----:B------:R-:W-:Y:S01]  /*3db0*/  R2UR UR4, R7 ;  /* 0x00000000070472ca */ /* 0x000fe200000e0000 */
[----:B------:R-:W-:Y:S01]  /*3dc0*/  UMOV UR5, 0x40000040 ;  /* 0x4000004000057882 */ /* 0x000fe20000000000 */
[----:B------:R-:W-:Y:S01]  /*3dd0*/  R2UR UR6, R6 ;  /* 0x00000000060672ca */ /* 0x000fe200000e0000 */
[----:B------:R-:W-:Y:S01]  /*3de0*/  UMOV UR7, 0x40000040 ;  /* 0x4000004000077882 */ /* 0x000fe20000000000 */
[----:B------:R-:W-:Y:S02]  /*3df0*/  VIADD R7, R3, 0x6 ;  /* 0x0000000603077836 */ /* 0x000fe40000000000 */
[----:B------:R-:W-:Y:S01]  /*3e00*/  VIADD R6, R5, 0x6 ;  /* 0x0000000605067836 */ /* 0x000fe20000000000 */
[----:B------:R-:W-:Y:S02]  /*3e10*/  WARPGROUP.DEPBAR.LE gsb0, 0x0 ;  /* 0x00008000000079c5 */ /* 0x000fe40000010000 */
        /* <DEDUP_REMOVED lines=69> */
[----:B------:R-:W-:Y:S01]  /*4270*/  VIADD R7, R3, 0x406 ;  /* 0x0000040603077836 */ /* 0x000fe20000000000 */
[----:B------:R-:W-:Y:S01]  /*4280*/  IADD3 R6, R5, 0x406, RZ ;  /* 0x0000040605067810 */ /* 0x000fe20007ffe0ff */
[----:B------:R-:W-:Y:S02]  /*4290*/  WARPGROUP.DEPBAR.LE gsb0, 0x0 ;  /* 0x00008000000079c5 */ /* 0x000fe40000010000 */
[----:B------:R-:W-:-:S07]  /*42a0*/  WARPGROUP.ARRIVE ;  /* 0x00000000000079c5 */ /* 0x000fce0000000000 */
        /* <DEDUP_REMOVED lines=41> */
[----:B------:R-:W0:Y:S01]  /*4540*/  SHFL.IDX PT, R6, R8, RZ, 0x1f ;  /* 0x00001fff08067589 */ /* 0x000e2200000e0000 */
[----:B------:R-:W-:Y:S01]  /*4550*/  VIADD R7, R3, 0x800 ;  /* 0x0000080003077836 */ /* 0x000fe20000000000 */
[----:B0-----:R-:W-:-:S04]  /*4560*/  ISETP.GT.AND P1, PT, R6, 0x7f, PT ;  /* 0x0000007f0600780c */ /* 0x001fc80003f24270 */
[----:B------:R-:W-:-:S05]  /*4570*/  SEL R6, RZ, 0x2, !P1 ;  /* 0x00000002ff067807 */ /* 0x000fca0004800000 */
[C---:B------:R-:W-:Y:S02]  /*4580*/  IMAD.IADD R8, R6.reuse, 0x1, R7 ;  /* 0x0000000106087824 */ /* 0x040fe400078e0207 */
[----:B------:R-:W-:Y:S01]  /*4590*/  IMAD.IADD R10, R6, 0x1, R11 ;  /* 0x00000001060a7824 */ /* 0x000fe200078e020b */
[----:B------:R-:W-:Y:S02]  /*45a0*/  WARPGROUP.DEPBAR.LE gsb0, 0x0 ;  /* 0x00008000000079c5 */ /* 0x000fe40000010000 */
[----:B------:R-:W-:-:S06]  /*45b0*/  WARPGROUP.ARRIVE ;  /* 0x00000000000079c5 */ /* 0x000fcc0000000000 */
[----:B------:R-:W-:Y:S01]  /*45c0*/  HGMMA.64x64x16.F32.BF16 R24, gdesc[UR4], R24, gsb0 ;  /* 0x00e00000041879f0 */ /* 0x000fe20008001818 */
[----:B------:R-:W-:Y:S01]  /*45d0*/  R2UR UR4, R8 ;  /* 0x00000000080472ca */ /* 0x000fe200000e0000 */
[----:B------:R-:W-:Y:S01]  /*45e0*/  UMOV UR5, 0x40000040 ;  /* 0x4000004000057882 */ /* 0x000fe20000000000 */
[----:B------:R-:W-:Y:S01]  /*45f0*/  R2UR UR6, R10 ;  /* 0x000000000a0672ca */ /* 0x000fe200000e0000 */
[----:B------:R-:W-:Y:S01]  /*4600*/  UMOV UR7, 0x40000040 ;  /* 0x4000004000077882 */ /* 0x000fe20000000000 */
[----:B------:R-:W-:-:S05]  /*4610*/  IMAD.MOV.U32 R10, RZ, RZ, 0x4 ;  /* 0x00000004ff0a7424 */ /* 0x000fca00078e00ff */
[C---:B------:R-:W-:Y:S02]  /*4620*/  SEL R8, R10.reuse, 0x2, P1 ;  /* 0x000000020a087807 */ /* 0x040fe40000800000 */
[----:B------:R-:W-:-:S03]  /*4630*/  SEL R10, R10, 0x6, !P1 ;  /* 0x000000060a0a7807 */ /* 0x000fc60004800000 */
[--C-:B------:R-:W-:Y:S02]  /*4640*/  IMAD.IADD R12, R7, 0x1, R8.reuse ;  /* 0x00000001070c7824 */ /* 0x100fe400078e0208 */
[----:B------:R-:W-:Y:S02]  /*4650*/  IMAD.IADD R13, R11, 0x1, R8 ;  /* 0x000000010b0d7824 */ /* 0x000fe400078e0208 */
[--C-:B------:R-:W-:Y:S02]  /*4660*/  IMAD.IADD R7, R7, 0x1, R10.reuse ;  /* 0x0000000107077824 */ /* 0x100fe400078e020a */
        /* <DEDUP_REMOVED lines=8> */
[----:B------:R-:W-:Y:S02]  /*46f0*/  WARPGROUP.DEPBAR.LE gsb0, 0x0 ;  /* 0x00008000000079c5 */ /* 0x000fe40000010000 */
[----:B------:R-:W-:-:S09]  /*4700*/  WARPGROUP.ARRIVE ;  /* 0x00000000000079c5 */ /* 0x000fd20000000000 */
[----:B------:R-:W-:Y:S01]  /*4710*/  HGMMA.64x64x16.F32.BF16 R24, gdesc[UR4], R24, gsb0 ;  /* 0x00e00000041879f0 */ /* 0x000fe20008001818 */
[----:B------:R-:W-:Y:S01]  /*4720*/  R2UR UR4, R7 ;  /* 0x00000000070472ca */ /* 0x000fe200000e0000 */
[----:B------:R-:W-:Y:S01]  /*4730*/  UMOV UR5, 0x40000040 ;  /* 0x4000004000057882 */ /* 0x000fe20000000000 */
[----:B------:R-:W-:Y:S01]  /*4740*/  R2UR UR6, R11 ;  /* 0x000000000b0672ca */ /* 0x000fe200000e0000 */
[----:B------:R-:W-:Y:S01]  /*4750*/  UMOV UR7, 0x40000040 ;  /* 0x4000004000077882 */ /* 0x000fe20000000000 */
[----:B------:R-:W-:Y:S01]  /*4760*/  IMAD.MOV.U32 R7, RZ, RZ, 0x28 ;  /* 0x00000028ff077424 */ /* 0x000fe200078e00ff */
[----:B------:R-:W-:-:S04]  /*4770*/  MOV R11, 0xa00 ;  /* 0x00000a00000b7802 */ /* 0x000fc80000000f00 */
[----:B------:R-:W-:Y:S02]  /*4780*/  SEL R7, R7, 0x26, P1 ;  /* 0x0000002607077807 */ /* 0x000fe40000800000 */
[----:B------:R-:W-:Y:S02]  /*4790*/  SEL R11, R11, 0x980, P1 ;  /* 0x000009800b0b7807 */ /* 0x000fe40000800000 */
[----:B------:R-:W-:Y:S02]  /*47a0*/  LOP3.LUT R12, R7, 0x6, RZ, 0xc0, !PT ;  /* 0x00000006070c7812 */ /* 0x000fe400078ec0ff */
[----:B------:R-:W-:-:S04]  /*47b0*/  LOP3.LUT R11, R11, 0xa00, RZ, 0xc0, !PT ;  /* 0x00000a000b0b7812 */ /* 0x000fc800078ec0ff */
[CC--:B------:R-:W-:Y:S02]  /*47c0*/  IADD3 R7, R12.reuse, R11.reuse, R3 ;  /* 0x0000000b0c077210 */ /* 0x0c0fe40007ffe003 */
[----:B------:R-:W-:Y:S01]  /*47d0*/  IADD3 R11, R12, R11, R5 ;  /* 0x0000000b0c0b7210 */ /* 0x000fe20007ffe005 */
        /* <DEDUP_REMOVED lines=8> */
[----:B------:R-:W-:Y:S02]  /*4860*/  VIADD R11, R5, 0xa00 ;  /* 0x00000a00050b7836 */ /* 0x000fe40000000000 */
[C---:B------:R-:W-:Y:S02]  /*4870*/  IMAD.IADD R12, R6.reuse, 0x1, R7 ;  /* 0x00000001060c7824 */ /* 0x040fe400078e0207 */
[----:B------:R-:W-:Y:S01]  /*4880*/  IMAD.IADD R13, R6, 0x1, R11 ;  /* 0x00000001060d7824 */ /* 0x000fe200078e020b */
[----:B------:R-:W-:-:S02]  /*4890*/  WARPGROUP.DEPBAR.LE gsb0, 0x0 ;  /* 0x00008000000079c5 */ /* 0x000fc40000010000 */
[----:B------:R-:W-:-:S06]  /*48a0*/  WARPGROUP.ARRIVE ;  /* 0x00000000000079c5 */ /* 0x000fcc0000000000 */
[----:B------:R-:W-:Y:S01]  /*48b0*/  HGMMA.64x64x16.F32.BF16 R24, gdesc[UR4], R24, gsb0 ;  /* 0x00e00000041879f0 */ /* 0x000fe20008001818 */
[----:B------:R-:W-:Y:S01]  /*48c0*/  R2UR UR4, R12 ;  /* 0x000000000c0472ca */ /* 0x000fe200000e0000 */
[----:B------:R-:W-:Y:S01]  /*48d0*/  UMOV UR5, 0x40000040 ;  /* 0x4000004000057882 */ /* 0x000fe20000000000 */
[----:B------:R-:W-:Y:S01]  /*48e0*/  R2UR UR6, R13 ;  /* 0x000000000d0672ca */ /* 0x000fe200000e0000 */
[----:B------:R-:W-:Y:S01]  /*48f0*/  UMOV UR7, 0x40000040 ;  /* 0x4000004000077882 */ /* 0x000fe20000000000 */
[C---:B------:R-:W-:Y:S02]  /*4900*/  IMAD.IADD R12, R8.reuse, 0x1, R7 ;  /* 0x00000001080c7824 */ /* 0x040fe400078e0207 */
[----:B------:R-:W-:Y:S02]  /*4910*/  IMAD.IADD R13, R8, 0x1, R11 ;  /* 0x00000001080d7824 */ /* 0x000fe400078e020b */
        /* <DEDUP_REMOVED lines=16> */
[----:B------:R-:W-:Y:S02]  /*4a20*/  IMAD.MOV.U32 R7, RZ, RZ, 0x30 ;  /* 0x00000030ff077424 */ /* 0x000fe400078e00ff */
[----:B------:R-:W-:-:S03]  /*4a30*/  IMAD.MOV.U32 R11, RZ, RZ, 0xc00 ;  /* 0x00000c00ff0b7424 */ /* 0x000fc600078e00ff */
        /* <DEDUP_REMOVED lines=79> */
[----:B------:R-:W-:-:S04]  /*4f30*/  SEL R6, R59, 0x3e, P1 ;  /* 0x0000003e3b067807 */ /* 0x000fc80000800000 */
[----:B------:R-:W-:Y:S01]  /*4f40*/  LOP3.LUT R6, R6, 0x6, RZ, 0xc0, !PT ;  /* 0x0000000606067812 */ /* 0x000fe200078ec0ff */
        /* <DEDUP_REMOVED lines=8> */
[----:B------:R-:W-:-:S04]  /*4fd0*/  SEL R7, R7, 0xf80, P1 ;  /* 0x00000f8007077807 */ /* 0x000fc80000800000 */
        /* <DEDUP_REMOVED lines=12> */
[----:B------:R-:W-:Y:S03]  /*50a0*/  HGMMA.64x64x16.F32.BF16 R24, gdesc[UR4], R24, gsb0 ;  /* 0x00e00000041879f0 */ /* 0x000fe60008001818 */
[----:B------:R-:W-:Y:S02]  /*50b0*/  WARPGROUP.DEPBAR.LE gsb0, 0x0 ;  /* 0x00008000000079c5 */ /* 0x000fe40000010000 */
[----:B------:R-:W-:Y:S05]  /*50c0*/  @!P0 BRA `(.L_x_4242) ;  /* 0x0000000000048947 */ /* 0x000fea0003800000 */
[----:B------:R-:W-:Y:S01]  /*50d0*/  BPT.TRAP 0x1 ;  /* 0x000000040000795c */ /* 0x000fe20000300000 */
.L_x_4242:
[----:B------:R-:W-:Y:S01]  /*50e0*/  ISETP.NE.AND P5, PT, R220, 0x1, PT ;  /* 0x00000001dc00780c */ /* 0x000fe20003fa5270 */
[----:B------:R-:W-:Y:S01]  /*50f0*/  VIADD R6, R190, UR38 ;  /* 0x00000026be067c36 */ /* 0x000fe20008000000 */
[----:B------:R-:W0:Y:S01]  /*5100*/  LDC R11, c[0x0][0x2f0] ;  /* 0x0000bc00ff0b7b82 */ /* 0x000e220000000800 */
[----:B------:R-:W-:Y:S01]  /*5110*/  IMAD.MOV.U32 R7, RZ, RZ, -0x40 ;  /* 0xffffffc0ff077424 */ /* 0x000fe200078e00ff */
[----:B------:R-:W-:Y:S01]  /*5120*/  ULDC UR4, c[0x0][0xad0] ;  /* 0x0002b40000047ab9 */ /* 0x000fe20000000800 */
[----:B------:R-:W-:Y:S02]  /*5130*/  IMAD R202, R2, 0x1000, R19 ;  /* 0x0000100002ca7824 */ /* 0x000fe400078e0213 */
[----:B------:R-:W-:Y:S01]  /*5140*/  FMUL.FTZ R24, R24, UR4 ;  /* 0x0000000418187c20 */ /* 0x000fe20008410000 */
[----:B------:R-:W-:Y:S01]  /*5150*/  FMUL.FTZ R25, R25, UR4 ;  /* 0x0000000419197c20 */ /* 0x000fe20008410000 */
[----:B------:R-:W-:Y:S02]  /*5160*/  IMAD R7, R168, R7, 0x41 ;  /* 0x00000041a8077424 */ /* 0x000fe400078e0207 */
[----:B------:R-:W-:Y:S01]  /*5170*/  FMUL.FTZ R28, R28, UR4 ;  /* 0x000000041c1c7c20 */ /* 0x000fe20008410000 */
[----:B------:R-:W1:Y:S01]  /*5180*/  LDC R13, c[0x0][0x288] ;  /* 0x0000a200ff0d7b82 */ /* 0x000e620000000800 */
[----:B------:R-:W2:Y:S01]  /*5190*/  MUFU.TANH R12, R24 ;  /* 0x00000018000c7308 */ /* 0x000ea20000002400 */
[----:B------:R-:W-:Y:S01]  /*51a0*/  FMUL.FTZ R29, R29, UR4 ;  /* 0x000000041d1d7c20 */ /* 0x000fe20008410000 */
[----:B------:R-:W-:Y:S01]  /*51b0*/  FMUL.FTZ R32, R32, UR4 ;  /* 0x0000000420207c20 */ /* 0x000fe20008410000 */
[----:B------:R-:W-:Y:S01]  /*51c0*/  FMUL.FTZ R33, R33, UR4 ;  /* 0x0000000421217c20 */ /* 0x000fe20008410000 */
[----:B------:R-:W-:Y:S01]  /*51d0*/  FMUL.FTZ R36, R36, UR4 ;  /* 0x0000000424247c20 */ /* 0x000fe20008410000 */
[----:B------:R-:W-:Y:S01]  /*51e0*/  FMUL.FTZ R37, R37, UR4 ;  /* 0x0000000425257c20 */ /* 0x000fe20008410000 */
[----:B------:R-:W-:Y:S01]  /*51f0*/  FMUL.FTZ R27, R27, UR4 ;  /* 0x000000041b1b7c20 */ /* 0x000fe20008410000 */
[----:B------:R-:W3:Y:S01]  /*5200*/  @P5 LDC R5, c[0x0][0x44c] ;  /* 0x00011300ff055b82 */ /* 0x000ee20000000800 */
[----:B------:R-:W4:Y:S01]  /*5210*/  MUFU.TANH R15, R25 ;  /* 0x00000019000f7308 */ /* 0x000f220000002400 */
[----:B------:R-:W-:Y:S01]  /*5220*/  FMUL.FTZ R26, R26, UR4 ;  /* 0x000000041a1a7c20 */ /* 0x000fe20008410000 */
[----:B------:R-:W-:Y:S01]  /*5230*/  FMUL.FTZ R40, R40, UR4 ;  /* 0x0000000428287c20 */ /* 0x000fe20008410000 */
[----:B------:R-:W-:Y:S01]  /*5240*/  FMUL.FTZ R41, R41, UR4 ;  /* 0x0000000429297c20 */ /* 0x000fe20008410000 */
[----:B------:R-:W-:Y:S01]  /*5250*/  FMUL.FTZ R44, R44, UR4 ;  /* 0x000000042c2c7c20 */ /* 0x000fe20008410000 */
[----:B------:R-:W-:Y:S01]  /*5260*/  FMUL.FTZ R45, R45, UR4 ;  /* 0x000000042d2d7c20 */ /* 0x000fe20008410000 */
[----:B------:R-:W-:Y:S01]  /*5270*/  FMUL.FTZ R48, R48, UR4 ;  /* 0x0000000430307c20 */ /* 0x000fe20008410000 */
[----:B------:R-:W5:Y:S01]  /*5280*/  @P5 LDC R8, c[0x0][0x450] ;  /* 0x00011400ff085b82 */ /* 0x000f620000000800 */
[----:B0-----:R-:W-:Y:S01]  /*5290*/  IMAD R7, R186, R11, R7 ;  /* 0x0000000bba077224 */ /* 0x001fe200078e0207 */
        /* <DEDUP_REMOVED lines=14> */
[----:B---3--:R-:W-:-:S04]  /*5380*/  @P5 IMAD.HI.U32 R5, R6, R5, RZ ;  /* 0x0000000506055227 */ /* 0x008fc800078e00ff */
[----:B------:R-:W-:Y:S01]  /*5390*/  FMUL.FTZ R47, R47, UR4 ;  /* 0x000000042f2f7c20 */ /* 0x000fe20008410000 */
[----:B------:R-:W3:Y:S01]  /*53a0*/  MUFU.TANH R21, R32 ;  /* 0x0000002000157308 */ /* 0x000ee20000002400 */
[----:B------:R-:W-:Y:S01]  /*53b0*/  FMUL.FTZ R50, R50, UR4 ;  /* 0x0000000432327c20 */ /* 0x000fe20008410000 */
[----:B------:R-:W-:Y:S01]  /*53c0*/  FMUL.FTZ R51, R51, UR4 ;  /* 0x0000000433337c20 */ /* 0x000fe20008410000 */
[----:B------:R-:W-:Y:S01]  /*53d0*/  FMUL.FTZ R54, R54, UR4 ;  /* 0x0000000436367c20 */ /* 0x000fe20008410000 */
[----:B------:R-:W-:Y:S01]  /*53e0*/  FMUL.FTZ R55, R55, UR4 ;  /* 0x0000000437377c20 */ /* 0x000fe20008410000 */
[----:B------:R-:W-:Y:S01]  /*53f0*/  ULDC UR4, c[0x0][0xa80] ;  /* 0x0002a00000047ab9 */ /* 0x000fe20000000800 */
[----:B-----5:R-:W-:Y:S01]  /*5400*/  @P5 SHF.R.U32.HI R6, RZ, R8, R5 ;  /* 0x00000008ff065219 */ /* 0x020fe20000011605 */
[----:B------:R-:W-:Y:S01]  /*5410*/  IMAD R5, R168, -0x40, R59 ;  /* 0xffffffc0a8057824 */ /* 0x000fe200078e023b */
[--C-:B-1----:R-:W-:Y:S01]  /*5420*/  IADD3 R8, R7, -R13, -R18.reuse ;  /* 0x8000000d07087210 */ /* 0x102fe20007ffe812 */
[----:B------:R-:W1:Y:S01]  /*5430*/  MUFU.TANH R24, R33 ;  /* 0x0000002100187308 */ /* 0x000e620000002400 */
[----:B------:R-:W-:Y:S01]  /*5440*/  R2UR UR6, R202 ;  /* 0x00000000ca0672ca */ /* 0x000fe200000e0000 */
[----:B------:R-:W5:Y:S01]  /*5450*/  SHFL.IDX PT, R10, R6, RZ, 0x1c1f ;  /* 0x001c1fff060a7589 */ /* 0x000f6200000e0000 */
[----:B------:R-:W-:Y:S01]  /*5460*/  IMAD R5, R186, R11, R5 ;  /* 0x0000000bba057224 */ /* 0x000fe200078e0205 */
[----:B------:R-:W-:Y:S01]  /*5470*/  UMOV UR7, 0x40000040 ;  /* 0x4000004000077882 */ /* 0x000fe20000000000 */
[----:B------:R-:W-:Y:S01]  /*5480*/  VIADD R206, R202, 0x80 ;  /* 0x00000080cace7836 */ /* 0x000fe20000000000 */
[----:B------:R-:W1:Y:S01]  /*5490*/  SHFL.IDX PT, R6, R6, 0x1, 0x1c1f ;  /* 0x003c1f0006067f89 */ /* 0x000e6200000e0000 */
[----:B------:R-:W-:Y:S01]  /*54a0*/  IMAD.IADD R5, R5, 0x1, -R18 ;  /* 0x0000000105057824 */ /* 0x000fe200078e0a12 */
[----:B------:R-:W1:Y:S08]  /*54b0*/  MUFU.TANH R25, R36 ;  /* 0x0000002400197308 */ /* 0x000e700000002400 */
[----:B------:R-:W1:Y:S08]  /*54c0*/  MUFU.TANH R37, R37 ;  /* 0x0000002500257308 */ /* 0x000e700000002400 */
[----:B------:R-:W-:Y:S01]  /*54d0*/  MUFU.TANH R57, R27 ;  /* 0x0000001b00397308 */ /* 0x000fe20000002400 */
[----:B-----5:R-:W-:-:S04]  /*54e0*/  VIADDMNMX R10, R10, R8, R5, PT ;  /* 0x000000080a0a7246 */ /* 0x020fc80003800105 */
[C---:B------:R-:W-:Y:S02]  /*54f0*/  ISETP.GT.AND P1, PT, R10.reuse, RZ, PT ;  /* 0x000000ff0a00720c */ /* 0x040fe40003f24270 */
[C---:B------:R-:W-:Y:S01]  /*5500*/  ISETP.GT.AND P2, PT, R10.reuse, 0x1, PT ;  /* 0x000000010a00780c */ /* 0x040fe20003f44270 */
[----:B------:R5:W-:Y:S01]  /*5510*/  MUFU.TANH R56, R26 ;  /* 0x0000001a00387308 */ /* 0x000be20000002400 */
[----:B------:R-:W-:Y:S02]  /*5520*/  ISETP.GT.AND P3, PT, R10, 0x8, PT ;  /* 0x000000080a00780c */ /* 0x000fe40003f64270 */
[----:B--2---:R-:W-:Y:S02]  /*5530*/  FSEL R12, R12, -INF , P1 ;  /* 0xff8000000c0c7808 */ /* 0x004fe40000800000 */
[----:B----4-:R-:W-:Y:S02]  /*5540*/  FSEL R15, R15, -INF , P2 ;  /* 0xff8000000f0f7808 */ /* 0x010fe40001000000 */
[----:B------:R-:W-:Y:S01]  /*5550*/  ISETP.GT.AND P1, PT, R10, 0x9, PT ;  /* 0x000000090a00780c */ /* 0x000fe20003f24270 */
[----:B------:R-:W2:Y:S01]  /*5560*/  MUFU.TANH R27, R40 ;  /* 0x00000028001b7308 */ /* 0x000ea20000002400 */
[----:B0-----:R-:W-:-:S02]  /*5570*/  FSEL R14, R14, -INF , P3 ;  /* 0xff8000000e0e7808 */ /* 0x001fc40001800000 */
[----:B------:R-:W-:Y:S02]  /*5580*/  FMNMX.FTZ R7, R12, R15, !PT ;  /* 0x0000000f0c077209 */ /* 0x000fe40007810000 */
[----:B------:R-:W-:Y:S02]  /*5590*/  ISETP.GT.AND P2, PT, R10, 0x10, PT ;  /* 0x000000100a00780c */ /* 0x000fe40003f44270 */
[----:B------:R-:W-:Y:S01]  /*55a0*/  FSEL R20, R20, -INF , P1 ;  /* 0xff80000014147808 */ /* 0x000fe20000800000 */
[----:B------:R-:W0:Y:S01]  /*55b0*/  MUFU.TANH R41, R41 ;  /* 0x0000002900297308 */ /* 0x000e220000002400 */
[----:B------:R-:W-:Y:S02]  /*55c0*/  FMNMX.FTZ R7, R14, R7, !PT ;  /* 0x000000070e077209 */ /* 0x000fe40007810000 */
[----:B------:R-:W-:Y:S02]  /*55d0*/  ISETP.GT.AND P1, PT, R10, 0x11, PT ;  /* 0x000000110a00780c */ /* 0x000fe40003f24270 */
[----:B---3--:R-:W-:-:S02]  /*55e0*/  FSEL R21, R21, -INF , P2 ;  /* 0xff80000015157808 */ /* 0x008fc40001000000 */
[----:B-----5:R-:W-:Y:S01]  /*55f0*/  FMNMX.FTZ R26, R20, R7, !PT ;  /* 0x00000007141a7209 */ /* 0x020fe20007810000 */
[----:B------:R-:W3:Y:S01]  /*5600*/  MUFU.TANH R29, R44 ;  /* 0x0000002c001d7308 */ /* 0x000ee20000002400 */
[----:B------:R-:W-:Y:S02]  /*5610*/  ISETP.GT.AND P2, PT, R10, 0x18, PT ;  /* 0x000000180a00780c */ /* 0x000fe40003f44270 */
[----:B-1----:R-:W-:Y:S02]  /*5620*/  FSEL R24, R24, -INF , P1 ;  /* 0xff80000018187808 */ /* 0x002fe40000800000 */
[----:B------:R-:W-:Y:S02]  /*5630*/  FMNMX.FTZ R7, R21, R26, !PT ;  /* 0x0000001a15077209 */ /* 0x000fe40007810000 */
[----:B------:R-:W-:Y:S01]  /*5640*/  ISETP.GT.AND P1, PT, R10, 0x19, PT ;  /* 0x000000190a00780c */ /* 0x000fe20003f24270 */
[----:B------:R-:W1:Y:S01]  /*5650*/  MUFU.TANH R45, R45 ;  /* 0x0000002d002d7308 */ /* 0x000e620000002400 */
[----:B------:R-:W-:-:S02]  /*5660*/  FSEL R25, R25, -INF , P2 ;  /* 0xff80000019197808 */ /* 0x000fc40001000000 */
[----:B------:R-:W-:Y:S02]  /*5670*/  FMNMX.FTZ R28, R24, R7, !PT ;  /* 0x00000007181c7209 */ /* 0x000fe40007810000 */
[C---:B------:R-:W-:Y:S02]  /*5680*/  ISETP.GT.AND P2, PT, R10.reuse, 0x20, PT ;  /* 0x000000200a00780c */ /* 0x040fe40003f44270 */
[----:B------:R-:W-:Y:S01]  /*5690*/  FSEL R26, R37, -INF , P1 ;  /* 0xff800000251a7808 */ /* 0x000fe20000800000 */
[----:B------:R4:W-:Y:S01]  /*56a0*/  MUFU.TANH R58, R30 ;  /* 0x0000001e003a7308 */ /* 0x0009e20000002400 */
[----:B------:R-:W-:Y:S02]  /*56b0*/  FMNMX.FTZ R7, R25, R28, !PT ;  /* 0x0000001c19077209 */ /* 0x000fe40007810000 */
[----:B------:R-:W-:Y:S02]  /*56c0*/  ISETP.GT.AND P1, PT, R10, 0x21, PT ;  /* 0x000000210a00780c */ /* 0x000fe40003f24270 */
[----:B--2---:R-:W-:-:S02]  /*56d0*/  FSEL R27, R27, -INF , P2 ;  /* 0xff8000001b1b7808 */ /* 0x004fc40001000000 */
[----:B------:R-:W-:Y:S01]  /*56e0*/  ISETP.GT.AND P2, PT, R10, 0x28, PT ;  /* 0x000000280a00780c */ /* 0x000fe20003f44270 */
[----:B------:R-:W2:Y:S01]  /*56f0*/  MUFU.TANH R48, R48 ;  /* 0x0000003000307308 */ /* 0x000ea20000002400 */
[----:B----4-:R-:W-:Y:S02]  /*5700*/  FMNMX.FTZ R30, R26, R7, !PT ;  /* 0x000000071a1e7209 */ /* 0x010fe40007810000 */
[----:B0-----:R-:W-:Y:S02]  /*5710*/  FSEL R28, R41, -INF , P1 ;  /* 0xff800000291c7808 */ /* 0x001fe40000800000 */
[----:B------:R-:W-:Y:S02]  /*5720*/  FMNMX.FTZ R7, R27, R30, !PT ;  /* 0x0000001e1b077209 */ /* 0x000fe40007810000 */
[----:B------:R-:W-:Y:S01]  /*5730*/  ISETP.GT.AND P1, PT, R10, 0x29, PT ;  /* 0x000000290a00780c */ /* 0x000fe20003f24270 */
[----:B------:R-:W0:Y:S01]  /*5740*/  MUFU.TANH R33, R49 ;  /* 0x0000003100217308 */ /* 0x000e220000002400 */
[----:B---3--:R-:W-:-:S02]  /*5750*/  FSEL R29, R29, -INF , P2 ;  /* 0xff8000001d1d7808 */ /* 0x008fc40001000000 */
[----:B------:R-:W-:Y:S02]  /*5760*/  FMNMX.FTZ R32, R28, R7, !PT ;  /* 0x000000071c207209 */ /* 0x000fe40007810000 */
[C---:B------:R-:W-:Y:S02]  /*5770*/  ISETP.GT.AND P2, PT, R10.reuse, 0x30, PT ;  /* 0x000000300a00780c */ /* 0x040fe40003f44270 */
[----:B-1----:R-:W-:Y:S01]  /*5780*/  FSEL R30, R45, -INF , P1 ;  /* 0xff8000002d1e7808 */ /* 0x002fe20000800000 */
[----:B------:R-:W1:Y:S01]  /*5790*/  MUFU.TANH R36, R52 ;  /* 0x0000003400247308 */ /* 0x000e620000002400 */
[----:B------:R-:W-:Y:S02]  /*57a0*/  FMNMX.FTZ R7, R29, R32, !PT ;  /* 0x000000201d077209 */ /* 0x000fe40007810000 */
[----:B------:R-:W-:Y:S02]  /*57b0*/  ISETP.GT.AND P1, PT, R10, 0x31, PT ;  /* 0x000000310a00780c */ /* 0x000fe40003f24270 */
[----:B--2---:R-:W-:-:S02]  /*57c0*/  FSEL R32, R48, -INF , P2 ;  /* 0xff80000030207808 */ /* 0x004fc40001000000 */
[----:B------:R-:W-:Y:S01]  /*57d0*/  FMNMX.FTZ R7, R30, R7, !PT ;  /* 0x000000071e077209 */ /* 0x000fe20007810000 */
[----:B------:R-:W2:Y:S01]  /*57e0*/  MUFU.TANH R37, R53 ;  /* 0x0000003500257308 */ /* 0x000ea20000002400 */
[----:B------:R-:W-:Y:S02]  /*57f0*/  ISETP.GT.AND P2, PT, R10, 0x38, PT ;  /* 0x000000380a00780c */ /* 0x000fe40003f44270 */
[----:B0-----:R-:W-:Y:S02]  /*5800*/  FSEL R33, R33, -INF , P1 ;  /* 0xff80000021217808 */ /* 0x001fe40000800000 */
[----:B------:R-:W-:Y:S02]  /*5810*/  FMNMX.FTZ R40, R32, R7, !PT ;  /* 0x0000000720287209 */ /* 0x000fe40007810000 */
[----:B------:R-:W-:Y:S01]  /*5820*/  ISETP.GT.AND P1, PT, R10, 0x39, PT ;  /* 0x000000390a00780c */ /* 0x000fe20003f24270 */
[----:B------:R0:W3:Y:S01]  /*5830*/  MUFU.TANH R41, R31 ;  /* 0x0000001f00297308 */ /* 0x0000e20000002400 */
[----:B-1----:R-:W-:-:S02]  /*5840*/  FSEL R36, R36, -INF , P2 ;  /* 0xff80000024247808 */ /* 0x002fc40001000000 */
[----:B------:R-:W-:Y:S02]  /*5850*/  FMNMX.FTZ R7, R33, R40, !PT ;  /* 0x0000002821077209 */ /* 0x000fe40007810000 */
[----:B------:R-:W-:Y:S02]  /*5860*/  VIADDMNMX R6, R6, R8, R5, PT ;  /* 0x0000000806067246 */ /* 0x000fe40003800105 */
[----:B------:R-:W-:Y:S01]  /*5870*/  FMNMX.FTZ R10, R36, R7, !PT ;  /* 0x00000007240a7209 */ /* 0x000fe20007810000 */
[----:B------:R1:W4:Y:S01]  /*5880*/  MUFU.TANH R40, R34 ;  /* 0x0000002200287308 */ /* 0x0003220000002400 */
[----:B--2---:R-:W-:Y:S02]  /*5890*/  FSEL R37, R37, -INF , P1 ;  /* 0xff80000025257808 */ /* 0x004fe40000800000 */
[----:B------:R-:W-:Y:S02]  /*58a0*/  ISETP.GT.AND P1, PT, R6, RZ, PT ;  /* 0x000000ff0600720c */ /* 0x000fe40003f24270 */
[----:B------:R-:W-:-:S02]  /*58b0*/  FMNMX.FTZ R10, R37, R10, !PT ;  /* 0x0000000a250a7209 */ /* 0x000fc40007810000 */
[C---:B------:R-:W-:Y:S01]  /*58c0*/  ISETP.GT.AND P2, PT, R6.reuse, 0x1, PT ;  /* 0x000000010600780c */ /* 0x040fe20003f44270 */
[----:B------:R2:W5:Y:S01]  /*58d0*/  MUFU.TANH R44, R35 ;  /* 0x00000023002c7308 */ /* 0x0005620000002400 */
[----:B------:R-:W-:Y:S01]  /*58e0*/  ISETP.GT.AND P3, PT, R6, 0x8, PT ;  /* 0x000000080600780c */ /* 0x000fe20003f64270 */
[----:B------:R-:W5:Y:S01]  /*58f0*/  SHFL.BFLY PT, R7, R10, 0x2, 0x1f ;  /* 0x0c401f000a077f89 */ /* 0x000f6200000e0000 */
[----:B0-----:R-:W-:Y:S02]  /*5900*/  FSEL R31, R56, -INF , P1 ;  /* 0xff800000381f7808 */ /* 0x001fe40000800000 */
[----:B-1----:R-:W-:Y:S02]  /*5910*/  FSEL R34, R57, -INF , P2 ;  /* 0xff80000039227808 */ /* 0x002fe40001000000 */
[----:B------:R-:W-:Y:S01]  /*5920*/  ISETP.GT.AND P1, PT, R6, 0x9, PT ;  /* 0x000000090600780c */ /* 0x000fe20003f24270 */
[----:B------:R3:W0:Y:S01]  /*5930*/  MUFU.TANH R45, R38 ;  /* 0x00000026002d7308 */ /* 0x0006220000002400 */
[----:B--2---:R-:W-:-:S02]  /*5940*/  FSEL R35, R58, -INF , P3 ;  /* 0xff8000003a237808 */ /* 0x004fc40001800000 */
[----:B------:R-:W-:Y:S02]  /*5950*/  FMNMX.FTZ R8, R31, R34, !PT ;  /* 0x000000221f087209 */ /* 0x000fe40007810000 */
[C---:B------:R-:W-:Y:S02]  /*5960*/  ISETP.GT.AND P2, PT, R6.reuse, 0x10, PT ;  /* 0x000000100600780c */ /* 0x040fe40003f44270 */
[----:B------:R-:W-:Y:S01]  /*5970*/  FMNMX.FTZ R5, R35, R8, !PT ;  /* 0x0000000823057209 */ /* 0x000fe20007810000 */
[----:B------:R4:W1:Y:S01]  /*5980*/  MUFU.TANH R48, R39 ;  /* 0x0000002700307308 */ /* 0x0008620000002400 */
[----:B---3--:R-:W-:Y:S02]  /*5990*/  FSEL R38, R41, -INF , P1 ;  /* 0xff80000029267808 */ /* 0x008fe40000800000 */
[----:B------:R-:W-:Y:S02]  /*59a0*/  ISETP.GT.AND P1, PT, R6, 0x11, PT ;  /* 0x000000110600780c */ /* 0x000fe40003f24270 */
[----:B------:R-:W-:-:S02]  /*59b0*/  FMNMX.FTZ R8, R38, R5, !PT ;  /* 0x0000000526087209 */ /* 0x000fc40007810000 */
[----:B------:R-:W-:Y:S01]  /*59c0*/  ISETP.GT.AND P3, PT, R6, 0x29, PT ;  /* 0x000000290600780c */ /* 0x000fe20003f64270 */
[----:B------:R1:W2:Y:S01]  /*59d0*/  MUFU.TANH R49, R42 ;  /* 0x0000002a00317308 */ /* 0x0002a20000002400 */
[----:B----4-:R-:W-:Y:S02]  /*59e0*/  FSEL R39, R40, -INF , P2 ;  /* 0xff80000028277808 */ /* 0x010fe40001000000 */
[----:B-----5:R-:W-:Y:S02]  /*59f0*/  FMNMX.FTZ R7, R10, R7, !PT ;  /* 0x000000070a077209 */ /* 0x020fe40007810000 */
[----:B------:R-:W-:Y:S02]  /*5a00*/  ISETP.GT.AND P2, PT, R6, 0x18, PT ;  /* 0x000000180600780c */ /* 0x000fe40003f44270 */
[----:B------:R-:W-:Y:S01]  /*5a10*/  FSEL R40, R44, -INF , P1 ;  /* 0xff8000002c287808 */ /* 0x000fe20000800000 */
[----:B------:R2:W3:Y:S01]  /*5a20*/  MUFU.TANH R52, R43 ;  /* 0x0000002b00347308 */ /* 0x0004e20000002400 */
[----:B------:R-:W4:Y:S01]  /*5a30*/  SHFL.BFLY PT, R10, R7, 0x1, 0x1f ;  /* 0x0c201f00070a7f89 */ /* 0x000f2200000e0000 */
[----:B------:R-:W-:-:S02]  /*5a40*/  FMNMX.FTZ R5, R39, R8, !PT ;  /* 0x0000000827057209 */ /* 0x000fc40007810000 */
[----:B------:R-:W-:Y:S02]  /*5a50*/  ISETP.GT.AND P1, PT, R6, 0x19, PT ;  /* 0x000000190600780c */ /* 0x000fe40003f24270 */
[----:B0-----:R-:W-:Y:S02]  /*5a60*/  FSEL R41, R45, -INF , P2 ;  /* 0xff8000002d297808 */ /* 0x001fe40001000000 */
[----:B------:R-:W0:Y:S01]  /*5a70*/  MUFU.TANH R46, R46 ;  /* 0x0000002e002e7308 */ /* 0x000e220000002400 */
[----:B------:R-:W-:Y:S02]  /*5a80*/  FMNMX.FTZ R8, R40, R5, !PT ;  /* 0x0000000528087209 */ /* 0x000fe40007810000 */
[----:B------:R-:W-:Y:S02]  /*5a90*/  ISETP.GT.AND P2, PT, R6, 0x20, PT ;  /* 0x000000200600780c */ /* 0x000fe40003f44270 */
[----:B-1----:R-:W-:Y:S02]  /*5aa0*/  FSEL R42, R48, -INF , P1 ;  /* 0xff800000302a7808 */ /* 0x002fe40000800000 */
[----:B------:R-:W-:Y:S01]  /*5ab0*/  FMNMX.FTZ R5, R41, R8, !PT ;  /* 0x0000000829057209 */ /* 0x000fe20007810000 */
[----:B------:R-:W1:Y:S01]  /*5ac0*/  MUFU.TANH R47, R47 ;  /* 0x0000002f002f7308 */ /* 0x000e620000002400 */
[----:B------:R-:W-:-:S02]  /*5ad0*/  ISETP.GT.AND P1, PT, R6, 0x21, PT ;  /* 0x000000210600780c */ /* 0x000fc40003f24270 */
[----:B--2---:R-:W-:Y:S02]  /*5ae0*/  FSEL R43, R49, -INF , P2 ;  /* 0xff800000312b7808 */ /* 0x004fe40001000000 */
[----:B------:R-:W-:Y:S02]  /*5af0*/  FMNMX.FTZ R8, R42, R5, !PT ;  /* 0x000000052a087209 */ /* 0x000fe40007810000 */
[----:B------:R-:W-:Y:S01]  /*5b00*/  ISETP.GT.AND P2, PT, R6, 0x28, PT ;  /* 0x000000280600780c */ /* 0x000fe20003f44270 */
[----:B------:R-:W2:Y:S01]  /*5b10*/  MUFU.TANH R50, R50 ;  /* 0x0000003200327308 */ /* 0x000ea20000002400 */
[----:B---3--:R-:W-:Y:S02]  /*5b20*/  FSEL R44, R52, -INF , P1 ;  /* 0xff800000342c7808 */ /* 0x008fe40000800000 */
[----:B------:R-:W-:Y:S02]  /*5b30*/  FMNMX.FTZ R5, R43, R8, !PT ;  /* 0x000000082b057209 */ /* 0x000fe40007810000 */
[----:B0-----:R-:W-:-:S02]  /*5b40*/  FSEL R45, R46, -INF , P2 ;  /* 0xff8000002e2d7808 */ /* 0x001fc40001000000 */
[----:B------:R-:W-:Y:S01]  /*5b50*/  FMNMX.FTZ R8, R44, R5, !PT ;  /* 0x000000052c087209 */ /* 0x000fe20007810000 */
[----:B------:R-:W0:Y:S01]  /*5b60*/  MUFU.TANH R51, R51 ;  /* 0x0000003300337308 */ /* 0x000e220000002400 */
[----:B----4-:R-:W-:Y:S02]  /*5b70*/  FMNMX.FTZ R7, R7, R10, !PT ;  /* 0x0000000a07077209 */ /* 0x010fe40007810000 */
[C---:B------:R-:W-:Y:S02]  /*5b80*/  ISETP.GT.AND P1, PT, R6.reuse, 0x30, PT ;  /* 0x000000300600780c */ /* 0x040fe40003f24270 */
[----:B-1----:R-:W-:Y:S01]  /*5b90*/  FSEL R46, R47, -INF , P3 ;  /* 0xff8000002f2e7808 */ /* 0x002fe20001800000 */
[----:B------:R-:W-:Y:S01]  /*5ba0*/  FMUL.FTZ R10, R7, UR4 ;  /* 0x00000004070a7c20 */ /* 0x000fe20008410000 */
[----:B------:R-:W-:Y:S01]  /*5bb0*/  FMNMX.FTZ R5, R45, R8, !PT ;  /* 0x000000082d057209 */ /* 0x000fe20007810000 */
[----:B------:R-:W1:Y:S01]  /*5bc0*/  MUFU.TANH R54, R54 ;  /* 0x0000003600367308 */ /* 0x000e620000002400 */
[----:B------:R-:W-:-:S02]  /*5bd0*/  ISETP.GT.AND P2, PT, R6, 0x31, PT ;  /* 0x000000310600780c */ /* 0x000fc40003f44270 */
[----:B--2---:R-:W-:Y:S02]  /*5be0*/  FSEL R47, R50, -INF , P1 ;  /* 0xff800000322f7808 */ /* 0x004fe40000800000 */
[----:B------:R-:W-:Y:S02]  /*5bf0*/  FMNMX.FTZ R8, R46, R5, !PT ;  /* 0x000000052e087209 */ /* 0x000fe40007810000 */
[----:B------:R-:W-:Y:S01]  /*5c00*/  FSETP.NEU.FTZ.AND P4, PT, R7, -INF , PT ;  /* 0xff8000000700780b */ /* 0x000fe20003f9d000 */
[----:B------:R-:W2:Y:S01]  /*5c10*/  MUFU.TANH R55, R55 ;  /* 0x0000003700377308 */ /* 0x000ea20000002400 */
[----:B0-----:R-:W-:Y:S02]  /*5c20*/  FSEL R48, R51, -INF , P2 ;  /* 0xff80000033307808 */ /* 0x001fe40001000000 */
[----:B------:R-:W-:Y:S02]  /*5c30*/  ISETP.GT.AND P1, PT, R6, 0x38, PT ;  /* 0x000000380600780c */ /* 0x000fe40003f24270 */
[----:B------:R-:W-:-:S02]  /*5c40*/  FMNMX.FTZ R51, R47, R8, !PT ;  /* 0x000000082f337209 */ /* 0x000fc40007810000 */
[----:B------:R-:W-:Y:S02]  /*5c50*/  FSEL R53, R10, RZ, P4 ;  /* 0x000000ff0a357208 */ /* 0x000fe40002000000 */
[----:B------:R-:W-:Y:S02]  /*5c60*/  ISETP.GT.AND P2, PT, R6, 0x39, PT ;  /* 0x000000390600780c */ /* 0x000fe40003f44270 */
[----:B-1----:R-:W-:Y:S01]  /*5c70*/  FSEL R49, R54, -INF , P1 ;  /* 0xff80000036317808 */ /* 0x002fe20000800000 */
[--C-:B------:R-:W-:Y:S01]  /*5c80*/  FFMA.FTZ R6, R15, UR4, -R53.reuse ;  /* 0x000000040f067c23 */ /* 0x100fe20008010835 */
[----:B------:R-:W-:Y:S01]  /*5c90*/  FMNMX.FTZ R8, R48, R51, !PT ;  /* 0x0000003330087209 */ /* 0x000fe20007810000 */
[--C-:B------:R-:W-:Y:S01]  /*5ca0*/  FFMA.FTZ R12, R12, UR4, -R53.reuse ;  /* 0x000000040c0c7c23 */ /* 0x100fe20008010835 */
[--C-:B------:R-:W-:Y:S01]  /*5cb0*/  FFMA.FTZ R10, R14, UR4, -R53.reuse ;  /* 0x000000040e0a7c23 */ /* 0x100fe20008010835 */
[--C-:B------:R-:W-:Y:S01]  /*5cc0*/  FFMA.FTZ R14, R25, UR4, -R53.reuse ;  /* 0x00000004190e7c23 */ /* 0x100fe20008010835 */
[----:B--2---:R-:W-:Y:S01]  /*5cd0*/  FSEL R50, R55, -INF , P2 ;  /* 0xff80000037327808 */ /* 0x004fe20001000000 */
[----:B------:R0:W-:Y:S01]  /*5ce0*/  MUFU.EX2 R5, R12 ;  /* 0x0000000c00057308 */ /* 0x0001e20000000800 */
        /* <DEDUP_REMOVED lines=8> */
[--C-:B0-----:R-:W-:Y:S01]  /*5d70*/  FFMA.FTZ R12, R21, UR4, -R53.reuse ;  /* 0x00000004150c7c23 */ /* 0x101fe20008010835 */
[----:B------:R-:W0:Y:S01]  /*5d80*/  SHFL.BFLY PT, R51, R8, 0x2, 0x1f ;  /* 0x0c401f0008337f89 */ /* 0x000e2200000e0000 */
[--C-:B------:R-:W-:Y:S01]  /*5d90*/  FFMA.FTZ R21, R24, UR4, -R53.reuse ;  /* 0x0000000418157c23 */ /* 0x100fe20008010835 */
[--C-:B------:R-:W-:Y:S01]  /*5da0*/  FFMA.FTZ R172, R32, UR4, -R53.reuse ;  /* 0x0000000420ac7c23 */ /* 0x100fe20008010835 */
[--C-:B------:R-:W-:Y:S01]  /*5db0*/  FFMA.FTZ R175, R33, UR4, -R53.reuse ;  /* 0x0000000421af7c23 */ /* 0x100fe20008010835 */
[--C-:B------:R-:W-:Y:S01]  /*5dc0*/  FFMA.FTZ R174, R36, UR4, -R53.reuse ;  /* 0x0000000424ae7c23 */ /* 0x100fe20008010835 */
[----:B------:R-:W-:Y:S01]  /*5dd0*/  FFMA.FTZ R177, R37, UR4, -R53 ;  /* 0x0000000425b17c23 */ /* 0x000fe20008010835 */
[----:B------:R-:W1:Y:S08]  /*5de0*/  MUFU.EX2 R6, R6 ;  /* 0x0000000600067308 */ /* 0x000e700000000800 */
[----:B------:R-:W-:Y:S08]  /*5df0*/  MUFU.EX2 R10, R10 ;  /* 0x0000000a000a7308 */ /* 0x000ff00000000800 */
[----:B------:R-:W2:Y:S01]  /*5e00*/  MUFU.EX2 R15, R15 ;  /* 0x0000000f000f7308 */ /* 0x000ea20000000800 */
[----:B-1----:R-:W-:Y:S01]  /*5e10*/  F2FP.BF16.F32.PACK_AB R152, R6, R5 ;  /* 0x000000050698723e */ /* 0x002fe200000010ff */
[----:B------:R-:W-:Y:S01]  /*5e20*/  FADD.FTZ R5, R5, R6 ;  /* 0x0000000605057221 */ /* 0x000fe20000010000 */
[----:B0-----:R-:W-:-:S05]  /*5e30*/  FMNMX.FTZ R51, R8, R51, !PT ;  /* 0x0000003308337209 */ /* 0x001fca0007810000 */
        /* <DEDUP_REMOVED lines=15> */
[----:B------:R-:W-:Y:S01]  /*5f30*/  FSEL R25, R24, RZ, P1 ;  /* 0x000000ff18197208 */ /* 0x000fe20000800000 */
[----:B------:R-:W-:-:S04]  /*5f40*/  VIADD R24, R9, 0x38840 ;  /* 0x0003884009187836 */ /* 0x000fc80000000000 */
[--C-:B------:R-:W-:Y:S01]  /*5f50*/  FFMA.FTZ R176, R31, UR4, -R25.reuse ;  /* 0x000000041fb07c23 */ /* 0x100fe20008010819 */
[----:B------:R-:W-:Y:S01]  /*5f60*/  PRMT R24, R219, 0x654, R24 ;  /* 0x00000654db187816 */ /* 0x000fe20000000018 */
        /* <DEDUP_REMOVED lines=15> */
[----:B------:R1:W-:Y:S01]  /*6060*/  SYNCS.ARRIVE.TRANS64.RED.A1T0 RZ, [R24+URZ], RZ ;  /* 0x000000ff18ff79a7 */ /* 0x0003e2000810043f */
[----:B------:R-:W-:Y:S01]  /*6070*/  MUFU.EX2 R176, R176 ;  /* 0x000000b000b07308 */ /* 0x000fe20000000800 */
[----:B0-----:R-:W-:Y:S01]  /*6080*/  F2FP.BF16.F32.PACK_AB R158, R169, R14 ;  /* 0x0000000ea99e723e */ /* 0x001fe200000010ff */
[----:B------:R-:W-:-:S04]  /*6090*/  FADD.FTZ R14, R14, R21 ;  /* 0x000000150e0e7221 */ /* 0x000fc80000010000 */
[----:B------:R-:W-:Y:S02]  /*60a0*/  FADD.FTZ R169, R169, R14 ;  /* 0x0000000ea9a97221 */ /* 0x000fe40000010000 */
[----:B------:R-:W0:Y:S08]  /*60b0*/  MUFU.EX2 R179, R179 ;  /* 0x000000b300b37308 */ /* 0x000e300000000800 */
[----:B------:R-:W-:Y:S08]  /*60c0*/  MUFU.EX2 R178, R178 ;  /* 0x000000b200b27308 */ /* 0x000ff00000000800 */
[----:B------:R-:W2:Y:S01]  /*60d0*/  MUFU.EX2 R181, R181 ;  /* 0x000000b500b57308 */ /* 0x000ea20000000800 */
[----:B0-----:R-:W-:Y:S01]  /*60e0*/  F2FP.BF16.F32.PACK_AB R153, R179, R176 ;  /* 0x000000b0b399723e */ /* 0x001fe200000010ff */
[----:B------:R-:W-:-:S06]  /*60f0*/  FADD.FTZ R179, R176, R179 ;  /* 0x000000b3b0b37221 */ /* 0x000fcc0000010000 */
[----:B------:R-:W-:Y:S08]  /*6100*/  MUFU.EX2 R180, R180 ;  /* 0x000000b400b47308 */ /* 0x000ff00000000800 */
[----:B------:R-:W0:Y:S01]  /*6110*/  MUFU.EX2 R183, R183 ;  /* 0x000000b700b77308 */ /* 0x000e220000000800 */
[----:B--2---:R-:W-:Y:S01]  /*6120*/  F2FP.BF16.F32.PACK_AB R155, R181, R178 ;  /* 0x000000b2b59b723e */ /* 0x004fe200000010ff */
[----:B------:R-:W-:Y:S01]  /*6130*/  BAR.SYNC.DEFER_BLOCKING 0xf, 0x100 ;  /* 0x03c4000000007b1d */ /* 0x000fe20000010000 */
[----:B------:R-:W-:-:S04]  /*6140*/  FADD.FTZ R178, R178, R179 ;  /* 0x000000b3b2b27221 */ /* 0x000fc80000010000 */
[----:B------:R-:W-:Y:S01]  /*6150*/  FADD.FTZ R181, R181, R178 ;  /* 0x000000b2b5b57221 */ /* 0x000fe20000010000 */
[----:B------:R-:W-:Y:S08]  /*6160*/  MUFU.EX2 R182, R182 ;  /* 0x000000b600b67308 */ /* 0x000ff00000000800 */
[----:B------:R-:W2:Y:S01]  /*6170*/  MUFU.EX2 R197, R197 ;  /* 0x000000c500c57308 */ /* 0x000ea20000000800 */
[----:B0-----:R-:W-:Y:S01]  /*6180*/  F2FP.BF16.F32.PACK_AB R157, R183, R180 ;  /* 0x000000b4b79d723e */ /* 0x001fe200000010ff */
[----:B------:R-:W-:-:S04]  /*6190*/  FADD.FTZ R180, R180, R181 ;  /* 0x000000b5b4b47221 */ /* 0x000fc80000010000 */
[----:B------:R-:W-:Y:S02]  /*61a0*/  FADD.FTZ R183, R183, R180 ;  /* 0x000000b4b7b77221 */ /* 0x000fe40000010000 */
[----:B------:R-:W0:Y:S01]  /*61b0*/  MUFU.EX2 R171, R171 ;  /* 0x000000ab00ab7308 */ /* 0x000e220000000800 */
[----:B------:R3:W-:Y:S07]  /*61c0*/  STSM.16.M88.4 [R185+0x36400], R152 ;  /* 0x03640098b9007844 */ /* 0x0007ee0000000200 */
        /* <DEDUP_REMOVED lines=35> */
[----:B------:R-:W2:Y:S08]  /*6400*/  MUFU.EX2 R204, R204 ;  /* 0x000000cc00cc7308 */ /* 0x000eb00000000800 */
[----:B------:R-:W4:Y:S01]  /*6410*/  MUFU.EX2 R205, R205 ;  /* 0x000000cd00cd7308 */ /* 0x000f220000000800 */
[----:B0-----:R-:W-:Y:S01]  /*6420*/  F2FP.BF16.F32.PACK_AB R165, R203, R200 ;  /* 0x000000c8cba5723e */ /* 0x001fe200000010ff */
[----:B------:R-:W-:-:S04]  /*6430*/  FADD.FTZ R200, R200, R201 ;  /* 0x000000c9c8c87221 */ /* 0x000fc80000010000 */
[----:B------:R-:W-:-:S04]  /*6440*/  FADD.FTZ R203, R203, R200 ;  /* 0x000000c8cbcb7221 */ /* 0x000fc80000010000 */
[----:B--2---:R-:W-:Y:S01]  /*6450*/  FADD.FTZ R6, R204, R203 ;  /* 0x000000cbcc067221 */ /* 0x004fe20000010000 */
[----:B----4-:R-:W-:-:S03]  /*6460*/  F2FP.BF16.F32.PACK_AB R167, R205, R204 ;  /* 0x000000cccda7723e */ /* 0x010fc600000010ff */
[----:B------:R-:W-:Y:S02]  /*6470*/  FADD.FTZ R6, R205, R6 ;  /* 0x00000006cd067221 */ /* 0x000fe40000010000 */
[----:B------:R3:W-:Y:S01]  /*6480*/  STSM.16.M88.4 [R188], R164 ;  /* 0x000000a4bc007844 */ /* 0x0007e20000000200 */
[----:B-1----:R-:W-:-:S06]  /*6490*/  WARPGROUP.ARRIVE ;  /* 0x00000000000079c5 */ /* 0x002fcc0000000000 */
[----:B------:R-:W-:Y:S01]  /*64a0*/  HGMMA.64x256x16.F32.BF16 R24, R152, gdesc[UR4].tnspB, RZ, !UPT, gsb0 ;  /* 0x43e0000498187df0 */ /* 0x000fe2000c0018ff */
[----:B------:R-:W-:Y:S01]  /*64b0*/  R2UR UR6, R206 ;  /* 0x00000000ce0672ca */ /* 0x000fe200000e0000 */
[----:B------:R-:W-:Y:S01]  /*64c0*/  UMOV UR7, 0x40000040 ;  /* 0x4000004000077882 */ /* 0x000fe20000000000 */
[C---:B------:R-:W-:Y:S01]  /*64d0*/  VIADD R206, R202.reuse, 0x100 ;  /* 0x00000100cace7836 */ /* 0x040fe20000000000 */
[----:B------:R-:W-:Y:S01]  /*64e0*/  IADD3 R202, R202, 0x180, RZ ;  /* 0x00000180caca7810 */ /* 0x000fe20007ffe0ff */
[----:B------:R-:W-:Y:S02]  /*64f0*/  WARPGROUP.DEPBAR.LE gsb0, 0x0 ;  /* 0x00008000000079c5 */ /* 0x000fe40000010000 */
[----:B------:R-:W-:-:S15]  /*6500*/  WARPGROUP.ARRIVE ;  /* 0x00000000000079c5 */ /* 0x000fde0000000000 */
[----:B------:R-:W-:-:S06]  /*6510*/  NOP ;  /* 0x0000000000007918 */ /* 0x000fcc0000000000 */
[----:B------:R-:W-:Y:S01]  /*6520*/  HGMMA.64x256x16.F32.BF16 R24, R156, gdesc[UR4].tnspB, R24, gsb0 ;  /* 0x43e000049c187df0 */ /* 0x000fe20008001818 */
[----:B------:R-:W-:Y:S01]  /*6530*/  R2UR UR6, R206 ;  /* 0x00000000ce0672ca */ /* 0x000fe200000e0000 */
[----:B------:R-:W-:Y:S01]  /*6540*/  UMOV UR7, 0x40000040 ;  /* 0x4000004000077882 */ /* 0x000fe20000000000 */
[----:B------:R-:W-:Y:S02]  /*6550*/  WARPGROUP.DEPBAR.LE gsb0, 0x0 ;  /* 0x00008000000079c5 */ /* 0x000fe40000010000 */
[----:B------:R-:W-:-:S15]  /*6560*/  WARPGROUP.ARRIVE ;  /* 0x00000000000079c5 */ /* 0x000fde0000000000 */
[----:B------:R-:W-:-:S08]  /*6570*/  NOP ;  /* 0x0000000000007918 */ /* 0x000fd00000000000 */
[----:B------:R-:W-:Y:S01]  /*6580*/  HGMMA.64x256x16.F32.BF16 R24, R160, gdesc[UR4].tnspB, R24, gsb0 ;  /* 0x43e00004a0187df0 */ /* 0x000fe20008001818 */
[----:B------:R-:W-:Y:S01]  /*6590*/  R2UR UR6, R202 ;  /* 0x00000000ca0672ca */ /* 0x000fe200000e0000 */
        /* <DEDUP_REMOVED lines=14> */
[----:B---3--:R-:W-:Y:S05]  /*6680*/  @!P0 BRA `(.L_x_4243) ;  /* 0x0000000000048947 */ /* 0x008fea0003800000 */
[----:B------:R-:W-:Y:S01]  /*6690*/  BPT.TRAP 0x1 ;  /* 0x000000040000795c */ /* 0x000fe20000300000 */
.L_x_4243:
[----:B------:R-:W0:Y:S01]  /*66a0*/  @P5 LDC R12, c[0x0][0x44c] ;  /* 0x00011300ff0c5b82 */ /* 0x000e220000000800 */
[----:B------:R-:W-:Y:S02]  /*66b0*/  IMAD.U32 R10, RZ, RZ, UR38 ;  /* 0x00000026ff0a7e24 */ /* 0x000fe4000f8e00ff */
[----:B------:R-:W-:Y:S02]  /*66c0*/  IMAD R11, R186, R11, -R13 ;  /* 0x0000000bba0b7224 */ /* 0x000fe400078e0a0d */
[----:B------:R-:W-:-:S03]  /*66d0*/  VIADD R168, R168, 0xfffffffe ;  /* 0xfffffffea8a87836 */ /* 0x000fc60000000000 */
[----:B------:R-:W1:Y:S02]  /*66e0*/  @P5 LDC R15, c[0x0][0x450] ;  /* 0x00011400ff0f5b82 */ /* 0x000e640000000800 */
[----:B------:R-:W-:Y:S01]  /*66f0*/  R2UR UR33, R168 ;  /* 0x00000000a82172ca */ /* 0x000fe200000e0000 */
[----:B0-----:R-:W-:-:S05]  /*6700*/  @P5 IMAD.HI.U32 R12, R12, UR38, RZ ;  /* 0x000000260c0c5c27 */ /* 0x001fca000f8e00ff */
[----:B-1----:R-:W-:-:S05]  /*6710*/  @P5 SHF.R.U32.HI R10, RZ, R15, R12 ;  /* 0x0000000fff0a5219 */ /* 0x002fca000001160c */
[----:B------:R-:W-:-:S05]  /*6720*/  IMAD.IADD R10, R11, 0x1, R10 ;  /* 0x000000010b0a7824 */ /* 0x000fca00078e020a */
[----:B------:R-:W-:-:S04]  /*6730*/  SHF.R.S32.HI R11, RZ, 0x1f, R10 ;  /* 0x0000001fff0b7819 */ /* 0x000fc8000001140a */
[----:B------:R-:W-:Y:S01]  /*6740*/  LEA.HI R11, R11, R10, RZ, 0x6 ;  /* 0x0000000a0b0b7211 */ /* 0x000fe200078f30ff */
[----:B------:R-:W-:-:S03]  /*6750*/  VIADD R10, R9, 0x38860 ;  /* 0x00038860090a7836 */ /* 0x000fc60000000000 */
[----:B------:R-:W-:Y:S02]  /*6760*/  SHF.R.S32.HI R11, RZ, 0x6, R11 ;  /* 0x00000006ff0b7819 */ /* 0x000fe4000001140b */
[----:B------:R-:W-:Y:S02]  /*6770*/  PRMT R10, R219, 0x654, R10 ;  /* 0x00000654db0a7816 */ /* 0x000fe4000000000a */
[----:B------:R-:W-:Y:S02]  /*6780*/  R2UR UR32, R11 ;  /* 0x000000000b2072ca */ /* 0x000fe400000e0000 */
[----:B------:R0:W-:Y:S11]  /*6790*/  SYNCS.ARRIVE.TRANS64.RED.A1T0 RZ, [R10+URZ], RZ ;  /* 0x000000ff0aff79a7 */ /* 0x0001f6000810043f */
[----:B------:R-:W-:-:S04]  /*67a0*/  UISETP.LT.AND UP0, UPT, URZ, UR32, UPT ;  /* 0x000000203f00728c */ /* 0x000fc8000bf01270 */
[----:B------:R-:W-:-:S04]  /*67b0*/  USEL UR32, URZ, UR32, !UP0 ;  /* 0x000000203f207287 */ /* 0x000fc8000c000000 */
[----:B------:R-:W-:-:S06]  /*67c0*/  UISETP.GE.AND UP0, UPT, UR33, UR32, UPT ;  /* 0x000000202100728c */ /* 0x000fcc000bf06270 */
[----:B------:R-:W-:-:S13]  /*67d0*/  PLOP3.LUT P1, PT, PT, PT, UP0, 0x80, 0x0 ;  /* 0x000000000000781c */ /* 0x000fda0003f2f008 */
[----:B0-----:R-:W-:Y:S05]  /*67e0*/  @!P1 BRA `(.L_x_4244) ;  /* 0x0000003400a89947 */ /* 0x001fea0003800000 */
[----:B------:R-:W-:Y:S01]  /*67f0*/  IMAD.MOV.U32 R11, RZ, RZ, R8 ;  /* 0x000000ffff0b7224 */ /* 0x000fe200078e0008 */
[----:B------:R-:W-:Y:S01]  /*6800*/  ULDC UR5, c[0x0][0x288] ;  /* 0x0000a20000057ab9 */ /* 0x000fe20000000800 */
[----:B------:R-:W-:Y:S01]  /*6810*/  IMAD.MOV.U32 R10, RZ, RZ, R7 ;  /* 0x000000ffff0a7224 */ /* 0x000fe200078e0007 */
[----:B------:R-:W-:Y:S01]  /*6820*/  ULDC UR6, c[0x0][0x2f0] ;  /* 0x0000bc0000067ab9 */ /* 0x000fe20000000800 */
[----:B------:R-:W-:Y:S01]  /*6830*/  IMAD.MOV.U32 R13, RZ, RZ, R2 ;  /* 0x000000ffff0d7224 */ /* 0x000fe200078e0002 */
[----:B------:R-:W-:Y:S01]  /*6840*/  ULDC UR7, c[0x0][0xad0] ;  /* 0x0002b40000077ab9 */ /* 0x000fe20000000800 */
[----:B------:R-:W-:-:S05]  /*6850*/  ULDC UR4, c[0x0][0xa80] ;  /* 0x0002a00000047ab9 */ /* 0x000fca0000000800 */
.L_x_4255:
[----:B------:R-:W-:-:S05]  /*6860*/  VIADD R2, R13, 0x1 ;  /* 0x000000010d027836 */ /* 0x000fca0000000000 */
[----:B------:R-:W-:-:S04]  /*6870*/  ISETP.NE.AND P1, PT, R2, 0x2, PT ;  /* 0x000000020200780c */ /* 0x000fc80003f25270 */
[----:B------:R-:W-:Y:S02]  /*6880*/  SEL R7, RZ, 0x1, P1 ;  /* 0x00000001ff077807 */ /* 0x000fe40000800000 */
[----:B------:R-:W-:Y:S02]  /*6890*/  SEL R2, R2, RZ, P1 ;  /* 0x000000ff02027207 */ /* 0x000fe40000800000 */
[----:B------:R-:W-:Y:S01]  /*68a0*/  LOP3.LUT R16, R16, R7, RZ, 0x3c, !PT ;  /* 0x0000000710107212 */ /* 0x000fe200078e3cff */
[----:B------:R-:W-:Y:S06]  /*68b0*/  @!P0 BRA `(.L_x_4245) ;  /* 0x0000000000048947 */ /* 0x000fec0003800000 */
[----:B------:R-:W-:Y:S01]  /*68c0*/  BPT.TRAP 0x1 ;  /* 0x000000040000795c */ /* 0x000fe20000300000 */
.L_x_4245:
[----:B------:R-:W-:Y:S01]  /*68d0*/  IMAD R9, R2, 0x8, R17 ;  /* 0x0000000802097824 */ /* 0x000fe200078e0211 */
[----:B------:R-:W-:-:S04]  /*68e0*/  SHF.L.U32 R8, R16, 0x1f, RZ ;  /* 0x0000001f10087819 */ /* 0x000fc800000006ff */
[----:B------:R0:W1:Y:S01]  /*68f0*/  SYNCS.PHASECHK.TRANS64.TRYWAIT P1, [R9+URZ+0x38830], R8 ;  /* 0x03883008090075a7 */ /* 0x000062000802017f */
[----:B------:R-:W-:Y:S05]  /*6900*/  @!P0 BRA `(.L_x_4246) ;  /* 0x0000000000048947 */ /* 0x000fea0003800000 */
[----:B------:R-:W-:Y:S01]  /*6910*/  BPT.TRAP 0x1 ;  /* 0x000000040000795c */ /* 0x000fe20000300000 */
.L_x_4246:
[----:B------:R-:W-:Y:S01]  /*6920*/  IMAD R7, R2, 0x200, R0 ;  /* 0x0000020002077824 */ /* 0x000fe200078e0200 */
[----:B-1----:R-:W-:Y:S06]  /*6930*/  @P1 BRA `(.L_x_4247) ;  /* 0x0000000000081947 */ /* 0x002fec0003800000 */
[----:B------:R-:W1:Y:S02]  /*6940*/  SYNCS.PHASECHK.TRANS64.TRYWAIT P1, [R9+URZ+0x38830], R8 ;  /* 0x03883008090075a7 */ /* 0x000e64000802017f */
[----:B-1----:R-:W-:Y:S05]  /*6950*/  @!P1 BRA `(.L_x_4248) ;  /* 0x000000e800cc9947 */ /* 0x002fea0003800000 */
.L_x_4247:
[----:B------:R-:W-:Y:S01]  /*6960*/  R2UR UR10, R7 ;  /* 0x00000000070a72ca */ /* 0x000fe200000e0000 */
[----:B------:R-:W-:Y:S01]  /*6970*/  WARPGROUP.ARRIVE ;  /* 0x00000000000079c5 */ /* 0x000fe20000000000 */
[----:B------:R-:W-:Y:S01]  /*6980*/  UMOV UR11, 0x40000040 ;  /* 0x40000040000b7882 */ /* 0x000fe20000000000 */
[----:B------:R-:W-:Y:S01]  /*6990*/  UMOV UR15, 0x40000040 ;  /* 0x40000040000f7882 */ /* 0x000fe20000000000 */
[----:B------:R-:W-:Y:S01]  /*69a0*/  UMOV UR19, 0x40000040 ;  /* 0x4000004000137882 */ /* 0x000fe20000000000 */
[----:B------:R-:W-:-:S08]  /*69b0*/  UMOV UR23, 0x40000040 ;  /* 0x4000004000177882 */ /* 0x000fd00000000000 */
[----:B------:R-:W-:Y:S01]  /*69c0*/  HGMMA.64x64x16.F32.BF16 R152, gdesc[UR8], RZ, !UPT, gsb0 ;  /* 0x00e00000089879f0 */ /* 0x000fe2000c0018ff */
[----:B------:R-:W-:Y:S02]  /*69d0*/  UIADD3 UR14, UR10, 0x2, URZ ;  /* 0x000000020a0e7890 */ /* 0x000fe4000fffe03f */
[----:B------:R-:W-:Y:S02]  /*69e0*/  UIADD3 UR18, UR10, 0x4, URZ ;  /* 0x000000040a127890 */ /* 0x000fe4000fffe03f */
        /* <DEDUP_REMOVED lines=13> */
.L_x_4249:
[----:B------:R2:W3:Y:S01]  /*6ac0*/  SYNCS.PHASECHK.TRANS64.TRYWAIT P1, [R9+URZ+0x38850], R8 ;  /* 0x03885008090075a7 */ /* 0x0004e2000802017f */
[----:B------:R-:W-:Y:S05]  /*6ad0*/  @!P0 BRA `(.L_x_4250) ;  /* 0x0000000000048947 */ /* 0x000fea0003800000 */
[----:B------:R-:W-:Y:S01]  /*6ae0*/  BPT.TRAP 0x1 ;  /* 0x000000040000795c */ /* 0x000fe20000300000 */
.L_x_4250:
[----:B------:R-:W-:Y:S01]  /*6af0*/  IMAD R7, R2, 0x1000, R4 ;  /* 0x0000100002077824 */ /* 0x000fe200078e0204 */
[----:B---3--:R-:W-:Y:S06]  /*6b00*/  @P1 BRA `(.L_x_4251) ;  /* 0x0000000000081947 */ /* 0x008fec0003800000 */
[----:B------:R-:W3:Y:S02]  /*6b10*/  SYNCS.PHASECHK.TRANS64.TRYWAIT P1, [R9+URZ+0x38850], R8 ;  /* 0x03885008090075a7 */ /* 0x000ee4000802017f */
[----:B---3--:R-:W-:Y:S05]  /*6b20*/  @!P1 BRA `(.L_x_4252) ;  /* 0x000000e8006c9947 */ /* 0x008fea0003800000 */
.L_x_4251:
[----:B------:R-:W-:Y:S01]  /*6b30*/  R2UR UR26, R7 ;  /* 0x00000000071a72ca */ /* 0x000fe200000e0000 */
[----:B------:R-:W-:Y:S01]  /*6b40*/  WARPGROUP.ARRIVE ;  /* 0x00000000000079c5 */ /* 0x000fe20000000000 */
[----:B------:R-:W-:Y:S01]  /*6b50*/  UMOV UR27, 0x40000040 ;  /* 0x40000040001b7882 */ /* 0x000fe20000000000 */
[----:B------:R-:W-:Y:S01]  /*6b60*/  VIADD R12, R3, 0x2 ;  /* 0x00000002030c7836 */ /* 0x000fe20000000000 */
[----:B------:R-:W-:Y:S01]  /*6b70*/  UMOV UR29, 0x40000040 ;  /* 0x40000040001d7882 */ /* 0x000fe20000000000 */
[----:B0123--:R-:W-:Y:S01]  /*6b80*/  VIADD R8, R7, 0x2 ;  /* 0x0000000207087836 */ /* 0x00ffe20000000000 */
[----:B------:R-:W-:Y:S01]  /*6b90*/  UMOV UR31, 0x40000040 ;  /* 0x40000040001f7882 */ /* 0x000fe20000000000 */
[----:B------:R-:W0:Y:S01]  /*6ba0*/  S2R R14, SR_TID.X ;  /* 0x00000000000e7919 */ /* 0x000e220000002100 */
[----:B------:R-:W-:Y:S01]  /*6bb0*/  R2UR UR28, R12 ;  /* 0x000000000c1c72ca */ /* 0x000fe200000e0000 */
[----:B------:R-:W-:Y:S01]  /*6bc0*/  VIADD R12, R3, 0x4 ;  /* 0x00000004030c7836 */ /* 0x000fe20000000000 */
[----:B------:R-:W-:Y:S01]  /*6bd0*/  R2UR UR30, R8 ;  /* 0x00000000081e72ca */ /* 0x000fe200000e0000 */
[----:B------:R-:W-:-:S02]  /*6be0*/  VIADD R8, R7, 0x4 ;  /* 0x0000000407087836 */ /* 0x000fc40000000000 */
[----:B------:R-:W-:Y:S01]  /*6bf0*/  HGMMA.64x64x16.F32.BF16 R152, gdesc[UR24], R152, gsb0 ;  /* 0x00e00000189879f0 */ /* 0x000fe20008001898 */
[----:B------:R-:W-:Y:S02]  /*6c00*/  VIADD R21, R3, 0x800 ;  /* 0x0000080003157836 */ /* 0x000fe40000000000 */
[----:B------:R-:W-:Y:S01]  /*6c10*/  VIADD R15, R7, 0x800 ;  /* 0x00000800070f7836 */ /* 0x000fe20000000000 */
[----:B0-----:R-:W-:Y:S01]  /*6c20*/  SHF.R.U32.HI R14, RZ, 0x7, R14 ;  /* 0x00000007ff0e7819 */ /* 0x001fe2000001160e */
        /* <DEDUP_REMOVED lines=124> */
[----:B------:R-:W0:Y:S02]  /*73f0*/  SHFL.IDX PT, R8, R14, RZ, 0x1f ;  /* 0x00001fff0e087589 */ /* 0x000e2400000e0000 */
[----:B0-----:R-:W-:-:S04]  /*7400*/  ISETP.GT.AND P1, PT, R8, 0x7f, PT ;  /* 0x0000007f0800780c */ /* 0x001fc80003f24270 */
[----:B------:R-:W-:-:S05]  /*7410*/  SEL R8, RZ, 0x2, !P1 ;  /* 0x00000002ff087807 */ /* 0x000fca0004800000 */
[----:B------:R-:W-:Y:S02]  /*7420*/  IMAD.IADD R12, R21, 0x1, R8 ;  /* 0x00000001150c7824 */ /* 0x000fe400078e0208 */
        /* <DEDUP_REMOVED lines=11> */
[----:B------:R-:W-:Y:S01]  /*74e0*/  IMAD.IADD R20, R21, 0x1, R12 ;  /* 0x0000000115147824 */ /* 0x000fe200078e020c */
[----:B------:R-:W-:Y:S02]  /*74f0*/  WARPGROUP.DEPBAR.LE gsb0, 0x0 ;  /* 0x00008000000079c5 */ /* 0x000fe40000010000 */
[----:B------:R-:W-:-:S06]  /*7500*/  WARPGROUP.ARRIVE ;  /* 0x00000000000079c5 */ /* 0x000fcc0000000000 */
[----:B------:R-:W-:Y:S01]  /*7510*/  HGMMA.64x64x16.F32.BF16 R152, gdesc[UR28], R152, gsb0 ;  /* 0x00e000001c9879f0 */ /* 0x000fe20008001898 */
[----:B------:R-:W-:Y:S01]  /*7520*/  R2UR UR28, R20 ;  /* 0x00000000141c72ca */ /* 0x000fe200000e0000 */
[C---:B------:R-:W-:Y:S01]  /*7530*/  IMAD.IADD R20, R15.reuse, 0x1, R12 ;  /* 0x000000010f147824 */ /* 0x040fe200078e020c */
[----:B------:R-:W-:Y:S01]  /*7540*/  UMOV UR29, 0x40000040 ;  /* 0x40000040001d7882 */ /* 0x000fe20000000000 */
[----:B------:R-:W-:Y:S01]  /*7550*/  UMOV UR31, 0x40000040 ;  /* 0x40000040001f7882 */ /* 0x000fe20000000000 */
[--C-:B------:R-:W-:Y:S02]  /*7560*/  IMAD.IADD R15, R15, 0x1, R14.reuse ;  /* 0x000000010f0f7824 */ /* 0x100fe400078e020e */
[----:B------:R-:W-:Y:S01]  /*7570*/  R2UR UR30, R20 ;  /* 0x00000000141e72ca */ /* 0x000fe200000e0000 */
[----:B------:R-:W-:Y:S02]  /*7580*/  IMAD.IADD R20, R21, 0x1, R14 ;  /* 0x0000000115147824 */ /* 0x000fe400078e020e */
[----:B------:R-:W-:-:S05]  /*7590*/  IMAD.MOV.U32 R21, RZ, RZ, 0xa00 ;  /* 0x00000a00ff157424 */ /* 0x000fca00078e00ff */
        /* <DEDUP_REMOVED lines=22> */
[----:B------:R-:W-:Y:S02]  /*7700*/  IMAD.IADD R20, R21, 0x1, R8 ;  /* 0x0000000115147824 */ /* 0x000fe400078e0208 */
[----:B------:R-:W-:Y:S01]  /*7710*/  VIADD R15, R7, 0xa00 ;  /* 0x00000a00070f7836 */ /* 0x000fe20000000000 */
[----:B------:R-:W-:Y:S02]  /*7720*/  WARPGROUP.DEPBAR.LE gsb0, 0x0 ;  /* 0x00008000000079c5 */ /* 0x000fe40000010000 */
[----:B------:R-:W-:-:S06]  /*7730*/  WARPGROUP.ARRIVE ;  /* 0x00000000000079c5 */ /* 0x000fcc0000000000 */
[----:B------:R-:W-:Y:S01]  /*7740*/  HGMMA.64x64x16.F32.BF16 R152, gdesc[UR28], R152, gsb0 ;  /* 0x00e000001c9879f0 */ /* 0x000fe20008001898 */
[----:B------:R-:W-:Y:S01]  /*7750*/  R2UR UR28, R20 ;  /* 0x00000000141c72ca */ /* 0x000fe200000e0000 */
[----:B------:R-:W-:Y:S01]  /*7760*/  IMAD.IADD R20, R8, 0x1, R15 ;  /* 0x0000000108147824 */ /* 0x000fe200078e020f */
[----:B------:R-:W-:Y:S01]  /*7770*/  UMOV UR29, 0x40000040 ;  /* 0x40000040001d7882 */ /* 0x000fe20000000000 */
[----:B------:R-:W-:-:S03]  /*7780*/  UMOV UR31, 0x40000040 ;  /* 0x40000040001f7882 */ /* 0x000fc60000000000 */
[----:B------:R-:W-:Y:S02]  /*7790*/  R2UR UR30, R20 ;  /* 0x00000000141e72ca */ /* 0x000fe400000e0000 */
[----:B------:R-:W-:Y:S01]  /*77a0*/  IADD3 R20, R21, R12, RZ ;  /* 0x0000000c15147210 */ /* 0x000fe20007ffe0ff */
[----:B------:R-:W-:Y:S02]  /*77b0*/  WARPGROUP.DEPBAR.LE gsb0, 0x0 ;  /* 0x00008000000079c5 */ /* 0x000fe40000010000 */
[----:B------:R-:W-:-:S08]  /*77c0*/  WARPGROUP.ARRIVE ;  /* 0x00000000000079c5 */ /* 0x000fd00000000000 */
[----:B------:R-:W-:Y:S01]  /*77d0*/  HGMMA.64x64x16.F32.BF16 R152, gdesc[UR28], R152, gsb0 ;  /* 0x00e000001c9879f0 */ /* 0x000fe20008001898 */
[----:B------:R-:W-:Y:S01]  /*77e0*/  R2UR UR28, R20 ;  /* 0x00000000141c72ca */ /* 0x000fe200000e0000 */
[--C-:B------:R-:W-:Y:S01]  /*77f0*/  IMAD.IADD R20, R12, 0x1, R15.reuse ;  /* 0x000000010c147824 */ /* 0x100fe200078e020f */
[----:B------:R-:W-:Y:S01]  /*7800*/  UMOV UR29, 0x40000040 ;  /* 0x40000040001d7882 */ /* 0x000fe20000000000 */
[----:B------:R-:W-:Y:S01]  /*7810*/  UMOV UR31, 0x40000040 ;  /* 0x40000040001f7882 */ /* 0x000fe20000000000 */
[----:B------:R-:W-:Y:S02]  /*7820*/  IMAD.IADD R15, R14, 0x1, R15 ;  /* 0x000000010e0f7824 */ /* 0x000fe400078e020f */
        /* <DEDUP_REMOVED lines=34> */
[----:B------:R-:W-:Y:S01]  /*7a50*/  R2UR UR30, R20 ;  /* 0x00000000141e72ca */ /* 0x000fe200000e0000 */
[----:B------:R-:W-:Y:S01]  /*7a60*/  IMAD.IADD R20, R21, 0x1, R12 ;  /* 0x0000000115147824 */ /* 0x000fe200078e020c */
[----:B------:R-:W-:Y:S02]  /*7a70*/  WARPGROUP.DEPBAR.LE gsb0, 0x0 ;  /* 0x00008000000079c5 */ /* 0x000fe40000010000 */
[----:B------:R-:W-:-:S09]  /*7a80*/  WARPGROUP.ARRIVE ;  /* 0x00000000000079c5 */ /* 0x000fd20000000000 */
        /* <DEDUP_REMOVED lines=32> */
[----:B------:R-:W-:-:S03]  /*7c90*/  IMAD.IADD R20, R21, 0x1, R8 ;  /* 0x0000000115147824 */ /* 0x000fc600078e0208 */
[----:B------:R-:W-:Y:S01]  /*7ca0*/  IADD3 R8, R8, R15, RZ ;  /* 0x0000000f08087210 */ /* 0x000fe20007ffe0ff */
        /* <DEDUP_REMOVED lines=46> */
.L_x_4253:
[----:B------:R-:W-:Y:S01]  /*7f90*/  ISETP.NE.AND P1, PT, R220, 0x1, PT ;  /* 0x00000001dc00780c */ /* 0x000fe20003f25270 */
[----:B------:R-:W-:Y:S01]  /*7fa0*/  FMUL.FTZ R8, R152, UR7 ;  /* 0x0000000798087c20 */ /* 0x000fe20008410000 */
[----:B------:R-:W-:Y:S01]  /*7fb0*/  FMUL.FTZ R198, R153, UR7 ;  /* 0x0000000799c67c20 */ /* 0x000fe20008410000 */
[----:B------:R-:W-:Y:S01]  /*7fc0*/  FMUL.FTZ R12, R155, UR7 ;  /* 0x000000079b0c7c20 */ /* 0x000fe20008410000 */
[----:B------:R-:W-:Y:S02]  /*7fd0*/  VIADD R155, R190, UR38 ;  /* 0x00000026be9b7c36 */ /* 0x000fe40008000000 */
[----:B------:R-:W-:Y:S01]  /*7fe0*/  FMUL.FTZ R7, R154, UR7 ;  /* 0x000000079a077c20 */ /* 0x000fe20008410000 */
[----:B------:R-:W-:Y:S01]  /*7ff0*/  FMUL.FTZ R154, R163, UR7 ;  /* 0x00000007a39a7c20 */ /* 0x000fe20008410000 */
[----:B------:R-:W-:Y:S01]  /*8000*/  UMOV UR10, 0xffffffc0 ;  /* 0xffffffc0000a7882 */ /* 0x000fe20000000000 */
[----:B------:R-:W-:Y:S01]  /*8010*/  FMUL.FTZ R21, R159, UR7 ;  /* 0x000000079f157c20 */ /* 0x000fe20008410000 */
[----:B------:R-:W-:Y:S01]  /*8020*/  UIMAD UR10, UR33, UR10, 0x1 ;  /* 0x00000001210a74a4 */ /* 0x000fe2000f8e020a */
[----:B------:R-:W-:Y:S01]  /*8030*/  FMUL.FTZ R14, R158, UR7 ;  /* 0x000000079e0e7c20 */ /* 0x000fe20008410000 */
[----:B------:R-:W0:Y:S01]  /*8040*/  MUFU.TANH R7, R7 ;  /* 0x0000000700077308 */ /* 0x000e220000002400 */
[----:B------:R-:W-:Y:S01]  /*8050*/  FMUL.FTZ R15, R156, UR7 ;  /* 0x000000079c0f7c20 */ /* 0x000fe20008410000 */
[----:B------:R-:W1:Y:S01]  /*8060*/  @P1 LDC R152, c[0x0][0x44c] ;  /* 0x00011300ff981b82 */ /* 0x000e620000000800 */
[----:B------:R-:W-:Y:S01]  /*8070*/  FMUL.FTZ R20, R162, UR7 ;  /* 0x00000007a2147c20 */ /* 0x000fe20008410000 */
[----:B------:R-:W-:Y:S01]  /*8080*/  IADD3 R159, -R18, UR10, RZ ;  /* 0x0000000a129f7c10 */ /* 0x000fe2000fffe1ff */
[----:B------:R-:W-:Y:S01]  /*8090*/  FMUL.FTZ R158, R167, UR7 ;  /* 0x00000007a79e7c20 */ /* 0x000fe20008410000 */
[----:B------:R-:W-:Y:S01]  /*80a0*/  FMUL.FTZ R170, R170, UR7 ;  /* 0x00000007aaaa7c20 */ /* 0x000fe20008410000 */
[----:B------:R-:W-:Y:S01]  /*80b0*/  FMUL.FTZ R167, R171, UR7 ;  /* 0x00000007aba77c20 */ /* 0x000fe20008410000 */
[----:B------:R-:W2:Y:S01]  /*80c0*/  MUFU.TANH R12, R12 ;  /* 0x0000000c000c7308 */ /* 0x000ea20000002400 */
[----:B------:R-:W-:Y:S01]  /*80d0*/  IMAD R156, R186, UR6, R159 ;  /* 0x00000006ba9c7c24 */ /* 0x000fe2000f8e029f */
[----:B------:R-:W3:Y:S01]  /*80e0*/  @P1 LDC R153, c[0x0][0x450] ;  /* 0x00011400ff991b82 */ /* 0x000ee20000000800 */
[----:B------:R-:W-:Y:S01]  /*80f0*/  FMUL.FTZ R179, R179, UR7 ;  /* 0x00000007b3b37c20 */ /* 0x000fe20008410000 */
[----:B------:R-:W-:Y:S01]  /*8100*/  FMUL.FTZ R182, R182, UR7 ;  /* 0x00000007b6b67c20 */ /* 0x000fe20008410000 */
[----:B------:R-:W-:Y:S01]  /*8110*/  FMUL.FTZ R183, R183, UR7 ;  /* 0x00000007b7b77c20 */ /* 0x000fe20008410000 */
[----:B------:R-:W-:Y:S01]  /*8120*/  FMUL.FTZ R197, R157, UR7 ;  /* 0x000000079dc57c20 */ /* 0x000fe20008410000 */
[----:B------:R-:W-:Y:S01]  /*8130*/  FMUL.FTZ R196, R160, UR7 ;  /* 0x00000007a0c47c20 */ /* 0x000fe20008410000 */
[----:B------:R-:W4:Y:S01]  /*8140*/  MUFU.TANH R14, R14 ;  /* 0x0000000e000e7308 */ /* 0x000f220000002400 */
[----:B------:R-:W-:Y:S01]  /*8150*/  FMUL.FTZ R157, R161, UR7 ;  /* 0x00000007a19d7c20 */ /* 0x000fe20008410000 */
[----:B------:R-:W-:Y:S01]  /*8160*/  FMUL.FTZ R164, R164, UR7 ;  /* 0x00000007a4a47c20 */ /* 0x000fe20008410000 */
[----:B------:R-:W-:Y:S01]  /*8170*/  FMUL.FTZ R160, R169, UR7 ;  /* 0x00000007a9a07c20 */ /* 0x000fe20008410000 */
[----:B------:R-:W-:Y:S01]  /*8180*/  FMUL.FTZ R161, R172, UR7 ;  /* 0x00000007aca17c20 */ /* 0x000fe20008410000 */
[----:B------:R-:W-:Y:S01]  /*8190*/  FMUL.FTZ R169, R173, UR7 ;  /* 0x00000007ada97c20 */ /* 0x000fe20008410000 */
[----:B------:R-:W-:Y:S01]  /*81a0*/  FMUL.FTZ R172, R176, UR7 ;  /* 0x00000007b0ac7c20 */ /* 0x000fe20008410000 */
[----:B------:R-:W-:Y:S01]  /*81b0*/  FMUL.FTZ R177, R177, UR7 ;  /* 0x00000007b1b17c20 */ /* 0x000fe20008410000 */
[----:B------:R-:W5:Y:S01]  /*81c0*/  MUFU.TANH R21, R21 ;  /* 0x0000001500157308 */ /* 0x000f620000002400 */
[----:B------:R-:W-:Y:S01]  /*81d0*/  FMUL.FTZ R173, R180, UR7 ;  /* 0x00000007b4ad7c20 */ /* 0x000fe20008410000 */
[----:B-1----:R-:W-:-:S04]  /*81e0*/  @P1 IMAD.HI.U32 R152, R155, R152, RZ ;  /* 0x000000989b981227 */ /* 0x002fc800078e00ff */
[----:B------:R-:W-:Y:S01]  /*81f0*/  FMUL.FTZ R181, R181, UR7 ;  /* 0x00000007b5b57c20 */ /* 0x000fe20008410000 */
[----:B------:R-:W-:Y:S01]  /*8200*/  UMOV UR11, 0x40000040 ;  /* 0x40000040000b7882 */ /* 0x000fe20000000000 */
[----:B------:R-:W-:Y:S01]  /*8210*/  IMAD R204, R2, 0x1000, R19 ;  /* 0x0000100002cc7824 */ /* 0x000fe200078e0213 */
[----:B------:R-:W1:Y:S01]  /*8220*/  MUFU.TANH R20, R20 ;  /* 0x0000001400147308 */ /* 0x000e620000002400 */
[----:B---3--:R-:W-:Y:S01]  /*8230*/  @P1 SHF.R.U32.HI R155, RZ, R153, R152 ;  /* 0x00000099ff9b1219 */ /* 0x008fe20000011698 */
[----:B------:R-:W-:Y:S01]  /*8240*/  FMUL.FTZ R153, R166, UR7 ;  /* 0x00000007a6997c20 */ /* 0x000fe20008410000 */
[----:B------:R-:W-:Y:S01]  /*8250*/  FMUL.FTZ R166, R175, UR7 ;  /* 0x00000007afa67c20 */ /* 0x000fe20008410000 */
[C---:B------:R-:W-:Y:S01]  /*8260*/  R2UR UR10, R204.reuse ;  /* 0x00000000cc0a72ca */ /* 0x040fe200000e0000 */
[----:B------:R-:W-:Y:S01]  /*8270*/  VIADD R207, R204, 0x80 ;  /* 0x00000080cccf7836 */ /* 0x000fe20000000000 */
[----:B------:R-:W3:Y:S02]  /*8280*/  SHFL.IDX PT, R163, R155, 0x1, 0x1c1f ;  /* 0x003c1f009ba37f89 */ /* 0x000ee400000e0000 */
[----:B------:R-:W1:Y:S02]  /*8290*/  MUFU.TANH R154, R154 ;  /* 0x0000009a009a7308 */ /* 0x000e640000002400 */
[----:B------:R-:W1:Y:S06]  /*82a0*/  SHFL.IDX PT, R155, R155, RZ, 0x1c1f ;  /* 0x001c1fff9b9b7589 */ /* 0x000e6c00000e0000 */
[----:B------:R-:W1:Y:S08]  /*82b0*/  MUFU.TANH R153, R153 ;  /* 0x0000009900997308 */ /* 0x000e700000002400 */
[----:B------:R-:W1:Y:S01]  /*82c0*/  MUFU.TANH R158, R158 ;  /* 0x0000009e009e7308 */ /* 0x000e620000002400 */
[----:B---3--:R-:W-:Y:S01]  /*82d0*/  IADD3 R152, R163, -UR5, R156 ;  /* 0x80000005a3987c10 */ /* 0x008fe2000fffe09c */
[----:B------:R-:W-:-:S06]  /*82e0*/  FMUL.FTZ R163, R174, UR7 ;  /* 0x00000007aea37c20 */ /* 0x000fcc0008410000 */
[----:B------:R-:W3:Y:S01]  /*82f0*/  MUFU.TANH R170, R170 ;  /* 0x000000aa00aa7308 */ /* 0x000ee20000002400 */
[C---:B------:R-:W-:Y:S02]  /*8300*/  ISETP.GT.AND P1, PT, R152.reuse, RZ, PT ;  /* 0x000000ff9800720c */ /* 0x040fe40003f24270 */
[C---:B------:R-:W-:Y:S02]  /*8310*/  ISETP.GT.AND P2, PT, R152.reuse, 0x1, PT ;  /* 0x000000019800780c */ /* 0x040fe40003f44270 */
[----:B0-----:R-:W-:Y:S02]  /*8320*/  FSEL R162, R7, -INF , P1 ;  /* 0xff80000007a27808 */ /* 0x001fe40000800000 */
[----:B------:R-:W-:Y:S01]  /*8330*/  ISETP.GT.AND P1, PT, R152, 0x8, PT ;  /* 0x000000089800780c */ /* 0x000fe20003f24270 */
[----:B------:R-:W0:Y:S01]  /*8340*/  MUFU.TANH R167, R167 ;  /* 0x000000a700a77308 */ /* 0x000e220000002400 */
[----:B--2---:R-:W-:Y:S02]  /*8350*/  FSEL R12, R12, -INF , P2 ;  /* 0xff8000000c0c7808 */ /* 0x004fe40001000000 */
[----:B------:R-:W-:-:S02]  /*8360*/  FMNMX.FTZ R7, R162, R11, !PT ;  /* 0x0000000ba2077209 */ /* 0x000fc40007810000 */
[----:B------:R-:W-:Y:S02]  /*8370*/  ISETP.GT.AND P2, PT, R152, 0x9, PT ;  /* 0x000000099800780c */ /* 0x000fe40003f44270 */
[----:B----4-:R-:W-:Y:S01]  /*8380*/  FSEL R14, R14, -INF , P1 ;  /* 0xff8000000e0e7808 */ /* 0x010fe20000800000 */
[----:B------:R-:W2:Y:S01]  /*8390*/  MUFU.TANH R163, R163 ;  /* 0x000000a300a37308 */ /* 0x000ea20000002400 */
[----:B------:R-:W-:Y:S01]  /*83a0*/  FMNMX.FTZ R159, R12, R7, !PT ;  /* 0x000000070c9f7209 */ /* 0x000fe20007810000 */
[----:B------:R-:W-:Y:S01]  /*83b0*/  FMUL.FTZ R7, R178, UR7 ;  /* 0x00000007b2077c20 */ /* 0x000fe20008410000 */
[----:B------:R-:W-:Y:S02]  /*83c0*/  ISETP.GT.AND P1, PT, R152, 0x10, PT ;  /* 0x000000109800780c */ /* 0x000fe40003f24270 */
[----:B-----5:R-:W-:Y:S02]  /*83d0*/  FSEL R21, R21, -INF , P2 ;  /* 0xff80000015157808 */ /* 0x020fe40001000000 */
[----:B------:R-:W-:Y:S01]  /*83e0*/  FMNMX.FTZ R174, R14, R159, !PT ;  /* 0x0000009f0eae7209 */ /* 0x000fe20007810000 */
[----:B------:R-:W4:Y:S01]  /*83f0*/  MUFU.TANH R166, R166 ;  /* 0x000000a600a67308 */ /* 0x000f220000002400 */
[----:B------:R-:W-:-:S02]  /*8400*/  ISETP.GT.AND P2, PT, R152, 0x11, PT ;  /* 0x000000119800780c */ /* 0x000fc40003f44270 */
[----:B-1----:R-:W-:Y:S02]  /*8410*/  FSEL R20, R20, -INF , P1 ;  /* 0xff80000014147808 */ /* 0x002fe40000800000 */
[----:B------:R-:W-:Y:S02]  /*8420*/  FMNMX.FTZ R159, R21, R174, !PT ;  /* 0x000000ae159f7209 */ /* 0x000fe40007810000 */
[----:B------:R-:W-:Y:S01]  /*8430*/  ISETP.GT.AND P1, PT, R152, 0x18, PT ;  /* 0x000000189800780c */ /* 0x000fe20003f24270 */
[----:B------:R-:W1:Y:S01]  /*8440*/  MUFU.TANH R7, R7 ;  /* 0x0000000700077308 */ /* 0x000e620000002400 */
[----:B------:R-:W-:Y:S02]  /*8450*/  FSEL R175, R154, -INF , P2 ;  /* 0xff8000009aaf7808 */ /* 0x000fe40001000000 */
[----:B------:R-:W-:Y:S02]  /*8460*/  FMNMX.FTZ R174, R20, R159, !PT ;  /* 0x0000009f14ae7209 */ /* 0x000fe40007810000 */
[----:B------:R-:W-:-:S02]  /*8470*/  ISETP.GT.AND P2, PT, R152, 0x19, PT ;  /* 0x000000199800780c */ /* 0x000fc40003f44270 */
[----:B------:R-:W-:Y:S01]  /*8480*/  FSEL R171, R153, -INF , P1 ;  /* 0xff80000099ab7808 */ /* 0x000fe20000800000 */
[----:B------:R-:W5:Y:S01]  /*8490*/  MUFU.TANH R154, R179 ;  /* 0x000000b3009a7308 */ /* 0x000f620000002400 */
[----:B------:R-:W-:Y:S02]  /*84a0*/  FMNMX.FTZ R178, R175, R174, !PT ;  /* 0x000000aeafb27209 */ /* 0x000fe40007810000 */
[----:B------:R-:W-:Y:S02]  /*84b0*/  ISETP.GT.AND P1, PT, R152, 0x20, PT ;  /* 0x000000209800780c */ /* 0x000fe40003f24270 */
[----:B------:R-:W-:Y:S02]  /*84c0*/  FSEL R174, R158, -INF , P2 ;  /* 0xff8000009eae7808 */ /* 0x000fe40001000000 */
[----:B------:R-:W-:Y:S01]  /*84d0*/  FMNMX.FTZ R153, R171, R178, !PT ;  /* 0x000000b2ab997209 */ /* 0x000fe20007810000 */
[----:B------:R-:W5:Y:S01]  /*84e0*/  MUFU.TANH R182, R182 ;  /* 0x000000b600b67308 */ /* 0x000f620000002400 */
[----:B------:R-:W-:-:S02]  /*84f0*/  ISETP.GT.AND P2, PT, R152, 0x21, PT ;  /* 0x000000219800780c */ /* 0x000fc40003f44270 */
[----:B---3--:R-:W-:Y:S02]  /*8500*/  FSEL R170, R170, -INF , P1 ;  /* 0xff800000aaaa7808 */ /* 0x008fe40000800000 */
[----:B------:R-:W-:Y:S02]  /*8510*/  FMNMX.FTZ R153, R174, R153, !PT ;  /* 0x00000099ae997209 */ /* 0x000fe40007810000 */
[----:B------:R-:W-:Y:S01]  /*8520*/  ISETP.GT.AND P1, PT, R152, 0x28, PT ;  /* 0x000000289800780c */ /* 0x000fe20003f24270 */
[----:B------:R-:W3:Y:S01]  /*8530*/  MUFU.TANH R183, R183 ;  /* 0x000000b700b77308 */ /* 0x000ee20000002400 */
[----:B0-----:R-:W-:Y:S02]  /*8540*/  FSEL R167, R167, -INF , P2 ;  /* 0xff800000a7a77808 */ /* 0x001fe40001000000 */
[----:B------:R-:W-:Y:S02]  /*8550*/  FMNMX.FTZ R158, R170, R153, !PT ;  /* 0x00000099aa9e7209 */ /* 0x000fe40007810000 */
[----:B------:R-:W-:-:S02]  /*8560*/  ISETP.GT.AND P2, PT, R152, 0x29, PT ;  /* 0x000000299800780c */ /* 0x000fc40003f44270 */
[----:B--2---:R-:W-:Y:S01]  /*8570*/  FSEL R163, R163, -INF , P1 ;  /* 0xff800000a3a37808 */ /* 0x004fe20000800000 */
[----:B------:R-:W0:Y:S01]  /*8580*/  MUFU.TANH R8, R8 ;  /* 0x0000000800087308 */ /* 0x000e220000002400 */
[----:B------:R-:W-:Y:S02]  /*8590*/  FMNMX.FTZ R158, R167, R158, !PT ;  /* 0x0000009ea79e7209 */ /* 0x000fe40007810000 */
[----:B------:R-:W-:Y:S02]  /*85a0*/  ISETP.GT.AND P1, PT, R152, 0x30, PT ;  /* 0x000000309800780c */ /* 0x000fe40003f24270 */
[----:B----4-:R-:W-:Y:S02]  /*85b0*/  FSEL R166, R166, -INF , P2 ;  /* 0xff800000a6a67808 */ /* 0x010fe40001000000 */
[----:B------:R-:W-:Y:S01]  /*85c0*/  FMNMX.FTZ R153, R163, R158, !PT ;  /* 0x0000009ea3997209 */ /* 0x000fe20007810000 */
[----:B------:R-:W2:Y:S01]  /*85d0*/  MUFU.TANH R198, R198 ;  /* 0x000000c600c67308 */ /* 0x000ea20000002400 */
[----:B------:R-:W-:-:S02]  /*85e0*/  ISETP.GT.AND P2, PT, R152, 0x31, PT ;  /* 0x000000319800780c */ /* 0x000fc40003f44270 */
[----:B-1----:R-:W-:Y:S02]  /*85f0*/  FSEL R7, R7, -INF , P1 ;  /* 0xff80000007077808 */ /* 0x002fe40000800000 */
[----:B------:R-:W-:Y:S02]  /*8600*/  FMNMX.FTZ R158, R166, R153, !PT ;  /* 0x00000099a69e7209 */ /* 0x000fe40007810000 */
[----:B------:R-:W-:Y:S01]  /*8610*/  ISETP.GT.AND P1, PT, R152, 0x38, PT ;  /* 0x000000389800780c */ /* 0x000fe20003f24270 */
[----:B------:R-:W1:Y:S01]  /*8620*/  MUFU.TANH R15, R15 ;  /* 0x0000000f000f7308 */ /* 0x000e620000002400 */
[----:B-----5:R-:W-:Y:S02]  /*8630*/  FSEL R154, R154, -INF , P2 ;  /* 0xff8000009a9a7808 */ /* 0x020fe40001000000 */
[----:B------:R-:W-:Y:S02]  /*8640*/  FMNMX.FTZ R153, R7, R158, !PT ;  /* 0x0000009e07997209 */ /* 0x000fe40007810000 */
[----:B------:R-:W-:-:S02]  /*8650*/  ISETP.GT.AND P2, PT, R152, 0x39, PT ;  /* 0x000000399800780c */ /* 0x000fc40003f44270 */
[----:B------:R-:W-:Y:S01]  /*8660*/  FSEL R152, R182, -INF , P1 ;  /* 0xff800000b6987808 */ /* 0x000fe20000800000 */
[----:B------:R-:W4:Y:S01]  /*8670*/  MUFU.TANH R197, R197 ;  /* 0x000000c500c57308 */ /* 0x000f220000002400 */
[----:B------:R-:W-:Y:S02]  /*8680*/  FMNMX.FTZ R159, R154, R153, !PT ;  /* 0x000000999a9f7209 */ /* 0x000fe40007810000 */
[----:B---3--:R-:W-:Y:S02]  /*8690*/  FSEL R153, R183, -INF , P2 ;  /* 0xff800000b7997808 */ /* 0x008fe40001000000 */
[----:B------:R-:W-:Y:S01]  /*86a0*/  FMNMX.FTZ R158, R152, R159, !PT ;  /* 0x0000009f989e7209 */ /* 0x000fe20007810000 */
[----:B------:R-:W-:Y:S01]  /*86b0*/  FMUL.FTZ R159, R168, UR7 ;  /* 0x00000007a89f7c20 */ /* 0x000fe20008410000 */
[----:B------:R-:W-:Y:S01]  /*86c0*/  IADD3 R168, R155, -UR5, R156 ;  /* 0x800000059ba87c10 */ /* 0x000fe2000fffe09c */
[----:B------:R-:W3:Y:S01]  /*86d0*/  MUFU.TANH R196, R196 ;  /* 0x000000c400c47308 */ /* 0x000ee20000002400 */
[----:B------:R-:W-:Y:S01]  /*86e0*/  FMNMX.FTZ R178, R153, R158, !PT ;  /* 0x0000009e99b27209 */ /* 0x000fe20007810000 */
[----:B------:R-:W-:Y:S01]  /*86f0*/  FMUL.FTZ R158, R165, UR7 ;  /* 0x00000007a59e7c20 */ /* 0x000fe20008410000 */
[----:B------:R-:W-:-:S02]  /*8700*/  ISETP.GT.AND P1, PT, R168, RZ, PT ;  /* 0x000000ffa800720c */ /* 0x000fc40003f24270 */
[----:B------:R-:W-:Y:S01]  /*8710*/  ISETP.GT.AND P2, PT, R168, 0x1, PT ;  /* 0x00000001a800780c */ /* 0x000fe20003f44270 */
[----:B------:R-:W5:Y:S01]  /*8720*/  SHFL.BFLY PT, R179, R178, 0x2, 0x1f ;  /* 0x0c401f00b2b37f89 */ /* 0x000f6200000e0000 */
[----:B0-----:R-:W-:Y:S01]  /*8730*/  FSEL R183, R8, -INF , P1 ;  /* 0xff80000008b77808 */ /* 0x001fe20000800000 */
[----:B------:R-:W-:Y:S01]  /*8740*/  MUFU.TANH R157, R157 ;  /* 0x0000009d009d7308 */ /* 0x000fe20000002400 */
[----:B------:R-:W-:Y:S02]  /*8750*/  ISETP.GT.AND P1, PT, R168, 0x8, PT ;  /* 0x00000008a800780c */ /* 0x000fe40003f24270 */
[----:B--2---:R-:W-:Y:S02]  /*8760*/  FSEL R198, R198, -INF , P2 ;  /* 0xff800000c6c67808 */ /* 0x004fe40001000000 */
[----:B------:R-:W-:Y:S02]  /*8770*/  FMNMX.FTZ R155, R183, R10, !PT ;  /* 0x0000000ab79b7209 */ /* 0x000fe40007810000 */
[----:B------:R-:W-:Y:S01]  /*8780*/  ISETP.GT.AND P2, PT, R168, 0x9, PT ;  /* 0x00000009a800780c */ /* 0x000fe20003f44270 */
[----:B------:R-:W0:Y:S01]  /*8790*/  MUFU.TANH R164, R164 ;  /* 0x000000a400a47308 */ /* 0x000e220000002400 */
[----:B-1----:R-:W-:-:S02]  /*87a0*/  FSEL R182, R15, -INF , P1 ;  /* 0xff8000000fb67808 */ /* 0x002fc40000800000 */
[----:B------:R-:W-:Y:S02]  /*87b0*/  FMNMX.FTZ R155, R198, R155, !PT ;  /* 0x0000009bc69b7209 */ /* 0x000fe40007810000 */
[----:B------:R-:W-:Y:S02]  /*87c0*/  ISETP.GT.AND P1, PT, R168, 0x10, PT ;  /* 0x00000010a800780c */ /* 0x000fe40003f24270 */
[----:B----4-:R-:W-:Y:S01]  /*87d0*/  FSEL R197, R197, -INF , P2 ;  /* 0xff800000c5c57808 */ /* 0x010fe20001000000 */
[----:B------:R-:W1:Y:S01]  /*87e0*/  MUFU.TANH R158, R158 ;  /* 0x0000009e009e7308 */ /* 0x000e620000002400 */
[----:B------:R-:W-:Y:S02]  /*87f0*/  FMNMX.FTZ R8, R182, R155, !PT ;  /* 0x0000009bb6087209 */ /* 0x000fe40007810000 */
[----:B------:R-:W-:Y:S02]  /*8800*/  ISETP.GT.AND P2, PT, R168, 0x11, PT ;  /* 0x00000011a800780c */ /* 0x000fe40003f44270 */
[----:B---3--:R-:W-:-:S02]  /*8810*/  FSEL R196, R196, -INF , P1 ;  /* 0xff800000c4c47808 */ /* 0x008fc40000800000 */
[----:B-----5:R-:W-:Y:S01]  /*8820*/  FMNMX.FTZ R165, R178, R179, !PT ;  /* 0x000000b3b2a57209 */ /* 0x020fe20007810000 */
[----:B------:R-:W2:Y:S01]  /*8830*/  MUFU.TANH R159, R159 ;  /* 0x0000009f009f7308 */ /* 0x000ea20000002400 */
[----:B------:R-:W-:Y:S02]  /*8840*/  FMNMX.FTZ R155, R197, R8, !PT ;  /* 0x00000008c59b7209 */ /* 0x000fe40007810000 */
[C---:B------:R-:W-:Y:S01]  /*8850*/  ISETP.GT.AND P1, PT, R168.reuse, 0x18, PT ;  /* 0x00000018a800780c */ /* 0x040fe20003f24270 */
[----:B------:R-:W3:Y:S01]  /*8860*/  SHFL.BFLY PT, R156, R165, 0x1, 0x1f ;  /* 0x0c201f00a59c7f89 */ /* 0x000ee200000e0000 */
[----:B------:R-:W-:Y:S02]  /*8870*/  ISETP.GT.AND P3, PT, R168, 0x28, PT ;  /* 0x00000028a800780c */ /* 0x000fe40003f64270 */
[----:B0-----:R-:W-:Y:S01]  /*8880*/  FSEL R164, R164, -INF , P1 ;  /* 0xff800000a4a47808 */ /* 0x001fe20000800000 */
[----:B------:R-:W0:Y:S01]  /*8890*/  MUFU.TANH R160, R160 ;  /* 0x000000a000a07308 */ /* 0x000e220000002400 */
[----:B------:R-:W-:-:S02]  /*88a0*/  ISETP.GT.AND P1, PT, R168, 0x20, PT ;  /* 0x00000020a800780c */ /* 0x000fc40003f24270 */
[----:B------:R-:W-:-:S05]  /*88b0*/  ISETP.GT.AND P4, PT, R168, 0x29, PT ;  /* 0x00000029a800780c */ /* 0x000fca0003f84270 */
[----:B------:R-:W4:Y:S08]  /*88c0*/  MUFU.TANH R161, R161 ;  /* 0x000000a100a17308 */ /* 0x000f300000002400 */
[----:B------:R-:W5:Y:S01]  /*88d0*/  MUFU.TANH R169, R169 ;  /* 0x000000a900a97308 */ /* 0x000f620000002400 */
[----:B---3--:R-:W-:Y:S02]  /*88e0*/  FMNMX.FTZ R8, R165, R156, !PT ;  /* 0x0000009ca5087209 */ /* 0x008fe40007810000 */
[----:B------:R-:W-:-:S02]  /*88f0*/  FSEL R165, R157, -INF , P2 ;  /* 0xff8000009da57808 */ /* 0x000fc40001000000 */
[----:B------:R-:W-:-:S03]  /*8900*/  FMNMX.FTZ R156, R196, R155, !PT ;  /* 0x0000009bc49c7209 */ /* 0x000fc60007810000 */
[----:B------:R-:W3:Y:S01]  /*8910*/  MUFU.TANH R172, R172 ;  /* 0x000000ac00ac7308 */ /* 0x000ee20000002400 */
[----:B------:R-:W-:Y:S01]  /*8920*/  ISETP.GT.AND P2, PT, R168, 0x19, PT ;  /* 0x00000019a800780c */ /* 0x000fe20003f44270 */
[----:B------:R-:W-:Y:S01]  /*8930*/  FMUL.FTZ R179, R8, UR4 ;  /* 0x0000000408b37c20 */ /* 0x000fe20008410000 */
[----:B------:R-:W-:Y:S02]  /*8940*/  FMNMX.FTZ R157, R165, R156, !PT ;  /* 0x0000009ca59d7209 */ /* 0x000fe40007810000 */
[----:B-1----:R-:W-:Y:S02]  /*8950*/  FSEL R155, R158, -INF , P2 ;  /* 0xff8000009e9b7808 */ /* 0x002fe40001000000 */
[----:B------:R-:W-:Y:S01]  /*8960*/  FMNMX.FTZ R158, R164, R157, !PT ;  /* 0x0000009da49e7209 */ /* 0x000fe20007810000 */
[----:B------:R-:W1:Y:S01]  /*8970*/  MUFU.TANH R15, R177 ;  /* 0x000000b1000f7308 */ /* 0x000e620000002400 */
[----:B------:R-:W-:Y:S02]  /*8980*/  ISETP.GT.AND P2, PT, R168, 0x21, PT ;  /* 0x00000021a800780c */ /* 0x000fe40003f44270 */
[----:B--2---:R-:W-:-:S02]  /*8990*/  FSEL R156, R159, -INF , P1 ;  /* 0xff8000009f9c7808 */ /* 0x004fc40000800000 */
[----:B------:R-:W-:Y:S02]  /*89a0*/  FMNMX.FTZ R159, R155, R158, !PT ;  /* 0x0000009e9b9f7209 */ /* 0x000fe40007810000 */
[----:B0-----:R-:W-:Y:S01]  /*89b0*/  FSEL R157, R160, -INF , P2 ;  /* 0xff800000a09d7808 */ /* 0x001fe20001000000 */
[----:B------:R-:W0:Y:S01]  /*89c0*/  MUFU.TANH R173, R173 ;  /* 0x000000ad00ad7308 */ /* 0x000e220000002400 */
[----:B------:R-:W-:Y:S02]  /*89d0*/  FMNMX.FTZ R160, R156, R159, !PT ;  /* 0x0000009f9ca07209 */ /* 0x000fe40007810000 */
[----:B----4-:R-:W-:Y:S02]  /*89e0*/  FSEL R158, R161, -INF , P3 ;  /* 0xff800000a19e7808 */ /* 0x010fe40001800000 */
[----:B------:R-:W-:Y:S02]  /*89f0*/  FMNMX.FTZ R161, R157, R160, !PT ;  /* 0x000000a09da17209 */ /* 0x000fe40007810000 */
[----:B------:R-:W-:Y:S01]  /*8a00*/  ISETP.GT.AND P2, PT, R168, 0x30, PT ;  /* 0x00000030a800780c */ /* 0x000fe20003f44270 */
[----:B------:R-:W2:Y:S01]  /*8a10*/  MUFU.TANH R180, R181 ;  /* 0x000000b500b47308 */ /* 0x000ea20000002400 */
[----:B-----5:R-:W-:-:S02]  /*8a20*/  FSEL R159, R169, -INF , P4 ;  /* 0xff800000a99f7808 */ /* 0x020fc40002000000 */
[----:B------:R-:W-:Y:S02]  /*8a30*/  FMNMX.FTZ R176, R158, R161, !PT ;  /* 0x000000a19eb07209 */ /* 0x000fe40007810000 */
[----:B------:R-:W-:Y:S02]  /*8a40*/  FSETP.NEU.FTZ.AND P1, PT, R8, -INF , PT ;  /* 0xff8000000800780b */ /* 0x000fe40003f3d000 */
[----:B------:R-:W-:Y:S02]  /*8a50*/  ISETP.GT.AND P3, PT, R168, 0x31, PT ;  /* 0x00000031a800780c */ /* 0x000fe40003f64270 */
[----:B---3--:R-:W-:Y:S02]  /*8a60*/  FSEL R160, R172, -INF , P2 ;  /* 0xff800000aca07808 */ /* 0x008fe40001000000 */
[----:B------:R-:W-:Y:S02]  /*8a70*/  FMNMX.FTZ R169, R159, R176, !PT ;  /* 0x000000b09fa97209 */ /* 0x000fe40007810000 */
[----:B------:R-:W-:-:S02]  /*8a80*/  FSEL R179, R179, RZ, P1 ;  /* 0x000000ffb3b37208 */ /* 0x000fc40000800000 */
[----:B------:R-:W-:Y:S02]  /*8a90*/  ISETP.GT.AND P2, PT, R168, 0x38, PT ;  /* 0x00000038a800780c */ /* 0x000fe40003f44270 */
[----:B-1----:R-:W-:Y:S01]  /*8aa0*/  FSEL R161, R15, -INF , P3 ;  /* 0xff8000000fa17808 */ /* 0x002fe20001800000 */
[--C-:B------:R-:W-:Y:S01]  /*8ab0*/  FFMA.FTZ R177, R162, UR4, -R179.reuse ;  /* 0x00000004a2b17c23 */ /* 0x100fe200080108b3 */
[----:B------:R-:W-:Y:S01]  /*8ac0*/  FMNMX.FTZ R172, R160, R169, !PT ;  /* 0x000000a9a0ac7209 */ /* 0x000fe20007810000 */
[--C-:B------:R-:W-:Y:S01]  /*8ad0*/  FFMA.FTZ R12, R12, UR4, -R179.reuse ;  /* 0x000000040c0c7c23 */ /* 0x100fe200080108b3 */
[----:B------:R-:W-:Y:S01]  /*8ae0*/  ISETP.GT.AND P3, PT, R168, 0x39, PT ;  /* 0x00000039a800780c */ /* 0x000fe20003f64270 */
[----:B------:R1:W-:Y:S01]  /*8af0*/  MUFU.EX2 R15, R177 ;  /* 0x000000b1000f7308 */ /* 0x0003e20000000800 */
[----:B0-----:R-:W-:Y:S01]  /*8b00*/  FSEL R162, R173, -INF , P2 ;  /* 0xff800000ada27808 */ /* 0x001fe20001000000 */
[--C-:B------:R-:W-:Y:S01]  /*8b10*/  FFMA.FTZ R168, R171, UR4, -R179.reuse ;  /* 0x00000004aba87c23 */ /* 0x100fe200080108b3 */
[----:B------:R-:W-:Y:S01]  /*8b20*/  FMNMX.FTZ R169, R161, R172, !PT ;  /* 0x000000aca1a97209 */ /* 0x000fe20007810000 */
[--C-:B------:R-:W-:Y:S01]  /*8b30*/  FFMA.FTZ R171, R174, UR4, -R179.reuse ;  /* 0x00000004aeab7c23 */ /* 0x100fe200080108b3 */
[----:B--2---:R-:W-:Y:S01]  /*8b40*/  FSEL R180, R180, -INF , P3 ;  /* 0xff800000b4b47808 */ /* 0x004fe20001800000 */
        /* <DEDUP_REMOVED lines=11> */
[----:B------:R-:W-:Y:S08]  /*8c00*/  MUFU.EX2 R12, R12 ;  /* 0x0000000c000c7308 */ /* 0x000ff00000000800 */
[----:B------:R-:W-:Y:S08]  /*8c10*/  MUFU.EX2 R14, R14 ;  /* 0x0000000e000e7308 */ /* 0x000ff00000000800 */
[----:B------:R-:W-:Y:S01]  /*8c20*/  MUFU.EX2 R21, R21 ;  /* 0x0000001500157308 */ /* 0x000fe20000000800 */
[----:B0-----:R-:W-:Y:S01]  /*8c30*/  FMNMX.FTZ R176, R172, R173, !PT ;  /* 0x000000adacb07209 */ /* 0x001fe20007810000 */
[--C-:B------:R-:W-:Y:S01]  /*8c40*/  FFMA.FTZ R173, R167, UR4, -R179.reuse ;  /* 0x00000004a7ad7c23 */ /* 0x100fe200080108b3 */
[----:B------:R-:W-:-:S05]  /*8c50*/  FFMA.FTZ R172, R163, UR4, -R179 ;  /* 0x00000004a3ac7c23 */ /* 0x000fca00080108b3 */
[----:B------:R-:W-:Y:S01]  /*8c60*/  MUFU.EX2 R20, R20 ;  /* 0x0000001400147308 */ /* 0x000fe20000000800 */
[----:B-1----:R-:W0:Y:S07]  /*8c70*/  SHFL.BFLY PT, R177, R176, 0x1, 0x1f ;  /* 0x0c201f00b0b17f89 */ /* 0x002e2e00000e0000 */
[----:B------:R-:W-:Y:S08]  /*8c80*/  MUFU.EX2 R169, R169 ;  /* 0x000000a900a97308 */ /* 0x000ff00000000800 */
[----:B------:R-:W-:Y:S08]  /*8c90*/  MUFU.EX2 R168, R168 ;  /* 0x000000a800a87308 */ /* 0x000ff00000000800 */
[----:B------:R-:W-:Y:S01]  /*8ca0*/  MUFU.EX2 R171, R171 ;  /* 0x000000ab00ab7308 */ /* 0x000fe20000000800 */
[----:B0-----:R-:W-:Y:S01]  /*8cb0*/  FMNMX.FTZ R7, R176, R177, !PT ;  /* 0x000000b1b0077209 */ /* 0x001fe20007810000 */
[--C-:B------:R-:W-:Y:S01]  /*8cc0*/  FFMA.FTZ R176, R152, UR4, -R179.reuse ;  /* 0x0000000498b07c23 */ /* 0x100fe200080108b3 */
[----:B------:R-:W-:-:S02]  /*8cd0*/  FFMA.FTZ R179, R153, UR4, -R179 ;  /* 0x0000000499b37c23 */ /* 0x000fc400080108b3 */
[C---:B------:R-:W-:Y:S01]  /*8ce0*/  FSETP.NEU.FTZ.AND P2, PT, R7.reuse, -INF , PT ;  /* 0xff8000000700780b */ /* 0x040fe20003f5d000 */
[----:B------:R-:W-:Y:S02]  /*8cf0*/  FMUL.FTZ R152, R7, UR4 ;  /* 0x0000000407987c20 */ /* 0x000fe40008410000 */
[----:B------:R0:W-:Y:S03]  /*8d00*/  MUFU.EX2 R177, R154 ;  /* 0x0000009a00b17308 */ /* 0x0001e60000000800 */
[----:B------:R-:W-:Y:S02]  /*8d10*/  FSEL R153, R152, RZ, P2 ;  /* 0x000000ff98997208 */ /* 0x000fe40001000000 */
[----:B------:R-:W-:-:S03]  /*8d20*/  FSEL R152, R8, RZ, P1 ;  /* 0x000000ff08987208 */ /* 0x000fc60000800000 */
[----:B------:R-:W-:Y:S01]  /*8d30*/  MUFU.EX2 R170, R170 ;  /* 0x000000aa00aa7308 */ /* 0x000fe20000000800 */
[--C-:B------:R-:W-:Y:S01]  /*8d40*/  FFMA.FTZ R199, R155, UR4, -R153.reuse ;  /* 0x000000049bc77c23 */ /* 0x100fe20008010899 */
[----:B------:R-:W-:Y:S01]  /*8d50*/  FSEL R155, R7, RZ, P2 ;  /* 0x000000ff079b7208 */ /* 0x000fe20001000000 */
[----:B------:R-:W-:Y:S01]  /*8d60*/  FFMA.FTZ R201, R157, UR4, -R153 ;  /* 0x000000049dc97c23 */ /* 0x000fe20008010899 */
[----:B------:R-:W-:Y:S02]  /*8d70*/  IMAD.MOV R157, RZ, RZ, -R184 ;  /* 0x000000ffff9d7224 */ /* 0x000fe400078e0ab8 */
[----:B------:R-:W-:Y:S01]  /*8d80*/  FADD.FTZ R152, -R152, R11 ;  /* 0x0000000b98987221 */ /* 0x000fe20000010100 */
[--C-:B------:R-:W-:Y:S01]  /*8d90*/  FFMA.FTZ R200, R156, UR4, -R153.reuse ;  /* 0x000000049cc87c23 */ /* 0x100fe20008010899 */
[----:B------:R-:W-:Y:S01]  /*8da0*/  FADD.FTZ R155, -R155, R10 ;  /* 0x0000000a9b9b7221 */ /* 0x000fe20000010100 */
[----:B------:R-:W-:Y:S01]  /*8db0*/  FFMA.FTZ R178, R183, UR4, -R153 ;  /* 0x00000004b7b27c23 */ /* 0x000fe20008010899 */
[----:B------:R-:W-:Y:S01]  /*8dc0*/  ISETP.NE.AND P1, PT, R18, R157, PT ;  /* 0x0000009d1200720c */ /* 0x000fe20003f25270 */
[----:B0-----:R-:W-:Y:S01]  /*8dd0*/  FMUL.FTZ R154, R152, UR4 ;  /* 0x00000004989a7c20 */ /* 0x001fe20008410000 */
[----:B------:R-:W-:Y:S01]  /*8de0*/  FMUL.FTZ R155, R155, UR4 ;  /* 0x000000049b9b7c20 */ /* 0x000fe20008410000 */
[----:B------:R-:W-:-:S02]  /*8df0*/  VIADD R152, R9, 0x38840 ;  /* 0x0003884009987836 */ /* 0x000fc40000000000 */
[--C-:B------:R-:W-:Y:S01]  /*8e00*/  FFMA.FTZ R181, R198, UR4, -R153.reuse ;  /* 0x00000004c6b57c23 */ /* 0x100fe20008010899 */
[----:B------:R-:W0:Y:S01]  /*8e10*/  MUFU.EX2 R10, R154 ;  /* 0x0000009a000a7308 */ /* 0x000e220000000800 */
[--C-:B------:R-:W-:Y:S01]  /*8e20*/  FFMA.FTZ R182, R182, UR4, -R153.reuse ;  /* 0x00000004b6b67c23 */ /* 0x100fe20008010899 */
[--C-:B------:R-:W-:Y:S01]  /*8e30*/  FFMA.FTZ R183, R197, UR4, -R153.reuse ;  /* 0x00000004c5b77c23 */ /* 0x100fe20008010899 */
[----:B------:R-:W-:Y:S01]  /*8e40*/  PRMT R152, R219, 0x654, R152 ;  /* 0x00000654db987816 */ /* 0x000fe20000000098 */
[--C-:B------:R-:W-:Y:S01]  /*8e50*/  FFMA.FTZ R196, R196, UR4, -R153.reuse ;  /* 0x00000004c4c47c23 */ /* 0x100fe20008010899 */
[--C-:B------:R-:W-:Y:S01]  /*8e60*/  FFMA.FTZ R197, R165, UR4, -R153.reuse ;  /* 0x00000004a5c57c23 */ /* 0x100fe20008010899 */
[--C-:B------:R-:W-:Y:S01]  /*8e70*/  FFMA.FTZ R198, R164, UR4, -R153.reuse ;  /* 0x00000004a4c67c23 */ /* 0x100fe20008010899 */
[----:B------:R-:W-:Y:S01]  /*8e80*/  FFMA.FTZ R202, R158, UR4, -R153 ;  /* 0x000000049eca7c23 */ /* 0x000fe20008010899 */
[----:B------:R1:W2:Y:S01]  /*8e90*/  MUFU.EX2 R205, R155 ;  /* 0x0000009b00cd7308 */ /* 0x0002a20000000800 */
[----:B------:R-:W-:-:S02]  /*8ea0*/  @!P1 IMAD R156, R13, 0x40, R22 ;  /* 0x000000400d9c9824 */ /* 0x000fc400078e0216 */
[--C-:B------:R-:W-:Y:S01]  /*8eb0*/  FFMA.FTZ R203, R159, UR4, -R153.reuse ;  /* 0x000000049fcb7c23 */ /* 0x100fe20008010899 */
[----:B------:R3:W-:Y:S01]  /*8ec0*/  SYNCS.ARRIVE.TRANS64.RED.A1T0 RZ, [R152+URZ], RZ ;  /* 0x000000ff98ff79a7 */ /* 0x0007e2000810043f */
[----:B------:R-:W-:Y:S01]  /*8ed0*/  FFMA.FTZ R206, R161, UR4, -R153 ;  /* 0x00000004a1ce7c23 */ /* 0x000fe20008010899 */
[----:B------:R-:W-:Y:S02]  /*8ee0*/  @!P1 IMAD R156, R156, 0x4, R17 ;  /* 0x000000049c9c9824 */ /* 0x000fe400078e0211 */
[--C-:B------:R-:W-:Y:S01]  /*8ef0*/  FFMA.FTZ R13, R162, UR4, -R153.reuse ;  /* 0x00000004a20d7c23 */ /* 0x100fe20008010899 */
[--C-:B------:R-:W-:Y:S01]  /*8f00*/  FFMA.FTZ R180, R180, UR4, -R153.reuse ;  /* 0x00000004b4b47c23 */ /* 0x100fe20008010899 */
[----:B------:R-:W-:Y:S01]  /*8f10*/  FFMA.FTZ R160, R160, UR4, -R153 ;  /* 0x00000004a0a07c23 */ /* 0x000fe20008010899 */
[----:B------:R-:W-:Y:S01]  /*8f20*/  MUFU.EX2 R178, R178 ;  /* 0x000000b200b27308 */ /* 0x000fe20000000800 */
[----:B0-----:R-:W-:Y:S01]  /*8f30*/  @!P1 STS [R156+0x38420], R10 ;  /* 0x0384200a9c009388 */ /* 0x001fe20000000800 */
[----:B------:R-:W-:Y:S01]  /*8f40*/  F2FP.BF16.F32.PACK_AB R153, R12, R15 ;  /* 0x0000000f0c99723e */ /* 0x000fe200000010ff */
[----:B------:R-:W-:Y:S01]  /*8f50*/  FMUL.FTZ R26, R26, R10 ;  /* 0x0000000a1a1a7220 */ /* 0x000fe20000410000 */
[----:B-1----:R-:W-:Y:S01]  /*8f60*/  F2FP.BF16.F32.PACK_AB R155, R21, R14 ;  /* 0x0000000e159b723e */ /* 0x002fe200000010ff */
[----:B------:R-:W-:Y:S01]  /*8f70*/  FMUL.FTZ R27, R27, R10 ;  /* 0x0000000a1b1b7220 */ /* 0x000fe20000410000 */
[----:B------:R-:W-:Y:S01]  /*8f80*/  F2FP.BF16.F32.PACK_AB R157, R169, R20 ;  /* 0x00000014a99d723e */ /* 0x000fe200000010ff */
[----:B------:R-:W-:Y:S01]  /*8f90*/  FMUL.FTZ R30, R30, R10 ;  /* 0x0000000a1e1e7220 */ /* 0x000fe20000410000 */
[----:B--2---:R0:W-:Y:S01]  /*8fa0*/  @!P1 STS [R156+0x38400], R205 ;  /* 0x038400cd9c009388 */ /* 0x0041e20000000800 */
[----:B------:R-:W3:Y:S01]  /*8fb0*/  MUFU.EX2 R181, R181 ;  /* 0x000000b500b57308 */ /* 0x000ee20000000800 */
[----:B------:R-:W-:Y:S01]  /*8fc0*/  F2FP.BF16.F32.PACK_AB R159, R171, R168 ;  /* 0x000000a8ab9f723e */ /* 0x000fe200000010ff */
        /* <DEDUP_REMOVED lines=15> */
[----:B---3--:R-:W-:Y:S01]  /*90c0*/  F2FP.BF16.F32.PACK_AB R152, R181, R178 ;  /* 0x000000b2b598723e */ /* 0x008fe200000010ff */
        /* <DEDUP_REMOVED lines=44> */
[-C--:B------:R-:W-:Y:S01]  /*9390*/  FMUL.FTZ R76, R76, R205.reuse ;  /* 0x000000cd4c4c7220 */ /* 0x080fe20000410000 */
[-C--:B------:R-:W-:Y:S01]  /*93a0*/  FMUL.FTZ R77, R77, R205.reuse ;  /* 0x000000cd4d4d7220 */ /* 0x080fe20000410000 */
[----:B------:R-:W-:Y:S01]  /*93b0*/  MUFU.EX2 R172, R172 ;  /* 0x000000ac00ac7308 */ /* 0x000fe20000000800 */
[----:B-1----:R-:W-:Y:S01]  /*93c0*/  F2FP.BF16.F32.PACK_AB R158, R199, R198 ;  /* 0x000000c6c79e723e */ /* 0x002fe200000010ff */
        /* <DEDUP_REMOVED lines=78> */
[----:B------:R-:W3:Y:S01]  /*98b0*/  MUFU.EX2 R206, R206 ;  /* 0x000000ce00ce7308 */ /* 0x000ee20000000800 */
[----:B--2---:R-:W-:Y:S01]  /*98c0*/  F2FP.BF16.F32.PACK_AB R160, R201, R200 ;  /* 0x000000c8c9a0723e */ /* 0x004fe200000010ff */
[-C--:B------:R-:W-:Y:S01]  /*98d0*/  FMUL.FTZ R144, R144, R205.reuse ;  /* 0x000000cd90907220 */ /* 0x080fe20000410000 */
[-C--:B------:R-:W-:Y:S01]  /*98e0*/  FMUL.FTZ R145, R145, R205.reuse ;  /* 0x000000cd91917220 */ /* 0x080fe20000410000 */
[-C--:B------:R-:W-:Y:S01]  /*98f0*/  FMUL.FTZ R146, R146, R10.reuse ;  /* 0x0000000a92927220 */ /* 0x080fe20000410000 */
[-C--:B------:R-:W-:Y:S01]  /*9900*/  FMUL.FTZ R147, R147, R10.reuse ;  /* 0x0000000a93937220 */ /* 0x080fe20000410000 */
[-C--:B------:R-:W-:Y:S01]  /*9910*/  FMUL.FTZ R148, R148, R205.reuse ;  /* 0x000000cd94947220 */ /* 0x080fe20000410000 */
[----:B------:R-:W-:Y:S01]  /*9920*/  FMUL.FTZ R149, R149, R205 ;  /* 0x000000cd95957220 */ /* 0x000fe20000410000 */
[----:B------:R-:W-:Y:S01]  /*9930*/  MUFU.EX2 R13, R13 ;  /* 0x0000000d000d7308 */ /* 0x000fe20000000800 */
[-C--:B------:R-:W-:Y:S01]  /*9940*/  FMUL.FTZ R150, R150, R10.reuse ;  /* 0x0000000a96967220 */ /* 0x080fe20000410000 */
[----:B------:R-:W-:Y:S01]  /*9950*/  FMUL.FTZ R151, R151, R10 ;  /* 0x0000000a97977220 */ /* 0x000fe20000410000 */
[----:B-1----:R-:W-:Y:S01]  /*9960*/  F2FP.BF16.F32.PACK_AB R165, R177, R174 ;  /* 0x000000aeb1a5723e */ /* 0x002fe200000010ff */
[----:B------:R1:W-:Y:S01]  /*9970*/  STSM.16.M88.4 [R185+0x36400], R152 ;  /* 0x03640098b9007844 */ /* 0x0003e20000000200 */
[----:B0-----:R-:W-:Y:S01]  /*9980*/  F2FP.BF16.F32.PACK_AB R167, R179, R176 ;  /* 0x000000b0b3a7723e */ /* 0x001fe200000010ff */
[----:B------:R-:W-:Y:S01]  /*9990*/  FFMA.FTZ R15, R10, R6, R15 ;  /* 0x000000060a0f7223 */ /* 0x000fe2000001000f */
[----:B------:R-:W-:Y:S01]  /*99a0*/  FFMA.FTZ R178, R205, R5, R178 ;  /* 0x00000005cdb27223 */ /* 0x000fe200000100b2 */
[----:B------:R-:W0:Y:S01]  /*99b0*/  MUFU.EX2 R180, R180 ;  /* 0x000000b400b47308 */ /* 0x000e220000000800 */
[----:B---3--:R-:W-:Y:S01]  /*99c0*/  F2FP.BF16.F32.PACK_AB R164, R206, R11 ;  /* 0x0000000bcea4723e */ /* 0x008fe200000010ff */
[----:B------:R1:W-:Y:S01]  /*99d0*/  STSM.16.M88.4 [R187], R156 ;  /* 0x0000009cbb007844 */ /* 0x0003e20000000200 */
[----:B------:R-:W-:Y:S01]  /*99e0*/  FADD.FTZ R15, R12, R15 ;  /* 0x0000000f0c0f7221 */ /* 0x000fe20000010000 */
[----:B------:R-:W-:-:S02]  /*99f0*/  FADD.FTZ R181, R181, R178 ;  /* 0x000000b2b5b57221 */ /* 0x000fc40000010000 */
[----:B------:R1:W-:Y:S01]  /*9a00*/  STSM.16.M88.4 [R189], R160 ;  /* 0x000000a0bd007844 */ /* 0x0003e20000000200 */
[----:B------:R-:W-:Y:S01]  /*9a10*/  FADD.FTZ R14, R14, R15 ;  /* 0x0000000f0e0e7221 */ /* 0x000fe20000010000 */
[----:B------:R-:W-:-:S03]  /*9a20*/  FADD.FTZ R182, R182, R181 ;  /* 0x000000b5b6b67221 */ /* 0x000fc60000010000 */
[----:B------:R-:W-:Y:S01]  /*9a30*/  FADD.FTZ R21, R21, R14 ;  /* 0x0000000e15157221 */ /* 0x000fe20000010000 */
[----:B------:R-:W-:-:S03]  /*9a40*/  FADD.FTZ R183, R183, R182 ;  /* 0x000000b6b7b77221 */ /* 0x000fc60000010000 */
[----:B------:R-:W-:Y:S01]  /*9a50*/  FADD.FTZ R20, R20, R21 ;  /* 0x0000001514147221 */ /* 0x000fe20000010000 */
[----:B------:R-:W-:Y:S01]  /*9a60*/  FADD.FTZ R196, R196, R183 ;  /* 0x000000b7c4c47221 */ /* 0x000fe20000010000 */
[----:B0-----:R-:W-:Y:S02]  /*9a70*/  F2FP.BF16.F32.PACK_AB R166, R180, R13 ;  /* 0x0000000db4a6723e */ /* 0x001fe400000010ff */
[----:B------:R-:W-:Y:S01]  /*9a80*/  FADD.FTZ R169, R169, R20 ;  /* 0x00000014a9a97221 */ /* 0x000fe20000010000 */
[----:B------:R-:W-:Y:S02]  /*9a90*/  FADD.FTZ R197, R197, R196 ;  /* 0x000000c4c5c57221 */ /* 0x000fe40000010000 */
[----:B------:R1:W-:Y:S01]  /*9aa0*/  STSM.16.M88.4 [R188], R164 ;  /* 0x000000a4bc007844 */ /* 0x0003e20000000200 */
[----:B------:R-:W-:Y:S01]  /*9ab0*/  WARPGROUP.ARRIVE ;  /* 0x00000000000079c5 */ /* 0x000fe20000000000 */
[----:B------:R-:W-:Y:S01]  /*9ac0*/  FADD.FTZ R168, R168, R169 ;  /* 0x000000a9a8a87221 */ /* 0x000fe20000010000 */
[----:B------:R-:W-:-:S03]  /*9ad0*/  FADD.FTZ R198, R198, R197 ;  /* 0x000000c5c6c67221 */ /* 0x000fc60000010000 */
[----:B------:R-:W-:Y:S01]  /*9ae0*/  FADD.FTZ R171, R171, R168 ;  /* 0x000000a8abab7221 */ /* 0x000fe20000010000 */
[----:B------:R-:W-:Y:S01]  /*9af0*/  HGMMA.64x256x16.F32.BF16 R24, R152, gdesc[UR8].tnspB, R24, gsb0 ;  /* 0x43e0000898187df0 */ /* 0x000fe20008001818 */
[----:B------:R-:W-:Y:S01]  /*9b00*/  R2UR UR10, R207 ;  /* 0x00000000cf0a72ca */ /* 0x000fe200000e0000 */
[----:B------:R-:W-:Y:S01]  /*9b10*/  UMOV UR11, 0x40000040 ;  /* 0x40000040000b7882 */ /* 0x000fe20000000000 */
[C---:B------:R-:W-:Y:S02]  /*9b20*/  VIADD R207, R204.reuse, 0x100 ;  /* 0x00000100cccf7836 */ /* 0x040fe40000000000 */
[----:B------:R-:W-:Y:S01]  /*9b30*/  FADD.FTZ R199, R199, R198 ;  /* 0x000000c6c7c77221 */ /* 0x000fe20000010000 */
[----:B------:R-:W-:Y:S02]  /*9b40*/  VIADD R204, R204, 0x180 ;  /* 0x00000180cccc7836 */ /* 0x000fe40000000000 */
[----:B------:R-:W-:Y:S01]  /*9b50*/  FADD.FTZ R170, R170, R171 ;  /* 0x000000abaaaa7221 */ /* 0x000fe20000010000 */
[----:B------:R-:W-:-:S03]  /*9b60*/  FADD.FTZ R200, R200, R199 ;  /* 0x000000c7c8c87221 */ /* 0x000fc60000010000 */
        /* <DEDUP_REMOVED lines=13> */
[----:B------:R-:W-:Y:S01]  /*9c40*/  FADD.FTZ R5, R180, R5 ;  /* 0x00000005b4057221 */ /* 0x000fe20000010000 */
[----:B------:R-:W-:Y:S02]  /*9c50*/  WARPGROUP.DEPBAR.LE gsb0, 0x0 ;  /* 0x00008000000079c5 */ /* 0x000fe40000010000 */
[----:B------:R-:W-:-:S06]  /*9c60*/  WARPGROUP.ARRIVE ;  /* 0x00000000000079c5 */ /* 0x000fcc0000000000 */
        /* <DEDUP_REMOVED lines=24> */
.L_x_4254:
[----:B------:R-:W-:Y:S01]  /*9df0*/  UISETP.GT.AND UP0, UPT, UR33, UR32, UPT ;  /* 0x000000202100728c */ /* 0x000fe2000bf04270 */
[----:B------:R-:W-:Y:S01]  /*9e00*/  VIADD R10, R9, 0x38860 ;  /* 0x00038860090a7836 */ /* 0x000fe20000000000 */
[----:B------:R-:W-:Y:S01]  /*9e10*/  UIADD3 UR33, UR33, -0x1, URZ ;  /* 0xffffffff21217890 */ /* 0x000fe2000fffe03f */
[----:B------:R-:W-:Y:S01]  /*9e20*/  IMAD.MOV.U32 R11, RZ, RZ, R8 ;  /* 0x000000ffff0b7224 */ /* 0x000fe200078e0008 */
[----:B------:R-:W-:Y:S02]  /*9e30*/  MOV R13, R2 ;  /* 0x00000002000d7202 */ /* 0x000fe40000000f00 */
[----:B------:R-:W-:Y:S02]  /*9e40*/  PLOP3.LUT P1, PT, PT, PT, UP0, 0x80, 0x0 ;  /* 0x000000000000781c */ /* 0x000fe40003f2f008 */
[----:B------:R-:W-:-:S04]  /*9e50*/  PRMT R10, R219, 0x654, R10 ;  /* 0x00000654db0a7816 */ /* 0x000fc8000000000a */
[----:B------:R0:W-:Y:S02]  /*9e60*/  SYNCS.ARRIVE.TRANS64.RED.A1T0 RZ, [R10+URZ], RZ ;  /* 0x000000ff0aff79a7 */ /* 0x0001e4000810043f */
[----:B0-----:R-:W-:-:S05]  /*9e70*/  IMAD.MOV.U32 R10, RZ, RZ, R7 ;  /* 0x000000ffff0a7224 */ /* 0x001fca00078e0007 */
[----:B------:R-:W-:Y:S05]  /*9e80*/  @P1 BRA `(.L_x_4255) ;  /* 0xffffffc800741947 */ /* 0x000fea000383ffff */
.L_x_4244:
[----:B------:R-:W-:-:S13]  /*9e90*/  ISETP.LE.AND P1, PT, RZ, UR33, PT ;  /* 0x00000021ff007c0c */ /* 0x000fda000bf23270 */
[----:B------:R-:W-:Y:S05]  /*9ea0*/  @!P1 BRA `(.L_x_4256) ;  /* 0x0000003000549947 */ /* 0x000fea0003800000 */
[----:B------:R-:W-:Y:S01]  /*9eb0*/  IMAD.MOV.U32 R13, RZ, RZ, R8 ;  /* 0x000000ffff0d7224 */ /* 0x000fe200078e0008 */
[----:B------:R-:W-:Y:S01]  /*9ec0*/  ULDC UR29, c[0x0][0xad0] ;  /* 0x0002b400001d7ab9 */ /* 0x000fe20000000800 */
[----:B------:R-:W-:Y:S01]  /*9ed0*/  IMAD.MOV.U32 R14, RZ, RZ, R7 ;  /* 0x000000ffff0e7224 */ /* 0x000fe200078e0007 */
[----:B------:R-:W-:Y:S01]  /*9ee0*/  ULDC UR28, c[0x0][0xa80] ;  /* 0x0002a000001c7ab9 */ /* 0x000fe20000000800 */
[----:B------:R-:W-:-:S07]  /*9ef0*/  IMAD.MOV.U32 R11, RZ, RZ, R2 ;  /* 0x000000ffff0b7224 */ /* 0x000fce00078e0002 */
.L_x_4267:
[----:B------:R-:W-:-:S05]  /*9f00*/  VIADD R2, R11, 0x1 ;  /* 0x000000010b027836 */ /* 0x000fca0000000000 */
[----:B------:R-:W-:-:S04]  /*9f10*/  ISETP.NE.AND P1, PT, R2, 0x2, PT ;  /* 0x000000020200780c */ /* 0x000fc80003f25270 */
[----:B------:R-:W-:Y:S02]  /*9f20*/  SEL R7, RZ, 0x1, P1 ;  /* 0x00000001ff077807 */ /* 0x000fe40000800000 */
[----:B------:R-:W-:Y:S02]  /*9f30*/  SEL R2, R2, RZ, P1 ;  /* 0x000000ff02027207 */ /* 0x000fe40000800000 */
[----:B------:R-:W-:Y:S01]  /*9f40*/  LOP3.LUT R16, R16, R7, RZ, 0x3c, !PT ;  /* 0x0000000710107212 */ /* 0x000fe200078e3cff */
[----:B0-----:R-:W-:Y:S06]  /*9f50*/  @!P0 BRA `(.L_x_4257) ;  /* 0x0000000000048947 */ /* 0x001fec0003800000 */
[----:B------:R-:W-:Y:S01]  /*9f60*/  BPT.TRAP 0x1 ;  /* 0x000000040000795c */ /* 0x000fe20000300000 */
.L_x_4257:
[----:B------:R-:W-:Y:S01]  /*9f70*/  IMAD R9, R2, 0x8, R17 ;  /* 0x0000000802097824 */ /* 0x000fe200078e0211 */
[----:B------:R-:W-:-:S04]  /*9f80*/  SHF.L.U32 R8, R16, 0x1f, RZ ;  /* 0x0000001f10087819 */ /* 0x000fc800000006ff */
[----:B------:R0:W1:Y:S01]  /*9f90*/  SYNCS.PHASECHK.TRANS64.TRYWAIT P1, [R9+URZ+0x38830], R8 ;  /* 0x03883008090075a7 */ /* 0x000062000802017f */
[----:B------:R-:W-:Y:S05]  /*9fa0*/  @!P0 BRA `(.L_x_4258) ;  /* 0x0000000000048947 */ /* 0x000fea0003800000 */
[----:B------:R-:W-:Y:S01]  /*9fb0*/  BPT.TRAP 0x1 ;  /* 0x000000040000795c */ /* 0x000fe20000300000 */
.L_x_4258:
[----:B------:R-:W-:Y:S01]  /*9fc0*/  IMAD R7, R2, 0x200, R0 ;  /* 0x0000020002077824 */ /* 0x000fe200078e0200 */
[----:B-1----:R-:W-:Y:S06]  /*9fd0*/  @P1 BRA `(.L_x_4259) ;  /* 0x0000000000081947 */ /* 0x002fec0003800000 */
[----:B------:R-:W1:Y:S02]  /*9fe0*/  SYNCS.PHASECHK.TRANS64.TRYWAIT P1, [R9+URZ+0x38830], R8 ;  /* 0x03883008090075a7 */ /* 0x000e64000802017f */
[----:B-1----:R-:W-:Y:S05]  /*9ff0*/  @!P1 BRA `(.L_x_4260) ;  /* 0x000000b4004c9947 */ /* 0x002fea0003800000 */
.L_x_4259:
        /* <DEDUP_REMOVED lines=22> */
.L_x_4261:
[----:B------:R2:W3:Y:S01]  /*a160*/  SYNCS.PHASECHK.TRANS64.TRYWAIT P1, [R9+URZ+0x38850], R8 ;  /* 0x03885008090075a7 */ /* 0x0004e2000802017f */
[----:B------:R-:W-:Y:S05]  /*a170*/  @!P0 BRA `(.L_x_4262) ;  /* 0x0000000000048947 */ /* 0x000fea0003800000 */
[----:B------:R-:W-:Y:S01]  /*a180*/  BPT.TRAP 0x1 ;  /* 0x000000040000795c */ /* 0x000fe20000300000 */
.L_x_4262:
[----:B------:R-:W-:Y:S01]  /*a190*/  IMAD R7, R2, 0x1000, R4 ;  /* 0x0000100002077824 */ /* 0x000fe200078e0204 */
[----:B---3--:R-:W-:Y:S06]  /*a1a0*/  @P1 BRA `(.L_x_4263) ;  /* 0x0000000000081947 */ /* 0x008fec0003800000 */
[----:B------:R-:W3:Y:S02]  /*a1b0*/  SYNCS.PHASECHK.TRANS64.TRYWAIT P1, [R9+URZ+0x38850], R8 ;  /* 0x03885008090075a7 */ /* 0x000ee4000802017f */
[----:B---3--:R-:W-:Y:S05]  /*a1c0*/  @!P1 BRA `(.L_x_4264) ;  /* 0x000000b000ec9947 */ /* 0x008fea0003800000 */
.L_x_4263:
        /* <DEDUP_REMOVED lines=11> */
[----:B------:R-:W-:Y:S01]  /*a280*/  VIADD R8, R7, 0x4 ;  /* 0x0000000407087836 */ /* 0x000fe20000000000 */
[----:B------:R-:W-:Y:S01]  /*a290*/  IADD3 R21, R3, 0x800, RZ ;  /* 0x0000080003157810 */ /* 0x000fe20007ffe0ff */
[----:B------:R-:W-:Y:S01]  /*a2a0*/  HGMMA.64x64x16.F32.BF16 R152, gdesc[UR24], R152, gsb0 ;  /* 0x00e00000189879f0 */ /* 0x000fe20008001898 */
[----:B------:R-:W-:Y:S01]  /*a2b0*/  VIADD R15, R7, 0x800 ;  /* 0x00000800070f7836 */ /* 0x000fe20000000000 */
        /* <DEDUP_REMOVED lines=175> */
[----:B------:R-:W-:Y:S02]  /*adb0*/  IMAD.IADD R20, R21, 0x1, R8 ;  /* 0x0000000115147824 */ /* 0x000fe400078e0208 */
        /* <DEDUP_REMOVED lines=8> */
[----:B------:R-:W-:Y:S02]  /*ae40*/  IMAD.IADD R20, R21, 0x1, R10 ;  /* 0x0000000115147824 */ /* 0x000fe400078e020a */
[--C-:B------:R-:W-:Y:S02]  /*ae50*/  IMAD.IADD R186, R10, 0x1, R15.reuse ;  /* 0x000000010aba7824 */ /* 0x100fe400078e020f */
        /* <DEDUP_REMOVED lines=19> */
[----:B------:R-:W-:-:S04]  /*af90*/  MOV R15, 0x30 ;  /* 0x00000030000f7802 */ /* 0x000fc80000000f00 */
        /* <DEDUP_REMOVED lines=75> */
[----:B------:R-:W-:Y:S01]  /*b450*/  IMAD.IADD R8, R21, 0x1, R12 ;  /* 0x0000000115087824 */ /* 0x000fe200078e020c */
[----:B------:R-:W-:Y:S01]  /*b460*/  IADD3 R12, R12, R15, RZ ;  /* 0x0000000f0c0c7210 */ /* 0x000fe20007ffe0ff */
        /* <DEDUP_REMOVED lines=28> */
.L_x_4265:
        /* <DEDUP_REMOVED lines=41> */
[----:B------:R-:W-:-:S05]  /*b8c0*/  UMOV UR7, 0x40000040 ;  /* 0x4000004000077882 */ /* 0x000fca0000000000 */
        /* <DEDUP_REMOVED lines=49> */
[----:B------:R-:W-:Y:S01]  /*bbe0*/  FFMA.FTZ R171, R155, UR4, -R202 ;  /* 0x000000049bab7c23 */ /* 0x000fe200080108ca */
[----:B------:R-:W-:Y:S01]  /*bbf0*/  IMAD.MOV R155, RZ, RZ, -R184 ;  /* 0x000000ffff9b7224 */ /* 0x000fe200078e0ab8 */
[----:B------:R-:W1:Y:S01]  /*bc00*/  MUFU.TANH R181, R181 ;  /* 0x000000b500b57308 */ /* 0x000e620000002400 */
[----:B----4-:R-:W-:Y:S01]  /*bc10*/  FMNMX.FTZ R169, R176, R169, !PT ;  /* 0x000000a9b0a97209 */ /* 0x010fe20007810000 */
[--C-:B------:R-:W-:Y:S01]  /*bc20*/  FFMA.FTZ R152, R152, UR4, -R202.reuse ;  /* 0x0000000498987c23 */ /* 0x100fe200080108ca */
[--C-:B------:R-:W-:Y:S01]  /*bc30*/  FFMA.FTZ R179, R154, UR4, -R202.reuse ;  /* 0x000000049ab37c23 */ /* 0x100fe200080108ca */
[----:B------:R-:W-:Y:S01]  /*bc40*/  ISETP.NE.AND P1, PT, R18, R155, PT ;  /* 0x0000009b1200720c */ /* 0x000fe20003f25270 */
        /* <DEDUP_REMOVED lines=8> */
[--C-:B------:R-:W-:Y:S01]  /*bcd0*/  FFMA.FTZ R196, R161, UR4, -R202.reuse ;  /* 0x00000004a1c47c23 */ /* 0x100fe200080108ca */
[--C-:B------:R-:W-:Y:S01]  /*bce0*/  FFMA.FTZ R183, R164, UR4, -R202.reuse ;  /* 0x00000004a4b77c23 */ /* 0x100fe200080108ca */
[--C-:B------:R-:W-:Y:S01]  /*bcf0*/  FFMA.FTZ R200, R165, UR4, -R202.reuse ;  /* 0x00000004a5c87c23 */ /* 0x100fe200080108ca */
[----:B------:R-:W0:Y:S01]  /*bd00*/  MUFU.TANH R197, R197 ;  /* 0x000000c500c57308 */ /* 0x000e220000002400 */
[----:B-1----:R-:W-:Y:S01]  /*bd10*/  FMNMX.FTZ R169, R181, R168, !PT ;  /* 0x000000a8b5a97209 */ /* 0x002fe20007810000 */
[----:B------:R-:W-:Y:S01]  /*bd20*/  FFMA.FTZ R168, R8, UR4, -R202 ;  /* 0x0000000408a87c23 */ /* 0x000fe200080108ca */
[----:B------:R-:W-:-:S02]  /*bd30*/  @!P1 IMAD R154, R11, 0x40, R22 ;  /* 0x000000400b9a9824 */ /* 0x000fc400078e0216 */
[--C-:B------:R-:W-:Y:S01]  /*bd40*/  FFMA.FTZ R172, R172, UR4, -R202.reuse ;  /* 0x00000004acac7c23 */ /* 0x100fe200080108ca */
[----:B------:R-:W-:Y:S01]  /*bd50*/  FFMA.FTZ R173, R173, UR4, -R202 ;  /* 0x00000004adad7c23 */ /* 0x000fe200080108ca */
[----:B------:R-:W-:Y:S01]  /*bd60*/  @!P1 IMAD R154, R154, 0x4, R17 ;  /* 0x000000049a9a9824 */ /* 0x000fe200078e0211 */
[----:B------:R-:W1:Y:S01]  /*bd70*/  MUFU.TANH R198, R198 ;  /* 0x000000c600c67308 */ /* 0x000e620000002400 */
[----:B--2---:R-:W-:-:S07]  /*bd80*/  FMNMX.FTZ R8, R186, R169, !PT ;  /* 0x000000a9ba087209 */ /* 0x004fce0007810000 */
[----:B------:R-:W2:Y:S01]  /*bd90*/  MUFU.TANH R199, R199 ;  /* 0x000000c700c77308 */ /* 0x000ea20000002400 */
[----:B0-----:R-:W-:-:S07]  /*bda0*/  FMNMX.FTZ R169, R197, R8, !PT ;  /* 0x00000008c5a97209 */ /* 0x001fce0007810000 */
[----:B------:R-:W0:Y:S01]  /*bdb0*/  MUFU.TANH R201, R201 ;  /* 0x000000c900c97308 */ /* 0x000e220000002400 */
[----:B-1----:R-:W-:-:S07]  /*bdc0*/  FMNMX.FTZ R8, R198, R169, !PT ;  /* 0x000000a9c6087209 */ /* 0x002fce0007810000 */
[----:B------:R1:W3:Y:S01]  /*bdd0*/  MUFU.EX2 R14, R170 ;  /* 0x000000aa000e7308 */ /* 0x0002e20000000800 */
[----:B--2---:R-:W-:-:S07]  /*bde0*/  FMNMX.FTZ R8, R199, R8, !PT ;  /* 0x00000008c7087209 */ /* 0x004fce0007810000 */
[----:B------:R2:W-:Y:S01]  /*bdf0*/  MUFU.EX2 R169, R152 ;  /* 0x0000009800a97308 */ /* 0x0005e20000000800 */
[----:B0-----:R-:W-:Y:S01]  /*be00*/  FMNMX.FTZ R8, R201, R8, !PT ;  /* 0x00000008c9087209 */ /* 0x001fe20007810000 */
[----:B-1----:R-:W-:-:S04]  /*be10*/  FFMA.FTZ R170, R153, UR4, -R202 ;  /* 0x0000000499aa7c23 */ /* 0x002fc800080108ca */
[----:B------:R-:W0:Y:S02]  /*be20*/  SHFL.BFLY PT, R153, R8, 0x2, 0x1f ;  /* 0x0c401f0008997f89 */ /* 0x000e2400000e0000 */
[----:B------:R-:W-:Y:S01]  /*be30*/  MUFU.EX2 R21, R21 ;  /* 0x0000001500157308 */ /* 0x000fe20000000800 */
[----:B--2---:R-:W-:Y:S02]  /*be40*/  VIADD R152, R9, 0x38840 ;  /* 0x0003884009987836 */ /* 0x004fe40000000000 */
[-C--:B---3--:R-:W-:Y:S01]  /*be50*/  FMUL.FTZ R24, R24, R14.reuse ;  /* 0x0000000e18187220 */ /* 0x088fe20000410000 */
[-C--:B------:R-:W-:Y:S01]  /*be60*/  FMUL.FTZ R25, R25, R14.reuse ;  /* 0x0000000e19197220 */ /* 0x080fe20000410000 */
[-C--:B------:R-:W-:Y:S01]  /*be70*/  FMUL.FTZ R28, R28, R14.reuse ;  /* 0x0000000e1c1c7220 */ /* 0x080fe20000410000 */
[-C--:B------:R-:W-:Y:S01]  /*be80*/  FMUL.FTZ R29, R29, R14.reuse ;  /* 0x0000000e1d1d7220 */ /* 0x080fe20000410000 */
[----:B------:R-:W-:Y:S01]  /*be90*/  PRMT R152, R219, 0x654, R152 ;  /* 0x00000654db987816 */ /* 0x000fe20000000098 */
[-C--:B------:R-:W-:Y:S01]  /*bea0*/  FMUL.FTZ R32, R32, R14.reuse ;  /* 0x0000000e20207220 */ /* 0x080fe20000410000 */
[----:B------:R-:W1:Y:S01]  /*beb0*/  MUFU.EX2 R168, R168 ;  /* 0x000000a800a87308 */ /* 0x000e620000000800 */
[-C--:B------:R-:W-:Y:S01]  /*bec0*/  FMUL.FTZ R33, R33, R14.reuse ;  /* 0x0000000e21217220 */ /* 0x080fe20000410000 */
[----:B------:R1:W-:Y:S01]  /*bed0*/  SYNCS.ARRIVE.TRANS64.RED.A1T0 RZ, [R152+URZ], RZ ;  /* 0x000000ff98ff79a7 */ /* 0x0003e2000810043f */
[----:B------:R-:W-:Y:S01]  /*bee0*/  @!P1 STS [R154+0x38400], R14 ;  /* 0x0384000e9a009388 */ /* 0x000fe20000000800 */
        /* <DEDUP_REMOVED lines=11> */
[-C--:B------:R-:W-:Y:S01]  /*bfa0*/  FMUL.FTZ R53, R53, R14.reuse ;  /* 0x0000000e35357220 */ /* 0x080fe20000410000 */
[----:B------:R-:W-:Y:S01]  /*bfb0*/  MUFU.EX2 R171, R171 ;  /* 0x000000ab00ab7308 */ /* 0x000fe20000000800 */
[----:B-1----:R-:W-:Y:S01]  /*bfc0*/  F2FP.BF16.F32.PACK_AB R152, R168, R21 ;  /* 0x00000015a898723e */ /* 0x002fe200000010ff */
[-C--:B------:R-:W-:Y:S01]  /*bfd0*/  FMUL.FTZ R56, R56, R14.reuse ;  /* 0x0000000e38387220 */ /* 0x080fe20000410000 */
[----:B------:R-:W0:Y:S01]  /*bfe0*/  SHFL.BFLY PT, R8, R153, 0x1, 0x1f ;  /* 0x0c201f0099087f89 */ /* 0x000e2200000e0000 */
        /* <DEDUP_REMOVED lines=21> */
[----:B-1----:R-:W-:Y:S01]  /*c140*/  F2FP.BF16.F32.PACK_AB R156, R174, R171 ;  /* 0x000000abae9c723e */ /* 0x002fe200000010ff */
[----:B------:R-:W-:Y:S01]  /*c150*/  FMUL.FTZ R93, R93, R14 ;  /* 0x0000000e5d5d7220 */ /* 0x000fe20000410000 */
[----:B0-----:R-:W-:Y:S01]  /*c160*/  FMNMX.FTZ R8, R153, R8, !PT ;  /* 0x0000000899087209 */ /* 0x001fe20007810000 */
[-C--:B------:R-:W-:Y:S01]  /*c170*/  FMUL.FTZ R96, R96, R14.reuse ;  /* 0x0000000e60607220 */ /* 0x080fe20000410000 */
[-C--:B------:R-:W-:Y:S01]  /*c180*/  FMUL.FTZ R97, R97, R14.reuse ;  /* 0x0000000e61617220 */ /* 0x080fe20000410000 */
[-C--:B------:R-:W-:Y:S01]  /*c190*/  FMUL.FTZ R100, R100, R14.reuse ;  /* 0x0000000e64647220 */ /* 0x080fe20000410000 */
[-C--:B------:R-:W-:Y:S01]  /*c1a0*/  FMUL.FTZ R101, R101, R14.reuse ;  /* 0x0000000e65657220 */ /* 0x080fe20000410000 */
[C---:B------:R-:W-:Y:S01]  /*c1b0*/  FADD.FTZ R13, -R8.reuse, R13 ;  /* 0x0000000d080d7221 */ /* 0x040fe20000010100 */
[----:B------:R-:W-:Y:S01]  /*c1c0*/  FMUL.FTZ R153, R8, UR4 ;  /* 0x0000000408997c20 */ /* 0x000fe20008410000 */
[----:B------:R-:W-:Y:S01]  /*c1d0*/  MUFU.EX2 R177, R177 ;  /* 0x000000b100b17308 */ /* 0x000fe20000000800 */
[-C--:B------:R-:W-:Y:S01]  /*c1e0*/  FMUL.FTZ R104, R104, R14.reuse ;  /* 0x0000000e68687220 */ /* 0x080fe20000410000 */
[----:B------:R-:W-:Y:S01]  /*c1f0*/  FMUL.FTZ R13, R13, UR4 ;  /* 0x000000040d0d7c20 */ /* 0x000fe20008410000 */
[--C-:B------:R-:W-:Y:S01]  /*c200*/  FFMA.FTZ R203, R12, UR4, -R153.reuse ;  /* 0x000000040ccb7c23 */ /* 0x100fe20008010899 */
[--C-:B------:R-:W-:Y:S01]  /*c210*/  FFMA.FTZ R12, R15, UR4, -R153.reuse ;  /* 0x000000040f0c7c23 */ /* 0x100fe20008010899 */
        /* <DEDUP_REMOVED lines=16> */
[----:B------:R-:W-:Y:S01]  /*c320*/  IMAD R197, R2, 0x1000, R19 ;  /* 0x0000100002c57824 */ /* 0x000fe200078e0213 */
[----:B--2---:R-:W-:Y:S01]  /*c330*/  F2FP.BF16.F32.PACK_AB R158, R178, R175 ;  /* 0x000000afb29e723e */ /* 0x004fe200000010ff */
[-C--:B------:R-:W-:Y:S01]  /*c340*/  FMUL.FTZ R105, R105, R14.reuse ;  /* 0x0000000e69697220 */ /* 0x080fe20000410000 */
[----:B------:R-:W-:Y:S01]  /*c350*/  FMUL.FTZ R108, R108, R14 ;  /* 0x0000000e6c6c7220 */ /* 0x000fe20000410000 */
[----:B0-----:R0:W-:Y:S01]  /*c360*/  @!P1 STS [R154+0x38420], R13 ;  /* 0x0384200d9a009388 */ /* 0x0011e20000000800 */
[----:B------:R-:W-:Y:S01]  /*c370*/  R2UR UR6, R197 ;  /* 0x00000000c50672ca */ /* 0x000fe200000e0000 */
[-C--:B------:R-:W-:Y:S01]  /*c380*/  FMUL.FTZ R26, R26, R13.reuse ;  /* 0x0000000d1a1a7220 */ /* 0x080fe20000410000 */
[----:B------:R-:W1:Y:S01]  /*c390*/  MUFU.EX2 R203, R203 ;  /* 0x000000cb00cb7308 */ /* 0x000e620000000800 */
[-C--:B------:R-:W-:Y:S01]  /*c3a0*/  FMUL.FTZ R27, R27, R13.reuse ;  /* 0x0000000d1b1b7220 */ /* 0x080fe20000410000 */
[-C--:B------:R-:W-:Y:S01]  /*c3b0*/  FMUL.FTZ R30, R30, R13.reuse ;  /* 0x0000000d1e1e7220 */ /* 0x080fe20000410000 */
[-C--:B------:R-:W-:Y:S01]  /*c3c0*/  FMUL.FTZ R31, R31, R13.reuse ;  /* 0x0000000d1f1f7220 */ /* 0x080fe20000410000 */
[-C--:B------:R-:W-:Y:S01]  /*c3d0*/  FMUL.FTZ R34, R34, R13.reuse ;  /* 0x0000000d22227220 */ /* 0x080fe20000410000 */
[-C--:B------:R-:W-:Y:S01]  /*c3e0*/  FMUL.FTZ R35, R35, R13.reuse ;  /* 0x0000000d23237220 */ /* 0x080fe20000410000 */
[----:B------:R-:W-:Y:S01]  /*c3f0*/  FMUL.FTZ R38, R38, R13 ;  /* 0x0000000d26267220 */ /* 0x000fe20000410000 */
[----:B0-----:R-:W-:Y:S01]  /*c400*/  F2FP.BF16.F32.PACK_AB R154, R170, R169 ;  /* 0x000000a9aa9a723e */ /* 0x001fe200000010ff */
        /* <DEDUP_REMOVED lines=57> */
[----:B0-----:R-:W-:Y:S01]  /*c7a0*/  F2FP.BF16.F32.PACK_AB R159, R207, R202 ;  /* 0x000000cacf9f723e */ /* 0x001fe200000010ff */
        /* <DEDUP_REMOVED lines=40> */
[----:B------:R-:W-:Y:S01]  /*ca30*/  FMUL.FTZ R151, R151, R13 ;  /* 0x0000000d97977220 */ /* 0x000fe20000410000 */
[----:B------:R1:W-:Y:S01]  /*ca40*/  STSM.16.M88.4 [R185+0x36400], R152 ;  /* 0x03640098b9007844 */ /* 0x0003e20000000200 */
[----:B------:R-:W-:-:S02]  /*ca50*/  VIADD R199, R197, 0x80 ;  /* 0x00000080c5c77836 */ /* 0x000fc40000000000 */
[----:B------:R-:W-:Y:S01]  /*ca60*/  FFMA.FTZ R5, R14, R5, R21 ;  /* 0x000000050e057223 */ /* 0x000fe20000010015 */
[----:B------:R-:W-:Y:S01]  /*ca70*/  FFMA.FTZ R6, R13, R6, R10 ;  /* 0x000000060d067223 */ /* 0x000fe2000001000a */
[----:B------:R1:W-:Y:S01]  /*ca80*/  STSM.16.M88.4 [R187], R156 ;  /* 0x0000009cbb007844 */ /* 0x0003e20000000200 */
[----:B------:R-:W-:Y:S01]  /*ca90*/  MUFU.EX2 R183, R183 ;  /* 0x000000b700b77308 */ /* 0x000fe20000000800 */
[----:B------:R-:W-:Y:S01]  /*caa0*/  FADD.FTZ R168, R168, R5 ;  /* 0x00000005a8a87221 */ /* 0x000fe20000010000 */
[----:B------:R-:W-:-:S03]  /*cab0*/  FADD.FTZ R203, R203, R6 ;  /* 0x00000006cbcb7221 */ /* 0x000fc60000010000 */
[----:B------:R-:W-:Y:S01]  /*cac0*/  FADD.FTZ R169, R169, R168 ;  /* 0x000000a8a9a97221 */ /* 0x000fe20000010000 */
[----:B------:R-:W-:Y:S02]  /*cad0*/  FADD.FTZ R12, R12, R203 ;  /* 0x000000cb0c0c7221 */ /* 0x000fe40000010000 */
        /* <DEDUP_REMOVED lines=26> */
[----:B------:R-:W-:Y:S01]  /*cc80*/  FADD.FTZ R181, R181, R180 ;  /* 0x000000b4b5b57221 */ /* 0x000fe20000010000 */
[----:B------:R-:W-:Y:S01]  /*cc90*/  FADD.FTZ R183, R183, R196 ;  /* 0x000000c4b7b77221 */ /* 0x000fe20000010000 */
[----:B------:R-:W-:Y:S03]  /*cca0*/  MUFU.EX2 R11, R11 ;  /* 0x0000000b000b7308 */ /* 0x000fe60000000800 */
[----:B------:R-:W-:-:S04]  /*ccb0*/  FADD.FTZ R183, R200, R183 ;  /* 0x000000b7c8b77221 */ /* 0x000fc80000010000 */
[----:B------:R-:W-:Y:S01]  /*ccc0*/  FADD.FTZ R172, R172, R183 ;  /* 0x000000b7acac7221 */ /* 0x000fe20000010000 */
        /* <DEDUP_REMOVED lines=11> */
[----:B------:R-:W-:Y:S01]  /*cd80*/  R2UR UR6, R199 ;  /* 0x00000000c70672ca */ /* 0x000fe200000e0000 */
[----:B------:R-:W-:Y:S01]  /*cd90*/  UMOV UR7, 0x40000040 ;  /* 0x4000004000077882 */ /* 0x000fe20000000000 */
[C---:B------:R-:W-:Y:S02]  /*cda0*/  VIADD R199, R197.reuse, 0x100 ;  /* 0x00000100c5c77836 */ /* 0x040fe40000000000 */
[----:B------:R-:W-:Y:S01]  /*cdb0*/  VIADD R197, R197, 0x180 ;  /* 0x00000180c5c57836 */ /* 0x000fe20000000000 */
[----:B------:R-:W-:Y:S02]  /*cdc0*/  WARPGROUP.DEPBAR.LE gsb0, 0x0 ;  /* 0x00008000000079c5 */ /* 0x000fe40000010000 */
[----:B------:R-:W-:-:S15]  /*cdd0*/  WARPGROUP.ARRIVE ;  /* 0x00000000000079c5 */ /* 0x000fde0000000000 */
[----:B------:R-:W-:-:S05]  /*cde0*/  NOP ;  /* 0x0000000000007918 */ /* 0x000fca0000000000 */
        /* <DEDUP_REMOVED lines=24> */
.L_x_4266:
[----:B------:R-:W-:Y:S01]  /*cf70*/  ISETP.LT.AND P1, PT, RZ, UR33, PT ;  /* 0x00000021ff007c0c */ /* 0x000fe2000bf21270 */
[----:B------:R-:W-:Y:S01]  /*cf80*/  VIADD R10, R9, 0x38860 ;  /* 0x00038860090a7836 */ /* 0x000fe20000000000 */
[----:B------:R-:W-:Y:S01]  /*cf90*/  UIADD3 UR33, UR33, -0x1, URZ ;  /* 0xffffffff21217890 */ /* 0x000fe2000fffe03f */
[----:B------:R-:W-:Y:S02]  /*cfa0*/  IMAD.MOV.U32 R13, RZ, RZ, R8 ;  /* 0x000000ffff0d7224 */ /* 0x000fe400078e0008 */
[----:B------:R-:W-:Y:S01]  /*cfb0*/  IMAD.MOV.U32 R14, RZ, RZ, R7 ;  /* 0x000000ffff0e7224 */ /* 0x000fe200078e0007 */
[----:B------:R-:W-:Y:S01]  /*cfc0*/  PRMT R10, R219, 0x654, R10 ;  /* 0x00000654db0a7816 */ /* 0x000fe2000000000a */
[----:B------:R-:W-:-:S03]  /*cfd0*/  IMAD.MOV.U32 R11, RZ, RZ, R2 ;  /* 0x000000ffff0b7224 */ /* 0x000fc600078e0002 */
[----:B------:R0:W-:Y:S03]  /*cfe0*/  SYNCS.ARRIVE.TRANS64.RED.A1T0 RZ, [R10+URZ], RZ ;  /* 0x000000ff0aff79a7 */ /* 0x0001e6000810043f */
[----:B------:R-:W-:Y:S05]  /*cff0*/  @P1 BRA `(.L_x_4267) ;  /* 0xffffffcc00c01947 */ /* 0x000fea000383ffff */
.L_x_4256:
[----:B------:R-:W1:Y:S01]  /*d000*/  SHFL.BFLY PT, R0, R5, 0x2, 0x1f ;  /* 0x0c401f0005007f89 */ /* 0x000e6200000e0000 */
[----:B------:R-:W-:Y:S01]  /*d010*/  IMAD.U32 R12, RZ, RZ, UR4 ;  /* 0x00000004ff0c7e24 */ /* 0x000fe2000f8e00ff */
[----:B------:R-:W-:Y:S02]  /*d020*/  UIADD3 UR36, UR36, 0x1, URZ ;  /* 0x0000000124247890 */ /* 0x000fe4000fffe03f */
[----:B------:R-:W0:Y:S01]  /*d030*/  SHFL.BFLY PT, R9, R6, 0x2, 0x1f ;  /* 0x0c401f0006097f89 */ /* 0x000e2200000e0000 */
[----:B------:R-:W-:Y:S08]  /*d040*/  BAR.ARV 0x8, 0x100 ;  /* 0x0204000000007b1d */ /* 0x000ff00000002000 */
[----:B------:R-:W-:Y:S01]  /*d050*/  BAR.SYNC.DEFER_BLOCKING 0xf, 0x100 ;  /* 0x03c4000000007b1d */ /* 0x000fe20000010000 */
[----:B-1----:R-:W-:Y:S01]  /*d060*/  FADD.FTZ R4, R0, R5 ;  /* 0x0000000500047221 */ /* 0x002fe20000010000 */
[----:B------:R-:W-:-:S02]  /*d070*/  VIADD R5, R2, 0x1 ;  /* 0x0000000102057836 */ /* 0x000fc40000000000 */
[----:B0-----:R-:W-:Y:S02]  /*d080*/  FADD.FTZ R10, R9, R6 ;  /* 0x00000006090a7221 */ /* 0x001fe40000010000 */
[----:B------:R-:W0:Y:S01]  /*d090*/  SHFL.BFLY PT, R3, R4, 0x1, 0x1f ;  /* 0x0c201f0004037f89 */ /* 0x000e2200000e0000 */
[----:B------:R-:W-:-:S03]  /*d0a0*/  ISETP.NE.AND P1, PT, R5, 0x2, PT ;  /* 0x000000020500780c */ /* 0x000fc60003f25270 */
[----:B------:R-:W1:Y:S01]  /*d0b0*/  SHFL.BFLY PT, R9, R10, 0x1, 0x1f ;  /* 0x0c201f000a097f89 */ /* 0x000e6200000e0000 */
[----:B------:R-:W-:-:S04]  /*d0c0*/  SEL R11, RZ, 0x1, P1 ;  /* 0x00000001ff0b7807 */ /* 0x000fc80000800000 */
[----:B------:R-:W-:Y:S01]  /*d0d0*/  LOP3.LUT R16, R16, R11, RZ, 0x3c, !PT ;  /* 0x0000000b10107212 */ /* 0x000fe200078e3cff */
[----:B0-----:R-:W-:Y:S01]  /*d0e0*/  FADD.FTZ R0, R4, R3 ;  /* 0x0000000304007221 */ /* 0x001fe20000010000 */
[----:B------:R-:W-:Y:S02]  /*d0f0*/  IMAD.MOV R3, RZ, RZ, -R184 ;  /* 0x000000ffff037224 */ /* 0x000fe400078e0ab8 */
[----:B------:R-:W-:Y:S02]  /*d100*/  IMAD.MOV.U32 R4, RZ, RZ, RZ ;  /* 0x000000ffff047224 */ /* 0x000fe400078e00ff */
[----:B-1----:R-:W-:Y:S01]  /*d110*/  FADD.FTZ R9, R10, R9 ;  /* 0x000000090a097221 */ /* 0x002fe20000010000 */
[----:B------:R-:W-:Y:S02]  /*d120*/  FSETP.NE.FTZ.AND P2, PT, R0, RZ, PT ;  /* 0x000000ff0000720b */ /* 0x000fe40003f55000 */
[----:B------:R-:W-:Y:S01]  /*d130*/  ISETP.NE.AND P0, PT, R18, R3, PT ;  /* 0x000000031200720c */ /* 0x000fe20003f05270 */
[----:B------:R-:W-:Y:S01]  /*d140*/  IMAD.MOV.U32 R3, RZ, RZ, RZ ;  /* 0x000000ffff037224 */ /* 0x000fe200078e00ff */
[----:B------:R-:W-:-:S09]  /*d150*/  FSETP.NE.FTZ.AND P3, PT, R9, RZ, PT ;  /* 0x000000ff0900720b */ /* 0x000fd20003f75000 */
[----:B------:R-:W0:Y:S02]  /*d160*/  @P2 MUFU.RCP R3, R0 ;  /* 0x0000000000032308 */ /* 0x000e240000001000 */
[----:B------:R-:W-:-:S05]  /*d170*/  @!P0 LEA R2, R2, R22, 0x6 ;  /* 0x0000001602028211 */ /* 0x000fca00078e30ff */
[----:B------:R-:W-:Y:S01]  /*d180*/  @!P0 IMAD R2, R2, 0x4, R17 ;  /* 0x0000000402028824 */ /* 0x000fe200078e0211 */
        /* <DEDUP_REMOVED lines=17> */
[----:B------:R-:W-:Y:S01]  /*d2a0*/  FMUL.FTZ R206, R48, R3 ;  /* 0x0000000330ce7220 */ /* 0x000fe20000410000 */
[----:B--2---:R-:W-:Y:S01]  /*d2b0*/  @P2 FMUL.FTZ R13, R10, 0.69314718246459960938 ;  /* 0x3f3172180a0d2820 */ /* 0x004fe20000410000 */
[----:B0-----:R-:W-:Y:S01]  /*d2c0*/  @P3 FMUL.FTZ R9, R12, 0.69314718246459960938 ;  /* 0x3f3172180c093820 */ /* 0x001fe20000410000 */
[----:B-1----:R-:W-:-:S02]  /*d2d0*/  IMAD.U32 R2, RZ, RZ, UR4 ;  /* 0x00000004ff027e24 */ /* 0x002fc4000f8e00ff */
[-C--:B------:R-:W-:Y:S01]  /*d2e0*/  FMUL.FTZ R203, R49, R3.reuse ;  /* 0x0000000331cb7220 */ /* 0x080fe20000410000 */
[-C--:B------:R-:W-:Y:S01]  /*d2f0*/  FMUL.FTZ R204, R52, R3.reuse ;  /* 0x0000000334cc7220 */ /* 0x080fe20000410000 */
[-C--:B------:R-:W-:Y:S01]  /*d300*/  FMUL.FTZ R201, R53, R3.reuse ;  /* 0x0000000335c97220 */ /* 0x080fe20000410000 */
[----:B------:R-:W-:Y:S01]  /*d310*/  @P2 FMUL.FTZ R2, R2, 0.69314718246459960938 ;  /* 0x3f31721802022820 */ /* 0x000fe20000410000 */
        /* <DEDUP_REMOVED lines=49> */
[----:B------:R-:W-:-:S02]  /*d630*/  IMAD.MOV.U32 R3, RZ, RZ, -0x800000 ;  /* 0xff800000ff037424 */ /* 0x000fc400078e00ff */
[----:B------:R-:W-:Y:S01]  /*d640*/  @P2 FFMA.FTZ R3, R2, R7, R13 ;  /* 0x0000000702032223 */ /* 0x000fe2000001000d */
        /* <DEDUP_REMOVED lines=67> */
[----:B------:R-:W-:Y:S01]  /*da80*/  SEL R2, R5, RZ, P1 ;  /* 0x000000ff05027207 */ /* 0x000fe20000800000 */
[----:B------:R-:W-:Y:S06]  /*da90*/  BAR.ARV 0xe, 0x100 ;  /* 0x0384000000007b1d */ /* 0x000fec0000002000 */
.L_x_4226:
[----:B------:R-:W0:Y:S01]  /*daa0*/  S2R R219, SR_CgaCtaId ;  /* 0x0000000000db7919 */ /* 0x000e220000008800 */
[----:B------:R-:W-:Y:S01]  /*dab0*/  MOV R4, 0x400 ;  /* 0x0000040000047802 */ /* 0x000fe20000000f00 */
[----:B------:R-:W-:Y:S01]  /*dac0*/  BSSY B0, `(.L_x_4268) ;  /* 0x00002a7000007945 */ /* 0x000fe20003800000 */
[----:B------:R-:W-:Y:S02]  /*dad0*/  BAR.SYNC.DEFER_BLOCKING 0x5, 0x180 ;  /* 0x0146000000007b1d */ /* 0x000fe40000010000 */
[----:B0-----:R-:W-:-:S05]  /*dae0*/  LEA R17, R219, R4, 0x18 ;  /* 0x00000004db117211 */ /* 0x001fca00078ec0ff */
[----:B------:R-:W0:Y:S02]  /*daf0*/  LDS R4, [R17+0x388d0] ;  /* 0x0388d00011047984 */ /* 0x000e240000000800 */
[----:B0-----:R-:W-:Y:S01]  /*db00*/  R2UR UR4, R4 ;  /* 0x00000000040472ca */ /* 0x001fe200000e0000 */
[----:B------:R-:W-:Y:S06]  /*db10*/  BAR.ARV 0x4, 0x180 ;  /* 0x0106000000007b1d */ /* 0x000fec0000002000 */
[----:B------:R-:W-:Y:S08]  /*db20*/  @P0 BRA `(.L_x_4269) ;  /* 0x0000001c00880947 */ /* 0x000ff00003800000 */
[----:B------:R-:W0:Y:S01]  /*db30*/  S2R R4, SR_SWINHI ;  /* 0x0000000000047919 */ /* 0x000e220000002f00 */
[----:B------:R-:W-:Y:S01]  /*db40*/  IMAD R7, R215, 0x40, R23 ;  /* 0x00000040d7077824 */ /* 0x000fe200078e0217 */
[----:B------:R-:W-:Y:S01]  /*db50*/  F2FP.BF16.F32.PACK_AB R6, R6, R197 ;  /* 0x000000c50606723e */ /* 0x000fe200000010ff */
[----:B------:R-:W-:Y:S01]  /*db60*/  USHF.R.S32.HI UR12, URZ, 0x1f, UR37 ;  /* 0x0000001f3f0c7899 */ /* 0x000fe20008011425 */
[----:B------:R-:W-:Y:S01]  /*db70*/  BAR.SYNC.DEFER_BLOCKING 0x1, 0x100 ;  /* 0x0044000000007b1d */ /* 0x000fe20000010000 */
[----:B------:R-:W-:Y:S01]  /*db80*/  F2FP.BF16.F32.PACK_AB R128, R129, R128 ;  /* 0x000000808180723e */ /* 0x000fe200000010ff */
[----:B------:R-:W-:Y:S01]  /*db90*/  USHF.R.S32.HI UR13, URZ, 0x1f, UR39 ;  /* 0x0000001f3f0d7899 */ /* 0x000fe20008011427 */
        /* <DEDUP_REMOVED lines=11> */
[----:B------:R-:W-:Y:S02]  /*dc50*/  MOV R96, R17 ;  /* 0x0000001100607202 */ /* 0x000fe40000000f00 */
[----:B0-----:R-:W-:-:S03]  /*dc60*/  MOV R97, R4 ;  /* 0x0000000400617202 */ /* 0x001fc60000000f00 */
[----:B------:R-:W-:-:S04]  /*dc70*/  IMAD.WIDE R4, R221, 0x2, R96 ;  /* 0x00000002dd047825 */ /* 0x000fc800078e0260 */
[----:B------:R-:W-:Y:S01]  /*dc80*/  IMAD.WIDE R96, R7, 0x2, R96 ;  /* 0x0000000207607825 */ /* 0x000fe200078e0260 */
[C---:B------:R-:W-:Y:S02]  /*dc90*/  IADD3 R45, P1, R4.reuse, 0x20, RZ ;  /* 0x00000020042d7810 */ /* 0x040fe40007f3e0ff */
[C---:B------:R-:W-:Y:S02]  /*dca0*/  IADD3 R49, P0, R4.reuse, 0x40, RZ ;  /* 0x0000004004317810 */ /* 0x040fe40007f1e0ff */
[----:B------:R-:W-:Y:S01]  /*dcb0*/  LOP3.LUT R40, R45, 0x380, RZ, 0xc0, !PT ;  /* 0x000003802d287812 */ /* 0x000fe200078ec0ff */
[--C-:B------:R-:W-:Y:S01]  /*dcc0*/  IMAD.X R101, RZ, RZ, R5.reuse, P1 ;  /* 0x000000ffff657224 */ /* 0x100fe200008e0605 */
[----:B------:R-:W-:Y:S01]  /*dcd0*/  IADD3 R53, P4, R4, 0x60, RZ ;  /* 0x0000006004357810 */ /* 0x000fe20007f9e0ff */
[--C-:B------:R-:W-:Y:S01]  /*dce0*/  IMAD.X R105, RZ, RZ, R5.reuse, P0 ;  /* 0x000000ffff697224 */ /* 0x100fe200000e0605 */
[----:B------:R-:W-:Y:S02]  /*dcf0*/  LOP3.LUT R44, R49, 0x380, RZ, 0xc0, !PT ;  /* 0x00000380312c7812 */ /* 0x000fe400078ec0ff */
[----:B------:R-:W-:Y:S01]  /*dd00*/  SHF.R.U64 R40, R40, 0x3, RZ ;  /* 0x0000000328287819 */ /* 0x000fe200000012ff */
[----:B------:R-:W-:Y:S01]  /*dd10*/  IMAD.X R109, RZ, RZ, R5, P4 ;  /* 0x000000ffff6d7224 */ /* 0x000fe200020e0605 */
[----:B------:R-:W-:-:S02]  /*dd20*/  LOP3.LUT R48, R53, 0x380, RZ, 0xc0, !PT ;  /* 0x0000038035307812 */ /* 0x000fc400078ec0ff */
[----:B------:R-:W-:Y:S02]  /*dd30*/  SHF.R.U64 R44, R44, 0x3, RZ ;  /* 0x000000032c2c7819 */ /* 0x000fe400000012ff */
[C---:B------:R-:W-:Y:S02]  /*dd40*/  IADD3 R37, P6, R4.reuse, 0x2020, RZ ;  /* 0x0000202004257810 */ /* 0x040fe40007fde0ff */
[C---:B------:R-:W-:Y:S02]  /*dd50*/  IADD3 R36, P3, R4.reuse, 0x2000, RZ ;  /* 0x0000200004247810 */ /* 0x040fe40007f7e0ff */
[----:B------:R-:W-:Y:S01]  /*dd60*/  IADD3 R33, P5, R4, 0x2040, RZ ;  /* 0x0000204004217810 */ /* 0x000fe20007fbe0ff */
[--C-:B------:R-:W-:Y:S01]  /*dd70*/  IMAD.X R117, RZ, RZ, R5.reuse, P6 ;  /* 0x000000ffff757224 */ /* 0x100fe200030e0605 */
[----:B------:R-:W-:Y:S01]  /*dd80*/  LOP3.LUT R100, R40, R45, RZ, 0x3c, !PT ;  /* 0x0000002d28647212 */ /* 0x000fe200078e3cff */
[--C-:B------:R-:W-:Y:S01]  /*dd90*/  IMAD.X R113, RZ, RZ, R5.reuse, P3 ;  /* 0x000000ffff717224 */ /* 0x100fe200018e0605 */
[----:B------:R-:W-:Y:S01]  /*dda0*/  SHF.R.U64 R40, R48, 0x3, RZ ;  /* 0x0000000330287819 */ /* 0x000fe200000012ff */
[----:B------:R-:W-:Y:S01]  /*ddb0*/  IMAD.X R123, RZ, RZ, R5, P5 ;  /* 0x000000ffff7b7224 */ /* 0x000fe200028e0605 */
[----:B------:R-:W-:-:S02]  /*ddc0*/  LOP3.LUT R104, R44, R49, RZ, 0x3c, !PT ;  /* 0x000000312c687212 */ /* 0x000fc400078e3cff */
[----:B------:R-:W-:Y:S02]  /*ddd0*/  LOP3.LUT R44, R37, 0x380, RZ, 0xc0, !PT ;  /* 0x00000380252c7812 */ /* 0x000fe400078ec0ff */
[----:B------:R-:W-:Y:S02]  /*dde0*/  IADD3 R14, P2, R4, 0x2060, RZ ;  /* 0x00002060040e7810 */ /* 0x000fe40007f5e0ff */
[----:B------:R-:W-:Y:S02]  /*ddf0*/  LOP3.LUT R45, R36, 0x380, RZ, 0xc0, !PT ;  /* 0x00000380242d7812 */ /* 0x000fe400078ec0ff */
[----:B------:R-:W-:Y:S01]  /*de00*/  LOP3.LUT R48, R33, 0x380, RZ, 0xc0, !PT ;  /* 0x0000038021307812 */ /* 0x000fe200078ec0ff */
[----:B------:R-:W-:Y:S01]  /*de10*/  IMAD.X R127, RZ, RZ, R5, P2 ;  /* 0x000000ffff7f7224 */ /* 0x000fe200010e0605 */
[----:B------:R-:W-:Y:S02]  /*de20*/  LOP3.LUT R108, R40, R53, RZ, 0x3c, !PT ;  /* 0x00000035286c7212 */ /* 0x000fe400078e3cff */
[----:B------:R-:W-:-:S02]  /*de30*/  SHF.R.U64 R40, R44, 0x3, RZ ;  /* 0x000000032c287819 */ /* 0x000fc400000012ff */
[----:B------:R-:W-:Y:S02]  /*de40*/  SHF.R.U64 R45, R45, 0x3, RZ ;  /* 0x000000032d2d7819 */ /* 0x000fe400000012ff */
[----:B------:R-:W-:Y:S02]  /*de50*/  LOP3.LUT R49, R14, 0x380, RZ, 0xc0, !PT ;  /* 0x000003800e317812 */ /* 0x000fe400078ec0ff */
[----:B------:R-:W-:Y:S02]  /*de60*/  SHF.R.U64 R44, R48, 0x3, RZ ;  /* 0x00000003302c7819 */ /* 0x000fe400000012ff */
[C---:B------:R-:W-:Y:S02]  /*de70*/  IADD3 R12, P1, R4.reuse, 0x4000, RZ ;  /* 0x00004000040c7810 */ /* 0x040fe40007f3e0ff */
[C---:B------:R-:W-:Y:S02]  /*de80*/  IADD3 R24, P0, R4.reuse, 0x4020, RZ ;  /* 0x0000402004187810 */ /* 0x040fe40007f1e0ff */
[----:B------:R-:W-:Y:S01]  /*de90*/  IADD3 R20, P4, R4, 0x4040, RZ ;  /* 0x0000404004147810 */ /* 0x000fe20007f9e0ff */
[--C-:B------:R-:W-:Y:S01]  /*dea0*/  IMAD.X R13, RZ, RZ, R5.reuse, P1 ;  /* 0x000000ffff0d7224 */ /* 0x100fe200008e0605 */
[----:B------:R-:W-:Y:S01]  /*deb0*/  LOP3.LUT R116, R40, R37, RZ, 0x3c, !PT ;  /* 0x0000002528747212 */ /* 0x000fe200078e3cff */
[--C-:B------:R-:W-:Y:S01]  /*dec0*/  IMAD.X R15, RZ, RZ, R5.reuse, P0 ;  /* 0x000000ffff0f7224 */ /* 0x100fe200000e0605 */
[----:B------:R-:W-:Y:S01]  /*ded0*/  LOP3.LUT R112, R45, R36, RZ, 0x3c, !PT ;  /* 0x000000242d707212 */ /* 0x000fe200078e3cff */
[----:B------:R-:W-:Y:S01]  /*dee0*/  IMAD.X R25, RZ, RZ, R5, P4 ;  /* 0x000000ffff197224 */ /* 0x000fe200020e0605 */
[----:B------:R-:W-:-:S02]  /*def0*/  SHF.R.U64 R37, R49, 0x3, RZ ;  /* 0x0000000331257819 */ /* 0x000fc400000012ff */
[----:B------:R-:W-:Y:S02]  /*df00*/  LOP3.LUT R122, R44, R33, RZ, 0x3c, !PT ;  /* 0x000000212c7a7212 */ /* 0x000fe400078e3cff */
[----:B------:R-:W-:Y:S02]  /*df10*/  LOP3.LUT R9, R4, 0x380, RZ, 0xc0, !PT ;  /* 0x0000038004097812 */ /* 0x000fe400078ec0ff */
[----:B------:R-:W-:Y:S02]  /*df20*/  LOP3.LUT R33, R12, 0x380, RZ, 0xc0, !PT ;  /* 0x000003800c217812 */ /* 0x000fe400078ec0ff */
[----:B------:R-:W-:Y:S02]  /*df30*/  LOP3.LUT R36, R24, 0x380, RZ, 0xc0, !PT ;  /* 0x0000038018247812 */ /* 0x000fe400078ec0ff */
[----:B------:R-:W-:Y:S02]  /*df40*/  IADD3 R28, P3, R4, 0x4060, RZ ;  /* 0x00004060041c7810 */ /* 0x000fe40007f7e0ff */
[----:B------:R-:W-:-:S02]  /*df50*/  LOP3.LUT R45, R20, 0x380, RZ, 0xc0, !PT ;  /* 0x00000380142d7812 */ /* 0x000fc400078ec0ff */
[----:B------:R-:W-:Y:S01]  /*df60*/  LOP3.LUT R126, R37, R14, RZ, 0x3c, !PT ;  /* 0x0000000e257e7212 */ /* 0x000fe200078e3cff */
[----:B------:R-:W-:Y:S01]  /*df70*/  IMAD.X R29, RZ, RZ, R5, P3 ;  /* 0x000000ffff1d7224 */ /* 0x000fe200018e0605 */
[----:B------:R-:W-:Y:S02]  /*df80*/  IADD3 R8, P2, R4, 0x6040, RZ ;  /* 0x0000604004087810 */ /* 0x000fe40007f5e0ff */
[----:B------:R-:W-:Y:S02]  /*df90*/  SHF.R.U64 R9, R9, 0x3, RZ ;  /* 0x0000000309097819 */ /* 0x000fe400000012ff */
[----:B------:R-:W-:Y:S02]  /*dfa0*/  SHF.R.U64 R33, R33, 0x3, RZ ;  /* 0x0000000321217819 */ /* 0x000fe400000012ff */
[----:B------:R-:W-:Y:S02]  /*dfb0*/  SHF.R.U64 R37, R36, 0x3, RZ ;  /* 0x0000000324257819 */ /* 0x000fe400000012ff */
        /* <DEDUP_REMOVED lines=10> */
[----:B------:R-:W-:-:S02]  /*e060*/  LOP3.LUT R14, R37, R24, RZ, 0x3c, !PT ;  /* 0x00000018250e7212 */ /* 0x000fc400078e3cff */
[----:B------:R-:W-:Y:S02]  /*e070*/  SHF.R.U64 R33, R36, 0x3, RZ ;  /* 0x0000000324217819 */ /* 0x000fe400000012ff */
[----:B------:R-:W-:Y:S02]  /*e080*/  LOP3.LUT R24, R45, R20, RZ, 0x3c, !PT ;  /* 0x000000142d187212 */ /* 0x000fe400078e3cff */
[----:B------:R-:W-:Y:S02]  /*e090*/  LOP3.LUT R20, R10, 0x380, RZ, 0xc0, !PT ;  /* 0x000003800a147812 */ /* 0x000fe400078ec0ff */
[----:B------:R-:W-:Y:S02]  /*e0a0*/  IADD3 R65, P2, R96, 0x1000, RZ ;  /* 0x0000100060417810 */ /* 0x000fe40007f5e0ff */
[----:B------:R-:W-:Y:S02]  /*e0b0*/  LOP3.LUT R28, R33, R28, RZ, 0x3c, !PT ;  /* 0x0000001c211c7212 */ /* 0x000fe400078e3cff */
[----:B------:R-:W-:-:S02]  /*e0c0*/  SHF.R.U64 R33, R20, 0x3, RZ ;  /* 0x0000000314217819 */ /* 0x000fc400000012ff */
[----:B------:R-:W-:Y:S02]  /*e0d0*/  LOP3.LUT R64, R65, 0x380, RZ, 0xc0, !PT ;  /* 0x0000038041407812 */ /* 0x000fe400078ec0ff */
[----:B------:R-:W-:Y:S02]  /*e0e0*/  LOP3.LUT R20, R7, 0x380, RZ, 0xc0, !PT ;  /* 0x0000038007147812 */ /* 0x000fe400078ec0ff */
[----:B------:R-:W-:Y:S02]  /*e0f0*/  LOP3.LUT R37, R32, 0x380, RZ, 0xc0, !PT ;  /* 0x0000038020257812 */ /* 0x000fe400078ec0ff */
[----:B------:R-:W-:Y:S02]  /*e100*/  LOP3.LUT R40, R33, R10, RZ, 0x3c, !PT ;  /* 0x0000000a21287212 */ /* 0x000fe400078e3cff */
[----:B------:R-:W-:Y:S02]  /*e110*/  SHF.R.U64 R64, R64, 0x3, RZ ;  /* 0x0000000340407819 */ /* 0x000fe400000012ff */
[----:B------:R-:W-:-:S02]  /*e120*/  SHF.R.U64 R10, R20, 0x3, RZ ;  /* 0x00000003140a7819 */ /* 0x000fc400000012ff */
[----:B------:R-:W-:Y:S02]  /*e130*/  SHF.R.U64 R37, R37, 0x3, RZ ;  /* 0x0000000325257819 */ /* 0x000fe400000012ff */
[----:B------:R-:W-:Y:S01]  /*e140*/  LOP3.LUT R64, R64, R65, RZ, 0x3c, !PT ;  /* 0x0000004140407212 */ /* 0x000fe200078e3cff */
[----:B------:R-:W-:Y:S01]  /*e150*/  IMAD.X R65, RZ, RZ, R97, P2 ;  /* 0x000000ffff417224 */ /* 0x000fe200010e0661 */
[----:B------:R-:W-:Y:S02]  /*e160*/  LOP3.LUT R10, R10, R7, RZ, 0x3c, !PT ;  /* 0x000000070a0a7212 */ /* 0x000fe400078e3cff */
[C---:B------:R-:W-:Y:S02]  /*e170*/  IADD3 R33, P1, R96.reuse, 0x7000, RZ ;  /* 0x0000700060217810 */ /* 0x040fe40007f3e0ff */
[----:B------:R-:W-:Y:S02]  /*e180*/  IADD3 R7, P2, R96, 0x8000, RZ ;  /* 0x0000800060077810 */ /* 0x000fe40007f5e0ff */
[----:B------:R-:W-:-:S02]  /*e190*/  LOP3.LUT R56, R37, R32, RZ, 0x3c, !PT ;  /* 0x0000002025387212 */ /* 0x000fc400078e3cff */
[----:B------:R-:W-:Y:S02]  /*e1a0*/  LOP3.LUT R32, R33, 0x380, RZ, 0xc0, !PT ;  /* 0x0000038021207812 */ /* 0x000fe400078ec0ff */
[----:B------:R-:W-:Y:S02]  /*e1b0*/  LOP3.LUT R20, R7, 0x380, RZ, 0xc0, !PT ;  /* 0x0000038007147812 */ /* 0x000fe400078ec0ff */
[----:B------:R-:W-:Y:S02]  /*e1c0*/  SHF.R.U64 R32, R32, 0x3, RZ ;  /* 0x0000000320207819 */ /* 0x000fe400000012ff */
[----:B------:R-:W-:Y:S02]  /*e1d0*/  SHF.R.U64 R20, R20, 0x3, RZ ;  /* 0x0000000314147819 */ /* 0x000fe400000012ff */
[----:B------:R-:W-:Y:S02]  /*e1e0*/  LOP3.LUT R32, R32, R33, RZ, 0x3c, !PT ;  /* 0x0000002120207212 */ /* 0x000fe400078e3cff */
[----:B------:R-:W-:-:S02]  /*e1f0*/  IADD3.X R57, RZ, R5, RZ, P5, !PT ;  /* 0x00000005ff397210 */ /* 0x000fc40002ffe4ff */
[----:B------:R-:W-:Y:S02]  /*e200*/  LOP3.LUT R20, R20, R7, RZ, 0x3c, !PT ;  /* 0x0000000714147212 */ /* 0x000fe400078e3cff */
[----:B------:R-:W-:Y:S02]  /*e210*/  MOV R33, R4 ;  /* 0x0000000400217202 */ /* 0x000fe40000000f00 */
[----:B------:R-:W-:Y:S01]  /*e220*/  F2FP.BF16.F32.PACK_AB R4, R21, R200 ;  /* 0x000000c81504723e */ /* 0x000fe200000010ff */
[----:B------:R-:W-:Y:S01]  /*e230*/  IMAD.X R21, RZ, RZ, R97, P2 ;  /* 0x000000ffff157224 */ /* 0x000fe200010e0661 */
[----:B------:R-:W-:Y:S02]  /*e240*/  F2FP.BF16.F32.PACK_AB R5, R27, R26 ;  /* 0x0000001a1b05723e */ /* 0x000fe400000010ff */
[----:B------:R-:W-:Y:S02]  /*e250*/  F2FP.BF16.F32.PACK_AB R7, R31, R30 ;  /* 0x0000001e1f07723e */ /* 0x000fe400000010ff */
[----:B------:R-:W-:-:S02]  /*e260*/  IADD3 R61, P3, R96, 0x2000, RZ ;  /* 0x00002000603d7810 */ /* 0x000fc40007f7e0ff */
[----:B------:R-:W-:Y:S01]  /*e270*/  LOP3.LUT R45, R8, 0x380, RZ, 0xc0, !PT ;  /* 0x00000380082d7812 */ /* 0x000fe200078ec0ff */
[----:B------:R0:W-:Y:S01]  /*e280*/  STSM.16.M88.4 [R33], R4 ;  /* 0x0000000421007844 */ /* 0x0001e20000000200 */
[----:B------:R-:W-:Y:S02]  /*e290*/  LOP3.LUT R60, R61, 0x380, RZ, 0xc0, !PT ;  /* 0x000003803d3c7812 */ /* 0x000fe400078ec0ff */
[----:B------:R-:W-:Y:S01]  /*e2a0*/  SHF.R.U64 R45, R45, 0x3, RZ ;  /* 0x000000032d2d7819 */ /* 0x000fe200000012ff */
[----:B------:R-:W1:Y:S01]  /*e2b0*/  SHFL.IDX PT, R4, R216, RZ, 0x1f ;  /* 0x00001fffd8047589 */ /* 0x000e6200000e0000 */
[----:B------:R-:W-:Y:S02]  /*e2c0*/  SHF.R.U64 R60, R60, 0x3, RZ ;  /* 0x000000033c3c7819 */ /* 0x000fe400000012ff */
[----:B------:R-:W-:Y:S02]  /*e2d0*/  LOP3.LUT R8, R45, R8, RZ, 0x3c, !PT ;  /* 0x000000082d087212 */ /* 0x000fe400078e3cff */
[----:B------:R-:W-:Y:S01]  /*e2e0*/  LOP3.LUT R60, R60, R61, RZ, 0x3c, !PT ;  /* 0x0000003d3c3c7212 */ /* 0x000fe200078e3cff */
[----:B------:R-:W-:Y:S01]  /*e2f0*/  IMAD.X R61, RZ, RZ, R97, P3 ;  /* 0x000000ffff3d7224 */ /* 0x000fe200018e0661 */
[----:B------:R-:W-:-:S02]  /*e300*/  IADD3 R53, P4, R96, 0x3000, RZ ;  /* 0x0000300060357810 */ /* 0x000fc40007f9e0ff */
[C---:B------:R-:W-:Y:S02]  /*e310*/  IADD3 R49, P5, R96.reuse, 0x4000, RZ ;  /* 0x0000400060317810 */ /* 0x040fe40007fbe0ff */
[C---:B------:R-:W-:Y:S01]  /*e320*/  IADD3 R45, P6, R96.reuse, 0x5000, RZ ;  /* 0x00005000602d7810 */ /* 0x040fe20007fde0ff */
[----:B0-----:R-:W-:Y:S01]  /*e330*/  IMAD.X R33, RZ, RZ, R97, P1 ;  /* 0x000000ffff217224 */ /* 0x001fe200008e0661 */
[C---:B------:R-:W-:Y:S02]  /*e340*/  IADD3 R37, P0, R96.reuse, 0x6000, RZ ;  /* 0x0000600060257810 */ /* 0x040fe40007f1e0ff */
[----:B------:R-:W-:Y:S02]  /*e350*/  IADD3 R69, P3, R96, 0x9000, RZ ;  /* 0x0000900060457810 */ /* 0x000fe40007f7e0ff */
        /* <DEDUP_REMOVED lines=26> */
[C---:B------:R-:W-:Y:S02]  /*e500*/  IADD3 R89, P1, R96.reuse, 0xe000, RZ ;  /* 0x0000e00060597810 */ /* 0x040fe40007f3e0ff */
[----:B------:R-:W-:Y:S02]  /*e510*/  IADD3 R93, P2, R96, 0xf000, RZ ;  /* 0x0000f000605d7810 */ /* 0x000fe40007f5e0ff */
[----:B-1----:R-:W-:-:S02]  /*e520*/  ISETP.NE.AND P3, PT, R4, RZ, PT ;  /* 0x000000ff0400720c */ /* 0x002fc40003f65270 */
[----:B------:R-:W-:Y:S02]  /*e530*/  LOP3.LUT R96, R5, R96, RZ, 0x3c, !PT ;  /* 0x0000006005607212 */ /* 0x000fe400078e3cff */
        /* <DEDUP_REMOVED lines=8> */
[----:B------:R-:W-:Y:S02]  /*e5c0*/  MOV R35, R10 ;  /* 0x0000000a00237202 */ /* 0x000fe40000000f00 */
[----:B------:R-:W-:Y:S02]  /*e5d0*/  MOV R105, R104 ;  /* 0x0000006800697202 */ /* 0x000fe40000000f00 */
[----:B------:R-:W-:Y:S02]  /*e5e0*/  MOV R109, R12 ;  /* 0x0000000c006d7202 */ /* 0x000fe40000000f00 */
[----:B------:R-:W-:-:S02]  /*e5f0*/  MOV R100, R14 ;  /* 0x0000000e00647202 */ /* 0x000fc40000000f00 */
[----:B------:R-:W-:Y:S02]  /*e600*/  F2FP.BF16.F32.PACK_AB R8, R207, R210 ;  /* 0x000000d2cf08723e */ /* 0x000fe400000010ff */
        /* <DEDUP_REMOVED lines=8> */
[----:B------:R-:W-:Y:S02]  /*e690*/  MOV R112, R112 ;  /* 0x0000007000707202 */ /* 0x000fe40000000f00 */
[----:B0-----:R-:W-:Y:S01]  /*e6a0*/  F2FP.BF16.F32.PACK_AB R4, R198, R202 ;  /* 0x000000cac604723e */ /* 0x001fe200000010ff */
[----:B------:R-:W-:Y:S01]  /*e6b0*/  STSM.16.M88.4 [R168], R12 ;  /* 0x0000000ca8007844 */ /* 0x000fe20000000200 */
[----:B------:R-:W-:Y:S02]  /*e6c0*/  F2FP.BF16.F32.PACK_AB R5, R59, R58 ;  /* 0x0000003a3b05723e */ /* 0x000fe400000010ff */
[----:B------:R-:W-:Y:S02]  /*e6d0*/  F2FP.BF16.F32.PACK_AB R6, R183, R199 ;  /* 0x000000c7b706723e */ /* 0x000fe400000010ff */
[----:B------:R-:W-:-:S02]  /*e6e0*/  F2FP.BF16.F32.PACK_AB R7, R63, R62 ;  /* 0x0000003e3f07723e */ /* 0x000fc400000010ff */
[----:B------:R-:W-:Y:S02]  /*e6f0*/  MOV R104, R24 ;  /* 0x0000001800687202 */ /* 0x000fe40000000f00 */
[----:B------:R-:W-:Y:S01]  /*e700*/  MOV R116, R116 ;  /* 0x0000007400747202 */ /* 0x000fe20000000f00 */
[----:B------:R0:W-:Y:S01]  /*e710*/  STSM.16.M88.4 [R112], R4 ;  /* 0x0000000470007844 */ /* 0x0001e20000000200 */
[----:B------:R-:W-:Y:S02]  /*e720*/  MOV R108, R28 ;  /* 0x0000001c006c7202 */ /* 0x000fe40000000f00 */
[----:B------:R-:W-:Y:S02]  /*e730*/  F2FP.BF16.F32.PACK_AB R24, R181, R196 ;  /* 0x000000c4b518723e */ /* 0x000fe400000010ff */
[----:B------:R-:W-:Y:S02]  /*e740*/  F2FP.BF16.F32.PACK_AB R25, R67, R66 ;  /* 0x000000424319723e */ /* 0x000fe400000010ff */
[----:B------:R-:W-:-:S02]  /*e750*/  F2FP.BF16.F32.PACK_AB R26, R179, R182 ;  /* 0x000000b6b31a723e */ /* 0x000fc400000010ff */
[----:B------:R-:W-:Y:S02]  /*e760*/  F2FP.BF16.F32.PACK_AB R27, R71, R70 ;  /* 0x00000046471b723e */ /* 0x000fe400000010ff */
[----:B------:R-:W-:Y:S02]  /*e770*/  MOV R122, R122 ;  /* 0x0000007a007a7202 */ /* 0x000fe40000000f00 */
[----:B------:R-:W-:Y:S01]  /*e780*/  MOV R113, R40 ;  /* 0x0000002800717202 */ /* 0x000fe20000000f00 */
[----:B------:R1:W-:Y:S01]  /*e790*/  STSM.16.M88.4 [R116], R24 ;  /* 0x0000001874007844 */ /* 0x0003e20000000200 */
        /* <DEDUP_REMOVED lines=16> */
[----:B0-----:R-:W-:-:S02]  /*e8a0*/  F2FP.BF16.F32.PACK_AB R4, R164, R167 ;  /* 0x000000a7a404723e */ /* 0x001fc400000010ff */
[----:B------:R-:W-:Y:S01]  /*e8b0*/  F2FP.BF16.F32.PACK_AB R5, R99, R98 ;  /* 0x000000626305723e */ /* 0x000fe200000010ff */
[----:B------:R2:W-:Y:S01]  /*e8c0*/  STSM.16.M88.4 [R109], R56 ;  /* 0x000000386d007844 */ /* 0x0005e20000000200 */
[----:B------:R-:W-:Y:S02]  /*e8d0*/  F2FP.BF16.F32.PACK_AB R6, R162, R165 ;  /* 0x000000a5a206723e */ /* 0x000fe400000010ff */
[----:B------:R-:W-:Y:S02]  /*e8e0*/  F2FP.BF16.F32.PACK_AB R7, R103, R102 ;  /* 0x000000666707723e */ /* 0x000fe400000010ff */
[----:B------:R-:W-:Y:S02]  /*e8f0*/  F2FP.BF16.F32.PACK_AB R8, R160, R163 ;  /* 0x000000a3a008723e */ /* 0x000fe400000010ff */
[----:B------:R-:W-:Y:S01]  /*e900*/  F2FP.BF16.F32.PACK_AB R9, R107, R106 ;  /* 0x0000006a6b09723e */ /* 0x000fe200000010ff */
[----:B------:R2:W-:Y:S01]  /*e910*/  STSM.16.M88.4 [R100], R4 ;  /* 0x0000000464007844 */ /* 0x0005e20000000200 */
[----:B------:R-:W-:-:S02]  /*e920*/  F2FP.BF16.F32.PACK_AB R10, R158, R161 ;  /* 0x000000a19e0a723e */ /* 0x000fc400000010ff */
[----:B------:R-:W-:Y:S02]  /*e930*/  F2FP.BF16.F32.PACK_AB R11, R111, R110 ;  /* 0x0000006e6f0b723e */ /* 0x000fe400000010ff */
[----:B------:R-:W-:Y:S02]  /*e940*/  F2FP.BF16.F32.PACK_AB R12, R156, R159 ;  /* 0x0000009f9c0c723e */ /* 0x000fe400000010ff */
[----:B------:R-:W-:Y:S01]  /*e950*/  F2FP.BF16.F32.PACK_AB R13, R115, R114 ;  /* 0x00000072730d723e */ /* 0x000fe200000010ff */
[----:B------:R2:W-:Y:S01]  /*e960*/  STSM.16.M88.4 [R104], R8 ;  /* 0x0000000868007844 */ /* 0x0005e20000000200 */
[----:B------:R-:W-:Y:S02]  /*e970*/  F2FP.BF16.F32.PACK_AB R14, R154, R157 ;  /* 0x0000009d9a0e723e */ /* 0x000fe400000010ff */
[----:B------:R-:W-:Y:S02]  /*e980*/  F2FP.BF16.F32.PACK_AB R15, R119, R118 ;  /* 0x00000076770f723e */ /* 0x000fe400000010ff */
[----:B-1----:R-:W-:-:S02]  /*e990*/  F2FP.BF16.F32.PACK_AB R24, R121, R155 ;  /* 0x0000009b7918723e */ /* 0x002fc400000010ff */
[----:B------:R-:W-:Y:S01]  /*e9a0*/  F2FP.BF16.F32.PACK_AB R25, R120, R19 ;  /* 0x000000137819723e */ /* 0x000fe200000010ff */
[----:B------:R2:W-:Y:S01]  /*e9b0*/  STSM.16.M88.4 [R108], R12 ;  /* 0x0000000c6c007844 */ /* 0x0005e20000000200 */
[----:B------:R-:W-:Y:S02]  /*e9c0*/  F2FP.BF16.F32.PACK_AB R26, R125, R124 ;  /* 0x0000007c7d1a723e */ /* 0x000fe400000010ff */
[----:B------:R-:W-:Y:S02]  /*e9d0*/  F2FP.BF16.F32.PACK_AB R27, R153, R152 ;  /* 0x00000098991b723e */ /* 0x000fe400000010ff */
[----:B------:R-:W-:Y:S02]  /*e9e0*/  LOP3.LUT R72, R73, 0x380, RZ, 0xc0, !PT ;  /* 0x0000038049487812 */ /* 0x000fe400078ec0ff */
[----:B------:R-:W-:Y:S01]  /*e9f0*/  LOP3.LUT R76, R77, 0x380, RZ, 0xc0, !PT ;  /* 0x000003804d4c7812 */ /* 0x000fe200078ec0ff */
[----:B------:R2:W-:Y:S01]  /*ea00*/  STSM.16.M88.4 [R113], R24 ;  /* 0x0000001871007844 */ /* 0x0005e20000000200 */
[----:B------:R-:W-:-:S02]  /*ea10*/  LOP3.LUT R80, R81, 0x380, RZ, 0xc0, !PT ;  /* 0x0000038051507812 */ /* 0x000fc400078ec0ff */
[----:B------:R-:W-:Y:S01]  /*ea20*/  LOP3.LUT R84, R85, 0x380, RZ, 0xc0, !PT ;  /* 0x0000038055547812 */ /* 0x000fe200078ec0ff */
[----:B------:R2:W-:Y:S01]  /*ea30*/  STSM.16.M88.4 [R101], R128 ;  /* 0x0000008065007844 */ /* 0x0005e20000000200 */
[----:B------:R-:W-:Y:S02]  /*ea40*/  LOP3.LUT R88, R89, 0x380, RZ, 0xc0, !PT ;  /* 0x0000038059587812 */ /* 0x000fe400078ec0ff */
[----:B------:R-:W-:Y:S01]  /*ea50*/  LOP3.LUT R92, R93, 0x380, RZ, 0xc0, !PT ;  /* 0x000003805d5c7812 */ /* 0x000fe200078ec0ff */
[----:B------:R2:W-:Y:S01]  /*ea60*/  STSM.16.M88.4 [R34], R136 ;  /* 0x0000008822007844 */ /* 0x0005e20000000200 */
[----:B------:R-:W-:Y:S02]  /*ea70*/  SHF.R.U64 R72, R72, 0x3, RZ ;  /* 0x0000000348487819 */ /* 0x000fe400000012ff */
[----:B------:R-:W-:Y:S01]  /*ea80*/  SHF.R.U64 R76, R76, 0x3, RZ ;  /* 0x000000034c4c7819 */ /* 0x000fe200000012ff */
[----:B------:R2:W-:Y:S01]  /*ea90*/  STSM.16.M88.4 [R35], R144 ;  /* 0x0000009023007844 */ /* 0x0005e20000000200 */
[----:B------:R-:W-:-:S02]  /*eaa0*/  SHF.R.U64 R80, R80, 0x3, RZ ;  /* 0x0000000350507819 */ /* 0x000fc400000012ff */
        /* <DEDUP_REMOVED lines=15> */
[----:B------:R-:W-:Y:S06]  /*eba0*/  BAR.SYNC.DEFER_BLOCKING 0x1, 0x100 ;  /* 0x0044000000007b1d */ /* 0x000fec0000010000 */
[----:B--2---:R-:W-:Y:S05]  /*ebb0*/  @P3 BRA `(.L_x_4270) ;  /* 0x0000000000b83947 */ /* 0x004fea0003800000 */
[----:B------:R-:W0:Y:S01]  /*ebc0*/  LDC R8, c[0x0][0xce8] ;  /* 0x00033a00ff087b82 */ /* 0x000e220000000800 */
[----:B------:R-:W-:Y:S01]  /*ebd0*/  VIADD R10, R190, UR38 ;  /* 0x00000026be0a7c36 */ /* 0x000fe20008000000 */
[----:B------:R-:W-:Y:S01]  /*ebe0*/  ULDC.64 UR8, c[0x0][0xc90] ;  /* 0x0003240000087ab9 */ /* 0x000fe20000000a00 */
[----:B------:R-:W-:Y:S01]  /*ebf0*/  ULDC.64 UR10, c[0x0][0xc98] ;  /* 0x00032600000a7ab9 */ /* 0x000fe20000000a00 */
[----:B------:R-:W-:Y:S01]  /*ec00*/  UIMAD UR5, UR12, UR8, URZ ;  /* 0x000000080c0572a4 */ /* 0x000fe2000f8e023f */
[----:B------:R-:W-:Y:S01]  /*ec10*/  IMAD.MOV R9, RZ, RZ, -R184 ;  /* 0x000000ffff097224 */ /* 0x000fe200078e0ab8 */
[----:B------:R-:W-:Y:S01]  /*ec20*/  UIMAD.WIDE.U32 UR6, UR37, UR8, URZ ;  /* 0x00000008250672a5 */ /* 0x000fe2000f8e003f */
[----:B------:R-:W-:Y:S01]  /*ec30*/  MOV R4, R10 ;  /* 0x0000000a00047202 */ /* 0x000fe20000000f00 */
        /* <DEDUP_REMOVED lines=38> */
.L_x_4270:
        /* <DEDUP_REMOVED lines=18> */
[----:B------:R-:W5:Y:S04]  /*efc0*/  LD.E.128 R36, desc[UR44][R36.64] ;  /* 0x0000002c24247980 */ /* 0x000f68000c101d00 */
[----:B------:R-:W5:Y:S02]  /*efd0*/  LD.E.128 R32, desc[UR44][R32.64] ;  /* 0x0000002c20207980 */ /* 0x000f64000c101d00 */
[----:B------:R-:W0:Y:S01]  /*efe0*/  @P2 LDC R9, c[0x0][0xcec] ;  /* 0x00033b00ff092b82 */ /* 0x000e220000000800 */
[----:B------:R-:W-:Y:S01]  /*eff0*/  IMAD.SHL.U32 R3, R3, 0x4, RZ ;  /* 0x0000000403037824 */ /* 0x000fe200078e00ff */
[----:B------:R-:W-:Y:S01]  /*f000*/  ISETP.GE.AND P0, PT, R193, UR10, PT ;  /* 0x0000000ac1007c0c */ /* 0x000fe2000bf06270 */
[----:B------:R1:W5:Y:S04]  /*f010*/  LD.E.128 R4, desc[UR44][R20.64] ;  /* 0x0000002c14047980 */ /* 0x000368000c101d00 */
[----:B------:R-:W5:Y:S01]  /*f020*/  LD.E.128 R68, desc[UR44][R68.64] ;  /* 0x0000002c44447980 */ /* 0x000f62000c101d00 */
[----:B------:R-:W2:Y:S01]  /*f030*/  @P2 LDC R11, c[0x0][0xcf0] ;  /* 0x00033c00ff0b2b82 */ /* 0x000ea20000000800 */
[----:B------:R-:W-:Y:S01]  /*f040*/  LOP3.LUT R3, R3, 0x4, R0, 0xe2, !PT ;  /* 0x0000000403037812 */ /* 0x000fe200078ee200 */
[----:B------:R-:W-:Y:S01]  /*f050*/  IMAD R0, R214, 0x20, R215 ;  /* 0x00000020d6007824 */ /* 0x000fe200078e02d7 */
[----:B------:R-:W-:Y:S01]  /*f060*/  SEL R8, RZ, 0xffffffff, P0 ;  /* 0xffffffffff087807 */ /* 0x000fe20000000000 */
[----:B------:R-:W5:Y:S01]  /*f070*/  LD.E.128 R72, desc[UR44][R72.64] ;  /* 0x0000002c48487980 */ /* 0x000f62000c101d00 */
[----:B------:R-:W-:Y:S01]  /*f080*/  ISETP.GE.AND P0, PT, R192, UR10, PT ;  /* 0x0000000ac0007c0c */ /* 0x000fe2000bf06270 */
[----:B------:R-:W-:Y:S01]  /*f090*/  UIMAD UR5, UR12, UR8, URZ ;  /* 0x000000080c0572a4 */ /* 0x000fe2000f8e023f */
[----:B------:R-:W-:Y:S01]  /*f0a0*/  VIADD R14, R0, UR38 ;  /* 0x00000026000e7c36 */ /* 0x000fe20008000000 */
[----:B------:R-:W5:Y:S01]  /*f0b0*/  LD.E.128 R76, desc[UR44][R76.64] ;  /* 0x0000002c4c4c7980 */ /* 0x000f62000c101d00 */
[----:B------:R-:W-:Y:S01]  /*f0c0*/  SEL R0, RZ, 0xffffffff, P0 ;  /* 0xffffffffff007807 */ /* 0x000fe20000000000 */
[----:B------:R-:W-:-:S02]  /*f0d0*/  UIMAD.WIDE.U32 UR6, UR37, UR8, URZ ;  /* 0x00000008250672a5 */ /* 0x000fc4000f8e003f */
        /* <DEDUP_REMOVED lines=19> */
[----:B------:R-:W-:Y:S01]  /*f210*/  IMAD.U32 R9, RZ, RZ, UR7 ;  /* 0x00000007ff097e24 */ /* 0x000fe2000f8e00ff */
[----:B------:R-:W-:Y:S01]  /*f220*/  ULDC.64 UR6, c[0x0][0xbe0] ;  /* 0x0002f80000067ab9 */ /* 0x000fe20000000a00 */
[----:B------:R-:W-:Y:S01]  /*f230*/  IMAD.MOV R13, RZ, RZ, -R3 ;  /* 0x000000ffff0d7224 */ /* 0x000fe200078e0a03 */
[----:B------:R-:W-:Y:S01]  /*f240*/  SEL R0, RZ, 0xffffffff, P0 ;  /* 0xffffffffff007807 */ /* 0x000fe20000000000 */
[----:B------:R-:W-:Y:S01]  /*f250*/  IMAD R12, R11, UR6, RZ ;  /* 0x000000060b0c7c24 */ /* 0x000fe2000f8e02ff */
[----:B------:R-:W5:Y:S01]  /*f260*/  LD.E.128 R88, desc[UR44][R88.64] ;  /* 0x0000002c58587980 */ /* 0x000f62000c101d00 */
[----:B------:R-:W-:Y:S01]  /*f270*/  IMAD.U32 R9, RZ, RZ, UR5 ;  /* 0x00000005ff097e24 */ /* 0x000fe2000f8e00ff */
[----:B------:R-:W-:Y:S01]  /*f280*/  ULDC UR5, c[0x0][0xb88] ;  /* 0x0002e20000057ab9 */ /* 0x000fe20000000800 */
[----:B------:R-:W-:Y:S01]  /*f290*/  IMAD R11, R15, R13, R14 ;  /* 0x0000000d0f0b7224 */ /* 0x000fe200078e020e */
[----:B------:R-:W5:Y:S01]  /*f2a0*/  LD.E.128 R92, desc[UR44][R92.64] ;  /* 0x0000002c5c5c7980 */ /* 0x000f62000c101d00 */
[----:B------:R-:W-:Y:S01]  /*f2b0*/  IMAD.SHL.U32 R19, R0, 0x20, RZ ;  /* 0x0000002000137824 */ /* 0x000fe200078e00ff */
[----:B------:R-:W-:Y:S01]  /*f2c0*/  ISETP.GE.AND P0, PT, R218, UR10, PT ;  /* 0x0000000ada007c0c */ /* 0x000fe2000bf06270 */
[C---:B------:R-:W-:Y:S01]  /*f2d0*/  IMAD R13, R3.reuse, UR7, R12 ;  /* 0x00000007030d7c24 */ /* 0x040fe2000f8e020c */
[----:B------:R-:W-:Y:S01]  /*f2e0*/  @!PT LDS RZ, [RZ] ;  /* 0x00000000fffff984 */ /* 0x000fe20000000800 */
[----:B------:R-:W-:Y:S01]  /*f2f0*/  @!PT LDS RZ, [RZ] ;  /* 0x00000000fffff984 */ /* 0x000fe20000000800 */
[----:B------:R-:W-:Y:S01]  /*f300*/  @!PT LDS RZ, [RZ] ;  /* 0x00000000fffff984 */ /* 0x000fe20000000800 */
[----:B------:R-:W-:Y:S01]  /*f310*/  @!PT LDS RZ, [RZ] ;  /* 0x00000000fffff984 */ /* 0x000fe20000000800 */
[----:B------:R0:W-:Y:S06]  /*f320*/  MEMBAR.ALL.CTA ;  /* 0x0000000000007992 */ /* 0x0001ec0000008000 */
[----:B0-----:R-:W0:Y:S01]  /*f330*/  FENCE.VIEW.ASYNC.S ;  /* 0x00000000000073c6 */ /* 0x001e220000000000 */
[----:B------:R-:W-:Y:S01]  /*f340*/  IMAD.WIDE.U32 R8, R3, UR6, R8 ;  /* 0x0000000603087c25 */ /* 0x000fe2000f8e0008 */
[----:B------:R-:W-:Y:S01]  /*f350*/  SHF.R.S32.HI R0, RZ, 0x1f, R11 ;  /* 0x0000001fff007819 */ /* 0x000fe2000001140b */
[----:B------:R-:W-:Y:S01]  /*f360*/  ULDC.64 UR6, c[0x0][0xbd8] ;  /* 0x0002f60000067ab9 */ /* 0x000fe20000000a00 */
[----:B------:R-:W-:Y:S01]  /*f370*/  LOP3.LUT R10, R19, 0x20, R10, 0xe2, !PT ;  /* 0x00000020130a7812 */ /* 0x000fe200078ee20a */
[----:B------:R-:W-:Y:S01]  /*f380*/  VIADD R27, R215, UR38 ;  /* 0x00000026d71b7c36 */ /* 0x000fe20008000000 */
[----:B------:R-:W-:Y:S01]  /*f390*/  IADD3 R9, R9, R13, RZ ;  /* 0x0000000d09097210 */ /* 0x000fe20007ffe0ff */
[----:B------:R-:W-:Y:S01]  /*f3a0*/  IMAD R0, R0, UR6, RZ ;  /* 0x0000000600007c24 */ /* 0x000fe2000f8e02ff */
[----:B------:R-:W-:Y:S01]  /*f3b0*/  SEL R3, RZ, 0x40, P0 ;  /* 0x00000040ff037807 */ /* 0x000fe20000000000 */
[----:B------:R-:W-:Y:S01]  /*f3c0*/  IMAD R28, R15, UR5, RZ ;  /* 0x000000050f1c7c24 */ /* 0x000fe2000f8e02ff */
[----:B------:R-:W-:Y:S01]  /*f3d0*/  ISETP.GE.AND P0, PT, R217, UR10, PT ;  /* 0x0000000ad9007c0c */ /* 0x000fe2000bf06270 */
[C---:B------:R-:W-:Y:S01]  /*f3e0*/  IMAD R13, R11.reuse, UR7, R0 ;  /* 0x000000070b0d7c24 */ /* 0x040fe2000f8e0200 */
[----:B------:R-:W-:Y:S01]  /*f3f0*/  LOP3.LUT R3, R10, R3, RZ, 0xfc, !PT ;  /* 0x000000030a037212 */ /* 0x000fe200078efcff */
[----:B------:R-:W-:Y:S01]  /*f400*/  IMAD.WIDE.U32 R8, R11, UR6, R8 ;  /* 0x000000060b087c25 */ /* 0x000fe2000f8e0008 */
[----:B------:R-:W-:Y:S01]  /*f410*/  ISETP.GE.AND P1, PT, R27, R28, PT ;  /* 0x0000001c1b00720c */ /* 0x000fe20003f26270 */
[----:B------:R-:W-:Y:S01]  /*f420*/  ULDC.64 UR6, c[0x0][0xb80] ;  /* 0x0002e00000067ab9 */ /* 0x000fe20000000a00 */
[----:B------:R-:W-:Y:S01]  /*f430*/  SEL R10, RZ, 0x80, P0 ;  /* 0x00000080ff0a7807 */ /* 0x000fe20000000000 */
[----:B------:R-:W-:Y:S01]  /*f440*/  VIADD R0, R17, 0x38820 ;  /* 0x0003882011007836 */ /* 0x000fe20000000000 */
[----:B------:R-:W-:Y:S01]  /*f450*/  LEA R19, P2, R8, UR6, 0x1 ;  /* 0x0000000608137c11 */ /* 0x000fe2000f8408ff */
[----:B------:R-:W-:Y:S01]  /*f460*/  IMAD.IADD R9, R9, 0x1, R13 ;  /* 0x0000000109097824 */ /* 0x000fe200078e020d */
[----:B------:R-:W-:Y:S02]  /*f470*/  BSSY B1, `(.L_x_4271) ;  /* 0x0000027000017945 */ /* 0x000fe40003800000 */
[----:B------:R-:W-:-:S02]  /*f480*/  PRMT R0, RZ, 0x654, R0 ;  /* 0x00000654ff007816 */ /* 0x000fc40000000000 */
[----:B------:R-:W-:Y:S02]  /*f490*/  LEA.HI.X R26, R8, UR7, R9, 0x1, P2 ;  /* 0x00000007081a7c11 */ /* 0x000fe400090f0c09 */
[----:B0-----:R0:W-:Y:S03]  /*f4a0*/  SYNCS.ARRIVE.TRANS64.RED.A1T0 RZ, [R0+URZ], RZ ;  /* 0x000000ff00ff79a7 */ /* 0x0011e6000810043f */
[----:B------:R1:W2:Y:S01]  /*f4b0*/  SHFL.IDX PT, R11, R26, RZ, 0x181f ;  /* 0x00181fff1a0b7589 */ /* 0x0002a200000e0000 */
[----:B0-----:R-:W-:-:S03]  /*f4c0*/  LOP3.LUT R0, R3, R10, RZ, 0xfc, !PT ;  /* 0x0000000a03007212 */ /* 0x001fc600078efcff */
[----:B------:R1:W0:Y:S01]  /*f4d0*/  SHFL.IDX PT, R10, R19, RZ, 0x181f ;  /* 0x00181fff130a7589 */ /* 0x00022200000e0000 */
[----:B------:R-:W-:Y:S05]  /*f4e0*/  @P1 BRA `(.L_x_4272) ;  /* 0x00000000007c1947 */ /* 0x000fea0003800000 */
[----:B------:R-:W-:Y:S02]  /*f4f0*/  ISETP.GE.AND P1, PT, R195, UR10, PT ;  /* 0x0000000ac3007c0c */ /* 0x000fe4000bf26270 */
[----:B------:R-:W-:Y:S02]  /*f500*/  ISETP.GE.AND P0, PT, R23, UR10, PT ;  /* 0x0000000a17007c0c */ /* 0x000fe4000bf06270 */
[----:B------:R-:W-:Y:S02]  /*f510*/  ISETP.GE.AND P5, PT, R194, UR10, PT ;  /* 0x0000000ac2007c0c */ /* 0x000fe4000bfa6270 */
[----:B------:R-:W-:-:S07]  /*f520*/  ISETP.GE.AND P3, PT, R193, UR10, PT ;  /* 0x0000000ac1007c0c */ /* 0x000fce000bf66270 */
[-C--:B0-----:R-:W-:Y:S02]  /*f530*/  @!P1 LEA R12, P2, R195, R10.reuse, 0x1 ;  /* 0x0000000ac30c9211 */ /* 0x081fe400078408ff */
        /* <DEDUP_REMOVED lines=10> */
[CC--:B-1----:R-:W-:Y:S01]  /*f5e0*/  @!P3 LEA R20, P6, R193.reuse, R10.reuse, 0x1 ;  /* 0x0000000ac114b211 */ /* 0x0c2fe200078c08ff */
[----:B------:R3:W-:Y:S03]  /*f5f0*/  @!P5 ST.E.128 desc[UR44][R14.64], R48 ;  /* 0x000000300e00d985 */ /* 0x0007e6000c101d2c */
[----:B------:R-:W-:Y:S02]  /*f600*/  @!P3 LEA.HI.X R21, R193, R11, R227, 0x1, P6 ;  /* 0x0000000bc115b211 */ /* 0x000fe400030f0ce3 */
[----:B0-----:R-:W-:-:S03]  /*f610*/  @!P2 LEA R8, P5, R192, R10, 0x1 ;  /* 0x0000000ac008a211 */ /* 0x001fc600078a08ff */
        /* <DEDUP_REMOVED lines=12> */
.L_x_4272:
[----:B------:R-:W-:Y:S05]  /*f6e0*/  BSYNC B1 ;  /* 0x0000000000017941 */ /* 0x000fea0003800000 */
.L_x_4271:
        /* <DEDUP_REMOVED lines=22> */
[CC--:B------:R-:W-:Y:S02]  /*f850*/  @!P0 LEA R14, P3, R191.reuse, R6.reuse, 0x1 ;  /* 0x00000006bf0e8211 */ /* 0x0c0fe400078608ff */
[-C--:B0-----:R-:W-:Y:S01]  /*f860*/  @!P1 LEA R4, P6, R192, R6.reuse, 0x1 ;  /* 0x00000006c0049211 */ /* 0x081fe200078c08ff */
[----:B------:R4:W-:Y:S01]  /*f870*/  @!P2 ST.E.128 desc[UR44][R12.64], R32 ;  /* 0x000000200c00a985 */ /* 0x0009e2000c101d2c */
[----:B-1----:R-:W-:Y:S02]  /*f880*/  @P4 LEA R20, P5, R218, R6, 0x1 ;  /* 0x00000006da144211 */ /* 0x002fe400078a08ff */
        /* <DEDUP_REMOVED lines=12> */
.L_x_4269:
        /* <DEDUP_REMOVED lines=9> */
[----:B------:R-:W-:Y:S01]  /*f9e0*/  ISETP.GE.AND P1, PT, R194, UR12, PT ;  /* 0x0000000cc2007c0c */ /* 0x000fe2000bf26270 */
[----:B------:R-:W-:Y:S01]  /*f9f0*/  VIADD R8, R0, UR38 ;  /* 0x0000002600087c36 */ /* 0x000fe20008000000 */
        /* <DEDUP_REMOVED lines=46> */
.L_x_4275:
[----:B------:R-:W-:Y:S05]  /*fce0*/  BSYNC B1 ;  /* 0x0000000000017941 */ /* 0x000fea0003800000 */
.L_x_4274:
        /* <DEDUP_REMOVED lines=28> */
[----:B------:R-:W-:Y:S01]  /*feb0*/  MOV R5, UR7 ;  /* 0x0000000700057c02 */ /* 0x000fe20008000f00 */
[----:B------:R-:W-:Y:S01]  /*fec0*/  ULDC.64 UR6, c[0x0][0xbe0] ;  /* 0x0002f80000067ab9 */ /* 0x000fe20000000a00 */
[----:B------:R-:W-:Y:S01]  /*fed0*/  SEL R6, RZ, 0xffffffff, P1 ;  /* 0xffffffffff067807 */ /* 0x000fe20000800000 */
        /* <DEDUP_REMOVED lines=18> */
[----:B------:R-:W-:Y:S02]  /*10000*/  VIADD R0, R215, UR38 ;  /* 0x00000026d7007c36 */ /* 0x000fe40008000000 */
[----:B------:R-:W-:-:S02]  /*10010*/  IMAD R25, R10, UR5, RZ ;  /* 0x000000050a197c24 */ /* 0x000fc4000f8e02ff */
        /* <DEDUP_REMOVED lines=44> */
.L_x_4277:
[----:B------:R-:W-:Y:S05]  /*102e0*/  BSYNC B1 ;  /* 0x0000000000017941 */ /* 0x000fea0003800000 */
.L_x_4276:
        /* <DEDUP_REMOVED lines=36> */
.L_x_4273:
[----:B------:R-:W-:Y:S05]  /*10530*/  BSYNC B0 ;  /* 0x0000000000007941 */ /* 0x000fea0003800000 */
.L_x_4268:
[----:B------:R-:W-:Y:S02]  /*10540*/  ULDC UR5, c[0x0][0xd38] ;  /* 0x00034e0000057ab9 */ /* 0x000fe40000000800 */
[----:B------:R-:W-:-:S06]  /*10550*/  UISETP.GE.AND UP0, UPT, UR4, UR5, UPT ;  /* 0x000000050400728c */ /* 0x000fcc000bf06270 */
[----:B------:R-:W-:-:S13]  /*10560*/  PLOP3.LUT P0, PT, PT, PT, UP0, 0x80, 0x0 ;  /* 0x000000000000781c */ /* 0x000fda0003f0f008 */
[----:B------:R-:W-:Y:S05]  /*10570*/  @!P0 BRA `(.L_x_4278) ;  /* 0xffffff0800788947 */ /* 0x000fea000383ffff */
[----:B------:R-:W-:Y:S05]  /*10580*/  EXIT ;  /* 0x000000000000794d */ /* 0x000fea0003800000 */
.L_x_4221:
        /* <DEDUP_REMOVED lines=24> */
[----:B------:R-:W-:Y:S01]  /*10710*/  ULDC UR9, c[0x0][0x2b8] ;  /* 0x0000ae0000097ab9 */ /* 0x000fe20000000800 */
[----:B------:R-:W-:Y:S01]  /*10720*/  ULDC UR38, c[0x0][0x288] ;  /* 0x0000a20000267ab9 */ /* 0x000fe20000000800 */
[----:B------:R-:W-:Y:S01]  /*10730*/  UISETP.NE.AND.EX UP0, UPT, UR7, URZ, UPT, UP0 ;  /* 0x0000003f0700728c */ /* 0x000fe2000bf05300 */
[----:B------:R-:W-:Y:S01]  /*10740*/  IMAD.MOV.U32 R23, RZ, RZ, 0x1 ;  /* 0x00000001ff177424 */ /* 0x000fe200078e00ff */
[----:B------:R-:W-:Y:S01]  /*10750*/  ULDC UR39, c[0x0][0x448] ;  /* 0x0001120000277ab9 */ /* 0x000fe20000000800 */
[----:B------:R-:W-:Y:S01]  /*10760*/  ULDC.64 UR6, c[0x0][0x2f0] ;  /* 0x0000bc0000067ab9 */ /* 0x000fe20000000a00 */
        /* <DEDUP_REMOVED lines=77> */
[----:B------:R-:W-:Y:S02]  /*10c40*/  @P0 LOP3.LUT R16, R16, 0x4, RZ, 0xfc, !PT ;  /* 0x0000000410100812 */ /* 0x000fe400078efcff */
        /* <DEDUP_REMOVED lines=32> */
[----:B------:R2:W-:Y:S01]  /*10e50*/  STL [R1], R0 ;  /* 0x0000000001007387 */ /* 0x0005e20000100800 */
[----:B------:R-:W-:Y:S02]  /*10e60*/  @P1 LOP3.LUT R16, R16, 0x2, RZ, 0xfc, !PT ;  /* 0x0000000210101812 */ /* 0x000fe400078efcff */
[----:B------:R-:W-:-:S02]  /*10e70*/  SHF.R.U32.HI R29, RZ, 0x2, R29 ;  /* 0x00000002ff1d7819 */ /* 0x000fc4000001161d */
[----:B------:R-:W-:Y:S02]  /*10e80*/  LOP3.LUT R16, R16, 0xffefffff, RZ, 0xc0, !PT ;  /* 0xffefffff10107812 */ /* 0x000fe400078ec0ff */
[----:B------:R-:W-:Y:S02]  /*10e90*/  SHF.R.U32.HI R28, RZ, 0x3, R28 ;  /* 0x00000003ff1c7819 */ /* 0x000fe4000001161c */
[----:B------:R-:W-:-:S07]  /*10ea0*/  @P0 LOP3.LUT R16, R16, 0x100000, RZ, 0xfc, !PT ;  /* 0x0010000010100812 */ /* 0x000fce00078efcff */
.L_x_4332:
        /* <DEDUP_REMOVED lines=13> */
[----:B0123-5:R-:W-:Y:S05]  /*10f80*/  @P0 BRA `(.L_x_4280) ;  /* 0x0000000000200947 */ /* 0x02ffea0003800000 */
        /* <DEDUP_REMOVED lines=8> */
.L_x_4280:
[----:B------:R-:W-:Y:S01]  /*11010*/  ULDC UR8, c[0x0][0xd54] ;  /* 0x0003550000087ab9 */ /* 0x000fe20000000800 */
[----:B------:R-:W-:Y:S01]  /*11020*/  UMOV UR6, UR7 ;  /* 0x0000000700067c82 */ /* 0x000fe20008000000 */
[----:B------:R-:W-:-:S11]  /*11030*/  UISETP.NE.AND UP0, UPT, UR8, 0x1, UPT ;  /* 0x000000010800788c */ /* 0x000fd6000bf05270 */
[----:B------:R-:W-:Y:S02]  /*11040*/  @UP0 ULDC.64 UR10, c[0x0][0xd58] ;  /* 0x00035600000a0ab9 */ /* 0x000fe40000000a00 */
[----:B------:R-:W-:-:S04]  /*11050*/  UIMAD.WIDE.U32 UR4, UR7, UR10, URZ ;  /* 0x0000000a070472a5 */ /* 0x000fc8000f8e003f */
[----:B------:R-:W-:-:S04]  /*11060*/  @UP0 USHF.R.U32.HI UR6, URZ, UR11, UR5 ;  /* 0x0000000b3f060299 */ /* 0x000fc80008011605 */
[----:B------:R-:W-:-:S12]  /*11070*/  UIMAD UR4, UR6, UR8, URZ ;  /* 0x00000008060472a4 */ /* 0x000fd8000f8e023f */
.L_x_4281:
[----:B------:R-:W-:Y:S01]  /*11080*/  ULDC UR5, c[0x0][0xd48] ;  /* 0x0003520000057ab9 */ /* 0x000fe20000000800 */
[----:B------:R-:W-:Y:S01]  /*11090*/  ULDC.64 UR8, c[0x0][0xb20] ;  /* 0x0002c80000087ab9 */ /* 0x000fe20000000a00 */
[----:B------:R-:W-:Y:S01]  /*110a0*/  UISETP.NE.AND UP1, UPT, UR5, 0x1, UPT ;  /* 0x000000010500788c */ /* 0x000fe2000bf25270 */
[----:B------:R-:W-:Y:S01]  /*110b0*/  MOV R31, RZ ;  /* 0x000000ff001f7202 */ /* 0x000fe20000000f00 */
        /* <DEDUP_REMOVED lines=54> */
.L_x_4283:
        /* <DEDUP_REMOVED lines=20> */
.L_x_4286:
[----:B------:R-:W-:Y:S05]  /*11560*/  BSYNC B6 ;  /* 0x0000000000067941 */ /* 0x000fea0003800000 */
.L_x_4285:
        /* <DEDUP_REMOVED lines=20> */
.L_x_4289:
        /* <DEDUP_REMOVED lines=15> */
.L_x_4288:
[----:B------:R-:W-:Y:S05]  /*117a0*/  BSYNC B6 ;  /* 0x0000000000067941 */ /* 0x000fea0003800000 */
.L_x_4287:
        /* <DEDUP_REMOVED lines=12> */
[----:B------:R-:W-:Y:S01]  /*11870*/  IMAD.U32 R25, RZ, RZ, UR43 ;  /* 0x0000002bff197e24 */ /* 0x000fe2000f8e00ff */
[----:B------:R-:W-:Y:S01]  /*11880*/  UMOV UR5, 0xffffffff ;  /* 0xffffffff00057882 */ /* 0x000fe20000000000 */
[----:B------:R-:W-:-:S03]  /*11890*/  IMAD.U32 R19, RZ, RZ, UR4 ;  /* 0x00000004ff137e24 */ /* 0x000fc6000f8e00ff */
[----:B------:R-:W-:Y:S01]  /*118a0*/  LEA R25, R25, 0xffffffc0, 0x6 ;  /* 0xffffffc019197811 */ /* 0x000fe200078e30ff */
[----:B------:R-:W-:Y:S06]  /*118b0*/  BRA.DIV UR5, `(.L_x_4290) ;  /* 0x0000003e05447947 */ /* 0x000fec000b800000 */
.L_x_4349:
[----:B------:R-:W2:Y:S01]  /*118c0*/  S2R R0, SR_TID.X ;  /* 0x0000000000007919 */ /* 0x000ea20000002100 */
[----:B0-----:R-:W-:Y:S01]  /*118d0*/  ISETP.NE.AND P1, PT, R10, 0x1, PT ;  /* 0x000000010a00780c */ /* 0x001fe20003f25270 */
[----:B------:R-:W-:Y:S01]  /*118e0*/  IMAD.MOV.U32 R35, RZ, RZ, RZ ;  /* 0x000000ffff237224 */ /* 0x000fe200078e00ff */
[----:B-----5:R-:W-:Y:S01]  /*118f0*/  SHF.R.S32.HI R30, RZ, 0x1f, R26 ;  /* 0x0000001fff1e7819 */ /* 0x020fe2000001141a */
[----:B-1----:R-:W0:Y:S01]  /*11900*/  S2R R2, SR_TID.X ;  /* 0x0000000000027919 */ /* 0x002e220000002100 */
[----:B------:R-:W-:-:S09]  /*11910*/  LOP3.LUT R16, R16, 0xffffdfff, RZ, 0xc0, !PT ;  /* 0xffffdfff10107812 */ /* 0x000fd200078ec0ff */
[----:B------:R-:W1:Y:S01]  /*11920*/  @P1 LDC R5, c[0x0][0x438] ;  /* 0x00010e00ff051b82 */ /* 0x000e620000000800 */
[----:B------:R-:W-:Y:S02]  /*11930*/  @P1 LOP3.LUT R16, R16, 0x2000, RZ, 0xfc, !PT ;  /* 0x0000200010101812 */ /* 0x000fe400078efcff */
[----:B--2---:R-:W-:Y:S01]  /*11940*/  LOP3.LUT R0, R0, 0x7f, RZ, 0xc0, !PT ;  /* 0x0000007f00007812 */ /* 0x004fe200078ec0ff */
[----:B0-----:R-:W-:-:S03]  /*11950*/  IMAD.SHL.U32 R8, R2, 0x10, RZ ;  /* 0x0000001002087824 */ /* 0x001fc600078e00ff */
[----:B------:R-:W-:-:S04]  /*11960*/  SHF.R.U32.HI R0, RZ, 0x3, R0 ;  /* 0x00000003ff007819 */ /* 0x000fc80000011600 */
[----:B------:R-:W-:Y:S02]  /*11970*/  LOP3.LUT R8, R0, 0x70, R8, 0xf8, !PT ;  /* 0x0000007000087812 */ /* 0x000fe400078ef808 */
[----:B------:R-:W0:Y:S02]  /*11980*/  @P1 LDC R0, c[0x0][0x434] ;  /* 0x00010d00ff001b82 */ /* 0x000e240000000800 */
[----:B------:R-:W-:-:S04]  /*11990*/  IADD3 R2, R8, R25, RZ ;  /* 0x0000001908027210 */ /* 0x000fc80007ffe0ff */
[C---:B------:R-:W-:Y:S01]  /*119a0*/  ISETP.GE.AND P0, PT, R2.reuse, UR40, PT ;  /* 0x0000002802007c0c */ /* 0x040fe2000bf06270 */
[----:B------:R-:W-:-:S03]  /*119b0*/  IMAD.IADD R37, R2, 0x1, R31 ;  /* 0x0000000102257824 */ /* 0x000fc600078e021f */
[----:B------:R-:W-:Y:S01]  /*119c0*/  ISETP.GT.U32.OR P0, PT, R8, 0x3f, P0 ;  /* 0x0000003f0800780c */ /* 0x000fe20000704470 */
[----:B------:R-:W-:-:S12]  /*119d0*/  IMAD.MOV.U32 R6, RZ, RZ, R37 ;  /* 0x000000ffff067224 */ /* 0x000fd800078e0025 */
[----:B------:R-:W2:Y:S01]  /*119e0*/  @!P0 LDC.64 R2, c[0x0][0x428] ;  /* 0x00010a00ff028b82 */ /* 0x000ea20000000a00 */
[----:B0-----:R-:W-:-:S05]  /*119f0*/  @P1 IMAD.HI.U32 R0, R37, R0, RZ ;  /* 0x0000000025001227 */ /* 0x001fca00078e00ff */
[----:B-1----:R-:W-:Y:S02]  /*11a00*/  @P1 SHF.R.U32.HI R6, RZ, R5, R0 ;  /* 0x00000005ff061219 */ /* 0x002fe40000011600 */
[----:B------:R-:W0:Y:S02]  /*11a10*/  @!P0 LDC.64 R4, c[0x0][0x418] ;  /* 0x00010600ff048b82 */ /* 0x000e240000000a00 */
[----:B------:R-:W-:Y:S01]  /*11a20*/  @!P0 SHF.R.S32.HI R7, RZ, 0x1f, R6 ;  /* 0x0000001fff078819 */ /* 0x000fe20000011406 */
[----:B--2---:R-:W-:-:S04]  /*11a30*/  @!P0 IMAD R0, R30, R2, RZ ;  /* 0x000000021e008224 */ /* 0x004fc800078e02ff */
[C---:B------:R-:W-:Y:S02]  /*11a40*/  @!P0 IMAD R9, R26.reuse, R3, R0 ;  /* 0x000000031a098224 */ /* 0x040fe400078e0200 */
[----:B------:R-:W-:-:S04]  /*11a50*/  @!P0 IMAD.WIDE.U32 R2, R26, R2, R6 ;  /* 0x000000021a028225 */ /* 0x000fc800078e0006 */
[----:B------:R-:W-:Y:S01]  /*11a60*/  @!P0 IMAD.IADD R0, R3, 0x1, R9 ;  /* 0x0000000103008824 */ /* 0x000fe200078e0209 */
[----:B0-----:R-:W-:-:S04]  /*11a70*/  @!P0 LEA R4, P1, R2, R4, 0x2 ;  /* 0x0000000402048211 */ /* 0x001fc800078210ff */
[----:B------:R-:W-:Y:S01]  /*11a80*/  @!P0 LEA.HI.X R5, R2, R5, R0, 0x2, P1 ;  /* 0x0000000502058211 */ /* 0x000fe200008f1400 */
[----:B------:R-:W-:Y:S02]  /*11a90*/  IMAD.U32 R2, RZ, RZ, UR47 ;  /* 0x0000002fff027e24 */ /* 0x000fe4000f8e00ff */
        /* <DEDUP_REMOVED lines=14> */
.L_x_4291:
[----:B------:R-:W-:Y:S01]  /*11b80*/  IMAD R27, R18, 0x8, R17 ;  /* 0x00000008121b7824 */ /* 0x000fe200078e0211 */
[----:B------:R-:W-:Y:S01]  /*11b90*/  SHF.L.U32 R0, R23, 0x1f, RZ ;  /* 0x0000001f17007819 */ /* 0x000fe200000006ff */
[----:B------:R-:W-:Y:S03]  /*11ba0*/  BSSY B0, `(.L_x_4292) ;  /* 0x0000003000007945 */ /* 0x000fe60003800000 */
[----:B------:R-:W0:Y:S02]  /*11bb0*/  SYNCS.PHASECHK.TRANS64.TRYWAIT P0, [R27+URZ+0x38840], R0 ;  /* 0x038840001b0075a7 */ /* 0x000e24000800017f */
[----:B0-----:R-:W-:Y:S05]  /*11bc0*/  @!P0 BRA `(.L_x_4293) ;  /* 0x0000003800ac8947 */ /* 0x001fea0003800000 */
.L_x_4350:
[----:B------:R-:W-:Y:S05]  /*11bd0*/  BSYNC B0 ;  /* 0x0000000000007941 */ /* 0x000fea0003800000 */
.L_x_4292:
        /* <DEDUP_REMOVED lines=47> */
[----:B-1----:R-:W-:Y:S01]  /*11ed0*/  @P0 IMAD.X R3, RZ, RZ, R2, P1 ;  /* 0x000000ffff030224 */ /* 0x002fe200008e0602 */
[----:B------:R-:W-:-:S05]  /*11ee0*/  @P0 MOV R2, R6 ;  /* 0x0000000600020202 */ /* 0x000fca0000000f00 */
        /* <DEDUP_REMOVED lines=10> */
.L_x_4360:
        /* <DEDUP_REMOVED lines=10> */
.L_x_4295:
        /* <DEDUP_REMOVED lines=11> */
.L_x_4296:
        /* <DEDUP_REMOVED lines=24> */
.L_x_4298:
[----:B------:R-:W-:Y:S05]  /*12260*/  BSYNC B6 ;  /* 0x0000000000067941 */ /* 0x000fea0003800000 */
.L_x_4297:
[----:B------:R-:W2:Y:S01]  /*12270*/  S2R R20, SR_TID.X ;  /* 0x0000000000147919 */ /* 0x000ea20000002100 */
[----:B------:R-:W-:Y:S01]  /*12280*/  UISETP.NE.AND UP0, UPT, UR50, URZ, UPT ;  /* 0x0000003f3200728c */ /* 0x000fe2000bf05270 */
[----:B------:R-:W-:Y:S01]  /*12290*/  IMAD.U32 R34, RZ, RZ, UR42 ;  /* 0x0000002aff227e24 */ /* 0x000fe2000f8e00ff */
[----:B------:R-:W-:Y:S01]  /*122a0*/  R2UR UR6, R24 ;  /* 0x00000000180672ca */ /* 0x000fe200000e0000 */
[----:B------:R-:W-:Y:S01]  /*122b0*/  ULDC.64 UR8, c[0x0][0x2d8] ;  /* 0x0000b60000087ab9 */ /* 0x000fe20000000a00 */
[----:B------:R-:W-:Y:S02]  /*122c0*/  R2UR UR7, R19 ;  /* 0x00000000130772ca */ /* 0x000fe400000e0000 */
[----:B------:R-:W-:Y:S02]  /*122d0*/  PLOP3.LUT P0, PT, PT, PT, UP0, 0x80, 0x0 ;  /* 0x000000000000781c */ /* 0x000fe40003f0f008 */
[----:B------:R-:W-:-:S03]  /*122e0*/  LOP3.LUT P5, RZ, R16, 0x100000, RZ, 0xc0, !PT ;  /* 0x0010000010ff7812 */ /* 0x000fc600078ac0ff */
[----:B------:R-:W-:-:S04]  /*122f0*/  @UP0 ULDC UR4, c[0x0][0x44c] ;  /* 0x0001130000040ab9 */ /* 0x000fc80000000800 */
[----:B------:R-:W-:-:S04]  /*12300*/  UIMAD UR6, UR6, UR8, URZ ;  /* 0x00000008060672a4 */ /* 0x000fc8000f8e023f */
[----:B------:R-:W-:Y:S01]  /*12310*/  UIMAD UR6, UR7, UR9, UR6 ;  /* 0x00000009070672a4 */ /* 0x000fe2000f8e0206 */
[C---:B--2---:R-:W-:Y:S01]  /*12320*/  LOP3.LUT R21, R20.reuse, 0x7f, RZ, 0xc0, !PT ;  /* 0x0000007f14157812 */ /* 0x044fe200078ec0ff */
[----:B------:R-:W-:-:S03]  /*12330*/  IMAD.SHL.U32 R20, R20, 0x10, RZ ;  /* 0x0000001014147824 */ /* 0x000fc600078e00ff */
[----:B------:R-:W-:-:S04]  /*12340*/  SHF.R.U32.HI R21, RZ, 0x3, R21 ;  /* 0x00000003ff157819 */ /* 0x000fc80000011615 */
[----:B------:R-:W-:Y:S02]  /*12350*/  LOP3.LUT R20, R21, 0x70, R20, 0xf8, !PT ;  /* 0x0000007015147812 */ /* 0x000fe400078ef814 */
[----:B------:R-:W2:Y:S02]  /*12360*/  S2R R21, SR_TID.X ;  /* 0x0000000000157919 */ /* 0x000ea40000002100 */
[----:B------:R-:W-:-:S05]  /*12370*/  LEA R34, R34, R20, 0x6 ;  /* 0x0000001422227211 */ /* 0x000fca00078e30ff */
[----:B------:R-:W-:Y:S01]  /*12380*/  @P0 IMAD.HI.U32 R0, R34, UR4, RZ ;  /* 0x0000000422000c27 */ /* 0x000fe2000f8e00ff */
[----:B------:R-:W-:Y:S01]  /*12390*/  PLOP3.LUT P0, PT, PT, PT, UP0, 0x80, 0x0 ;  /* 0x000000000000781c */ /* 0x000fe20003f0f008 */
[----:B------:R-:W-:Y:S02]  /*123a0*/  @UP0 ULDC UR4, c[0x0][0x450] ;  /* 0x0001140000040ab9 */ /* 0x000fe40000000800 */
[----:B------:R-:W-:-:S10]  /*123b0*/  IMAD.MOV.U32 R6, RZ, RZ, R34 ;  /* 0x000000ffff067224 */ /* 0x000fd400078e0022 */
[----:B------:R-:W-:Y:S02]  /*123c0*/  @P0 SHF.R.U32.HI R6, RZ, UR4, R0 ;  /* 0x00000004ff060c19 */ /* 0x000fe40008011600 */
[----:B------:R-:W-:-:S03]  /*123d0*/  R2UR UR4, R19 ;  /* 0x00000000130472ca */ /* 0x000fc600000e0000 */
[----:B------:R-:W-:Y:S02]  /*123e0*/  IMAD.MOV R7, RZ, RZ, -R6 ;  /* 0x000000ffff077224 */ /* 0x000fe400078e0a06 */
[C---:B--2---:R-:W-:Y:S01]  /*123f0*/  IMAD.SHL.U32 R8, R21.reuse, 0x8, RZ ;  /* 0x0000000815087824 */ /* 0x044fe200078e00ff */
[----:B------:R-:W-:-:S07]  /*12400*/  LOP3.LUT R20, R21, 0x7f, RZ, 0xc0, !PT ;  /* 0x0000007f15147812 */ /* 0x000fce00078ec0ff */
[----:B------:R-:W-:Y:S01]  /*12410*/  UIMAD.WIDE.U32 UR4, UR4, UR8, URZ ;  /* 0x00000008040472a5 */ /* 0x000fe2000f8e003f */
[----:B------:R-:W-:Y:S02]  /*12420*/  LOP3.LUT R8, R8, 0x38, RZ, 0xc0, !PT ;  /* 0x0000003808087812 */ /* 0x000fe400078ec0ff */
[----:B------:R-:W-:Y:S01]  /*12430*/  ULDC.64 UR8, c[0x0][0x2e0] ;  /* 0x0000b80000087ab9 */ /* 0x000fe20000000a00 */
[----:B------:R-:W-:Y:S01]  /*12440*/  UIADD3 UR5, UR5, UR6, URZ ;  /* 0x0000000605057290 */ /* 0x000fe2000fffe03f */
[----:B------:R-:W-:Y:S01]  /*12450*/  SHF.R.U32.HI R9, RZ, 0x3, R20 ;  /* 0x00000003ff097819 */ /* 0x000fe20000011614 */
[----:B------:R-:W-:Y:S02]  /*12460*/  UIMAD UR6, UR49, UR8, URZ ;  /* 0x00000008310672a4 */ /* 0x000fe4000f8e023f */
[----:B------:R-:W-:Y:S02]  /*12470*/  UIMAD.WIDE.U32 UR4, UR36, UR8, UR4 ;  /* 0x00000008240472a5 */ /* 0x000fe4000f8e0004 */
[----:B------:R-:W-:-:S04]  /*12480*/  UIMAD UR6, UR36, UR9, UR6 ;  /* 0x00000009240672a4 */ /* 0x000fc8000f8e0206 */
[----:B------:R-:W-:Y:S02]  /*12490*/  UIADD3 UR6, UR5, UR6, URZ ;  /* 0x0000000605067290 */ /* 0x000fe4000fffe03f */
[----:B0-----:R-:W-:Y:S01]  /*124a0*/  IMAD.U32 R5, RZ, RZ, UR5 ;  /* 0x00000005ff057e24 */ /* 0x001fe2000f8e00ff */
[----:B------:R-:W-:Y:S01]  /*124b0*/  SHF.R.S32.HI R5, RZ, 0x1f, R6 ;  /* 0x0000001fff057819 */ /* 0x000fe20000011406 */
[----:B------:R-:W-:Y:S01]  /*124c0*/  IMAD.U32 R4, RZ, RZ, UR4 ;  /* 0x00000004ff047e24 */ /* 0x000fe2000f8e00ff */
[----:B------:R-:W-:Y:S01]  /*124d0*/  ULDC.64 UR4, c[0x0][0x2d0] ;  /* 0x0000b40000047ab9 */ /* 0x000fe20000000a00 */
[----:B------:R-:W-:Y:S01]  /*124e0*/  IMAD.U32 R3, RZ, RZ, UR6 ;  /* 0x00000006ff037e24 */ /* 0x000fe2000f8e00ff */
[----:B------:R-:W-:Y:S01]  /*124f0*/  ULDC UR6, c[0x0][0x448] ;  /* 0x0001120000067ab9 */ /* 0x000fe20000000800 */
[----:B------:R-:W-:Y:S02]  /*12500*/  IMAD R5, R5, UR4, RZ ;  /* 0x0000000405057c24 */ /* 0x000fe4000f8e02ff */
[----:B------:R-:W-:-:S02]  /*12510*/  IMAD R0, R7, UR6, R34 ;  /* 0x0000000607007c24 */ /* 0x000fc4000f8e0222 */
[----:B------:R-:W-:Y:S02]  /*12520*/  IMAD.MOV.U32 R2, RZ, RZ, R4 ;  /* 0x000000ffff027224 */ /* 0x000fe400078e0004 */
[C---:B------:R-:W-:Y:S01]  /*12530*/  IMAD R4, R6.reuse, UR5, R5 ;  /* 0x0000000506047c24 */ /* 0x040fe2000f8e0205 */
[----:B------:R-:W-:Y:S01]  /*12540*/  SHF.R.S32.HI R5, RZ, 0x1f, R0 ;  /* 0x0000001fff057819 */ /* 0x000fe20000011400 */
        /* <DEDUP_REMOVED lines=13> */
[----:B------:R-:W-:Y:S01]  /*12620*/  IMAD.U32 R4, RZ, RZ, UR42 ;  /* 0x0000002aff047e24 */ /* 0x000fe2000f8e00ff */
[----:B------:R-:W-:Y:S02]  /*12630*/  LOP3.LUT R16, R16, 0xfffffeff, RZ, 0xc0, !PT ;  /* 0xfffffeff10107812 */ /* 0x000fe400078ec0ff */
[----:B------:R-:W2:Y:S01]  /*12640*/  SHFL.IDX PT, R2, R5, RZ, 0x181f ;  /* 0x00181fff05027589 */ /* 0x000ea200000e0000 */
[----:B------:R-:W-:-:S05]  /*12650*/  IMAD R4, R4, 0x40, R9 ;  /* 0x0000004004047824 */ /* 0x000fca00078e0209 */
[----:B------:R-:W-:-:S13]  /*12660*/  ISETP.GE.AND P1, PT, R4, UR39, PT ;  /* 0x0000002704007c0c */ /* 0x000fda000bf26270 */
[----:B------:R-:W-:Y:S02]  /*12670*/  @P1 LOP3.LUT R16, R16, 0x100, RZ, 0xfc, !PT ;  /* 0x0000010010101812 */ /* 0x000fe400078efcff */
[----:B0-----:R-:W-:Y:S02]  /*12680*/  @!P1 LEA R6, P0, R8, R14, 0x1 ;  /* 0x0000000e08069211 */ /* 0x001fe400078008ff */
[----:B------:R-:W0:Y:S01]  /*12690*/  SHFL.IDX PT, R14, R0, 0x1, 0x181f ;  /* 0x00381f00000e7f89 */ /* 0x000e2200000e0000 */
[----:B------:R-:W-:Y:S02]  /*126a0*/  LOP3.LUT R16, R16, 0xffffff7f, RZ, 0xc0, !PT ;  /* 0xffffff7f10107812 */ /* 0x000fe400078ec0ff */
        /* <DEDUP_REMOVED lines=20> */
[----:B--2---:R-:W-:Y:S01]  /*127f0*/  @!P1 IADD3.X R3, RZ, R2, RZ, P0, !PT ;  /* 0x00000002ff039210 */ /* 0x004fe200007fe4ff */
[----:B------:R-:W-:-:S05]  /*12800*/  @!P1 IMAD.MOV.U32 R2, RZ, RZ, R6 ;  /* 0x000000ffff029224 */ /* 0x000fca00078e0006 */
[----:B0-----:R3:W-:Y:S02]  /*12810*/  @!P1 LDGSTS.E.BYPASS.LTC128B.128 [R22+0x21400], desc[UR44][R2.64], !P5 ;  /* 0x2140000002169fae */ /* 0x0017e4000e901d6c */
.L_x_4369:
        /* <DEDUP_REMOVED lines=12> */
.L_x_4300:
        /* <DEDUP_REMOVED lines=11> */
[----:B--2---:R-:W-:Y:S05]  /*12990*/  @!P0 BRA `(.L_x_4302) ;  /* 0x0000000000408947 */ /* 0x004fea0003800000 */
        /* <DEDUP_REMOVED lines=16> */
.L_x_4302:
[----:B------:R-:W-:Y:S05]  /*12aa0*/  BSYNC B6 ;  /* 0x0000000000067941 */ /* 0x000fea0003800000 */
.L_x_4301:
[----:B------:R2:W5:Y:S04]  /*12ab0*/  LDL R21, [R1+0x4] ;  /* 0x0000040001157983 */ /* 0x0005680000100800 */
[----:B------:R2:W5:Y:S01]  /*12ac0*/  LDL R20, [R1] ;  /* 0x0000000001147983 */ /* 0x0005620000100800 */
[----:B------:R-:W-:Y:S01]  /*12ad0*/  UISETP.NE.AND UP0, UPT, UR50, URZ, UPT ;  /* 0x0000003f3200728c */ /* 0x000fe2000bf05270 */
[----:B------:R-:W-:Y:S01]  /*12ae0*/  R2UR UR6, R24 ;  /* 0x00000000180672ca */ /* 0x000fe200000e0000 */
[----:B0-----:R-:W-:Y:S01]  /*12af0*/  IMAD.MOV.U32 R2, RZ, RZ, R34 ;  /* 0x000000ffff027224 */ /* 0x001fe200078e0022 */
[----:B------:R-:W-:Y:S01]  /*12b00*/  R2UR UR7, R19 ;  /* 0x00000000130772ca */ /* 0x000fe200000e0000 */
[----:B------:R-:W-:Y:S01]  /*12b10*/  ULDC.64 UR8, c[0x0][0x3d8] ;  /* 0x0000f60000087ab9 */ /* 0x000fe20000000a00 */
[----:B------:R-:W0:Y:S01]  /*12b20*/  S2R R6, SR_TID.X ;  /* 0x0000000000067919 */ /* 0x000e220000002100 */
[----:B------:R-:W-:-:S02]  /*12b30*/  PLOP3.LUT P0, PT, PT, PT, UP0, 0x80, 0x0 ;  /* 0x000000000000781c */ /* 0x000fc40003f0f008 */
[C---:B------:R-:W-:Y:S02]  /*12b40*/  LOP3.LUT P2, RZ, R16.reuse, 0x20000, RZ, 0xc0, !PT ;  /* 0x0002000010ff7812 */ /* 0x040fe4000784c0ff */
[C---:B------:R-:W-:Y:S01]  /*12b50*/  LOP3.LUT P3, RZ, R16.reuse, 0x10000, RZ, 0xc0, !PT ;  /* 0x0001000010ff7812 */ /* 0x040fe2000786c0ff */
[----:B------:R-:W-:Y:S01]  /*12b60*/  @UP0 ULDC UR4, c[0x0][0x44c] ;  /* 0x0001130000040ab9 */ /* 0x000fe20000000800 */
[C---:B------:R-:W-:Y:S02]  /*12b70*/  LOP3.LUT P4, RZ, R16.reuse, 0x8000, RZ, 0xc0, !PT ;  /* 0x0000800010ff7812 */ /* 0x040fe4000788c0ff */
[----:B------:R-:W-:Y:S01]  /*12b80*/  UIMAD UR6, UR6, UR8, URZ ;  /* 0x00000008060672a4 */ /* 0x000fe2000f8e023f */
[----:B------:R-:W-:-:S03]  /*12b90*/  LOP3.LUT P5, RZ, R16, 0x4000, RZ, 0xc0, !PT ;  /* 0x0000400010ff7812 */ /* 0x000fc600078ac0ff */
[----:B------:R-:W-:Y:S01]  /*12ba0*/  UIMAD UR6, UR7, UR9, UR6 ;  /* 0x00000009070672a4 */ /* 0x000fe2000f8e0206 */
[----:B------:R-:W-:Y:S01]  /*12bb0*/  @P0 IMAD.HI.U32 R0, R34, UR4, RZ ;  /* 0x0000000422000c27 */ /* 0x000fe2000f8e00ff */
[----:B------:R-:W-:Y:S01]  /*12bc0*/  PLOP3.LUT P0, PT, PT, PT, UP0, 0x80, 0x0 ;  /* 0x000000000000781c */ /* 0x000fe20003f0f008 */
[----:B------:R-:W-:Y:S01]  /*12bd0*/  @UP0 ULDC UR4, c[0x0][0x450] ;  /* 0x0001140000040ab9 */ /* 0x000fe20000000800 */
[----:B------:R-:W-:-:S11]  /*12be0*/  ULDC UR7, c[0x0][0x448] ;  /* 0x0001120000077ab9 */ /* 0x000fd60000000800 */
[----:B------:R-:W-:Y:S02]  /*12bf0*/  @P0 SHF.R.U32.HI R2, RZ, UR4, R0 ;  /* 0x00000004ff020c19 */ /* 0x000fe40008011600 */
[----:B------:R-:W-:Y:S02]  /*12c00*/  R2UR UR4, R19 ;  /* 0x00000000130472ca */ /* 0x000fe400000e0000 */
[--C-:B------:R-:W-:Y:S01]  /*12c10*/  SHF.R.S32.HI R0, RZ, 0x1f, R2.reuse ;  /* 0x0000001fff007819 */ /* 0x100fe20000011402 */
[----:B------:R-:W-:Y:S02]  /*12c20*/  IMAD.MOV R5, RZ, RZ, -R2 ;  /* 0x000000ffff057224 */ /* 0x000fe400078e0a02 */
[----:B0-----:R-:W-:Y:S02]  /*12c30*/  IMAD.SHL.U32 R8, R6, 0x8, RZ ;  /* 0x0000000806087824 */ /* 0x001fe400078e00ff */
[----:B------:R-:W-:-:S03]  /*12c40*/  IMAD R5, R5, UR7, R34 ;  /* 0x0000000705057c24 */ /* 0x000fc6000f8e0222 */
[----:B------:R-:W-:-:S03]  /*12c50*/  LOP3.LUT R8, R8, 0x38, RZ, 0xc0, !PT ;  /* 0x0000003808087812 */ /* 0x000fc600078ec0ff */
[----:B------:R-:W-:-:S03]  /*12c60*/  UIMAD.WIDE.U32 UR4, UR4, UR8, URZ ;  /* 0x00000008040472a5 */ /* 0x000fc6000f8e003f */
[----:B------:R-:W-:Y:S01]  /*12c70*/  ULDC.64 UR8, c[0x0][0x3e0] ;  /* 0x0000f80000087ab9 */ /* 0x000fe20000000a00 */
[----:B------:R-:W-:Y:S02]  /*12c80*/  UIADD3 UR5, UR5, UR6, URZ ;  /* 0x0000000605057290 */ /* 0x000fe4000fffe03f */
[----:B------:R-:W-:Y:S02]  /*12c90*/  UIMAD UR6, UR49, UR8, URZ ;  /* 0x00000008310672a4 */ /* 0x000fe4000f8e023f */
[----:B------:R-:W-:Y:S02]  /*12ca0*/  UIMAD.WIDE.U32 UR4, UR36, UR8, UR4 ;  /* 0x00000008240472a5 */ /* 0x000fe4000f8e0004 */
[----:B------:R-:W-:-:S03]  /*12cb0*/  UIMAD UR6, UR36, UR9, UR6 ;  /* 0x00000009240672a4 */ /* 0x000fc6000f8e0206 */
[----:B------:R-:W-:Y:S01]  /*12cc0*/  ULDC.64 UR8, c[0x0][0x3d0] ;  /* 0x0000f40000087ab9 */ /* 0x000fe20000000a00 */
[----:B------:R-:W-:Y:S01]  /*12cd0*/  UIADD3 UR5, UR5, UR6, URZ ;  /* 0x0000000605057290 */ /* 0x000fe2000fffe03f */
[----:B------:R-:W-:Y:S01]  /*12ce0*/  IMAD R7, R0, UR8, RZ ;  /* 0x0000000800077c24 */ /* 0x000fe2000f8e02ff */
[----:B------:R-:W-:Y:S01]  /*12cf0*/  SHF.R.S32.HI R0, RZ, 0x1f, R5 ;  /* 0x0000001fff007819 */ /* 0x000fe20000011405 */
[----:B------:R-:W-:Y:S02]  /*12d00*/  IMAD.U32 R3, RZ, RZ, UR8 ;  /* 0x00000008ff037e24 */ /* 0x000fe4000f8e00ff */
        /* <DEDUP_REMOVED lines=12> */
[----:B--2---:R-:W-:Y:S06]  /*12dd0*/  BRA.DIV UR4, `(.L_x_4303) ;  /* 0x0000003204987947 */ /* 0x004fec000b800000 */
[----:B------:R-:W0:Y:S01]  /*12de0*/  SHFL.IDX PT, R14, R0, RZ, 0x181f ;  /* 0x00181fff000e7589 */ /* 0x000e2200000e0000 */
[C---:B------:R-:W-:Y:S02]  /*12df0*/  LOP3.LUT P1, RZ, R16.reuse, 0x40, RZ, 0xc0, !PT ;  /* 0x0000004010ff7812 */ /* 0x040fe4000782c0ff */
[C---:B------:R-:W-:Y:S01]  /*12e00*/  LOP3.LUT P6, RZ, R16.reuse, 0x40000, RZ, 0xc0, !PT ;  /* 0x0004000010ff7812 */ /* 0x040fe200078cc0ff */
[----:B------:R-:W2:Y:S01]  /*12e10*/  SHFL.IDX PT, R2, R4, RZ, 0x181f ;  /* 0x00181fff04027589 */ /* 0x000ea200000e0000 */
[----:B------:R-:W-:Y:S02]  /*12e20*/  P2R R5, PR, RZ, 0x2 ;  /* 0x00000002ff057803 */ /* 0x000fe40000000000 */
[----:B------:R-:W-:-:S04]  /*12e30*/  LOP3.LUT P1, RZ, R16, 0x80, RZ, 0xc0, !PT ;  /* 0x0000008010ff7812 */ /* 0x000fc8000782c0ff */
[----:B------:R-:W-:Y:S02]  /*12e40*/  P2R R6, PR, RZ, 0x2 ;  /* 0x00000002ff067803 */ /* 0x000fe40000000000 */
[----:B------:R-:W-:-:S13]  /*12e50*/  LOP3.LUT P1, RZ, R16, 0x100, RZ, 0xc0, !PT ;  /* 0x0000010010ff7812 */ /* 0x000fda000782c0ff */
[----:B0-----:R-:W-:Y:S02]  /*12e60*/  @!P1 LEA R7, P0, R8, R14, 0x1 ;  /* 0x0000000e08079211 */ /* 0x001fe400078008ff */
[----:B------:R-:W0:Y:S03]  /*12e70*/  SHFL.IDX PT, R14, R0, 0x1, 0x181f ;  /* 0x00381f00000e7f89 */ /* 0x000e2600000e0000 */
[----:B--2---:R-:W-:Y:S01]  /*12e80*/  @!P1 IMAD.X R3, RZ, RZ, R2, P0 ;  /* 0x000000ffff039224 */ /* 0x004fe200000e0602 */
[----:B------:R-:W-:Y:S01]  /*12e90*/  LOP3.LUT P0, RZ, R16, 0x80000, RZ, 0xc0, !PT ;  /* 0x0008000010ff7812 */ /* 0x000fe2000780c0ff */
[----:B------:R-:W-:-:S12]  /*12ea0*/  @!P1 IMAD.MOV.U32 R2, RZ, RZ, R7 ;  /* 0x000000ffff029224 */ /* 0x000fd800078e0007 */
        /* <DEDUP_REMOVED lines=10> */
[----:B------:R-:W-:-:S03]  /*12f50*/  ISETP.NE.AND P1, PT, R6, RZ, PT ;  /* 0x000000ff0600720c */ /* 0x000fc60003f25270 */
[----:B------:R-:W3:Y:S10]  /*12f60*/  SHFL.IDX PT, R6, R4, 0x1, 0x181f ;  /* 0x00381f0004067f89 */ /* 0x000ef400000e0000 */
[----:B0-----:R-:W-:-:S02]  /*12f70*/  @!P1 LEA R7, P0, R8, R14, 0x1 ;  /* 0x0000000e08079211 */ /* 0x001fc400078008ff */
[----:B------:R-:W0:Y:S03]  /*12f80*/  SHFL.IDX PT, R14, R0, 0x2, 0x181f ;  /* 0x00581f00000e7f89 */ /* 0x000e2600000e0000 */
[----:B--2---:R-:W-:Y:S02]  /*12f90*/  @!P1 IMAD.MOV.U32 R2, RZ, RZ, R7 ;  /* 0x000000ffff029224 */ /* 0x004fe400078e0007 */
[----:B---3--:R-:W-:Y:S01]  /*12fa0*/  @!P1 IMAD.X R6, RZ, RZ, R6, P0 ;  /* 0x000000ffff069224 */ /* 0x008fe200000e0606 */
[----:B------:R-:W-:-:S03]  /*12fb0*/  LOP3.LUT P0, RZ, R16, 0x80000, RZ, 0xc0, !PT ;  /* 0x0008000010ff7812 */ /* 0x000fc6000780c0ff */
[----:B------:R-:W-:-:S10]  /*12fc0*/  @!P1 IMAD.MOV.U32 R3, RZ, RZ, R6 ;  /* 0x000000ffff039224 */ /* 0x000fd400078e0006 */
        /* <DEDUP_REMOVED lines=11> */
[----:B------:R-:W3:Y:S04]  /*13080*/  SHFL.IDX PT, R5, R4, 0x2, 0x181f ;  /* 0x00581f0004057f89 */ /* 0x000ee800000e0000 */
[----:B------:R-:W4:Y:S06]  /*13090*/  SHFL.IDX PT, R4, R4, 0x3, 0x181f ;  /* 0x00781f0004047f89 */ /* 0x000f2c00000e0000 */
[----:B0-----:R-:W-:-:S05]  /*130a0*/  @!P1 LEA R14, P0, R8, R14, 0x1 ;  /* 0x0000000e080e9211 */ /* 0x001fca00078008ff */
[----:B--2---:R-:W-:Y:S02]  /*130b0*/  @!P1 IMAD.MOV.U32 R2, RZ, RZ, R14 ;  /* 0x000000ffff029224 */ /* 0x004fe400078e000e */
[----:B------:R0:W2:Y:S01]  /*130c0*/  SHFL.IDX PT, R14, R0, 0x3, 0x181f ;  /* 0x00781f00000e7f89 */ /* 0x0000a200000e0000 */
[----:B---3--:R-:W-:Y:S01]  /*130d0*/  @!P1 IMAD.X R5, RZ, RZ, R5, P0 ;  /* 0x000000ffff059224 */ /* 0x008fe200000e0605 */
        /* <DEDUP_REMOVED lines=11> */
[----:B--2-4-:R0:W-:Y:S02]  /*13190*/  @!P1 LDGSTS.E.BYPASS.LTC128B.128 [R22+0x35400], desc[UR44][R2.64+0x380], P0 ;  /* 0x3540038002169fae */ /* 0x0141e40008101d6c */
.L_x_4379:
        /* <DEDUP_REMOVED lines=20> */
.L_x_4304:
        /* <DEDUP_REMOVED lines=18> */
.L_x_4380:
[----:B------:R-:W-:Y:S05]  /*13400*/  BSYNC B0 ;  /* 0x0000000000007941 */ /* 0x000fea0003800000 */
.L_x_4305:
[----:B------:R-:W-:-:S05]  /*13410*/  IMAD.U32 R2, RZ, RZ, UR47 ;  /* 0x0000002fff027e24 */ /* 0x000fca000f8e00ff */
[----:B------:R-:W-:-:S13]  /*13420*/  ISETP.NE.AND P0, PT, R2, 0x3, PT ;  /* 0x000000030200780c */ /* 0x000fda0003f05270 */
[----:B------:R-:W-:Y:S05]  /*13430*/  @!P0 BRA `(.L_x_4307) ;  /* 0x0000000000048947 */ /* 0x000fea0003800000 */
[----:B------:R-:W-:Y:S01]  /*13440*/  BPT.TRAP 0x1 ;  /* 0x000000040000795c */ /* 0x000fe20000300000 */
.L_x_4307:
[----:B0-----:R-:W-:Y:S01]  /*13450*/  SHF.L.U32 R0, R23, 0x1f, RZ ;  /* 0x0000001f17007819 */ /* 0x001fe200000006ff */
[----:B------:R-:W-:Y:S03]  /*13460*/  BSSY B0, `(.L_x_4308) ;  /* 0x0000003000007945 */ /* 0x000fe60003800000 */
[----:B------:R-:W0:Y:S02]  /*13470*/  SYNCS.PHASECHK.TRANS64.TRYWAIT P0, [R27+URZ+0x38860], R0 ;  /* 0x038860001b0075a7 */ /* 0x000e24000800017f */
[----:B0-----:R-:W-:Y:S05]  /*13480*/  @!P0 BRA `(.L_x_4309) ;  /* 0x0000003000d88947 */ /* 0x001fea0003800000 */
.L_x_4381:
[----:B------:R-:W-:Y:S05]  /*13490*/  BSYNC B0 ;  /* 0x0000000000007941 */ /* 0x000fea0003800000 */
.L_x_4308:
        /* <DEDUP_REMOVED lines=38> */
[----:B------:R-:W-:-:S02]  /*13700*/  @P1 LOP3.LUT R16, R16, 0x40, RZ, 0xfc, !PT ;  /* 0x0000004010101812 */ /* 0x000fc400078efcff */
[----:B0-----:R-:W-:-:S04]  /*13710*/  SHF.L.U32 R2, R2, 0x3, RZ ;  /* 0x0000000302027819 */ /* 0x001fc800000006ff */
        /* <DEDUP_REMOVED lines=68> */
.L_x_4391:
        /* <DEDUP_REMOVED lines=25> */
.L_x_4311:
        /* <DEDUP_REMOVED lines=11> */
.L_x_4312:
[----:B------:R-:W-:Y:S01]  /*13da0*/  UISETP.GE.AND UP0, UPT, UR43, 0x2, UPT ;  /* 0x000000022b00788c */ /* 0x000fe2000bf06270 */
[----:B------:R0:W-:Y:S05]  /*13db0*/  SYNCS.ARRIVE.TRANS64.A1T0 RZ, [R27+URZ+0x38850], RZ ;  /* 0x038850ff1bff79a7 */ /* 0x0001ea000810003f */
[----:B------:R-:W-:-:S13]  /*13dc0*/  PLOP3.LUT P0, PT, PT, PT, UP0, 0x40, 0x0 ;  /* 0x000000000000781c */ /* 0x000fda0003f0e808 */
[----:B0-----:R-:W-:Y:S05]  /*13dd0*/  @P0 BRA `(.L_x_4313) ;  /* 0x0000000c00b00947 */ /* 0x001fea0003800000 */
[----:B------:R-:W-:Y:S01]  /*13de0*/  UIADD3 UR4, UR43, -0x2, URZ ;  /* 0xfffffffe2b047890 */ /* 0x000fe2000fffe03f */
[----:B------:R-:W-:Y:S05]  /*13df0*/  BSSY B0, `(.L_x_4313) ;  /* 0x00000ea000007945 */ /* 0x000fea0003800000 */
[----:B------:R-:W-:-:S07]  /*13e00*/  IMAD.U32 R9, RZ, RZ, UR4 ;  /* 0x00000004ff097e24 */ /* 0x000fce000f8e00ff */
.L_x_4326:
[----:B0-----:R-:W0:Y:S01]  /*13e10*/  S2R R2, SR_TID.X ;  /* 0x0000000000027919 */ /* 0x001e220000002100 */
[----:B--2---:R-:W-:Y:S02]  /*13e20*/  IMAD R8, R9, 0x40, R31 ;  /* 0x0000004009087824 */ /* 0x004fe400078e021f */
        /* <DEDUP_REMOVED lines=23> */
[----:B------:R-:W-:Y:S02]  /*13fa0*/  MOV R11, UR47 ;  /* 0x0000002f000b7c02 */ /* 0x000fe40008000f00 */
[----:B0-----:R-:W-:-:S04]  /*13fb0*/  @!P1 LEA R6, P0, R2, R6, 0x2 ;  /* 0x0000000602069211 */ /* 0x001fc800078010ff */
[----:B------:R-:W-:Y:S02]  /*13fc0*/  @!P1 LEA.HI.X R7, R2, R7, R3, 0x2, P0 ;  /* 0x0000000702079211 */ /* 0x000fe400000f1403 */
[----:B------:R-:W-:-:S03]  /*13fd0*/  ISETP.NE.AND P0, PT, R18, 0x2, PT ;  /* 0x000000021200780c */ /* 0x000fc60003f05270 */
[----:B------:R0:W5:Y:S01]  /*13fe0*/  @!P1 LDG.E R4, desc[UR44][R6.64] ;  /* 0x0000002c06049981 */ /* 0x000162000c1e1900 */
[----:B------:R-:W-:Y:S02]  /*13ff0*/  ISETP.NE.AND P1, PT, R11, 0x3, PT ;  /* 0x000000030b00780c */ /* 0x000fe40003f25270 */
        /* <DEDUP_REMOVED lines=9> */
[----:B------:R-:W-:Y:S01]  /*14090*/  ISETP.GT.AND P3, PT, R2, RZ, PT ;  /* 0x000000ff0200720c */ /* 0x000fe20003f64270 */
[----:B0-----:R-:W-:-:S12]  /*140a0*/  @!P1 BRA `(.L_x_4314) ;  /* 0x0000000000049947 */ /* 0x001fd80003800000 */
[----:B------:R-:W-:Y:S01]  /*140b0*/  BPT.TRAP 0x1 ;  /* 0x000000040000795c */ /* 0x000fe20000300000 */
.L_x_4314:
[----:B------:R-:W-:Y:S01]  /*140c0*/  IMAD R8, R18, 0x8, R17 ;  /* 0x0000000812087824 */ /* 0x000fe200078e0211 */
[----:B------:R-:W-:Y:S01]  /*140d0*/  SHF.L.U32 R20, R23, 0x1f, RZ ;  /* 0x0000001f17147819 */ /* 0x000fe200000006ff */
[----:B------:R-:W-:Y:S01]  /*140e0*/  BSSY B1, `(.L_x_4315) ;  /* 0x0000004000017945 */ /* 0x000fe20003800000 */
[----:B------:R-:W-:Y:S02]  /*140f0*/  SHF.R.S32.HI R7, RZ, 0x1f, R5 ;  /* 0x0000001fff077819 */ /* 0x000fe40000011405 */
[----:B------:R-:W0:Y:S02]  /*14100*/  SYNCS.PHASECHK.TRANS64.TRYWAIT P0, [R8+URZ+0x38840], R20 ;  /* 0x03884014080075a7 */ /* 0x000e24000800017f */
[----:B0-----:R-:W-:Y:S05]  /*14110*/  @!P0 BRA `(.L_x_4316) ;  /* 0x0000002c00d08947 */ /* 0x001fea0003800000 */
.L_x_4392:
[----:B------:R-:W-:Y:S05]  /*14120*/  BSYNC B1 ;  /* 0x0000000000017941 */ /* 0x000fea0003800000 */
.L_x_4315:
        /* <DEDUP_REMOVED lines=18> */
[----:B-1----:R-:W-:Y:S01]  /*14250*/  IMAD.IADD R27, R6, 0x1, R3 ;  /* 0x00000001061b7824 */ /* 0x002fe200078e0203 */
[----:B------:R-:W-:Y:S01]  /*14260*/  UMOV UR4, 0xffffffff ;  /* 0xffffffff00047882 */ /* 0x000fe20000000000 */
[----:B------:R-:W-:-:S03]  /*14270*/  IMAD R6, R18, 0x1000, R32 ;  /* 0x0000100012067824 */ /* 0x000fc600078e0220 */
[----:B------:R-:W-:Y:S01]  /*14280*/  LEA.HI.X R27, R2, UR5, R27, 0x1, P0 ;  /* 0x00000005021b7c11 */ /* 0x000fe200080f0c1b */
        /* <DEDUP_REMOVED lines=20> */
.L_x_4402:
        /* <DEDUP_REMOVED lines=8> */
.L_x_4318:
        /* <DEDUP_REMOVED lines=11> */
.L_x_4319:
[----:B------:R2:W-:Y:S01]  /*14500*/  SYNCS.ARRIVE.TRANS64.A1T0 RZ, [R8+URZ+0x38830], RZ ;  /* 0x038830ff08ff79a7 */ /* 0x0005e2000810003f */
[----:B------:R-:W-:Y:S05]  /*14510*/  @!P2 BRA `(.L_x_4320) ;  /* 0x000000000004a947 */ /* 0x000fea0003800000 */
[----:B------:R-:W-:Y:S01]  /*14520*/  BPT.TRAP 0x1 ;  /* 0x000000040000795c */ /* 0x000fe20000300000 */
.L_x_4320:
[----:B------:R-:W3:Y:S01]  /*14530*/  SYNCS.PHASECHK.TRANS64.TRYWAIT P0, [R8+URZ+0x38860], R20 ;  /* 0x03886014080075a7 */ /* 0x000ee2000800017f */
[----:B------:R-:W-:Y:S04]  /*14540*/  BSSY B1, `(.L_x_4321) ;  /* 0x0000002000017945 */ /* 0x000fe80003800000 */
[----:B---3--:R-:W-:Y:S05]  /*14550*/  @!P0 BRA `(.L_x_4322) ;  /* 0x0000002c00f08947 */ /* 0x008fea0003800000 */
.L_x_4403:
[----:B------:R-:W-:Y:S05]  /*14560*/  BSYNC B1 ;  /* 0x0000000000017941 */ /* 0x000fea0003800000 */
.L_x_4321:
[----:B------:R-:W-:Y:S01]  /*14570*/  ULDC.64 UR4, c[0x0][0x328] ;  /* 0x0000ca0000047ab9 */ /* 0x000fe20000000a00 */
[C---:B------:R-:W-:Y:S01]  /*14580*/  LOP3.LUT P5, RZ, R16.reuse, 0x8, RZ, 0xc0, !PT ;  /* 0x0000000810ff7812 */ /* 0x040fe200078ac0ff */
[----:B------:R-:W-:Y:S01]  /*14590*/  IMAD R2, R7, UR4, RZ ;  /* 0x0000000407027c24 */ /* 0x000fe2000f8e02ff */
[----:B------:R-:W-:Y:S01]  /*145a0*/  LOP3.LUT P4, RZ, R16, 0x4, RZ, 0xc0, !PT ;  /* 0x0000000410ff7812 */ /* 0x000fe2000788c0ff */
[----:B-1----:R-:W-:Y:S02]  /*145b0*/  IMAD R21, R18, 0x7000, R6 ;  /* 0x0000700012157824 */ /* 0x002fe400078e0206 */
        /* <DEDUP_REMOVED lines=24> */
[----:B------:R-:W3:Y:S03]  /*14740*/  SHFL.IDX PT, R2, R10, 0x1, 0x181f ;  /* 0x00381f000a027f89 */ /* 0x000ee600000e0000 */
[----:B------:R-:W-:-:S02]  /*14750*/  LOP3.LUT P3, RZ, R16, 0x200, RZ, 0xc0, !PT ;  /* 0x0000020010ff7812 */ /* 0x000fc4000786c0ff */
[C---:B------:R-:W-:Y:S02]  /*14760*/  LOP3.LUT P6, RZ, R16.reuse, 0x20, RZ, 0xc0, !PT ;  /* 0x0000002010ff7812 */ /* 0x040fe400078cc0ff */
[C---:B------:R-:W-:Y:S02]  /*14770*/  LOP3.LUT P2, RZ, R16.reuse, 0x10, RZ, 0xc0, !PT ;  /* 0x0000001010ff7812 */ /* 0x040fe4000784c0ff */
[----:B------:R-:W-:Y:S02]  /*14780*/  LOP3.LUT R16, R16, 0xff7fffff, RZ, 0xc0, !PT ;  /* 0xff7fffff10107812 */ /* 0x000fe400078ec0ff */
[----:B0-----:R-:W-:-:S05]  /*14790*/  IADD3 R6, P0, R14, R0, RZ ;  /* 0x000000000e067210 */ /* 0x001fca0007f1e0ff */
[----:B------:R-:W-:Y:S01]  /*147a0*/  @P3 LOP3.LUT R16, R16, 0x800000, RZ, 0xfc, !PT ;  /* 0x0080000010103812 */ /* 0x000fe200078efcff */
[----:B------:R-:W-:Y:S01]  /*147b0*/  SHFL.IDX PT, R14, R10, 0x3, 0x181f ;  /* 0x00781f000a0e7f89 */ /* 0x000fe200000e0000 */
[----:B-1----:R-:W-:-:S03]  /*147c0*/  IMAD.X R7, RZ, RZ, R3, P0 ;  /* 0x000000ffff077224 */ /* 0x002fc600000e0603 */
[----:B------:R-:W0:Y:S01]  /*147d0*/  SHFL.IDX PT, R3, R20, 0x1, 0x181f ;  /* 0x00381f0014037f89 */ /* 0x000e2200000e0000 */
[----:B---3--:R-:W-:-:S03]  /*147e0*/  IADD3 R4, P0, R2, R0, RZ ;  /* 0x0000000002047210 */ /* 0x008fc60007f1e0ff */
[----:B------:R-:W1:Y:S04]  /*147f0*/  SHFL.IDX PT, R2, R10, 0x2, 0x181f ;  /* 0x00581f000a027f89 */ /* 0x000e6800000e0000 */
[----:B------:R-:W-:Y:S01]  /*14800*/  LDGSTS.E.BYPASS.LTC128B.128 [R21+0x400], desc[UR44][R6.64], !P1 ;  /* 0x0040000006157fae */ /* 0x000fe2000c901d6c */
[----:B------:R-:W-:-:S03]  /*14810*/  ISETP.NE.U32.AND P1, PT, R28, RZ, PT ;  /* 0x000000ff1c00720c */ /* 0x000fc60003f25070 */
[----:B------:R-:W-:Y:S01]  /*14820*/  LDGSTS.E.BYPASS.LTC128B.128 [R21+0x2400], desc[UR44][R6.64+0x80], !P3 ;  /* 0x0240008006157fae */ /* 0x000fe2000d901d6c */
[----:B------:R-:W-:-:S03]  /*14830*/  LOP3.LUT P3, RZ, R16, 0x400, RZ, 0xc0, !PT ;  /* 0x0000040010ff7812 */ /* 0x000fc6000786c0ff */
[----:B------:R-:W-:Y:S04]  /*14840*/  LDGSTS.E.BYPASS.LTC128B.128 [R21+0x4400], desc[UR44][R6.64+0x100], !P6 ;  /* 0x0440010006157fae */ /* 0x000fe8000f101d6c */
[----:B------:R-:W-:Y:S01]  /*14850*/  LDGSTS.E.BYPASS.LTC128B.128 [R21+0x6400], desc[UR44][R6.64+0x180], !P2 ;  /* 0x0640018006157fae */ /* 0x000fe2000d101d6c */
[----:B0-----:R-:W-:-:S03]  /*14860*/  IADD3.X R5, RZ, R3, RZ, P0, !PT ;  /* 0x00000003ff057210 */ /* 0x001fc600007fe4ff */
[----:B------:R-:W-:Y:S01]  /*14870*/  LDGSTS.E.BYPASS.LTC128B.128 [R21+0x8400], desc[UR44][R6.64+0x200], !P5 ;  /* 0x0840020006157fae */ /* 0x000fe2000e901d6c */
[----:B-1----:R-:W-:-:S03]  /*14880*/  IADD3 R2, P0, R2, R0, RZ ;  /* 0x0000000002027210 */ /* 0x002fc60007f1e0ff */
[----:B------:R-:W0:Y:S04]  /*14890*/  SHFL.IDX PT, R3, R20, 0x2, 0x181f ;  /* 0x00581f0014037f89 */ /* 0x000e2800000e0000 */
[----:B------:R-:W-:Y:S04]  /*148a0*/  LDGSTS.E.BYPASS.LTC128B.128 [R21+0xa400], desc[UR44][R6.64+0x280], !P4 ;  /* 0x0a40028006157fae */ /* 0x000fe8000e101d6c */
[----:B------:R-:W1:Y:S01]  /*148b0*/  SHFL.IDX PT, R20, R20, 0x3, 0x181f ;  /* 0x00781f0014147f89 */ /* 0x000e6200000e0000 */
        /* <DEDUP_REMOVED lines=24> */
[----:B-1----:R3:W-:Y:S02]  /*14a40*/  LDGSTS.E.BYPASS.LTC128B.128 [R21+0xf400], desc[UR44][R2.64+0x380], P1 ;  /* 0x0f40038002157fae */ /* 0x0027e40008901d6c */
.L_x_4413:
[----:B---3--:R-:W-:Y:S02]  /*14a50*/  P2R R4, PR, RZ, 0x2 ;  /* 0x00000002ff047803 */ /* 0x008fe40000000000 */
        /* <DEDUP_REMOVED lines=22> */
.L_x_4324:
        /* <DEDUP_REMOVED lines=11> */
.L_x_4325:
[----:B------:R0:W-:Y:S01]  /*14c70*/  SYNCS.ARRIVE.TRANS64.A1T0 RZ, [R8+URZ+0x38850], RZ ;  /* 0x038850ff08ff79a7 */ /* 0x0001e2000810003f */
[----:B------:R-:W-:Y:S05]  /*14c80*/  @P3 BRA `(.L_x_4326) ;  /* 0xfffffff000603947 */ /* 0x000fea000383ffff */
[----:B------:R-:W-:Y:S05]  /*14c90*/  BSYNC B0 ;  /* 0x0000000000007941 */ /* 0x000fea0003800000 */
.L_x_4313:
[----:B------:R-:W3:Y:S01]  /*14ca0*/  S2R R0, SR_TID.X ;  /* 0x0000000000007919 */ /* 0x000ee20000002100 */
[----:B------:R-:W-:Y:S01]  /*14cb0*/  VIADD R18, R18, 0x1 ;  /* 0x0000000112127836 */ /* 0x000fe20000000000 */
[----:B------:R-:W-:Y:S04]  /*14cc0*/  BSSY B0, `(.L_x_4327) ;  /* 0x0000013000007945 */ /* 0x000fe80003800000 */
[----:B------:R-:W-:-:S04]  /*14cd0*/  ISETP.NE.AND P0, PT, R18, 0x2, PT ;  /* 0x000000021200780c */ /* 0x000fc80003f05270 */
[----:B------:R-:W-:Y:S02]  /*14ce0*/  SEL R18, R18, RZ, P0 ;  /* 0x000000ff12127207 */ /* 0x000fe40000000000 */
[----:B---3--:R-:W-:Y:S02]  /*14cf0*/  LOP3.LUT R2, R0, 0x7f, RZ, 0xc0, !PT ;  /* 0x0000007f00027812 */ /* 0x008fe400078ec0ff */
[----:B------:R-:W-:Y:S02]  /*14d00*/  SEL R0, RZ, 0x1, P0 ;  /* 0x00000001ff007807 */ /* 0x000fe40000000000 */
[----:B------:R-:W-:-:S13]  /*14d10*/  ISETP.NE.AND P1, PT, R2, RZ, PT ;  /* 0x000000ff0200720c */ /* 0x000fda0003f25270 */
[----:B------:R-:W-:Y:S05]  /*14d20*/  @P1 BRA `(.L_x_4328) ;  /* 0x0000000000301947 */ /* 0x000fea0003800000 */
[----:B------:R-:W3:Y:S01]  /*14d30*/  S2R R7, SR_LANEID ;  /* 0x0000000000077919 */ /* 0x000ee20000000000 */
[----:B------:R-:W-:Y:S01]  /*14d40*/  VOTEU.ANY UR4, UPT, PT ;  /* 0x0000000000047886 */ /* 0x000fe200038e0100 */
[----:B------:R-:W4:Y:S01]  /*14d50*/  LDC.64 R2, c[0x0][0xd80] ;  /* 0x00036000ff027b82 */ /* 0x000f220000000a00 */
[----:B------:R-:W3:Y:S08]  /*14d60*/  FLO.U32 R4, UR4 ;  /* 0x0000000400047d00 */ /* 0x000ef000080e0000 */
[----:B------:R-:W4:Y:S01]  /*14d70*/  POPC R5, UR4 ;  /* 0x0000000400057d09 */ /* 0x000f220008000000 */
[----:B---3--:R-:W-:-:S13]  /*14d80*/  ISETP.EQ.U32.AND P0, PT, R4, R7, PT ;  /* 0x000000070400720c */ /* 0x008fda0003f02070 */
[----:B----4-:R-:W3:Y:S01]  /*14d90*/  @P0 ATOMG.E.ADD.STRONG.GPU PT, R3, desc[UR44][R2.64], R5 ;  /* 0x00000005020309a8 */ /* 0x010ee200081ee1ec */
[----:B------:R-:W4:Y:S02]  /*14da0*/  S2R R6, SR_LTMASK ;  /* 0x0000000000067919 */ /* 0x000f240000003900 */
[----:B----4-:R-:W-:-:S04]  /*14db0*/  LOP3.LUT R6, R6, UR4, RZ, 0xc0, !PT ;  /* 0x0000000406067c12 */ /* 0x010fc8000f8ec0ff */
[----:B------:R-:W4:Y:S01]  /*14dc0*/  POPC R7, R6 ;  /* 0x0000000600077309 */ /* 0x000f220000000000 */
[----:B---3--:R-:W4:Y:S02]  /*14dd0*/  SHFL.IDX PT, R4, R3, R4, 0x1f ;  /* 0x00001f0403047589 */ /* 0x008f2400000e0000 */
[----:B----4-:R-:W-:-:S07]  /*14de0*/  IADD3 R36, R4, UR48, R7 ;  /* 0x0000003004247c10 */ /* 0x010fce000fffe007 */
.L_x_4328:
[----:B------:R-:W-:Y:S05]  /*14df0*/  BSYNC B0 ;  /* 0x0000000000007941 */ /* 0x000fea0003800000 */
.L_x_4327:
[----:B------:R-:W-:-:S07]  /*14e00*/  LOP3.LUT R23, R23, R0, RZ, 0x3c, !PT ;  /* 0x0000000017177212 */ /* 0x000fce00078e3cff */
.L_x_4284:
[----:B------:R-:W-:Y:S05]  /*14e10*/  BSYNC B7 ;  /* 0x0000000000077941 */ /* 0x000fea0003800000 */
.L_x_4282:
[----:B------:R-:W-:-:S13]  /*14e20*/  LOP3.LUT P0, RZ, R16, 0x200000, RZ, 0xc0, !PT ;  /* 0x0020000010ff7812 */ /* 0x000fda000780c0ff */
[----:B------:R-:W-:Y:S05]  /*14e30*/  @!P0 BRA `(.L_x_4329) ;  /* 0x0000000000248947 */ /* 0x000fea0003800000 */
[----:B------:R-:W-:Y:S05]  /*14e40*/  WARPSYNC.ALL ;  /* 0x0000000000007948 */ /* 0x000fea0003800000 */
[----:B------:R-:W3:Y:S08]  /*14e50*/  S2UR UR5, SR_CgaCtaId ;  /* 0x00000000000579c3 */ /* 0x000ef00000008800 */
[----:B------:R-:W-:Y:S06]  /*14e60*/  BAR.SYNC.DEFER_BLOCKING 0x5, 0x180 ;  /* 0x0146000000007b1d */ /* 0x000fec0000010000 */
[----:B------:R-:W-:-:S02]  /*14e70*/  UMOV UR4, 0x400 ;  /* 0x0000040000047882 */ /* 0x000fc40000000000 */
[----:B---3--:R-:W-:-:S06]  /*14e80*/  ULEA UR4, UR5, UR4, 0x18 ;  /* 0x0000000405047291 */ /* 0x008fcc000f8ec03f */
[----:B------:R-:W-:-:S05]  /*14e90*/  IMAD.U32 R17, RZ, RZ, UR4 ;  /* 0x00000004ff117e24 */ /* 0x000fca000f8e00ff */
[----:B------:R3:W4:Y:S01]  /*14ea0*/  LDS R36, [R17+0x388d0] ;  /* 0x0388d00011247984 */ /* 0x0007220000000800 */
[----:B------:R-:W-:Y:S06]  /*14eb0*/  BAR.ARV 0x4, 0x180 ;  /* 0x0106000000007b1d */ /* 0x000fec0000002000 */
[----:B------:R-:W-:Y:S05]  /*14ec0*/  BRA `(.L_x_4330) ;  /* 0x00000000002c7947 */ /* 0x000fea0003800000 */
.L_x_4329:
[----:B------:R-:W-:-:S03]  /*14ed0*/  UMOV UR4, 0xffffffff ;  /* 0xffffffff00047882 */ /* 0x000fc60000000000 */
[----:B------:R-:W-:Y:S05]  /*14ee0*/  BRA.DIV UR4, `(.L_x_4331) ;  /* 0x0000002e04747947 */ /* 0x000fea000b800000 */
[----:B------:R3:W4:Y:S02]  /*14ef0*/  SHFL.IDX PT, R14, R36, RZ, 0x1f ;  /* 0x00001fff240e7589 */ /* 0x00072400000e0000 */
.L_x_4416:
[----:B------:R-:W0:Y:S01]  /*14f00*/  @!P1 S2R R3, SR_CgaCtaId ;  /* 0x0000000000039919 */ /* 0x000e220000008800 */
[----:B------:R-:W-:Y:S05]  /*14f10*/  WARPSYNC.ALL ;  /* 0x0000000000007948 */ /* 0x000fea0003800000 */
[----:B------:R-:W-:Y:S01]  /*14f20*/  BAR.SYNC.DEFER_BLOCKING 0x4, 0x180 ;  /* 0x0106000000007b1d */ /* 0x000fe20000010000 */
[----:B------:R-:W-:-:S04]  /*14f30*/  @!P1 MOV R0, 0x400 ;  /* 0x0000040000009802 */ /* 0x000fc80000000f00 */
[----:B0-----:R-:W-:-:S05]  /*14f40*/  @!P1 LEA R17, R3, R0, 0x18 ;  /* 0x0000000003119211 */ /* 0x001fca00078ec0ff */
[----:B------:R3:W-:Y:S02]  /*14f50*/  @!P1 STS [R17+0x388d0], R36 ;  /* 0x0388d02411009388 */ /* 0x0007e40000000800 */
[----:B---34-:R-:W-:Y:S01]  /*14f60*/  IMAD.MOV.U32 R36, RZ, RZ, R14 ;  /* 0x000000ffff247224 */ /* 0x018fe200078e000e */
[----:B------:R-:W-:Y:S06]  /*14f70*/  BAR.ARV 0x5, 0x180 ;  /* 0x0146000000007b1d */ /* 0x000fec0000002000 */
.L_x_4330:
[----:B------:R-:W-:Y:S02]  /*14f80*/  ULDC UR4, c[0x0][0xd38] ;  /* 0x00034e0000047ab9 */ /* 0x000fe40000000800 */
[----:B----4-:R-:W-:-:S13]  /*14f90*/  ISETP.GE.AND P0, PT, R36, UR4, PT ;  /* 0x0000000424007c0c */ /* 0x010fda000bf06270 */
[----:B------:R-:W-:Y:S05]  /*14fa0*/  @!P0 BRA `(.L_x_4332) ;  /* 0xffffffbc00c08947 */ /* 0x000fea000383ffff */
.L_x_4279:
[----:B------:R-:W4:Y:S01]  /*14fb0*/  LDL.LU R0, [R1+0x10] ;  /* 0x0000100001007983 */ /* 0x000f220000300800 */
[----:B------:R-:W-:Y:S01]  /*14fc0*/  BSSY B0, `(.L_x_4333) ;  /* 0x000000b000007945 */ /* 0x000fe20003800000 */
[----:B------:R-:W0:Y:S01]  /*14fd0*/  S2R R5, SR_CgaCtaId ;  /* 0x0000000000057919 */ /* 0x000e220000008800 */
[----:B----4-:R-:W-:-:S05]  /*14fe0*/  VIADD R0, R0, 0x1 ;  /* 0x0000000100007836 */ /* 0x010fca0000000000 */
        /* <DEDUP_REMOVED lines=8> */
.L_x_4417:
[----:B------:R-:W-:Y:S05]  /*15070*/  BSYNC B0 ;  /* 0x0000000000007941 */ /* 0x000fea0003800000 */
.L_x_4333:
[----:B------:R-:W-:-:S03]  /*15080*/  UMOV UR4, 0xffffffff ;  /* 0xffffffff00047882 */ /* 0x000fc60000000000 */
[----:B------:R-:W-:Y:S05]  /*15090*/  BRA.DIV UR4, `(.L_x_4335) ;  /* 0x0000002e04447947 */ /* 0x000fea000b800000 */
[----:B0-----:R-:W0:Y:S02]  /*150a0*/  S2R R0, SR_TID.X ;  /* 0x0000000000007919 */ /* 0x001e240000002100 */
[----:B0-----:R-:W-:-:S04]  /*150b0*/  SHF.R.U32.HI R0, RZ, 0x5, R0 ;  /* 0x00000005ff007819 */ /* 0x001fc80000011600 */
[----:B------:R-:W-:-:S05]  /*150c0*/  LOP3.LUT R0, R0, 0x3, RZ, 0xc0, !PT ;  /* 0x0000000300007812 */ /* 0x000fca00078ec0ff */
[----:B------:R0:W4:Y:S02]  /*150d0*/  SHFL.IDX PT, R14, R0, RZ, 0x1f ;  /* 0x00001fff000e7589 */ /* 0x00012400000e0000 */
.L_x_4420:
[----:B----4-:R-:W-:Y:S01]  /*150e0*/  ISETP.NE.AND P0, PT, R14, RZ, PT ;  /* 0x000000ff0e00720c */ /* 0x010fe20003f05270 */
[----:B------:R-:W-:-:S12]  /*150f0*/  BSSY B0, `(.L_x_4336) ;  /* 0x0000024000007945 */ /* 0x000fd80003800000 */
[----:B------:R-:W-:Y:S05]  /*15100*/  @P0 BRA `(.L_x_4337) ;  /* 0x0000000000880947 */ /* 0x000fea0003800000 */
[----:B------:R-:W-:-:S03]  /*15110*/  UMOV UR4, 0xffffffff ;  /* 0xffffffff00047882 */ /* 0x000fc60000000000 */
[----:B------:R-:W-:Y:S05]  /*15120*/  BRA.DIV UR4, `(.L_x_4338) ;  /* 0x0000002e04547947 */ /* 0x000fea000b800000 */
[----:B------:R-:W-:-:S13]  /*15130*/  ELECT P6, URZ, PT ;  /* 0x00000000003f782f */ /* 0x000fda00038c0000 */
.L_x_4423:
[----:B------:R-:W-:Y:S05]  /*15140*/  @!P6 BRA `(.L_x_4337) ;  /* 0x000000000078e947 */ /* 0x000fea0003800000 */
[----:B------:R-:W-:-:S06]  /*15150*/  ULOP3.LUT UR4, UR41, 0x2, URZ, 0xfc, !UPT ;  /* 0x0000000229047892 */ /* 0x000fcc000f8efc3f */
[----:B0-----:R-:W-:-:S05]  /*15160*/  IMAD.U32 R0, RZ, RZ, UR4 ;  /* 0x00000004ff007e24 */ /* 0x001fca000f8e00ff */
[----:B------:R-:W-:-:S13]  /*15170*/  ISETP.NE.AND P0, PT, R0, 0x3, PT ;  /* 0x000000030000780c */ /* 0x000fda0003f05270 */
[----:B------:R-:W-:Y:S05]  /*15180*/  @!P0 BRA `(.L_x_4339) ;  /* 0x0000000000048947 */ /* 0x000fea0003800000 */
[----:B------:R-:W-:Y:S01]  /*15190*/  BPT.TRAP 0x1 ;  /* 0x000000040000795c */ /* 0x000fe20000300000 */
.L_x_4339:
[C---:B------:R-:W-:Y:S01]  /*151a0*/  IMAD R3, R18.reuse, 0x8, R5 ;  /* 0x0000000812037824 */ /* 0x040fe200078e0205 */
[----:B------:R-:W-:Y:S01]  /*151b0*/  SHF.L.U32 R2, R23, 0x1f, RZ ;  /* 0x0000001f17027819 */ /* 0x000fe200000006ff */
[----:B------:R-:W-:-:S03]  /*151c0*/  VIADD R18, R18, 0x1 ;  /* 0x0000000112127836 */ /* 0x000fc60000000000 */
[----:B------:R-:W0:Y:S02]  /*151d0*/  SYNCS.PHASECHK.TRANS64.TRYWAIT P1, [R3+URZ+0x38840], R2 ;  /* 0x03884002030075a7 */ /* 0x000e24000802017f */
[----:B------:R-:W-:-:S04]  /*151e0*/  ISETP.NE.AND P2, PT, R18, 0x2, PT ;  /* 0x000000021200780c */ /* 0x000fc80003f45270 */
[----:B------:R-:W-:Y:S01]  /*151f0*/  SEL R0, RZ, 0x1, P2 ;  /* 0x00000001ff007807 */ /* 0x000fe20001000000 */
[----:B0-----:R-:W-:Y:S08]  /*15200*/  @!P1 BRA `(.L_x_4340) ;  /* 0x0000002c003c9947 */ /* 0x001ff00003800000 */
.L_x_4424:
[----:B------:R-:W-:Y:S02]  /*15210*/  SEL R18, R18, RZ, P2 ;  /* 0x000000ff12127207 */ /* 0x000fe40001000000 */
[----:B------:R-:W-:Y:S01]  /*15220*/  LOP3.LUT R0, R23, R0, RZ, 0x3c, !PT ;  /* 0x0000000017007212 */ /* 0x000fe200078e3cff */
[----:B------:R-:W-:Y:S06]  /*15230*/  @!P0 BRA `(.L_x_4341) ;  /* 0x0000000000048947 */ /* 0x000fec0003800000 */
[----:B------:R-:W-:Y:S01]  /*15240*/  BPT.TRAP 0x1 ;  /* 0x000000040000795c */ /* 0x000fe20000300000 */
.L_x_4341:
[----:B------:R-:W-:Y:S01]  /*15250*/  IMAD R5, R18, 0x8, R5 ;  /* 0x0000000812057824 */ /* 0x000fe200078e0205 */
[----:B------:R-:W-:-:S04]  /*15260*/  SHF.L.U32 R0, R0, 0x1f, RZ ;  /* 0x0000001f00007819 */ /* 0x000fc800000006ff */
[----:B------:R-:W4:Y:S02]  /*15270*/  SYNCS.PHASECHK.TRANS64.TRYWAIT P1, [R5+URZ+0x38840], R0 ;  /* 0x03884000050075a7 */ /* 0x000f24000802017f */
[----:B----4-:R-:W-:Y:S05]  /*15280*/  @!P1 BRA `(.L_x_4342) ;  /* 0x0000002c00309947 */ /* 0x010fea0003800000 */
.L_x_4425:
[----:B------:R-:W-:Y:S05]  /*15290*/  @!P0 BRA `(.L_x_4343) ;  /* 0x0000000000048947 */ /* 0x000fea0003800000 */
[----:B------:R-:W-:Y:S01]  /*152a0*/  BPT.TRAP 0x1 ;  /* 0x000000040000795c */ /* 0x000fe20000300000 */
.L_x_4343:
[----:B------:R-:W0:Y:S02]  /*152b0*/  SYNCS.PHASECHK.TRANS64.TRYWAIT P1, [R3+URZ+0x38860], R2 ;  /* 0x03886002030075a7 */ /* 0x000e24000802017f */
[----:B0-----:R-:W-:Y:S05]  /*152c0*/  @!P1 BRA `(.L_x_4344) ;  /* 0x0000002c00349947 */ /* 0x001fea0003800000 */
.L_x_4426:
[----:B------:R-:W-:Y:S05]  /*152d0*/  @!P0 BRA `(.L_x_4345) ;  /* 0x0000000000048947 */ /* 0x000fea0003800000 */
[----:B------:R-:W-:Y:S01]  /*152e0*/  BPT.TRAP 0x1 ;  /* 0x000000040000795c */ /* 0x000fe20000300000 */
.L_x_4345:
[----:B------:R0:W0:Y:S02]  /*152f0*/  SYNCS.PHASECHK.TRANS64.TRYWAIT P0, [R5+URZ+0x38860], R0 ;  /* 0x03886000050075a7 */ /* 0x000024000800017f */
[----:B0-----:R-:W-:Y:S05]  /*15300*/  @!P0 NANOSLEEP.SYNCS 0x989680 ;  /* 0x009896800000895d */ /* 0x001fea0003900000 */
[----:B------:R-:W0:Y:S02]  /*15310*/  @!P0 SYNCS.PHASECHK.TRANS64 P0, [R5+URZ+0x38860], R0 ;  /* 0x03886000050085a7 */ /* 0x000e24000800007f */
[----:B0-----:R-:W-:Y:S05]  /*15320*/  @!P0 BRA `(.L_x_4345) ;  /* 0xfffffffc00f08947 */ /* 0x001fea000383ffff */
.L_x_4337:
[----:B------:R-:W-:Y:S05]  /*15330*/  BSYNC B0 ;  /* 0x0000000000007941 */ /* 0x000fea0003800000 */
.L_x_4336:
[----:B------:R-:W-:Y:S05]  /*15340*/  EXIT ;  /* 0x000000000000794d */ /* 0x000fea0003800000 */
.L_x_4232:
[----:B0-----:R0:W1:Y:S02]  /*15350*/  SYNCS.PHASECHK.TRANS64.TRYWAIT P1, [R17+URZ+0x38800], R4 ;  /* 0x03880004110075a7 */ /* 0x001064000802017f */
[----:B-1----:R-:W-:Y:S05]  /*15360*/  @!P1 NANOSLEEP.SYNCS 0x989680 ;  /* 0x009896800000995d */ /* 0x002fea0003900000 */
[----:B------:R-:W1:Y:S02]  /*15370*/  @!P1 SYNCS.PHASECHK.TRANS64 P1, [R17+URZ+0x38800], R4 ;  /* 0x03880004110095a7 */ /* 0x000e64000802007f */
[----:B-1----:R-:W-:Y:S05]  /*15380*/  @!P1 BRA `(.L_x_4232) ;  /* 0xfffffffc00f09947 */ /* 0x002fea000383ffff */
[----:B------:R-:W-:Y:S05]  /*15390*/  BRA `(.L_x_4346) ;  /* 0xfffffee400187947 */ /* 0x000fea000383ffff */
.L_x_4236:
[----:B--2---:R2:W3:Y:S02]  /*153a0*/  SYNCS.PHASECHK.TRANS64.TRYWAIT P1, [R9+URZ+0x38830], R6 ;  /* 0x03883006090075a7 */ /* 0x0044e4000802017f */
[----:B---3--:R-:W-:Y:S05]  /*153b0*/  @!P1 NANOSLEEP.SYNCS 0x989680 ;  /* 0x009896800000995d */ /* 0x008fea0003900000 */
[----:B------:R-:W3:Y:S02]  /*153c0*/  @!P1 SYNCS.PHASECHK.TRANS64 P1, [R9+URZ+0x38830], R6 ;  /* 0x03883006090095a7 */ /* 0x000ee4000802007f */
[----:B---3--:R-:W-:Y:S05]  /*153d0*/  @!P1 BRA `(.L_x_4236) ;  /* 0xfffffffc00f09947 */ /* 0x008fea000383ffff */
[----:B------:R-:W-:Y:S05]  /*153e0*/  BRA `(.L_x_4235) ;  /* 0xfffffee400387947 */ /* 0x000fea000383ffff */
.L_x_4237:
[----:B---3--:R3:W4:Y:S02]  /*153f0*/  SYNCS.PHASECHK.TRANS64.TRYWAIT P1, [R17+URZ+0x38810], R4 ;  /* 0x03881004110075a7 */ /* 0x008724000802017f */
[----:B----4-:R-:W-:Y:S05]  /*15400*/  @!P1 NANOSLEEP.SYNCS 0x989680 ;  /* 0x009896800000995d */ /* 0x010fea0003900000 */
[----:B------:R-:W4:Y:S02]  /*15410*/  @!P1 SYNCS.PHASECHK.TRANS64 P1, [R17+URZ+0x38810], R4 ;  /* 0x03881004110095a7 */ /* 0x000f24000802007f */
[----:B----4-:R-:W-:Y:S05]  /*15420*/  @!P1 BRA `(.L_x_4237) ;  /* 0xfffffffc00f09947 */ /* 0x010fea000383ffff */
[----:B------:R-:W-:Y:S05]  /*15430*/  BRA `(.L_x_4347) ;  /* 0xfffffee400c47947 */ /* 0x000fea000383ffff */
.L_x_4241:
[----:B0-----:R0:W3:Y:S02]  /*15440*/  SYNCS.PHASECHK.TRANS64.TRYWAIT P1, [R9+URZ+0x38850], R6 ;  /* 0x03885006090075a7 */ /* 0x0010e4000802017f */
[----:B---3--:R-:W-:Y:S05]  /*15450*/  @!P1 NANOSLEEP.SYNCS 0x989680 ;  /* 0x009896800000995d */ /* 0x008fea0003900000 */
[----:B------:R-:W3:Y:S02]  /*15460*/  @!P1 SYNCS.PHASECHK.TRANS64 P1, [R9+URZ+0x38850], R6 ;  /* 0x03885006090095a7 */ /* 0x000ee4000802007f */
[----:B---3--:R-:W-:Y:S05]  /*15470*/  @!P1 BRA `(.L_x_4241) ;  /* 0xfffffffc00f09947 */ /* 0x008fea000383ffff */
[----:B------:R-:W-:Y:S05]  /*15480*/  BRA `(.L_x_4240) ;  /* 0xfffffee400f47947 */ /* 0x000fea000383ffff */
.L_x_4248:
[----:B-1----:R1:W2:Y:S02]  /*15490*/  SYNCS.PHASECHK.TRANS64.TRYWAIT P1, [R9+URZ+0x38830], R8 ;  /* 0x03883008090075a7 */ /* 0x0022a4000802017f */
[----:B--2---:R-:W-:Y:S05]  /*154a0*/  @!P1 NANOSLEEP.SYNCS 0x989680 ;  /* 0x009896800000995d */ /* 0x004fea0003900000 */
[----:B------:R-:W2:Y:S02]  /*154b0*/  @!P1 SYNCS.PHASECHK.TRANS64 P1, [R9+URZ+0x38830], R8 ;  /* 0x03883008090095a7 */ /* 0x000ea4000802007f */
[----:B--2---:R-:W-:Y:S05]  /*154c0*/  @!P1 BRA `(.L_x_4248) ;  /* 0xfffffffc00f09947 */ /* 0x004fea000383ffff */
[----:B------:R-:W-:Y:S05]  /*154d0*/  BRA `(.L_x_4247) ;  /* 0xffffff1400207947 */ /* 0x000fea000383ffff */
.L_x_4252:
[----:B---3--:R3:W4:Y:S02]  /*154e0*/  SYNCS.PHASECHK.TRANS64.TRYWAIT P1, [R9+URZ+0x38850], R8 ;  /* 0x03885008090075a7 */ /* 0x008724000802017f */
[----:B----4-:R-:W-:Y:S05]  /*154f0*/  @!P1 NANOSLEEP.SYNCS 0x989680 ;  /* 0x009896800000995d */ /* 0x010fea0003900000 */
[----:B------:R-:W4:Y:S02]  /*15500*/  @!P1 SYNCS.PHASECHK.TRANS64 P1, [R9+URZ+0x38850], R8 ;  /* 0x03885008090095a7 */ /* 0x000f24000802007f */
[----:B----4-:R-:W-:Y:S05]  /*15510*/  @!P1 BRA `(.L_x_4252) ;  /* 0xfffffffc00f09947 */ /* 0x010fea000383ffff */
[----:B------:R-:W-:Y:S05]  /*15520*/  BRA `(.L_x_4251) ;  /* 0xffffff1400807947 */ /* 0x000fea000383ffff */
.L_x_4260:
[----:B-1----:R1:W2:Y:S02]  /*15530*/  SYNCS.PHASECHK.TRANS64.TRYWAIT P1, [R9+URZ+0x38830], R8 ;  /* 0x03883008090075a7 */ /* 0x0022a4000802017f */
[----:B--2---:R-:W-:Y:S05]  /*15540*/  @!P1 NANOSLEEP.SYNCS 0x989680 ;  /* 0x009896800000995d */ /* 0x004fea0003900000 */
[----:B------:R-:W2:Y:S02]  /*15550*/  @!P1 SYNCS.PHASECHK.TRANS64 P1, [R9+URZ+0x38830], R8 ;  /* 0x03883008090095a7 */ /* 0x000ea4000802007f */
[----:B--2---:R-:W-:Y:S05]  /*15560*/  @!P1 BRA `(.L_x_4260) ;  /* 0xfffffffc00f09947 */ /* 0x004fea000383ffff */
[----:B------:R-:W-:Y:S05]  /*15570*/  BRA `(.L_x_4259) ;  /* 0xffffff4800a07947 */ /* 0x000fea000383ffff */
.L_x_4264:
[----:B---3--:R3:W4:Y:S02]  /*15580*/  SYNCS.PHASECHK.TRANS64.TRYWAIT P1, [R9+URZ+0x38850], R8 ;  /* 0x03885008090075a7 */ /* 0x008724000802017f */
[----:B----4-:R-:W-:Y:S05]  /*15590*/  @!P1 NANOSLEEP.SYNCS 0x989680 ;  /* 0x009896800000995d */ /* 0x010fea0003900000 */
[----:B------:R-:W4:Y:S02]  /*155a0*/  @!P1 SYNCS.PHASECHK.TRANS64 P1, [R9+URZ+0x38850], R8 ;  /* 0x03885008090095a7 */ /* 0x000f24000802007f */
[----:B----4-:R-:W-:Y:S05]  /*155b0*/  @!P1 BRA `(.L_x_4264) ;  /* 0xfffffffc00f09947 */ /* 0x010fea000383ffff */
[----:B------:R-:W-:Y:S05]  /*155c0*/  BRA `(.L_x_4263) ;  /* 0xffffff4c00007947 */ /* 0x000fea000383ffff */
.L_x_4290:
        /* <DEDUP_REMOVED lines=10> */
.L_x_4348:
[----:B------:R-:W-:Y:S05]  /*15670*/  BRA `(.L_x_4349) ;  /* 0xffffffc000907947 */ /* 0x000fea000383ffff */
.L_x_4293:
[----:B0-----:R0:W1:Y:S02]  /*15680*/  SYNCS.PHASECHK.TRANS64.TRYWAIT P0, [R27+URZ+0x38840], R0 ;  /* 0x038840001b0075a7 */ /* 0x001064000800017f */
[----:B-1----:R-:W-:Y:S05]  /*15690*/  @!P0 NANOSLEEP.SYNCS 0x989680 ;  /* 0x009896800000895d */ /* 0x002fea0003900000 */
[----:B------:R-:W1:Y:S02]  /*156a0*/  @!P0 SYNCS.PHASECHK.TRANS64 P0, [R27+URZ+0x38840], R0 ;  /* 0x038840001b0085a7 */ /* 0x000e64000800007f */
[----:B-1----:R-:W-:Y:S05]  /*156b0*/  @!P0 BRA `(.L_x_4293) ;  /* 0xfffffffc00f08947 */ /* 0x002fea000383ffff */
[----:B------:R-:W-:Y:S05]  /*156c0*/  BRA `(.L_x_4350) ;  /* 0xffffffc400407947 */ /* 0x000fea000383ffff */
.L_x_4294:
        /* <DEDUP_REMOVED lines=8> */
.L_x_4352:
[----:B------:R-:W-:Y:S05]  /*15750*/  BSYNC B0 ;  /* 0x0000000000007941 */ /* 0x000fea0003800000 */
.L_x_4351:
        /* <DEDUP_REMOVED lines=9> */
.L_x_4353:
[----:B------:R-:W-:Y:S02]  /*157f0*/  IMAD.MOV.U32 R13, RZ, RZ, R5 ;  /* 0x000000ffff0d7224 */ /* 0x000fe400078e0005 */
[----:B------:R-:W-:Y:S01]  /*15800*/  IMAD.MOV.U32 R12, RZ, RZ, 0x1 ;  /* 0x00000001ff0c7424 */ /* 0x000fe200078e00ff */
[----:B------:R-:W-:-:S13]  /*15810*/  @P0 LEA R6, P1, R8, R14, 0x1 ;  /* 0x0000000e08060211 */ /* 0x000fda00078208ff */
[----:B------:R-:W-:Y:S05]  /*15820*/  WARPSYNC.COLLECTIVE R15, `(.L_x_4354) ;  /* 0x000000000f087348 */ /* 0x000fea0003c00000 */
[----:B------:R0:W1:Y:S02]  /*15830*/  SHFL.IDX P6, R14, R13, R12, R11 ;  /* 0x0000000c0d0e7389 */ /* 0x00006400000c000b */
[----:B01----:R-:W-:Y:S01]  /*15840*/  ENDCOLLECTIVE ;  /* 0x000000000000791b */ /* 0x003fe20003800000 */
.L_x_4354:
        /* <DEDUP_REMOVED lines=12> */
.L_x_4355:
[----:B------:R-:W-:Y:S02]  /*15910*/  @P0 IMAD R9, R4, 0x2, R17 ;  /* 0x0000000204090824 */ /* 0x000fe400078e0211 */
[----:B------:R-:W-:Y:S02]  /*15920*/  IMAD.MOV.U32 R13, RZ, RZ, R5 ;  /* 0x000000ffff0d7224 */ /* 0x000fe400078e0005 */
[----:B------:R-:W-:Y:S01]  /*15930*/  IMAD.MOV.U32 R12, RZ, RZ, 0x2 ;  /* 0x00000002ff0c7424 */ /* 0x000fe200078e00ff */
[----:B------:R-:W-:-:S13]  /*15940*/  @P0 LEA R6, P1, R8, R14, 0x1 ;  /* 0x0000000e08060211 */ /* 0x000fda00078208ff */
[----:B------:R-:W-:Y:S05]  /*15950*/  WARPSYNC.COLLECTIVE R15, `(.L_x_4356) ;  /* 0x000000000f087348 */ /* 0x000fea0003c00000 */
[----:B------:R0:W1:Y:S02]  /*15960*/  SHFL.IDX P6, R14, R13, R12, R11 ;  /* 0x0000000c0d0e7389 */ /* 0x00006400000c000b */
[----:B01----:R-:W-:Y:S01]  /*15970*/  ENDCOLLECTIVE ;  /* 0x000000000000791b */ /* 0x003fe20003800000 */
.L_x_4356:
[----:B------:R-:W-:Y:S01]  /*15980*/  @P0 IMAD.X R3, RZ, RZ, R2, P1 ;  /* 0x000000ffff030224 */ /* 0x000fe200008e0602 */
[----:B------:R-:W-:-:S05]  /*15990*/  @P0 MOV R2, R6 ;  /* 0x0000000600020202 */ /* 0x000fca0000000f00 */
        /* <DEDUP_REMOVED lines=11> */
.L_x_4357:
[----:B------:R-:W-:Y:S02]  /*15a50*/  IMAD.MOV.U32 R13, RZ, RZ, R5 ;  /* 0x000000ffff0d7224 */ /* 0x000fe400078e0005 */
[----:B------:R-:W-:Y:S01]  /*15a60*/  IMAD.MOV.U32 R12, RZ, RZ, 0x3 ;  /* 0x00000003ff0c7424 */ /* 0x000fe200078e00ff */
[----:B------:R-:W-:-:S13]  /*15a70*/  @P0 LEA R6, P1, R8, R14, 0x1 ;  /* 0x0000000e08060211 */ /* 0x000fda00078208ff */
[----:B------:R-:W-:Y:S05]  /*15a80*/  WARPSYNC.COLLECTIVE R15, `(.L_x_4358) ;  /* 0x000000000f087348 */ /* 0x000fea0003c00000 */
[----:B------:R0:W1:Y:S02]  /*15a90*/  SHFL.IDX P6, R14, R13, R12, R11 ;  /* 0x0000000c0d0e7389 */ /* 0x00006400000c000b */
[----:B01----:R-:W-:Y:S01]  /*15aa0*/  ENDCOLLECTIVE ;  /* 0x000000000000791b */ /* 0x003fe20003800000 */
.L_x_4358:
        /* <DEDUP_REMOVED lines=11> */
.L_x_4359:
[----:B------:R-:W-:Y:S05]  /*15b60*/  BRA `(.L_x_4360) ;  /* 0xffffffc400087947 */ /* 0x000fea000383ffff */
.L_x_4299:
[----:B------:R-:W-:Y:S01]  /*15b70*/  IMAD.MOV.U32 R13, RZ, RZ, R5 ;  /* 0x000000ffff0d7224 */ /* 0x000fe200078e0005 */
[----:B------:R-:W-:Y:S01]  /*15b80*/  MOV R4, UR42 ;  /* 0x0000002a00047c02 */ /* 0x000fe20008000f00 */
[----:B------:R-:W-:Y:S01]  /*15b90*/  IMAD.MOV.U32 R12, RZ, RZ, RZ ;  /* 0x000000ffff0c7224 */ /* 0x000fe200078e00ff */
[----:B------:R-:W-:Y:S01]  /*15ba0*/  LOP3.LUT R16, R16, 0xfffffeff, RZ, 0xc0, !PT ;  /* 0xfffffeff10107812 */ /* 0x000fe200078ec0ff */
[----:B------:R-:W-:Y:S02]  /*15bb0*/  IMAD.MOV.U32 R11, RZ, RZ, 0x181f ;  /* 0x0000181fff0b7424 */ /* 0x000fe400078e00ff */
[----:B------:R-:W-:Y:S02]  /*15bc0*/  IMAD.MOV.U32 R15, RZ, RZ, -0x1 ;  /* 0xffffffffff0f7424 */ /* 0x000fe400078e00ff */
[----:B------:R-:W-:-:S07]  /*15bd0*/  IMAD R4, R4, 0x40, R9 ;  /* 0x0000004004047824 */ /* 0x000fce00078e0209 */
[----:B-1----:R-:W-:Y:S05]  /*15be0*/  WARPSYNC.COLLECTIVE R15, `(.L_x_4361) ;  /* 0x000000000f087348 */ /* 0x002fea0003c00000 */
[----:B------:R0:W2:Y:S02]  /*15bf0*/  SHFL.IDX P6, R14, R13, R12, R11 ;  /* 0x0000000c0d0e7389 */ /* 0x0000a400000c000b */
[----:B012---:R-:W-:Y:S01]  /*15c00*/  ENDCOLLECTIVE ;  /* 0x000000000000791b */ /* 0x007fe20003800000 */
.L_x_4361:
        /* <DEDUP_REMOVED lines=8> */
.L_x_4362:
[----:B------:R-:W-:Y:S02]  /*15c90*/  IMAD.MOV.U32 R13, RZ, RZ, R5 ;  /* 0x000000ffff0d7224 */ /* 0x000fe400078e0005 */
[----:B------:R-:W-:Y:S01]  /*15ca0*/  IMAD.MOV.U32 R12, RZ, RZ, 0x1 ;  /* 0x00000001ff0c7424 */ /* 0x000fe200078e00ff */
[----:B------:R-:W-:-:S13]  /*15cb0*/  @!P1 LEA R6, P0, R8, R14, 0x1 ;  /* 0x0000000e08069211 */ /* 0x000fda00078008ff */
[----:B------:R-:W-:Y:S05]  /*15cc0*/  WARPSYNC.COLLECTIVE R15, `(.L_x_4363) ;  /* 0x000000000f087348 */ /* 0x000fea0003c00000 */
[----:B------:R0:W1:Y:S02]  /*15cd0*/  SHFL.IDX P6, R14, R13, R12, R11 ;  /* 0x0000000c0d0e7389 */ /* 0x00006400000c000b */
[----:B01----:R-:W-:Y:S01]  /*15ce0*/  ENDCOLLECTIVE ;  /* 0x000000000000791b */ /* 0x003fe20003800000 */
.L_x_4363:
        /* <DEDUP_REMOVED lines=14> */
.L_x_4364:
[----:B------:R-:W-:Y:S01]  /*15dd0*/  LOP3.LUT R16, R16, 0xffffffbf, RZ, 0xc0, !PT ;  /* 0xffffffbf10107812 */ /* 0x000fe200078ec0ff */
[----:B------:R-:W-:Y:S02]  /*15de0*/  IMAD.MOV.U32 R13, RZ, RZ, R5 ;  /* 0x000000ffff0d7224 */ /* 0x000fe400078e0005 */
[----:B------:R-:W-:Y:S01]  /*15df0*/  IMAD.MOV.U32 R12, RZ, RZ, 0x2 ;  /* 0x00000002ff0c7424 */ /* 0x000fe200078e00ff */
[----:B------:R-:W-:-:S13]  /*15e00*/  @!P1 LEA R6, P0, R8, R14, 0x1 ;  /* 0x0000000e08069211 */ /* 0x000fda00078008ff */
[----:B------:R-:W-:Y:S05]  /*15e10*/  WARPSYNC.COLLECTIVE R15, `(.L_x_4365) ;  /* 0x000000000f087348 */ /* 0x000fea0003c00000 */
[----:B------:R0:W1:Y:S02]  /*15e20*/  SHFL.IDX P6, R14, R13, R12, R11 ;  /* 0x0000000c0d0e7389 */ /* 0x00006400000c000b */
[----:B01----:R-:W-:Y:S01]  /*15e30*/  ENDCOLLECTIVE ;  /* 0x000000000000791b */ /* 0x003fe20003800000 */
.L_x_4365:
        /* <DEDUP_REMOVED lines=14> */
.L_x_4366:
[----:B------:R-:W-:Y:S01]  /*15f20*/  MOV R13, R5 ;  /* 0x00000005000d7202 */ /* 0x000fe20000000f00 */
[----:B------:R-:W-:Y:S01]  /*15f30*/  IMAD.MOV.U32 R12, RZ, RZ, 0x3 ;  /* 0x00000003ff0c7424 */ /* 0x000fe200078e00ff */
[----:B------:R-:W-:-:S13]  /*15f40*/  @!P1 LEA R6, P0, R8, R14, 0x1 ;  /* 0x0000000e08069211 */ /* 0x000fda00078008ff */
[----:B------:R-:W-:Y:S05]  /*15f50*/  WARPSYNC.COLLECTIVE R15, `(.L_x_4367) ;  /* 0x000000000f087348 */ /* 0x000fea0003c00000 */
[----:B------:R0:W1:Y:S02]  /*15f60*/  SHFL.IDX P6, R14, R13, R12, R11 ;  /* 0x0000000c0d0e7389 */ /* 0x00006400000c000b */
[----:B01----:R-:W-:Y:S01]  /*15f70*/  ENDCOLLECTIVE ;  /* 0x000000000000791b */ /* 0x003fe20003800000 */
.L_x_4367:
        /* <DEDUP_REMOVED lines=11> */
.L_x_4368:
[----:B------:R-:W-:Y:S05]  /*16030*/  BRA `(.L_x_4369) ;  /* 0xffffffc400f87947 */ /* 0x000fea000383ffff */
.L_x_4303:
        /* <DEDUP_REMOVED lines=8> */
.L_x_4371:
[----:B------:R-:W-:Y:S05]  /*160c0*/  BSYNC B0 ;  /* 0x0000000000007941 */ /* 0x000fea0003800000 */
.L_x_4370:
[----:B------:R-:W-:Y:S01]  /*160d0*/  IMAD.MOV.U32 R13, RZ, RZ, R0 ;  /* 0x000000ffff0d7224 */ /* 0x000fe200078e0000 */
[----:B------:R-:W-:Y:S01]  /*160e0*/  LOP3.LUT P1, RZ, R16, 0x100, RZ, 0xc0, !PT ;  /* 0x0000010010ff7812 */ /* 0x000fe2000782c0ff */
[----:B------:R-:W-:Y:S01]  /*160f0*/  IMAD.MOV.U32 R12, RZ, RZ, RZ ;  /* 0x000000ffff0c7224 */ /* 0x000fe200078e00ff */
[----:B------:R-:W-:Y:S01]  /*16100*/  P2R R5, PR, RZ, 0x4 ;  /* 0x00000004ff057803 */ /* 0x000fe20000000000 */
[----:B------:R-:W-:Y:S02]  /*16110*/  IMAD.MOV.U32 R11, RZ, RZ, 0x181f ;  /* 0x0000181fff0b7424 */ /* 0x000fe400078e00ff */
[----:B------:R-:W-:Y:S02]  /*16120*/  IMAD.MOV.U32 R15, RZ, RZ, -0x1 ;  /* 0xffffffffff0f7424 */ /* 0x000fe400078e00ff */
[----:B------:R-:W-:-:S07]  /*16130*/  IMAD.MOV.U32 R2, RZ, RZ, R14 ;  /* 0x000000ffff027224 */ /* 0x000fce00078e000e */
[----:B------:R-:W-:Y:S05]  /*16140*/  WARPSYNC.COLLECTIVE R15, `(.L_x_4372) ;  /* 0x000000000f087348 */ /* 0x000fea0003c00000 */
[----:B------:R0:W1:Y:S02]  /*16150*/  SHFL.IDX P6, R14, R13, R12, R11 ;  /* 0x0000000c0d0e7389 */ /* 0x00006400000c000b */
[----:B01----:R-:W-:Y:S01]  /*16160*/  ENDCOLLECTIVE ;  /* 0x000000000000791b */ /* 0x003fe20003800000 */
.L_x_4372:
[----:B------:R-:W-:Y:S02]  /*16170*/  IMAD.MOV.U32 R13, RZ, RZ, R4 ;  /* 0x000000ffff0d7224 */ /* 0x000fe400078e0004 */
[----:B------:R-:W-:Y:S01]  /*16180*/  IMAD.MOV.U32 R12, RZ, RZ, 0x1 ;  /* 0x00000001ff0c7424 */ /* 0x000fe200078e00ff */
[----:B------:R-:W-:Y:S02]  /*16190*/  @!P1 LEA R7, P0, R8, R14, 0x1 ;  /* 0x0000000e08079211 */ /* 0x000fe400078008ff */
[----:B------:R-:W-:-:S03]  /*161a0*/  LOP3.LUT P6, RZ, R16, 0x40000, RZ, 0xc0, !PT ;  /* 0x0004000010ff7812 */ /* 0x000fc600078cc0ff */
[----:B------:R-:W-:Y:S01]  /*161b0*/  @!P1 IMAD.X R3, RZ, RZ, R2, P0 ;  /* 0x000000ffff039224 */ /* 0x000fe200000e0602 */
[----:B------:R-:W-:Y:S01]  /*161c0*/  LOP3.LUT P0, RZ, R16, 0x80000, RZ, 0xc0, !PT ;  /* 0x0008000010ff7812 */ /* 0x000fe2000780c0ff */
[----:B------:R-:W-:-:S12]  /*161d0*/  @!P1 IMAD.MOV.U32 R2, RZ, RZ, R7 ;  /* 0x000000ffff029224 */ /* 0x000fd800078e0007 */
        /* <DEDUP_REMOVED lines=9> */
.L_x_4373:
[----:B------:R-:W-:Y:S01]  /*16270*/  @!PT LDS RZ, [RZ] ;  /* 0x00000000fffff984 */ /* 0x000fe20000000800 */
[----:B------:R-:W-:Y:S01]  /*16280*/  @!PT LDS RZ, [RZ] ;  /* 0x00000000fffff984 */ /* 0x000fe20000000800 */
[----:B------:R-:W-:Y:S01]  /*16290*/  @!PT LDS RZ, [RZ] ;  /* 0x00000000fffff984 */ /* 0x000fe20000000800 */
[----:B------:R0:W-:Y:S01]  /*162a0*/  @!P1 LDGSTS.E.BYPASS.LTC128B.128 [R22+0x2a400], desc[UR44][R2.64+0x100], !P2 ;  /* 0x2a40010002169fae */ /* 0x0001e2000d101d6c */
[----:B------:R-:W-:-:S03]  /*162b0*/  LOP3.LUT P2, RZ, R16, 0x80000, RZ, 0xc0, !PT ;  /* 0x0008000010ff7812 */ /* 0x000fc6000784c0ff */
        /* <DEDUP_REMOVED lines=10> */
.L_x_4374:
        /* <DEDUP_REMOVED lines=14> */
[----:B------:R-:W-:-:S04]  /*16440*/  ISETP.NE.AND P2, PT, R5, RZ, PT ;  /* 0x000000ff0500720c */ /* 0x000fc80003f45270 */
        /* <DEDUP_REMOVED lines=12> */
.L_x_4375:
[----:B------:R-:W-:Y:S02]  /*16510*/  IMAD.MOV.U32 R13, RZ, RZ, R0 ;  /* 0x000000ffff0d7224 */ /* 0x000fe400078e0000 */
[----:B------:R-:W-:-:S07]  /*16520*/  IMAD.MOV.U32 R5, RZ, RZ, R14 ;  /* 0x000000ffff057224 */ /* 0x000fce00078e000e */
[----:B------:R-:W-:Y:S05]  /*16530*/  WARPSYNC.COLLECTIVE R15, `(.L_x_4376) ;  /* 0x000000000f087348 */ /* 0x000fea0003c00000 */
[----:B------:R0:W1:Y:S02]  /*16540*/  SHFL.IDX P6, R14, R13, R12, R11 ;  /* 0x0000000c0d0e7389 */ /* 0x00006400000c000b */
[----:B01----:R-:W-:Y:S01]  /*16550*/  ENDCOLLECTIVE ;  /* 0x000000000000791b */ /* 0x003fe20003800000 */
.L_x_4376:
        /* <DEDUP_REMOVED lines=17> */
.L_x_4377:
        /* <DEDUP_REMOVED lines=14> */
.L_x_4378:
[----:B------:R-:W-:Y:S01]  /*16750*/  @!PT LDS RZ, [RZ] ;  /* 0x00000000fffff984 */ /* 0x000fe20000000800 */
[----:B------:R-:W-:Y:S01]  /*16760*/  @!PT LDS RZ, [RZ] ;  /* 0x00000000fffff984 */ /* 0x000fe20000000800 */
[----:B------:R-:W-:Y:S01]  /*16770*/  @!PT LDS RZ, [RZ] ;  /* 0x00000000fffff984 */ /* 0x000fe20000000800 */
[----:B------:R2:W-:Y:S01]  /*16780*/  @!P1 LDGSTS.E.BYPASS.LTC128B.128 [R22+0x35400], desc[UR44][R2.64+0x380], P0 ;  /* 0x3540038002169fae */ /* 0x0005e20008101d6c */
[----:B------:R-:W-:Y:S05]  /*16790*/  BRA `(.L_x_4379) ;  /* 0xffffffc800807947 */ /* 0x000fea000383ffff */
.L_x_4306:
[----:B0-----:R0:W2:Y:S02]  /*167a0*/  SYNCS.PHASECHK.TRANS64.TRYWAIT P0, [R17+URZ+0x38820], R0 ;  /* 0x03882000110075a7 */ /* 0x0010a4000800017f */
[----:B--2---:R-:W-:Y:S05]  /*167b0*/  @!P0 NANOSLEEP.SYNCS 0x989680 ;  /* 0x009896800000895d */ /* 0x004fea0003900000 */
[----:B------:R-:W2:Y:S02]  /*167c0*/  @!P0 SYNCS.PHASECHK.TRANS64 P0, [R17+URZ+0x38820], R0 ;  /* 0x03882000110085a7 */ /* 0x000ea4000800007f */
[----:B--2---:R-:W-:Y:S05]  /*167d0*/  @!P0 BRA `(.L_x_4306) ;  /* 0xfffffffc00f08947 */ /* 0x004fea000383ffff */
[----:B------:R-:W-:Y:S05]  /*167e0*/  BRA `(.L_x_4380) ;  /* 0xffffffcc00047947 */ /* 0x000fea000383ffff */
.L_x_4309:
[----:B0-----:R0:W2:Y:S02]  /*167f0*/  SYNCS.PHASECHK.TRANS64.TRYWAIT P0, [R27+URZ+0x38860], R0 ;  /* 0x038860001b0075a7 */ /* 0x0010a4000800017f */
[----:B--2---:R-:W-:Y:S05]  /*16800*/  @!P0 NANOSLEEP.SYNCS 0x989680 ;  /* 0x009896800000895d */ /* 0x004fea0003900000 */
[----:B------:R-:W2:Y:S02]  /*16810*/  @!P0 SYNCS.PHASECHK.TRANS64 P0, [R27+URZ+0x38860], R0 ;  /* 0x038860001b0085a7 */ /* 0x000ea4000800007f */
[----:B--2---:R-:W-:Y:S05]  /*16820*/  @!P0 BRA `(.L_x_4309) ;  /* 0xfffffffc00f08947 */ /* 0x004fea000383ffff */
[----:B------:R-:W-:Y:S05]  /*16830*/  BRA `(.L_x_4381) ;  /* 0xffffffcc00147947 */ /* 0x000fea000383ffff */
.L_x_4310:
        /* <DEDUP_REMOVED lines=8> */
.L_x_4383:
[----:B------:R-:W-:Y:S05]  /*168c0*/  BSYNC B0 ;  /* 0x0000000000007941 */ /* 0x000fea0003800000 */
.L_x_4382:
        /* <DEDUP_REMOVED lines=15> */
.L_x_4384:
        /* <DEDUP_REMOVED lines=34> */
.L_x_4385:
[----:B------:R-:W-:Y:S02]  /*16be0*/  IMAD.MOV.U32 R13, RZ, RZ, R6 ;  /* 0x000000ffff0d7224 */ /* 0x000fe400078e0006 */
[----:B------:R-:W-:-:S07]  /*16bf0*/  IMAD.MOV.U32 R3, RZ, RZ, R14 ;  /* 0x000000ffff037224 */ /* 0x000fce00078e000e */
[----:B------:R-:W-:Y:S05]  /*16c00*/  WARPSYNC.COLLECTIVE R15, `(.L_x_4386) ;  /* 0x000000000f087348 */ /* 0x000fea0003c00000 */
[----:B------:R0:W1:Y:S02]  /*16c10*/  SHFL.IDX P6, R14, R13, R12, R11 ;  /* 0x0000000c0d0e7389 */ /* 0x00006400000c000b */
[----:B01----:R-:W-:Y:S01]  /*16c20*/  ENDCOLLECTIVE ;  /* 0x000000000000791b */ /* 0x003fe20003800000 */
.L_x_4386:
        /* <DEDUP_REMOVED lines=28> */
.L_x_4387:
[----:B------:R-:W-:Y:S01]  /*16df0*/  MOV R13, R6 ;  /* 0x00000006000d7202 */ /* 0x000fe20000000f00 */
[----:B------:R-:W-:-:S07]  /*16e00*/  IMAD.MOV.U32 R8, RZ, RZ, R14 ;  /* 0x000000ffff087224 */ /* 0x000fce00078e000e */
[----:B------:R-:W-:Y:S05]  /*16e10*/  WARPSYNC.COLLECTIVE R15, `(.L_x_4388) ;  /* 0x000000000f087348 */ /* 0x000fea0003c00000 */
[----:B------:R0:W1:Y:S02]  /*16e20*/  SHFL.IDX P6, R14, R13, R12, R11 ;  /* 0x0000000c0d0e7389 */ /* 0x00006400000c000b */
[----:B01----:R-:W-:Y:S01]  /*16e30*/  ENDCOLLECTIVE ;  /* 0x000000000000791b */ /* 0x003fe20003800000 */
.L_x_4388:
        /* <DEDUP_REMOVED lines=28> */
.L_x_4389:
[----:B------:R-:W-:Y:S02]  /*17000*/  IMAD.MOV.U32 R13, RZ, RZ, R6 ;  /* 0x000000ffff0d7224 */ /* 0x000fe400078e0006 */
[----:B------:R-:W-:-:S07]  /*17010*/  IMAD.MOV.U32 R7, RZ, RZ, R14 ;  /* 0x000000ffff077224 */ /* 0x000fce00078e000e */
[----:B------:R-:W-:Y:S05]  /*17020*/  WARPSYNC.COLLECTIVE R15, `(.L_x_4390) ;  /* 0x000000000f087348 */ /* 0x000fea0003c00000 */
[----:B------:R0:W1:Y:S02]  /*17030*/  SHFL.IDX P6, R14, R13, R12, R11 ;  /* 0x0000000c0d0e7389 */ /* 0x00006400000c000b */
[----:B01----:R-:W-:Y:S01]  /*17040*/  ENDCOLLECTIVE ;  /* 0x000000000000791b */ /* 0x003fe20003800000 */
.L_x_4390:
[----:B------:R-:W-:Y:S05]  /*17050*/  BRA `(.L_x_4391) ;  /* 0xffffffc800c07947 */ /* 0x000fea000383ffff */
.L_x_4316:
[----:B0-----:R0:W2:Y:S02]  /*17060*/  SYNCS.PHASECHK.TRANS64.TRYWAIT P0, [R8+URZ+0x38840], R20 ;  /* 0x03884014080075a7 */ /* 0x0010a4000800017f */
[----:B--2---:R-:W-:Y:S05]  /*17070*/  @!P0 NANOSLEEP.SYNCS 0x989680 ;  /* 0x009896800000895d */ /* 0x004fea0003900000 */
[----:B------:R-:W2:Y:S02]  /*17080*/  @!P0 SYNCS.PHASECHK.TRANS64 P0, [R8+URZ+0x38840], R20 ;  /* 0x03884014080085a7 */ /* 0x000ea4000800007f */
[----:B--2---:R-:W-:Y:S05]  /*17090*/  @!P0 BRA `(.L_x_4316) ;  /* 0xfffffffc00f08947 */ /* 0x004fea000383ffff */
[----:B------:R-:W-:Y:S05]  /*170a0*/  BRA `(.L_x_4392) ;  /* 0xffffffd0001c7947 */ /* 0x000fea000383ffff */
.L_x_4317:
        /* <DEDUP_REMOVED lines=8> */
.L_x_4394:
[----:B------:R-:W-:Y:S05]  /*17130*/  BSYNC B1 ;  /* 0x0000000000017941 */ /* 0x000fea0003800000 */
.L_x_4393:
        /* <DEDUP_REMOVED lines=9> */
.L_x_4395:
[----:B------:R-:W-:Y:S01]  /*171d0*/  MOV R13, R27 ;  /* 0x0000001b000d7202 */ /* 0x000fe20000000f00 */
[----:B------:R-:W-:Y:S02]  /*171e0*/  IMAD.MOV.U32 R12, RZ, RZ, 0x1 ;  /* 0x00000001ff0c7424 */ /* 0x000fe400078e00ff */
[----:B------:R-:W-:-:S07]  /*171f0*/  IMAD.MOV.U32 R2, RZ, RZ, R14 ;  /* 0x000000ffff027224 */ /* 0x000fce00078e000e */
[----:B------:R-:W-:Y:S05]  /*17200*/  WARPSYNC.COLLECTIVE R15, `(.L_x_4396) ;  /* 0x000000000f087348 */ /* 0x000fea0003c00000 */
[----:B------:R0:W1:Y:S02]  /*17210*/  SHFL.IDX P6, R14, R13, R12, R11 ;  /* 0x0000000c0d0e7389 */ /* 0x00006400000c000b */
[----:B01----:R-:W-:Y:S01]  /*17220*/  ENDCOLLECTIVE ;  /* 0x000000000000791b */ /* 0x003fe20003800000 */
.L_x_4396:
        /* <DEDUP_REMOVED lines=11> */
.L_x_4397:
[----:B------:R-:W-:Y:S02]  /*172e0*/  IMAD.MOV.U32 R13, RZ, RZ, R27 ;  /* 0x000000ffff0d7224 */ /* 0x000fe400078e001b */
[----:B------:R-:W-:Y:S02]  /*172f0*/  IMAD.MOV.U32 R12, RZ, RZ, 0x2 ;  /* 0x00000002ff0c7424 */ /* 0x000fe400078e00ff */
[----:B------:R-:W-:-:S07]  /*17300*/  IMAD.MOV.U32 R2, RZ, RZ, R14 ;  /* 0x000000ffff027224 */ /* 0x000fce00078e000e */
[----:B------:R-:W-:Y:S05]  /*17310*/  WARPSYNC.COLLECTIVE R15, `(.L_x_4398) ;  /* 0x000000000f087348 */ /* 0x000fea0003c00000 */
[----:B------:R0:W1:Y:S02]  /*17320*/  SHFL.IDX P6, R14, R13, R12, R11 ;  /* 0x0000000c0d0e7389 */ /* 0x00006400000c000b */
[----:B01----:R-:W-:Y:S01]  /*17330*/  ENDCOLLECTIVE ;  /* 0x000000000000791b */ /* 0x003fe20003800000 */
.L_x_4398:
        /* <DEDUP_REMOVED lines=11> */
.L_x_4399:
[----:B------:R-:W-:Y:S02]  /*173f0*/  IMAD.MOV.U32 R13, RZ, RZ, R27 ;  /* 0x000000ffff0d7224 */ /* 0x000fe400078e001b */
[----:B------:R-:W-:Y:S02]  /*17400*/  IMAD.MOV.U32 R12, RZ, RZ, 0x3 ;  /* 0x00000003ff0c7424 */ /* 0x000fe400078e00ff */
[----:B------:R-:W-:-:S07]  /*17410*/  IMAD.MOV.U32 R2, RZ, RZ, R14 ;  /* 0x000000ffff027224 */ /* 0x000fce00078e000e */
[----:B------:R-:W-:Y:S05]  /*17420*/  WARPSYNC.COLLECTIVE R15, `(.L_x_4400) ;  /* 0x000000000f087348 */ /* 0x000fea0003c00000 */
[----:B------:R0:W1:Y:S02]  /*17430*/  SHFL.IDX P6, R14, R13, R12, R11 ;  /* 0x0000000c0d0e7389 */ /* 0x00006400000c000b */
[----:B01----:R-:W-:Y:S01]  /*17440*/  ENDCOLLECTIVE ;  /* 0x000000000000791b */ /* 0x003fe20003800000 */
.L_x_4400:
        /* <DEDUP_REMOVED lines=11> */
.L_x_4401:
[----:B------:R-:W-:Y:S01]  /*17500*/  IMAD.MOV.U32 R2, RZ, RZ, R14 ;  /* 0x000000ffff027224 */ /* 0x000fe200078e000e */
[----:B------:R-:W-:Y:S06]  /*17510*/  BRA `(.L_x_4402) ;  /* 0xffffffcc00ac7947 */ /* 0x000fec000383ffff */
.L_x_4322:
[----:B---3--:R3:W4:Y:S02]  /*17520*/  SYNCS.PHASECHK.TRANS64.TRYWAIT P0, [R8+URZ+0x38860], R20 ;  /* 0x03886014080075a7 */ /* 0x008724000800017f */
[----:B----4-:R-:W-:Y:S05]  /*17530*/  @!P0 NANOSLEEP.SYNCS 0x989680 ;  /* 0x009896800000895d */ /* 0x010fea0003900000 */
[----:B------:R-:W4:Y:S02]  /*17540*/  @!P0 SYNCS.PHASECHK.TRANS64 P0, [R8+URZ+0x38860], R20 ;  /* 0x03886014080085a7 */ /* 0x000f24000800007f */
[----:B----4-:R-:W-:Y:S05]  /*17550*/  @!P0 BRA `(.L_x_4322) ;  /* 0xfffffffc00f08947 */ /* 0x010fea000383ffff */
[----:B------:R-:W-:Y:S05]  /*17560*/  BRA `(.L_x_4403) ;  /* 0xffffffcc00fc7947 */ /* 0x000fea000383ffff */
.L_x_4323:
[----:B------:R-:W-:Y:S01]  /*17570*/  BSSY B1, `(.L_x_4404) ;  /* 0x0000008000017945 */ /* 0x000fe20003800000 */
[----:B------:R-:W-:Y:S01]  /*17580*/  IMAD.MOV.U32 R13, RZ, RZ, R20 ;  /* 0x000000ffff0d7224 */ /* 0x000fe200078e0014 */
[----:B------:R-:W-:Y:S01]  /*17590*/  MOV R12, RZ ;  /* 0x000000ff000c7202 */ /* 0x000fe20000000f00 */
[----:B------:R-:W-:Y:S02]  /*175a0*/  IMAD.MOV.U32 R11, RZ, RZ, 0x181f ;  /* 0x0000181fff0b7424 */ /* 0x000fe400078e00ff */
[----:B------:R-:W-:-:S07]  /*175b0*/  IMAD.MOV.U32 R15, RZ, RZ, -0x1 ;  /* 0xffffffffff0f7424 */ /* 0x000fce00078e00ff */
[----:B--2---:R-:W-:Y:S05]  /*175c0*/  WARPSYNC.COLLECTIVE R15, `(.L_x_4405) ;  /* 0x000000000f087348 */ /* 0x004fea0003c00000 */
[----:B------:R0:W1:Y:S02]  /*175d0*/  SHFL.IDX P6, R14, R13, R12, R11 ;  /* 0x0000000c0d0e7389 */ /* 0x00006400000c000b */
[----:B012---:R-:W-:Y:S01]  /*175e0*/  ENDCOLLECTIVE ;  /* 0x000000000000791b */ /* 0x007fe20003800000 */
.L_x_4405:
[----:B------:R-:W-:Y:S05]  /*175f0*/  BSYNC B1 ;  /* 0x0000000000017941 */ /* 0x000fea0003800000 */
.L_x_4404:
        /* <DEDUP_REMOVED lines=13> */
.L_x_4406:
        /* <DEDUP_REMOVED lines=14> */
.L_x_4407:
        /* <DEDUP_REMOVED lines=17> */
.L_x_4408:
        /* <DEDUP_REMOVED lines=18> */
.L_x_4409:
        /* <DEDUP_REMOVED lines=10> */
[----:B0-----:R-:W-:-:S07]  /*17a80*/  MOV R3, R14 ;  /* 0x0000000e00037202 */ /* 0x001fce0000000f00 */
[----:B------:R-:W-:Y:S05]  /*17a90*/  WARPSYNC.COLLECTIVE R15, `(.L_x_4410) ;  /* 0x000000000f087348 */ /* 0x000fea0003c00000 */
[----:B------:R0:W1:Y:S02]  /*17aa0*/  SHFL.IDX P6, R14, R13, R12, R11 ;  /* 0x0000000c0d0e7389 */ /* 0x00006400000c000b */
[----:B01----:R-:W-:Y:S01]  /*17ab0*/  ENDCOLLECTIVE ;  /* 0x000000000000791b */ /* 0x003fe20003800000 */
.L_x_4410:
        /* <DEDUP_REMOVED lines=17> */
.L_x_4411:
        /* <DEDUP_REMOVED lines=14> */
.L_x_4412:
[----:B------:R-:W-:Y:S05]  /*17cb0*/  BRA `(.L_x_4413) ;  /* 0xffffffcc00647947 */ /* 0x000fea000383ffff */
.L_x_4331:
[----:B------:R-:W-:Y:S01]  /*17cc0*/  BSSY B0, `(.L_x_4414) ;  /* 0x0000008000007945 */ /* 0x000fe20003800000 */
[----:B------:R-:W-:Y:S02]  /*17cd0*/  IMAD.MOV.U32 R13, RZ, RZ, R36 ;  /* 0x000000ffff0d7224 */ /* 0x000fe400078e0024 */
[----:B------:R-:W-:Y:S02]  /*17ce0*/  IMAD.MOV.U32 R12, RZ, RZ, RZ ;  /* 0x000000ffff0c7224 */ /* 0x000fe400078e00ff */
[----:B------:R-:W-:Y:S02]  /*17cf0*/  IMAD.MOV.U32 R11, RZ, RZ, 0x1f ;  /* 0x0000001fff0b7424 */ /* 0x000fe400078e00ff */
[----:B------:R-:W-:-:S07]  /*17d00*/  IMAD.MOV.U32 R15, RZ, RZ, -0x1 ;  /* 0xffffffffff0f7424 */ /* 0x000fce00078e00ff */
[----:B012--5:R-:W-:Y:S05]  /*17d10*/  WARPSYNC.COLLECTIVE R15, `(.L_x_4415) ;  /* 0x000000000f087348 */ /* 0x027fea0003c00000 */
[----:B------:R3:W4:Y:S02]  /*17d20*/  SHFL.IDX P6, R14, R13, R12, R11 ;  /* 0x0000000c0d0e7389 */ /* 0x00072400000c000b */
[----:B012345:R-:W-:Y:S01]  /*17d30*/  ENDCOLLECTIVE ;  /* 0x000000000000791b */ /* 0x03ffe20003800000 */
.L_x_4415:
[----:B------:R-:W-:Y:S05]  /*17d40*/  BSYNC B0 ;  /* 0x0000000000007941 */ /* 0x000fea0003800000 */
.L_x_4414:
[----:B------:R-:W-:Y:S05]  /*17d50*/  BRA `(.L_x_4416) ;  /* 0xffffffd000687947 */ /* 0x000fea000383ffff */
.L_x_4334:
[----:B0-----:R0:W4:Y:S02]  /*17d60*/  SYNCS.PHASECHK.TRANS64.TRYWAIT P0, [R5+URZ+0x38820], R0 ;  /* 0x03882000050075a7 */ /* 0x001124000800017f */
[----:B----4-:R-:W-:Y:S05]  /*17d70*/  @!P0 NANOSLEEP.SYNCS 0x989680 ;  /* 0x009896800000895d */ /* 0x010fea0003900000 */
[----:B------:R-:W4:Y:S02]  /*17d80*/  @!P0 SYNCS.PHASECHK.TRANS64 P0, [R5+URZ+0x38820], R0 ;  /* 0x03882000050085a7 */ /* 0x000f24000800007f */
[----:B----4-:R-:W-:Y:S05]  /*17d90*/  @!P0 BRA `(.L_x_4334) ;  /* 0xfffffffc00f08947 */ /* 0x010fea000383ffff */
[----:B------:R-:W-:Y:S05]  /*17da0*/  BRA `(.L_x_4417) ;  /* 0xffffffd000b07947 */ /* 0x000fea000383ffff */
.L_x_4335:
[----:B------:R-:W4:Y:S01]  /*17db0*/  S2R R2, SR_TID.X ;  /* 0x0000000000027919 */ /* 0x000f220000002100 */
[----:B------:R-:W-:Y:S01]  /*17dc0*/  BSSY B0, `(.L_x_4418) ;  /* 0x000000a000007945 */ /* 0x000fe20003800000 */
[----:B------:R-:W-:Y:S02]  /*17dd0*/  IMAD.MOV.U32 R12, RZ, RZ, RZ ;  /* 0x000000ffff0c7224 */ /* 0x000fe400078e00ff */
        /* <DEDUP_REMOVED lines=8> */
.L_x_4419:
[----:B------:R-:W-:Y:S05]  /*17e60*/  BSYNC B0 ;  /* 0x0000000000007941 */ /* 0x000fea0003800000 */
.L_x_4418:
[----:B------:R-:W-:Y:S05]  /*17e70*/  BRA `(.L_x_4420) ;  /* 0xffffffd000987947 */ /* 0x000fea000383ffff */
.L_x_4338:
[----:B------:R-:W-:Y:S01]  /*17e80*/  BSSY B1, `(.L_x_4421) ;  /* 0x0000006000017945 */ /* 0x000fe20003800000 */
[----:B------:R-:W-:-:S07]  /*17e90*/  IMAD.MOV.U32 R15, RZ, RZ, -0x1 ;  /* 0xffffffffff0f7424 */ /* 0x000fce00078e00ff */
[----:B0123-5:R-:W-:Y:S05]  /*17ea0*/  WARPSYNC.COLLECTIVE R15, `(.L_x_4422) ;  /* 0x000000000f0c7348 */ /* 0x02ffea0003c00000 */
[----:B------:R-:W-:Y:S02]  /*17eb0*/  ELECT P6, UR62, PT ;  /* 0x00000000003e782f */ /* 0x000fe400038c0000 */
[----:B------:R-:W-:Y:S01]  /*17ec0*/  MOV R14, UR62 ;  /* 0x0000003e000e7c02 */ /* 0x000fe20008000f00 */
[----:B0123-5:R-:W-:Y:S10]  /*17ed0*/  ENDCOLLECTIVE ;  /* 0x000000000000791b */ /* 0x02fff40003800000 */
.L_x_4422:
[----:B------:R-:W-:Y:S05]  /*17ee0*/  BSYNC B1 ;  /* 0x0000000000017941 */ /* 0x000fea0003800000 */
.L_x_4421:
[----:B------:R-:W-:Y:S05]  /*17ef0*/  BRA `(.L_x_4423) ;  /* 0xffffffd000907947 */ /* 0x000fea000383ffff */
.L_x_4340:
[----:B0-----:R0:W4:Y:S02]  /*17f00*/  SYNCS.PHASECHK.TRANS64.TRYWAIT P1, [R3+URZ+0x38840], R2 ;  /* 0x03884002030075a7 */ /* 0x001124000802017f */
[----:B----4-:R-:W-:Y:S05]  /*17f10*/  @!P1 NANOSLEEP.SYNCS 0x989680 ;  /* 0x009896800000995d */ /* 0x010fea0003900000 */
[----:B------:R-:W4:Y:S02]  /*17f20*/  @!P1 SYNCS.PHASECHK.TRANS64 P1, [R3+URZ+0x38840], R2 ;  /* 0x03884002030095a7 */ /* 0x000f24000802007f */
[----:B----4-:R-:W-:Y:S05]  /*17f30*/  @!P1 BRA `(.L_x_4340) ;  /* 0xfffffffc00f09947 */ /* 0x010fea000383ffff */
[----:B------:R-:W-:Y:S05]  /*17f40*/  BRA `(.L_x_4424) ;  /* 0xffffffd000b07947 */ /* 0x000fea000383ffff */
.L_x_4342:
[----:B----4-:R4:W0:Y:S02]  /*17f50*/  SYNCS.PHASECHK.TRANS64.TRYWAIT P1, [R5+URZ+0x38840], R0 ;  /* 0x03884000050075a7 */ /* 0x010824000802017f */
[----:B0-----:R-:W-:Y:S05]  /*17f60*/  @!P1 NANOSLEEP.SYNCS 0x989680 ;  /* 0x009896800000995d */ /* 0x001fea0003900000 */
[----:B------:R-:W0:Y:S02]  /*17f70*/  @!P1 SYNCS.PHASECHK.TRANS64 P1, [R5+URZ+0x38840], R0 ;  /* 0x03884000050095a7 */ /* 0x000e24000802007f */
[----:B0-----:R-:W-:Y:S05]  /*17f80*/  @!P1 BRA `(.L_x_4342) ;  /* 0xfffffffc00f09947 */ /* 0x001fea000383ffff */
[----:B------:R-:W-:Y:S05]  /*17f90*/  BRA `(.L_x_4425) ;  /* 0xffffffd000bc7947 */ /* 0x000fea000383ffff */
.L_x_4344:
[----:B------:R0:W0:Y:S02]  /*17fa0*/  SYNCS.PHASECHK.TRANS64.TRYWAIT P1, [R3+URZ+0x38860], R2 ;  /* 0x03886002030075a7 */ /* 0x000024000802017f */
[----:B0-----:R-:W-:Y:S05]  /*17fb0*/  @!P1 NANOSLEEP.SYNCS 0x989680 ;  /* 0x009896800000995d */ /* 0x001fea0003900000 */
[----:B------:R-:W0:Y:S02]  /*17fc0*/  @!P1 SYNCS.PHASECHK.TRANS64 P1, [R3+URZ+0x38860], R2 ;  /* 0x03886002030095a7 */ /* 0x000e24000802007f */
[----:B0-----:R-:W-:Y:S05]  /*17fd0*/  @!P1 BRA `(.L_x_4344) ;  /* 0xfffffffc00f09947 */ /* 0x001fea000383ffff */
[----:B------:R-:W-:Y:S05]  /*17fe0*/  BRA `(.L_x_4426) ;  /* 0xffffffd000b87947 */ /* 0x000fea000383ffff */
.L_x_4427:
        /* <DEDUP_REMOVED lines=9> */
.L_x_5819:


//--------------------- .text._ZN7cutlass13device_kernelIN5flash11enable_sm90INS1_16FlashAttnFwdSm90INS1_25CollectiveMainloopFwdSm90ILi2EN4cute5tupleIJNS5_1CILi1EEES8_S8_EEENS6_IJNS7_ILi64EEESA_SA_EEELi512ENS_10bfloat16_tEfNS_4arch4Sm90ELb1ELb0ELb1ELb1ELb1ELb0ELb0ELb0ELb0ELb1ELb0ELb0EEENS1_21CollectiveEpilogueFwdINS6_IJSA_NS7_ILi512EEESA_EEES9_SC_SE_Li256ELb1ELb1ELb0ELb0EEENS1_36VarlenDynamicPersistentTileSchedulerILi64ELi64ELi256ELi128ELb0ELb1ELb1ELb1ELb1ELb1EEEEEEEEEvNT_6ParamsE --------------------------
	.section	.text._ZN7cutlass13device_kernelIN5flash11enable_sm90INS1_16FlashAttnFwdSm90INS1_25CollectiveMainloopFwdSm90ILi2EN4cute5tupleIJNS5_1CILi1EEES8_S8_EEENS6_IJNS7_ILi64EEESA_SA_EEELi512ENS_10bfloat16_tEfNS_4arch4Sm90ELb1ELb0ELb1ELb1ELb1ELb0ELb0ELb0ELb0ELb1ELb0ELb0EEENS1_21CollectiveEpilogueFwdINS6_IJSA_NS7_ILi512EEESA_EEES9_SC_SE_Li256ELb1ELb1ELb0ELb0EEENS1_36VarlenDynamicPersistentTileSchedulerILi64ELi64ELi256ELi128ELb0ELb1ELb1ELb1ELb1ELb1EEEEEEEEEvNT_6ParamsE,"ax",@progbits
	.align	128
.text._ZN7cutlass13device_kernelIN5flash11enable_sm90INS1_16FlashAttnFwdSm90INS1_25CollectiveMainloopFwdSm90ILi2EN4cute5tupleIJNS5_1CILi1EEES8_S8_EEENS6_IJNS7_ILi64EEESA_SA_EEELi512ENS_10bfloat16_tEfNS_4arch4Sm90ELb1ELb0ELb1ELb1ELb1ELb0ELb0ELb0ELb0ELb1ELb0ELb0EEENS1_21CollectiveEpilogueFwdINS6_IJSA_NS7_ILi512EEESA_EEES9_SC_SE_Li256ELb1ELb1ELb0ELb0EEENS1_36VarlenDynamicPersistentTileSchedulerILi64ELi64ELi256ELi128ELb0ELb1ELb1ELb1ELb1ELb1EEEEEEEEEvNT_6ParamsE:
        .type           _ZN7cutlass13device_kernelIN5flash11enable_sm90INS1_16FlashAttnFwdSm90INS1_25CollectiveMainloopFwdSm90ILi2EN4cute5tupleIJNS5_1CILi1EEES8_S8_EEENS6_IJNS7_ILi64EEESA_SA_EEELi512ENS_10bfloat16_tEfNS_4arch4Sm90ELb1ELb0ELb1ELb1ELb1ELb0ELb0ELb0ELb0ELb1ELb0ELb0EEENS1_21CollectiveEpilogueFwdINS6_IJSA_NS7_ILi512EEESA_EEES9_SC_SE_Li256ELb1ELb1ELb0ELb0EEENS1_36VarlenDynamicPersistentTileSchedulerILi64ELi64ELi256ELi128ELb0ELb1ELb1ELb1ELb1ELb1EEEEEEEEEvNT_6ParamsE,@function
        .size           _ZN7cutlass13device_kernelIN5flash11enable_sm90INS1_16FlashAttnFwdSm90INS1_25CollectiveMainloopFwdSm90ILi2EN4cute5tupleIJNS5_1CILi1EEES8_S8_EEENS6_IJNS7_ILi64EEESA_SA_EEELi512ENS_10bfloat16_tEfNS_4arch4Sm90ELb1ELb0ELb1ELb1ELb1ELb0ELb0ELb0ELb0ELb1ELb0ELb0EEENS1_21CollectiveEpilogueFwdINS6_IJSA_NS7_ILi512EEESA_EEES9_SC_SE_Li256ELb1ELb1ELb0ELb0EEENS1_36VarlenDynamicPersistentTileSchedulerILi64ELi64ELi256ELi128ELb0ELb1ELb1ELb1ELb1ELb1EEEEEEEEEvNT_6ParamsE,(.L_x_5820 - _ZN7cutlass13device_kernelIN5flash11enable_sm90INS1_16FlashAttnFwdSm90INS1_25CollectiveMainloopFwdSm90ILi2EN4cute5tupleIJNS5_1CILi1EEES8_S8_EEENS6_IJNS7_ILi64EEESA_SA_EEELi512ENS_10bfloat16_tEfNS_4arch4Sm90ELb1ELb0ELb1ELb1ELb1ELb0ELb0ELb0ELb0ELb1ELb0ELb0EEENS1_21CollectiveEpilogueFwdINS6_IJSA_NS7_ILi512EEESA_EEES9_SC_SE_Li256ELb1ELb1ELb0ELb0EEENS1_36VarlenDynamicPersistentTileSchedulerILi64ELi64ELi256ELi128ELb0ELb1ELb1ELb1ELb1ELb1EEEEEEEEEvNT_6ParamsE)
        .other          _ZN7cutlass13device_kernelIN5flash11enable_sm90INS1_16FlashAttnFwdSm90INS1_25CollectiveMainloopFwdSm90ILi2EN4cute5tupleIJNS5_1CILi1EEES8_S8_EEENS6_IJNS7_ILi64EEESA_SA_EEELi512ENS_10bfloat16_tEfNS_4arch4Sm90ELb1ELb0ELb1ELb1ELb1ELb0ELb0ELb0ELb0ELb1ELb0ELb0EEENS1_21CollectiveEpilogueFwdINS6_IJSA_NS7_ILi512EEESA_EEES9_SC_SE_Li256ELb1ELb1ELb0ELb0EEENS1_36VarlenDynamicPersistentTileSchedulerILi64ELi64ELi256ELi128ELb0ELb1ELb1ELb1ELb1ELb1EEEEEEEEEvNT_6ParamsE,@"STO_CUDA_ENTRY STV_DEFAULT"
_ZN7cutlass13device_kernelIN5flash11enable_sm90INS1_16FlashAttnFwdSm90INS1_25CollectiveMainloopFwdSm90ILi2EN4cute5tupleIJNS5_1CILi1EEES8_S8_EEENS6_IJNS7_ILi64EEESA_SA_EEELi512ENS_10bfloat16_tEfNS_4arch4Sm90ELb1ELb0ELb1ELb1ELb1ELb0ELb0ELb0ELb0ELb1ELb0ELb0EEENS1_21CollectiveEpilogueFwdINS6_IJSA_NS7_ILi512EEESA_EEES9_SC_SE_Li256ELb1ELb1ELb0ELb0EEENS1_36VarlenDynamicPersistentTileSchedulerILi64ELi64ELi256ELi128ELb0ELb1ELb1ELb1ELb1ELb1EEEEEEEEEvNT_6ParamsE:
        /* <DEDUP_REMOVED lines=41> */
.L_x_4428:
        /* <DEDUP_REMOVED lines=22> */
.L_x_4429:
        /* <DEDUP_REMOVED lines=18> */
.L_x_4430:
        /* <DEDUP_REMOVED lines=22> */
.L_x_4431:
        /* <DEDUP_REMOVED lines=23> */
.L_x_4432:
        /* <DEDUP_REMOVED lines=8> */
.L_x_4434:
        /* <DEDUP_REMOVED lines=27> */
[----:B------:R-:W-:Y:S01]  /*0a10*/  LEA.HI R3, R0, R197, RZ, 0x4 ;  /* 0x000000c500037211 */ /* 0x000fe200078f20ff */
[----:B------:R-:W-:-:S03]  /*0a20*/  UMOV UR38, URZ ;  /* 0x0000003f00267c82 */ /* 0x000fc60008000000 */
[----:B------:R-:W-:Y:S02]  /*0a30*/  SHF.R.S32.HI R2, RZ, 0x4, R3 ;  /* 0x00000004ff027819 */ /* 0x000fe40000011403 */
[C---:B------:R-:W-:Y:S02]  /*0a40*/  LOP3.LUT R6, R3.reuse, 0xfffffff0, RZ, 0xc0, !PT ;  /* 0xfffffff003067812 */ /* 0x040fe400078ec0ff */
[----:B------:R-:W-:-:S03]  /*0a50*/  LEA.HI R4, R3, R2, RZ, 0x1 ;  /* 0x0000000203047211 */ /* 0x000fc600078f08ff */
[----:B------:R-:W-:Y:S01]  /*0a60*/  IMAD.IADD R6, R197, 0x1, -R6 ;  /* 0x00000001c5067824 */ /* 0x000fe200078e0a06 */
[----:B------:R-:W-:Y:S02]  /*0a70*/  LOP3.LUT R5, R4, 0x1ffffffe, RZ, 0xc0, !PT ;  /* 0x1ffffffe04057812 */ /* 0x000fe400078ec0ff */
[----:B------:R-:W-:-:S03]  /*0a80*/  LEA.HI R4, R0, R197, RZ, 0x5 ;  /* 0x000000c500047211 */ /* 0x000fc600078f28ff */
[----:B------:R-:W-:Y:S01]  /*0a90*/  IMAD.IADD R10, R2, 0x1, -R5 ;  /* 0x00000001020a7824 */ /* 0x000fe200078e0a05 */
[CC--:B------:R-:W-:Y:S02]  /*0aa0*/  LEA.HI R5, R0.reuse, R197.reuse, RZ, 0x2 ;  /* 0x000000c500057211 */ /* 0x0c0fe400078f10ff */
[----:B------:R-:W-:Y:S02]  /*0ab0*/  LEA.HI R2, R0, R197, RZ, 0x7 ;  /* 0x000000c500027211 */ /* 0x000fe400078f38ff */
[--C-:B------:R-:W-:Y:S02]  /*0ac0*/  SHF.R.S32.HI R12, RZ, 0x5, R4.reuse ;  /* 0x00000005ff0c7819 */ /* 0x100fe40000011404 */
[----:B------:R-:W-:Y:S02]  /*0ad0*/  SHF.R.S32.HI R3, RZ, 0x1f, R4 ;  /* 0x0000001fff037819 */ /* 0x000fe40000011404 */
[----:B------:R-:W-:Y:S02]  /*0ae0*/  LOP3.LUT R8, R5, 0xfffffffc, RZ, 0xc0, !PT ;  /* 0xfffffffc05087812 */ /* 0x000fe400078ec0ff */
[----:B------:R-:W-:-:S02]  /*0af0*/  LOP3.LUT R4, R2, 0xffffff80, RZ, 0xc0, !PT ;  /* 0xffffff8002047812 */ /* 0x000fc400078ec0ff */
[----:B------:R-:W-:Y:S01]  /*0b00*/  LEA.HI R5, R3, R12, RZ, 0x2 ;  /* 0x0000000c03057211 */ /* 0x000fe200078f10ff */
[C---:B------:R-:W-:Y:S01]  /*0b10*/  IMAD.IADD R8, R197.reuse, 0x1, -R8 ;  /* 0x00000001c5087824 */ /* 0x040fe200078e0a08 */
[----:B------:R-:W-:Y:S01]  /*0b20*/  SHF.R.S32.HI R193, RZ, 0x7, R2 ;  /* 0x00000007ffc17819 */ /* 0x000fe20000011402 */
[----:B------:R-:W-:Y:S01]  /*0b30*/  IMAD.IADD R4, R197, 0x1, -R4 ;  /* 0x00000001c5047824 */ /* 0x000fe200078e0a04 */
[----:B------:R-:W-:Y:S02]  /*0b40*/  LOP3.LUT R5, R5, 0x3ffffc, RZ, 0xc0, !PT ;  /* 0x003ffffc05057812 */ /* 0x000fe400078ec0ff */
[----:B------:R-:W-:Y:S02]  /*0b50*/  SHF.R.S32.HI R3, RZ, 0x1f, R6 ;  /* 0x0000001fff037819 */ /* 0x000fe40000011406 */
[----:B------:R-:W-:Y:S01]  /*0b60*/  LEA R14, R193, R6, 0x8 ;  /* 0x00000006c10e7211 */ /* 0x000fe200078e40ff */
[----:B------:R-:W-:Y:S01]  /*0b70*/  IMAD.IADD R5, R12, 0x1, -R5 ;  /* 0x000000010c057824 */ /* 0x000fe200078e0a05 */
[----:B------:R-:W-:-:S02]  /*0b80*/  LEA.HI R9, R8, R8, RZ, 0x1 ;  /* 0x0000000808097211 */ /* 0x000fc400078f08ff */
[----:B------:R-:W-:Y:S01]  /*0b90*/  LEA.HI R7, R3, R6, RZ, 0x3 ;  /* 0x0000000603077211 */ /* 0x000fe200078f18ff */
[----:B------:R-:W-:Y:S01]  /*0ba0*/  IMAD R14, R5, 0x10, R14 ;  /* 0x00000010050e7824 */ /* 0x000fe200078e020e */
[----:B------:R-:W-:Y:S02]  /*0bb0*/  SHF.R.S32.HI R3, RZ, 0x1f, R4 ;  /* 0x0000001fff037819 */ /* 0x000fe40000011404 */
[----:B------:R-:W-:Y:S02]  /*0bc0*/  LOP3.LUT R11, R9, 0x1ffffffe, RZ, 0xc0, !PT ;  /* 0x1ffffffe090b7812 */ /* 0x000fe400078ec0ff */
[C---:B------:R-:W-:Y:S01]  /*0bd0*/  LOP3.LUT R9, R7.reuse, 0xfffffff8, RZ, 0xc0, !PT ;  /* 0xfffffff807097812 */ /* 0x040fe200078ec0ff */
[----:B------:R-:W-:Y:S01]  /*0be0*/  IMAD.SHL.U32 R7, R7, 0x40, RZ ;  /* 0x0000004007077824 */ /* 0x000fe200078e00ff */
[----:B------:R-:W-:Y:S01]  /*0bf0*/  LEA.HI R5, R3, R4, RZ, 0x2 ;  /* 0x0000000403057211 */ /* 0x000fe200078f10ff */
[----:B------:R-:W-:Y:S01]  /*0c00*/  IMAD.IADD R185, R8, 0x1, -R11 ;  /* 0x0000000108b97824 */ /* 0x000fe200078e0a0b */
[----:B------:R-:W-:Y:S01]  /*0c10*/  LEA.HI R0, R0, R197, RZ, 0x3 ;  /* 0x000000c500007211 */ /* 0x000fe200078f18ff */
[----:B------:R-:W-:Y:S01]  /*0c20*/  IMAD.IADD R9, R6, 0x1, -R9 ;  /* 0x0000000106097824 */ /* 0x000fe200078e0a09 */
[----:B------:R-:W-:-:S02]  /*0c30*/  LOP3.LUT R11, R5, 0x7ffffffc, RZ, 0xc0, !PT ;  /* 0x7ffffffc050b7812 */ /* 0x000fc400078ec0ff */
[----:B------:R-:W-:Y:S02]  /*0c40*/  LEA.HI R6, R3, R4, RZ, 0x5 ;  /* 0x0000000403067211 */ /* 0x000fe400078f28ff */
[----:B------:R-:W-:Y:S01]  /*0c50*/  SHF.R.S32.HI R3, RZ, 0x2, R5 ;  /* 0x00000002ff037819 */ /* 0x000fe20000011405 */
[----:B------:R-:W-:Y:S01]  /*0c60*/  IMAD.IADD R11, R4, 0x1, -R11 ;  /* 0x00000001040b7824 */ /* 0x000fe200078e0a0b */
[----:B------:R-:W-:Y:S02]  /*0c70*/  SHF.L.U32 R4, R9, 0x6, RZ ;  /* 0x0000000609047819 */ /* 0x000fe400000006ff */
[----:B------:R-:W-:Y:S01]  /*0c80*/  SHF.R.S32.HI R8, RZ, 0x1f, R5 ;  /* 0x0000001fff087819 */ /* 0x000fe20000011405 */
[----:B------:R-:W-:Y:S01]  /*0c90*/  IMAD.SHL.U32 R5, R10, 0x8, RZ ;  /* 0x000000080a057824 */ /* 0x000fe200078e00ff */
[----:B------:R-:W-:Y:S02]  /*0ca0*/  LOP3.LUT R4, R4, 0x1c0, RZ, 0xc0, !PT ;  /* 0x000001c004047812 */ /* 0x000fe400078ec0ff */
[----:B------:R-:W-:Y:S01]  /*0cb0*/  LOP3.LUT R7, R7, 0x7ffffe00, RZ, 0xc0, !PT ;  /* 0x7ffffe0007077812 */ /* 0x000fe200078ec0ff */
[--C-:B------:R-:W-:Y:S01]  /*0cc0*/  IMAD.U32 R196, R14, 0x40, R5.reuse ;  /* 0x000000400ec47824 */ /* 0x100fe200078e0005 */
[----:B------:R-:W-:-:S02]  /*0cd0*/  LOP3.LUT R5, R4, 0x8, R5, 0xf8, !PT ;  /* 0x0000000804057812 */ /* 0x000fc400078ef805 */
[----:B------:R-:W-:Y:S01]  /*0ce0*/  SHF.R.U32.HI R4, RZ, 0x3, R4 ;  /* 0x00000003ff047819 */ /* 0x000fe20000011604 */
[----:B------:R-:W-:Y:S01]  /*0cf0*/  IMAD R7, R12, 0x400, R7 ;  /* 0x000004000c077824 */ /* 0x000fe200078e0207 */
[----:B------:R-:W-:Y:S02]  /*0d00*/  LEA.HI R8, R8, R3, RZ, 0x3 ;  /* 0x0000000308087211 */ /* 0x000fe400078f18ff */
[----:B------:R-:W-:Y:S02]  /*0d10*/  LOP3.LUT R4, R5, R4, RZ, 0x3c, !PT ;  /* 0x0000000405047212 */ /* 0x000fe400078e3cff */
[----:B------:R-:W-:Y:S02]  /*0d20*/  LOP3.LUT R8, R8, 0xfffffff8, RZ, 0xc0, !PT ;  /* 0xfffffff808087812 */ /* 0x000fe400078ec0ff */
[----:B------:R-:W-:Y:S01]  /*0d30*/  R2P PR, R9, 0x6 ;  /* 0x0000000609007804 */ /* 0x000fe20000000000 */
[----:B------:R-:W-:Y:S01]  /*0d40*/  IMAD.IADD R4, R7, 0x1, R4 ;  /* 0x0000000107047824 */ /* 0x000fe200078e0204 */
[----:B------:R-:W-:Y:S01]  /*0d50*/  LEA.HI R2, R2, R193, RZ, 0x1 ;  /* 0x000000c102027211 */ /* 0x000fe200078f08ff */
[----:B------:R-:W-:Y:S01]  /*0d60*/  IMAD.IADD R3, R3, 0x1, -R8 ;  /* 0x0000000103037824 */ /* 0x000fe200078e0a08 */
[----:B------:R-:W-:-:S02]  /*0d70*/  LOP3.LUT R8, R0, 0xfffffff8, RZ, 0xc0, !PT ;  /* 0xfffffff800087812 */ /* 0x000fc400078ec0ff */
[----:B------:R-:W-:Y:S02]  /*0d80*/  LEA R19, R4, UR41, 0x1 ;  /* 0x0000002904137c11 */ /* 0x000fe4000f8e08ff */
[----:B------:R-:W-:Y:S02]  /*0d90*/  IADD3 R191, R197, -R8, RZ ;  /* 0x80000008c5bf7210 */ /* 0x000fe40007ffe0ff */
[----:B------:R-:W-:Y:S01]  /*0da0*/  LOP3.LUT R2, R2, 0xfffffe, RZ, 0xc0, !PT ;  /* 0x00fffffe02027812 */ /* 0x000fe200078ec0ff */
[----:B------:R-:W-:Y:S01]  /*0db0*/  VIADD R184, R19, 0x26800 ;  /* 0x0002680013b87836 */ /* 0x000fe20000000000 */
[----:B------:R-:W-:Y:S01]  /*0dc0*/  SHF.R.S32.HI R6, RZ, 0x5, R6 ;  /* 0x00000005ff067819 */ /* 0x000fe20000011406 */
[----:B------:R-:W-:Y:S01]  /*0dd0*/  IMAD.SHL.U32 R17, R191, 0x8, RZ ;  /* 0x00000008bf117824 */ /* 0x000fe200078e00ff */
[----:B------:R-:W-:Y:S01]  /*0de0*/  SEL R23, R23, 0xffffffc0, !P2 ;  /* 0xffffffc017177807 */ /* 0x000fe20005000000 */
[----:B------:R-:W-:Y:S01]  /*0df0*/  VIADD R22, R19, 0x26820 ;  /* 0x0002682013167836 */ /* 0x000fe20000000000 */
[----:B------:R-:W-:Y:S01]  /*0e00*/  @P1 IADD3 R22, R184, -0x20, RZ ;  /* 0xffffffe0b8161810 */ /* 0x000fe20007ffe0ff */
[----:B------:R-:W-:Y:S01]  /*0e10*/  IMAD.IADD R2, R193, 0x1, -R2 ;  /* 0x00000001c1027824 */ /* 0x000fe200078e0a02 */
        /* <DEDUP_REMOVED lines=17> */
[----:B------:R-:W-:-:S02]  /*0f30*/  IMAD.IADD R184, R184, 0x1, R23 ;  /* 0x00000001b8b87824 */ /* 0x000fc400078e0217 */
[----:B------:R-:W-:Y:S02]  /*0f40*/  IMAD.SHL.U32 R2, R11, 0x2, RZ ;  /* 0x000000020b027824 */ /* 0x000fe400078e00ff */
[----:B------:R-:W-:Y:S02]  /*0f50*/  IMAD R185, R185, 0x8, R16 ;  /* 0x00000008b9b97824 */ /* 0x000fe400078e0210 */
[----:B------:R-:W-:-:S07]  /*0f60*/  IMAD.IADD R23, R23, 0x1, R22 ;  /* 0x0000000117177824 */ /* 0x000fce00078e0216 */
.L_x_4498:
[----:B------:R-:W-:Y:S01]  /*0f70*/  ULDC.64 UR8, c[0x0][0xc88] ;  /* 0x0003220000087ab9 */ /* 0x000fe20000000a00 */
[----:B------:R-:W-:Y:S01]  /*0f80*/  ULDC.64 UR10, c[0x0][0xa18] ;  /* 0x00028600000a7ab9 */ /* 0x000fe20000000a00 */
[----:B------:R-:W-:Y:S02]  /*0f90*/  UIMAD.WIDE UR8, UR7, 0x4, UR8 ;  /* 0x00000004070878a5 */ /* 0x000fe4000f8e0208 */
[----:B------:R-:W-:Y:S01]  /*0fa0*/  UISETP.NE.U32.AND UP1, UPT, UR10, URZ, UPT ;  /* 0x0000003f0a00728c */ /* 0x000fe2000bf25070 */
[----:B------:R-:W-:Y:S01]  /*0fb0*/  ULDC UR4, c[0x0][0x424] ;  /* 0x0001090000047ab9 */ /* 0x000fe20000000800 */
[----:B------:R-:W-:Y:S02]  /*0fc0*/  ULDC UR7, c[0x0][0x2f0] ;  /* 0x0000bc0000077ab9 */ /* 0x000fe40000000800 */
[----:B0-2-4-:R-:W-:Y:S02]  /*0fd0*/  IMAD.U32 R4, RZ, RZ, UR8 ;  /* 0x00000008ff047e24 */ /* 0x015fe4000f8e00ff */
[----:B------:R-:W-:Y:S01]  /*0fe0*/  IMAD.U32 R5, RZ, RZ, UR9 ;  /* 0x00000009ff057e24 */ /* 0x000fe2000f8e00ff */
[----:B------:R-:W-:-:S04]  /*0ff0*/  ULDC.64 UR8, c[0x0][0xa28] ;  /* 0x00028a0000087ab9 */ /* 0x000fc80000000a00 */
[----:B------:R-:W2:Y:S01]  /*1000*/  LDG.E R4, desc[UR50][R4.64] ;  /* 0x0000003204047981 */ /* 0x000ea2000c1e1900 */
[----:B------:R-:W-:Y:S02]  /*1010*/  UISETP.NE.U32.AND UP0, UPT, UR8, URZ, UPT ;  /* 0x0000003f0800728c */ /* 0x000fe4000bf05070 */
[----:B------:R-:W-:Y:S02]  /*1020*/  UISETP.NE.AND.EX UP1, UPT, UR11, URZ, UPT, UP1 ;  /* 0x0000003f0b00728c */ /* 0x000fe4000bf25310 */
[----:B------:R-:W-:-:S04]  /*1030*/  UISETP.NE.AND.EX UP0, UPT, UR9, URZ, UPT, UP0 ;  /* 0x0000003f0900728c */ /* 0x000fc8000bf05300 */
[----:B------:R-:W-:Y:S02]  /*1040*/  PLOP3.LUT P2, PT, PT, PT, UP1, 0x80, 0x0 ;  /* 0x000000000000781c */ /* 0x000fe40003f4f018 */
[----:B------:R-:W-:Y:S02]  /*1050*/  PLOP3.LUT P0, PT, PT, PT, UP0, 0x80, 0x0 ;  /* 0x000000000000781c */ /* 0x000fe40003f0f008 */
[----:B--2---:R-:W-:-:S13]  /*1060*/  R2UR UR42, R4 ;  /* 0x00000000042a72ca */ /* 0x004fda00000e0000 */
[----:B------:R-:W-:Y:S02]  /*1070*/  USHF.R.S32.HI UR43, URZ, 0x1f, UR42 ;  /* 0x0000001f3f2b7899 */ /* 0x000fe4000801142a */
[----:B------:R-:W-:-:S04]  /*1080*/  @UP0 ULEA UR8, UP2, UR42, UR8, 0x2 ;  /* 0x000000082a080291 */ /* 0x000fc8000f84103f */
[----:B------:R-:W-:Y:S02]  /*1090*/  @UP0 ULEA.HI.X UR9, UR42, UR9, UR43, 0x2, UP2 ;  /* 0x000000092a090291 */ /* 0x000fe400090f142b */
[----:B------:R-:W-:Y:S01]  /*10a0*/  @UP1 ULEA UR10, UP0, UR42, UR10, 0x2 ;  /* 0x0000000a2a0a1291 */ /* 0x000fe2000f80103f */
[----:B------:R-:W-:-:S03]  /*10b0*/  MOV R4, UR8 ;  /* 0x0000000800047c02 */ /* 0x000fc60008000f00 */
[----:B------:R-:W-:Y:S01]  /*10c0*/  @UP1 ULEA.HI.X UR11, UR42, UR11, UR43, 0x2, UP0 ;  /* 0x0000000b2a0b1291 */ /* 0x000fe200080f142b */
[----:B------:R-:W-:Y:S01]  /*10d0*/  IMAD.U32 R5, RZ, RZ, UR9 ;  /* 0x00000009ff057e24 */ /* 0x000fe2000f8e00ff */
[----:B------:R-:W-:Y:S01]  /*10e0*/  ULDC.64 UR8, c[0x0][0x418] ;  /* 0x0001060000087ab9 */ /* 0x000fe20000000a00 */
[----:B-1----:R-:W-:-:S03]  /*10f0*/  IMAD.U32 R6, RZ, RZ, UR10 ;  /* 0x0000000aff067e24 */ /* 0x002fc6000f8e00ff */
[----:B---3--:R-:W-:Y:S01]  /*1100*/  IMAD.U32 R7, RZ, RZ, UR11 ;  /* 0x0000000bff077e24 */ /* 0x008fe2000f8e00ff */
[----:B------:R-:W2:Y:S04]  /*1110*/  @P0 LDG.E R4, desc[UR50][R4.64] ;  /* 0x0000003204040981 */ /* 0x000ea8000c1e1900 */
[----:B------:R-:W3:Y:S01]  /*1120*/  @P2 LDG.E R6, desc[UR50][R6.64] ;  /* 0x0000003206062981 */ /* 0x000ee2000c1e1900 */
[----:B------:R-:W-:Y:S01]  /*1130*/  UISETP.NE.U32.AND UP0, UPT, UR8, URZ, UPT ;  /* 0x0000003f0800728c */ /* 0x000fe2000bf05070 */
[----:B------:R-:W-:Y:S01]  /*1140*/  UMOV UR49, URZ ;  /* 0x0000003f00317c82 */ /* 0x000fe20008000000 */
[----:B------:R-:W-:Y:S02]  /*1150*/  UMOV UR44, UR6 ;  /* 0x00000006002c7c82 */ /* 0x000fe40008000000 */
[----:B------:R-:W-:-:S03]  /*1160*/  UISETP.NE.AND.EX UP0, UPT, UR9, URZ, UPT, UP0 ;  /* 0x0000003f0900728c */ /* 0x000fc6000bf05300 */
[----:B------:R-:W-:Y:S01]  /*1170*/  ULDC.64 UR8, c[0x0][0xa20] ;  /* 0x0002880000087ab9 */ /* 0x000fe20000000a00 */
[----:B------:R-:W-:Y:S01]  /*1180*/  USEL UR4, UR4, 0x1, UP0 ;  /* 0x0000000104047887 */ /* 0x000fe20008000000 */
[----:B------:R-:W-:-:S03]  /*1190*/  ISETP.NE.U32.AND P1, PT, RZ, UR8, PT ;  /* 0x00000008ff007c0c */ /* 0x000fc6000bf25070 */
        /* <DEDUP_REMOVED lines=19> */
.L_x_4435:
[----:B------:R-:W-:Y:S05]  /*12d0*/  @!P1 BRA `(.L_x_4436) ;  /* 0x00000000001c9947 */ /* 0x000fea0003800000 */
[----:B------:R-:W-:-:S04]  /*12e0*/  ULEA UR4, UP0, UR42, UR8, 0x2 ;  /* 0x000000082a047291 */ /* 0x000fc8000f80103f */
[----:B------:R-:W-:Y:S02]  /*12f0*/  ULEA.HI.X UR6, UR42, UR9, UR43, 0x2, UP0 ;  /* 0x000000092a067291 */ /* 0x000fe400080f142b */
[----:B------:R-:W-:-:S04]  /*1300*/  IMAD.U32 R4, RZ, RZ, UR4 ;  /* 0x00000004ff047e24 */ /* 0x000fc8000f8e00ff */
[----:B------:R-:W-:-:S05]  /*1310*/  MOV R5, UR6 ;  /* 0x0000000600057c02 */ /* 0x000fca0008000f00 */
[----:B------:R-:W2:Y:S02]  /*1320*/  LDG.E R4, desc[UR50][R4.64] ;  /* 0x0000003204047981 */ /* 0x000ea4000c1e1900 */
[----:B--2---:R-:W-:Y:S01]  /*1330*/  R2UR UR4, R4 ;  /* 0x00000000040472ca */ /* 0x004fe200000e0000 */
[----:B------:R-:W-:-:S14]  /*1340*/  BRA `(.L_x_4437) ;  /* 0x0000000000347947 */ /* 0x000fdc0003800000 */
.L_x_4436:
        /* <DEDUP_REMOVED lines=13> */
.L_x_4437:
        /* <DEDUP_REMOVED lines=9> */
[----:B------:R-:W0:Y:S01]  /*14b0*/  LDC R0, c[0x0][0x448] ;  /* 0x00011200ff007b82 */ /* 0x000e220000000800 */
[----:B------:R-:W-:Y:S01]  /*14c0*/  UIADD3 UR4, UR45, 0x3f, URZ ;  /* 0x0000003f2d047890 */ /* 0x000fe2000fffe03f */
[----:B------:R-:W-:Y:S01]  /*14d0*/  CS2R R20, SRZ ;  /* 0x0000000000147805 */ /* 0x000fe2000001ff00 */
[----:B------:R-:W-:Y:S01]  /*14e0*/  UIADD3 UR49, UR49, 0x40, -UR52 ;  /* 0x0000004031317890 */ /* 0x000fe2000fffe834 */
        /* <DEDUP_REMOVED lines=20> */
[----:B0-----:R-:W-:Y:S01]  /*1630*/  ISETP.NE.AND P0, PT, R0, 0x1, PT ;  /* 0x000000010000780c */ /* 0x001fe20003f05270 */
[----:B------:R-:W-:Y:S01]  /*1640*/  IMAD.U32 R0, RZ, RZ, UR4 ;  /* 0x00000004ff007e24 */ /* 0x000fe2000f8e00ff */
        /* <DEDUP_REMOVED lines=11> */
[----:B------:R-:W0:Y:S01]  /*1700*/  @P0 LDC R3, c[0x0][0x44c] ;  /* 0x00011300ff030b82 */ /* 0x000e220000000800 */
[----:B------:R-:W-:Y:S02]  /*1710*/  CS2R R96, SRZ ;  /* 0x0000000000607805 */ /* 0x000fe4000001ff00 */
[----:B------:R-:W-:-:S02]  /*1720*/  CS2R R94, SRZ ;  /* 0x00000000005e7805 */ /* 0x000fc4000001ff00 */
[----:B------:R-:W-:Y:S02]  /*1730*/  CS2R R92, SRZ ;  /* 0x00000000005c7805 */ /* 0x000fe4000001ff00 */
[----:B------:R-:W-:Y:S02]  /*1740*/  CS2R R90, SRZ ;  /* 0x00000000005a7805 */ /* 0x000fe4000001ff00 */
[----:B------:R-:W-:Y:S02]  /*1750*/  CS2R R88, SRZ ;  /* 0x0000000000587805 */ /* 0x000fe4000001ff00 */
[----:B------:R-:W-:Y:S02]  /*1760*/  CS2R R86, SRZ ;  /* 0x0000000000567805 */ /* 0x000fe4000001ff00 */
[----:B------:R-:W-:Y:S01]  /*1770*/  CS2R R84, SRZ ;  /* 0x0000000000547805 */ /* 0x000fe2000001ff00 */
[----:B------:R-:W1:Y:S01]  /*1780*/  @P0 LDC R4, c[0x0][0x450] ;  /* 0x00011400ff040b82 */ /* 0x000e620000000800 */
        /* <DEDUP_REMOVED lines=15> */
[----:B0-----:R-:W-:Y:S01]  /*1880*/  @P0 IMAD.HI.U32 R3, R3, UR4, RZ ;  /* 0x0000000403030c27 */ /* 0x001fe2000f8e00ff */
[----:B------:R-:W-:Y:S02]  /*1890*/  CS2R R10, SRZ ;  /* 0x00000000000a7805 */ /* 0x000fe4000001ff00 */
[----:B------:R-:W-:Y:S02]  /*18a0*/  CS2R R8, SRZ ;  /* 0x0000000000087805 */ /* 0x000fe4000001ff00 */
[----:B------:R-:W-:Y:S02]  /*18b0*/  CS2R R164, SRZ ;  /* 0x0000000000a47805 */ /* 0x000fe4000001ff00 */
[----:B------:R-:W-:-:S02]  /*18c0*/  CS2R R38, SRZ ;  /* 0x0000000000267805 */ /* 0x000fc4000001ff00 */
[----:B------:R-:W-:Y:S02]  /*18d0*/  CS2R R166, SRZ ;  /* 0x0000000000a67805 */ /* 0x000fe4000001ff00 */
[----:B------:R-:W-:Y:S02]  /*18e0*/  CS2R R34, SRZ ;  /* 0x0000000000227805 */ /* 0x000fe4000001ff00 */
[----:B------:R-:W-:Y:S02]  /*18f0*/  CS2R R168, SRZ ;  /* 0x0000000000a87805 */ /* 0x000fe4000001ff00 */
[----:B-1----:R-:W-:Y:S01]  /*1900*/  @P0 SHF.R.U32.HI R0, RZ, R4, R3 ;  /* 0x00000004ff000219 */ /* 0x002fe20000011603 */
[----:B------:R-:W-:Y:S01]  /*1910*/  IMAD.MOV.U32 R3, RZ, RZ, RZ ;  /* 0x000000ffff037224 */ /* 0x000fe200078e00ff */
[----:B------:R-:W-:Y:S02]  /*1920*/  PLOP3.LUT P0, PT, PT, PT, PT, 0x80, 0x0 ;  /* 0x000000000000781c */ /* 0x000fe40003f0f070 */
[----:B------:R-:W-:Y:S01]  /*1930*/  CS2R R30, SRZ ;  /* 0x00000000001e7805 */ /* 0x000fe2000001ff00 */
[----:B------:R-:W-:Y:S01]  /*1940*/  IMAD.MOV.U32 R28, RZ, RZ, RZ ;  /* 0x000000ffff1c7224 */ /* 0x000fe200078e00ff */
[----:B------:R-:W-:Y:S01]  /*1950*/  CS2R R170, SRZ ;  /* 0x0000000000aa7805 */ /* 0x000fe2000001ff00 */
[----:B------:R-:W-:Y:S01]  /*1960*/  VIADD R0, R0, UR49 ;  /* 0x0000003100007c36 */ /* 0x000fe20008000000 */
[----:B------:R-:W-:-:S04]  /*1970*/  CS2R R26, SRZ ;  /* 0x00000000001a7805 */ /* 0x000fc8000001ff00 */
[----:B------:R-:W-:-:S04]  /*1980*/  SHF.R.S32.HI R5, RZ, 0x1f, R0 ;  /* 0x0000001fff057819 */ /* 0x000fc80000011400 */
[----:B------:R-:W-:-:S04]  /*1990*/  LEA.HI R5, R5, R0, RZ, 0x6 ;  /* 0x0000000005057211 */ /* 0x000fc800078f30ff */
        /* <DEDUP_REMOVED lines=18> */
.L_x_4440:
[----:B------:R-:W-:Y:S01]  /*1ac0*/  ULEA UR21, UR38, UR41, 0x3 ;  /* 0x0000002926157291 */ /* 0x000fe2000f8e183f */
[----:B------:R-:W-:-:S04]  /*1ad0*/  MOV R3, UR37 ;  /* 0x0000002500037c02 */ /* 0x000fc80008000f00 */
[----:B------:R-:W-:-:S04]  /*1ae0*/  SHF.L.U32 R3, R3, 0x1f, RZ ;  /* 0x0000001f03037819 */ /* 0x000fc800000006ff */
[----:B------:R-:W0:Y:S02]  /*1af0*/  SYNCS.PHASECHK.TRANS64.TRYWAIT P1, [UR21+0x28c50], R3 ;  /* 0x028c5003ff0075a7 */ /* 0x000e240008020155 */
[----:B0-----:R-:W-:Y:S05]  /*1b00*/  @!P1 BRA `(.L_x_4441) ;  /* 0x0000010c00189947 */ /* 0x001fea0003800000 */
.L_x_4583:
        /* <DEDUP_REMOVED lines=38> */
.L_x_4442:
[----:B------:R-:W-:Y:S01]  /*1d70*/  UIADD3 UR6, UR21, 0x28c60, URZ ;  /* 0x00028c6015067890 */ /* 0x000fe2000fffe03f */
[----:B------:R-:W-:-:S03]  /*1d80*/  ISETP.GE.AND P1, PT, R0, 0x2, PT ;  /* 0x000000020000780c */ /* 0x000fc60003f26270 */
[----:B------:R-:W-:-:S09]  /*1d90*/  UPRMT UR6, UR40, 0x654, UR6 ;  /* 0x0000065428067896 */ /* 0x000fd20008000006 */
[----:B------:R-:W-:Y:S01]  /*1da0*/  SYNCS.ARRIVE.TRANS64.RED.A1T0 RZ, [UR6], RZ ;  /* 0x000000ffffff79a7 */ /* 0x000fe20008100406 */
[----:B------:R-:W-:Y:S05]  /*1db0*/  @!P1 BRA `(.L_x_4443) ;  /* 0x0000000800dc9947 */ /* 0x000fea0003800000 */
[----:B------:R-:W-:-:S07]  /*1dc0*/  VIADD R0, R0, 0xfffffffe ;  /* 0xfffffffe00007836 */ /* 0x000fce0000000000 */
.L_x_4449:
        /* <DEDUP_REMOVED lines=143> */
.L_x_4444:
[----:B------:R-:W-:Y:S01]  /*26c0*/  ULEA UR21, UR38, UR41, 0x3 ;  /* 0x0000002926157291 */ /* 0x000fe2000f8e183f */
[----:B------:R-:W-:-:S05]  /*26d0*/  IMAD.U32 R3, RZ, RZ, UR37 ;  /* 0x00000025ff037e24 */ /* 0x000fca000f8e00ff */
[----:B------:R-:W-:-:S04]  /*26e0*/  SHF.L.U32 R3, R3, 0x1f, RZ ;  /* 0x0000001f03037819 */ /* 0x000fc800000006ff */
[----:B------:R0:W1:Y:S01]  /*26f0*/  SYNCS.PHASECHK.TRANS64.TRYWAIT P1, [UR21+0x28c50], R3 ;  /* 0x028c5003ff0075a7 */ /* 0x0000620008020155 */
[----:B------:R-:W-:Y:S05]  /*2700*/  @!P0 BRA `(.L_x_4445) ;  /* 0x0000000000048947 */ /* 0x000fea0003800000 */
[----:B------:R-:W-:Y:S01]  /*2710*/  BPT.TRAP 0x1 ;  /* 0x000000040000795c */ /* 0x000fe20000300000 */
.L_x_4445:
[----:B-1----:R-:W-:Y:S05]  /*2720*/  @P1 BRA `(.L_x_4446) ;  /* 0x0000000000081947 */ /* 0x002fea0003800000 */
[----:B------:R-:W1:Y:S02]  /*2730*/  SYNCS.PHASECHK.TRANS64.TRYWAIT P1, [UR21+0x28c50], R3 ;  /* 0x028c5003ff0075a7 */ /* 0x000e640008020155 */
[----:B-1----:R-:W-:Y:S05]  /*2740*/  @!P1 BRA `(.L_x_4447) ;  /* 0x0000010000209947 */ /* 0x002fea0003800000 */
.L_x_4446:
        /* <DEDUP_REMOVED lines=26> */
.L_x_4448:
[----:B------:R-:W-:-:S04]  /*28f0*/  UIADD3 UR6, UR21, 0x28c60, URZ ;  /* 0x00028c6015067890 */ /* 0x000fc8000fffe03f */
[----:B------:R-:W-:-:S09]  /*2900*/  UPRMT UR6, UR40, 0x654, UR6 ;  /* 0x0000065428067896 */ /* 0x000fd20008000006 */
[----:B------:R-:W-:Y:S01]  /*2910*/  SYNCS.ARRIVE.TRANS64.RED.A1T0 RZ, [UR6], RZ ;  /* 0x000000ffffff79a7 */ /* 0x000fe20008100406 */
[----:B------:R-:W-:Y:S05]  /*2920*/  @P2 BRA `(.L_x_4449) ;  /* 0xfffffff400282947 */ /* 0x000fea000383ffff */
.L_x_4443:
[----:B------:R-:W-:Y:S01]  /*2930*/  BAR.SYNC.DEFER_BLOCKING 0xe, 0x100 ;  /* 0x0384000000007b1d */ /* 0x000fe20000010000 */
[----:B01----:R-:W-:Y:S01]  /*2940*/  IMAD.U32 R3, RZ, RZ, UR38 ;  /* 0x00000026ff037e24 */ /* 0x003fe2000f8e00ff */
[----:B------:R-:W-:Y:S01]  /*2950*/  UIADD3 UR38, UR38, 0x1, URZ ;  /* 0x0000000126267890 */ /* 0x000fe2000fffe03f */
[----:B------:R-:W-:Y:S01]  /*2960*/  PLOP3.LUT P0, PT, PT, PT, PT, 0x8, 0x0 ;  /* 0x000000000000781c */ /* 0x000fe20003f0e170 */
[----:B------:R-:W-:Y:S02]  /*2970*/  IMAD.MOV.U32 R20, RZ, RZ, RZ ;  /* 0x000000ffff147224 */ /* 0x000fe400078e00ff */
        /* <DEDUP_REMOVED lines=139> */
.L_x_4438:
[----:B------:R-:W-:Y:S01]  /*3230*/  ULDC UR4, c[0x0][0x448] ;  /* 0x0001120000047ab9 */ /* 0x000fe20000000800 */
[----:B------:R-:W-:Y:S01]  /*3240*/  UIADD3 UR6, UR45, 0x3f, URZ ;  /* 0x0000003f2d067890 */ /* 0x000fe2000fffe03f */
[----:B------:R-:W-:Y:S01]  /*3250*/  PLOP3.LUT P0, PT, PT, PT, PT, 0x80, 0x0 ;  /* 0x000000000000781c */ /* 0x000fe20003f0f070 */
[----:B------:R-:W-:Y:S01]  /*3260*/  UISETP.NE.AND UP0, UPT, UR4, 0x1, UPT ;  /* 0x000000010400788c */ /* 0x000fe2000bf05270 */
[----:B------:R-:W-:Y:S01]  /*3270*/  IMAD.MOV.U32 R3, RZ, RZ, RZ ;  /* 0x000000ffff037224 */ /* 0x000fe200078e00ff */
[----:B------:R-:W-:Y:S01]  /*3280*/  UIADD3 UR7, UR49, 0x40, -UR52 ;  /* 0x0000004031077890 */ /* 0x000fe2000fffe834 */
[----:B------:R-:W-:Y:S01]  /*3290*/  CS2R R20, SRZ ;  /* 0x0000000000147805 */ /* 0x000fe2000001ff00 */
[----:B------:R-:W-:Y:S01]  /*32a0*/  UP2UR UR53, UPR, URZ, 0x1 ;  /* 0x000000013f357883 */ /* 0x000fe20008000000 */
[----:B------:R-:W-:Y:S02]  /*32b0*/  CS2R R150, SRZ ;  /* 0x0000000000967805 */ /* 0x000fe4000001ff00 */
[----:B------:R-:W-:-:S02]  /*32c0*/  CS2R R148, SRZ ;  /* 0x0000000000947805 */ /* 0x000fc4000001ff00 */
[----:B------:R-:W-:Y:S02]  /*32d0*/  CS2R R146, SRZ ;  /* 0x0000000000927805 */ /* 0x000fe4000001ff00 */
[----:B------:R-:W-:Y:S02]  /*32e0*/  CS2R R144, SRZ ;  /* 0x0000000000907805 */ /* 0x000fe4000001ff00 */
[----:B------:R-:W-:Y:S02]  /*32f0*/  CS2R R142, SRZ ;  /* 0x00000000008e7805 */ /* 0x000fe4000001ff00 */
[----:B------:R-:W-:Y:S01]  /*3300*/  CS2R R140, SRZ ;  /* 0x00000000008c7805 */ /* 0x000fe2000001ff00 */
[----:B------:R-:W-:Y:S01]  /*3310*/  @UP0 ULDC UR4, c[0x0][0x44c] ;  /* 0x0001130000040ab9 */ /* 0x000fe20000000800 */
[----:B------:R-:W-:Y:S01]  /*3320*/  @UP0 ULDC UR8, c[0x0][0x450] ;  /* 0x0001140000080ab9 */ /* 0x000fe20000000800 */
[----:B------:R-:W-:Y:S01]  /*3330*/  UIMAD.WIDE.U32 UR4, UR6, UR4, URZ ;  /* 0x00000004060472a5 */ /* 0x000fe2000f8e003f */
[----:B------:R-:W-:-:S02]  /*3340*/  CS2R R138, SRZ ;  /* 0x00000000008a7805 */ /* 0x000fc4000001ff00 */
[----:B------:R-:W-:Y:S02]  /*3350*/  CS2R R136, SRZ ;  /* 0x0000000000887805 */ /* 0x000fe4000001ff00 */
[----:B------:R-:W-:Y:S01]  /*3360*/  CS2R R134, SRZ ;  /* 0x0000000000867805 */ /* 0x000fe2000001ff00 */
[----:B------:R-:W-:Y:S01]  /*3370*/  @UP0 USHF.R.U32.HI UR6, URZ, UR8, UR5 ;  /* 0x000000083f060299 */ /* 0x000fe20008011605 */
[----:B------:R-:W-:Y:S02]  /*3380*/  CS2R R132, SRZ ;  /* 0x0000000000847805 */ /* 0x000fe4000001ff00 */
[----:B------:R-:W-:Y:S02]  /*3390*/  CS2R R130, SRZ ;  /* 0x0000000000827805 */ /* 0x000fe4000001ff00 */
[----:B------:R-:W-:Y:S01]  /*33a0*/  CS2R R128, SRZ ;  /* 0x0000000000807805 */ /* 0x000fe2000001ff00 */
[----:B------:R-:W-:Y:S01]  /*33b0*/  UIADD3 UR6, UR7, UR6, URZ ;  /* 0x0000000607067290 */ /* 0x000fe2000fffe03f */
[----:B------:R-:W-:-:S02]  /*33c0*/  CS2R R162, SRZ ;  /* 0x0000000000a27805 */ /* 0x000fc4000001ff00 */
[----:B------:R-:W-:Y:S02]  /*33d0*/  CS2R R160, SRZ ;  /* 0x0000000000a07805 */ /* 0x000fe4000001ff00 */
[----:B------:R-:W-:Y:S01]  /*33e0*/  CS2R R124, SRZ ;  /* 0x00000000007c7805 */ /* 0x000fe2000001ff00 */
[----:B------:R-:W-:Y:S01]  /*33f0*/  USHF.R.S32.HI UR4, URZ, 0x1f, UR6 ;  /* 0x0000001f3f047899 */ /* 0x000fe20008011406 */
[----:B------:R-:W-:Y:S02]  /*3400*/  CS2R R158, SRZ ;  /* 0x00000000009e7805 */ /* 0x000fe4000001ff00 */
[----:B------:R-:W-:Y:S02]  /*3410*/  CS2R R120, SRZ ;  /* 0x0000000000787805 */ /* 0x000fe4000001ff00 */
[----:B------:R-:W-:Y:S01]  /*3420*/  CS2R R156, SRZ ;  /* 0x00000000009c7805 */ /* 0x000fe2000001ff00 */
[----:B------:R-:W-:Y:S01]  /*3430*/  ULEA.HI UR4, UR4, UR6, URZ, 0x6 ;  /* 0x0000000604047291 */ /* 0x000fe2000f8f303f */
[----:B------:R-:W-:-:S02]  /*3440*/  CS2R R116, SRZ ;  /* 0x0000000000747805 */ /* 0x000fc4000001ff00 */
[----:B------:R-:W-:Y:S02]  /*3450*/  CS2R R154, SRZ ;  /* 0x00000000009a7805 */ /* 0x000fe4000001ff00 */
[----:B------:R-:W-:Y:S01]  /*3460*/  CS2R R112, SRZ ;  /* 0x0000000000707805 */ /* 0x000fe2000001ff00 */
[----:B------:R-:W-:Y:S01]  /*3470*/  USHF.R.S32.HI UR4, URZ, 0x6, UR4 ;  /* 0x000000063f047899 */ /* 0x000fe20008011404 */
[----:B------:R-:W-:Y:S02]  /*3480*/  CS2R R152, SRZ ;  /* 0x0000000000987805 */ /* 0x000fe4000001ff00 */
[----:B------:R-:W-:Y:S02]  /*3490*/  CS2R R58, SRZ ;  /* 0x00000000003a7805 */ /* 0x000fe4000001ff00 */
[----:B------:R-:W-:Y:S01]  /*34a0*/  CS2R R108, SRZ ;  /* 0x00000000006c7805 */ /* 0x000fe2000001ff00 */
[----:B------:R-:W-:Y:S01]  /*34b0*/  UISETP.LT.AND UP0, UPT, UR54, UR4, UPT ;  /* 0x000000043600728c */ /* 0x000fe2000bf01270 */
[----:B------:R-:W-:-:S02]  /*34c0*/  CS2R R56, SRZ ;  /* 0x0000000000387805 */ /* 0x000fc4000001ff00 */
[----:B------:R-:W-:Y:S02]  /*34d0*/  CS2R R54, SRZ ;  /* 0x0000000000367805 */ /* 0x000fe4000001ff00 */
[----:B------:R-:W-:Y:S01]  /*34e0*/  CS2R R104, SRZ ;  /* 0x0000000000687805 */ /* 0x000fe2000001ff00 */
[----:B------:R-:W-:Y:S01]  /*34f0*/  USEL UR54, UR54, UR4, UP0 ;  /* 0x0000000436367287 */ /* 0x000fe20008000000 */
[----:B------:R-:W-:Y:S02]  /*3500*/  CS2R R50, SRZ ;  /* 0x0000000000327805 */ /* 0x000fe4000001ff00 */
[----:B------:R-:W-:Y:S02]  /*3510*/  CS2R R46, SRZ ;  /* 0x00000000002e7805 */ /* 0x000fe4000001ff00 */
[----:B------:R-:W-:Y:S01]  /*3520*/  CS2R R100, SRZ ;  /* 0x0000000000647805 */ /* 0x000fe2000001ff00 */
[----:B------:R-:W-:Y:S01]  /*3530*/  UISETP.GE.AND UP0, UPT, UR54, 0x1, UPT ;  /* 0x000000013600788c */ /* 0x000fe2000bf06270 */
[----:B------:R-:W-:-:S02]  /*3540*/  CS2R R42, SRZ ;  /* 0x00000000002a7805 */ /* 0x000fc4000001ff00 */
[----:B------:R-:W-:Y:S02]  /*3550*/  CS2R R96, SRZ ;  /* 0x0000000000607805 */ /* 0x000fe4000001ff00 */
[----:B------:R-:W-:Y:S02]  /*3560*/  CS2R R94, SRZ ;  /* 0x00000000005e7805 */ /* 0x000fe4000001ff00 */
[----:B------:R-:W-:Y:S02]  /*3570*/  CS2R R92, SRZ ;  /* 0x00000000005c7805 */ /* 0x000fe4000001ff00 */
[----:B------:R-:W-:Y:S02]  /*3580*/  CS2R R90, SRZ ;  /* 0x00000000005a7805 */ /* 0x000fe4000001ff00 */
[----:B------:R-:W-:Y:S02]  /*3590*/  PLOP3.LUT P1, PT, PT, PT, UP0, 0x80, 0x0 ;  /* 0x000000000000781c */ /* 0x000fe40003f2f008 */
        /* <DEDUP_REMOVED lines=28> */
[----:B------:R-:W-:Y:S01]  /*3760*/  CS2R R26, SRZ ;  /* 0x00000000001a7805 */ /* 0x000fe2000001ff00 */
        /* <DEDUP_REMOVED lines=24> */
[----:B------:R-:W-:Y:S01]  /*38f0*/  IMAD.U32 R7, RZ, RZ, UR5 ;  /* 0x00000005ff077e24 */ /* 0x000fe2000f8e00ff */
[----:B------:R-:W-:Y:S01]  /*3900*/  MOV R13, RZ ;  /* 0x000000ff000d7202 */ /* 0x000fe20000000f00 */
[----:B------:R-:W-:-:S02]  /*3910*/  IMAD.U32 R11, RZ, RZ, UR7 ;  /* 0x00000007ff0b7e24 */ /* 0x000fc4000f8e00ff */
[----:B------:R-:W-:Y:S02]  /*3920*/  IMAD.MOV.U32 R8, RZ, RZ, 0x70 ;  /* 0x00000070ff087424 */ /* 0x000fe400078e00ff */
[----:B0-----:R-:W-:-:S07]  /*3930*/  IMAD.MOV.U32 R12, RZ, RZ, 0x1 ;  /* 0x00000001ff0c7424 */ /* 0x001fce00078e00ff */
[----:B------:R-:W-:-:S07]  /*3940*/  LEPC R20, `(.L_x_4450) ;  /* 0x000000001014794e */ /* 0x000fce0000000000 */
[----:B-1----:R-:W-:Y:S05]  /*3950*/  CALL.ABS.NOINC R14 ;  /* 0x000000000e007343 */ /* 0x002fea0003c00000 */
.L_x_4450:
        /* <DEDUP_REMOVED lines=9> */
.L_x_4584:
[----:B------:R-:W-:Y:S05]  /*39f0*/  @!P0 BRA `(.L_x_4452) ;  /* 0x0000000000048947 */ /* 0x000fea0003800000 */
[----:B------:R-:W-:Y:S01]  /*3a00*/  BPT.TRAP 0x1 ;  /* 0x000000040000795c */ /* 0x000fe20000300000 */
.L_x_4452:
[----:B------:R-:W-:Y:S02]  /*3a10*/  IMAD.U32 R7, RZ, RZ, UR38 ;  /* 0x00000026ff077e24 */ /* 0x000fe4000f8e00ff */
[----:B------:R-:W-:-:S03]  /*3a20*/  IMAD.U32 R8, RZ, RZ, UR37 ;  /* 0x00000025ff087e24 */ /* 0x000fc6000f8e00ff */
[----:B------:R-:W-:Y:S02]  /*3a30*/  LEA R7, R7, UR41, 0x3 ;  /* 0x0000002907077c11 */ /* 0x000fe4000f8e18ff */
[----:B------:R-:W-:-:S04]  /*3a40*/  SHF.L.U32 R8, R8, 0x1f, RZ ;  /* 0x0000001f08087819 */ /* 0x000fc800000006ff */
[----:B------:R1:W2:Y:S01]  /*3a50*/  SYNCS.PHASECHK.TRANS64.TRYWAIT P1, [R7+URZ+0x28c30], R8 ;  /* 0x028c3008070075a7 */ /* 0x0002a2000802017f */
[----:B------:R-:W-:Y:S05]  /*3a60*/  @!P0 BRA `(.L_x_4453) ;  /* 0x0000000000048947 */ /* 0x000fea0003800000 */
[----:B------:R-:W-:Y:S01]  /*3a70*/  BPT.TRAP 0x1 ;  /* 0x000000040000795c */ /* 0x000fe20000300000 */
.L_x_4453:
[----:B--2---:R-:W-:Y:S05]  /*3a80*/  @P1 BRA `(.L_x_4454) ;  /* 0x0000000000081947 */ /* 0x004fea0003800000 */
[----:B------:R-:W2:Y:S02]  /*3a90*/  SYNCS.PHASECHK.TRANS64.TRYWAIT P1, [R7+URZ+0x28c30], R8 ;  /* 0x028c3008070075a7 */ /* 0x000ea4000802017f */
[----:B--2---:R-:W-:Y:S05]  /*3aa0*/  @!P1 BRA `(.L_x_4455) ;  /* 0x000000ec00789947 */ /* 0x004fea0003800000 */
.L_x_4454:
        /* <DEDUP_REMOVED lines=40> */
.L_x_4456:
[----:B------:R-:W-:Y:S01]  /*3d30*/  UISETP.NE.AND UP0, UPT, UR53, URZ, UPT ;  /* 0x0000003f3500728c */ /* 0x000fe2000bf05270 */
[----:B------:R-:W-:Y:S01]  /*3d40*/  IADD3 R3, R185, UR45, RZ ;  /* 0x0000002db9037c10 */ /* 0x000fe2000fffe0ff */
[----:B------:R-:W-:Y:S02]  /*3d50*/  ULDC UR10, c[0x0][0x9d8] ;  /* 0x00027600000a7ab9 */ /* 0x000fe40000000800 */
        /* <DEDUP_REMOVED lines=8> */
[----:B------:R-:W-:Y:S01]  /*3de0*/  FMUL.FTZ R34, R34, UR10 ;  /* 0x0000000a22227c20 */ /* 0x000fe20008410000 */
        /* <DEDUP_REMOVED lines=17> */
[----:B------:R-:W-:Y:S01]  /*3f00*/  FMUL.FTZ R51, R51, UR10 ;  /* 0x0000000a33337c20 */ /* 0x000fe20008410000 */
[----:B------:R-:W-:Y:S01]  /*3f10*/  UIADD3 UR7, UR49, 0x1, UR6 ;  /* 0x0000000131077890 */ /* 0x000fe2000fffe006 */
[----:B------:R-:W-:Y:S01]  /*3f20*/  FMUL.FTZ R54, R54, UR10 ;  /* 0x0000000a36367c20 */ /* 0x000fe20008410000 */
[----:B------:R-:W-:Y:S01]  /*3f30*/  IMAD.U32 R5, RZ, RZ, UR6 ;  /* 0x00000006ff057e24 */ /* 0x000fe2000f8e00ff */
[----:B------:R-:W5:Y:S01]  /*3f40*/  MUFU.TANH R31, R31 ;  /* 0x0000001f001f7308 */ /* 0x000f620000002400 */
[----:B------:R-:W-:Y:S01]  /*3f50*/  FMUL.FTZ R55, R55, UR10 ;  /* 0x0000000a37377c20 */ /* 0x000fe20008410000 */
[----:B------:R-:W1:Y:S01]  /*3f60*/  SHFL.IDX PT, R3, R3, RZ, 0x1c1f ;  /* 0x001c1fff03037589 */ /* 0x000e6200000e0000 */
[----:B------:R-:W-:Y:S01]  /*3f70*/  IMAD.U32 R13, RZ, RZ, UR7 ;  /* 0x00000007ff0d7e24 */ /* 0x000fe2000f8e00ff */
[----:B------:R-:W-:Y:S01]  /*3f80*/  IADD3 R4, -R2, UR49, R5 ;  /* 0x0000003102047c10 */ /* 0x000fe2000fffe105 */
[----:B------:R-:W-:Y:S01]  /*3f90*/  FMUL.FTZ R24, R24, UR10 ;  /* 0x0000000a18187c20 */ /* 0x000fe20008410000 */
        /* <DEDUP_REMOVED lines=12> */
[----:B------:R-:W-:Y:S01]  /*4060*/  FMUL.FTZ R45, R45, UR10 ;  /* 0x0000000a2d2d7c20 */ /* 0x000fe20008410000 */
        /* <DEDUP_REMOVED lines=9> */
[----:B------:R-:W-:Y:S01]  /*4100*/  ULDC UR10, c[0x0][0x988] ;  /* 0x00026200000a7ab9 */ /* 0x000fe20000000800 */
[----:B0-----:R-:W-:-:S02]  /*4110*/  FSEL R27, R26, -INF , P1 ;  /* 0xff8000001a1b7808 */ /* 0x001fc40000800000 */
[----:B---3--:R-:W-:Y:S02]  /*4120*/  FSEL R28, R9, -INF , P2 ;  /* 0xff800000091c7808 */ /* 0x008fe40001000000 */
[----:B------:R-:W-:Y:S01]  /*4130*/  ISETP.GT.AND P1, PT, R6, 0x9, PT ;  /* 0x000000090600780c */ /* 0x000fe20003f24270 */
[----:B------:R-:W0:Y:S01]  /*4140*/  MUFU.TANH R38, R38 ;  /* 0x0000002600267308 */ /* 0x000e220000002400 */
[----:B------:R-:W-:Y:S02]  /*4150*/  FSEL R30, R30, -INF , P3 ;  /* 0xff8000001e1e7808 */ /* 0x000fe40001800000 */
[----:B------:R-:W-:Y:S02]  /*4160*/  FMNMX.FTZ R9, R27, R28, !PT ;  /* 0x0000001c1b097209 */ /* 0x000fe40007810000 */
[----:B------:R-:W-:Y:S02]  /*4170*/  ISETP.GT.AND P2, PT, R6, 0x10, PT ;  /* 0x000000100600780c */ /* 0x000fe40003f44270 */
[----:B-----5:R-:W-:Y:S01]  /*4180*/  FSEL R31, R31, -INF , P1 ;  /* 0xff8000001f1f7808 */ /* 0x020fe20000800000 */
[----:B------:R-:W3:Y:S01]  /*4190*/  MUFU.TANH R39, R39 ;  /* 0x0000002700277308 */ /* 0x000ee20000002400 */
        /* <DEDUP_REMOVED lines=9> */
[----:B------:R-:W4:Y:S01]  /*4230*/  MUFU.TANH R43, R43 ;  /* 0x0000002b002b7308 */ /* 0x000f220000002400 */
[----:B0-----:R-:W-:Y:S02]  /*4240*/  FSEL R38, R38, -INF , P2 ;  /* 0xff80000026267808 */ /* 0x001fe40001000000 */
[----:B------:R-:W-:Y:S02]  /*4250*/  FMNMX.FTZ R9, R35, R10, !PT ;  /* 0x0000000a23097209 */ /* 0x000fe40007810000 */
[----:B------:R-:W-:Y:S02]  /*4260*/  ISETP.GT.AND P2, PT, R6, 0x20, PT ;  /* 0x000000200600780c */ /* 0x000fe40003f44270 */
[----:B---3--:R-:W-:Y:S01]  /*4270*/  FSEL R39, R39, -INF , P1 ;  /* 0xff80000027277808 */ /* 0x008fe20000800000 */
[----:B------:R-:W0:Y:S01]  /*4280*/  MUFU.TANH R46, R46 ;  /* 0x0000002e002e7308 */ /* 0x000e220000002400 */
        /* <DEDUP_REMOVED lines=9> */
[----:B------:R-:W3:Y:S01]  /*4320*/  MUFU.TANH R50, R50 ;  /* 0x0000003200327308 */ /* 0x000ee20000002400 */
[----:B0-----:R-:W-:Y:S02]  /*4330*/  FSEL R46, R46, -INF , P2 ;  /* 0xff8000002e2e7808 */ /* 0x001fe40001000000 */
[----:B------:R-:W-:Y:S02]  /*4340*/  FMNMX.FTZ R9, R43, R10, !PT ;  /* 0x0000000a2b097209 */ /* 0x000fe40007810000 */
[----:B------:R-:W-:Y:S02]  /*4350*/  ISETP.GT.AND P2, PT, R6, 0x30, PT ;  /* 0x000000300600780c */ /* 0x000fe40003f44270 */
[----:B------:R-:W-:Y:S01]  /*4360*/  FMNMX.FTZ R10, R46, R9, !PT ;  /* 0x000000092e0a7209 */ /* 0x000fe20007810000 */
[----:B------:R-:W0:Y:S01]  /*4370*/  MUFU.TANH R51, R51 ;  /* 0x0000003300337308 */ /* 0x000e220000002400 */
[----:B--2---:R-:W-:-:S02]  /*4380*/  FSEL R47, R47, -INF , P1 ;  /* 0xff8000002f2f7808 */ /* 0x004fc40000800000 */
[----:B------:R-:W-:Y:S02]  /*4390*/  ISETP.GT.AND P1, PT, R6, 0x31, PT ;  /* 0x000000310600780c */ /* 0x000fe40003f24270 */
[----:B------:R-:W-:Y:S02]  /*43a0*/  FMNMX.FTZ R9, R47, R10, !PT ;  /* 0x0000000a2f097209 */ /* 0x000fe40007810000 */
[----:B-1----:R-:W-:Y:S01]  /*43b0*/  VIADDMNMX R3, R3, R5, R4, PT ;  /* 0x0000000503037246 */ /* 0x002fe20003800104 */
[----:B------:R-:W1:Y:S01]  /*43c0*/  MUFU.TANH R54, R54 ;  /* 0x0000003600367308 */ /* 0x000e620000002400 */
[----:B---3--:R-:W-:Y:S02]  /*43d0*/  FSEL R50, R50, -INF , P2 ;  /* 0xff80000032327808 */ /* 0x008fe40001000000 */
[----:B------:R-:W-:Y:S02]  /*43e0*/  ISETP.GT.AND P2, PT, R6, 0x38, PT ;  /* 0x000000380600780c */ /* 0x000fe40003f44270 */
[----:B------:R-:W-:-:S02]  /*43f0*/  FMNMX.FTZ R10, R50, R9, !PT ;  /* 0x00000009320a7209 */ /* 0x000fc40007810000 */
[----:B------:R-:W-:Y:S01]  /*4400*/  ISETP.GT.AND P3, PT, R3, 0x8, PT ;  /* 0x000000080300780c */ /* 0x000fe20003f64270 */
[----:B------:R-:W2:Y:S01]  /*4410*/  MUFU.TANH R55, R55 ;  /* 0x0000003700377308 */ /* 0x000ea20000002400 */
[----:B0-----:R-:W-:Y:S02]  /*4420*/  FSEL R51, R51, -INF , P1 ;  /* 0xff80000033337808 */ /* 0x001fe40000800000 */
[----:B------:R-:W-:Y:S02]  /*4430*/  ISETP.GT.AND P1, PT, R6, 0x39, PT ;  /* 0x000000390600780c */ /* 0x000fe40003f24270 */
[----:B------:R-:W-:Y:S02]  /*4440*/  FMNMX.FTZ R9, R51, R10, !PT ;  /* 0x0000000a33097209 */ /* 0x000fe40007810000 */
[----:B------:R-:W-:Y:S01]  /*4450*/  FSEL R10, R11, -INF , P3 ;  /* 0xff8000000b0a7808 */ /* 0x000fe20001800000 */
[----:B------:R-:W0:Y:S01]  /*4460*/  MUFU.TANH R24, R24 ;  /* 0x0000001800187308 */ /* 0x000e220000002400 */
[----:B-1----:R-:W-:-:S02]  /*4470*/  FSEL R54, R54, -INF , P2 ;  /* 0xff80000036367808 */ /* 0x002fc40001000000 */
[C---:B------:R-:W-:Y:S02]  /*4480*/  ISETP.GT.AND P2, PT, R3.reuse, 0x1, PT ;  /* 0x000000010300780c */ /* 0x040fe40003f44270 */
[----:B------:R-:W-:Y:S02]  /*4490*/  FMNMX.FTZ R6, R54, R9, !PT ;  /* 0x0000000936067209 */ /* 0x000fe40007810000 */
[----:B------:R-:W-:Y:S01]  /*44a0*/  ISETP.GT.AND P3, PT, R3, 0x29, PT ;  /* 0x000000290300780c */ /* 0x000fe20003f64270 */
[----:B------:R-:W-:Y:S01]  /*44b0*/  MUFU.TANH R25, R25 ;  /* 0x0000001900197308 */ /* 0x000fe20000002400 */
[----:B--2---:R-:W-:Y:S02]  /*44c0*/  FSEL R55, R55, -INF , P1 ;  /* 0xff80000037377808 */ /* 0x004fe40000800000 */
[----:B------:R-:W-:Y:S02]  /*44d0*/  ISETP.GT.AND P1, PT, R3, RZ, PT ;  /* 0x000000ff0300720c */ /* 0x000fe40003f24270 */
[----:B------:R-:W-:-:S02]  /*44e0*/  FMNMX.FTZ R6, R55, R6, !PT ;  /* 0x0000000637067209 */ /* 0x000fc40007810000 */
        /* <DEDUP_REMOVED lines=190> */
.L_x_4457:
[----:B------:R0:W1:Y:S01]  /*50d0*/  SYNCS.PHASECHK.TRANS64.TRYWAIT P1, [R7+URZ+0x28c50], R8 ;  /* 0x028c5008070075a7 */ /* 0x000062000802017f */
[----:B------:R-:W-:Y:S05]  /*50e0*/  @!P0 BRA `(.L_x_4458) ;  /* 0x0000000000048947 */ /* 0x000fea0003800000 */
[----:B------:R-:W-:Y:S01]  /*50f0*/  BPT.TRAP 0x1 ;  /* 0x000000040000795c */ /* 0x000fe20000300000 */
.L_x_4458:
[----:B-1----:R-:W-:Y:S05]  /*5100*/  @P1 BRA `(.L_x_4459) ;  /* 0x0000000000081947 */ /* 0x002fea0003800000 */
[----:B------:R-:W1:Y:S02]  /*5110*/  SYNCS.PHASECHK.TRANS64.TRYWAIT P1, [R7+URZ+0x28c50], R8 ;  /* 0x028c5008070075a7 */ /* 0x000e64000802017f */
[----:B-1----:R-:W-:Y:S05]  /*5120*/  @!P1 BRA `(.L_x_4460) ;  /* 0x000000d400ec9947 */ /* 0x002fea0003800000 */
.L_x_4459:
        /* <DEDUP_REMOVED lines=34> */
.L_x_4461:
[----:B------:R-:W-:Y:S01]  /*5350*/  UISETP.NE.AND UP0, UPT, UR53, URZ, UPT ;  /* 0x0000003f3500728c */ /* 0x000fe2000bf05270 */
[----:B------:R-:W-:Y:S01]  /*5360*/  R2UR UR14, R7 ;  /* 0x00000000070e72ca */ /* 0x000fe200000e0000 */
[----:B------:R-:W-:Y:S01]  /*5370*/  UMOV UR11, UR45 ;  /* 0x0000002d000b7c82 */ /* 0x000fe20008000000 */
[----:B------:R-:W-:-:S08]  /*5380*/  UIADD3 UR21, UR54, -0x2, URZ ;  /* 0xfffffffe36157890 */ /* 0x000fd0000fffe03f */
[----:B------:R-:W-:Y:S01]  /*5390*/  @UP0 ULDC UR6, c[0x0][0x44c] ;  /* 0x0001130000060ab9 */ /* 0x000fe20000000800 */
[----:B------:R-:W-:Y:S01]  /*53a0*/  @UP0 ULDC UR15, c[0x0][0x450] ;  /* 0x00011400000f0ab9 */ /* 0x000fe20000000800 */
[----:B------:R-:W-:Y:S02]  /*53b0*/  UIMAD.WIDE.U32 UR6, UR45, UR6, URZ ;  /* 0x000000062d0672a5 */ /* 0x000fe4000f8e003f */
[----:B------:R-:W-:Y:S02]  /*53c0*/  UIADD3 UR6, UR14, 0x28c60, URZ ;  /* 0x00028c600e067890 */ /* 0x000fe4000fffe03f */
[----:B------:R-:W-:Y:S02]  /*53d0*/  @UP0 USHF.R.U32.HI UR11, URZ, UR15, UR7 ;  /* 0x0000000f3f0b0299 */ /* 0x000fe40008011607 */
[----:B------:R-:W-:Y:S02]  /*53e0*/  UPRMT UR6, UR40, 0x654, UR6 ;  /* 0x0000065428067896 */ /* 0x000fe40008000006 */
[----:B------:R-:W-:-:S04]  /*53f0*/  UIADD3 UR7, UR11, UR49, -UR52 ;  /* 0x000000310b077290 */ /* 0x000fc8000fffe834 */
        /* <DEDUP_REMOVED lines=9> */
[----:B01----:R-:W-:Y:S01]  /*5490*/  IMAD.MOV.U32 R8, RZ, RZ, R5 ;  /* 0x000000ffff087224 */ /* 0x003fe200078e0005 */
[----:B------:R-:W-:Y:S01]  /*54a0*/  UMOV UR24, UR38 ;  /* 0x0000002600187c82 */ /* 0x000fe20008000000 */
[----:B------:R-:W-:Y:S01]  /*54b0*/  IMAD.MOV.U32 R9, RZ, RZ, R6 ;  /* 0x000000ffff097224 */ /* 0x000fe200078e0006 */
[----:B------:R-:W-:Y:S01]  /*54c0*/  ULDC UR25, c[0x0][0x9d8] ;  /* 0x0002760000197ab9 */ /* 0x000fe20000000800 */
[----:B------:R-:W-:-:S05]  /*54d0*/  ULDC UR22, c[0x0][0x988] ;  /* 0x0002620000167ab9 */ /* 0x000fca0000000800 */
.L_x_4473:
[----:B------:R-:W-:-:S04]  /*54e0*/  UIADD3 UR38, UR24, 0x1, URZ ;  /* 0x0000000118267890 */ /* 0x000fc8000fffe03f */
[----:B------:R-:W-:-:S04]  /*54f0*/  UISETP.NE.AND UP0, UPT, UR38, 0x2, UPT ;  /* 0x000000022600788c */ /* 0x000fc8000bf05270 */
[----:B------:R-:W-:Y:S02]  /*5500*/  USEL UR6, URZ, 0x1, UP0 ;  /* 0x000000013f067887 */ /* 0x000fe40008000000 */
[----:B------:R-:W-:Y:S02]  /*5510*/  USEL UR38, UR38, URZ, UP0 ;  /* 0x0000003f26267287 */ /* 0x000fe40008000000 */
[----:B------:R-:W-:Y:S01]  /*5520*/  ULOP3.LUT UR37, UR37, UR6, URZ, 0x3c, !UPT ;  /* 0x0000000625257292 */ /* 0x000fe2000f8e3c3f */
[----:B0--3--:R-:W-:Y:S11]  /*5530*/  @!P0 BRA `(.L_x_4463) ;  /* 0x0000000000048947 */ /* 0x009ff60003800000 */
[----:B------:R-:W-:Y:S01]  /*5540*/  BPT.TRAP 0x1 ;  /* 0x000000040000795c */ /* 0x000fe20000300000 */
.L_x_4463:
[----:B------:R-:W-:Y:S01]  /*5550*/  ULEA UR23, UR38, UR41, 0x3 ;  /* 0x0000002926177291 */ /* 0x000fe2000f8e183f */
[----:B------:R-:W-:-:S05]  /*5560*/  IMAD.U32 R7, RZ, RZ, UR37 ;  /* 0x00000025ff077e24 */ /* 0x000fca000f8e00ff */
[----:B------:R-:W-:-:S04]  /*5570*/  SHF.L.U32 R7, R7, 0x1f, RZ ;  /* 0x0000001f07077819 */ /* 0x000fc800000006ff */
[----:B------:R0:W1:Y:S01]  /*5580*/  SYNCS.PHASECHK.TRANS64.TRYWAIT P1, [UR23+0x28c30], R7 ;  /* 0x028c3007ff0075a7 */ /* 0x0000620008020157 */
[----:B------:R-:W-:Y:S05]  /*5590*/  @!P0 BRA `(.L_x_4464) ;  /* 0x0000000000048947 */ /* 0x000fea0003800000 */
[----:B------:R-:W-:Y:S01]  /*55a0*/  BPT.TRAP 0x1 ;  /* 0x000000040000795c */ /* 0x000fe20000300000 */
.L_x_4464:
[----:B-1----:R-:W-:Y:S05]  /*55b0*/  @P1 BRA `(.L_x_4465) ;  /* 0x0000000000081947 */ /* 0x002fea0003800000 */
[----:B------:R-:W1:Y:S02]  /*55c0*/  SYNCS.PHASECHK.TRANS64.TRYWAIT P1, [UR23+0x28c30], R7 ;  /* 0x028c3007ff0075a7 */ /* 0x000e640008020157 */
[----:B-1----:R-:W-:Y:S05]  /*55d0*/  @!P1 BRA `(.L_x_4466) ;  /* 0x000000d000d49947 */ /* 0x002fea0003800000 */
.L_x_4465:
        /* <DEDUP_REMOVED lines=23> */
.L_x_4467:
[----:B------:R-:W-:Y:S01]  /*5750*/  UISETP.NE.AND UP0, UPT, UR53, URZ, UPT ;  /* 0x0000003f3500728c */ /* 0x000fe2000bf05270 */
[----:B------:R-:W-:Y:S01]  /*5760*/  IADD3 R10, R185, UR45, RZ ;  /* 0x0000002db90a7c10 */ /* 0x000fe2000fffe0ff */
[----:B-1----:R-:W-:Y:S01]  /*5770*/  FMUL.FTZ R6, R162, UR25 ;  /* 0x00000019a2067c20 */ /* 0x002fe20008410000 */
[----:B------:R-:W-:Y:S01]  /*5780*/  FMUL.FTZ R154, R154, UR25 ;  /* 0x000000199a9a7c20 */ /* 0x000fe20008410000 */
[----:B------:R-:W-:Y:S02]  /*5790*/  IMAD.U32 R15, RZ, RZ, UR49 ;  /* 0x00000031ff0f7e24 */ /* 0x000fe4000f8e00ff */
[----:B------:R-:W-:Y:S01]  /*57a0*/  FMUL.FTZ R155, R155, UR25 ;  /* 0x000000199b9b7c20 */ /* 0x000fe20008410000 */
[----:B------:R-:W-:Y:S01]  /*57b0*/  PLOP3.LUT P1, PT, PT, PT, UP0, 0x80, 0x0 ;  /* 0x000000000000781c */ /* 0x000fe20003f2f008 */
[----:B------:R-:W-:Y:S01]  /*57c0*/  IMAD.MOV.U32 R162, RZ, RZ, R10 ;  /* 0x000000ffffa27224 */ /* 0x000fe200078e000a */
        /* <DEDUP_REMOVED lines=9> */
[----:B------:R-:W1:Y:S01]  /*5860*/  MUFU.TANH R155, R155 ;  /* 0x0000009b009b7308 */ /* 0x000e620000002400 */
        /* <DEDUP_REMOVED lines=8> */
[----:B------:R2:W-:Y:S01]  /*58f0*/  MUFU.TANH R152, R10 ;  /* 0x0000000a00987308 */ /* 0x0005e20000002400 */
[----:B------:R-:W-:Y:S01]  /*5900*/  UIMAD UR6, UR21, UR6, 0x1 ;  /* 0x00000001150674a4 */ /* 0x000fe2000f8e0206 */
[----:B------:R-:W-:Y:S01]  /*5910*/  FMUL.FTZ R175, R175, UR25 ;  /* 0x00000019afaf7c20 */ /* 0x000fe20008410000 */
[----:B------:R-:W2:Y:S01]  /*5920*/  SHFL.IDX PT, R11, R162, 0x1, 0x1c1f ;  /* 0x003c1f00a20b7f89 */ /* 0x000ea200000e0000 */
[----:B------:R-:W-:Y:S01]  /*5930*/  FMUL.FTZ R178, R178, UR25 ;  /* 0x00000019b2b27c20 */ /* 0x000fe20008410000 */
[----:B------:R-:W-:Y:S01]  /*5940*/  FMUL.FTZ R179, R179, UR25 ;  /* 0x00000019b3b37c20 */ /* 0x000fe20008410000 */
[----:B------:R-:W-:Y:S01]  /*5950*/  FMUL.FTZ R182, R182, UR25 ;  /* 0x00000019b6b67c20 */ /* 0x000fe20008410000 */
[----:B------:R-:W-:Y:S01]  /*5960*/  IADD3 R166, R15, UR6, -R2 ;  /* 0x000000060fa67c10 */ /* 0x000fe2000fffe802 */
[----:B------:R-:W3:Y:S01]  /*5970*/  MUFU.TANH R158, R158 ;  /* 0x0000009e009e7308 */ /* 0x000ee20000002400 */
[----:B------:R-:W-:Y:S01]  /*5980*/  FMUL.FTZ R183, R183, UR25 ;  /* 0x00000019b7b77c20 */ /* 0x000fe20008410000 */
[----:B------:R-:W-:Y:S01]  /*5990*/  FMUL.FTZ R157, R157, UR25 ;  /* 0x000000199d9d7c20 */ /* 0x000fe20008410000 */
[----:B------:R-:W-:Y:S01]  /*59a0*/  FMUL.FTZ R160, R160, UR25 ;  /* 0x00000019a0a07c20 */ /* 0x000fe20008410000 */
[----:B------:R-:W-:-:S02]  /*59b0*/  VIADD R166, R166, -UR52 ;  /* 0x80000034a6a67c36 */ /* 0x000fc40008000000 */
[----:B------:R-:W-:Y:S01]  /*59c0*/  FMUL.FTZ R161, R161, UR25 ;  /* 0x00000019a1a17c20 */ /* 0x000fe20008410000 */
[----:B------:R-:W-:Y:S01]  /*59d0*/  FMUL.FTZ R164, R164, UR25 ;  /* 0x00000019a4a47c20 */ /* 0x000fe20008410000 */
[----:B------:R-:W-:Y:S01]  /*59e0*/  FMUL.FTZ R165, R165, UR25 ;  /* 0x00000019a5a57c20 */ /* 0x000fe20008410000 */
[----:B------:R1:W4:Y:S01]  /*59f0*/  MUFU.TANH R12, R159 ;  /* 0x0000009f000c7308 */ /* 0x0003220000002400 */
        /* <DEDUP_REMOVED lines=9> */
[----:B------:R-:W-:Y:S01]  /*5a90*/  UMOV UR10, UR22 ;  /* 0x00000016000a7c82 */ /* 0x000fe20008000000 */
[----:B--2---:R-:W-:Y:S01]  /*5aa0*/  IMAD.IADD R10, R166, 0x1, R11 ;  /* 0x00000001a60a7824 */ /* 0x004fe200078e020b */
[----:B------:R-:W-:-:S04]  /*5ab0*/  UIADD3 UR6, UR23, 0x28c40, URZ ;  /* 0x00028c4017067890 */ /* 0x000fc8000fffe03f */
[C---:B------:R-:W-:Y:S01]  /*5ac0*/  ISETP.GT.AND P1, PT, R10.reuse, RZ, PT ;  /* 0x000000ff0a00720c */ /* 0x040fe20003f24270 */
[----:B------:R2:W0:Y:S01]  /*5ad0*/  MUFU.TANH R153, R163 ;  /* 0x000000a300997308 */ /* 0x0004220000002400 */
[----:B------:R-:W-:Y:S01]  /*5ae0*/  ISETP.GT.AND P2, PT, R10, 0x1, PT ;  /* 0x000000010a00780c */ /* 0x000fe20003f44270 */
[----:B------:R-:W-:-:S03]  /*5af0*/  UPRMT UR6, UR40, 0x654, UR6 ;  /* 0x0000065428067896 */ /* 0x000fc60008000006 */
[----:B-1----:R-:W-:Y:S02]  /*5b00*/  FSEL R159, R155, -INF , P2 ;  /* 0xff8000009b9f7808 */ /* 0x002fe40001000000 */
[----:B------:R-:W-:Y:S01]  /*5b10*/  ISETP.GT.AND P2, PT, R10, 0x9, PT ;  /* 0x000000090a00780c */ /* 0x000fe20003f44270 */
[----:B------:R1:W0:Y:S01]  /*5b20*/  MUFU.TANH R21, R167 ;  /* 0x000000a700157308 */ /* 0x0002220000002400 */
[----:B--2---:R-:W-:Y:S02]  /*5b30*/  FSEL R163, R154, -INF , P1 ;  /* 0xff8000009aa37808 */ /* 0x004fe40000800000 */
[----:B------:R-:W-:Y:S01]  /*5b40*/  ISETP.GT.AND P1, PT, R10, 0x8, PT ;  /* 0x000000080a00780c */ /* 0x000fe20003f24270 */
[----:B------:R-:W-:Y:S01]  /*5b50*/  SYNCS.ARRIVE.TRANS64.RED.A1T0 RZ, [UR6], RZ ;  /* 0x000000ffffff79a7 */ /* 0x000fe20008100406 */
[----:B------:R-:W-:Y:S02]  /*5b60*/  FMNMX.FTZ R6, R163, R8, !PT ;  /* 0x00000008a3067209 */ /* 0x000fe40007810000 */
[----:B---3--:R-:W-:Y:S01]  /*5b70*/  FSEL R155, R158, -INF , P1 ;  /* 0xff8000009e9b7808 */ /* 0x008fe20000800000 */
[----:B------:R-:W2:Y:S01]  /*5b80*/  MUFU.TANH R20, R170 ;  /* 0x000000aa00147308 */ /* 0x000ea20000002400 */
[----:B------:R-:W-:Y:S01]  /*5b90*/  FMNMX.FTZ R6, R159, R6, !PT ;  /* 0x000000069f067209 */ /* 0x000fe20007810000 */
[----:B-1----:R-:W-:Y:S01]  /*5ba0*/  FMUL.FTZ R167, R156, UR25 ;  /* 0x000000199ca77c20 */ /* 0x002fe20008410000 */
[----:B------:R-:W-:-:S02]  /*5bb0*/  ISETP.GT.AND P1, PT, R10, 0x10, PT ;  /* 0x000000100a00780c */ /* 0x000fc40003f24270 */
[----:B----4-:R-:W-:Y:S02]  /*5bc0*/  FSEL R158, R12, -INF , P2 ;  /* 0xff8000000c9e7808 */ /* 0x010fe40001000000 */
[----:B------:R-:W-:Y:S01]  /*5bd0*/  FMNMX.FTZ R11, R155, R6, !PT ;  /* 0x000000069b0b7209 */ /* 0x000fe20007810000 */
[----:B------:R-:W1:Y:S01]  /*5be0*/  MUFU.TANH R15, R171 ;  /* 0x000000ab000f7308 */ /* 0x000e620000002400 */
[----:B------:R-:W-:Y:S02]  /*5bf0*/  ISETP.GT.AND P2, PT, R10, 0x11, PT ;  /* 0x000000110a00780c */ /* 0x000fe40003f44270 */
[----:B-----5:R-:W-:Y:S02]  /*5c00*/  FSEL R154, R13, -INF , P1 ;  /* 0xff8000000d9a7808 */ /* 0x020fe40000800000 */
[----:B------:R-:W-:Y:S02]  /*5c10*/  FMNMX.FTZ R11, R158, R11, !PT ;  /* 0x0000000b9e0b7209 */ /* 0x000fe40007810000 */
[----:B------:R-:W-:Y:S01]  /*5c20*/  ISETP.GT.AND P1, PT, R10, 0x18, PT ;  /* 0x000000180a00780c */ /* 0x000fe20003f24270 */
[----:B------:R-:W3:Y:S01]  /*5c30*/  MUFU.TANH R14, R174 ;  /* 0x000000ae000e7308 */ /* 0x000ee20000002400 */
[----:B0-----:R-:W-:-:S02]  /*5c40*/  FSEL R153, R153, -INF , P2 ;  /* 0xff80000099997808 */ /* 0x001fc40001000000 */
[----:B------:R-:W-:Y:S02]  /*5c50*/  FMNMX.FTZ R6, R154, R11, !PT ;  /* 0x0000000b9a067209 */ /* 0x000fe40007810000 */
[----:B------:R-:W-:Y:S02]  /*5c60*/  ISETP.GT.AND P2, PT, R10, 0x19, PT ;  /* 0x000000190a00780c */ /* 0x000fe40003f44270 */
[----:B------:R-:W-:Y:S01]  /*5c70*/  FSEL R152, R152, -INF , P1 ;  /* 0xff80000098987808 */ /* 0x000fe20000800000 */
[----:B------:R-:W0:Y:S01]  /*5c80*/  MUFU.TANH R175, R175 ;  /* 0x000000af00af7308 */ /* 0x000e220000002400 */
[----:B------:R-:W-:Y:S02]  /*5c90*/  FMNMX.FTZ R11, R153, R6, !PT ;  /* 0x00000006990b7209 */ /* 0x000fe40007810000 */
[----:B------:R-:W-:Y:S02]  /*5ca0*/  ISETP.GT.AND P1, PT, R10, 0x20, PT ;  /* 0x000000200a00780c */ /* 0x000fe40003f24270 */
[----:B------:R-:W-:-:S02]  /*5cb0*/  FSEL R21, R21, -INF , P2 ;  /* 0xff80000015157808 */ /* 0x000fc40001000000 */
[----:B------:R-:W-:Y:S01]  /*5cc0*/  FMNMX.FTZ R6, R152, R11, !PT ;  /* 0x0000000b98067209 */ /* 0x000fe20007810000 */
[----:B------:R-:W4:Y:S01]  /*5cd0*/  MUFU.TANH R13, R178 ;  /* 0x000000b2000d7308 */ /* 0x000f220000002400 */
[----:B------:R-:W-:Y:S02]  /*5ce0*/  ISETP.GT.AND P2, PT, R10, 0x21, PT ;  /* 0x000000210a00780c */ /* 0x000fe40003f44270 */
[----:B--2---:R-:W-:Y:S02]  /*5cf0*/  FSEL R20, R20, -INF , P1 ;  /* 0xff80000014147808 */ /* 0x004fe40000800000 */
[----:B------:R-:W-:Y:S02]  /*5d00*/  FMNMX.FTZ R11, R21, R6, !PT ;  /* 0x00000006150b7209 */ /* 0x000fe40007810000 */
[----:B------:R-:W-:Y:S01]  /*5d10*/  ISETP.GT.AND P1, PT, R10, 0x28, PT ;  /* 0x000000280a00780c */ /* 0x000fe20003f24270 */
[----:B------:R-:W2:Y:S01]  /*5d20*/  MUFU.TANH R179, R179 ;  /* 0x000000b300b37308 */ /* 0x000ea20000002400 */
[----:B-1----:R-:W-:-:S02]  /*5d30*/  FSEL R15, R15, -INF , P2 ;  /* 0xff8000000f0f7808 */ /* 0x002fc40001000000 */
[----:B------:R-:W-:Y:S02]  /*5d40*/  FMNMX.FTZ R6, R20, R11, !PT ;  /* 0x0000000b14067209 */ /* 0x000fe40007810000 */
[----:B------:R-:W-:Y:S02]  /*5d50*/  ISETP.GT.AND P2, PT, R10, 0x29, PT ;  /* 0x000000290a00780c */ /* 0x000fe40003f44270 */
[----:B---3--:R-:W-:Y:S01]  /*5d60*/  FSEL R14, R14, -INF , P1 ;  /* 0xff8000000e0e7808 */ /* 0x008fe20000800000 */
[----:B------:R-:W1:Y:S01]  /*5d70*/  MUFU.TANH R182, R182 ;  /* 0x000000b600b67308 */ /* 0x000e620000002400 */
[----:B------:R-:W-:Y:S02]  /*5d80*/  FMNMX.FTZ R11, R15, R6, !PT ;  /* 0x000000060f0b7209 */ /* 0x000fe40007810000 */
[----:B------:R-:W-:Y:S02]  /*5d90*/  ISETP.GT.AND P1, PT, R10, 0x30, PT ;  /* 0x000000300a00780c */ /* 0x000fe40003f24270 */
[----:B0-----:R-:W-:-:S02]  /*5da0*/  FSEL R6, R175, -INF , P2 ;  /* 0xff800000af067808 */ /* 0x001fc40001000000 */
[----:B------:R-:W-:Y:S01]  /*5db0*/  FMNMX.FTZ R11, R14, R11, !PT ;  /* 0x0000000b0e0b7209 */ /* 0x000fe20007810000 */
[----:B------:R-:W0:Y:S01]  /*5dc0*/  MUFU.TANH R183, R183 ;  /* 0x000000b700b77308 */ /* 0x000e220000002400 */
[----:B------:R-:W-:Y:S02]  /*5dd0*/  ISETP.GT.AND P2, PT, R10, 0x31, PT ;  /* 0x000000310a00780c */ /* 0x000fe40003f44270 */
[----:B----4-:R-:W-:Y:S02]  /*5de0*/  FSEL R13, R13, -INF , P1 ;  /* 0xff8000000d0d7808 */ /* 0x010fe40000800000 */
[----:B------:R-:W-:Y:S02]  /*5df0*/  FMNMX.FTZ R12, R6, R11, !PT ;  /* 0x0000000b060c7209 */ /* 0x000fe40007810000 */
[----:B------:R-:W-:Y:S01]  /*5e00*/  ISETP.GT.AND P1, PT, R10, 0x38, PT ;  /* 0x000000380a00780c */ /* 0x000fe20003f24270 */
[----:B------:R-:W3:Y:S01]  /*5e10*/  MUFU.TANH R5, R5 ;  /* 0x0000000500057308 */ /* 0x000ee20000002400 */
[----:B--2---:R-:W-:-:S02]  /*5e20*/  FSEL R11, R179, -INF , P2 ;  /* 0xff800000b30b7808 */ /* 0x004fc40001000000 */
[----:B------:R-:W-:Y:S02]  /*5e30*/  FMNMX.FTZ R156, R13, R12, !PT ;  /* 0x0000000c0d9c7209 */ /* 0x000fe40007810000 */
[----:B-1----:R-:W-:Y:S02]  /*5e40*/  FSEL R12, R182, -INF , P1 ;  /* 0xff800000b60c7808 */ /* 0x002fe40000800000 */
[----:B------:R-:W-:Y:S01]  /*5e50*/  FMNMX.FTZ R171, R11, R156, !PT ;  /* 0x0000009c0bab7209 */ /* 0x000fe20007810000 */
[----:B------:R-:W1:Y:S01]  /*5e60*/  MUFU.TANH R205, R205 ;  /* 0x000000cd00cd7308 */ /* 0x000e620000002400 */
[----:B------:R-:W-:Y:S02]  /*5e70*/  ISETP.GT.AND P2, PT, R10, 0x39, PT ;  /* 0x000000390a00780c */ /* 0x000fe40003f44270 */
[----:B------:R-:W-:Y:S02]  /*5e80*/  FMNMX.FTZ R171, R12, R171, !PT ;  /* 0x000000ab0cab7209 */ /* 0x000fe40007810000 */
[----:B0-----:R-:W-:-:S03]  /*5e90*/  FSEL R10, R183, -INF , P2 ;  /* 0xff800000b70a7808 */ /* 0x001fc60001000000 */
[----:B------:R0:W-:Y:S01]  /*5ea0*/  MUFU.TANH R174, R157 ;  /* 0x0000009d00ae7308 */ /* 0x0001e20000002400 */
[----:B------:R-:W-:Y:S02]  /*5eb0*/  FMNMX.FTZ R156, R10, R171, !PT ;  /* 0x000000ab0a9c7209 */ /* 0x000fe40007810000 */
[----:B------:R-:W0:Y:S04]  /*5ec0*/  SHFL.IDX PT, R171, R162, RZ, 0x1c1f ;  /* 0x001c1fffa2ab7589 */ /* 0x000e2800000e0000 */
[----:B------:R-:W2:Y:S01]  /*5ed0*/  SHFL.BFLY PT, R175, R156, 0x2, 0x1f ;  /* 0x0c401f009caf7f89 */ /* 0x000ea200000e0000 */
[----:B------:R-:W4:Y:S08]  /*5ee0*/  MUFU.TANH R167, R167 ;  /* 0x000000a700a77308 */ /* 0x000f300000002400 */
[----:B------:R4:W5:Y:S08]  /*5ef0*/  MUFU.TANH R178, R160 ;  /* 0x000000a000b27308 */ /* 0x0009700000002400 */
[----:B------:R-:W5:Y:S01]  /*5f00*/  MUFU.TANH R161, R161 ;  /* 0x000000a100a17308 */ /* 0x000f620000002400 */
[----:B0-----:R-:W-:Y:S01]  /*5f10*/  IMAD.IADD R157, R166, 0x1, R171 ;  /* 0x00000001a69d7824 */ /* 0x001fe200078e02ab */
[----:B--2---:R-:W-:-:S06]  /*5f20*/  FMNMX.FTZ R175, R156, R175, !PT ;  /* 0x000000af9caf7209 */ /* 0x004fcc0007810000 */
[----:B------:R5:W0:Y:S01]  /*5f30*/  MUFU.TANH R179, R164 ;  /* 0x000000a400b37308 */ /* 0x000a220000002400 */
[C---:B------:R-:W-:Y:S02]  /*5f40*/  ISETP.GT.AND P1, PT, R157.reuse, RZ, PT ;  /* 0x000000ff9d00720c */ /* 0x040fe40003f24270 */
[----:B------:R-:W-:Y:S01]  /*5f50*/  ISETP.GT.AND P2, PT, R157, 0x1, PT ;  /* 0x000000019d00780c */ /* 0x000fe20003f44270 */
[----:B------:R-:W2:Y:S01]  /*5f60*/  SHFL.BFLY PT, R170, R175, 0x1, 0x1f ;  /* 0x0c201f00afaa7f89 */ /* 0x000ea200000e0000 */
[----:B---3--:R-:W-:Y:S02]  /*5f70*/  FSEL R156, R5, -INF , P1 ;  /* 0xff800000059c7808 */ /* 0x008fe40000800000 */
[----:B------:R-:W-:Y:S01]  /*5f80*/  ISETP.GT.AND P1, PT, R157, 0x8, PT ;  /* 0x000000089d00780c */ /* 0x000fe20003f24270 */
[----:B------:R-:W3:Y:S01]  /*5f90*/  MUFU.TANH R165, R165 ;  /* 0x000000a500a57308 */ /* 0x000ee20000002400 */
[----:B-1----:R-:W-:Y:S02]  /*5fa0*/  FSEL R205, R205, -INF , P2 ;  /* 0xff800000cdcd7808 */ /* 0x002fe40001000000 */
[----:B------:R-:W-:-:S02]  /*5fb0*/  FMNMX.FTZ R162, R156, R9, !PT ;  /* 0x000000099ca27209 */ /* 0x000fc40007810000 */
[----:B------:R-:W-:Y:S02]  /*5fc0*/  ISETP.GT.AND P2, PT, R157, 0x9, PT ;  /* 0x000000099d00780c */ /* 0x000fe40003f44270 */
[----:B----4-:R-:W-:Y:S01]  /*5fd0*/  FSEL R160, R167, -INF , P1 ;  /* 0xff800000a7a07808 */ /* 0x010fe20000800000 */
[----:B------:R-:W1:Y:S01]  /*5fe0*/  MUFU.TANH R182, R168 ;  /* 0x000000a800b67308 */ /* 0x000e620000002400 */
[----:B------:R-:W-:Y:S02]  /*5ff0*/  FMNMX.FTZ R5, R205, R162, !PT ;  /* 0x000000a2cd057209 */ /* 0x000fe40007810000 */
[C---:B------:R-:W-:Y:S02]  /*6000*/  ISETP.GT.AND P1, PT, R157.reuse, 0x10, PT ;  /* 0x000000109d00780c */ /* 0x040fe40003f24270 */
[----:B------:R-:W-:Y:S02]  /*6010*/  FSEL R162, R174, -INF , P2 ;  /* 0xff800000aea27808 */ /* 0x000fe40001000000 */
[----:B------:R-:W-:Y:S01]  /*6020*/  FMNMX.FTZ R5, R160, R5, !PT ;  /* 0x00000005a0057209 */ /* 0x000fe20007810000 */
[----:B------:R0:W4:Y:S01]  /*6030*/  MUFU.TANH R171, R169 ;  /* 0x000000a900ab7308 */ /* 0x0001220000002400 */
[----:B------:R-:W-:-:S02]  /*6040*/  ISETP.GT.AND P2, PT, R157, 0x11, PT ;  /* 0x000000119d00780c */ /* 0x000fc40003f44270 */
[----:B-----5:R-:W-:Y:S02]  /*6050*/  FSEL R164, R178, -INF , P1 ;  /* 0xff800000b2a47808 */ /* 0x020fe40000800000 */
[----:B------:R-:W-:Y:S02]  /*6060*/  FMNMX.FTZ R5, R162, R5, !PT ;  /* 0x00000005a2057209 */ /* 0x000fe40007810000 */
[----:B------:R-:W-:Y:S01]  /*6070*/  ISETP.GT.AND P1, PT, R157, 0x18, PT ;  /* 0x000000189d00780c */ /* 0x000fe20003f24270 */
[----:B------:R-:W5:Y:S01]  /*6080*/  MUFU.TANH R172, R172 ;  /* 0x000000ac00ac7308 */ /* 0x000f620000002400 */
[----:B------:R-:W-:Y:S02]  /*6090*/  FSEL R166, R161, -INF , P2 ;  /* 0xff800000a1a67808 */ /* 0x000fe40001000000 */
[----:B------:R-:W-:Y:S02]  /*60a0*/  FMNMX.FTZ R5, R164, R5, !PT ;  /* 0x00000005a4057209 */ /* 0x000fe40007810000 */
[----:B------:R-:W-:-:S02]  /*60b0*/  ISETP.GT.AND P2, PT, R157, 0x19, PT ;  /* 0x000000199d00780c */ /* 0x000fc40003f44270 */
[----:B0-----:R-:W-:Y:S01]  /*60c0*/  FSEL R169, R179, -INF , P1 ;  /* 0xff800000b3a97808 */ /* 0x001fe20000800000 */
[----:B------:R1:W0:Y:S01]  /*60d0*/  MUFU.TANH R167, R173 ;  /* 0x000000ad00a77308 */ /* 0x0002220000002400 */
[----:B------:R-:W-:Y:S02]  /*60e0*/  FMNMX.FTZ R168, R166, R5, !PT ;  /* 0x00000005a6a87209 */ /* 0x000fe40007810000 */
[----:B------:R-:W-:Y:S02]  /*60f0*/  ISETP.GT.AND P1, PT, R157, 0x20, PT ;  /* 0x000000209d00780c */ /* 0x000fe40003f24270 */
[----:B---3--:R-:W-:Y:S02]  /*6100*/  FSEL R174, R165, -INF , P2 ;  /* 0xff800000a5ae7808 */ /* 0x008fe40001000000 */
[----:B------:R-:W-:Y:S01]  /*6110*/  FMNMX.FTZ R161, R169, R168, !PT ;  /* 0x000000a8a9a17209 */ /* 0x000fe20007810000 */
[----:B------:R3:W3:Y:S01]  /*6120*/  MUFU.TANH R178, R176 ;  /* 0x000000b000b27308 */ /* 0x0006e20000002400 */
[----:B--2---:R-:W-:-:S02]  /*6130*/  FMNMX.FTZ R5, R175, R170, !PT ;  /* 0x000000aaaf057209 */ /* 0x004fc40007810000 */
[C---:B------:R-:W-:Y:S02]  /*6140*/  ISETP.GT.AND P2, PT, R157.reuse, 0x21, PT ;  /* 0x000000219d00780c */ /* 0x040fe40003f44270 */
[----:B-1----:R-:W-:Y:S02]  /*6150*/  FSEL R173, R182, -INF , P1 ;  /* 0xff800000b6ad7808 */ /* 0x002fe40000800000 */
[----:B------:R-:W-:Y:S01]  /*6160*/  FMNMX.FTZ R170, R174, R161, !PT ;  /* 0x000000a1aeaa7209 */ /* 0x000fe20007810000 */
[----:B------:R-:W1:Y:S01]  /*6170*/  MUFU.TANH R177, R177 ;  /* 0x000000b100b17308 */ /* 0x000e620000002400 */
[----:B------:R-:W-:Y:S02]  /*6180*/  ISETP.GT.AND P1, PT, R157, 0x28, PT ;  /* 0x000000289d00780c */ /* 0x000fe40003f24270 */
[----:B----4-:R-:W-:Y:S02]  /*6190*/  FSEL R168, R171, -INF , P2 ;  /* 0xff800000aba87808 */ /* 0x010fe40001000000 */
[----:B------:R-:W-:-:S02]  /*61a0*/  FMNMX.FTZ R161, R173, R170, !PT ;  /* 0x000000aaada17209 */ /* 0x000fc40007810000 */
[C---:B------:R-:W-:Y:S01]  /*61b0*/  ISETP.GT.AND P2, PT, R157.reuse, 0x29, PT ;  /* 0x000000299d00780c */ /* 0x040fe20003f44270 */
[----:B------:R2:W4:Y:S01]  /*61c0*/  MUFU.TANH R165, R180 ;  /* 0x000000b400a57308 */ /* 0x0005220000002400 */
[----:B-----5:R-:W-:Y:S02]  /*61d0*/  FSEL R170, R172, -INF , P1 ;  /* 0xff800000acaa7808 */ /* 0x020fe40000800000 */
[----:B------:R-:W-:Y:S02]  /*61e0*/  FMNMX.FTZ R161, R168, R161, !PT ;  /* 0x000000a1a8a17209 */ /* 0x000fe40007810000 */
[----:B------:R-:W-:Y:S02]  /*61f0*/  ISETP.GT.AND P1, PT, R157, 0x30, PT ;  /* 0x000000309d00780c */ /* 0x000fe40003f24270 */
[----:B0-----:R-:W-:Y:S01]  /*6200*/  FSEL R171, R167, -INF , P2 ;  /* 0xff800000a7ab7808 */ /* 0x001fe20001000000 */
[----:B------:R-:W0:Y:S01]  /*6210*/  MUFU.TANH R181, R181 ;  /* 0x000000b500b57308 */ /* 0x000e220000002400 */
[----:B---3--:R-:W-:Y:S01]  /*6220*/  FMNMX.FTZ R176, R170, R161, !PT ;  /* 0x000000a1aab07209 */ /* 0x008fe20007810000 */
[----:B--2---:R-:W-:Y:S01]  /*6230*/  FMUL.FTZ R180, R5, UR10 ;  /* 0x0000000a05b47c20 */ /* 0x004fe20008410000 */
[----:B------:R-:W-:-:S02]  /*6240*/  ISETP.GT.AND P2, PT, R157, 0x31, PT ;  /* 0x000000319d00780c */ /* 0x000fc40003f44270 */
[----:B------:R-:W-:Y:S02]  /*6250*/  FSEL R172, R178, -INF , P1 ;  /* 0xff800000b2ac7808 */ /* 0x000fe40000800000 */
[----:B------:R-:W-:Y:S02]  /*6260*/  FMNMX.FTZ R161, R171, R176, !PT ;  /* 0x000000b0aba17209 */ /* 0x000fe40007810000 */
[----:B------:R-:W-:Y:S02]  /*6270*/  ISETP.GT.AND P3, PT, R157, 0x38, PT ;  /* 0x000000389d00780c */ /* 0x000fe40003f64270 */
[----:B-1----:R-:W-:Y:S02]  /*6280*/  FSEL R175, R177, -INF , P2 ;  /* 0xff800000b1af7808 */ /* 0x002fe40001000000 */
[----:B------:R-:W-:Y:S02]  /*6290*/  FMNMX.FTZ R178, R172, R161, !PT ;  /* 0x000000a1acb27209 */ /* 0x000fe40007810000 */
[----:B------:R-:W-:-:S02]  /*62a0*/  ISETP.GT.AND P1, PT, R157, 0x39, PT ;  /* 0x000000399d00780c */ /* 0x000fc40003f24270 */
[----:B----4-:R-:W-:Y:S02]  /*62b0*/  FSEL R176, R165, -INF , P3 ;  /* 0xff800000a5b07808 */ /* 0x010fe40001800000 */
[----:B------:R-:W-:Y:S02]  /*62c0*/  FMNMX.FTZ R157, R175, R178, !PT ;  /* 0x000000b2af9d7209 */ /* 0x000fe40007810000 */
[----:B0-----:R-:W-:Y:S02]  /*62d0*/  FSEL R177, R181, -INF , P1 ;  /* 0xff800000b5b17808 */ /* 0x001fe40000800000 */
[----:B------:R-:W-:Y:S02]  /*62e0*/  FMNMX.FTZ R178, R176, R157, !PT ;  /* 0x0000009db0b27209 */ /* 0x000fe40007810000 */
[----:B------:R-:W-:Y:S02]  /*62f0*/  FSETP.NEU.FTZ.AND P4, PT, R5, -INF , PT ;  /* 0xff8000000500780b */ /* 0x000fe40003f9d000 */
[----:B------:R-:W-:-:S02]  /*6300*/  FMNMX.FTZ R161, R177, R178, !PT ;  /* 0x000000b2b1a17209 */ /* 0x000fc40007810000 */
        /* <DEDUP_REMOVED lines=270> */
.L_x_4468:
[----:B------:R0:W1:Y:S01]  /*73f0*/  SYNCS.PHASECHK.TRANS64.TRYWAIT P1, [UR23+0x28c50], R7 ;  /* 0x028c5007ff0075a7 */ /* 0x0000620008020157 */
[----:B------:R-:W-:Y:S05]  /*7400*/  @!P0 BRA `(.L_x_4469) ;  /* 0x0000000000048947 */ /* 0x000fea0003800000 */
[----:B------:R-:W-:Y:S01]  /*7410*/  BPT.TRAP 0x1 ;  /* 0x000000040000795c */ /* 0x000fe20000300000 */
.L_x_4469:
[----:B-1----:R-:W-:Y:S05]  /*7420*/  @P1 BRA `(.L_x_4470) ;  /* 0x0000000000081947 */ /* 0x002fea0003800000 */
[----:B------:R-:W1:Y:S02]  /*7430*/  SYNCS.PHASECHK.TRANS64.TRYWAIT P1, [UR23+0x28c50], R7 ;  /* 0x028c5007ff0075a7 */ /* 0x000e640008020157 */
[----:B-1----:R-:W-:Y:S05]  /*7440*/  @!P1 BRA `(.L_x_4471) ;  /* 0x000000b400509947 */ /* 0x002fea0003800000 */
.L_x_4470:
        /* <DEDUP_REMOVED lines=34> */
.L_x_4472:
        /* <DEDUP_REMOVED lines=10> */
.L_x_4462:
[----:B------:R-:W-:-:S13]  /*7710*/  ISETP.LE.AND P1, PT, RZ, UR21, PT ;  /* 0x00000015ff007c0c */ /* 0x000fda000bf23270 */
[----:B------:R-:W-:Y:S05]  /*7720*/  @!P1 BRA `(.L_x_4474) ;  /* 0x0000001c003c9947 */ /* 0x000fea0003800000 */
[----:B01----:R-:W-:Y:S01]  /*7730*/  IMAD.MOV.U32 R8, RZ, RZ, R5 ;  /* 0x000000ffff087224 */ /* 0x003fe200078e0005 */
[----:B------:R-:W-:Y:S01]  /*7740*/  MOV R205, R6 ;  /* 0x0000000600cd7202 */ /* 0x000fe20000000f00 */
[----:B------:R-:W-:Y:S01]  /*7750*/  UMOV UR23, UR38 ;  /* 0x0000002600177c82 */ /* 0x000fe20008000000 */
[----:B------:R-:W-:Y:S01]  /*7760*/  ULDC UR24, c[0x0][0x9d8] ;  /* 0x0002760000187ab9 */ /* 0x000fe20000000800 */
[----:B------:R-:W-:-:S05]  /*7770*/  ULDC UR20, c[0x0][0x988] ;  /* 0x0002620000147ab9 */ /* 0x000fca0000000800 */
.L_x_4485:
[----:B------:R-:W-:-:S04]  /*7780*/  UIADD3 UR38, UR23, 0x1, URZ ;  /* 0x0000000117267890 */ /* 0x000fc8000fffe03f */
[----:B------:R-:W-:-:S04]  /*7790*/  UISETP.NE.AND UP0, UPT, UR38, 0x2, UPT ;  /* 0x000000022600788c */ /* 0x000fc8000bf05270 */
[----:B------:R-:W-:Y:S02]  /*77a0*/  USEL UR6, URZ, 0x1, UP0 ;  /* 0x000000013f067887 */ /* 0x000fe40008000000 */
[----:B------:R-:W-:Y:S02]  /*77b0*/  USEL UR38, UR38, URZ, UP0 ;  /* 0x0000003f26267287 */ /* 0x000fe40008000000 */
[----:B------:R-:W-:Y:S01]  /*77c0*/  ULOP3.LUT UR37, UR37, UR6, URZ, 0x3c, !UPT ;  /* 0x0000000625257292 */ /* 0x000fe2000f8e3c3f */
[----:B01----:R-:W-:Y:S11]  /*77d0*/  @!P0 BRA `(.L_x_4475) ;  /* 0x0000000000048947 */ /* 0x003ff60003800000 */
[----:B------:R-:W-:Y:S01]  /*77e0*/  BPT.TRAP 0x1 ;  /* 0x000000040000795c */ /* 0x000fe20000300000 */
.L_x_4475:
[----:B------:R-:W-:Y:S01]  /*77f0*/  ULEA UR22, UR38, UR41, 0x3 ;  /* 0x0000002926167291 */ /* 0x000fe2000f8e183f */
[----:B------:R-:W-:-:S05]  /*7800*/  IMAD.U32 R7, RZ, RZ, UR37 ;  /* 0x00000025ff077e24 */ /* 0x000fca000f8e00ff */
[----:B------:R-:W-:-:S04]  /*7810*/  SHF.L.U32 R7, R7, 0x1f, RZ ;  /* 0x0000001f07077819 */ /* 0x000fc800000006ff */
[----:B------:R0:W1:Y:S01]  /*7820*/  SYNCS.PHASECHK.TRANS64.TRYWAIT P1, [UR22+0x28c30], R7 ;  /* 0x028c3007ff0075a7 */ /* 0x0000620008020156 */
[----:B------:R-:W-:Y:S05]  /*7830*/  @!P0 BRA `(.L_x_4476) ;  /* 0x0000000000048947 */ /* 0x000fea0003800000 */
[----:B------:R-:W-:Y:S01]  /*7840*/  BPT.TRAP 0x1 ;  /* 0x000000040000795c */ /* 0x000fe20000300000 */
.L_x_4476:
[----:B-1----:R-:W-:Y:S05]  /*7850*/  @P1 BRA `(.L_x_4477) ;  /* 0x0000000000081947 */ /* 0x002fea0003800000 */
[----:B------:R-:W1:Y:S02]  /*7860*/  SYNCS.PHASECHK.TRANS64.TRYWAIT P1, [UR22+0x28c30], R7 ;  /* 0x028c3007ff0075a7 */ /* 0x000e640008020156 */
[----:B-1----:R-:W-:Y:S05]  /*7870*/  @!P1 BRA `(.L_x_4478) ;  /* 0x000000b0005c9947 */ /* 0x002fea0003800000 */
.L_x_4477:
        /* <DEDUP_REMOVED lines=23> */
.L_x_4479:
        /* <DEDUP_REMOVED lines=212> */
[----:B------:R-:W-:Y:S01]  /*8730*/  FFMA.FTZ R180, R166, UR10, -R165 ;  /* 0x0000000aa6b47c23 */ /* 0x000fe200080108a5 */
[-C--:B------:R-:W-:Y:S01]  /*8740*/  FMUL.FTZ R124, R124, R14.reuse ;  /* 0x0000000e7c7c7220 */ /* 0x080fe20000410000 */
[----:B------:R-:W-:Y:S01]  /*8750*/  FMUL.FTZ R125, R125, R14 ;  /* 0x0000000e7d7d7220 */ /* 0x000fe20000410000 */
[----:B------:R-:W-:-:S02]  /*8760*/  @!P1 IMAD R21, R21, 0x40, R16 ;  /* 0x0000004015159824 */ /* 0x000fc400078e0210 */
        /* <DEDUP_REMOVED lines=154> */
.L_x_4480:
[----:B------:R1:W2:Y:S01]  /*9110*/  SYNCS.PHASECHK.TRANS64.TRYWAIT P1, [UR22+0x28c50], R7 ;  /* 0x028c5007ff0075a7 */ /* 0x0002a20008020156 */
[----:B------:R-:W-:Y:S05]  /*9120*/  @!P0 BRA `(.L_x_4481) ;  /* 0x0000000000048947 */ /* 0x000fea0003800000 */
[----:B------:R-:W-:Y:S01]  /*9130*/  BPT.TRAP 0x1 ;  /* 0x000000040000795c */ /* 0x000fe20000300000 */
.L_x_4481:
[----:B--2---:R-:W-:Y:S05]  /*9140*/  @P1 BRA `(.L_x_4482) ;  /* 0x0000000000081947 */ /* 0x004fea0003800000 */
[----:B------:R-:W2:Y:S02]  /*9150*/  SYNCS.PHASECHK.TRANS64.TRYWAIT P1, [UR22+0x28c50], R7 ;  /* 0x028c5007ff0075a7 */ /* 0x000ea40008020156 */
[----:B--2---:R-:W-:Y:S05]  /*9160*/  @!P1 BRA `(.L_x_4483) ;  /* 0x0000009800389947 */ /* 0x004fea0003800000 */
.L_x_4482:
        /* <DEDUP_REMOVED lines=34> */
.L_x_4484:
[----:B------:R-:W-:Y:S01]  /*9390*/  UIADD3 UR22, UR22, 0x28c60, URZ ;  /* 0x00028c6016167890 */ /* 0x000fe2000fffe03f */
[----:B------:R-:W-:Y:S01]  /*93a0*/  ISETP.LT.AND P1, PT, RZ, UR21, PT ;  /* 0x00000015ff007c0c */ /* 0x000fe2000bf21270 */
[----:B------:R-:W-:Y:S01]  /*93b0*/  UIADD3 UR21, UR21, -0x1, URZ ;  /* 0xffffffff15157890 */ /* 0x000fe2000fffe03f */
[----:B--2---:R-:W-:Y:S01]  /*93c0*/  IMAD.MOV.U32 R8, RZ, RZ, R5 ;  /* 0x000000ffff087224 */ /* 0x004fe200078e0005 */
[----:B------:R-:W-:Y:S01]  /*93d0*/  UPRMT UR22, UR40, 0x654, UR22 ;  /* 0x0000065428167896 */ /* 0x000fe20008000016 */
[----:B------:R-:W-:Y:S01]  /*93e0*/  MOV R205, R6 ;  /* 0x0000000600cd7202 */ /* 0x000fe20000000f00 */
[----:B------:R-:W-:-:S07]  /*93f0*/  UMOV UR23, UR38 ;  /* 0x0000002600177c82 */ /* 0x000fce0008000000 */
[----:B------:R-:W-:Y:S01]  /*9400*/  SYNCS.ARRIVE.TRANS64.RED.A1T0 RZ, [UR22], RZ ;  /* 0x000000ffffff79a7 */ /* 0x000fe20008100416 */
[----:B------:R-:W-:Y:S05]  /*9410*/  @P1 BRA `(.L_x_4485) ;  /* 0xffffffe000d81947 */ /* 0x000fea000383ffff */
.L_x_4474:
[----:B------:R-:W4:Y:S01]  /*9420*/  SHFL.BFLY PT, R0, R3, 0x2, 0x1f ;  /* 0x0c401f0003007f89 */ /* 0x000f2200000e0000 */
[----:B------:R-:W-:Y:S01]  /*9430*/  IMAD.MOV R11, RZ, RZ, -R18 ;  /* 0x000000ffff0b7224 */ /* 0x000fe200078e0a12 */
[----:B------:R-:W-:Y:S01]  /*9440*/  UIADD3 UR36, UR36, 0x1, URZ ;  /* 0x0000000124247890 */ /* 0x000fe2000fffe03f */
[----:B------:R-:W-:Y:S01]  /*9450*/  IMAD.U32 R13, RZ, RZ, UR10 ;  /* 0x0000000aff0d7e24 */ /* 0x000fe2000f8e00ff */
[----:B01----:R-:W0:Y:S01]  /*9460*/  SHFL.BFLY PT, R7, R4, 0x2, 0x1f ;  /* 0x0c401f0004077f89 */ /* 0x003e2200000e0000 */
        /* <DEDUP_REMOVED lines=19> */
[----:B------:R-:W-:Y:S02]  /*95a0*/  IMAD.MOV.U32 R0, RZ, RZ, RZ ;  /* 0x000000ffff007224 */ /* 0x000fe400078e00ff */
[----:B-1----:R-:W-:Y:S02]  /*95b0*/  FADD.FTZ R7, R8, R7 ;  /* 0x0000000708077221 */ /* 0x002fe40000010000 */
[----:B------:R-:W-:-:S03]  /*95c0*/  FSETP.NE.FTZ.AND P1, PT, R9, RZ, PT ;  /* 0x000000ff0900720b */ /* 0x000fc60003f35000 */
[----:B------:R-:W-:-:S10]  /*95d0*/  FSETP.NE.FTZ.AND P2, PT, R7, RZ, PT ;  /* 0x000000ff0700720b */ /* 0x000fd40003f55000 */
[----:B------:R-:W0:Y:S08]  /*95e0*/  @P1 MUFU.RCP R11, R9 ;  /* 0x00000009000b1308 */ /* 0x000e300000001000 */
[----:B------:R-:W1:Y:S08]  /*95f0*/  @P2 MUFU.RCP R0, R7 ;  /* 0x0000000700002308 */ /* 0x000e700000001000 */
[----:B------:R-:W4:Y:S01]  /*9600*/  @P2 MUFU.LG2 R7, R7 ;  /* 0x0000000700072308 */ /* 0x000f220000000c00 */
[-C--:B0-----:R-:W-:Y:S01]  /*9610*/  FMUL.FTZ R168, R32, R11.reuse ;  /* 0x0000000b20a87220 */ /* 0x081fe20000410000 */
[----:B------:R-:W-:Y:S01]  /*9620*/  @!P0 STS [R4+0x28800], R11 ;  /* 0x0288000b04008388 */ /* 0x000fe20000000800 */
[-C--:B------:R-:W-:Y:S01]  /*9630*/  FMUL.FTZ R170, R28, R11.reuse ;  /* 0x0000000b1caa7220 */ /* 0x080fe20000410000 */
[-C--:B------:R-:W-:Y:S01]  /*9640*/  FMUL.FTZ R28, R29, R11.reuse ;  /* 0x0000000b1d1c7220 */ /* 0x080fe20000410000 */
[----:B------:R-:W-:Y:S01]  /*9650*/  MOV R29, UR10 ;  /* 0x0000000a001d7c02 */ /* 0x000fe20008000f00 */
[-C--:B------:R-:W-:Y:S01]  /*9660*/  FMUL.FTZ R171, R24, R11.reuse ;  /* 0x0000000b18ab7220 */ /* 0x080fe20000410000 */
[-C--:B------:R-:W-:Y:S01]  /*9670*/  FMUL.FTZ R169, R25, R11.reuse ;  /* 0x0000000b19a97220 */ /* 0x080fe20000410000 */
[----:B------:R-:W0:Y:S01]  /*9680*/  @P1 MUFU.LG2 R32, R9 ;  /* 0x0000000900201308 */ /* 0x000e220000000c00 */
[----:B-1----:R1:W-:Y:S01]  /*9690*/  @!P0 STS [R4+0x28820], R0 ;  /* 0x0288200004008388 */ /* 0x0023e20000000800 */
[----:B------:R-:W-:Y:S01]  /*96a0*/  @P1 FMUL.FTZ R29, R29, 0.69314718246459960938 ;  /* 0x3f3172181d1d1820 */ /* 0x000fe20000410000 */
[-C--:B--23--:R-:W-:Y:S01]  /*96b0*/  FMUL.FTZ R166, R33, R11.reuse ;  /* 0x0000000b21a67220 */ /* 0x08cfe20000410000 */
        /* <DEDUP_REMOVED lines=129> */
.L_x_4439:
        /* <DEDUP_REMOVED lines=37> */
[----:B------:R-:W-:Y:S01]  /*a120*/  UIADD3 UR4, UP1, UR10, UR8, URZ ;  /* 0x000000080a047290 */ /* 0x000fe2000ff3e03f */
[----:B------:R-:W-:Y:S01]  /*a130*/  F2FP.BF16.F32.PACK_AB R80, R81, R80 ;  /* 0x000000505150723e */ /* 0x000fe200000010ff */
[----:B------:R-:W-:Y:S01]  /*a140*/  UISETP.NE.U32.AND UP0, UPT, UR8, URZ, UPT ;  /* 0x0000003f0800728c */ /* 0x000fe2000bf05070 */
[C---:B------:R-:W-:Y:S01]  /*a150*/  IADD3 R175, P1, R4.reuse, 0x20, RZ ;  /* 0x0000002004af7810 */ /* 0x040fe20007f3e0ff */
[----:B------:R-:W-:Y:S01]  /*a160*/  UIADD3.X UR8, UR11, UR9, URZ, UP1, !UPT ;  /* 0x000000090b087290 */ /* 0x000fe20008ffe43f */
[----:B------:R-:W-:Y:S01]  /*a170*/  IADD3 R177, P0, R4, 0x40, RZ ;  /* 0x0000004004b17810 */ /* 0x000fe20007f1e0ff */
[----:B------:R-:W-:Y:S01]  /*a180*/  UISETP.NE.AND.EX UP0, UPT, UR9, URZ, UPT, UP0 ;  /* 0x0000003f0900728c */ /* 0x000fe2000bf05300 */
[----:B------:R-:W-:-:S02]  /*a190*/  LOP3.LUT R32, R175, 0x380, RZ, 0xc0, !PT ;  /* 0x00000380af207812 */ /* 0x000fc400078ec0ff */
[----:B------:R-:W-:Y:S01]  /*a1a0*/  IADD3 R183, P6, R4, 0x2020, RZ ;  /* 0x0000202004b77810 */ /* 0x000fe20007fde0ff */
[--C-:B------:R-:W-:Y:S01]  /*a1b0*/  IMAD.X R37, RZ, RZ, R5.reuse, P0 ;  /* 0x000000ffff257224 */ /* 0x100fe200000e0605 */
[----:B------:R-:W-:Y:S02]  /*a1c0*/  SHF.R.U64 R32, R32, 0x3, RZ ;  /* 0x0000000320207819 */ /* 0x000fe400000012ff */
[C---:B------:R-:W-:Y:S01]  /*a1d0*/  IADD3 R6, P0, R4.reuse, 0x4020, RZ ;  /* 0x0000402004067810 */ /* 0x040fe20007f1e0ff */
[--C-:B------:R-:W-:Y:S01]  /*a1e0*/  IMAD.X R49, RZ, RZ, R5.reuse, P6 ;  /* 0x000000ffff317224 */ /* 0x100fe200030e0605 */
[C---:B------:R-:W-:Y:S02]  /*a1f0*/  LOP3.LUT R29, R4.reuse, 0x380, RZ, 0xc0, !PT ;  /* 0x00000380041d7812 */ /* 0x040fe400078ec0ff */
[----:B------:R-:W-:Y:S01]  /*a200*/  IADD3.X R33, RZ, R5, RZ, P1, !PT ;  /* 0x00000005ff217210 */ /* 0x000fe20000ffe4ff */
[----:B------:R-:W-:Y:S01]  /*a210*/  IMAD.X R107, RZ, RZ, R5, P0 ;  /* 0x000000ffff6b7224 */ /* 0x000fe200000e0605 */
[----:B------:R-:W-:-:S02]  /*a220*/  IADD3 R179, P4, R4, 0x60, RZ ;  /* 0x0000006004b37810 */ /* 0x000fc40007f9e0ff */
[C---:B------:R-:W-:Y:S02]  /*a230*/  IADD3 R181, P3, R4.reuse, 0x2000, RZ ;  /* 0x0000200004b57810 */ /* 0x040fe40007f7e0ff */
[C---:B------:R-:W-:Y:S01]  /*a240*/  IADD3 R205, P5, R4.reuse, 0x2040, RZ ;  /* 0x0000204004cd7810 */ /* 0x040fe20007fbe0ff */
[--C-:B------:R-:W-:Y:S01]  /*a250*/  IMAD.X R41, RZ, RZ, R5.reuse, P4 ;  /* 0x000000ffff297224 */ /* 0x100fe200020e0605 */
[C---:B------:R-:W-:Y:S01]  /*a260*/  IADD3 R209, P1, R4.reuse, 0x4000, RZ ;  /* 0x0000400004d17810 */ /* 0x040fe20007f3e0ff */
[--C-:B------:R-:W-:Y:S01]  /*a270*/  IMAD.X R45, RZ, RZ, R5.reuse, P3 ;  /* 0x000000ffff2d7224 */ /* 0x100fe200018e0605 */
        /* <DEDUP_REMOVED lines=8> */
[----:B------:R-:W-:Y:S02]  /*a300*/  LOP3.LUT R118, R7, 0x380, RZ, 0xc0, !PT ;  /* 0x0000038007767812 */ /* 0x000fe400078ec0ff */
[----:B------:R-:W-:Y:S02]  /*a310*/  IADD3.X R99, RZ, R5, RZ, P2, !PT ;  /* 0x00000005ff637210 */ /* 0x000fe400017fe4ff */
[C---:B------:R-:W-:Y:S02]  /*a320*/  IADD3 R110, P4, R4.reuse, 0x4040, RZ ;  /* 0x00004040046e7810 */ /* 0x040fe40007f9e0ff */
[C---:B------:R-:W-:Y:S02]  /*a330*/  IADD3 R114, P3, R4.reuse, 0x4060, RZ ;  /* 0x0000406004727810 */ /* 0x040fe40007f7e0ff */
[C---:B------:R-:W-:Y:S01]  /*a340*/  IADD3 R0, P5, R4.reuse, 0x6020, RZ ;  /* 0x0000602004007810 */ /* 0x040fe20007fbe0ff */
[--C-:B------:R-:W-:Y:S01]  /*a350*/  IMAD.X R111, RZ, RZ, R5.reuse, P4 ;  /* 0x000000ffff6f7224 */ /* 0x100fe200020e0605 */
[C---:B------:R-:W-:Y:S01]  /*a360*/  IADD3 R126, P2, R4.reuse, 0x6040, RZ ;  /* 0x00006040047e7810 */ /* 0x040fe20007f5e0ff */
[----:B------:R-:W-:Y:S01]  /*a370*/  IMAD.X R115, RZ, RZ, R5, P3 ;  /* 0x000000ffff737224 */ /* 0x000fe200018e0605 */
[----:B------:R-:W-:-:S02]  /*a380*/  IADD3 R174, P1, R4, 0x6060, RZ ;  /* 0x0000606004ae7810 */ /* 0x000fc40007f3e0ff */
[----:B------:R-:W-:Y:S01]  /*a390*/  SHF.R.U64 R175, R175, 0x3, RZ ;  /* 0x00000003afaf7819 */ /* 0x000fe200000012ff */
[--C-:B------:R-:W-:Y:S01]  /*a3a0*/  IMAD.X R127, RZ, RZ, R5.reuse, P2 ;  /* 0x000000ffff7f7224 */ /* 0x100fe200010e0605 */
[----:B------:R-:W-:Y:S01]  /*a3b0*/  LOP3.LUT R4, R29, R4, RZ, 0x3c, !PT ;  /* 0x000000041d047212 */ /* 0x000fe200078e3cff */
[----:B------:R-:W-:Y:S01]  /*a3c0*/  IMAD.X R29, RZ, RZ, R5, P1 ;  /* 0x000000ffff1d7224 */ /* 0x000fe200008e0605 */
[----:B------:R-:W-:Y:S02]  /*a3d0*/  LOP3.LUT R36, R177, 0x380, RZ, 0xc0, !PT ;  /* 0x00000380b1247812 */ /* 0x000fe400078ec0ff */
[----:B------:R-:W-:Y:S02]  /*a3e0*/  LOP3.LUT R40, R179, 0x380, RZ, 0xc0, !PT ;  /* 0x00000380b3287812 */ /* 0x000fe400078ec0ff */
[----:B------:R-:W-:Y:S02]  /*a3f0*/  SHF.R.U64 R118, R118, 0x3, RZ ;  /* 0x0000000376767819 */ /* 0x000fe400000012ff */
[----:B------:R-:W-:-:S02]  /*a400*/  LOP3.LUT R44, R181, 0x380, RZ, 0xc0, !PT ;  /* 0x00000380b52c7812 */ /* 0x000fc400078ec0ff */
[----:B------:R-:W-:Y:S02]  /*a410*/  LOP3.LUT R106, R175, R6, RZ, 0x3c, !PT ;  /* 0x00000006af6a7212 */ /* 0x000fe400078e3cff */
[-C--:B------:R-:W-:Y:S02]  /*a420*/  IADD3.X R123, RZ, R5.reuse, RZ, P5, !PT ;  /* 0x00000005ff7b7210 */ /* 0x080fe40002ffe4ff */
[----:B------:R-:W-:Y:S02]  /*a430*/  SHF.R.U64 R36, R36, 0x3, RZ ;  /* 0x0000000324247819 */ /* 0x000fe400000012ff */
[----:B------:R-:W-:Y:S02]  /*a440*/  SHF.R.U64 R40, R40, 0x3, RZ ;  /* 0x0000000328287819 */ /* 0x000fe400000012ff */
[----:B------:R-:W-:Y:S02]  /*a450*/  LOP3.LUT R48, R183, 0x380, RZ, 0xc0, !PT ;  /* 0x00000380b7307812 */ /* 0x000fe400078ec0ff */
[----:B------:R-:W-:-:S02]  /*a460*/  MOV R175, R4 ;  /* 0x0000000400af7202 */ /* 0x000fc40000000f00 */
[----:B------:R-:W-:Y:S02]  /*a470*/  LOP3.LUT R52, R205, 0x380, RZ, 0xc0, !PT ;  /* 0x00000380cd347812 */ /* 0x000fe400078ec0ff */
[----:B------:R-:W-:Y:S02]  /*a480*/  LOP3.LUT R118, R118, R7, RZ, 0x3c, !PT ;  /* 0x0000000776767212 */ /* 0x000fe400078e3cff */
[----:B------:R-:W-:Y:S02]  /*a490*/  F2FP.BF16.F32.PACK_AB R5, R27, R26 ;  /* 0x0000001a1b05723e */ /* 0x000fe400000010ff */
[----:B------:R-:W-:Y:S02]  /*a4a0*/  LOP3.LUT R98, R207, 0x380, RZ, 0xc0, !PT ;  /* 0x00000380cf627812 */ /* 0x000fe400078ec0ff */
[----:B------:R-:W-:Y:S02]  /*a4b0*/  F2FP.BF16.F32.PACK_AB R4, R169, R171 ;  /* 0x000000aba904723e */ /* 0x000fe400000010ff */
[----:B------:R-:W-:-:S02]  /*a4c0*/  LOP3.LUT R27, R0, 0x380, RZ, 0xc0, !PT ;  /* 0x00000380001b7812 */ /* 0x000fc400078ec0ff */
[----:B------:R-:W-:Y:S02]  /*a4d0*/  F2FP.BF16.F32.PACK_AB R6, R28, R170 ;  /* 0x000000aa1c06723e */ /* 0x000fe400000010ff */
[----:B------:R-:W-:Y:S02]  /*a4e0*/  F2FP.BF16.F32.PACK_AB R7, R31, R30 ;  /* 0x0000001e1f07723e */ /* 0x000fe400000010ff */
[----:B------:R-:W-:Y:S02]  /*a4f0*/  SHF.R.U64 R44, R44, 0x3, RZ ;  /* 0x000000032c2c7819 */ /* 0x000fe400000012ff */
[----:B------:R-:W-:Y:S01]  /*a500*/  LOP3.LUT R102, R209, 0x380, RZ, 0xc0, !PT ;  /* 0x00000380d1667812 */ /* 0x000fe200078ec0ff */
[----:B------:R0:W-:Y:S01]  /*a510*/  STSM.16.M88.4 [R175], R4 ;  /* 0x00000004af007844 */ /* 0x0001e20000000200 */
[----:B------:R-:W-:Y:S02]  /*a520*/  LOP3.LUT R36, R36, R177, RZ, 0x3c, !PT ;  /* 0x000000b124247212 */ /* 0x000fe400078e3cff */
[----:B------:R-:W-:-:S02]  /*a530*/  LOP3.LUT R40, R40, R179, RZ, 0x3c, !PT ;  /* 0x000000b328287212 */ /* 0x000fc400078e3cff */
[----:B------:R-:W-:Y:S02]  /*a540*/  SHF.R.U64 R48, R48, 0x3, RZ ;  /* 0x0000000330307819 */ /* 0x000fe400000012ff */
[----:B------:R-:W-:Y:S02]  /*a550*/  SHF.R.U64 R52, R52, 0x3, RZ ;  /* 0x0000000334347819 */ /* 0x000fe400000012ff */
[----:B------:R-:W-:Y:S02]  /*a560*/  LOP3.LUT R177, R110, 0x380, RZ, 0xc0, !PT ;  /* 0x000003806eb17812 */ /* 0x000fe400078ec0ff */
[----:B------:R-:W-:Y:S02]  /*a570*/  LOP3.LUT R179, R114, 0x380, RZ, 0xc0, !PT ;  /* 0x0000038072b37812 */ /* 0x000fe400078ec0ff */
        /* <DEDUP_REMOVED lines=13> */
[----:B------:R-:W-:Y:S02]  /*a650*/  SHF.R.U64 R179, R179, 0x3, RZ ;  /* 0x00000003b3b37819 */ /* 0x000fe400000012ff */
[----:B------:R-:W-:-:S02]  /*a660*/  LOP3.LUT R169, R126, 0x380, RZ, 0xc0, !PT ;  /* 0x000003807ea97812 */ /* 0x000fc400078ec0ff */
[----:B------:R-:W-:Y:S02]  /*a670*/  MOV R36, R36 ;  /* 0x0000002400247202 */ /* 0x000fe40000000f00 */
[----:B------:R-:W-:Y:S02]  /*a680*/  LOP3.LUT R98, R98, R207, RZ, 0x3c, !PT ;  /* 0x000000cf62627212 */ /* 0x000fe400078e3cff */
[----:B------:R-:W-:Y:S01]  /*a690*/  LOP3.LUT R171, R174, 0x380, RZ, 0xc0, !PT ;  /* 0x00000380aeab7812 */ /* 0x000fe200078ec0ff */
[----:B------:R-:W-:Y:S01]  /*a6a0*/  STSM.16.M88.4 [R36], R8 ;  /* 0x0000000824007844 */ /* 0x000fe20000000200 */
        /* <DEDUP_REMOVED lines=12> */
[----:B------:R-:W-:Y:S01]  /*a770*/  STSM.16.M88.4 [R44], R24 ;  /* 0x000000182c007844 */ /* 0x000fe20000000200 */
[----:B------:R-:W-:Y:S02]  /*a780*/  LOP3.LUT R114, R179, R114, RZ, 0x3c, !PT ;  /* 0x00000072b3727212 */ /* 0x000fe400078e3cff */
[----:B------:R-:W-:Y:S01]  /*a790*/  SHF.R.U64 R169, R169, 0x3, RZ ;  /* 0x00000003a9a97819 */ /* 0x000fe200000012ff */
[----:B------:R-:W-:Y:S01]  /*a7a0*/  STSM.16.M88.4 [R48], R64 ;  /* 0x0000004030007844 */ /* 0x000fe20000000200 */
[----:B------:R-:W-:Y:S02]  /*a7b0*/  MOV R52, R52 ;  /* 0x0000003400347202 */ /* 0x000fe40000000f00 */
[----:B------:R-:W-:Y:S02]  /*a7c0*/  F2FP.BF16.F32.PACK_AB R74, R77, R76 ;  /* 0x0000004c4d4a723e */ /* 0x000fe400000010ff */
[----:B------:R-:W-:-:S02]  /*a7d0*/  F2FP.BF16.F32.PACK_AB R75, R79, R78 ;  /* 0x0000004e4f4b723e */ /* 0x000fc400000010ff */
[----:B------:R-:W-:Y:S02]  /*a7e0*/  F2FP.BF16.F32.PACK_AB R81, R83, R82 ;  /* 0x000000525351723e */ /* 0x000fe400000010ff */
[----:B------:R-:W-:Y:S01]  /*a7f0*/  F2FP.BF16.F32.PACK_AB R88, R89, R88 ;  /* 0x000000585958723e */ /* 0x000fe200000010ff */
[----:B------:R-:W-:Y:S01]  /*a800*/  STSM.16.M88.4 [R52], R72 ;  /* 0x0000004834007844 */ /* 0x000fe20000000200 */
[----:B------:R-:W-:Y:S02]  /*a810*/  SHF.R.U64 R171, R171, 0x3, RZ ;  /* 0x00000003abab7819 */ /* 0x000fe400000012ff */
[----:B------:R-:W-:Y:S02]  /*a820*/  MOV R32, R98 ;  /* 0x0000006200207202 */ /* 0x000fe40000000f00 */
        /* <DEDUP_REMOVED lines=14> */
[----:B------:R-:W-:Y:S01]  /*a910*/  LOP3.LUT R126, R169, R126, RZ, 0x3c, !PT ;  /* 0x0000007ea97e7212 */ /* 0x000fe200078e3cff */
[----:B------:R-:W-:Y:S01]  /*a920*/  STSM.16.M88.4 [R31], R96 ;  /* 0x000000601f007844 */ /* 0x000fe20000000200 */
[----:B------:R-:W-:Y:S02]  /*a930*/  MOV R110, R110 ;  /* 0x0000006e006e7202 */ /* 0x000fe40000000f00 */
[----:B------:R-:W-:-:S02]  /*a940*/  MOV R30, R114 ;  /* 0x00000072001e7202 */ /* 0x000fc40000000f00 */
[----:B------:R-:W-:Y:S02]  /*a950*/  F2FP.BF16.F32.PACK_AB R105, R56, R54 ;  /* 0x000000363869723e */ /* 0x000fe400000010ff */
[----:B------:R-:W-:Y:S02]  /*a960*/  F2FP.BF16.F32.PACK_AB R106, R109, R108 ;  /* 0x0000006c6d6a723e */ /* 0x000fe400000010ff */
[----:B------:R-:W-:Y:S02]  /*a970*/  F2FP.BF16.F32.PACK_AB R107, R152, R58 ;  /* 0x0000003a986b723e */ /* 0x000fe400000010ff */
[----:B------:R-:W-:Y:S02]  /*a980*/  F2FP.BF16.F32.PACK_AB R112, R113, R112 ;  /* 0x000000707170723e */ /* 0x000fe400000010ff */
[----:B------:R-:W-:Y:S01]  /*a990*/  LOP3.LUT R28, R171, R174, RZ, 0x3c, !PT ;  /* 0x000000aeab1c7212 */ /* 0x000fe200078e3cff */
[----:B------:R-:W-:Y:S01]  /*a9a0*/  STSM.16.M88.4 [R110], R104 ;  /* 0x000000686e007844 */ /* 0x000fe20000000200 */
[----:B------:R-:W-:-:S02]  /*a9b0*/  MOV R0, R122 ;  /* 0x0000007a00007202 */ /* 0x000fc40000000f00 */
[----:B------:R-:W-:Y:S02]  /*a9c0*/  F2FP.BF16.F32.PACK_AB R113, R155, R154 ;  /* 0x0000009a9b71723e */ /* 0x000fe400000010ff */
        /* <DEDUP_REMOVED lines=16> */
[----:B------:R1:W-:Y:S01]  /*aad0*/  STSM.16.M88.4 [R0], R128 ;  /* 0x0000008000007844 */ /* 0x0003e20000000200 */
[----:B------:R-:W-:Y:S02]  /*aae0*/  MOV R126, R126 ;  /* 0x0000007e007e7202 */ /* 0x000fe40000000f00 */
[----:B------:R-:W-:Y:S02]  /*aaf0*/  F2FP.BF16.F32.PACK_AB R138, R141, R140 ;  /* 0x0000008c8d8a723e */ /* 0x000fe400000010ff */
[----:B------:R-:W-:-:S02]  /*ab00*/  F2FP.BF16.F32.PACK_AB R139, R143, R142 ;  /* 0x0000008e8f8b723e */ /* 0x000fc400000010ff */
        /* <DEDUP_REMOVED lines=14> */
[----:B0-----:R-:W-:Y:S01]  /*abf0*/  IMAD.U32 R14, RZ, RZ, UR8 ;  /* 0x00000008ff0e7e24 */ /* 0x001fe2000f8e00ff */
[----:B-1----:R-:W-:-:S03]  /*ac00*/  MOV R0, UR4 ;  /* 0x0000000400007c02 */ /* 0x002fc60008000f00 */
        /* <DEDUP_REMOVED lines=15> */
[----:B--2---:R-:W-:Y:S02]  /*ad00*/  LOP3.LUT R28, R29, 0x380, RZ, 0xc0, !PT ;  /* 0x000003801d1c7812 */ /* 0x004fe400078ec0ff */
        /* <DEDUP_REMOVED lines=21> */
.L_x_4488:
        /* <DEDUP_REMOVED lines=23> */
[----:B------:R-:W-:Y:S01]  /*afd0*/  IMAD.X R41, RZ, RZ, R173, P0 ;  /* 0x000000ffff297224 */ /* 0x000fe200000e06ad */
[----:B0-----:R-:W-:Y:S02]  /*afe0*/  ISETP.NE.AND P6, PT, R4, RZ, PT ;  /* 0x000000ff0400720c */ /* 0x001fe40003fc5270 */
[----:B------:R-:W-:Y:S02]  /*aff0*/  IADD3.X R25, RZ, R173, RZ, P2, !PT ;  /* 0x000000adff197210 */ /* 0x000fe400017fe4ff */
[----:B------:R-:W-:Y:S02]  /*b000*/  LOP3.LUT R48, R48, R49, RZ, 0x3c, !PT ;  /* 0x0000003130307212 */ /* 0x000fe400078e3cff */
[----:B------:R-:W-:-:S02]  /*b010*/  IADD3 R57, P2, R172, 0xa000, RZ ;  /* 0x0000a000ac397810 */ /* 0x000fc40007f5e0ff */
[C---:B------:R-:W-:Y:S02]  /*b020*/  IADD3 R53, P3, R172.reuse, 0xb000, RZ ;  /* 0x0000b000ac357810 */ /* 0x040fe40007f7e0ff */
[C---:B------:R-:W-:Y:S02]  /*b030*/  IADD3 R65, P4, R172.reuse, 0xc000, RZ ;  /* 0x0000c000ac417810 */ /* 0x040fe40007f9e0ff */
[C---:B------:R-:W-:Y:S02]  /*b040*/  IADD3 R61, P5, R172.reuse, 0xd000, RZ ;  /* 0x0000d000ac3d7810 */ /* 0x040fe40007fbe0ff */
[C---:B------:R-:W-:Y:S02]  /*b050*/  IADD3 R73, P0, R172.reuse, 0xe000, RZ ;  /* 0x0000e000ac497810 */ /* 0x040fe40007f1e0ff */
[----:B------:R-:W-:Y:S02]  /*b060*/  IADD3.X R49, RZ, R173, RZ, P1, !PT ;  /* 0x000000adff317210 */ /* 0x000fe40000ffe4ff */
        /* <DEDUP_REMOVED lines=26> */
[----:B------:R-:W-:Y:S02]  /*b210*/  IADD3.X R69, RZ, R173, RZ, P1, !PT ;  /* 0x000000adff457210 */ /* 0x000fe40000ffe4ff */
[----:B------:R-:W-:Y:S01]  /*b220*/  LOP3.LUT R68, R4, R5, RZ, 0x3c, !PT ;  /* 0x0000000504447212 */ /* 0x000fe200078e3cff */
[----:B------:R-:W-:Y:S06]  /*b230*/  @P6 BRA `(.L_x_4489) ;  /* 0x0000000000bc6947 */ /* 0x000fec0003800000 */
[----:B------:R-:W0:Y:S01]  /*b240*/  LDC R11, c[0x0][0xbe8] ;  /* 0x0002fa00ff0b7b82 */ /* 0x000e220000000800 */
[----:B------:R-:W-:Y:S01]  /*b250*/  VIADD R10, R185, UR45 ;  /* 0x0000002db90a7c36 */ /* 0x000fe20008000000 */
[----:B------:R-:W-:Y:S01]  /*b260*/  ULDC.64 UR12, c[0x0][0xb90] ;  /* 0x0002e400000c7ab9 */ /* 0x000fe20000000a00 */
[----:B------:R-:W-:Y:S01]  /*b270*/  UMOV UR8, UR4 ;  /* 0x0000000400087c82 */ /* 0x000fe20008000000 */
[----:B------:R-:W-:Y:S01]  /*b280*/  UIMAD UR10, UR15, UR12, URZ ;  /* 0x0000000c0f0a72a4 */ /* 0x000fe2000f8e023f */
[----:B------:R-:W-:Y:S01]  /*b290*/  IMAD.MOV.U32 R4, RZ, RZ, R10 ;  /* 0x000000ffff047224 */ /* 0x000fe200078e000a */
[----:B------:R-:W-:Y:S01]  /*b2a0*/  UMOV UR9, UR14 ;  /* 0x0000000e00097c82 */ /* 0x000fe20008000000 */
[----:B------:R-:W-:Y:S01]  /*b2b0*/  IADD3 R21, -R18, RZ, RZ ;  /* 0x000000ff12157210 */ /* 0x000fe20007ffe1ff */
        /* <DEDUP_REMOVED lines=39> */
.L_x_4489:
        /* <DEDUP_REMOVED lines=9> */
[----:B------:R-:W-:Y:S01]  /*b5c0*/  IMAD.SHL.U32 R20, R20, 0x2, RZ ;  /* 0x0000000214147824 */ /* 0x000fe200078e00ff */
[----:B------:R-:W5:Y:S04]  /*b5d0*/  LD.E.128 R12, desc[UR50][R12.64] ;  /* 0x000000320c0c7980 */ /* 0x000f68000c101d00 */
[----:B------:R-:W5:Y:S04]  /*b5e0*/  LD.E.128 R24, desc[UR50][R24.64] ;  /* 0x0000003218187980 */ /* 0x000f68000c101d00 */
[----:B------:R-:W5:Y:S01]  /*b5f0*/  LD.E.128 R28, desc[UR50][R28.64] ;  /* 0x000000321c1c7980 */ /* 0x000f62000c101d00 */
[----:B-1----:R-:W-:-:S03]  /*b600*/  ISETP.NE.AND P2, PT, R81, 0x1, PT ;  /* 0x000000015100780c */ /* 0x002fc60003f45270 */
[----:B------:R-:W5:Y:S01]  /*b610*/  LD.E.128 R32, desc[UR50][R32.64] ;  /* 0x0000003220207980 */ /* 0x000f62000c101d00 */
[----:B------:R-:W-:Y:S02]  /*b620*/  ISETP.GE.AND P0, PT, R189, UR16, PT ;  /* 0x00000010bd007c0c */ /* 0x000fe4000bf06270 */
[----:B------:R-:W-:Y:S01]  /*b630*/  LOP3.LUT R3, R20, 0x2, R3, 0xe2, !PT ;  /* 0x0000000214037812 */ /* 0x000fe200078ee203 */
[----:B------:R-:W5:Y:S01]  /*b640*/  LD.E.128 R36, desc[UR50][R36.64] ;  /* 0x0000003224247980 */ /* 0x000f62000c101d00 */
[----:B------:R-:W-:-:S03]  /*b650*/  SEL R20, RZ, 0xffffffff, P0 ;  /* 0xffffffffff147807 */ /* 0x000fc60000000000 */
[----:B------:R-:W5:Y:S02]  /*b660*/  LD.E.128 R40, desc[UR50][R40.64] ;  /* 0x0000003228287980 */ /* 0x000f64000c101d00 */
[----:B------:R-:W1:Y:S01]  /*b670*/  @P2 LDC R77, c[0x0][0xbec] ;  /* 0x0002fb00ff4d2b82 */ /* 0x000e620000000800 */
[----:B------:R-:W-:Y:S01]  /*b680*/  UIMAD UR10, UR14, UR12, URZ ;  /* 0x0000000c0e0a72a4 */ /* 0x000fe2000f8e023f */
[----:B------:R-:W-:Y:S01]  /*b690*/  IMAD.SHL.U32 R20, R20, 0x4, RZ ;  /* 0x0000000414147824 */ /* 0x000fe200078e00ff */
[----:B------:R-:W5:Y:S04]  /*b6a0*/  LD.E.128 R44, desc[UR50][R44.64] ;  /* 0x000000322c2c7980 */ /* 0x000f68000c101d00 */
[----:B------:R-:W5:Y:S01]  /*b6b0*/  LD.E.128 R48, desc[UR50][R48.64] ;  /* 0x0000003230307980 */ /* 0x000f62000c101d00 */
[----:B------:R-:W2:Y:S01]  /*b6c0*/  @P2 LDC R79, c[0x0][0xbf0] ;  /* 0x0002fc00ff4f2b82 */ /* 0x000ea20000000800 */
[----:B------:R-:W-:Y:S01]  /*b6d0*/  ISETP.GE.AND P0, PT, R188, UR16, PT ;  /* 0x00000010bc007c0c */ /* 0x000fe2000bf06270 */
[----:B------:R-:W-:Y:S01]  /*b6e0*/  UIMAD.WIDE.U32 UR8, UR4, UR12, URZ ;  /* 0x0000000c040872a5 */ /* 0x000fe2000f8e003f */
[----:B------:R-:W-:Y:S01]  /*b6f0*/  LOP3.LUT R20, R20, 0x4, R3, 0xe2, !PT ;  /* 0x0000000414147812 */ /* 0x000fe200078ee203 */
[----:B------:R-:W-:Y:S01]  /*b700*/  UIMAD UR10, UR4, UR13, UR10 ;  /* 0x0000000d040a72a4 */ /* 0x000fe2000f8e020a */
[----:B------:R-:W-:Y:S01]  /*b710*/  SEL R21, RZ, 0xffffffff, P0 ;  /* 0xffffffffff157807 */ /* 0x000fe20000000000 */
[----:B------:R-:W-:Y:S01]  /*b720*/  IMAD R3, R191, 0x20, R192 ;  /* 0x00000020bf037824 */ /* 0x000fe200078e02c0 */
[----:B------:R-:W-:Y:S01]  /*b730*/  ULDC.64 UR12, c[0x0][0xae8] ;  /* 0x0002ba00000c7ab9 */ /* 0x000fe20000000a00 */
[----:B------:R-:W-:Y:S01]  /*b740*/  UIADD3 UR9, UR9, UR10, URZ ;  /* 0x0000000a09097290 */ /* 0x000fe2000fffe03f */
[----:B------:R-:W-:Y:S01]  /*b750*/  ISETP.GE.AND P0, PT, R187, UR16, PT ;  /* 0x00000010bb007c0c */ /* 0x000fe2000bf06270 */
[----:B------:R-:W-:Y:S01]  /*b760*/  UIMAD UR4, UR15, UR12, URZ ;  /* 0x0000000c0f0472a4 */ /* 0x000fe2000f8e023f */
[----:B------:R-:W-:Y:S01]  /*b770*/  SHF.L.U32 R21, R21, 0x3, RZ ;  /* 0x0000000315157819 */ /* 0x000fe200000006ff */
[----:B------:R-:W-:Y:S01]  /*b780*/  VIADD R82, R3, UR45 ;  /* 0x0000002d03527c36 */ /* 0x000fe20008000000 */
[----:B------:R-:W-:Y:S01]  /*b790*/  UIMAD.WIDE.U32 UR8, UR44, UR12, UR8 ;  /* 0x0000000c2c0872a5 */ /* 0x000fe2000f8e0008 */
[----:B------:R-:W-:Y:S01]  /*b7a0*/  SEL R3, RZ, 0xffffffff, P0 ;  /* 0xffffffffff037807 */ /* 0x000fe20000000000 */
[----:B------:R-:W-:Y:S01]  /*b7b0*/  UIMAD UR4, UR44, UR13, UR4 ;  /* 0x0000000d2c0472a4 */ /* 0x000fe2000f8e0204 */
[----:B------:R-:W-:Y:S01]  /*b7c0*/  LOP3.LUT R21, R21, 0x8, R20, 0xe2, !PT ;  /* 0x0000000815157812 */ /* 0x000fe200078ee214 */
[----:B------:R-:W-:Y:S01]  /*b7d0*/  ULDC.64 UR10, c[0x0][0xaf0] ;  /* 0x0002bc00000a7ab9 */ /* 0x000fe20000000a00 */
[----:B-1----:R-:W-:Y:S01]  /*b7e0*/  @P2 IMAD.HI.U32 R20, R82, R77, RZ ;  /* 0x0000004d52142227 */ /* 0x002fe200078e00ff */
[----:B------:R-:W-:Y:S01]  /*b7f0*/  UIMAD UR43, UR43, UR10, URZ ;  /* 0x0000000a2b2b72a4 */ /* 0x000fe2000f8e023f */
[----:B------:R-:W5:Y:S01]  /*b800*/  LD.E.128 R56, desc[UR50][R56.64] ;  /* 0x0000003238387980 */ /* 0x000f62000c101d00 */
[----:B------:R-:W-:Y:S01]  /*b810*/  UIADD3 UR9, UR9, UR4, URZ ;  /* 0x0000000409097290 */ /* 0x000fe2000fffe03f */
[----:B------:R-:W-:Y:S01]  /*b820*/  IMAD.SHL.U32 R76, R3, 0x10, RZ ;  /* 0x00000010034c7824 */ /* 0x000fe200078e00ff */
[----:B------:R-:W-:Y:S01]  /*b830*/  UIMAD UR4, UR42, UR11, UR43 ;  /* 0x0000000b2a0472a4 */ /* 0x000fe2000f8e022b */
[----:B------:R-:W-:Y:S01]  /*b840*/  IMAD.MOV.U32 R3, RZ, RZ, R82 ;  /* 0x000000ffff037224 */ /* 0x000fe200078e0052 */
[----:B--2---:R-:W-:Y:S01]  /*b850*/  @P2 SHF.R.U32.HI R3, RZ, R79, R20 ;  /* 0x0000004fff032219 */ /* 0x004fe20000011614 */
[----:B------:R-:W-:Y:S01]  /*b860*/  UIMAD.WIDE.U32 UR42, UR42, UR10, UR8 ;  /* 0x0000000a2a2a72a5 */ /* 0x000fe2000f8e0008 */
[----:B------:R-:W-:Y:S01]  /*b870*/  ISETP.GE.AND P0, PT, R186, UR16, PT ;  /* 0x00000010ba007c0c */ /* 0x000fe2000bf06270 */
[----:B------:R-:W5:Y:S01]  /*b880*/  LD.E.128 R52, desc[UR50][R52.64] ;  /* 0x0000003234347980 */ /* 0x000f62000c101d00 */
[--C-:B------:R-:W-:Y:S01]  /*b890*/  SHF.R.S32.HI R77, RZ, 0x1f, R3.reuse ;  /* 0x0000001fff4d7819 */ /* 0x100fe20000011403 */
[----:B------:R-:W-:Y:S01]  /*b8a0*/  UIADD3 UR4, UR43, UR4, URZ ;  /* 0x000000042b047290 */ /* 0x000fe2000fffe03f */
[----:B------:R-:W-:Y:S01]  /*b8b0*/  IMAD.MOV R79, RZ, RZ, -R3 ;  /* 0x000000ffff4f7224 */ /* 0x000fe200078e0a03 */
[----:B------:R-:W-:Y:S01]  /*b8c0*/  ULDC.64 UR8, c[0x0][0xae0] ;  /* 0x0002b80000087ab9 */ /* 0x000fe20000000a00 */
[----:B------:R-:W-:Y:S01]  /*b8d0*/  LOP3.LUT R76, R76, 0x10, R21, 0xe2, !PT ;  /* 0x000000104c4c7812 */ /* 0x000fe200078ee215 */
[----:B------:R-:W-:Y:S01]  /*b8e0*/  IMAD R80, R77, UR8, RZ ;  /* 0x000000084d507c24 */ /* 0x000fe2000f8e02ff */
[----:B------:R-:W-:Y:S01]  /*b8f0*/  SEL R78, RZ, 0xffffffff, P0 ;  /* 0xffffffffff4e7807 */ /* 0x000fe20000000000 */
[----:B------:R-:W-:Y:S01]  /*b900*/  IMAD.U32 R21, RZ, RZ, UR43 ;  /* 0x0000002bff157e24 */ /* 0x000fe2000f8e00ff */
[----:B------:R-:W-:Y:S01]  /*b910*/  MOV R21, UR4 ;  /* 0x0000000400157c02 */ /* 0x000fe20008000f00 */
[----:B------:R-:W-:Y:S01]  /*b920*/  IMAD R77, R81, R79, R82 ;  /* 0x0000004f514d7224 */ /* 0x000fe200078e0252 */
[----:B------:R-:W5:Y:S01]  /*b930*/  LD.E.128 R64, desc[UR50][R64.64] ;  /* 0x0000003240407980 */ /* 0x000f62000c101d00 */
[----:B------:R-:W-:-:S02]  /*b940*/  IMAD.U32 R20, RZ, RZ, UR42 ;  /* 0x0000002aff147e24 */ /* 0x000fc4000f8e00ff */
[----:B------:R-:W-:Y:S01]  /*b950*/  IMAD.SHL.U32 R83, R78, 0x20, RZ ;  /* 0x000000204e537824 */ /* 0x000fe200078e00ff */
[----:B------:R-:W5:Y:S01]  /*b960*/  LD.E.128 R60, desc[UR50][R60.64] ;  /* 0x000000323c3c7980 */ /* 0x000f62000c101d00 */
[----:B------:R-:W-:-:S03]  /*b970*/  SHF.R.S32.HI R78, RZ, 0x1f, R77 ;  /* 0x0000001fff4e7819 */ /* 0x000fc6000001144d */
        /* <DEDUP_REMOVED lines=67> */
.L_x_4491:
[----:B------:R-:W-:Y:S05]  /*bdb0*/  BSYNC B1 ;  /* 0x0000000000017941 */ /* 0x000fea0003800000 */
.L_x_4490:
[----:B---3--:R-:W-:Y:S01]  /*bdc0*/  IADD3 R4, R86, 0x20, RZ ;  /* 0x0000002056047810 */ /* 0x008fe20007ffe0ff */
[----:B------:R4:W3:Y:S03]  /*bdd0*/  SHFL.IDX PT, R7, R85, 0x1, 0x181f ;  /* 0x00381f0055077f89 */ /* 0x0008e600000e0000 */
        /* <DEDUP_REMOVED lines=36> */
.L_x_4487:
        /* <DEDUP_REMOVED lines=30> */
[----:B--2---:R-:W-:-:S07]  /*c200*/  IADD3 R0, -R3, R0, RZ ;  /* 0x0000000003007210 */ /* 0x004fce0007ffe1ff */
.L_x_4493:
[----:B------:R-:W-:Y:S01]  /*c210*/  USEL UR42, UR42, URZ, !UP0 ;  /* 0x0000003f2a2a7287 */ /* 0x000fe2000c000000 */
[----:B------:R-:W-:Y:S01]  /*c220*/  BSSY B1, `(.L_x_4494) ;  /* 0x000002c000017945 */ /* 0x000fe20003800000 */
[----:B------:R-:W-:-:S03]  /*c230*/  USEL UR43, UR43, URZ, !UP0 ;  /* 0x0000003f2b2b7287 */ /* 0x000fc6000c000000 */
[----:B------:R-:W-:Y:S09]  /*c240*/  @P0 BRA `(.L_x_4495) ;  /* 0x0000000000a40947 */ /* 0x000ff20003800000 */
        /* <DEDUP_REMOVED lines=38> */
[----:B------:R-:W-:Y:S02]  /*c4b0*/  LEA.HI.X R7, R4, UR9, R3, 0x2, P0 ;  /* 0x0000000904077c11 */ /* 0x000fe400080f1403 */
[----:B------:R-:W-:-:S05]  /*c4c0*/  MOV R3, 0xff800000 ;  /* 0xff80000000037802 */ /* 0x000fca0000000f00 */
[----:B------:R0:W-:Y:S02]  /*c4d0*/  STG.E desc[UR50][R6.64], R3 ;  /* 0x0000000306007986 */ /* 0x0001e4000c101932 */
.L_x_4495:
[----:B------:R-:W-:Y:S05]  /*c4e0*/  BSYNC B1 ;  /* 0x0000000000017941 */ /* 0x000fea0003800000 */
.L_x_4494:
        /* <DEDUP_REMOVED lines=23> */
[----:B------:R-:W-:Y:S01]  /*c660*/  VIADD R8, R3, UR45 ;  /* 0x0000002d03087c36 */ /* 0x000fe20008000000 */
[----:B------:R-:W-:Y:S01]  /*c670*/  UIMAD.WIDE.U32 UR8, UR44, UR14, UR8 ;  /* 0x0000000e2c0872a5 */ /* 0x000fe2000f8e0008 */
[----:B------:R-:W-:Y:S01]  /*c680*/  IMAD.SHL.U32 R9, R6, 0x4, RZ ;  /* 0x0000000406097824 */ /* 0x000fe200078e00ff */
[----:B------:R-:W-:Y:S01]  /*c690*/  ULDC.64 UR10, c[0x0][0xaf0] ;  /* 0x0002bc00000a7ab9 */ /* 0x000fe20000000a00 */
[----:B------:R-:W-:Y:S01]  /*c6a0*/  SEL R10, RZ, 0xffffffff, P1 ;  /* 0xffffffffff0a7807 */ /* 0x000fe20000800000 */
[----:B------:R-:W-:Y:S01]  /*c6b0*/  UIMAD UR43, UR43, UR10, URZ ;  /* 0x0000000a2b2b72a4 */ /* 0x000fe2000f8e023f */
[----:B------:R-:W-:Y:S01]  /*c6c0*/  IMAD.MOV.U32 R3, RZ, RZ, R8 ;  /* 0x000000ffff037224 */ /* 0x000fe200078e0008 */
[----:B------:R-:W-:Y:S01]  /*c6d0*/  UIADD3 UR9, UR9, UR4, URZ ;  /* 0x0000000409097290 */ /* 0x000fe2000fffe03f */
[----:B------:R-:W-:Y:S01]  /*c6e0*/  LOP3.LUT R9, R9, 0x4, R4, 0xe2, !PT ;  /* 0x0000000409097812 */ /* 0x000fe200078ee204 */
[----:B------:R-:W-:Y:S01]  /*c6f0*/  UIMAD UR4, UR42, UR11, UR43 ;  /* 0x0000000b2a0472a4 */ /* 0x000fe2000f8e022b */
[----:B------:R-:W-:Y:S01]  /*c700*/  SHF.L.U32 R10, R10, 0x3, RZ ;  /* 0x000000030a0a7819 */ /* 0x000fe200000006ff */
[----:B------:R-:W-:Y:S01]  /*c710*/  UIMAD.WIDE.U32 UR42, UR42, UR10, UR8 ;  /* 0x0000000a2a2a72a5 */ /* 0x000fe2000f8e0008 */
[----:B------:R-:W-:Y:S01]  /*c720*/  VIADD R26, R192, UR45 ;  /* 0x0000002dc01a7c36 */ /* 0x000fe20008000000 */
[----:B------:R-:W-:Y:S01]  /*c730*/  ISETP.GE.AND P2, PT, R194, UR13, PT ;  /* 0x0000000dc2007c0c */ /* 0x000fe2000bf46270 */
[----:B0-----:R-:W-:Y:S01]  /*c740*/  @P0 IMAD.HI.U32 R6, R8, R5, RZ ;  /* 0x0000000508060227 */ /* 0x001fe200078e00ff */
[----:B------:R-:W-:Y:S01]  /*c750*/  UIADD3 UR4, UR43, UR4, URZ ;  /* 0x000000042b047290 */ /* 0x000fe2000fffe03f */
[----:B------:R-:W-:Y:S01]  /*c760*/  LOP3.LUT R10, R10, 0x8, R9, 0xe2, !PT ;  /* 0x000000080a0a7812 */ /* 0x000fe200078ee209 */
[----:B------:R-:W-:Y:S01]  /*c770*/  ULDC.64 UR8, c[0x0][0xae0] ;  /* 0x0002b80000087ab9 */ /* 0x000fe20000000a00 */
[----:B------:R-:W-:Y:S01]  /*c780*/  IMAD.U32 R5, RZ, RZ, UR43 ;  /* 0x0000002bff057e24 */ /* 0x000fe2000f8e00ff */
[----:B------:R-:W-:Y:S01]  /*c790*/  SEL R0, RZ, 0x80, P2 ;  /* 0x00000080ff007807 */ /* 0x000fe20001000000 */
[----:B------:R-:W-:Y:S01]  /*c7a0*/  IMAD.U32 R4, RZ, RZ, UR42 ;  /* 0x0000002aff047e24 */ /* 0x000fe2000f8e00ff */
[----:B------:R-:W-:Y:S01]  /*c7b0*/  BSSY B1, `(.L_x_4496) ;  /* 0x0000042000017945 */ /* 0x000fe20003800000 */
[----:B-1----:R-:W-:Y:S01]  /*c7c0*/  @P0 SHF.R.U32.HI R3, RZ, R7, R6 ;  /* 0x00000007ff030219 */ /* 0x002fe20000011606 */
[----:B------:R-:W-:Y:S01]  /*c7d0*/  IMAD.U32 R5, RZ, RZ, UR4 ;  /* 0x00000004ff057e24 */ /* 0x000fe2000f8e00ff */
[----:B------:R-:W-:-:S02]  /*c7e0*/  ISETP.GE.AND P0, PT, R187, UR13, PT ;  /* 0x0000000dbb007c0c */ /* 0x000fc4000bf06270 */
        /* <DEDUP_REMOVED lines=13> */
[----:B------:R-:W-:Y:S01]  /*c8c0*/  LOP3.LUT R10, R13, 0x10, R10, 0xe2, !PT ;  /* 0x000000100d0a7812 */ /* 0x000fe200078ee20a */
[----:B------:R-:W-:Y:S01]  /*c8d0*/  IMAD.IADD R5, R5, 0x1, R9 ;  /* 0x0000000105057824 */ /* 0x000fe200078e0209 */
[----:B------:R-:W-:Y:S01]  /*c8e0*/  SHF.L.U32 R13, R8, 0x5, RZ ;  /* 0x00000005080d7819 */ /* 0x000fe200000006ff */
[----:B------:R-:W-:-:S02]  /*c8f0*/  IMAD R6, R3, UR8, RZ ;  /* 0x0000000803067c24 */ /* 0x000fc4000f8e02ff */
        /* <DEDUP_REMOVED lines=45> */
.L_x_4497:
[----:B------:R-:W-:Y:S05]  /*cbd0*/  BSYNC B1 ;  /* 0x0000000000017941 */ /* 0x000fea0003800000 */
.L_x_4496:
        /* <DEDUP_REMOVED lines=36> */
.L_x_4492:
[----:B------:R-:W-:Y:S05]  /*ce20*/  BSYNC B0 ;  /* 0x0000000000007941 */ /* 0x000fea0003800000 */
.L_x_4486:
[----:B------:R-:W-:Y:S02]  /*ce30*/  ULDC UR4, c[0x0][0xc3c] ;  /* 0x00030f0000047ab9 */ /* 0x000fe40000000800 */
[----:B------:R-:W-:-:S06]  /*ce40*/  UISETP.GE.AND UP0, UPT, UR7, UR4, UPT ;  /* 0x000000040700728c */ /* 0x000fcc000bf06270 */
[----:B------:R-:W-:-:S13]  /*ce50*/  PLOP3.LUT P0, PT, PT, PT, UP0, 0x80, 0x0 ;  /* 0x000000000000781c */ /* 0x000fda0003f0f008 */
[----:B------:R-:W-:Y:S05]  /*ce60*/  @!P0 BRA `(.L_x_4498) ;  /* 0xffffff4000408947 */ /* 0x000fea000383ffff */
[----:B------:R-:W-:Y:S05]  /*ce70*/  EXIT ;  /* 0x000000000000794d */ /* 0x000fea0003800000 */
.L_x_4433:
        /* <DEDUP_REMOVED lines=16> */
.L_x_4499:
        /* <DEDUP_REMOVED lines=32> */
[----:B-1----:R-:W-:-:S05]  /*d180*/  IMAD R6, R6, UR5, RZ ;  /* 0x0000000506067c24 */ /* 0x002fca000f8e02ff */
[----:B0-----:R-:W-:Y:S02]  /*d190*/  ISETP.GT.AND P6, PT, R6, UR6, PT ;  /* 0x0000000606007c0c */ /* 0x001fe4000bfc4270 */
[----:B------:R-:W-:-:S11]  /*d1a0*/  MOV R3, R6 ;  /* 0x0000000600037202 */ /* 0x000fd60000000f00 */
[----:B------:R-:W-:Y:S05]  /*d1b0*/  @P6 BRA `(.L_x_4501) ;  /* 0x0000000000906947 */ /* 0x000fea0003800000 */
[----:B------:R-:W-:Y:S01]  /*d1c0*/  IMAD.MOV.U32 R6, RZ, RZ, R3 ;  /* 0x000000ffff067224 */ /* 0x000fe200078e0003 */
[----:B------:R-:W-:Y:S01]  /*d1d0*/  UMOV UR4, URZ ;  /* 0x0000003f00047c82 */ /* 0x000fe20008000000 */
[----:B------:R-:W-:-:S05]  /*d1e0*/  ULDC UR5, c[0x0][0xc38] ;  /* 0x00030e0000057ab9 */ /* 0x000fca0000000800 */
.L_x_4505:
        /* <DEDUP_REMOVED lines=12> */
.L_x_4504:
[----:B------:R-:W-:Y:S05]  /*d2b0*/  BSYNC B0 ;  /* 0x0000000000007941 */ /* 0x000fea0003800000 */
.L_x_4503:
[----:B0----5:R-:W0:Y:S02]  /*d2c0*/  SHFL.UP PT, R2, R4, 0x1, RZ ;  /* 0x0420000004027989 */ /* 0x021e2400000e00ff */
        /* <DEDUP_REMOVED lines=19> */
.L_x_4501:
        /* <DEDUP_REMOVED lines=20> */
.L_x_4506:
        /* <DEDUP_REMOVED lines=9> */
[----:B------:R-:W-:Y:S01]  /*d5d0*/  IMAD.MOV.U32 R3, RZ, RZ, R8 ;  /* 0x000000ffff037224 */ /* 0x000fe200078e0008 */
[----:B------:R-:W-:-:S03]  /*d5e0*/  MOV R8, R10 ;  /* 0x0000000a00087202 */ /* 0x000fc60000000f00 */
        /* <DEDUP_REMOVED lines=23> */
[----:B0-----:R-:W-:-:S06]  /*d760*/  IADD3 R3, R7, 0xffffffe, RZ ;  /* 0x0ffffffe07037810 */ /* 0x001fcc0007ffe0ff */
        /* <DEDUP_REMOVED lines=10> */
[-C--:B------:R-:W-:Y:S01]  /*d810*/  @!P1 IADD3 R3, R3, -R8.reuse, RZ ;  /* 0x8000000803039210 */ /* 0x080fe20007ffe0ff */
        /* <DEDUP_REMOVED lines=10> */
[----:B------:R-:W-:-:S03]  /*d8c0*/  IMAD R18, R2, R18, R3 ;  /* 0x0000001202127224 */ /* 0x000fc600078e0203 */
[----:B------:R-:W-:Y:S01]  /*d8d0*/  IADD3 R17, R4, R17, RZ ;  /* 0x0000001104117210 */ /* 0x000fe20007ffe0ff */
[----:B------:R-:W-:Y:S06]  /*d8e0*/  BRA `(.L_x_4507) ;  /* 0x0000000000147947 */ /* 0x000fec0003800000 */
.L_x_4502:
[----:B------:R-:W-:Y:S01]  /*d8f0*/  ULDC UR4, c[0x0][0xc3c] ;  /* 0x00030f0000047ab9 */ /* 0x000fe20000000800 */
[----:B------:R-:W-:Y:S02]  /*d900*/  IMAD.MOV.U32 R17, RZ, RZ, RZ ;  /* 0x000000ffff117224 */ /* 0x000fe400078e00ff */
[----:B------:R-:W-:Y:S02]  /*d910*/  IMAD.U32 R16, RZ, RZ, UR6 ;  /* 0x00000006ff107e24 */ /* 0x000fe4000f8e00ff */
[----:B------:R-:W-:Y:S02]  /*d920*/  IMAD.MOV.U32 R18, RZ, RZ, RZ ;  /* 0x000000ffff127224 */ /* 0x000fe400078e00ff */
[----:B------:R-:W-:-:S07]  /*d930*/  IMAD.U32 R19, RZ, RZ, UR4 ;  /* 0x00000004ff137e24 */ /* 0x000fce000f8e00ff */
.L_x_4507:
[----:B------:R-:W-:-:S13]  /*d940*/  ISETP.NE.AND P0, PT, R5, RZ, PT ;  /* 0x000000ff0500720c */ /* 0x000fda0003f05270 */
[----:B------:R-:W0:Y:S01]  /*d950*/  @!P0 S2R R3, SR_CgaCtaId ;  /* 0x0000000000038919 */ /* 0x000e220000008800 */
[----:B------:R-:W-:-:S04]  /*d960*/  @!P0 MOV R2, 0x400 ;  /* 0x0000040000028802 */ /* 0x000fc80000000f00 */
[----:B0-----:R-:W-:-:S05]  /*d970*/  @!P0 LEA R2, R3, R2, 0x18 ;  /* 0x0000000203028211 */ /* 0x001fca00078ec0ff */
[----:B------:R0:W-:Y:S01]  /*d980*/  @!P0 STS.128 [R2+0x28cd0], R16 ;  /* 0x028cd01002008388 */ /* 0x0001e20000000c00 */
[----:B------:R-:W-:Y:S06]  /*d990*/  BAR.ARV 0x5, 0x180 ;  /* 0x0146000000007b1d */ /* 0x000fec0000002000 */
.L_x_4500:
[----:B------:R2:W-:Y:S01]  /*d9a0*/  STL [R1+0x24], RZ ;  /* 0x000024ff01007387 */ /* 0x0005e20000100800 */
[----:B------:R-:W-:Y:S01]  /*d9b0*/  ULDC UR4, c[0x0][0xc3c] ;  /* 0x00030f0000047ab9 */ /* 0x000fe20000000800 */
[----:B------:R-:W-:Y:S01]  /*d9c0*/  IMAD.MOV.U32 R25, RZ, RZ, 0x1 ;  /* 0x00000001ff197424 */ /* 0x000fe200078e00ff */
[----:B-1----:R-:W-:Y:S02]  /*d9d0*/  ISETP.GE.AND P0, PT, R19, UR4, PT ;  /* 0x0000000413007c0c */ /* 0x002fe4000bf06270 */
[----:B------:R-:W-:-:S11]  /*d9e0*/  MOV R24, RZ ;  /* 0x000000ff00187202 */ /* 0x000fd60000000f00 */
[----:B--2---:R-:W-:Y:S05]  /*d9f0*/  @P0 BRA `(.L_x_4508) ;  /* 0x0000004800740947 */ /* 0x004fea0003800000 */
[----:B------:R-:W1:Y:S01]  /*da00*/  S2UR UR5, SR_CgaCtaId ;  /* 0x00000000000579c3 */ /* 0x000e620000008800 */
[C---:B0-----:R-:W-:Y:S01]  /*da10*/  IMAD.SHL.U32 R2, R0.reuse, 0x8, RZ ;  /* 0x0000000800027824 */ /* 0x041fe200078e00ff */
[----:B------:R-:W-:Y:S01]  /*da20*/  UMOV UR4, 0x400 ;  /* 0x0000040000047882 */ /* 0x000fe20000000000 */
[C---:B------:R-:W-:Y:S01]  /*da30*/  LOP3.LUT R4, R0.reuse, 0x7f, RZ, 0xc0, !PT ;  /* 0x0000007f00047812 */ /* 0x040fe200078ec0ff */
[----:B------:R-:W-:Y:S01]  /*da40*/  IMAD.SHL.U32 R5, R0, 0x10, RZ ;  /* 0x0000001000057824 */ /* 0x000fe200078e00ff */
[----:B------:R0:W-:Y:S01]  /*da50*/  STL [R1+0x24], RZ ;  /* 0x000024ff01007387 */ /* 0x0001e20000100800 */
[C---:B------:R-:W-:Y:S01]  /*da60*/  LOP3.LUT R3, R2.reuse, 0x1f8, RZ, 0xc0, !PT ;  /* 0x000001f802037812 */ /* 0x040fe200078ec0ff */
[----:B------:R-:W-:Y:S01]  /*da70*/  BSSY B8, `(.L_x_4508) ;  /* 0x0000495000087945 */ /* 0x000fe20003800000 */
[----:B------:R-:W-:Y:S01]  /*da80*/  SHF.R.U32.HI R36, RZ, 0x3, R4 ;  /* 0x00000003ff247819 */ /* 0x000fe20000011604 */
[----:B------:R-:W-:Y:S01]  /*da90*/  IMAD.MOV.U32 R25, RZ, RZ, 0x1 ;  /* 0x00000001ff197424 */ /* 0x000fe200078e00ff */
[----:B------:R-:W-:Y:S01]  /*daa0*/  LOP3.LUT R3, R3, 0x38, R0, 0x78, !PT ;  /* 0x0000003803037812 */ /* 0x000fe200078e7800 */
[----:B------:R-:W-:Y:S01]  /*dab0*/  IMAD.MOV.U32 R24, RZ, RZ, RZ ;  /* 0x000000ffff187224 */ /* 0x000fe200078e00ff */
        /* <DEDUP_REMOVED lines=13> */
[----:B------:R-:W-:-:S04]  /*db90*/  LOP3.LUT R2, R0, 0x1c0, RZ, 0xfc, !PT ;  /* 0x000001c000027812 */ /* 0x000fc800078efcff */
[----:B------:R-:W-:-:S05]  /*dba0*/  LEA R0, R33, R23, 0x1 ;  /* 0x0000001721007211 */ /* 0x000fca00078e08ff */
[----:B------:R0:W-:Y:S02]  /*dbb0*/  STL [R1+0x2c], R0 ;  /* 0x00002c0001007387 */ /* 0x0001e40000100800 */
.L_x_4569:
[----:B-1----:R-:W1:Y:S02]  /*dbc0*/  LDC.64 R30, c[0x0][0xc88] ;  /* 0x00032200ff1e7b82 */ /* 0x002e640000000a00 */
[----:B-1----:R-:W-:-:S06]  /*dbd0*/  IMAD.WIDE R30, R19, 0x4, R30 ;  /* 0x00000004131e7825 */ /* 0x002fcc00078e021e */
[----:B------:R1:W0:Y:S01]  /*dbe0*/  LDG.E R30, desc[UR50][R30.64] ;  /* 0x000000321e1e7981 */ /* 0x000222000c1e1900 */
[----:B------:R-:W-:Y:S05]  /*dbf0*/  YIELD ;  /* 0x0000000000007946 */ /* 0x000fea0003800000 */
[----:B------:R-:W-:Y:S01]  /*dc00*/  ULDC.64 UR4, c[0x0][0xa28] ;  /* 0x00028a0000047ab9 */ /* 0x000fe20000000a00 */
[----:B------:R-:W-:Y:S01]  /*dc10*/  ULDC.64 UR6, c[0x0][0xa18] ;  /* 0x0002860000067ab9 */ /* 0x000fe20000000a00 */
[----:B------:R-:W-:Y:S01]  /*dc20*/  ISETP.NE.U32.AND P0, PT, RZ, UR4, PT ;  /* 0x00000004ff007c0c */ /* 0x000fe2000bf05070 */
[----:B-1----:R-:W-:-:S03]  /*dc30*/  IMAD.MOV.U32 R31, RZ, RZ, RZ ;  /* 0x000000ffff1f7224 */ /* 0x002fc600078e00ff */
[----:B------:R-:W-:Y:S01]  /*dc40*/  ISETP.NE.AND.EX P0, PT, RZ, UR5, PT, P0 ;  /* 0x00000005ff007c0c */ /* 0x000fe2000bf05300 */
[----:B------:R-:W-:Y:S01]  /*dc50*/  IMAD.MOV.U32 R37, RZ, RZ, RZ ;  /* 0x000000ffff257224 */ /* 0x000fe200078e00ff */
[----:B0-----:R-:W-:-:S11]  /*dc60*/  SHF.R.S32.HI R0, RZ, 0x1f, R30 ;  /* 0x0000001fff007819 */ /* 0x001fd6000001141e */
        /* <DEDUP_REMOVED lines=19> */
[----:B--2---:R-:W2:Y:S01]  /*dda0*/  @P0 LDG.E R4, desc[UR50][R4.64] ;  /* 0x0000003204040981 */ /* 0x004ea2000c1e1900 */
[----:B------:R-:W-:-:S03]  /*ddb0*/  UISETP.NE.U32.AND UP0, UPT, UR4, URZ, UPT ;  /* 0x0000003f0400728c */ /* 0x000fc6000bf05070 */
[----:B------:R-:W-:Y:S01]  /*ddc0*/  ULDC UR4, c[0x0][0x424] ;  /* 0x0001090000047ab9 */ /* 0x000fe20000000800 */
[----:B------:R-:W-:-:S03]  /*ddd0*/  UISETP.NE.AND.EX UP0, UPT, UR5, URZ, UPT, UP0 ;  /* 0x0000003f0500728c */ /* 0x000fc6000bf05300 */
[----:B------:R-:W-:Y:S01]  /*dde0*/  ULDC UR5, c[0x0][0x2f0] ;  /* 0x0000bc0000057ab9 */ /* 0x000fe20000000800 */
[----:B------:R-:W-:-:S04]  /*ddf0*/  USEL UR4, UR4, 0x1, UP0 ;  /* 0x0000000104047887 */ /* 0x000fc80008000000 */
[----:B------:R-:W-:-:S06]  /*de00*/  UIMAD UR4, UR4, UR5, URZ ;  /* 0x00000005040472a4 */ /* 0x000fcc000f8e023f */
[----:B0-----:R-:W-:Y:S01]  /*de10*/  IMAD.U32 R0, RZ, RZ, UR4 ;  /* 0x00000004ff007e24 */ /* 0x001fe2000f8e00ff */
[----:B--2---:R1:W-:Y:S01]  /*de20*/  @P0 STL [R1], R4 ;  /* 0x0000000401000387 */ /* 0x0043e20000100800 */
[----:B---34-:R-:W-:Y:S05]  /*de30*/  @P0 BRA `(.L_x_4509) ;  /* 0x0000000000200947 */ /* 0x018fea0003800000 */
[----:B------:R-:W-:Y:S02]  /*de40*/  ULDC UR4, c[0x0][0x288] ;  /* 0x0000a20000047ab9 */ /* 0x000fe40000000800 */
[----:B-1----:R-:W-:-:S05]  /*de50*/  IMAD.U32 R4, RZ, RZ, UR4 ;  /* 0x00000004ff047e24 */ /* 0x002fca000f8e00ff */
[----:B------:R0:W-:Y:S01]  /*de60*/  STL [R1], R4 ;  /* 0x0000000401007387 */ /* 0x0001e20000100800 */
[----:B------:R-:W-:Y:S05]  /*de70*/  @!P2 BRA `(.L_x_4509) ;  /* 0x000000000010a947 */ /* 0x000fea0003800000 */
[----:B------:R-:W2:Y:S04]  /*de80*/  LDG.E R5, desc[UR50][R2.64] ;  /* 0x0000003202057981 */ /* 0x000ea8000c1e1900 */
[----:B0-----:R-:W2:Y:S02]  /*de90*/  LDG.E R4, desc[UR50][R2.64+0x4] ;  /* 0x0000043202047981 */ /* 0x001ea4000c1e1900 */
[----:B--2---:R-:W-:-:S05]  /*dea0*/  IADD3 R2, -R5, R4, RZ ;  /* 0x0000000405027210 */ /* 0x004fca0007ffe1ff */
[----:B------:R2:W-:Y:S02]  /*deb0*/  STL [R1], R2 ;  /* 0x0000000201007387 */ /* 0x0005e40000100800 */
.L_x_4509:
[----:B------:R-:W-:Y:S01]  /*dec0*/  ULDC.64 UR4, c[0x0][0xa20] ;  /* 0x0002880000047ab9 */ /* 0x000fe20000000a00 */
[----:B------:R-:W-:Y:S01]  /*ded0*/  IMAD.MOV.U32 R28, RZ, RZ, R30 ;  /* 0x000000ffff1c7224 */ /* 0x000fe200078e001e */
[----:B------:R-:W-:-:S04]  /*dee0*/  ISETP.NE.U32.AND P0, PT, RZ, UR4, PT ;  /* 0x00000004ff007c0c */ /* 0x000fc8000bf05070 */
[----:B------:R-:W-:-:S13]  /*def0*/  ISETP.NE.AND.EX P0, PT, RZ, UR5, PT, P0 ;  /* 0x00000005ff007c0c */ /* 0x000fda000bf05300 */
[----:B------:R-:W-:Y:S05]  /*df00*/  @!P0 BRA `(.L_x_4510) ;  /* 0x0000000000108947 */ /* 0x000fea0003800000 */
[----:B-12---:R-:W-:-:S04]  /*df10*/  IADD3 R2, P0, R26, UR4, RZ ;  /* 0x000000041a027c10 */ /* 0x006fc8000ff1e0ff */
[----:B------:R-:W-:-:S05]  /*df20*/  IADD3.X R3, R27, UR5, RZ, P0, !PT ;  /* 0x000000051b037c10 */ /* 0x000fca00087fe4ff */
[----:B------:R1:W5:Y:S01]  /*df30*/  LDG.E R0, desc[UR50][R2.64] ;  /* 0x0000003202007981 */ /* 0x000362000c1e1900 */
[----:B------:R-:W-:Y:S05]  /*df40*/  BRA `(.L_x_4511) ;  /* 0x0000000000247947 */ /* 0x000fea0003800000 */
.L_x_4510:
[----:B------:R-:W-:Y:S02]  /*df50*/  ULDC.64 UR4, c[0x0][0xa08] ;  /* 0x0002820000047ab9 */ /* 0x000fe40000000a00 */
[----:B------:R-:W-:-:S04]  /*df60*/  ISETP.NE.U32.AND P0, PT, RZ, UR4, PT ;  /* 0x00000004ff007c0c */ /* 0x000fc8000bf05070 */
[----:B------:R-:W-:-:S13]  /*df70*/  ISETP.NE.AND.EX P0, PT, RZ, UR5, PT, P0 ;  /* 0x00000005ff007c0c */ /* 0x000fda000bf05300 */
[----:B------:R-:W-:Y:S05]  /*df80*/  @!P0 BRA `(.L_x_4511) ;  /* 0x0000000000148947 */ /* 0x000fea0003800000 */
[----:B-12---:R-:W1:Y:S02]  /*df90*/  LDC.64 R2, c[0x0][0xa08] ;  /* 0x00028200ff027b82 */ /* 0x006e640000000a00 */
[----:B-1----:R-:W-:-:S05]  /*dfa0*/  IMAD.WIDE R2, R28, 0x4, R2 ;  /* 0x000000041c027825 */ /* 0x002fca00078e0202 */
[----:B------:R-:W2:Y:S04]  /*dfb0*/  LDG.E R0, desc[UR50][R2.64] ;  /* 0x0000003202007981 */ /* 0x000ea8000c1e1900 */
[----:B------:R-:W2:Y:S02]  /*dfc0*/  LDG.E R5, desc[UR50][R2.64+0x4] ;  /* 0x0000043202057981 */ /* 0x000ea4000c1e1900 */
[----:B--2---:R-:W-:-:S07]  /*dfd0*/  IMAD.IADD R0, R5, 0x1, -R0 ;  /* 0x0000000105007824 */ /* 0x004fce00078e0a00 */
.L_x_4511:
[----:B------:R-:W3:Y:S01]  /*dfe0*/  LDL R6, [R1] ;  /* 0x0000000001067983 */ /* 0x000ee20000100800 */
[----:B-12---:R-:W1:Y:S01]  /*dff0*/  LDC R2, c[0x0][0x448] ;  /* 0x00011200ff027b82 */ /* 0x006e620000000800 */
[----:B-----5:R-:W-:Y:S01]  /*e000*/  IMAD.IADD R29, R0, 0x1, -R31 ;  /* 0x00000001001d7824 */ /* 0x020fe200078e0a1f */
[----:B------:R-:W-:Y:S01]  /*e010*/  LOP3.LUT R22, R22, 0xfffffdff, RZ, 0xc0, !PT ;  /* 0xfffffdff16167812 */ /* 0x000fe200078ec0ff */
[----:B------:R-:W-:Y:S01]  /*e020*/  BSSY B7, `(.L_x_4512) ;  /* 0x0000378000077945 */ /* 0x000fe20003800000 */
[----:B-1----:R-:W-:Y:S01]  /*e030*/  ISETP.NE.AND P0, PT, R2, 0x1, PT ;  /* 0x000000010200780c */ /* 0x002fe20003f05270 */
[----:B------:R-:W-:-:S04]  /*e040*/  IMAD.SHL.U32 R2, R17, 0x40, RZ ;  /* 0x0000004011027824 */ /* 0x000fc800078e00ff */
[----:B------:R-:W-:-:S08]  /*e050*/  VIADD R2, R2, 0x3f ;  /* 0x0000003f02027836 */ /* 0x000fd00000000000 */
[----:B------:R-:W0:Y:S01]  /*e060*/  @P0 LDC R5, c[0x0][0x44c] ;  /* 0x00011300ff050b82 */ /* 0x000e220000000800 */
[----:B------:R-:W-:-:S07]  /*e070*/  @P0 LOP3.LUT R22, R22, 0x200, RZ, 0xfc, !PT ;  /* 0x0000020016160812 */ /* 0x000fce00078efcff */
[----:B------:R-:W1:Y:S01]  /*e080*/  @P0 LDC R3, c[0x0][0x450] ;  /* 0x00011400ff030b82 */ /* 0x000e620000000800 */
[----:B0-----:R-:W-:-:S05]  /*e090*/  @P0 IMAD.HI.U32 R4, R2, R5, RZ ;  /* 0x0000000502040227 */ /* 0x001fca00078e00ff */
[----:B-1----:R-:W-:Y:S02]  /*e0a0*/  @P0 SHF.R.U32.HI R2, RZ, R3, R4 ;  /* 0x00000003ff020219 */ /* 0x002fe40000011604 */
[----:B---3--:R-:W-:-:S04]  /*e0b0*/  IADD3 R3, R29, 0x40, -R6 ;  /* 0x000000401d037810 */ /* 0x008fc80007ffe806 */
[----:B------:R-:W-:-:S04]  /*e0c0*/  IADD3 R2, R3, R2, RZ ;  /* 0x0000000203027210 */ /* 0x000fc80007ffe0ff */
[----:B------:R-:W-:-:S04]  /*e0d0*/  SHF.R.S32.HI R3, RZ, 0x1f, R2 ;  /* 0x0000001fff037819 */ /* 0x000fc80000011402 */
[----:B------:R-:W-:Y:S01]  /*e0e0*/  LEA.HI R0, R3, R2, RZ, 0x6 ;  /* 0x0000000203007211 */ /* 0x000fe200078f30ff */
[----:B------:R-:W-:-:S03]  /*e0f0*/  VIADD R2, R29, 0x3f ;  /* 0x0000003f1d027836 */ /* 0x000fc60000000000 */
[----:B------:R-:W-:Y:S02]  /*e100*/  SHF.R.S32.HI R0, RZ, 0x6, R0 ;  /* 0x00000006ff007819 */ /* 0x000fe40000011400 */
[----:B------:R-:W-:-:S04]  /*e110*/  SHF.R.S32.HI R3, RZ, 0x1f, R2 ;  /* 0x0000001fff037819 */ /* 0x000fc80000011402 */
[----:B------:R-:W-:-:S04]  /*e120*/  LEA.HI R3, R3, R2, RZ, 0x6 ;  /* 0x0000000203037211 */ /* 0x000fc800078f30ff */
[----:B------:R-:W-:-:S04]  /*e130*/  SHF.R.S32.HI R3, RZ, 0x6, R3 ;  /* 0x00000006ff037819 */ /* 0x000fc80000011403 */
[----:B------:R-:W-:-:S04]  /*e140*/  VIMNMX R34, R3, R0, PT ;  /* 0x0000000003227248 */ /* 0x000fc80003fe0100 */
[----:B------:R-:W-:Y:S01]  /*e150*/  ISETP.GT.AND P0, PT, R34, RZ, PT ;  /* 0x000000ff2200720c */ /* 0x000fe20003f04270 */
[----:B------:R0:W-:-:S12]  /*e160*/  STL [R1+0x8], R34 ;  /* 0x0000082201007387 */ /* 0x0001d80000100800 */
        /* <DEDUP_REMOVED lines=18> */
.L_x_4513:
        /* <DEDUP_REMOVED lines=20> */
.L_x_4516:
[----:B------:R-:W-:Y:S05]  /*e3d0*/  BSYNC B6 ;  /* 0x0000000000067941 */ /* 0x000fea0003800000 */
.L_x_4515:
        /* <DEDUP_REMOVED lines=20> */
.L_x_4519:
        /* <DEDUP_REMOVED lines=15> */
.L_x_4518:
[----:B------:R-:W-:Y:S05]  /*e610*/  BSYNC B6 ;  /* 0x0000000000067941 */ /* 0x000fea0003800000 */
.L_x_4517:
[----:B------:R-:W0:Y:S01]  /*e620*/  S2R R20, SR_TID.X ;  /* 0x0000000000147919 */ /* 0x000e220000002100 */
[----:B------:R-:W-:Y:S01]  /*e630*/  ULDC.64 UR4, c[0x0][0x9f8] ;  /* 0x00027e0000047ab9 */ /* 0x000fe20000000a00 */
[----:B------:R-:W1:Y:S01]  /*e640*/  LDC R10, c[0x0][0x430] ;  /* 0x00010c00ff0a7b82 */ /* 0x000e620000000800 */
[----:B------:R-:W-:-:S04]  /*e650*/  ISETP.NE.U32.AND P0, PT, RZ, UR4, PT ;  /* 0x00000004ff007c0c */ /* 0x000fc8000bf05070 */
[----:B------:R-:W-:-:S13]  /*e660*/  ISETP.NE.AND.EX P0, PT, RZ, UR5, PT, P0 ;  /* 0x00000005ff007c0c */ /* 0x000fda000bf05300 */
[----:B------:R-:W-:Y:S01]  /*e670*/  @P0 IADD3 R26, P1, R26, UR4, RZ ;  /* 0x000000041a1a0c10 */ /* 0x000fe2000ff3e0ff */
[----:B------:R-:W-:-:S03]  /*e680*/  ULDC UR4, c[0x0][0x320] ;  /* 0x0000c80000047ab9 */ /* 0x000fc60000000800 */
[----:B------:R-:W-:-:S05]  /*e690*/  @P0 IADD3.X R27, R27, UR5, RZ, P1, !PT ;  /* 0x000000051b1b0c10 */ /* 0x000fca0008ffe4ff */
[----:B------:R2:W5:Y:S01]  /*e6a0*/  @P0 LDG.E R28, desc[UR50][R26.64] ;  /* 0x000000321a1c0981 */ /* 0x000562000c1e1900 */
[----:B------:R-:W-:Y:S01]  /*e6b0*/  LOP3.LUT R22, R22, 0xffffffbf, RZ, 0xc0, !PT ;  /* 0xffffffbf16167812 */ /* 0x000fe200078ec0ff */
[----:B------:R-:W-:Y:S01]  /*e6c0*/  UMOV UR5, 0xffffffff ;  /* 0xffffffff00057882 */ /* 0x000fe20000000000 */
[----:B0-----:R-:W-:Y:S01]  /*e6d0*/  IMAD.SHL.U32 R20, R20, 0x8, RZ ;  /* 0x0000000814147824 */ /* 0x001fe200078e00ff */
[----:B------:R-:W0:Y:S01]  /*e6e0*/  S2R R2, SR_TID.X ;  /* 0x0000000000027919 */ /* 0x000e220000002100 */
[----:B------:R-:W-:-:S03]  /*e6f0*/  LEA R0, R34, 0xffffffc0, 0x6 ;  /* 0xffffffc022007811 */ /* 0x000fc600078e30ff */
[----:B------:R-:W-:-:S04]  /*e700*/  LOP3.LUT R20, R20, 0x38, RZ, 0xc0, !PT ;  /* 0x0000003814147812 */ /* 0x000fc800078ec0ff */
[C---:B------:R-:W-:Y:S02]  /*e710*/  LOP3.LUT R32, R20.reuse, 0x180, RZ, 0xfc, !PT ;  /* 0x0000018014207812 */ /* 0x040fe400078efcff */
[C---:B------:R-:W-:Y:S02]  /*e720*/  LOP3.LUT R21, R20.reuse, 0x40, RZ, 0xfc, !PT ;  /* 0x0000004014157812 */ /* 0x040fe400078efcff */
[----:B------:R-:W-:Y:S02]  /*e730*/  LOP3.LUT R20, R20, 0x1c0, RZ, 0xfc, !PT ;  /* 0x000001c014147812 */ /* 0x000fe400078efcff */
[----:B------:R-:W-:Y:S02]  /*e740*/  ISETP.GE.AND P3, PT, R21, UR4, PT ;  /* 0x0000000415007c0c */ /* 0x000fe4000bf66270 */
[----:B------:R-:W-:Y:S02]  /*e750*/  ISETP.GE.AND P0, PT, R20, UR4, PT ;  /* 0x0000000414007c0c */ /* 0x000fe4000bf06270 */
[----:B------:R-:W3:Y:S01]  /*e760*/  S2R R20, SR_TID.X ;  /* 0x0000000000147919 */ /* 0x000ee20000002100 */
[----:B------:R-:W-:-:S02]  /*e770*/  ISETP.GE.AND P1, PT, R32, UR4, PT ;  /* 0x0000000420007c0c */ /* 0x000fc4000bf26270 */
[----:B------:R-:W-:Y:S02]  /*e780*/  SEL R8, RZ, 0x80, P0 ;  /* 0x00000080ff087807 */ /* 0x000fe40000000000 */
[----:B------:R-:W-:-:S04]  /*e790*/  SEL R6, RZ, 0x40, P1 ;  /* 0x00000040ff067807 */ /* 0x000fc80000800000 */
[----:B------:R-:W-:-:S04]  /*e7a0*/  @P3 LOP3.LUT R22, R22, 0x40, RZ, 0xfc, !PT ;  /* 0x0000004016163812 */ /* 0x000fc800078efcff */
[----:B------:R-:W-:Y:S01]  /*e7b0*/  LOP3.LUT R22, R22, 0xffffff7f, RZ, 0xc0, !PT ;  /* 0xffffff7f16167812 */ /* 0x000fe200078ec0ff */
[----:B0-----:R-:W-:-:S05]  /*e7c0*/  IMAD.SHL.U32 R2, R2, 0x8, RZ ;  /* 0x0000000802027824 */ /* 0x001fca00078e00ff */
[----:B------:R-:W-:-:S04]  /*e7d0*/  LOP3.LUT R2, R2, 0x38, RZ, 0xc0, !PT ;  /* 0x0000003802027812 */ /* 0x000fc800078ec0ff */
[----:B------:R-:W-:Y:S01]  /*e7e0*/  ISETP.GE.AND P2, PT, R2, UR4, PT ;  /* 0x0000000402007c0c */ /* 0x000fe2000bf46270 */
[----:B---3--:R-:W-:-:S12]  /*e7f0*/  IMAD.SHL.U32 R20, R20, 0x8, RZ ;  /* 0x0000000814147824 */ /* 0x008fd800078e00ff */
[----:B------:R-:W-:Y:S02]  /*e800*/  @P2 LOP3.LUT R22, R22, 0x80, RZ, 0xfc, !PT ;  /* 0x0000008016162812 */ /* 0x000fe400078efcff */
[----:B------:R-:W-:Y:S02]  /*e810*/  LOP3.LUT R20, R20, 0x38, RZ, 0xc0, !PT ;  /* 0x0000003814147812 */ /* 0x000fe400078ec0ff */
[----:B------:R-:W-:Y:S02]  /*e820*/  LOP3.LUT R22, R22, 0xffffffdf, RZ, 0xc0, !PT ;  /* 0xffffffdf16167812 */ /* 0x000fe400078ec0ff */
[----:B------:R-:W-:Y:S02]  /*e830*/  LOP3.LUT R21, R20, 0x80, RZ, 0xfc, !PT ;  /* 0x0000008014157812 */ /* 0x000fe400078efcff */
[----:B------:R-:W0:Y:S02]  /*e840*/  S2R R20, SR_TID.X ;  /* 0x0000000000147919 */ /* 0x000e240000002100 */
[----:B------:R-:W-:-:S13]  /*e850*/  ISETP.GE.AND P5, PT, R21, UR4, PT ;  /* 0x0000000415007c0c */ /* 0x000fda000bfa6270 */
[----:B------:R-:W-:-:S04]  /*e860*/  @P5 LOP3.LUT R22, R22, 0x20, RZ, 0xfc, !PT ;  /* 0x0000002016165812 */ /* 0x000fc800078efcff */
[----:B------:R-:W-:Y:S01]  /*e870*/  LOP3.LUT R22, R22, 0xffffffef, RZ, 0xc0, !PT ;  /* 0xffffffef16167812 */ /* 0x000fe200078ec0ff */
[----:B0-----:R-:W-:-:S05]  /*e880*/  IMAD.SHL.U32 R20, R20, 0x8, RZ ;  /* 0x0000000814147824 */ /* 0x001fca00078e00ff */
[----:B------:R-:W-:-:S04]  /*e890*/  LOP3.LUT R20, R20, 0x38, RZ, 0xc0, !PT ;  /* 0x0000003814147812 */ /* 0x000fc800078ec0ff */
[----:B------:R-:W-:Y:S02]  /*e8a0*/  LOP3.LUT R21, R20, 0xc0, RZ, 0xfc, !PT ;  /* 0x000000c014157812 */ /* 0x000fe400078efcff */
[----:B------:R-:W0:Y:S02]  /*e8b0*/  S2R R20, SR_TID.X ;  /* 0x0000000000147919 */ /* 0x000e240000002100 */
[----:B------:R-:W-:Y:S02]  /*e8c0*/  ISETP.GE.AND P4, PT, R21, UR4, PT ;  /* 0x0000000415007c0c */ /* 0x000fe4000bf86270 */
[C---:B------:R-:W-:Y:S02]  /*e8d0*/  LOP3.LUT R21, R2.reuse, 0x100, RZ, 0xfc, !PT ;  /* 0x0000010002157812 */ /* 0x040fe400078efcff */
[----:B------:R-:W-:Y:S02]  /*e8e0*/  LOP3.LUT R2, R2, 0x140, RZ, 0xfc, !PT ;  /* 0x0000014002027812 */ /* 0x000fe400078efcff */
[----:B------:R-:W-:-:S02]  /*e8f0*/  ISETP.GE.AND P3, PT, R21, UR4, PT ;  /* 0x0000000415007c0c */ /* 0x000fc4000bf66270 */
[----:B------:R-:W-:-:S05]  /*e900*/  ISETP.GE.AND P2, PT, R2, UR4, PT ;  /* 0x0000000402007c0c */ /* 0x000fca000bf46270 */
[----:B------:R-:W-:-:S04]  /*e910*/  @P4 LOP3.LUT R22, R22, 0x10, RZ, 0xfc, !PT ;  /* 0x0000001016164812 */ /* 0x000fc800078efcff */
[----:B------:R-:W-:-:S04]  /*e920*/  LOP3.LUT R22, R22, 0xfffffffb, RZ, 0xc0, !PT ;  /* 0xfffffffb16167812 */ /* 0x000fc800078ec0ff */
[----:B------:R-:W-:-:S04]  /*e930*/  @P2 LOP3.LUT R22, R22, 0x4, RZ, 0xfc, !PT ;  /* 0x0000000416162812 */ /* 0x000fc800078efcff */
[----:B------:R-:W-:-:S04]  /*e940*/  LOP3.LUT R22, R22, 0xfffffff7, RZ, 0xc0, !PT ;  /* 0xfffffff716167812 */ /* 0x000fc800078ec0ff */
[----:B------:R-:W-:Y:S01]  /*e950*/  @P3 LOP3.LUT R22, R22, 0x8, RZ, 0xfc, !PT ;  /* 0x0000000816163812 */ /* 0x000fe200078efcff */
[----:B0-----:R-:W-:-:S05]  /*e960*/  IMAD.SHL.U32 R20, R20, 0x10, RZ ;  /* 0x0000001014147824 */ /* 0x001fca00078e00ff */
[----:B------:R-:W-:-:S04]  /*e970*/  LOP3.LUT R20, R36, 0x70, R20, 0xf8, !PT ;  /* 0x0000007024147812 */ /* 0x000fc800078ef814 */
[----:B------:R-:W-:Y:S01]  /*e980*/  IADD3 R35, R20, R0, RZ ;  /* 0x0000000014237210 */ /* 0x000fe20007ffe0ff */
[----:B-12---:R-:W-:Y:S06]  /*e990*/  BRA.DIV UR5, `(.L_x_4520) ;  /* 0x0000004205447947 */ /* 0x006fec000b800000 */
.L_x_4587:
        /* <DEDUP_REMOVED lines=29> */
[----:B------:R-:W-:Y:S02]  /*eb70*/  SHF.L.U32 R2, R2, 0x1, RZ ;  /* 0x0000000102027819 */ /* 0x000fe400000006ff */
[----:B------:R-:W-:Y:S02]  /*eb80*/  LOP3.LUT R22, R22, 0xfffffbff, RZ, 0xc0, !PT ;  /* 0xfffffbff16167812 */ /* 0x000fe400078ec0ff */
[----:B------:R-:W-:Y:S02]  /*eb90*/  LOP3.LUT R2, R2, 0x2, R3, 0xe2, !PT ;  /* 0x0000000202027812 */ /* 0x000fe400078ee203 */
[----:B------:R-:W-:-:S02]  /*eba0*/  SEL R3, RZ, 0x4, P5 ;  /* 0x00000004ff037807 */ /* 0x000fc40002800000 */
[----:B0-----:R-:W-:Y:S02]  /*ebb0*/  SEL R4, RZ, 0x8, P4 ;  /* 0x00000008ff047807 */ /* 0x001fe40002000000 */
[----:B------:R-:W-:Y:S02]  /*ebc0*/  SHF.R.S32.HI R26, RZ, 0x1f, R18 ;  /* 0x0000001fff1a7819 */ /* 0x000fe40000011412 */
[----:B------:R-:W-:Y:S02]  /*ebd0*/  LOP3.LUT R2, R4, R2, R3, 0xfe, !PT ;  /* 0x0000000204027212 */ /* 0x000fe400078efe03 */
[----:B------:R-:W-:Y:S02]  /*ebe0*/  SEL R3, RZ, 0x10, P3 ;  /* 0x00000010ff037807 */ /* 0x000fe40001800000 */
[----:B------:R-:W-:-:S04]  /*ebf0*/  SEL R4, RZ, 0x20, P2 ;  /* 0x00000020ff047807 */ /* 0x000fc80001000000 */
[----:B------:R-:W-:Y:S01]  /*ec00*/  LOP3.LUT R2, R4, R2, R3, 0xfe, !PT ;  /* 0x0000000204027212 */ /* 0x000fe200078efe03 */
[----:B------:R-:W-:-:S03]  /*ec10*/  IMAD.U32 R3, RZ, RZ, UR36 ;  /* 0x00000024ff037e24 */ /* 0x000fc6000f8e00ff */
[----:B------:R-:W-:Y:S01]  /*ec20*/  LOP3.LUT R6, R2, R6, RZ, 0xfc, !PT ;  /* 0x0000000602067212 */ /* 0x000fe200078efcff */
[----:B------:R-:W-:Y:S01]  /*ec30*/  IMAD.MOV R2, RZ, RZ, -R7 ;  /* 0x000000ffff027224 */ /* 0x000fe200078e0a07 */
[----:B------:R-:W-:-:S03]  /*ec40*/  ISETP.NE.AND P0, PT, R3, 0x3, PT ;  /* 0x000000030300780c */ /* 0x000fc60003f05270 */
[----:B------:R-:W-:Y:S01]  /*ec50*/  IMAD R35, R10, R2, R35 ;  /* 0x000000020a237224 */ /* 0x000fe200078e0223 */
[----:B------:R-:W-:Y:S01]  /*ec60*/  LOP3.LUT R2, R6, R8, RZ, 0xfc, !PT ;  /* 0x0000000806027212 */ /* 0x000fe200078efcff */
[----:B------:R0:W-:Y:S04]  /*ec70*/  STL [R1+0x28], R6 ;  /* 0x0000280601007387 */ /* 0x0001e80000100800 */
[----:B------:R0:W-:Y:S04]  /*ec80*/  STL [R1+0x4], R2 ;  /* 0x0000040201007387 */ /* 0x0001e80000100800 */
[----:B------:R-:W-:-:S04]  /*ec90*/  @P0 LOP3.LUT R22, R22, 0x400, RZ, 0xfc, !PT ;  /* 0x0000040016160812 */ /* 0x000fc800078efcff */
[----:B------:R-:W-:-:S04]  /*eca0*/  LOP3.LUT R22, R22, 0xfffffffe, RZ, 0xc0, !PT ;  /* 0xfffffffe16167812 */ /* 0x000fc800078ec0ff */
[----:B------:R-:W-:Y:S01]  /*ecb0*/  @P1 LOP3.LUT R22, R22, 0x1, RZ, 0xfc, !PT ;  /* 0x0000000116161812 */ /* 0x000fe200078efcff */
[----:B0-----:R-:W-:Y:S06]  /*ecc0*/  @!P0 BRA `(.L_x_4521) ;  /* 0x0000000000048947 */ /* 0x001fec0003800000 */
[----:B------:R-:W-:Y:S01]  /*ecd0*/  BPT.TRAP 0x1 ;  /* 0x000000040000795c */ /* 0x000fe20000300000 */
.L_x_4521:
[----:B------:R-:W-:Y:S01]  /*ece0*/  IADD3 R29, -R36, R29, -R0 ;  /* 0x0000001d241d7210 */ /* 0x000fe20007ffe900 */
[----:B------:R-:W-:Y:S01]  /*ecf0*/  IMAD R27, R24, 0x8, R23 ;  /* 0x00000008181b7824 */ /* 0x000fe200078e0217 */
[----:B------:R-:W-:Y:S01]  /*ed00*/  SHF.L.U32 R0, R25, 0x1f, RZ ;  /* 0x0000001f19007819 */ /* 0x000fe200000006ff */
[----:B------:R-:W-:Y:S03]  /*ed10*/  BSSY B0, `(.L_x_4522) ;  /* 0x0000003000007945 */ /* 0x000fe60003800000 */
[----:B------:R-:W0:Y:S02]  /*ed20*/  SYNCS.PHASECHK.TRANS64.TRYWAIT P0, [R27+URZ+0x28c40], R0 ;  /* 0x028c40001b0075a7 */ /* 0x000e24000800017f */
[----:B0-----:R-:W-:Y:S05]  /*ed30*/  @!P0 BRA `(.L_x_4523) ;  /* 0x0000003c00908947 */ /* 0x001fea0003800000 */
.L_x_4588:
[----:B------:R-:W-:Y:S05]  /*ed40*/  BSYNC B0 ;  /* 0x0000000000007941 */ /* 0x000fea0003800000 */
.L_x_4522:
[----:B------:R-:W1:Y:S01]  /*ed50*/  S2R R7, SR_TID.X ;  /* 0x0000000000077919 */ /* 0x000e620000002100 */
[----:B0-----:R-:W-:Y:S01]  /*ed60*/  SHF.R.S32.HI R0, RZ, 0x1f, R35 ;  /* 0x0000001fff007819 */ /* 0x001fe20000011423 */
[----:B------:R-:W-:Y:S01]  /*ed70*/  ULDC.64 UR4, c[0x0][0x300] ;  /* 0x0000c00000047ab9 */ /* 0x000fe20000000a00 */
[----:B-----5:R-:W-:Y:S01]  /*ed80*/  SHF.R.S32.HI R4, RZ, 0x1f, R34 ;  /* 0x0000001fff047819 */ /* 0x020fe20000011422 */
[----:B------:R-:W-:Y:S01]  /*ed90*/  IMAD.WIDE.U32 R2, R35, UR4, RZ ;  /* 0x0000000423027c25 */ /* 0x000fe2000f8e00ff */
[----:B------:R-:W-:Y:S01]  /*eda0*/  LOP3.LUT R22, R22, 0xfffffffd, RZ, 0xc0, !PT ;  /* 0xfffffffd16167812 */ /* 0x000fe200078ec0ff */
[----:B------:R0:W-:Y:S02]  /*edb0*/  STL [R1+0x1c], R0 ;  /* 0x00001c0001007387 */ /* 0x0001e40000100800 */
[----:B------:R-:W-:Y:S02]  /*edc0*/  IMAD R5, R24, 0x1000, R33 ;  /* 0x0000100018057824 */ /* 0x000fe400078e0221 */
[----:B------:R2:W-:Y:S01]  /*edd0*/  STL [R1+0x20], R4 ;  /* 0x0000200401007387 */ /* 0x0005e20000100800 */
[----:B0-----:R-:W-:-:S04]  /*ede0*/  IMAD R0, R0, UR4, RZ ;  /* 0x0000000400007c24 */ /* 0x001fc8000f8e02ff */
[----:B------:R-:W-:Y:S01]  /*edf0*/  IMAD R0, R35, UR5, R0 ;  /* 0x0000000523007c24 */ /* 0x000fe2000f8e0200 */
[----:B------:R-:W-:-:S03]  /*ee00*/  ULDC.64 UR4, c[0x0][0x310] ;  /* 0x0000c40000047ab9 */ /* 0x000fc60000000a00 */
[----:B------:R-:W-:Y:S02]  /*ee10*/  IMAD.IADD R3, R3, 0x1, R0 ;  /* 0x0000000103037824 */ /* 0x000fe400078e0200 */
[----:B------:R-:W-:Y:S02]  /*ee20*/  IMAD R0, R4, UR4, RZ ;  /* 0x0000000404007c24 */ /* 0x000fe4000f8e02ff */
[----:B------:R-:W-:-:S04]  /*ee30*/  IMAD.WIDE.U32 R2, R34, UR4, R2 ;  /* 0x0000000422027c25 */ /* 0x000fc8000f8e0002 */
[----:B------:R-:W-:Y:S01]  /*ee40*/  IMAD R0, R34, UR5, R0 ;  /* 0x0000000522007c24 */ /* 0x000fe2000f8e0200 */
[----:B------:R-:W-:Y:S01]  /*ee50*/  ULDC.64 UR4, c[0x0][0x308] ;  /* 0x0000c20000047ab9 */ /* 0x000fe20000000a00 */
[----:B-1----:R-:W-:Y:S02]  /*ee60*/  IMAD.SHL.U32 R7, R7, 0x8, RZ ;  /* 0x0000000807077824 */ /* 0x002fe400078e00ff */
[----:B------:R-:W-:Y:S02]  /*ee70*/  IMAD.IADD R3, R3, 0x1, R0 ;  /* 0x0000000103037824 */ /* 0x000fe400078e0200 */
[----:B------:R-:W-:Y:S01]  /*ee80*/  IMAD R0, R26, UR4, RZ ;  /* 0x000000041a007c24 */ /* 0x000fe2000f8e02ff */
[----:B------:R-:W-:Y:S01]  /*ee90*/  LOP3.LUT R7, R7, 0x38, RZ, 0xc0, !PT ;  /* 0x0000003807077812 */ /* 0x000fe200078ec0ff */
[----:B------:R-:W-:-:S04]  /*eea0*/  IMAD.WIDE.U32 R2, R18, UR4, R2 ;  /* 0x0000000412027c25 */ /* 0x000fc8000f8e0002 */
[----:B------:R-:W-:Y:S01]  /*eeb0*/  IMAD R0, R18, UR5, R0 ;  /* 0x0000000512007c24 */ /* 0x000fe2000f8e0200 */
[----:B------:R-:W-:-:S04]  /*eec0*/  ULDC.64 UR4, c[0x0][0x2e8] ;  /* 0x0000ba0000047ab9 */ /* 0x000fc80000000a00 */
[----:B--2---:R-:W-:Y:S02]  /*eed0*/  IADD3 R4, R3, R0, RZ ;  /* 0x0000000003047210 */ /* 0x004fe40007ffe0ff */
        /* <DEDUP_REMOVED lines=40> */
.L_x_4598:
        /* <DEDUP_REMOVED lines=10> */
.L_x_4525:
        /* <DEDUP_REMOVED lines=11> */
.L_x_4526:
[----:B------:R1:W5:Y:S01]  /*f2b0*/  LDL.LU R0, [R1+0xc] ;  /* 0x00000c0001007983 */ /* 0x0003620000300800 */
[----:B------:R-:W-:Y:S01]  /*f2c0*/  LOP3.LUT P0, RZ, R22, 0x100, RZ, 0xc0, !PT ;  /* 0x0000010016ff7812 */ /* 0x000fe2000780c0ff */
[----:B------:R1:W-:Y:S02]  /*f2d0*/  SYNCS.ARRIVE.TRANS64.A1T0 RZ, [R27+URZ+0x28c30], RZ ;  /* 0x028c30ff1bff79a7 */ /* 0x0003e4000810003f */
[----:B0-----:R1:W5:Y:S10]  /*f2e0*/  LDL R3, [R1+0x4] ;  /* 0x0000040001037983 */ /* 0x0013740000100800 */
[----:B------:R-:W-:Y:S05]  /*f2f0*/  WARPSYNC.ALL ;  /* 0x0000000000007948 */ /* 0x000fea0003800000 */
[----:B------:R-:W-:Y:S01]  /*f300*/  SEL R2, R30, RZ, !P0 ;  /* 0x000000ff1e027207 */ /* 0x000fe20004000000 */
[----:B------:R-:W-:Y:S01]  /*f310*/  ULDC.64 UR4, c[0x0][0x298] ;  /* 0x0000a60000047ab9 */ /* 0x000fe20000000a00 */
[----:B------:R-:W-:Y:S01]  /*f320*/  BSSY B6, `(.L_x_4527) ;  /* 0x0000020000067945 */ /* 0x000fe20003800000 */
[----:B------:R-:W-:Y:S02]  /*f330*/  IMAD.WIDE.U32 R4, R37, UR4, RZ ;  /* 0x0000000425047c25 */ /* 0x000fe4000f8e00ff */
[----:B------:R0:W-:Y:S02]  /*f340*/  STL [R1+0x18], R2 ;  /* 0x0000180201007387 */ /* 0x0001e40000100800 */
[----:B0-----:R-:W-:Y:S01]  /*f350*/  IADD3 R2, R23, 0x20400, RZ ;  /* 0x0002040017027810 */ /* 0x001fe20007ffe0ff */
[----:B------:R-:W-:Y:S01]  /*f360*/  BAR.SYNC.DEFER_BLOCKING 0x8, 0x100 ;  /* 0x0204000000007b1d */ /* 0x000fe20000010000 */
[----:B-----5:R-:W-:-:S02]  /*f370*/  SEL R0, R0, RZ, !P0 ;  /* 0x000000ff00007207 */ /* 0x020fc40004000000 */
[----:B------:R-:W-:Y:S02]  /*f380*/  LOP3.LUT P0, RZ, R2, 0x3ff, RZ, 0xc0, !PT ;  /* 0x000003ff02ff7812 */ /* 0x000fe4000780c0ff */
[----:B------:R-:W-:Y:S01]  /*f390*/  PRMT R30, R3, 0x8880, RZ ;  /* 0x00008880031e7816 */ /* 0x000fe200000000ff */
[----:B------:R0:W-:Y:S03]  /*f3a0*/  STL [R1+0xc], R0 ;  /* 0x00000c0001007387 */ /* 0x0001e60000100800 */
[----:B------:R-:W-:Y:S01]  /*f3b0*/  PRMT R30, R30, 0x7710, RZ ;  /* 0x000077101e1e7816 */ /* 0x000fe200000000ff */
[----:B------:R2:W-:Y:S01]  /*f3c0*/  STL.64 [R1+0x10], R4 ;  /* 0x0000100401007387 */ /* 0x0005e20000100a00 */
[----:B0-----:R-:W-:-:S05]  /*f3d0*/  SHF.R.S32.HI R0, RZ, 0x1f, R37 ;  /* 0x0000001fff007819 */ /* 0x001fca0000011425 */
[----:B------:R-:W-:-:S04]  /*f3e0*/  IMAD R0, R0, UR4, RZ ;  /* 0x0000000400007c24 */ /* 0x000fc8000f8e02ff */
[----:B------:R-:W-:-:S04]  /*f3f0*/  IMAD R0, R37, UR5, R0 ;  /* 0x0000000525007c24 */ /* 0x000fc8000f8e0200 */
[----:B------:R-:W-:Y:S01]  /*f400*/  IMAD.IADD R37, R5, 0x1, R0 ;  /* 0x0000000105257824 */ /* 0x000fe200078e0200 */
[----:B--2---:R-:W-:Y:S06]  /*f410*/  @!P0 BRA `(.L_x_4528) ;  /* 0x0000000000408947 */ /* 0x004fec0003800000 */
        /* <DEDUP_REMOVED lines=16> */
.L_x_4528:
[----:B------:R-:W-:Y:S05]  /*f520*/  BSYNC B6 ;  /* 0x0000000000067941 */ /* 0x000fea0003800000 */
.L_x_4527:
[----:B------:R-:W2:Y:S01]  /*f530*/  LDL.LU.64 R2, [R1+0x10] ;  /* 0x0000100001027983 */ /* 0x000ea20000300a00 */
[----:B------:R-:W-:Y:S01]  /*f540*/  ULDC.64 UR4, c[0x0][0x2d8] ;  /* 0x0000b60000047ab9 */ /* 0x000fe20000000a00 */
[----:B------:R-:W0:Y:S02]  /*f550*/  LDC R21, c[0x0][0x448] ;  /* 0x00011200ff157b82 */ /* 0x000e240000000800 */
[----:B------:R-:W3:Y:S04]  /*f560*/  LDL.LU R4, [R1+0xc] ;  /* 0x00000c0001047983 */ /* 0x000ee80000300800 */
[----:B------:R-:W4:Y:S01]  /*f570*/  LDL.LU R20, [R1+0x18] ;  /* 0x0000180001147983 */ /* 0x000f220000300800 */
[----:B------:R-:W-:-:S03]  /*f580*/  IMAD R0, R26, UR4, RZ ;  /* 0x000000041a007c24 */ /* 0x000fc6000f8e02ff */
[----:B------:R0:W5:Y:S01]  /*f590*/  LDL R9, [R1] ;  /* 0x0000000001097983 */ /* 0x0001620000100800 */
[----:B------:R-:W-:-:S03]  /*f5a0*/  IMAD R0, R18, UR5, R0 ;  /* 0x0000000512007c24 */ /* 0x000fc6000f8e0200 */
[----:B------:R0:W5:Y:S02]  /*f5b0*/  LDL R7, [R1+0x2c] ;  /* 0x00002c0001077983 */ /* 0x0001640000100800 */
[----:B0-----:R-:W-:-:S13]  /*f5c0*/  ISETP.NE.AND P6, PT, R21, 0x1, PT ;  /* 0x000000011500780c */ /* 0x001fda0003fc5270 */
[----:B------:R-:W0:Y:S01]  /*f5d0*/  @P6 LDC R6, c[0x0][0x44c] ;  /* 0x00011300ff066b82 */ /* 0x000e220000000800 */
[----:B------:R-:W1:Y:S02]  /*f5e0*/  S2R R8, SR_TID.X ;  /* 0x0000000000087919 */ /* 0x000e640000002100 */
[----:B-1----:R-:W-:-:S05]  /*f5f0*/  IMAD.SHL.U32 R8, R8, 0x8, RZ ;  /* 0x0000000808087824 */ /* 0x002fca00078e00ff */
[----:B------:R-:W-:Y:S01]  /*f600*/  LOP3.LUT R8, R8, 0x38, RZ, 0xc0, !PT ;  /* 0x0000003808087812 */ /* 0x000fe200078ec0ff */
[----:B--2---:R-:W-:Y:S02]  /*f610*/  IMAD.MOV.U32 R3, RZ, RZ, R37 ;  /* 0x000000ffff037224 */ /* 0x004fe400078e0025 */
[----:B------:R-:W-:Y:S01]  /*f620*/  IMAD.WIDE.U32 R2, R18, UR4, R2 ;  /* 0x0000000412027c25 */ /* 0x000fe2000f8e0002 */
[----:B------:R-:W-:-:S04]  /*f630*/  ULDC.64 UR4, c[0x0][0x2e0] ;  /* 0x0000b80000047ab9 */ /* 0x000fc80000000a00 */
[----:B------:R-:W-:Y:S01]  /*f640*/  IADD3 R3, R3, R0, RZ ;  /* 0x0000000003037210 */ /* 0x000fe20007ffe0ff */
        /* <DEDUP_REMOVED lines=12> */
[----:B--2---:R-:W-:Y:S02]  /*f710*/  @P6 SHF.R.U32.HI R4, RZ, R0, R6 ;  /* 0x00000000ff046219 */ /* 0x004fe40000011606 */
[----:B------:R-:W0:Y:S03]  /*f720*/  LDC R6, c[0x0][0x448] ;  /* 0x00011200ff067b82 */ /* 0x000e260000000800 */
[----:B------:R-:W-:Y:S02]  /*f730*/  IMAD.MOV R0, RZ, RZ, -R4 ;  /* 0x000000ffff007224 */ /* 0x000fe400078e0a04 */
[----:B------:R-:W-:-:S04]  /*f740*/  IMAD.WIDE.U32 R2, R4, UR4, R2 ;  /* 0x0000000404027c25 */ /* 0x000fc8000f8e0002 */
[----:B0-----:R-:W-:Y:S01]  /*f750*/  IMAD R0, R6, R0, R5 ;  /* 0x0000000006007224 */ /* 0x001fe200078e0205 */
[----:B------:R-:W-:-:S05]  /*f760*/  SHF.R.S32.HI R5, RZ, 0x1f, R4 ;  /* 0x0000001fff057819 */ /* 0x000fca0000011404 */
        /* <DEDUP_REMOVED lines=32> */
[----:B0-----:R-:W-:-:S04]  /*f970*/  @!P0 LEA R3, P2, R8, R3, 0x1 ;  /* 0x0000000308038211 */ /* 0x001fc800078408ff */
[----:B-1----:R-:W-:-:S04]  /*f980*/  @!P0 IADD3.X R2, RZ, R2, RZ, P2, !PT ;  /* 0x00000002ff028210 */ /* 0x002fc800017fe4ff */
        /* <DEDUP_REMOVED lines=16> */
.L_x_4607:
        /* <DEDUP_REMOVED lines=10> */
.L_x_4530:
        /* <DEDUP_REMOVED lines=10> */
[----:B------:R-:W-:-:S04]  /*fbd0*/  LOP3.LUT R0, R0, 0xfffffffe, RZ, 0xc0, !PT ;  /* 0xfffffffe00007812 */ /* 0x000fc800078ec0ff */
[----:B------:R-:W-:-:S04]  /*fbe0*/  IADD3 R0, R2, -R0, RZ ;  /* 0x8000000002007210 */ /* 0x000fc80007ffe0ff */
[----:B------:R-:W-:Y:S01]  /*fbf0*/  SHF.L.U32 R0, R0, 0x1f, RZ ;  /* 0x0000001f00007819 */ /* 0x000fe200000006ff */
[----:B------:R-:W-:Y:S01]  /*fc00*/  NOP ;  /* 0x0000000000007918 */ /* 0x000fe20000000000 */
[----:B------:R0:W-:Y:S01]  /*fc10*/  SYNCS.ARRIVE.TRANS64.A1T0 RZ, [R23+URZ+0x28c00], RZ ;  /* 0x028c00ff17ff79a7 */ /* 0x0001e2000810003f */
[----:B------:R-:W-:Y:S01]  /*fc20*/  BSSY B0, `(.L_x_4531) ;  /* 0x0000003000007945 */ /* 0x000fe20003800000 */
[----:B------:R-:W1:Y:S03]  /*fc30*/  SYNCS.PHASECHK.TRANS64.TRYWAIT P0, [R23+URZ+0x28c20], R0 ;  /* 0x028c2000170075a7 */ /* 0x000e66000800017f */
[----:B01----:R-:W-:Y:S05]  /*fc40*/  @!P0 BRA `(.L_x_4532) ;  /* 0x0000003800748947 */ /* 0x003fea0003800000 */
.L_x_4608:
[----:B------:R-:W-:Y:S05]  /*fc50*/  BSYNC B0 ;  /* 0x0000000000007941 */ /* 0x000fea0003800000 */
.L_x_4531:
[----:B------:R-:W-:-:S05]  /*fc60*/  IMAD.U32 R2, RZ, RZ, UR36 ;  /* 0x00000024ff027e24 */ /* 0x000fca000f8e00ff */
[----:B------:R-:W-:-:S13]  /*fc70*/  ISETP.NE.AND P0, PT, R2, 0x3, PT ;  /* 0x000000030200780c */ /* 0x000fda0003f05270 */
[----:B------:R-:W-:Y:S05]  /*fc80*/  @!P0 BRA `(.L_x_4533) ;  /* 0x0000000000048947 */ /* 0x000fea0003800000 */
[----:B------:R-:W-:Y:S01]  /*fc90*/  BPT.TRAP 0x1 ;  /* 0x000000040000795c */ /* 0x000fe20000300000 */
.L_x_4533:
[----:B0-----:R-:W-:Y:S01]  /*fca0*/  SHF.L.U32 R0, R25, 0x1f, RZ ;  /* 0x0000001f19007819 */ /* 0x001fe200000006ff */
[----:B------:R-:W-:Y:S03]  /*fcb0*/  BSSY B0, `(.L_x_4534) ;  /* 0x0000003000007945 */ /* 0x000fe60003800000 */
[----:B------:R-:W0:Y:S02]  /*fcc0*/  SYNCS.PHASECHK.TRANS64.TRYWAIT P0, [R27+URZ+0x28c60], R0 ;  /* 0x028c60001b0075a7 */ /* 0x000e24000800017f */
[----:B0-----:R-:W-:Y:S05]  /*fcd0*/  @!P0 BRA `(.L_x_4535) ;  /* 0x0000003800648947 */ /* 0x001fea0003800000 */
.L_x_4609:
[----:B------:R-:W-:Y:S05]  /*fce0*/  BSYNC B0 ;  /* 0x0000000000007941 */ /* 0x000fea0003800000 */
.L_x_4534:
[----:B------:R-:W0:Y:S01]  /*fcf0*/  LDL.LU R2, [R1+0x1c] ;  /* 0x00001c0001027983 */ /* 0x000e220000300800 */
[----:B------:R-:W-:-:S03]  /*fd00*/  ULDC.64 UR4, c[0x0][0x328] ;  /* 0x0000ca0000047ab9 */ /* 0x000fc60000000a00 */
[----:B------:R-:W2:Y:S01]  /*fd10*/  LDL.LU R4, [R1+0x20] ;  /* 0x0000200001047983 */ /* 0x000ea20000300800 */
[----:B------:R-:W-:Y:S02]  /*fd20*/  IMAD R5, R24, 0x8000, R33 ;  /* 0x0000800018057824 */ /* 0x000fe400078e0221 */
        /* <DEDUP_REMOVED lines=27> */
[----:B------:R-:W-:-:S02]  /*fee0*/  LOP3.LUT P2, RZ, R30, 0x10, RZ, 0xc0, !PT ;  /* 0x000000101eff7812 */ /* 0x000fc4000784c0ff */
[----:B0-----:R-:W-:-:S04]  /*fef0*/  SHF.L.U32 R7, R7, 0x3, RZ ;  /* 0x0000000307077819 */ /* 0x001fc800000006ff */
        /* <DEDUP_REMOVED lines=78> */
.L_x_4619:
        /* <DEDUP_REMOVED lines=34> */
.L_x_4537:
        /* <DEDUP_REMOVED lines=11> */
.L_x_4538:
[----:B------:R-:W2:Y:S01]  /*106b0*/  LDL R2, [R1+0x8] ;  /* 0x0000080001027983 */ /* 0x000ea20000100800 */
[----:B------:R1:W-:Y:S01]  /*106c0*/  SYNCS.ARRIVE.TRANS64.A1T0 RZ, [R27+URZ+0x28c50], RZ ;  /* 0x028c50ff1bff79a7 */ /* 0x0003e2000810003f */
[----:B------:R-:W-:Y:S01]  /*106d0*/  BSSY B0, `(.L_x_4539) ;  /* 0x00000f5000007945 */ /* 0x000fe20003800000 */
[----:B--2---:R-:W-:-:S13]  /*106e0*/  ISETP.GE.AND P0, PT, R2, 0x2, PT ;  /* 0x000000020200780c */ /* 0x004fda0003f06270 */
[----:B-1----:R-:W-:Y:S05]  /*106f0*/  @!P0 BRA `(.L_x_4540) ;  /* 0x0000000c00c88947 */ /* 0x002fea0003800000 */
[----:B0-----:R-:W2:Y:S04]  /*10700*/  LDL.LU R4, [R1+0x28] ;  /* 0x0000280001047983 */ /* 0x001ea80000300800 */
[----:B------:R-:W3:Y:S01]  /*10710*/  LDL.LU R3, [R1+0x4] ;  /* 0x0000040001037983 */ /* 0x000ee20000300800 */
[----:B------:R-:W-:Y:S01]  /*10720*/  VIADD R7, R2, 0xfffffffe ;  /* 0xfffffffe02077836 */ /* 0x000fe20000000000 */
[----:B--2---:R-:W-:Y:S02]  /*10730*/  LOP3.LUT R30, R4, 0x40, RZ, 0xc0, !PT ;  /* 0x00000040041e7812 */ /* 0x004fe400078ec0ff */
[----:B---3--:R-:W-:Y:S02]  /*10740*/  LOP3.LUT R29, R3, 0x80, RZ, 0xc0, !PT ;  /* 0x00000080031d7812 */ /* 0x008fe400078ec0ff */
[----:B------:R-:W-:-:S02]  /*10750*/  SHF.R.U32.HI R30, RZ, 0x2, R30 ;  /* 0x00000002ff1e7819 */ /* 0x000fc4000001161e */
[----:B------:R-:W-:-:S07]  /*10760*/  SHF.R.U32.HI R29, RZ, 0x3, R29 ;  /* 0x00000003ff1d7819 */ /* 0x000fce000001161d */
.L_x_4553:
[----:B------:R-:W0:Y:S01]  /*10770*/  S2R R4, SR_TID.X ;  /* 0x0000000000047919 */ /* 0x000e220000002100 */
[----:B-1----:R-:W1:Y:S01]  /*10780*/  LDC R2, c[0x0][0x430] ;  /* 0x00010c00ff027b82 */ /* 0x002e620000000800 */
[----:B--23--:R-:W-:Y:S01]  /*10790*/  IMAD R6, R7, 0x40, R31 ;  /* 0x0000004007067824 */ /* 0x00cfe200078e021f */
[----:B------:R-:W-:Y:S01]  /*107a0*/  MOV R11, UR36 ;  /* 0x00000024000b7c02 */ /* 0x000fe20008000f00 */
[----:B------:R-:W-:Y:S01]  /*107b0*/  VIADD R24, R24, 0x1 ;  /* 0x0000000118187836 */ /* 0x000fe20000000000 */
[----:B------:R-:W-:Y:S05]  /*107c0*/  YIELD ;  /* 0x0000000000007946 */ /* 0x000fea0003800000 */
[----:B------:R-:W-:Y:S01]  /*107d0*/  ULDC UR4, c[0x0][0x430] ;  /* 0x00010c0000047ab9 */ /* 0x000fe20000000800 */
[----:B-1----:R-:W-:Y:S01]  /*107e0*/  ISETP.NE.AND P0, PT, R2, 0x1, PT ;  /* 0x000000010200780c */ /* 0x002fe20003f05270 */
[----:B0-----:R-:W-:-:S05]  /*107f0*/  IMAD.SHL.U32 R4, R4, 0x10, RZ ;  /* 0x0000001004047824 */ /* 0x001fca00078e00ff */
[----:B------:R-:W-:-:S07]  /*10800*/  LOP3.LUT R4, R36, 0x70, R4, 0xf8, !PT ;  /* 0x0000007024047812 */ /* 0x000fce00078ef804 */
[----:B------:R-:W0:Y:S01]  /*10810*/  @P0 LDC R3, c[0x0][0x434] ;  /* 0x00010d00ff030b82 */ /* 0x000e220000000800 */
[C---:B------:R-:W-:Y:S02]  /*10820*/  ISETP.GT.U32.AND P1, PT, R4.reuse, 0x3f, PT ;  /* 0x0000003f0400780c */ /* 0x040fe40003f24070 */
[----:B------:R-:W-:-:S05]  /*10830*/  IADD3 R6, R4, R6, RZ ;  /* 0x0000000604067210 */ /* 0x000fca0007ffe0ff */
        /* <DEDUP_REMOVED lines=28> */
.L_x_4541:
[----:B------:R-:W-:Y:S01]  /*10a00*/  IMAD R6, R24, 0x8, R23 ;  /* 0x0000000818067824 */ /* 0x000fe200078e0217 */
[----:B------:R-:W-:Y:S01]  /*10a10*/  SHF.L.U32 R17, R25, 0x1f, RZ ;  /* 0x0000001f19117819 */ /* 0x000fe200000006ff */
[----:B------:R-:W-:Y:S01]  /*10a20*/  BSSY B1, `(.L_x_4542) ;  /* 0x0000004000017945 */ /* 0x000fe20003800000 */
[----:B------:R-:W-:Y:S02]  /*10a30*/  SHF.R.S32.HI R9, RZ, 0x1f, R5 ;  /* 0x0000001fff097819 */ /* 0x000fe40000011405 */
[----:B------:R-:W0:Y:S02]  /*10a40*/  SYNCS.PHASECHK.TRANS64.TRYWAIT P0, [R6+URZ+0x28c40], R17 ;  /* 0x028c4011060075a7 */ /* 0x000e24000800017f */
[----:B0-----:R-:W-:Y:S05]  /*10a50*/  @!P0 BRA `(.L_x_4543) ;  /* 0x0000003400448947 */ /* 0x001fea0003800000 */
.L_x_4620:
[----:B------:R-:W-:Y:S05]  /*10a60*/  BSYNC B1 ;  /* 0x0000000000017941 */ /* 0x000fea0003800000 */
.L_x_4542:
        /* <DEDUP_REMOVED lines=38> */
[----:B-1----:R-:W-:-:S04]  /*10cd0*/  IADD3 R2, P0, R2, R0, RZ ;  /* 0x0000000002027210 */ /* 0x002fc80007f1e0ff */
[----:B--2---:R-:W-:-:S05]  /*10ce0*/  IADD3.X R3, RZ, R3, RZ, P0, !PT ;  /* 0x00000003ff037210 */ /* 0x004fca00007fe4ff */
[----:B------:R1:W-:Y:S04]  /*10cf0*/  LDGSTS.E.BYPASS.LTC128B.128 [R21+0x23400], desc[UR50][R2.64], !P1 ;  /* 0x2340000002157fae */ /* 0x0003e8000c901d72 */
[----:B-1-3--:R1:W2:Y:S02]  /*10d00*/  SHFL.IDX PT, R2, R20, 0x3, 0x181f ;  /* 0x00781f0014027f89 */ /* 0x00a2a400000e0000 */
.L_x_4630:
        /* <DEDUP_REMOVED lines=8> */
.L_x_4545:
        /* <DEDUP_REMOVED lines=11> */
.L_x_4546:
[----:B------:R2:W-:Y:S01]  /*10e40*/  SYNCS.ARRIVE.TRANS64.A1T0 RZ, [R6+URZ+0x28c30], RZ ;  /* 0x028c30ff06ff79a7 */ /* 0x0005e2000810003f */
[----:B------:R-:W-:Y:S05]  /*10e50*/  @!P2 BRA `(.L_x_4547) ;  /* 0x000000000004a947 */ /* 0x000fea0003800000 */
[----:B------:R-:W-:Y:S01]  /*10e60*/  BPT.TRAP 0x1 ;  /* 0x000000040000795c */ /* 0x000fe20000300000 */
.L_x_4547:
[----:B------:R-:W3:Y:S01]  /*10e70*/  SYNCS.PHASECHK.TRANS64.TRYWAIT P0, [R6+URZ+0x28c60], R17 ;  /* 0x028c6011060075a7 */ /* 0x000ee2000800017f */
[----:B------:R-:W-:Y:S04]  /*10e80*/  BSSY B1, `(.L_x_4548) ;  /* 0x0000002000017945 */ /* 0x000fe80003800000 */
[----:B---3--:R-:W-:Y:S05]  /*10e90*/  @!P0 BRA `(.L_x_4549) ;  /* 0x0000003400648947 */ /* 0x008fea0003800000 */
.L_x_4631:
[----:B------:R-:W-:Y:S05]  /*10ea0*/  BSYNC B1 ;  /* 0x0000000000017941 */ /* 0x000fea0003800000 */
.L_x_4548:
        /* <DEDUP_REMOVED lines=38> */
[----:B------:R-:W-:Y:S02]  /*11110*/  @P3 LOP3.LUT R22, R22, 0x10000, RZ, 0xfc, !PT ;  /* 0x0001000016163812 */ /* 0x000fe400078efcff */
[----:B---3--:R-:W-:Y:S02]  /*11120*/  IADD3.X R3, RZ, R3, RZ, P0, !PT ;  /* 0x00000003ff037210 */ /* 0x008fe400007fe4ff */
[----:B------:R-:W-:-:S03]  /*11130*/  ISETP.NE.U32.AND P0, PT, R30, RZ, PT ;  /* 0x000000ff1e00720c */ /* 0x000fc60003f05070 */
        /* <DEDUP_REMOVED lines=40> */
.L_x_4641:
        /* <DEDUP_REMOVED lines=25> */
.L_x_4551:
        /* <DEDUP_REMOVED lines=11> */
.L_x_4552:
[----:B------:R3:W-:Y:S01]  /*11600*/  SYNCS.ARRIVE.TRANS64.A1T0 RZ, [R6+URZ+0x28c50], RZ ;  /* 0x028c50ff06ff79a7 */ /* 0x0007e2000810003f */
[----:B------:R-:W-:Y:S05]  /*11610*/  @P3 BRA `(.L_x_4553) ;  /* 0xfffffff000543947 */ /* 0x000fea000383ffff */
.L_x_4540:
[----:B------:R-:W-:Y:S05]  /*11620*/  BSYNC B0 ;  /* 0x0000000000007941 */ /* 0x000fea0003800000 */
.L_x_4539:
        /* <DEDUP_REMOVED lines=21> */
.L_x_4555:
[----:B------:R-:W-:Y:S05]  /*11780*/  BSYNC B0 ;  /* 0x0000000000007941 */ /* 0x000fea0003800000 */
.L_x_4554:
[----:B------:R-:W-:-:S07]  /*11790*/  SEL R24, R24, RZ, P0 ;  /* 0x000000ff18187207 */ /* 0x000fce0000000000 */
.L_x_4514:
[----:B------:R-:W-:Y:S05]  /*117a0*/  BSYNC B7 ;  /* 0x0000000000077941 */ /* 0x000fea0003800000 */
.L_x_4512:
        /* <DEDUP_REMOVED lines=11> */
.L_x_4556:
        /* <DEDUP_REMOVED lines=36> */
.L_x_4651:
[----:B------:R-:W-:Y:S02]  /*11aa0*/  ULDC UR4, c[0x0][0xc38] ;  /* 0x00030e0000047ab9 */ /* 0x000fe40000000800 */
[----:B------:R-:W-:-:S04]  /*11ab0*/  IMAD.U32 R4, RZ, RZ, UR4 ;  /* 0x00000004ff047e24 */ /* 0x000fc8000f8e00ff */
[----:B--2---:R-:W-:-:S04]  /*11ac0*/  IMAD R14, R14, R4, RZ ;  /* 0x000000040e0e7224 */ /* 0x004fc800078e02ff */
[----:B------:R-:W-:-:S05]  /*11ad0*/  IMAD.IADD R5, R5, 0x1, R14 ;  /* 0x0000000105057824 */ /* 0x000fca00078e020e */
[----:B------:R-:W-:-:S13]  /*11ae0*/  ISETP.GT.AND P6, PT, R5, R0, PT ;  /* 0x000000000500720c */ /* 0x000fda0003fc4270 */
[----:B------:R-:W-:Y:S05]  /*11af0*/  @P6 BRA `(.L_x_4559) ;  /* 0x00000000009c6947 */ /* 0x000fea0003800000 */
.L_x_4564:
[----:B0-----:R-:W0:Y:S01]  /*11b00*/  LDC R2, c[0x0][0xc3c] ;  /* 0x00030f00ff027b82 */ /* 0x001e220000000800 */
[----:B------:R-:W-:-:S04]  /*11b10*/  IADD3 R19, R19, 0x1f, RZ ;  /* 0x0000001f13137810 */ /* 0x000fc80007ffe0ff */
        /* <DEDUP_REMOVED lines=12> */
.L_x_4562:
[----:B------:R-:W-:Y:S05]  /*11be0*/  BSYNC B0 ;  /* 0x0000000000007941 */ /* 0x000fea0003800000 */
.L_x_4561:
        /* <DEDUP_REMOVED lines=18> */
.L_x_4659:
[----:B------:R-:W-:Y:S02]  /*11d10*/  ULDC UR4, c[0x0][0xc38] ;  /* 0x00030e0000047ab9 */ /* 0x000fe40000000800 */
[----:B------:R-:W-:-:S04]  /*11d20*/  IMAD.U32 R4, RZ, RZ, UR4 ;  /* 0x00000004ff047e24 */ /* 0x000fc8000f8e00ff */
[----:B--2---:R-:W-:-:S04]  /*11d30*/  IMAD R14, R14, R4, RZ ;  /* 0x000000040e0e7224 */ /* 0x004fc800078e02ff */
[----:B------:R-:W-:-:S05]  /*11d40*/  IMAD.IADD R5, R14, 0x1, R5 ;  /* 0x000000010e057824 */ /* 0x000fca00078e0205 */
[----:B------:R-:W-:-:S13]  /*11d50*/  ISETP.GT.AND P6, PT, R5, R0, PT ;  /* 0x000000000500720c */ /* 0x000fda0003fc4270 */
[----:B------:R-:W-:Y:S05]  /*11d60*/  @!P6 BRA `(.L_x_4564) ;  /* 0xfffffffc0064e947 */ /* 0x000fea000383ffff */
.L_x_4559:
        /* <DEDUP_REMOVED lines=8> */
.L_x_4663:
[----:B------:R-:W-:Y:S01]  /*11df0*/  ISETP.NE.AND P0, PT, R3, RZ, PT ;  /* 0x000000ff0300720c */ /* 0x000fe20003f05270 */
[----:B------:R-:W-:-:S12]  /*11e00*/  IMAD.MOV.U32 R14, RZ, RZ, RZ ;  /* 0x000000ffff0e7224 */ /* 0x000fd800078e00ff */
[----:B------:R-:W-:Y:S05]  /*11e10*/  @!P0 BRA `(.L_x_4566) ;  /* 0x0000000000108947 */ /* 0x000fea0003800000 */
[----:B------:R-:W-:Y:S01]  /*11e20*/  UMOV UR4, 0xffffffff ;  /* 0xffffffff00047882 */ /* 0x000fe20000000000 */
[----:B------:R-:W-:Y:S02]  /*11e30*/  IADD3 R12, R6, -0x1, RZ ;  /* 0xffffffff060c7810 */ /* 0x000fe40007ffe0ff */
[----:B------:R-:W-:Y:S05]  /*11e40*/  BRA.DIV UR4, `(.L_x_4567) ;  /* 0x0000003604907947 */ /* 0x000fea000b800000 */
[----:B------:R4:W0:Y:S02]  /*11e50*/  SHFL.IDX PT, R14, R2, R12, 0x1f ;  /* 0x00001f0c020e7589 */ /* 0x00082400000e0000 */
.L_x_4566:
        /* <DEDUP_REMOVED lines=17> */
[----:B------:R-:W-:Y:S02]  /*11f70*/  IABS R3, R5 ;  /* 0x0000000500037213 */ /* 0x000fe40000000000 */
[----:B------:R-:W-:-:S03]  /*11f80*/  IADD3 R0, RZ, -R0, RZ ;  /* 0x80000000ff007210 */ /* 0x000fc60007ffe0ff */
        /* <DEDUP_REMOVED lines=35> */
[----:B------:R-:W-:Y:S01]  /*121c0*/  @!P1 IMAD.IADD R6, R6, 0x1, -R7 ;  /* 0x0000000106069824 */ /* 0x000fe200078e0a07 */
[----:B------:R-:W-:Y:S02]  /*121d0*/  @!P1 IADD3 R2, R2, 0x1, RZ ;  /* 0x0000000102029810 */ /* 0x000fe40007ffe0ff */
        /* <DEDUP_REMOVED lines=10> */
.L_x_4560:
[----:B------:R-:W-:Y:S01]  /*12280*/  UMOV UR4, URZ ;  /* 0x0000003f00047c82 */ /* 0x000fe20008000000 */
[----:B------:R-:W-:Y:S01]  /*12290*/  UMOV UR5, URZ ;  /* 0x0000003f00057c82 */ /* 0x000fe20008000000 */
[----:B------:R-:W-:Y:S01]  /*122a0*/  ULDC UR6, c[0x0][0xc3c] ;  /* 0x00030f0000067ab9 */ /* 0x000fe20000000800 */
[----:B------:R-:W-:Y:S01]  /*122b0*/  MOV R16, R0 ;  /* 0x0000000000107202 */ /* 0x000fe20000000f00 */
[----:B------:R-:W-:Y:S02]  /*122c0*/  IMAD.U32 R17, RZ, RZ, UR4 ;  /* 0x00000004ff117e24 */ /* 0x000fe4000f8e00ff */
[----:B------:R-:W-:Y:S02]  /*122d0*/  IMAD.U32 R18, RZ, RZ, UR5 ;  /* 0x00000005ff127e24 */ /* 0x000fe4000f8e00ff */
[----:B------:R-:W-:-:S07]  /*122e0*/  IMAD.U32 R19, RZ, RZ, UR6 ;  /* 0x00000006ff137e24 */ /* 0x000fce000f8e00ff */
.L_x_4568:
        /* <DEDUP_REMOVED lines=10> */
.L_x_4557:
[----:B------:R-:W-:Y:S02]  /*12390*/  ULDC UR4, c[0x0][0xc3c] ;  /* 0x00030f0000047ab9 */ /* 0x000fe40000000800 */
[----:B0-----:R-:W-:-:S13]  /*123a0*/  ISETP.GE.AND P0, PT, R19, UR4, PT ;  /* 0x0000000413007c0c */ /* 0x001fda000bf06270 */
[----:B------:R-:W-:Y:S05]  /*123b0*/  @!P0 BRA `(.L_x_4569) ;  /* 0xffffffb800008947 */ /* 0x000fea000383ffff */
[----:B------:R-:W-:Y:S05]  /*123c0*/  BSYNC B8 ;  /* 0x0000000000087941 */ /* 0x000fea0003800000 */
.L_x_4508:
        /* <DEDUP_REMOVED lines=12> */
.L_x_4666:
[----:B------:R-:W-:Y:S05]  /*12490*/  BSYNC B0 ;  /* 0x0000000000007941 */ /* 0x000fea0003800000 */
.L_x_4570:
[----:B------:R-:W-:-:S03]  /*124a0*/  UMOV UR4, 0xffffffff ;  /* 0xffffffff00047882 */ /* 0x000fc60000000000 */
[----:B------:R-:W-:Y:S05]  /*124b0*/  BRA.DIV UR4, `(.L_x_4572) ;  /* 0x00000032042c7947 */ /* 0x000fea000b800000 */
[----:B0-----:R-:W0:Y:S02]  /*124c0*/  S2R R0, SR_TID.X ;  /* 0x0000000000007919 */ /* 0x001e240000002100 */
[----:B0-----:R-:W-:-:S04]  /*124d0*/  SHF.R.U32.HI R0, RZ, 0x5, R0 ;  /* 0x00000005ff007819 */ /* 0x001fc80000011600 */
[----:B------:R-:W-:-:S05]  /*124e0*/  LOP3.LUT R0, R0, 0x3, RZ, 0xc0, !PT ;  /* 0x0000000300007812 */ /* 0x000fca00078ec0ff */
[----:B------:R0:W1:Y:S02]  /*124f0*/  SHFL.IDX PT, R14, R0, RZ, 0x1f ;  /* 0x00001fff000e7589 */ /* 0x00006400000e0000 */
.L_x_4669:
[----:B-1----:R-:W-:Y:S01]  /*12500*/  ISETP.NE.AND P0, PT, R14, RZ, PT ;  /* 0x000000ff0e00720c */ /* 0x002fe20003f05270 */
[----:B------:R-:W-:-:S12]  /*12510*/  BSSY B0, `(.L_x_4573) ;  /* 0x0000024000007945 */ /* 0x000fd80003800000 */
[----:B------:R-:W-:Y:S05]  /*12520*/  @P0 BRA `(.L_x_4574) ;  /* 0x0000000000880947 */ /* 0x000fea0003800000 */
[----:B------:R-:W-:-:S03]  /*12530*/  UMOV UR4, 0xffffffff ;  /* 0xffffffff00047882 */ /* 0x000fc60000000000 */
[----:B------:R-:W-:Y:S05]  /*12540*/  BRA.DIV UR4, `(.L_x_4575) ;  /* 0x00000032043c7947 */ /* 0x000fea000b800000 */
[----:B------:R-:W-:-:S13]  /*12550*/  ELECT P6, URZ, PT ;  /* 0x00000000003f782f */ /* 0x000fda00038c0000 */
.L_x_4672:
[----:B------:R-:W-:Y:S05]  /*12560*/  @!P6 BRA `(.L_x_4574) ;  /* 0x000000000078e947 */ /* 0x000fea0003800000 */
[----:B------:R-:W-:-:S06]  /*12570*/  ULOP3.LUT UR4, UR39, 0x2, URZ, 0xfc, !UPT ;  /* 0x0000000227047892 */ /* 0x000fcc000f8efc3f */
[----:B0-----:R-:W-:-:S04]  /*12580*/  MOV R0, UR4 ;  /* 0x0000000400007c02 */ /* 0x001fc80008000f00 */
[----:B------:R-:W-:-:S13]  /*12590*/  ISETP.NE.AND P0, PT, R0, 0x3, PT ;  /* 0x000000030000780c */ /* 0x000fda0003f05270 */
[----:B------:R-:W-:Y:S05]  /*125a0*/  @!P0 BRA `(.L_x_4576) ;  /* 0x0000000000048947 */ /* 0x000fea0003800000 */
[----:B------:R-:W-:Y:S01]  /*125b0*/  BPT.TRAP 0x1 ;  /* 0x000000040000795c */ /* 0x000fe20000300000 */
.L_x_4576:
[C---:B------:R-:W-:Y:S01]  /*125c0*/  IMAD R3, R24.reuse, 0x8, R5 ;  /* 0x0000000818037824 */ /* 0x040fe200078e0205 */
[----:B------:R-:W-:Y:S01]  /*125d0*/  SHF.L.U32 R2, R25, 0x1f, RZ ;  /* 0x0000001f19027819 */ /* 0x000fe200000006ff */
[----:B------:R-:W-:-:S03]  /*125e0*/  VIADD R24, R24, 0x1 ;  /* 0x0000000118187836 */ /* 0x000fc60000000000 */
[----:B------:R-:W0:Y:S02]  /*125f0*/  SYNCS.PHASECHK.TRANS64.TRYWAIT P1, [R3+URZ+0x28c40], R2 ;  /* 0x028c4002030075a7 */ /* 0x000e24000802017f */
[----:B------:R-:W-:-:S04]  /*12600*/  ISETP.NE.AND P2, PT, R24, 0x2, PT ;  /* 0x000000021800780c */ /* 0x000fc80003f45270 */
[----:B------:R-:W-:Y:S01]  /*12610*/  SEL R0, RZ, 0x1, P2 ;  /* 0x00000001ff007807 */ /* 0x000fe20001000000 */
[----:B0-----:R-:W-:Y:S08]  /*12620*/  @!P1 BRA `(.L_x_4577) ;  /* 0x0000003000249947 */ /* 0x001ff00003800000 */
.L_x_4673:
[----:B------:R-:W-:Y:S02]  /*12630*/  SEL R24, R24, RZ, P2 ;  /* 0x000000ff18187207 */ /* 0x000fe40001000000 */
[----:B------:R-:W-:Y:S01]  /*12640*/  LOP3.LUT R0, R25, R0, RZ, 0x3c, !PT ;  /* 0x0000000019007212 */ /* 0x000fe200078e3cff */
[----:B------:R-:W-:Y:S06]  /*12650*/  @!P0 BRA `(.L_x_4578) ;  /* 0x0000000000048947 */ /* 0x000fec0003800000 */
[----:B------:R-:W-:Y:S01]  /*12660*/  BPT.TRAP 0x1 ;  /* 0x000000040000795c */ /* 0x000fe20000300000 */
.L_x_4578:
[----:B------:R-:W-:Y:S01]  /*12670*/  IMAD R5, R24, 0x8, R5 ;  /* 0x0000000818057824 */ /* 0x000fe200078e0205 */
[----:B------:R-:W-:-:S04]  /*12680*/  SHF.L.U32 R0, R0, 0x1f, RZ ;  /* 0x0000001f00007819 */ /* 0x000fc800000006ff */
[----:B------:R-:W1:Y:S02]  /*12690*/  SYNCS.PHASECHK.TRANS64.TRYWAIT P1, [R5+URZ+0x28c40], R0 ;  /* 0x028c4000050075a7 */ /* 0x000e64000802017f */
[----:B-1----:R-:W-:Y:S05]  /*126a0*/  @!P1 BRA `(.L_x_4579) ;  /* 0x0000003000189947 */ /* 0x002fea0003800000 */
.L_x_4674:
[----:B------:R-:W-:Y:S05]  /*126b0*/  @!P0 BRA `(.L_x_4580) ;  /* 0x0000000000048947 */ /* 0x000fea0003800000 */
[----:B------:R-:W-:Y:S01]  /*126c0*/  BPT.TRAP 0x1 ;  /* 0x000000040000795c */ /* 0x000fe20000300000 */
.L_x_4580:
[----:B------:R-:W5:Y:S02]  /*126d0*/  SYNCS.PHASECHK.TRANS64.TRYWAIT P1, [R3+URZ+0x28c60], R2 ;  /* 0x028c6002030075a7 */ /* 0x000f64000802017f */
[----:B-----5:R-:W-:Y:S05]  /*126e0*/  @!P1 BRA `(.L_x_4581) ;  /* 0x00000030001c9947 */ /* 0x020fea0003800000 */
.L_x_4675:
[----:B------:R-:W-:Y:S05]  /*126f0*/  @!P0 BRA `(.L_x_4582) ;  /* 0x0000000000048947 */ /* 0x000fea0003800000 */
[----:B------:R-:W-:Y:S01]  /*12700*/  BPT.TRAP 0x1 ;  /* 0x000000040000795c */ /* 0x000fe20000300000 */
.L_x_4582:
[----:B------:R0:W0:Y:S02]  /*12710*/  SYNCS.PHASECHK.TRANS64.TRYWAIT P0, [R5+URZ+0x28c60], R0 ;  /* 0x028c6000050075a7 */ /* 0x000024000800017f */
[----:B0-----:R-:W-:Y:S05]  /*12720*/  @!P0 NANOSLEEP.SYNCS 0x989680 ;  /* 0x009896800000895d */ /* 0x001fea0003900000 */
[----:B------:R-:W0:Y:S02]  /*12730*/  @!P0 SYNCS.PHASECHK.TRANS64 P0, [R5+URZ+0x28c60], R0 ;  /* 0x028c6000050085a7 */ /* 0x000e24000800007f */
[----:B0-----:R-:W-:Y:S05]  /*12740*/  @!P0 BRA `(.L_x_4582) ;  /* 0xfffffffc00f08947 */ /* 0x001fea000383ffff */
.L_x_4574:
[----:B------:R-:W-:Y:S05]  /*12750*/  BSYNC B0 ;  /* 0x0000000000007941 */ /* 0x000fea0003800000 */
.L_x_4573:
[----:B------:R-:W-:Y:S05]  /*12760*/  EXIT ;  /* 0x000000000000794d */ /* 0x000fea0003800000 */
.L_x_4441:
[----:B0-----:R-:W-:-:S04]  /*12770*/  IMAD.U32 R4, RZ, RZ, UR21 ;  /* 0x00000015ff047e24 */ /* 0x001fc8000f8e00ff */
[----:B------:R0:W1:Y:S03]  /*12780*/  SYNCS.PHASECHK.TRANS64.TRYWAIT P1, [R4+URZ+0x28c50], R3 ;  /* 0x028c5003040075a7 */ /* 0x000066000802017f */
[----:B-1----:R-:W-:Y:S05]  /*12790*/  @!P1 NANOSLEEP.SYNCS 0x989680 ;  /* 0x009896800000995d */ /* 0x002fea0003900000 */
[----:B------:R-:W1:Y:S02]  /*127a0*/  @!P1 SYNCS.PHASECHK.TRANS64 P1, [R4+URZ+0x28c50], R3 ;  /* 0x028c5003040095a7 */ /* 0x000e64000802007f */
[----:B-1----:R-:W-:Y:S05]  /*127b0*/  @!P1 BRA `(.L_x_4441) ;  /* 0xfffffffc00ec9947 */ /* 0x002fea000383ffff */
[----:B------:R-:W-:Y:S05]  /*127c0*/  BRA `(.L_x_4583) ;  /* 0xfffffef000d07947 */ /* 0x000fea000383ffff */
.L_x_4447:
[----:B-1----:R-:W-:-:S04]  /*127d0*/  IMAD.U32 R4, RZ, RZ, UR21 ;  /* 0x00000015ff047e24 */ /* 0x002fc8000f8e00ff */
[----:B------:R1:W2:Y:S03]  /*127e0*/  SYNCS.PHASECHK.TRANS64.TRYWAIT P1, [R4+URZ+0x28c50], R3 ;  /* 0x028c5003040075a7 */ /* 0x0002a6000802017f */
[----:B--2---:R-:W-:Y:S05]  /*127f0*/  @!P1 NANOSLEEP.SYNCS 0x989680 ;  /* 0x009896800000995d */ /* 0x004fea0003900000 */
[----:B------:R-:W2:Y:S02]  /*12800*/  @!P1 SYNCS.PHASECHK.TRANS64 P1, [R4+URZ+0x28c50], R3 ;  /* 0x028c5003040095a7 */ /* 0x000ea4000802007f */
[----:B--2---:R-:W-:Y:S05]  /*12810*/  @!P1 BRA `(.L_x_4447) ;  /* 0xfffffffc00ec9947 */ /* 0x004fea000383ffff */
[----:B------:R-:W-:Y:S05]  /*12820*/  BRA `(.L_x_4446) ;  /* 0xfffffefc00c87947 */ /* 0x000fea000383ffff */
.L_x_4451:
[----:B0-----:R-:W-:-:S04]  /*12830*/  MOV R3, UR41 ;  /* 0x0000002900037c02 */ /* 0x001fc80008000f00 */
[----:B------:R0:W1:Y:S03]  /*12840*/  SYNCS.PHASECHK.TRANS64.TRYWAIT P1, [R3+URZ+0x28c00], R0 ;  /* 0x028c0000030075a7 */ /* 0x000066000802017f */
[----:B-1----:R-:W-:Y:S05]  /*12850*/  @!P1 NANOSLEEP.SYNCS 0x989680 ;  /* 0x009896800000995d */ /* 0x002fea0003900000 */
[----:B------:R-:W1:Y:S02]  /*12860*/  @!P1 SYNCS.PHASECHK.TRANS64 P1, [R3+URZ+0x28c00], R0 ;  /* 0x028c0000030095a7 */ /* 0x000e64000802007f */
[----:B-1----:R-:W-:Y:S05]  /*12870*/  @!P1 BRA `(.L_x_4451) ;  /* 0xfffffffc00ec9947 */ /* 0x002fea000383ffff */
[----:B------:R-:W-:Y:S05]  /*12880*/  BRA `(.L_x_4584) ;  /* 0xffffff1000587947 */ /* 0x000fea000383ffff */
.L_x_4455:
[----:B--2---:R2:W3:Y:S02]  /*12890*/  SYNCS.PHASECHK.TRANS64.TRYWAIT P1, [R7+URZ+0x28c30], R8 ;  /* 0x028c3008070075a7 */ /* 0x0044e4000802017f */
[----:B---3--:R-:W-:Y:S05]  /*128a0*/  @!P1 NANOSLEEP.SYNCS 0x989680 ;  /* 0x009896800000995d */ /* 0x008fea0003900000 */
[----:B------:R-:W3:Y:S02]  /*128b0*/  @!P1 SYNCS.PHASECHK.TRANS64 P1, [R7+URZ+0x28c30], R8 ;  /* 0x028c3008070095a7 */ /* 0x000ee4000802007f */
[----:B---3--:R-:W-:Y:S05]  /*128c0*/  @!P1 BRA `(.L_x_4455) ;  /* 0xfffffffc00f09947 */ /* 0x008fea000383ffff */
[----:B------:R-:W-:Y:S05]  /*128d0*/  BRA `(.L_x_4454) ;  /* 0xffffff1000747947 */ /* 0x000fea000383ffff */
.L_x_4460:
[----:B-1----:R1:W3:Y:S02]  /*128e0*/  SYNCS.PHASECHK.TRANS64.TRYWAIT P1, [R7+URZ+0x28c50], R8 ;  /* 0x028c5008070075a7 */ /* 0x0022e4000802017f */
[----:B---3--:R-:W-:Y:S05]  /*128f0*/  @!P1 NANOSLEEP.SYNCS 0x989680 ;  /* 0x009896800000995d */ /* 0x008fea0003900000 */
[----:B------:R-:W3:Y:S02]  /*12900*/  @!P1 SYNCS.PHASECHK.TRANS64 P1, [R7+URZ+0x28c50], R8 ;  /* 0x028c5008070095a7 */ /* 0x000ee4000802007f */
[----:B---3--:R-:W-:Y:S05]  /*12910*/  @!P1 BRA `(.L_x_4460) ;  /* 0xfffffffc00f09947 */ /* 0x008fea000383ffff */
[----:B------:R-:W-:Y:S05]  /*12920*/  BRA `(.L_x_4459) ;  /* 0xffffff2800007947 */ /* 0x000fea000383ffff */
.L_x_4466:
[----:B-1----:R-:W-:-:S04]  /*12930*/  IMAD.U32 R6, RZ, RZ, UR23 ;  /* 0x00000017ff067e24 */ /* 0x002fc8000f8e00ff */
[----:B------:R1:W3:Y:S03]  /*12940*/  SYNCS.PHASECHK.TRANS64.TRYWAIT P1, [R6+URZ+0x28c30], R7 ;  /* 0x028c3007060075a7 */ /* 0x0002e6000802017f */
[----:B---3--:R-:W-:Y:S05]  /*12950*/  @!P1 NANOSLEEP.SYNCS 0x989680 ;  /* 0x009896800000995d */ /* 0x008fea0003900000 */
[----:B------:R-:W3:Y:S02]  /*12960*/  @!P1 SYNCS.PHASECHK.TRANS64 P1, [R6+URZ+0x28c30], R7 ;  /* 0x028c3007060095a7 */ /* 0x000ee4000802007f */
[----:B---3--:R-:W-:Y:S05]  /*12970*/  @!P1 BRA `(.L_x_4466) ;  /* 0xfffffffc00ec9947 */ /* 0x008fea000383ffff */
[----:B------:R-:W-:Y:S05]  /*12980*/  BRA `(.L_x_4465) ;  /* 0xffffff2c00147947 */ /* 0x000fea000383ffff */
.L_x_4471:
[----:B-1----:R-:W-:-:S04]  /*12990*/  IMAD.U32 R8, RZ, RZ, UR23 ;  /* 0x00000017ff087e24 */ /* 0x002fc8000f8e00ff */
[----:B------:R1:W2:Y:S03]  /*129a0*/  SYNCS.PHASECHK.TRANS64.TRYWAIT P1, [R8+URZ+0x28c50], R7 ;  /* 0x028c5007080075a7 */ /* 0x0002a6000802017f */
[----:B--2---:R-:W-:Y:S05]  /*129b0*/  @!P1 NANOSLEEP.SYNCS 0x989680 ;  /* 0x009896800000995d */ /* 0x004fea0003900000 */
[----:B------:R-:W2:Y:S02]  /*129c0*/  @!P1 SYNCS.PHASECHK.TRANS64 P1, [R8+URZ+0x28c50], R7 ;  /* 0x028c5007080095a7 */ /* 0x000ea4000802007f */
[----:B--2---:R-:W-:Y:S05]  /*129d0*/  @!P1 BRA `(.L_x_4471) ;  /* 0xfffffffc00ec9947 */ /* 0x004fea000383ffff */
[----:B------:R-:W-:Y:S05]  /*129e0*/  BRA `(.L_x_4470) ;  /* 0xffffff4800987947 */ /* 0x000fea000383ffff */
.L_x_4478:
[----:B-1----:R-:W-:-:S04]  /*129f0*/  IMAD.U32 R6, RZ, RZ, UR22 ;  /* 0x00000016ff067e24 */ /* 0x002fc8000f8e00ff */
[----:B------:R1:W4:Y:S03]  /*12a00*/  SYNCS.PHASECHK.TRANS64.TRYWAIT P1, [R6+URZ+0x28c30], R7 ;  /* 0x028c3007060075a7 */ /* 0x000326000802017f */
[----:B----4-:R-:W-:Y:S05]  /*12a10*/  @!P1 NANOSLEEP.SYNCS 0x989680 ;  /* 0x009896800000995d */ /* 0x010fea0003900000 */
[----:B------:R-:W4:Y:S02]  /*12a20*/  @!P1 SYNCS.PHASECHK.TRANS64 P1, [R6+URZ+0x28c30], R7 ;  /* 0x028c3007060095a7 */ /* 0x000f24000802007f */
[----:B----4-:R-:W-:Y:S05]  /*12a30*/  @!P1 BRA `(.L_x_4478) ;  /* 0xfffffffc00ec9947 */ /* 0x010fea000383ffff */
[----:B------:R-:W-:Y:S05]  /*12a40*/  BRA `(.L_x_4477) ;  /* 0xffffff4c008c7947 */ /* 0x000fea000383ffff */
.L_x_4483:
[----:B--2---:R-:W-:-:S04]  /*12a50*/  IMAD.U32 R8, RZ, RZ, UR22 ;  /* 0x00000016ff087e24 */ /* 0x004fc8000f8e00ff */
[----:B------:R2:W3:Y:S03]  /*12a60*/  SYNCS.PHASECHK.TRANS64.TRYWAIT P1, [R8+URZ+0x28c50], R7 ;  /* 0x028c5007080075a7 */ /* 0x0004e6000802017f */
[----:B---3--:R-:W-:Y:S05]  /*12a70*/  @!P1 NANOSLEEP.SYNCS 0x989680 ;  /* 0x009896800000995d */ /* 0x008fea0003900000 */
[----:B------:R-:W3:Y:S02]  /*12a80*/  @!P1 SYNCS.PHASECHK.TRANS64 P1, [R8+URZ+0x28c50], R7 ;  /* 0x028c5007080095a7 */ /* 0x000ee4000802007f */
[----:B---3--:R-:W-:Y:S05]  /*12a90*/  @!P1 BRA `(.L_x_4483) ;  /* 0xfffffffc00ec9947 */ /* 0x008fea000383ffff */
[----:B------:R-:W-:Y:S05]  /*12aa0*/  BRA `(.L_x_4482) ;  /* 0xffffff6400b07947 */ /* 0x000fea000383ffff */
.L_x_4520:
        /* <DEDUP_REMOVED lines=11> */
.L_x_4586:
[----:B------:R-:W-:Y:S05]  /*12b60*/  BSYNC B0 ;  /* 0x0000000000007941 */ /* 0x000fea0003800000 */
.L_x_4585:
[----:B------:R-:W-:Y:S05]  /*12b70*/  BRA `(.L_x_4587) ;  /* 0xffffffbc00887947 */ /* 0x000fea000383ffff */
.L_x_4523:
[----:B0-----:R0:W1:Y:S02]  /*12b80*/  SYNCS.PHASECHK.TRANS64.TRYWAIT P0, [R27+URZ+0x28c40], R0 ;  /* 0x028c40001b0075a7 */ /* 0x001064000800017f */
[----:B-1----:R-:W-:Y:S05]  /*12b90*/  @!P0 NANOSLEEP.SYNCS 0x989680 ;  /* 0x009896800000895d */ /* 0x002fea0003900000 */
[----:B------:R-:W1:Y:S02]  /*12ba0*/  @!P0 SYNCS.PHASECHK.TRANS64 P0, [R27+URZ+0x28c40], R0 ;  /* 0x028c40001b0085a7 */ /* 0x000e64000800007f */
[----:B-1----:R-:W-:Y:S05]  /*12bb0*/  @!P0 BRA `(.L_x_4523) ;  /* 0xfffffffc00f08947 */ /* 0x002fea000383ffff */
[----:B------:R-:W-:Y:S05]  /*12bc0*/  BRA `(.L_x_4588) ;  /* 0xffffffc0005c7947 */ /* 0x000fea000383ffff */
.L_x_4524:
        /* <DEDUP_REMOVED lines=8> */
.L_x_4590:
[----:B------:R-:W-:Y:S05]  /*12c50*/  BSYNC B0 ;  /* 0x0000000000007941 */ /* 0x000fea0003800000 */
.L_x_4589:
        /* <DEDUP_REMOVED lines=9> */
.L_x_4591:
[----:B------:R-:W-:Y:S02]  /*12cf0*/  IMAD.MOV.U32 R13, RZ, RZ, R4 ;  /* 0x000000ffff0d7224 */ /* 0x000fe400078e0004 */
[----:B------:R-:W-:Y:S01]  /*12d00*/  IMAD.MOV.U32 R12, RZ, RZ, 0x1 ;  /* 0x00000001ff0c7424 */ /* 0x000fe200078e00ff */
[----:B------:R-:W-:-:S07]  /*12d10*/  MOV R3, R14 ;  /* 0x0000000e00037202 */ /* 0x000fce0000000f00 */
[----:B------:R-:W-:Y:S05]  /*12d20*/  WARPSYNC.COLLECTIVE R15, `(.L_x_4592) ;  /* 0x000000000f087348 */ /* 0x000fea0003c00000 */
[----:B------:R0:W1:Y:S02]  /*12d30*/  SHFL.IDX P6, R14, R13, R12, R11 ;  /* 0x0000000c0d0e7389 */ /* 0x00006400000c000b */
[----:B01----:R-:W-:Y:S01]  /*12d40*/  ENDCOLLECTIVE ;  /* 0x000000000000791b */ /* 0x003fe20003800000 */
.L_x_4592:
        /* <DEDUP_REMOVED lines=15> */
.L_x_4593:
[----:B------:R-:W-:Y:S02]  /*12e40*/  @P0 IMAD R6, R5, 0x2, R23 ;  /* 0x0000000205060824 */ /* 0x000fe400078e0217 */
[----:B------:R-:W-:Y:S02]  /*12e50*/  IMAD.MOV.U32 R13, RZ, RZ, R4 ;  /* 0x000000ffff0d7224 */ /* 0x000fe400078e0004 */
[----:B------:R-:W-:Y:S02]  /*12e60*/  IMAD.MOV.U32 R12, RZ, RZ, 0x2 ;  /* 0x00000002ff0c7424 */ /* 0x000fe400078e00ff */
[----:B------:R-:W-:-:S07]  /*12e70*/  IMAD.MOV.U32 R3, RZ, RZ, R14 ;  /* 0x000000ffff037224 */ /* 0x000fce00078e000e */
[----:B------:R-:W-:Y:S05]  /*12e80*/  WARPSYNC.COLLECTIVE R15, `(.L_x_4594) ;  /* 0x000000000f087348 */ /* 0x000fea0003c00000 */
[----:B------:R0:W1:Y:S02]  /*12e90*/  SHFL.IDX P6, R14, R13, R12, R11 ;  /* 0x0000000c0d0e7389 */ /* 0x00006400000c000b */
[----:B01----:R-:W-:Y:S01]  /*12ea0*/  ENDCOLLECTIVE ;  /* 0x000000000000791b */ /* 0x003fe20003800000 */
.L_x_4594:
        /* <DEDUP_REMOVED lines=15> */
.L_x_4595:
[----:B------:R-:W-:Y:S02]  /*12fa0*/  @P0 IMAD R6, R5, 0x2, R23 ;  /* 0x0000000205060824 */ /* 0x000fe400078e0217 */
[----:B------:R-:W-:Y:S01]  /*12fb0*/  IMAD.MOV.U32 R13, RZ, RZ, R4 ;  /* 0x000000ffff0d7224 */ /* 0x000fe200078e0004 */
[----:B------:R-:W-:Y:S01]  /*12fc0*/  MOV R12, 0x3 ;  /* 0x00000003000c7802 */ /* 0x000fe20000000f00 */
[----:B------:R-:W-:-:S07]  /*12fd0*/  IMAD.MOV.U32 R3, RZ, RZ, R14 ;  /* 0x000000ffff037224 */ /* 0x000fce00078e000e */
[----:B------:R-:W-:Y:S05]  /*12fe0*/  WARPSYNC.COLLECTIVE R15, `(.L_x_4596) ;  /* 0x000000000f087348 */ /* 0x000fea0003c00000 */
[----:B------:R0:W1:Y:S02]  /*12ff0*/  SHFL.IDX P6, R14, R13, R12, R11 ;  /* 0x0000000c0d0e7389 */ /* 0x00006400000c000b */
[----:B01----:R-:W-:Y:S01]  /*13000*/  ENDCOLLECTIVE ;  /* 0x000000000000791b */ /* 0x003fe20003800000 */
.L_x_4596:
        /* <DEDUP_REMOVED lines=10> */
.L_x_4597:
[----:B------:R-:W-:Y:S01]  /*130b0*/  @!PT LDS RZ, [RZ] ;  /* 0x00000000fffff984 */ /* 0x000fe20000000800 */
[----:B------:R-:W-:Y:S01]  /*130c0*/  @!PT LDS RZ, [RZ] ;  /* 0x00000000fffff984 */ /* 0x000fe20000000800 */
[----:B------:R-:W-:Y:S01]  /*130d0*/  @!PT LDS RZ, [RZ] ;  /* 0x00000000fffff984 */ /* 0x000fe20000000800 */
[----:B------:R0:W-:Y:S01]  /*130e0*/  @P0 LDGSTS.E.BYPASS.LTC128B.128 [R6+0x23400], desc[UR50][R2.64], !P2 ;  /* 0x2340000002060fae */ /* 0x0001e2000d101d72 */
[----:B------:R-:W-:Y:S01]  /*130f0*/  IMAD.MOV.U32 R0, RZ, RZ, R14 ;  /* 0x000000ffff007224 */ /* 0x000fe200078e000e */
[----:B------:R-:W-:Y:S06]  /*13100*/  BRA `(.L_x_4598) ;  /* 0xffffffc000147947 */ /* 0x000fec000383ffff */
.L_x_4529:
        /* <DEDUP_REMOVED lines=9> */
.L_x_4599:
[C---:B------:R-:W-:Y:S01]  /*131a0*/  VIADD R6, R17.reuse, 0x10 ;  /* 0x0000001011067836 */ /* 0x040fe20000000000 */
[----:B------:R-:W-:Y:S01]  /*131b0*/  ISETP.GE.AND P0, PT, R17, R5, PT ;  /* 0x000000051100720c */ /* 0x000fe20003f06270 */
[----:B------:R-:W-:Y:S02]  /*131c0*/  IMAD.MOV.U32 R13, RZ, RZ, R0 ;  /* 0x000000ffff0d7224 */ /* 0x000fe400078e0000 */
[----:B------:R-:W-:-:S10]  /*131d0*/  IMAD.MOV.U32 R2, RZ, RZ, R14 ;  /* 0x000000ffff027224 */ /* 0x000fd400078e000e */
[----:B------:R-:W-:Y:S05]  /*131e0*/  WARPSYNC.COLLECTIVE R15, `(.L_x_4600) ;  /* 0x000000000f087348 */ /* 0x000fea0003c00000 */
[----:B------:R0:W1:Y:S02]  /*131f0*/  SHFL.IDX P6, R14, R13, R12, R11 ;  /* 0x0000000c0d0e7389 */ /* 0x00006400000c000b */
[----:B01----:R-:W-:Y:S01]  /*13200*/  ENDCOLLECTIVE ;  /* 0x000000000000791b */ /* 0x003fe20003800000 */
.L_x_4600:
[----:B------:R-:W-:Y:S02]  /*13210*/  IMAD.MOV.U32 R13, RZ, RZ, R4 ;  /* 0x000000ffff0d7224 */ /* 0x000fe400078e0004 */
[----:B------:R-:W-:Y:S02]  /*13220*/  IMAD.MOV.U32 R12, RZ, RZ, 0x1 ;  /* 0x00000001ff0c7424 */ /* 0x000fe400078e00ff */
[----:B------:R-:W-:-:S07]  /*13230*/  IMAD.MOV.U32 R3, RZ, RZ, R14 ;  /* 0x000000ffff037224 */ /* 0x000fce00078e000e */
[----:B------:R-:W-:Y:S05]  /*13240*/  WARPSYNC.COLLECTIVE R15, `(.L_x_4601) ;  /* 0x000000000f087348 */ /* 0x000fea0003c00000 */
[----:B------:R0:W1:Y:S02]  /*13250*/  SHFL.IDX P6, R14, R13, R12, R11 ;  /* 0x0000000c0d0e7389 */ /* 0x00006400000c000b */
[----:B01----:R-:W-:Y:S01]  /*13260*/  ENDCOLLECTIVE ;  /* 0x000000000000791b */ /* 0x003fe20003800000 */
.L_x_4601:
        /* <DEDUP_REMOVED lines=15> */
.L_x_4602:
[----:B------:R-:W-:Y:S02]  /*13360*/  IMAD.MOV.U32 R13, RZ, RZ, R4 ;  /* 0x000000ffff0d7224 */ /* 0x000fe400078e0004 */
[----:B------:R-:W-:Y:S01]  /*13370*/  IMAD.MOV.U32 R12, RZ, RZ, 0x2 ;  /* 0x00000002ff0c7424 */ /* 0x000fe200078e00ff */
[----:B------:R-:W-:-:S07]  /*13380*/  MOV R3, R14 ;  /* 0x0000000e00037202 */ /* 0x000fce0000000f00 */
[----:B------:R-:W-:Y:S05]  /*13390*/  WARPSYNC.COLLECTIVE R15, `(.L_x_4603) ;  /* 0x000000000f087348 */ /* 0x000fea0003c00000 */
[----:B------:R0:W1:Y:S02]  /*133a0*/  SHFL.IDX P6, R14, R13, R12, R11 ;  /* 0x0000000c0d0e7389 */ /* 0x00006400000c000b */
[----:B01----:R-:W-:Y:S01]  /*133b0*/  ENDCOLLECTIVE ;  /* 0x000000000000791b */ /* 0x003fe20003800000 */
.L_x_4603:
        /* <DEDUP_REMOVED lines=16> */
.L_x_4604:
[----:B------:R-:W-:Y:S02]  /*134c0*/  IMAD.MOV.U32 R13, RZ, RZ, R4 ;  /* 0x000000ffff0d7224 */ /* 0x000fe400078e0004 */
[----:B------:R-:W-:Y:S02]  /*134d0*/  IMAD.MOV.U32 R12, RZ, RZ, 0x3 ;  /* 0x00000003ff0c7424 */ /* 0x000fe400078e00ff */
[----:B------:R-:W-:-:S07]  /*134e0*/  IMAD.MOV.U32 R3, RZ, RZ, R14 ;  /* 0x000000ffff037224 */ /* 0x000fce00078e000e */
[----:B------:R-:W-:Y:S05]  /*134f0*/  WARPSYNC.COLLECTIVE R15, `(.L_x_4605) ;  /* 0x000000000f087348 */ /* 0x000fea0003c00000 */
[----:B------:R0:W1:Y:S02]  /*13500*/  SHFL.IDX P6, R14, R13, R12, R11 ;  /* 0x0000000c0d0e7389 */ /* 0x00006400000c000b */
[----:B01----:R-:W-:Y:S01]  /*13510*/  ENDCOLLECTIVE ;  /* 0x000000000000791b */ /* 0x003fe20003800000 */
.L_x_4605:
        /* <DEDUP_REMOVED lines=10> */
.L_x_4606:
[----:B------:R-:W-:Y:S01]  /*135c0*/  @!PT LDS RZ, [RZ] ;  /* 0x00000000fffff984 */ /* 0x000fe20000000800 */
[----:B------:R-:W-:Y:S01]  /*135d0*/  @!PT LDS RZ, [RZ] ;  /* 0x00000000fffff984 */ /* 0x000fe20000000800 */
[----:B------:R-:W-:Y:S01]  /*135e0*/  @!PT LDS RZ, [RZ] ;  /* 0x00000000fffff984 */ /* 0x000fe20000000800 */
[----:B------:R1:W-:Y:S01]  /*135f0*/  @!P0 LDGSTS.E.BYPASS.LTC128B.128 [R7+0x21400], desc[UR50][R2.64], !P1 ;  /* 0x2140000002078fae */ /* 0x0003e2000c901d72 */
[----:B------:R-:W-:Y:S01]  /*13600*/  IMAD.MOV.U32 R0, RZ, RZ, R14 ;  /* 0x000000ffff007224 */ /* 0x000fe200078e000e */
[----:B------:R-:W-:Y:S06]  /*13610*/  BRA `(.L_x_4607) ;  /* 0xffffffc4001c7947 */ /* 0x000fec000383ffff */
.L_x_4532:
[----:B0-----:R0:W1:Y:S02]  /*13620*/  SYNCS.PHASECHK.TRANS64.TRYWAIT P0, [R23+URZ+0x28c20], R0 ;  /* 0x028c2000170075a7 */ /* 0x001064000800017f */
[----:B-1----:R-:W-:Y:S05]  /*13630*/  @!P0 NANOSLEEP.SYNCS 0x989680 ;  /* 0x009896800000895d */ /* 0x002fea0003900000 */
[----:B------:R-:W1:Y:S02]  /*13640*/  @!P0 SYNCS.PHASECHK.TRANS64 P0, [R23+URZ+0x28c20], R0 ;  /* 0x028c2000170085a7 */ /* 0x000e64000800007f */
[----:B-1----:R-:W-:Y:S05]  /*13650*/  @!P0 BRA `(.L_x_4532) ;  /* 0xfffffffc00f08947 */ /* 0x002fea000383ffff */
[----:B------:R-:W-:Y:S05]  /*13660*/  BRA `(.L_x_4608) ;  /* 0xffffffc400787947 */ /* 0x000fea000383ffff */
.L_x_4535:
[----:B0-----:R0:W1:Y:S02]  /*13670*/  SYNCS.PHASECHK.TRANS64.TRYWAIT P0, [R27+URZ+0x28c60], R0 ;  /* 0x028c60001b0075a7 */ /* 0x001064000800017f */
[----:B-1----:R-:W-:Y:S05]  /*13680*/  @!P0 NANOSLEEP.SYNCS 0x989680 ;  /* 0x009896800000895d */ /* 0x002fea0003900000 */
[----:B------:R-:W1:Y:S02]  /*13690*/  @!P0 SYNCS.PHASECHK.TRANS64 P0, [R27+URZ+0x28c60], R0 ;  /* 0x028c60001b0085a7 */ /* 0x000e64000800007f */
[----:B-1----:R-:W-:Y:S05]  /*136a0*/  @!P0 BRA `(.L_x_4535) ;  /* 0xfffffffc00f08947 */ /* 0x002fea000383ffff */
[----:B------:R-:W-:Y:S05]  /*136b0*/  BRA `(.L_x_4609) ;  /* 0xffffffc400887947 */ /* 0x000fea000383ffff */
.L_x_4536:
        /* <DEDUP_REMOVED lines=8> */
.L_x_4611:
[----:B------:R-:W-:Y:S05]  /*13740*/  BSYNC B0 ;  /* 0x0000000000007941 */ /* 0x000fea0003800000 */
.L_x_4610:
        /* <DEDUP_REMOVED lines=14> */
.L_x_4612:
        /* <DEDUP_REMOVED lines=41> */
.L_x_4613:
[----:B------:R-:W-:Y:S01]  /*13ac0*/  IMAD.MOV.U32 R13, RZ, RZ, R4 ;  /* 0x000000ffff0d7224 */ /* 0x000fe200078e0004 */
[----:B------:R-:W-:-:S07]  /*13ad0*/  MOV R3, R14 ;  /* 0x0000000e00037202 */ /* 0x000fce0000000f00 */
[----:B------:R-:W-:Y:S05]  /*13ae0*/  WARPSYNC.COLLECTIVE R15, `(.L_x_4614) ;  /* 0x000000000f087348 */ /* 0x000fea0003c00000 */
[----:B------:R0:W1:Y:S02]  /*13af0*/  SHFL.IDX P6, R14, R13, R12, R11 ;  /* 0x0000000c0d0e7389 */ /* 0x00006400000c000b */
[----:B01----:R-:W-:Y:S01]  /*13b00*/  ENDCOLLECTIVE ;  /* 0x000000000000791b */ /* 0x003fe20003800000 */
.L_x_4614:
        /* <DEDUP_REMOVED lines=29> */
.L_x_4615:
[----:B------:R-:W-:Y:S01]  /*13ce0*/  IMAD.MOV.U32 R13, RZ, RZ, R4 ;  /* 0x000000ffff0d7224 */ /* 0x000fe200078e0004 */
[----:B------:R-:W-:-:S07]  /*13cf0*/  MOV R7, R14 ;  /* 0x0000000e00077202 */ /* 0x000fce0000000f00 */
[----:B------:R-:W-:Y:S05]  /*13d00*/  WARPSYNC.COLLECTIVE R15, `(.L_x_4616) ;  /* 0x000000000f087348 */ /* 0x000fea0003c00000 */
[----:B------:R0:W1:Y:S02]  /*13d10*/  SHFL.IDX P6, R14, R13, R12, R11 ;  /* 0x0000000c0d0e7389 */ /* 0x00006400000c000b */
[----:B01----:R-:W-:Y:S01]  /*13d20*/  ENDCOLLECTIVE ;  /* 0x000000000000791b */ /* 0x003fe20003800000 */
.L_x_4616:
        /* <DEDUP_REMOVED lines=29> */
.L_x_4617:
[----:B------:R-:W-:Y:S01]  /*13f00*/  IMAD.MOV.U32 R13, RZ, RZ, R4 ;  /* 0x000000ffff0d7224 */ /* 0x000fe200078e0004 */
[----:B------:R-:W-:-:S07]  /*13f10*/  MOV R6, R14 ;  /* 0x0000000e00067202 */ /* 0x000fce0000000f00 */
[----:B------:R-:W-:Y:S05]  /*13f20*/  WARPSYNC.COLLECTIVE R15, `(.L_x_4618) ;  /* 0x000000000f087348 */ /* 0x000fea0003c00000 */
[----:B------:R0:W1:Y:S02]  /*13f30*/  SHFL.IDX P6, R14, R13, R12, R11 ;  /* 0x0000000c0d0e7389 */ /* 0x00006400000c000b */
[----:B01----:R-:W-:Y:S01]  /*13f40*/  ENDCOLLECTIVE ;  /* 0x000000000000791b */ /* 0x003fe20003800000 */
.L_x_4618:
[----:B------:R-:W-:Y:S01]  /*13f50*/  IMAD.MOV.U32 R2, RZ, RZ, R14 ;  /* 0x000000ffff027224 */ /* 0x000fe200078e000e */
[----:B------:R-:W-:Y:S06]  /*13f60*/  BRA `(.L_x_4619) ;  /* 0xffffffc4001c7947 */ /* 0x000fec000383ffff */
.L_x_4543:
[----:B0-----:R0:W1:Y:S02]  /*13f70*/  SYNCS.PHASECHK.TRANS64.TRYWAIT P0, [R6+URZ+0x28c40], R17 ;  /* 0x028c4011060075a7 */ /* 0x001064000800017f */
[----:B-1----:R-:W-:Y:S05]  /*13f80*/  @!P0 NANOSLEEP.SYNCS 0x989680 ;  /* 0x009896800000895d */ /* 0x002fea0003900000 */
[----:B------:R-:W1:Y:S02]  /*13f90*/  @!P0 SYNCS.PHASECHK.TRANS64 P0, [R6+URZ+0x28c40], R17 ;  /* 0x028c4011060085a7 */ /* 0x000e64000800007f */
[----:B-1----:R-:W-:Y:S05]  /*13fa0*/  @!P0 BRA `(.L_x_4543) ;  /* 0xfffffffc00f08947 */ /* 0x002fea000383ffff */
[----:B------:R-:W-:Y:S05]  /*13fb0*/  BRA `(.L_x_4620) ;  /* 0xffffffc800a87947 */ /* 0x000fea000383ffff */
.L_x_4544:
        /* <DEDUP_REMOVED lines=8> */
.L_x_4622:
[----:B------:R-:W-:Y:S05]  /*14040*/  BSYNC B1 ;  /* 0x0000000000017941 */ /* 0x000fea0003800000 */
.L_x_4621:
        /* <DEDUP_REMOVED lines=9> */
.L_x_4623:
[----:B------:R-:W-:Y:S02]  /*140e0*/  IMAD.MOV.U32 R13, RZ, RZ, R27 ;  /* 0x000000ffff0d7224 */ /* 0x000fe400078e001b */
[----:B------:R-:W-:Y:S01]  /*140f0*/  IMAD.MOV.U32 R12, RZ, RZ, 0x1 ;  /* 0x00000001ff0c7424 */ /* 0x000fe200078e00ff */
[----:B------:R-:W-:-:S07]  /*14100*/  MOV R2, R14 ;  /* 0x0000000e00027202 */ /* 0x000fce0000000f00 */
[----:B------:R-:W-:Y:S05]  /*14110*/  WARPSYNC.COLLECTIVE R15, `(.L_x_4624) ;  /* 0x000000000f087348 */ /* 0x000fea0003c00000 */
[----:B------:R0:W1:Y:S02]  /*14120*/  SHFL.IDX P6, R14, R13, R12, R11 ;  /* 0x0000000c0d0e7389 */ /* 0x00006400000c000b */
[----:B01----:R-:W-:Y:S01]  /*14130*/  ENDCOLLECTIVE ;  /* 0x000000000000791b */ /* 0x003fe20003800000 */
.L_x_4624:
        /* <DEDUP_REMOVED lines=11> */
.L_x_4625:
[----:B------:R-:W-:Y:S02]  /*141f0*/  IMAD.MOV.U32 R13, RZ, RZ, R27 ;  /* 0x000000ffff0d7224 */ /* 0x000fe400078e001b */
[----:B------:R-:W-:Y:S02]  /*14200*/  IMAD.MOV.U32 R12, RZ, RZ, 0x2 ;  /* 0x00000002ff0c7424 */ /* 0x000fe400078e00ff */
[----:B------:R-:W-:-:S07]  /*14210*/  IMAD.MOV.U32 R2, RZ, RZ, R14 ;  /* 0x000000ffff027224 */ /* 0x000fce00078e000e */
[----:B------:R-:W-:Y:S05]  /*14220*/  WARPSYNC.COLLECTIVE R15, `(.L_x_4626) ;  /* 0x000000000f087348 */ /* 0x000fea0003c00000 */
[----:B------:R0:W1:Y:S02]  /*14230*/  SHFL.IDX P6, R14, R13, R12, R11 ;  /* 0x0000000c0d0e7389 */ /* 0x00006400000c000b */
[----:B01----:R-:W-:Y:S01]  /*14240*/  ENDCOLLECTIVE ;  /* 0x000000000000791b */ /* 0x003fe20003800000 */
.L_x_4626:
        /* <DEDUP_REMOVED lines=11> */
.L_x_4627:
[----:B------:R-:W-:Y:S02]  /*14300*/  IMAD.MOV.U32 R13, RZ, RZ, R27 ;  /* 0x000000ffff0d7224 */ /* 0x000fe400078e001b */
[----:B------:R-:W-:Y:S02]  /*14310*/  IMAD.MOV.U32 R12, RZ, RZ, 0x3 ;  /* 0x00000003ff0c7424 */ /* 0x000fe400078e00ff */
[----:B------:R-:W-:-:S07]  /*14320*/  IMAD.MOV.U32 R2, RZ, RZ, R14 ;  /* 0x000000ffff027224 */ /* 0x000fce00078e000e */
[----:B------:R-:W-:Y:S05]  /*14330*/  WARPSYNC.COLLECTIVE R15, `(.L_x_4628) ;  /* 0x000000000f087348 */ /* 0x000fea0003c00000 */
[----:B------:R0:W1:Y:S02]  /*14340*/  SHFL.IDX P6, R14, R13, R12, R11 ;  /* 0x0000000c0d0e7389 */ /* 0x00006400000c000b */
[----:B01----:R-:W-:Y:S01]  /*14350*/  ENDCOLLECTIVE ;  /* 0x000000000000791b */ /* 0x003fe20003800000 */
.L_x_4628:
        /* <DEDUP_REMOVED lines=11> */
.L_x_4629:
[----:B------:R-:W-:Y:S01]  /*14410*/  IMAD.MOV.U32 R2, RZ, RZ, R14 ;  /* 0x000000ffff027224 */ /* 0x000fe200078e000e */
[----:B------:R-:W-:Y:S06]  /*14420*/  BRA `(.L_x_4630) ;  /* 0xffffffc800387947 */ /* 0x000fec000383ffff */
.L_x_4549:
[----:B---3--:R3:W4:Y:S02]  /*14430*/  SYNCS.PHASECHK.TRANS64.TRYWAIT P0, [R6+URZ+0x28c60], R17 ;  /* 0x028c6011060075a7 */ /* 0x008724000800017f */
[----:B----4-:R-:W-:Y:S05]  /*14440*/  @!P0 NANOSLEEP.SYNCS 0x989680 ;  /* 0x009896800000895d */ /* 0x010fea0003900000 */
[----:B------:R-:W4:Y:S02]  /*14450*/  @!P0 SYNCS.PHASECHK.TRANS64 P0, [R6+URZ+0x28c60], R17 ;  /* 0x028c6011060085a7 */ /* 0x000f24000800007f */
[----:B----4-:R-:W-:Y:S05]  /*14460*/  @!P0 BRA `(.L_x_4549) ;  /* 0xfffffffc00f08947 */ /* 0x010fea000383ffff */
[----:B------:R-:W-:Y:S05]  /*14470*/  BRA `(.L_x_4631) ;  /* 0xffffffc800887947 */ /* 0x000fea000383ffff */
.L_x_4550:
        /* <DEDUP_REMOVED lines=8> */
.L_x_4633:
[----:B------:R-:W-:Y:S05]  /*14500*/  BSYNC B1 ;  /* 0x0000000000017941 */ /* 0x000fea0003800000 */
.L_x_4632:
        /* <DEDUP_REMOVED lines=12> */
.L_x_4634:
        /* <DEDUP_REMOVED lines=18> */
.L_x_4635:
        /* <DEDUP_REMOVED lines=16> */
.L_x_4636:
        /* <DEDUP_REMOVED lines=19> */
.L_x_4637:
        /* <DEDUP_REMOVED lines=14> */
.L_x_4638:
        /* <DEDUP_REMOVED lines=16> */
.L_x_4639:
        /* <DEDUP_REMOVED lines=14> */
.L_x_4640:
[----:B------:R-:W-:Y:S05]  /*14be0*/  BRA `(.L_x_4641) ;  /* 0xffffffc400f47947 */ /* 0x000fea000383ffff */
.L_x_4558:
        /* <DEDUP_REMOVED lines=8> */
.L_x_4643:
[----:B------:R-:W-:Y:S05]  /*14c70*/  BSYNC B0 ;  /* 0x0000000000007941 */ /* 0x000fea0003800000 */
.L_x_4642:
        /* <DEDUP_REMOVED lines=9> */
.L_x_4644:
[----:B------:R-:W-:Y:S02]  /*14d10*/  ULDC UR4, c[0x0][0xc3c] ;  /* 0x00030f0000047ab9 */ /* 0x000fe40000000800 */
[----:B------:R-:W-:-:S13]  /*14d20*/  ISETP.GE.OR P1, PT, R7, UR4, !P0 ;  /* 0x0000000407007c0c */ /* 0x000fda000c726670 */
[----:B------:R-:W0:Y:S01]  /*14d30*/  @!P1 LDC.64 R2, c[0x0][0xc80] ;  /* 0x00032000ff029b82 */ /* 0x000e220000000a00 */
[----:B------:R-:W-:Y:S01]  /*14d40*/  IMAD.MOV.U32 R17, RZ, RZ, RZ ;  /* 0x000000ffff117224 */ /* 0x000fe200078e00ff */
[----:B------:R-:W-:Y:S01]  /*14d50*/  MOV R11, RZ ;  /* 0x000000ff000b7202 */ /* 0x000fe20000000f00 */
        /* <DEDUP_REMOVED lines=13> */
.L_x_4645:
[----:B------:R-:W-:Y:S01]  /*14e30*/  IMAD.MOV.U32 R12, RZ, RZ, 0x2 ;  /* 0x00000002ff0c7424 */ /* 0x000fe200078e00ff */
[----:B------:R-:W-:-:S05]  /*14e40*/  SEL R4, R14, RZ, P1 ;  /* 0x000000ff0e047207 */ /* 0x000fca0000800000 */
[----:B------:R-:W-:-:S04]  /*14e50*/  IMAD.IADD R4, R17, 0x1, R4 ;  /* 0x0000000111047824 */ /* 0x000fc800078e0204 */
[----:B------:R-:W-:-:S07]  /*14e60*/  IMAD.MOV.U32 R13, RZ, RZ, R4 ;  /* 0x000000ffff0d7224 */ /* 0x000fce00078e0004 */
[----:B------:R-:W-:Y:S05]  /*14e70*/  WARPSYNC.COLLECTIVE R15, `(.L_x_4646) ;  /* 0x000000000f087348 */ /* 0x000fea0003c00000 */
[----:B------:R0:W1:Y:S02]  /*14e80*/  SHFL.UP P6, R14, R13, R12, R11 ;  /* 0x0400000c0d0e7389 */ /* 0x00006400000c000b */
[----:B01----:R-:W-:Y:S01]  /*14e90*/  ENDCOLLECTIVE ;  /* 0x000000000000791b */ /* 0x003fe20003800000 */
.L_x_4646:
[----:B------:R-:W-:Y:S02]  /*14ea0*/  MOV R12, 0x4 ;  /* 0x00000004000c7802 */ /* 0x000fe40000000f00 */
[----:B------:R-:W-:-:S05]  /*14eb0*/  SEL R3, R14, RZ, P2 ;  /* 0x000000ff0e037207 */ /* 0x000fca0001000000 */
[----:B------:R-:W-:-:S04]  /*14ec0*/  IMAD.IADD R6, R4, 0x1, R3 ;  /* 0x0000000104067824 */ /* 0x000fc800078e0203 */
[----:B------:R-:W-:-:S07]  /*14ed0*/  IMAD.MOV.U32 R13, RZ, RZ, R6 ;  /* 0x000000ffff0d7224 */ /* 0x000fce00078e0006 */
[----:B------:R-:W-:Y:S05]  /*14ee0*/  WARPSYNC.COLLECTIVE R15, `(.L_x_4647) ;  /* 0x000000000f087348 */ /* 0x000fea0003c00000 */
[----:B------:R0:W1:Y:S02]  /*14ef0*/  SHFL.UP P6, R14, R13, R12, R11 ;  /* 0x0400000c0d0e7389 */ /* 0x00006400000c000b */
[----:B01----:R-:W-:Y:S01]  /*14f00*/  ENDCOLLECTIVE ;  /* 0x000000000000791b */ /* 0x003fe20003800000 */
.L_x_4647:
[----:B------:R-:W-:Y:S01]  /*14f10*/  IMAD.MOV.U32 R12, RZ, RZ, 0x8 ;  /* 0x00000008ff0c7424 */ /* 0x000fe200078e00ff */
[----:B------:R-:W-:-:S05]  /*14f20*/  SEL R3, R14, RZ, P3 ;  /* 0x000000ff0e037207 */ /* 0x000fca0001800000 */
[----:B------:R-:W-:-:S04]  /*14f30*/  IMAD.IADD R2, R6, 0x1, R3 ;  /* 0x0000000106027824 */ /* 0x000fc800078e0203 */
[----:B------:R-:W-:-:S07]  /*14f40*/  IMAD.MOV.U32 R13, RZ, RZ, R2 ;  /* 0x000000ffff0d7224 */ /* 0x000fce00078e0002 */
[----:B------:R-:W-:Y:S05]  /*14f50*/  WARPSYNC.COLLECTIVE R15, `(.L_x_4648) ;  /* 0x000000000f087348 */ /* 0x000fea0003c00000 */
[----:B------:R0:W1:Y:S02]  /*14f60*/  SHFL.UP P6, R14, R13, R12, R11 ;  /* 0x0400000c0d0e7389 */ /* 0x00006400000c000b */
[----:B01----:R-:W-:Y:S01]  /*14f70*/  ENDCOLLECTIVE ;  /* 0x000000000000791b */ /* 0x003fe20003800000 */
.L_x_4648:
[----:B------:R-:W-:Y:S02]  /*14f80*/  MOV R12, 0x10 ;  /* 0x00000010000c7802 */ /* 0x000fe40000000f00 */
[----:B------:R-:W-:-:S05]  /*14f90*/  SEL R3, R14, RZ, P4 ;  /* 0x000000ff0e037207 */ /* 0x000fca0002000000 */
[----:B------:R-:W-:-:S04]  /*14fa0*/  IMAD.IADD R3, R2, 0x1, R3 ;  /* 0x0000000102037824 */ /* 0x000fc800078e0203 */
[----:B------:R-:W-:-:S07]  /*14fb0*/  IMAD.MOV.U32 R13, RZ, RZ, R3 ;  /* 0x000000ffff0d7224 */ /* 0x000fce00078e0003 */
[----:B------:R-:W-:Y:S05]  /*14fc0*/  WARPSYNC.COLLECTIVE R15, `(.L_x_4649) ;  /* 0x000000000f087348 */ /* 0x000fea0003c00000 */
[----:B------:R0:W1:Y:S02]  /*14fd0*/  SHFL.UP P6, R14, R13, R12, R11 ;  /* 0x0400000c0d0e7389 */ /* 0x00006400000c000b */
[----:B01----:R-:W-:Y:S01]  /*14fe0*/  ENDCOLLECTIVE ;  /* 0x000000000000791b */ /* 0x003fe20003800000 */
.L_x_4649:
        /* <DEDUP_REMOVED lines=8> */
.L_x_4650:
[----:B------:R-:W-:Y:S05]  /*15070*/  BRA `(.L_x_4651) ;  /* 0xffffffc800887947 */ /* 0x000fea000383ffff */
.L_x_4563:
        /* <DEDUP_REMOVED lines=8> */
.L_x_4653:
[----:B------:R-:W-:Y:S05]  /*15100*/  BSYNC B0 ;  /* 0x0000000000007941 */ /* 0x000fea0003800000 */
.L_x_4652:
        /* <DEDUP_REMOVED lines=8> */
.L_x_4654:
[----:B------:R-:W-:Y:S01]  /*15190*/  IMAD.MOV.U32 R12, RZ, RZ, 0x4 ;  /* 0x00000004ff0c7424 */ /* 0x000fe200078e00ff */
[----:B------:R-:W-:-:S05]  /*151a0*/  SEL R2, R14, RZ, P2 ;  /* 0x000000ff0e027207 */ /* 0x000fca0001000000 */
[----:B------:R-:W-:-:S04]  /*151b0*/  IMAD.IADD R2, R13, 0x1, R2 ;  /* 0x000000010d027824 */ /* 0x000fc800078e0202 */
[----:B------:R-:W-:-:S07]  /*151c0*/  IMAD.MOV.U32 R13, RZ, RZ, R2 ;  /* 0x000000ffff0d7224 */ /* 0x000fce00078e0002 */
[----:B------:R-:W-:Y:S05]  /*151d0*/  WARPSYNC.COLLECTIVE R15, `(.L_x_4655) ;  /* 0x000000000f087348 */ /* 0x000fea0003c00000 */
[----:B------:R0:W1:Y:S02]  /*151e0*/  SHFL.UP P6, R14, R13, R12, R11 ;  /* 0x0400000c0d0e7389 */ /* 0x00006400000c000b */
[----:B01----:R-:W-:Y:S01]  /*151f0*/  ENDCOLLECTIVE ;  /* 0x000000000000791b */ /* 0x003fe20003800000 */
.L_x_4655:
[----:B------:R-:W-:Y:S02]  /*15200*/  MOV R12, 0x8 ;  /* 0x00000008000c7802 */ /* 0x000fe40000000f00 */
[----:B------:R-:W-:-:S05]  /*15210*/  SEL R3, R14, RZ, P3 ;  /* 0x000000ff0e037207 */ /* 0x000fca0001800000 */
[----:B------:R-:W-:-:S04]  /*15220*/  IMAD.IADD R3, R2, 0x1, R3 ;  /* 0x0000000102037824 */ /* 0x000fc800078e0203 */
[----:B------:R-:W-:-:S07]  /*15230*/  IMAD.MOV.U32 R13, RZ, RZ, R3 ;  /* 0x000000ffff0d7224 */ /* 0x000fce00078e0003 */
[----:B------:R-:W-:Y:S05]  /*15240*/  WARPSYNC.COLLECTIVE R15, `(.L_x_4656) ;  /* 0x000000000f087348 */ /* 0x000fea0003c00000 */
[----:B------:R0:W1:Y:S02]  /*15250*/  SHFL.UP P6, R14, R13, R12, R11 ;  /* 0x0400000c0d0e7389 */ /* 0x00006400000c000b */
[----:B01----:R-:W-:Y:S01]  /*15260*/  ENDCOLLECTIVE ;  /* 0x000000000000791b */ /* 0x003fe20003800000 */
.L_x_4656:
[----:B------:R-:W-:Y:S01]  /*15270*/  IMAD.MOV.U32 R12, RZ, RZ, 0x10 ;  /* 0x00000010ff0c7424 */ /* 0x000fe200078e00ff */
[----:B------:R-:W-:-:S05]  /*15280*/  SEL R4, R14, RZ, P4 ;  /* 0x000000ff0e047207 */ /* 0x000fca0002000000 */
[----:B------:R-:W-:-:S04]  /*15290*/  IMAD.IADD R4, R3, 0x1, R4 ;  /* 0x0000000103047824 */ /* 0x000fc800078e0204 */
[----:B------:R-:W-:-:S07]  /*152a0*/  IMAD.MOV.U32 R13, RZ, RZ, R4 ;  /* 0x000000ffff0d7224 */ /* 0x000fce00078e0004 */
[----:B------:R-:W-:Y:S05]  /*152b0*/  WARPSYNC.COLLECTIVE R15, `(.L_x_4657) ;  /* 0x000000000f087348 */ /* 0x000fea0003c00000 */
[----:B------:R0:W1:Y:S02]  /*152c0*/  SHFL.UP P6, R14, R13, R12, R11 ;  /* 0x0400000c0d0e7389 */ /* 0x00006400000c000b */
[----:B01----:R-:W-:Y:S01]  /*152d0*/  ENDCOLLECTIVE ;  /* 0x000000000000791b */ /* 0x003fe20003800000 */
.L_x_4657:
        /* <DEDUP_REMOVED lines=8> */
.L_x_4658:
[----:B------:R-:W-:Y:S05]  /*15360*/  BRA `(.L_x_4659) ;  /* 0xffffffc800687947 */ /* 0x000fea000383ffff */
.L_x_4565:
[----:B------:R-:W-:Y:S01]  /*15370*/  BSSY B0, `(.L_x_4660) ;  /* 0x0000006000007945 */ /* 0x000fe20003800000 */
[----:B------:R-:W-:Y:S01]  /*15380*/  PLOP3.LUT P6, PT, P6, PT, PT, 0x8, 0x0 ;  /* 0x000000000000781c */ /* 0x000fe200037ce170 */
[----:B------:R-:W-:-:S12]  /*15390*/  IMAD.MOV.U32 R15, RZ, RZ, -0x1 ;  /* 0xffffffffff0f7424 */ /* 0x000fd800078e00ff */
[----:B01----:R-:W-:Y:S05]  /*153a0*/  WARPSYNC.COLLECTIVE R15, `(.L_x_4661) ;  /* 0x000000000f087348 */ /* 0x003fea0003c00000 */
[----:B------:R-:W-:Y:S01]  /*153b0*/  VOTE.ANY R14, PT, P6 ;  /* 0x00000000000e7806 */ /* 0x000fe200030e0100 */
[----:B01----:R-:W-:Y:S06]  /*153c0*/  ENDCOLLECTIVE ;  /* 0x000000000000791b */ /* 0x003fec0003800000 */
.L_x_4661:
[----:B------:R-:W-:Y:S05]  /*153d0*/  BSYNC B0 ;  /* 0x0000000000007941 */ /* 0x000fea0003800000 */
.L_x_4660:
        /* <DEDUP_REMOVED lines=9> */
.L_x_4662:
[----:B------:R-:W-:Y:S01]  /*15470*/  IMAD.MOV.U32 R17, RZ, RZ, R14 ;  /* 0x000000ffff117224 */ /* 0x000fe200078e000e */
[----:B------:R-:W-:Y:S06]  /*15480*/  BRA `(.L_x_4663) ;  /* 0xffffffc800587947 */ /* 0x000fec000383ffff */
.L_x_4567:
[----:B------:R-:W-:Y:S01]  /*15490*/  BSSY B0, `(.L_x_4664) ;  /* 0x0000007000007945 */ /* 0x000fe20003800000 */
[----:B------:R-:W-:Y:S02]  /*154a0*/  IMAD.MOV.U32 R13, RZ, RZ, R2 ;  /* 0x000000ffff0d7224 */ /* 0x000fe400078e0002 */
[----:B------:R-:W-:Y:S02]  /*154b0*/  IMAD.MOV.U32 R11, RZ, RZ, 0x1f ;  /* 0x0000001fff0b7424 */ /* 0x000fe400078e00ff */
[----:B------:R-:W-:-:S07]  /*154c0*/  IMAD.MOV.U32 R15, RZ, RZ, -0x1 ;  /* 0xffffffffff0f7424 */ /* 0x000fce00078e00ff */
[----:B0123--:R-:W-:Y:S05]  /*154d0*/  WARPSYNC.COLLECTIVE R15, `(.L_x_4665) ;  /* 0x000000000f087348 */ /* 0x00ffea0003c00000 */
[----:B------:R4:W0:Y:S02]  /*154e0*/  SHFL.IDX P6, R14, R13, R12, R11 ;  /* 0x0000000c0d0e7389 */ /* 0x00082400000c000b */
[----:B01234-:R-:W-:Y:S01]  /*154f0*/  ENDCOLLECTIVE ;  /* 0x000000000000791b */ /* 0x01ffe20003800000 */
.L_x_4665:
[----:B------:R-:W-:Y:S05]  /*15500*/  BSYNC B0 ;  /* 0x0000000000007941 */ /* 0x000fea0003800000 */
.L_x_4664:
[----:B------:R-:W-:Y:S05]  /*15510*/  BRA `(.L_x_4566) ;  /* 0xffffffc800507947 */ /* 0x000fea000383ffff */
.L_x_4571:
[----:B0-----:R0:W1:Y:S02]  /*15520*/  SYNCS.PHASECHK.TRANS64.TRYWAIT P0, [R5+URZ+0x28c20], R0 ;  /* 0x028c2000050075a7 */ /* 0x001064000800017f */
[----:B-1----:R-:W-:Y:S05]  /*15530*/  @!P0 NANOSLEEP.SYNCS 0x989680 ;  /* 0x009896800000895d */ /* 0x002fea0003900000 */
[----:B------:R-:W1:Y:S02]  /*15540*/  @!P0 SYNCS.PHASECHK.TRANS64 P0, [R5+URZ+0x28c20], R0 ;  /* 0x028c2000050085a7 */ /* 0x000e64000800007f */
[----:B-1----:R-:W-:Y:S05]  /*15550*/  @!P0 BRA `(.L_x_4571) ;  /* 0xfffffffc00f08947 */ /* 0x002fea000383ffff */
[----:B------:R-:W-:Y:S05]  /*15560*/  BRA `(.L_x_4666) ;  /* 0xffffffcc00c87947 */ /* 0x000fea000383ffff */
.L_x_4572:
        /* <DEDUP_REMOVED lines=11> */
.L_x_4668:
[----:B------:R-:W-:Y:S05]  /*15620*/  BSYNC B0 ;  /* 0x0000000000007941 */ /* 0x000fea0003800000 */
.L_x_4667:
[----:B------:R-:W-:Y:S05]  /*15630*/  BRA `(.L_x_4669) ;  /* 0xffffffcc00b07947 */ /* 0x000fea000383ffff */
.L_x_4575:
[----:B------:R-:W-:Y:S01]  /*15640*/  BSSY B1, `(.L_x_4670) ;  /* 0x0000006000017945 */ /* 0x000fe20003800000 */
[----:B------:R-:W-:-:S07]  /*15650*/  IMAD.MOV.U32 R15, RZ, RZ, -0x1 ;  /* 0xffffffffff0f7424 */ /* 0x000fce00078e00ff */
[----:B0-234-:R-:W-:Y:S05]  /*15660*/  WARPSYNC.COLLECTIVE R15, `(.L_x_4671) ;  /* 0x000000000f0c7348 */ /* 0x01dfea0003c00000 */
[----:B------:R-:W-:Y:S02]  /*15670*/  ELECT P6, UR62, PT ;  /* 0x00000000003e782f */ /* 0x000fe400038c0000 */
[----:B------:R-:W-:Y:S01]  /*15680*/  MOV R14, UR62 ;  /* 0x0000003e000e7c02 */ /* 0x000fe20008000f00 */
[----:B0-234-:R-:W-:Y:S10]  /*15690*/  ENDCOLLECTIVE ;  /* 0x000000000000791b */ /* 0x01dff40003800000 */
.L_x_4671:
[----:B------:R-:W-:Y:S05]  /*156a0*/  BSYNC B1 ;  /* 0x0000000000017941 */ /* 0x000fea0003800000 */
.L_x_4670:
[----:B------:R-:W-:Y:S05]  /*156b0*/  BRA `(.L_x_4672) ;  /* 0xffffffcc00a87947 */ /* 0x000fea000383ffff */
.L_x_4577:
[----:B0-----:R0:W1:Y:S02]  /*156c0*/  SYNCS.PHASECHK.TRANS64.TRYWAIT P1, [R3+URZ+0x28c40], R2 ;  /* 0x028c4002030075a7 */ /* 0x001064000802017f */
[----:B-1----:R-:W-:Y:S05]  /*156d0*/  @!P1 NANOSLEEP.SYNCS 0x989680 ;  /* 0x009896800000995d */ /* 0x002fea0003900000 */
[----:B------:R-:W1:Y:S02]  /*156e0*/  @!P1 SYNCS.PHASECHK.TRANS64 P1, [R3+URZ+0x28c40], R2 ;  /* 0x028c4002030095a7 */ /* 0x000e64000802007f */
[----:B-1----:R-:W-:Y:S05]  /*156f0*/  @!P1 BRA `(.L_x_4577) ;  /* 0xfffffffc00f09947 */ /* 0x002fea000383ffff */
[----:B------:R-:W-:Y:S05]  /*15700*/  BRA `(.L_x_4673) ;  /* 0xffffffcc00c87947 */ /* 0x000fea000383ffff */
.L_x_4579:
[----:B-1----:R1:W0:Y:S02]  /*15710*/  SYNCS.PHASECHK.TRANS64.TRYWAIT P1, [R5+URZ+0x28c40], R0 ;  /* 0x028c4000050075a7 */ /* 0x002224000802017f */
[----:B0-----:R-:W-:Y:S05]  /*15720*/  @!P1 NANOSLEEP.SYNCS 0x989680 ;  /* 0x009896800000995d */ /* 0x001fea0003900000 */
[----:B------:R-:W0:Y:S02]  /*15730*/  @!P1 SYNCS.PHASECHK.TRANS64 P1, [R5+URZ+0x28c40], R0 ;  /* 0x028c4000050095a7 */ /* 0x000e24000802007f */
[----:B0-----:R-:W-:Y:S05]  /*15740*/  @!P1 BRA `(.L_x_4579) ;  /* 0xfffffffc00f09947 */ /* 0x001fea000383ffff */
[----:B------:R-:W-:Y:S05]  /*15750*/  BRA `(.L_x_4674) ;  /* 0xffffffcc00d47947 */ /* 0x000fea000383ffff */
.L_x_4581:
[----:B------:R0:W0:Y:S02]  /*15760*/  SYNCS.PHASECHK.TRANS64.TRYWAIT P1, [R3+URZ+0x28c60], R2 ;  /* 0x028c6002030075a7 */ /* 0x000024000802017f */
[----:B0-----:R-:W-:Y:S05]  /*15770*/  @!P1 NANOSLEEP.SYNCS 0x989680 ;  /* 0x009896800000995d */ /* 0x001fea0003900000 */
[----:B------:R-:W0:Y:S02]  /*15780*/  @!P1 SYNCS.PHASECHK.TRANS64 P1, [R3+URZ+0x28c60], R2 ;  /* 0x028c6002030095a7 */ /* 0x000e24000802007f */
[----:B0-----:R-:W-:Y:S05]  /*15790*/  @!P1 BRA `(.L_x_4581) ;  /* 0xfffffffc00f09947 */ /* 0x001fea000383ffff */
[----:B------:R-:W-:Y:S05]  /*157a0*/  BRA `(.L_x_4675) ;  /* 0xffffffcc00d07947 */ /* 0x000fea000383ffff */
.L_x_4676:
        /* <DEDUP_REMOVED lines=13> */
.L_x_5820:


//--------------------- .text._ZN7cutlass13device_kernelIN5flash11enable_sm90INS1_16FlashAttnFwdSm90INS1_25CollectiveMainloopFwdSm90ILi2EN4cute5tupleIJNS5_1CILi1EEES8_S8_EEENS6_IJNS7_ILi64EEESA_SA_EEELi512ENS_10bfloat16_tEfNS_4arch4Sm90ELb1ELb0ELb1ELb1ELb1ELb1ELb0ELb0ELb0ELb1ELb0ELb0EEENS1_21CollectiveEpilogueFwdINS6_IJSA_NS7_ILi512EEESA_EEES9_SC_SE_Li256ELb1ELb1ELb0ELb0EEENS1_36VarlenDynamicPersistentTileSchedulerILi64ELi64ELi256ELi128ELb0ELb1ELb1ELb1ELb1ELb1EEEEEEEEEvNT_6ParamsE --------------------------
	.section	.text._ZN7cutlass13device_kernelIN5flash11enable_sm90INS1_16FlashAttnFwdSm90INS1_25CollectiveMainloopFwdSm90ILi2EN4cute5tupleIJNS5_1CILi1EEES8_S8_EEENS6_IJNS7_ILi64EEESA_SA_EEELi512ENS_10bfloat16_tEfNS_4arch4Sm90ELb1ELb0ELb1ELb1ELb1ELb1ELb0ELb0ELb0ELb1ELb0ELb0EEENS1_21CollectiveEpilogueFwdINS6_IJSA_NS7_ILi512EEESA_EEES9_SC_SE_Li256ELb1ELb1ELb0ELb0EEENS1_36VarlenDynamicPersistentTileSchedulerILi64ELi64ELi256ELi128ELb0ELb1ELb1ELb1ELb1ELb1EEEEEEEEEvNT_6ParamsE,"ax",@progbits
	.align	128
.text._ZN7cutlass13device_kernelIN5flash11enable_sm90INS1_16FlashAttnFwdSm90INS1_25CollectiveMainloopFwdSm90ILi2EN4cute5tupleIJNS5_1CILi1EEES8_S8_EEENS6_IJNS7_ILi64EEESA_SA_EEELi512ENS_10bfloat16_tEfNS_4arch4Sm90ELb1ELb0ELb1ELb1ELb1ELb1ELb0ELb0ELb0ELb1ELb0ELb0EEENS1_21CollectiveEpilogueFwdINS6_IJSA_NS7_ILi512EEESA_EEES9_SC_SE_Li256ELb1ELb1ELb0ELb0EEENS1_36VarlenDynamicPersistentTileSchedulerILi64ELi64ELi256ELi128ELb0ELb1ELb1ELb1ELb1ELb1EEEEEEEEEvNT_6ParamsE:
        .type           _ZN7cutlass13device_kernelIN5flash11enable_sm90INS1_16FlashAttnFwdSm90INS1_25CollectiveMainloopFwdSm90ILi2EN4cute5tupleIJNS5_1CILi1EEES8_S8_EEENS6_IJNS7_ILi64EEESA_SA_EEELi512ENS_10bfloat16_tEfNS_4arch4Sm90ELb1ELb0ELb1ELb1ELb1ELb1ELb0ELb0ELb0ELb1ELb0ELb0EEENS1_21CollectiveEpilogueFwdINS6_IJSA_NS7_ILi512EEESA_EEES9_SC_SE_Li256ELb1ELb1ELb0ELb0EEENS1_36VarlenDynamicPersistentTileSchedulerILi64ELi64ELi256ELi128ELb0ELb1ELb1ELb1ELb1ELb1EEEEEEEEEvNT_6ParamsE,@function
        .size           _ZN7cutlass13device_kernelIN5flash11enable_sm90INS1_16FlashAttnFwdSm90INS1_25CollectiveMainloopFwdSm90ILi2EN4cute5tupleIJNS5_1CILi1EEES8_S8_EEENS6_IJNS7_ILi64EEESA_SA_EEELi512ENS_10bfloat16_tEfNS_4arch4Sm90ELb1ELb0ELb1ELb1ELb1ELb1ELb0ELb0ELb0ELb1ELb0ELb0EEENS1_21CollectiveEpilogueFwdINS6_IJSA_NS7_ILi512EEESA_EEES9_SC_SE_Li256ELb1ELb1ELb0ELb0EEENS1_36VarlenDynamicPersistentTileSchedulerILi64ELi64ELi256ELi128ELb0ELb1ELb1ELb1ELb1ELb1EEEEEEEEEvNT_6ParamsE,(.L_x_5821 - _ZN7cutlass13device_kernelIN5flash11enable_sm90INS1_16FlashAttnFwdSm90INS1_25CollectiveMainloopFwdSm90ILi2EN4cute5tupleIJNS5_1CILi1EEES8_S8_EEENS6_IJNS7_ILi64EEESA_SA_EEELi512ENS_10bfloat16_tEfNS_4arch4Sm90ELb1ELb0ELb1ELb1ELb1ELb1ELb0ELb0ELb0ELb1ELb0ELb0EEENS1_21CollectiveEpilogueFwdINS6_IJSA_NS7_ILi512EEESA_EEES9_SC_SE_Li256ELb1ELb1ELb0ELb0EEENS1_36VarlenDynamicPersistentTileSchedulerILi64ELi64ELi256ELi128ELb0ELb1ELb1ELb1ELb1ELb1EEEEEEEEEvNT_6ParamsE)
        .other          _ZN7cutlass13device_kernelIN5flash11enable_sm90INS1_16FlashAttnFwdSm90INS1_25CollectiveMainloopFwdSm90ILi2EN4cute5tupleIJNS5_1CILi1EEES8_S8_EEENS6_IJNS7_ILi64EEESA_SA_EEELi512ENS_10bfloat16_tEfNS_4arch4Sm90ELb1ELb0ELb1ELb1ELb1ELb1ELb0ELb0ELb0ELb1ELb0ELb0EEENS1_21CollectiveEpilogueFwdINS6_IJSA_NS7_ILi512EEESA_EEES9_SC_SE_Li256ELb1ELb1ELb0ELb0EEENS1_36VarlenDynamicPersistentTileSchedulerILi64ELi64ELi256ELi128ELb0ELb1ELb1ELb1ELb1ELb1EEEEEEEEEvNT_6ParamsE,@"STO_CUDA_ENTRY STV_DEFAULT"
_ZN7cutlass13device_kernelIN5flash11enable_sm90INS1_16FlashAttnFwdSm90INS1_25CollectiveMainloopFwdSm90ILi2EN4cute5tupleIJNS5_1CILi1EEES8_S8_EEENS6_IJNS7_ILi64EEESA_SA_EEELi512ENS_10bfloat16_tEfNS_4arch4Sm90ELb1ELb0ELb1ELb1ELb1ELb1ELb0ELb0ELb0ELb1ELb0ELb0EEENS1_21CollectiveEpilogueFwdINS6_IJSA_NS7_ILi512EEESA_EEES9_SC_SE_Li256ELb1ELb1ELb0ELb0EEENS1_36VarlenDynamicPersistentTileSchedulerILi64ELi64ELi256ELi128ELb0ELb1ELb1ELb1ELb1ELb1EEEEEEEEEvNT_6ParamsE:
        /* <DEDUP_REMOVED lines=17> */
.L_x_4678:
[----:B------:R-:W-:Y:S05]  /*0110*/  BSYNC B0 ;  /* 0x0000000000007941 */ /* 0x000fea0003800000 */
.L_x_4677:
[----:B------:R-:W0:Y:S01]  /*0120*/  SHFL.IDX PT, R3, R2, RZ, 0x1f ;  /* 0x00001fff02037589 */ /* 0x000e2200000e0000 */
[----:B------:R-:W-:Y:S01]  /*0130*/  VOTEU.ANY UP0, P0 ;  /* 0x00000000003f7886 */ /* 0x000fe20000000100 */
[----:B------:R-:W-:Y:S01]  /*0140*/  UMOV UR4, 0x80 ;  /* 0x0000008000047882 */ /* 0x000fe20000000000 */
[----:B------:R-:W-:Y:S01]  /*0150*/  UMOV UR7, 0x100 ;  /* 0x0000010000077882 */ /* 0x000fe20000000000 */
[----:B------:R-:W-:Y:S02]  /*0160*/  VOTEU.ANY UP1, P0 ;  /* 0x00000000003f7886 */ /* 0x000fe40000020100 */
[----:B------:R-:W1:Y:S01]  /*0170*/  @UP0 S2UR UR8, SR_CgaCtaId ;  /* 0x00000000000809c3 */ /* 0x000e620000008800 */
[----:B------:R-:W-:Y:S01]  /*0180*/  @UP0 UMOV UR6, 0x400 ;  /* 0x0000040000060882 */ /* 0x000fe20000000000 */
[----:B------:R-:W-:-:S04]  /*0190*/  @UP0 UIADD3 UR4, -UR4, 0x100000, URZ ;  /* 0x0010000004040890 */ /* 0x000fc8000fffe13f */
[----:B------:R-:W-:Y:S02]  /*01a0*/  @UP0 USHF.L.U32 UR5, UR4, 0xb, URZ ;  /* 0x0000000b04050899 */ /* 0x000fe4000800063f */
[----:B------:R-:W-:Y:S01]  /*01b0*/  @UP0 USHF.L.U32 UR4, UR4, 0x1, URZ ;  /* 0x0000000104040899 */ /* 0x000fe2000800063f */
[----:B0-----:R-:W-:Y:S02]  /*01c0*/  ISETP.NE.AND P1, PT, R3, RZ, PT ;  /* 0x000000ff0300720c */ /* 0x001fe40003f25270 */
[----:B------:R-:W-:Y:S01]  /*01d0*/  SHF.R.U32.HI R3, RZ, 0x7, R0 ;  /* 0x00000007ff037819 */ /* 0x000fe20000011600 */
[----:B-1----:R-:W-:-:S04]  /*01e0*/  @UP0 ULEA UR8, UR8, UR6, 0x18 ;  /* 0x0000000608080291 */ /* 0x002fc8000f8ec03f */
[----:B------:R-:W0:Y:S01]  /*01f0*/  SHFL.IDX PT, R5, R3, RZ, 0x1f ;  /* 0x00001fff03057589 */ /* 0x000e2200000e0000 */
[----:B------:R-:W-:-:S04]  /*0200*/  @UP0 UIADD3 UR6, -UR7, 0x100000, URZ ;  /* 0x0010000007060890 */ /* 0x000fc8000fffe13f */
[----:B------:R-:W-:Y:S02]  /*0210*/  @UP0 USHF.L.U32 UR7, UR6, 0xb, URZ ;  /* 0x0000000b06070899 */ /* 0x000fe4000800063f */
[----:B------:R-:W-:Y:S01]  /*0220*/  @UP0 USHF.L.U32 UR6, UR6, 0x1, URZ ;  /* 0x0000000106060899 */ /* 0x000fe2000800063f */
[----:B------:R-:W-:Y:S01]  /*0230*/  VOTEU.ANY UP0, P0 ;  /* 0x00000000003f7886 */ /* 0x000fe20000000100 */
[----:B------:R-:W1:Y:S04]  /*0240*/  FENCE.VIEW.ASYNC.S ;  /* 0x00000000000073c6 */ /* 0x000e680000000000 */
[----:B-1----:R1:W2:Y:S01]  /*0250*/  @UP0 SYNCS.EXCH.64 URZ, [UR8+0x28c00], UR4 ;  /* 0x028c0004083f05b2 */ /* 0x0022a20008000100 */
[----:B0-----:R1:W-:Y:S05]  /*0260*/  STL [R1+0x58], R5 ;  /* 0x0000580501007387 */ /* 0x0013ea0000100800 */
[----:B------:R1:W0:Y:S01]  /*0270*/  @UP1 SYNCS.EXCH.64 URZ, [UR8+0x28c20], UR6 ;  /* 0x028c2006083f15b2 */ /* 0x0002220008000100 */
[----:B------:R-:W-:Y:S05]  /*0280*/  @P1 BRA `(.L_x_4679) ;  /* 0x0000000000381947 */ /* 0x000fea0003800000 */
[----:B-1----:R-:W1:Y:S01]  /*0290*/  S2UR UR5, SR_CgaCtaId ;  /* 0x00000000000579c3 */ /* 0x002e620000008800 */
[----:B------:R-:W-:Y:S01]  /*02a0*/  UMOV UR4, 0x400 ;  /* 0x0000040000047882 */ /* 0x000fe20000000000 */
[----:B------:R-:W-:Y:S01]  /*02b0*/  UMOV UR7, 0x80 ;  /* 0x0000008000077882 */ /* 0x000fe20000000000 */
[----:B------:R-:W-:Y:S01]  /*02c0*/  ELECT P0, URZ, PT ;  /* 0x00000000003f782f */ /* 0x000fe20003800000 */
[----:B-1----:R-:W-:Y:S02]  /*02d0*/  ULEA UR6, UR5, UR4, 0x18 ;  /* 0x0000000405067291 */ /* 0x002fe4000f8ec03f */
[----:B------:R-:W-:-:S04]  /*02e0*/  UIADD3 UR4, -UR7, 0x100000, URZ ;  /* 0x0010000007047890 */ /* 0x000fc8000fffe13f */
[----:B------:R-:W-:Y:S02]  /*02f0*/  USHF.L.U32 UR5, UR4, 0xb, URZ ;  /* 0x0000000b04057899 */ /* 0x000fe4000800063f */
[----:B------:R-:W-:Y:S01]  /*0300*/  USHF.L.U32 UR4, UR4, 0x1, URZ ;  /* 0x0000000104047899 */ /* 0x000fe2000800063f */
[----:B------:R-:W1:Y:S11]  /*0310*/  FENCE.VIEW.ASYNC.S ;  /* 0x00000000000073c6 */ /* 0x000e760000000000 */
[----:B-1----:R3:W4:Y:S01]  /*0320*/  SYNCS.EXCH.64 URZ, [UR6+0x28c30], UR4 ;  /* 0x028c3004063f75b2 */ /* 0x0027220008000100 */
[----:B------:R3:W1:Y:S01]  /*0330*/  SYNCS.EXCH.64 URZ, [UR6+0x28c40], UR4 ;  /* 0x028c4004063f75b2 */ /* 0x0006620008000100 */
[----:B------:R3:W0:Y:S01]  /*0340*/  SYNCS.EXCH.64 URZ, [UR6+0x28c38], UR4 ;  /* 0x028c3804063f75b2 */ /* 0x0006220008000100 */
[----:B------:R3:W0:Y:S02]  /*0350*/  SYNCS.EXCH.64 URZ, [UR6+0x28c48], UR4 ;  /* 0x028c4804063f75b2 */ /* 0x0006240008000100 */
[----:B---3--:R-:W-:Y:S01]  /*0360*/  NOP ;  /* 0x0000000000007918 */ /* 0x008fe20000000000 */
.L_x_4679:
[----:B------:R-:W3:Y:S01]  /*0370*/  SHFL.IDX PT, R4, R2, RZ, 0x1f ;  /* 0x00001fff02047589 */ /* 0x000ee200000e0000 */
[----:B------:R-:W-:Y:S01]  /*0380*/  NOP ;  /* 0x0000000000007918 */ /* 0x000fe20000000000 */
[----:B---3--:R-:W-:-:S13]  /*0390*/  ISETP.NE.AND P0, PT, R4, RZ, PT ;  /* 0x000000ff0400720c */ /* 0x008fda0003f05270 */
[----:B------:R-:W-:Y:S05]  /*03a0*/  @P0 BRA `(.L_x_4680) ;  /* 0x0000000000480947 */ /* 0x000fea0003800000 */
[----:B-1----:R-:W1:Y:S01]  /*03b0*/  S2UR UR5, SR_CgaCtaId ;  /* 0x00000000000579c3 */ /* 0x002e620000008800 */
[----:B------:R-:W-:Y:S01]  /*03c0*/  UMOV UR4, 0x400 ;  /* 0x0000040000047882 */ /* 0x000fe20000000000 */
[----:B------:R-:W-:Y:S01]  /*03d0*/  UMOV UR6, 0x80 ;  /* 0x0000008000067882 */ /* 0x000fe20000000000 */
[----:B------:R-:W-:Y:S01]  /*03e0*/  UMOV UR7, 0x100 ;  /* 0x0000010000077882 */ /* 0x000fe20000000000 */
[----:B------:R-:W-:Y:S01]  /*03f0*/  ELECT P0, URZ, PT ;  /* 0x00000000003f782f */ /* 0x000fe20003800000 */
[----:B-1----:R-:W-:Y:S02]  /*0400*/  ULEA UR8, UR5, UR4, 0x18 ;  /* 0x0000000405087291 */ /* 0x002fe4000f8ec03f */
[----:B------:R-:W-:-:S04]  /*0410*/  UIADD3 UR4, -UR6, 0x100000, URZ ;  /* 0x0010000006047890 */ /* 0x000fc8000fffe13f */
[----:B------:R-:W-:Y:S02]  /*0420*/  USHF.L.U32 UR5, UR4, 0xb, URZ ;  /* 0x0000000b04057899 */ /* 0x000fe4000800063f */
[----:B------:R-:W-:Y:S02]  /*0430*/  USHF.L.U32 UR4, UR4, 0x1, URZ ;  /* 0x0000000104047899 */ /* 0x000fe4000800063f */
[----:B------:R-:W-:-:S04]  /*0440*/  UIADD3 UR6, -UR7, 0x100000, URZ ;  /* 0x0010000007067890 */ /* 0x000fc8000fffe13f */
[----:B------:R-:W-:Y:S02]  /*0450*/  USHF.L.U32 UR7, UR6, 0xb, URZ ;  /* 0x0000000b06077899 */ /* 0x000fe4000800063f */
[----:B------:R-:W-:Y:S01]  /*0460*/  USHF.L.U32 UR6, UR6, 0x1, URZ ;  /* 0x0000000106067899 */ /* 0x000fe2000800063f */
[----:B------:R-:W1:Y:S03]  /*0470*/  FENCE.VIEW.ASYNC.S ;  /* 0x00000000000073c6 */ /* 0x000e660000000000 */
[----:B-1----:R3:W1:Y:S08]  /*0480*/  SYNCS.EXCH.64 URZ, [UR8+0x28c50], UR4 ;  /* 0x028c5004083f75b2 */ /* 0x0026700008000100 */
[----:B------:R3:W0:Y:S01]  /*0490*/  SYNCS.EXCH.64 URZ, [UR8+0x28c60], UR6 ;  /* 0x028c6006083f75b2 */ /* 0x0006220008000100 */
[----:B------:R3:W0:Y:S01]  /*04a0*/  SYNCS.EXCH.64 URZ, [UR8+0x28c58], UR4 ;  /* 0x028c5804083f75b2 */ /* 0x0006220008000100 */
[----:B------:R3:W0:Y:S02]  /*04b0*/  SYNCS.EXCH.64 URZ, [UR8+0x28c68], UR6 ;  /* 0x028c6806083f75b2 */ /* 0x0006240008000100 */
[----:B---3--:R-:W-:Y:S01]  /*04c0*/  NOP ;  /* 0x0000000000007918 */ /* 0x008fe20000000000 */
.L_x_4680:
[----:B------:R-:W3:Y:S01]  /*04d0*/  SHFL.IDX PT, R4, R2, RZ, 0x1f ;  /* 0x00001fff02047589 */ /* 0x000ee200000e0000 */
[----:B------:R-:W-:Y:S01]  /*04e0*/  NOP ;  /* 0x0000000000007918 */ /* 0x000fe20000000000 */
[----:B---3--:R-:W-:-:S13]  /*04f0*/  ISETP.NE.AND P0, PT, R4, RZ, PT ;  /* 0x000000ff0400720c */ /* 0x008fda0003f05270 */
        /* <DEDUP_REMOVED lines=10> */
[----:B-1----:R3:W1:Y:S01]  /*05a0*/  SYNCS.EXCH.64 URZ, [UR6+0x28c70], UR4 ;  /* 0x028c7004063f75b2 */ /* 0x0026620008000100 */
[----:B------:R3:W0:Y:S01]  /*05b0*/  SYNCS.EXCH.64 URZ, [UR6+0x28c80], UR4 ;  /* 0x028c8004063f75b2 */ /* 0x0006220008000100 */
[----:B------:R3:W0:Y:S01]  /*05c0*/  SYNCS.EXCH.64 URZ, [UR6+0x28c78], UR4 ;  /* 0x028c7804063f75b2 */ /* 0x0006220008000100 */
[----:B------:R3:W0:Y:S02]  /*05d0*/  SYNCS.EXCH.64 URZ, [UR6+0x28c88], UR4 ;  /* 0x028c8804063f75b2 */ /* 0x0006240008000100 */
[----:B---3--:R-:W-:Y:S01]  /*05e0*/  NOP ;  /* 0x0000000000007918 */ /* 0x008fe20000000000 */
.L_x_4681:
        /* <DEDUP_REMOVED lines=22> */
.L_x_4682:
        /* <DEDUP_REMOVED lines=22> */
.L_x_4683:
[----:B------:R-:W-:Y:S01]  /*08b0*/  ISETP.NE.AND P0, PT, R5, RZ, PT ;  /* 0x000000ff0500720c */ /* 0x000fe20003f05270 */
[----:B------:R-:W-:Y:S01]  /*08c0*/  IMAD.MOV.U32 R37, RZ, RZ, 0x1 ;  /* 0x00000001ff257424 */ /* 0x000fe200078e00ff */
[----:B------:R-:W-:Y:S01]  /*08d0*/  NOP ;  /* 0x0000000000007918 */ /* 0x000fe20000000000 */
[----:B------:R-:W-:Y:S01]  /*08e0*/  ULDC.64 UR40, c[0x0][0x208] ;  /* 0x0000820000287ab9 */ /* 0x000fe20000000a00 */
[----:B------:R-:W-:Y:S02]  /*08f0*/  BSSY B9, `(.L_x_4684) ;  /* 0x0001acd000097945 */ /* 0x000fe40003800000 */
[----:B------:R-:W-:Y:S01]  /*0900*/  SEL R37, R37, 0x2, !P0 ;  /* 0x0000000225257807 */ /* 0x000fe20004000000 */
[----:B012-4-:R-:W-:Y:S06]  /*0910*/  BAR.SYNC.DEFER_BLOCKING 0x0 ;  /* 0x0000000000007b1d */ /* 0x017fec0000010000 */
[----:B------:R-:W-:Y:S05]  /*0920*/  @!P0 BRA `(.L_x_4685) ;  /* 0x0000013400ac8947 */ /* 0x000fea0003800000 */
.L_x_4686:
        /* <DEDUP_REMOVED lines=23> */
[----:B------:R-:W-:Y:S01]  /*0aa0*/  SHF.R.S32.HI R0, RZ, 0x1f, R20 ;  /* 0x0000001fff007819 */ /* 0x000fe20000011414 */
[----:B------:R-:W-:-:S03]  /*0ab0*/  IMAD.MOV.U32 R190, RZ, RZ, RZ ;  /* 0x000000ffffbe7224 */ /* 0x000fc600078e00ff */
        /* <DEDUP_REMOVED lines=20> */
[----:B------:R-:W-:Y:S01]  /*0c00*/  LOP3.LUT R12, R10, 0xfffffff8, RZ, 0xc0, !PT ;  /* 0xfffffff80a0c7812 */ /* 0x000fe200078ec0ff */
[----:B------:R-:W-:Y:S01]  /*0c10*/  IMAD.SHL.U32 R14, R14, 0x8, RZ ;  /* 0x000000080e0e7824 */ /* 0x000fe200078e00ff */
        /* <DEDUP_REMOVED lines=8> */
[----:B------:R-:W-:Y:S01]  /*0ca0*/  LOP3.LUT R8, R8, 0xfffffff8, RZ, 0xc0, !PT ;  /* 0xfffffff808087812 */ /* 0x000fe200078ec0ff */
[----:B------:R-:W-:Y:S01]  /*0cb0*/  IMAD.SHL.U32 R9, R12, 0x40, RZ ;  /* 0x000000400c097824 */ /* 0x000fe200078e00ff */
[----:B------:R-:W-:Y:S01]  /*0cc0*/  LOP3.LUT R11, R6, 0x7ffffffc, RZ, 0xc0, !PT ;  /* 0x7ffffffc060b7812 */ /* 0x000fe200078ec0ff */
[----:B------:R-:W-:Y:S01]  /*0cd0*/  IMAD R13, R13, 0x10, R16 ;  /* 0x000000100d0d7824 */ /* 0x000fe200078e0210 */
[----:B------:R-:W-:Y:S01]  /*0ce0*/  SHF.R.S32.HI R5, RZ, 0x5, R5 ;  /* 0x00000005ff057819 */ /* 0x000fe20000011405 */
[----:B------:R-:W-:Y:S01]  /*0cf0*/  IMAD.IADD R8, R7, 0x1, -R8 ;  /* 0x0000000107087824 */ /* 0x000fe200078e0a08 */
[----:B------:R-:W-:Y:S01]  /*0d00*/  LOP3.LUT R9, R9, 0x1c0, RZ, 0xc0, !PT ;  /* 0x000001c009097812 */ /* 0x000fe200078ec0ff */
[----:B------:R-:W-:Y:S01]  /*0d10*/  IMAD.IADD R11, R4, 0x1, -R11 ;  /* 0x00000001040b7824 */ /* 0x000fe200078e0a0b */
[CC--:B------:R-:W-:Y:S01]  /*0d20*/  LEA.HI R4, R0.reuse, R20.reuse, RZ, 0x3 ;  /* 0x0000001400047211 */ /* 0x0c0fe200078f18ff */
[----:B------:R-:W-:Y:S01]  /*0d30*/  IMAD.U32 R7, R13, 0x40, R14 ;  /* 0x000000400d077824 */ /* 0x000fe200078e000e */
[----:B------:R-:W-:Y:S01]  /*0d40*/  LEA.HI R0, R0, R20, RZ, 0x2 ;  /* 0x0000001400007211 */ /* 0x000fe200078f10ff */
[----:B------:R-:W-:Y:S01]  /*0d50*/  IMAD R193, R5, 0x10, R8 ;  /* 0x0000001005c17824 */ /* 0x000fe200078e0208 */
[----:B------:R-:W-:Y:S01]  /*0d60*/  SHF.R.S32.HI R5, RZ, 0x3, R4 ;  /* 0x00000003ff057819 */ /* 0x000fe20000011404 */
[----:B------:R-:W-:Y:S01]  /*0d70*/  IMAD.SHL.U32 R192, R11, 0x2, RZ ;  /* 0x000000020bc07824 */ /* 0x000fe200078e00ff */
[----:B------:R-:W-:Y:S01]  /*0d80*/  LOP3.LUT R14, R9, 0x8, R14, 0xf8, !PT ;  /* 0x00000008090e7812 */ /* 0x000fe200078ef80e */
[----:B------:R0:W-:Y:S01]  /*0d90*/  STL [R1+0x60], R7 ;  /* 0x0000600701007387 */ /* 0x0001e20000100800 */
[----:B------:R-:W-:-:S02]  /*0da0*/  LOP3.LUT R4, R4, 0xfffffff8, RZ, 0xc0, !PT ;  /* 0xfffffff804047812 */ /* 0x000fc400078ec0ff */
[----:B------:R-:W-:Y:S01]  /*0db0*/  SHF.R.U32.HI R9, RZ, 0x3, R9 ;  /* 0x00000003ff097819 */ /* 0x000fe20000011609 */
[----:B------:R-:W-:Y:S01]  /*0dc0*/  STL [R1+0x48], RZ ;  /* 0x000048ff01007387 */ /* 0x000fe20000100800 */
[--C-:B------:R-:W-:Y:S02]  /*0dd0*/  SHF.R.S32.HI R186, RZ, 0x2, R0.reuse ;  /* 0x00000002ffba7819 */ /* 0x100fe40000011400 */
[----:B------:R-:W-:Y:S02]  /*0de0*/  SHF.R.S32.HI R5, RZ, 0x1f, R0 ;  /* 0x0000001fff057819 */ /* 0x000fe40000011400 */
[----:B------:R-:W-:Y:S02]  /*0df0*/  LOP3.LUT R0, R0, 0xfffffffc, RZ, 0xc0, !PT ;  /* 0xfffffffc00007812 */ /* 0x000fe400078ec0ff */
[----:B0-----:R-:W-:Y:S01]  /*0e00*/  LOP3.LUT R7, R10, 0x7ffffe00, RZ, 0xc0, !PT ;  /* 0x7ffffe000a077812 */ /* 0x001fe200078ec0ff */
[----:B------:R-:W-:Y:S01]  /*0e10*/  IMAD.IADD R10, R20, 0x1, -R4 ;  /* 0x00000001140a7824 */ /* 0x000fe200078e0a04 */
[----:B------:R-:W-:Y:S01]  /*0e20*/  LOP3.LUT R14, R14, R9, RZ, 0x3c, !PT ;  /* 0x000000090e0e7212 */ /* 0x000fe200078e3cff */
[----:B------:R-:W-:Y:S01]  /*0e30*/  VIADD R9, R186, 0x20 ;  /* 0x00000020ba097836 */ /* 0x000fe20000000000 */
[----:B------:R-:W-:Y:S01]  /*0e40*/  LEA.HI R3, R3, R15, RZ, 0x1 ;  /* 0x0000000f03037211 */ /* 0x000fe200078f08ff */
[----:B------:R-:W-:Y:S01]  /*0e50*/  IMAD.IADD R8, R20, 0x1, -R0 ;  /* 0x0000000114087824 */ /* 0x000fe200078e0a00 */
[----:B------:R-:W-:Y:S01]  /*0e60*/  LEA.HI R5, R5, R186, RZ, 0x3 ;  /* 0x000000ba05057211 */ /* 0x000fe200078f18ff */
[----:B------:R-:W-:Y:S01]  /*0e70*/  IMAD.SHL.U32 R197, R10, 0x8, RZ ;  /* 0x000000080ac57824 */ /* 0x000fe200078e00ff */
[----:B------:R-:W-:Y:S01]  /*0e80*/  SHF.R.S32.HI R6, RZ, 0x1f, R9 ;  /* 0x0000001fff067819 */ /* 0x000fe20000011409 */
[----:B------:R-:W-:Y:S01]  /*0e90*/  IMAD.SHL.U32 R16, R8, 0x8, RZ ;  /* 0x0000000808107824 */ /* 0x000fe200078e00ff */
[----:B------:R-:W-:Y:S01]  /*0ea0*/  LOP3.LUT R3, R3, 0xfffffe, RZ, 0xc0, !PT ;  /* 0x00fffffe03037812 */ /* 0x000fe200078ec0ff */
[----:B------:R-:W-:Y:S01]  /*0eb0*/  IMAD.SHL.U32 R4, R9, 0x40, RZ ;  /* 0x0000004009047824 */ /* 0x000fe200078e00ff */
[----:B------:R-:W-:Y:S01]  /*0ec0*/  LOP3.LUT R5, R5, 0xfffffff8, RZ, 0xc0, !PT ;  /* 0xfffffff805057812 */ /* 0x000fe200078ec0ff */
[C---:B------:R-:W-:Y:S01]  /*0ed0*/  VIADD R35, R197.reuse, 0x80 ;  /* 0x00000080c5237836 */ /* 0x040fe20000000000 */
[----:B------:R-:W-:Y:S01]  /*0ee0*/  LEA.HI R6, R6, R9, RZ, 0x3 ;  /* 0x0000000906067211 */ /* 0x000fe200078f18ff */
[----:B------:R-:W-:Y:S01]  /*0ef0*/  IMAD.SHL.U32 R188, R8, 0x4, RZ ;  /* 0x0000000408bc7824 */ /* 0x000fe200078e00ff */
[----:B------:R-:W-:Y:S01]  /*0f00*/  LOP3.LUT R4, R4, 0x1c0, RZ, 0xc0, !PT ;  /* 0x000001c004047812 */ /* 0x000fe200078ec0ff */
[C---:B------:R-:W-:Y:S01]  /*0f10*/  VIADD R34, R197.reuse, 0xc0 ;  /* 0x000000c0c5227836 */ /* 0x040fe20000000000 */
[----:B------:R-:W-:Y:S01]  /*0f20*/  SHF.R.S32.HI R37, RZ, 0x1f, R35 ;  /* 0x0000001fff257819 */ /* 0x000fe20000011423 */
[----:B------:R-:W-:Y:S01]  /*0f30*/  VIADD R214, R16, 0x40 ;  /* 0x0000004010d67836 */ /* 0x000fe20000000000 */
[----:B------:R-:W-:Y:S01]  /*0f40*/  SHF.R.U32.HI R24, RZ, 0x3, R4 ;  /* 0x00000003ff187819 */ /* 0x000fe20000011604 */
[C---:B------:R-:W-:Y:S01]  /*0f50*/  VIADD R33, R197.reuse, 0x100 ;  /* 0x00000100c5217836 */ /* 0x040fe20000000000 */
[----:B------:R-:W-:Y:S01]  /*0f60*/  SHF.R.S32.HI R35, RZ, 0x1f, R34 ;  /* 0x0000001fff237819 */ /* 0x000fe20000011422 */
[----:B------:R-:W-:Y:S01]  /*0f70*/  VIADD R32, R197, 0x140 ;  /* 0x00000140c5207836 */ /* 0x000fe20000000000 */
[----:B------:R-:W-:Y:S01]  /*0f80*/  LEA.HI R0, R8, R8, RZ, 0x1 ;  /* 0x0000000808007211 */ /* 0x000fe200078f08ff */
[----:B------:R-:W-:Y:S01]  /*0f90*/  IMAD.IADD R3, R15, 0x1, -R3 ;  /* 0x000000010f037824 */ /* 0x000fe200078e0a03 */
[----:B------:R-:W-:Y:S01]  /*0fa0*/  SHF.R.S32.HI R34, RZ, 0x1f, R33 ;  /* 0x0000001fff227819 */ /* 0x000fe20000011421 */
[----:B------:R-:W-:Y:S01]  /*0fb0*/  VIADD R212, R16, 0x60 ;  /* 0x0000006010d47836 */ /* 0x000fe20000000000 */
[----:B------:R-:W-:Y:S01]  /*0fc0*/  SHF.R.S32.HI R33, RZ, 0x1f, R32 ;  /* 0x0000001fff217819 */ /* 0x000fe20000011420 */
[C---:B------:R-:W-:Y:S01]  /*0fd0*/  VIADD R36, R197.reuse, 0x40 ;  /* 0x00000040c5247836 */ /* 0x040fe20000000000 */
        /* <DEDUP_REMOVED lines=8> */
[----:B------:R-:W-:Y:S01]  /*1060*/  IADD3 R205, R16, 0x120, RZ ;  /* 0x0000012010cd7810 */ /* 0x000fe20007ffe0ff */
[----:B------:R-:W-:Y:S01]  /*1070*/  IMAD.IADD R191, R186, 0x1, -R5 ;  /* 0x00000001babf7824 */ /* 0x000fe200078e0a05 */
[----:B------:R-:W-:Y:S01]  /*1080*/  SHF.R.S32.HI R5, RZ, 0x1f, R214 ;  /* 0x0000001fff057819 */ /* 0x000fe200000114d6 */
[----:B------:R-:W-:Y:S01]  /*1090*/  IMAD.SHL.U32 R6, R6, 0x40, RZ ;  /* 0x0000004006067824 */ /* 0x000fe200078e00ff */
[----:B------:R-:W-:Y:S01]  /*10a0*/  SHF.R.S32.HI R36, RZ, 0x1f, R196 ;  /* 0x0000001fff247819 */ /* 0x000fe200000114c4 */
[----:B------:R-:W-:Y:S01]  /*10b0*/  IMAD.SHL.U32 R215, R3, 0x100, RZ ;  /* 0x0000010003d77824 */ /* 0x000fe200078e00ff */
[----:B------:R-:W-:Y:S01]  /*10c0*/  LOP3.LUT R3, R4, 0x38, R16, 0xf8, !PT ;  /* 0x0000003804037812 */ /* 0x000fe200078ef810 */
[C---:B------:R-:W-:Y:S01]  /*10d0*/  VIADD R210, R16.reuse, 0xa0 ;  /* 0x000000a010d27836 */ /* 0x040fe20000000000 */
[----:B------:R-:W-:Y:S01]  /*10e0*/  SHF.R.S32.HI R4, RZ, 0x1f, R211 ;  /* 0x0000001fff047819 */ /* 0x000fe200000114d3 */
[C---:B------:R-:W-:Y:S01]  /*10f0*/  VIADD R208, R16.reuse, 0xc0 ;  /* 0x000000c010d07836 */ /* 0x040fe20000000000 */
[----:B------:R-:W-:Y:S01]  /*1100*/  SHF.R.S32.HI R30, RZ, 0x1f, R28 ;  /* 0x0000001fff1e7819 */ /* 0x000fe2000001141c */
[----:B------:R-:W-:Y:S01]  /*1110*/  VIADD R207, R16, 0xe0 ;  /* 0x000000e010cf7836 */ /* 0x000fe20000000000 */
[----:B------:R-:W-:Y:S01]  /*1120*/  SHF.L.U64.HI R28, R214, 0x1, R5 ;  /* 0x00000001d61c7819 */ /* 0x000fe20000010205 */
[----:B------:R-:W-:Y:S01]  /*1130*/  STL [R1+0x50], R36 ;  /* 0x0000502401007387 */ /* 0x000fe20000100800 */
[----:B------:R-:W-:Y:S01]  /*1140*/  LOP3.LUT R6, R6, 0xfffffe00, RZ, 0xc0, !PT ;  /* 0xfffffe0006067812 */ /* 0x000fe200078ec0ff */
[----:B------:R-:W-:Y:S01]  /*1150*/  VIADD R206, R16, 0x100 ;  /* 0x0000010010ce7836 */ /* 0x000fe20000000000 */
[----:B------:R-:W-:Y:S01]  /*1160*/  SHF.L.U64.HI R5, R212, 0x1, R9 ;  /* 0x00000001d4057819 */ /* 0x000fe20000010209 */
[----:B------:R-:W-:Y:S01]  /*1170*/  STL [R1], R28 ;  /* 0x0000001c01007387 */ /* 0x000fe20000100800 */
[----:B------:R-:W-:Y:S01]  /*1180*/  SHF.L.U64.HI R4, R211, 0x1, R4 ;  /* 0x00000001d3047819 */ /* 0x000fe20000010204 */
[----:B------:R-:W-:Y:S01]  /*1190*/  IMAD.IADD R0, R8, 0x1, -R0 ;  /* 0x0000000108007824 */ /* 0x000fe200078e0a00 */
[----:B------:R-:W-:Y:S01]  /*11a0*/  SHF.R.S32.HI R13, RZ, 0x1f, R210 ;  /* 0x0000001fff0d7819 */ /* 0x000fe200000114d2 */
[----:B------:R-:W-:Y:S01]  /*11b0*/  STL [R1+0x5c], R6 ;  /* 0x00005c0601007387 */ /* 0x000fe20000100800 */
[----:B------:R-:W-:Y:S01]  /*11c0*/  SHF.R.S32.HI R15, RZ, 0x1f, R208 ;  /* 0x0000001fff0f7819 */ /* 0x000fe200000114d0 */
[C---:B------:R-:W-:Y:S01]  /*11d0*/  VIADD R204, R16.reuse, 0x140 ;  /* 0x0000014010cc7836 */ /* 0x040fe20000000000 */
[----:B------:R-:W-:Y:S01]  /*11e0*/  SHF.R.S32.HI R8, RZ, 0x1f, R207 ;  /* 0x0000001fff087819 */ /* 0x000fe200000114cf */
[----:B------:R0:W-:Y:S01]  /*11f0*/  STL [R1+0x4], R5 ;  /* 0x0000040501007387 */ /* 0x0001e20000100800 */
[----:B------:R-:W-:Y:S01]  /*1200*/  SHF.R.S32.HI R21, RZ, 0x1f, R206 ;  /* 0x0000001fff157819 */ /* 0x000fe200000114ce */
[C---:B------:R-:W-:Y:S01]  /*1210*/  VIADD R203, R16.reuse, 0x160 ;  /* 0x0000016010cb7836 */ /* 0x040fe20000000000 */
[----:B------:R-:W-:Y:S01]  /*1220*/  SHF.R.S32.HI R10, RZ, 0x1f, R205 ;  /* 0x0000001fff0a7819 */ /* 0x000fe200000114cd */
[----:B------:R1:W-:Y:S01]  /*1230*/  STL [R1+0x8], R4 ;  /* 0x0000080401007387 */ /* 0x0003e20000100800 */
[----:B------:R-:W-:Y:S01]  /*1240*/  VIADD R202, R16, 0x180 ;  /* 0x0000018010ca7836 */ /* 0x000fe20000000000 */
[----:B------:R-:W-:Y:S01]  /*1250*/  SHF.L.U64.HI R8, R207, 0x1, R8 ;  /* 0x00000001cf087819 */ /* 0x000fe20000010208 */
[----:B------:R-:W-:Y:S01]  /*1260*/  IMAD R7, R228, 0x400, R7 ;  /* 0x00000400e4077824 */ /* 0x000fe200078e0207 */
[----:B------:R-:W-:Y:S01]  /*1270*/  R2P PR, R12, 0x6 ;  /* 0x000000060c007804 */ /* 0x000fe20000000000 */
[----:B------:R-:W-:Y:S01]  /*1280*/  VIADD R201, R16, 0x1a0 ;  /* 0x000001a010c97836 */ /* 0x000fe20000000000 */
[----:B0-----:R-:W-:Y:S01]  /*1290*/  SHF.L.U64.HI R5, R210, 0x1, R13 ;  /* 0x00000001d2057819 */ /* 0x001fe2000001020d */
[C---:B------:R-:W-:Y:S01]  /*12a0*/  VIADD R227, R16.reuse, 0x1c0 ;  /* 0x000001c010e37836 */ /* 0x040fe20000000000 */
[----:B------:R-:W-:Y:S01]  /*12b0*/  SHF.R.S32.HI R29, RZ, 0x1f, R204 ;  /* 0x0000001fff1d7819 */ /* 0x000fe200000114cc */
[----:B------:R-:W-:Y:S01]  /*12c0*/  VIADD R223, R16, 0x1e0 ;  /* 0x000001e010df7836 */ /* 0x000fe20000000000 */
[----:B-1----:R-:W-:Y:S01]  /*12d0*/  SHF.L.U64.HI R4, R208, 0x1, R15 ;  /* 0x00000001d0047819 */ /* 0x002fe2000001020f */
[----:B------:R0:W-:Y:S01]  /*12e0*/  STL [R1+0xc], R5 ;  /* 0x00000c0501007387 */ /* 0x0001e20000100800 */
[----:B------:R-:W-:Y:S01]  /*12f0*/  SHF.R.S32.HI R12, RZ, 0x1f, R203 ;  /* 0x0000001fff0c7819 */ /* 0x000fe200000114cb */
[----:B------:R-:W-:Y:S01]  /*1300*/  VIADD R23, R16, 0x20 ;  /* 0x0000002010177836 */ /* 0x000fe20000000000 */
[----:B------:R-:W-:Y:S01]  /*1310*/  SHF.R.S32.HI R31, RZ, 0x1f, R202 ;  /* 0x0000001fff1f7819 */ /* 0x000fe200000114ca */
[----:B------:R1:W-:Y:S01]  /*1320*/  STL [R1+0x10], R4 ;  /* 0x0000100401007387 */ /* 0x0003e20000100800 */
[----:B------:R-:W-:Y:S01]  /*1330*/  IADD3 R7, R7, R14, RZ ;  /* 0x0000000e07077210 */ /* 0x000fe20007ffe0ff */
[----:B------:R-:W-:Y:S01]  /*1340*/  IMAD R229, R0, 0x8, R193 ;  /* 0x0000000800e57824 */ /* 0x000fe200078e02c1 */
[----:B------:R-:W-:Y:S01]  /*1350*/  SHF.R.S32.HI R14, RZ, 0x1f, R201 ;  /* 0x0000001fff0e7819 */ /* 0x000fe200000114c9 */
[----:B------:R2:W-:Y:S01]  /*1360*/  STL [R1+0x14], R8 ;  /* 0x0000140801007387 */ /* 0x0005e20000100800 */
[----:B------:R-:W-:Y:S01]  /*1370*/  SHF.R.S32.HI R20, RZ, 0x1f, R227 ;  /* 0x0000001fff147819 */ /* 0x000fe200000114e3 */
[----:B------:R-:W-:Y:S01]  /*1380*/  IMAD R216, R7, 0x2, R2 ;  /* 0x0000000207d87824 */ /* 0x000fe200078e0202 */
[----:B0-----:R-:W-:-:S02]  /*1390*/  SHF.L.U64.HI R5, R206, 0x1, R21 ;  /* 0x00000001ce057819 */ /* 0x001fc40000010215 */
[----:B------:R-:W-:Y:S01]  /*13a0*/  SHF.R.S32.HI R22, RZ, 0x1f, R223 ;  /* 0x0000001fff167819 */ /* 0x000fe200000114df */
[----:B------:R-:W-:Y:S01]  /*13b0*/  VIADD R217, R216, 0x26820 ;  /* 0x00026820d8d97836 */ /* 0x000fe20000000000 */
[----:B-1----:R-:W-:Y:S01]  /*13c0*/  SHF.L.U64.HI R4, R205, 0x1, R10 ;  /* 0x00000001cd047819 */ /* 0x002fe2000001020a */
[----:B------:R0:W-:Y:S01]  /*13d0*/  STL [R1+0x18], R5 ;  /* 0x0000180501007387 */ /* 0x0001e20000100800 */
[----:B------:R-:W-:Y:S02]  /*13e0*/  LOP3.LUT R3, R6, R3, R24, 0xf6, !PT ;  /* 0x0000000306037212 */ /* 0x000fe400078ef618 */
[----:B--2---:R-:W-:Y:S01]  /*13f0*/  SHF.L.U64.HI R8, R204, 0x1, R29 ;  /* 0x00000001cc087819 */ /* 0x004fe2000001021d */
[----:B------:R1:W-:Y:S01]  /*1400*/  STL [R1+0x1c], R4 ;  /* 0x00001c0401007387 */ /* 0x0003e20000100800 */
[----:B------:R-:W-:Y:S01]  /*1410*/  SHF.L.U64.HI R7, R201, 0x1, R14 ;  /* 0x00000001c9077819 */ /* 0x000fe2000001020e */
[----:B------:R-:W-:Y:S01]  /*1420*/  IMAD R3, R3, 0x2, R2 ;  /* 0x0000000203037824 */ /* 0x000fe200078e0202 */
[----:B------:R-:W-:Y:S01]  /*1430*/  IADD3 R222, R216, 0x26800, RZ ;  /* 0x00026800d8de7810 */ /* 0x000fe20007ffe0ff */
[----:B------:R-:W-:Y:S01]  /*1440*/  STL [R1+0x20], R8 ;  /* 0x0000200801007387 */ /* 0x000fe20000100800 */
[----:B------:R-:W-:-:S02]  /*1450*/  SEL R221, R221, 0xffffffc0, !P2 ;  /* 0xffffffc0dddd7807 */ /* 0x000fc40005000000 */
[----:B0-----:R-:W-:Y:S01]  /*1460*/  SHF.L.U64.HI R5, R203, 0x1, R12 ;  /* 0x00000001cb057819 */ /* 0x001fe2000001020c */
[C---:B------:R-:W-:Y:S01]  /*1470*/  @P1 VIADD R217, R222.reuse, 0xffffffe0 ;  /* 0xffffffe0ded91836 */ /* 0x040fe20000000000 */
[----:B------:R-:W-:Y:S01]  /*1480*/  SHF.R.S32.HI R17, RZ, 0x1f, R16 ;  /* 0x0000001fff117819 */ /* 0x000fe20000011410 */
[----:B------:R-:W-:Y:S01]  /*1490*/  IMAD.IADD R222, R222, 0x1, R221 ;  /* 0x00000001dede7824 */ /* 0x000fe200078e02dd */
[----:B-1----:R-:W-:Y:S01]  /*14a0*/  SHF.L.U64.HI R4, R202, 0x1, R31 ;  /* 0x00000001ca047819 */ /* 0x002fe2000001021f */
[----:B------:R0:W-:Y:S01]  /*14b0*/  STL [R1+0x24], R5 ;  /* 0x0000240501007387 */ /* 0x0001e20000100800 */
[----:B------:R-:W-:Y:S01]  /*14c0*/  SHF.R.S32.HI R194, RZ, 0x1f, R23 ;  /* 0x0000001fffc27819 */ /* 0x000fe20000011417 */
[----:B------:R-:W-:Y:S02]  /*14d0*/  IMAD.IADD R221, R221, 0x1, R217 ;  /* 0x00000001dddd7824 */ /* 0x000fe400078e02d9 */
[----:B------:R1:W-:Y:S04]  /*14e0*/  STL [R1+0x28], R4 ;  /* 0x0000280401007387 */ /* 0x0003e80000100800 */
[----:B------:R2:W-:Y:S01]  /*14f0*/  STL [R1+0x2c], R7 ;  /* 0x00002c0701007387 */ /* 0x0005e20000100800 */
[----:B0-----:R-:W-:-:S02]  /*1500*/  SHF.L.U64.HI R5, R227, 0x1, R20 ;  /* 0x00000001e3057819 */ /* 0x001fc40000010214 */
[----:B-1----:R-:W-:-:S03]  /*1510*/  SHF.L.U64.HI R4, R223, 0x1, R22 ;  /* 0x00000001df047819 */ /* 0x002fc60000010216 */
[----:B------:R2:W-:Y:S04]  /*1520*/  STL [R1+0x30], R5 ;  /* 0x0000300501007387 */ /* 0x0005e80000100800 */
[----:B------:R2:W-:Y:S04]  /*1530*/  STL [R1+0x34], R4 ;  /* 0x0000340401007387 */ /* 0x0005e80000100800 */
[----:B------:R2:W-:Y:S02]  /*1540*/  STL [R1+0x54], R3 ;  /* 0x0000540301007387 */ /* 0x0005e40000100800 */
.L_x_4834:
[----:B0123--:R-:W0:Y:S01]  /*1550*/  LDC.64 R4, c[0x0][0xc88] ;  /* 0x00032200ff047b82 */ /* 0x00fe220000000a00 */
[----:B------:R-:W-:Y:S01]  /*1560*/  ULDC.64 UR4, c[0x0][0xa28] ;  /* 0x00028a0000047ab9 */ /* 0x000fe20000000a00 */
[----:B------:R-:W-:Y:S01]  /*1570*/  ULDC.64 UR8, c[0x0][0xa18] ;  /* 0x0002860000087ab9 */ /* 0x000fe20000000a00 */
[----:B------:R-:W-:Y:S01]  /*1580*/  ULDC.64 UR6, c[0x0][0xa08] ;  /* 0x0002820000067ab9 */ /* 0x000fe20000000a00 */
[----:B0-----:R-:W-:-:S05]  /*1590*/  IMAD.WIDE R4, R27, 0x4, R4 ;  /* 0x000000041b047825 */ /* 0x001fca00078e0204 */
[----:B------:R-:W2:Y:S01]  /*15a0*/  LDG.E R0, desc[UR40][R4.64] ;  /* 0x0000002804007981 */ /* 0x000ea2000c1e1900 */
[----:B------:R-:W-:Y:S01]  /*15b0*/  ISETP.NE.U32.AND P2, PT, RZ, UR4, PT ;  /* 0x00000004ff007c0c */ /* 0x000fe2000bf45070 */
[----:B----4-:R-:W-:Y:S01]  /*15c0*/  IMAD.MOV.U32 R29, RZ, RZ, RZ ;  /* 0x000000ffff1d7224 */ /* 0x010fe200078e00ff */
        /* <DEDUP_REMOVED lines=14> */
[----:B------:R1:W-:Y:S01]  /*16b0*/  STL [R1+0x3c], R31 ;  /* 0x00003c1f01007387 */ /* 0x0003e20000100800 */
        /* <DEDUP_REMOVED lines=8> */
[----:B------:R-:W-:-:S03]  /*1740*/  @P1 IADD3.X R7, R30, UR9, RZ, P2, !PT ;  /* 0x000000091e071c10 */ /* 0x000fc600097fe4ff */
[----:B------:R1:W-:Y:S01]  /*1750*/  STL [R1+0x38], R26 ;  /* 0x0000381a01007387 */ /* 0x0003e20000100800 */
[----:B------:R-:W-:Y:S01]  /*1760*/  UISETP.NE.U32.AND UP0, UPT, UR4, URZ, UPT ;  /* 0x0000003f0400728c */ /* 0x000fe2000bf05070 */
[----:B------:R-:W-:Y:S02]  /*1770*/  ULDC.64 UR8, c[0x0][0xa20] ;  /* 0x0002880000087ab9 */ /* 0x000fe40000000a00 */
[----:B------:R1:W5:Y:S01]  /*1780*/  @P1 LDG.E R198, desc[UR40][R6.64] ;  /* 0x0000002806c61981 */ /* 0x000362000c1e1900 */
[----:B------:R-:W-:Y:S01]  /*1790*/  UISETP.NE.AND.EX UP0, UPT, UR5, URZ, UPT, UP0 ;  /* 0x0000003f0500728c */ /* 0x000fe2000bf05300 */
[----:B------:R-:W-:Y:S01]  /*17a0*/  ISETP.NE.U32.AND P2, PT, RZ, UR8, PT ;  /* 0x00000008ff007c0c */ /* 0x000fe2000bf45070 */
[----:B------:R-:W-:Y:S01]  /*17b0*/  ULDC UR4, c[0x0][0x424] ;  /* 0x0001090000047ab9 */ /* 0x000fe20000000800 */
[----:B------:R-:W-:Y:S01]  /*17c0*/  ULDC UR5, c[0x0][0x2f0] ;  /* 0x0000bc0000057ab9 */ /* 0x000fe20000000800 */
[----:B------:R-:W-:Y:S01]  /*17d0*/  USEL UR4, UR4, 0x1, UP0 ;  /* 0x0000000104047887 */ /* 0x000fe20008000000 */
[----:B------:R-:W-:Y:S01]  /*17e0*/  ISETP.NE.AND.EX P2, PT, RZ, UR9, PT, P2 ;  /* 0x00000009ff007c0c */ /* 0x000fe2000bf45320 */
[----:B------:R-:W-:-:S02]  /*17f0*/  IMAD.MOV.U32 R38, RZ, RZ, R0 ;  /* 0x000000ffff267224 */ /* 0x000fc400078e0000 */
[----:B------:R-:W-:-:S03]  /*1800*/  UIMAD UR4, UR4, UR5, URZ ;  /* 0x00000005040472a4 */ /* 0x000fc6000f8e023f */
[----:B------:R-:W-:Y:S01]  /*1810*/  ULDC UR5, c[0x0][0x348] ;  /* 0x0000d20000057ab9 */ /* 0x000fe20000000800 */
[----:B-1----:R-:W-:Y:S08]  /*1820*/  @P1 BRA `(.L_x_4688) ;  /* 0x0000000000241947 */ /* 0x002ff00003800000 */
        /* <DEDUP_REMOVED lines=9> */
.L_x_4688:
[----:B------:R-:W-:Y:S02]  /*18c0*/  IMAD.U32 R27, RZ, RZ, UR5 ;  /* 0x00000005ff1b7e24 */ /* 0x000fe4000f8e00ff */
[----:B------:R-:W-:Y:S01]  /*18d0*/  IMAD.U32 R28, RZ, RZ, UR4 ;  /* 0x00000004ff1c7e24 */ /* 0x000fe2000f8e00ff */
[----:B------:R-:W-:Y:S06]  /*18e0*/  @!P2 BRA `(.L_x_4689) ;  /* 0x000000000010a947 */ /* 0x000fec0003800000 */
[----:B------:R-:W-:-:S04]  /*18f0*/  IADD3 R4, P0, R31, UR8, RZ ;  /* 0x000000081f047c10 */ /* 0x000fc8000ff1e0ff */
[----:B------:R-:W-:-:S05]  /*1900*/  IADD3.X R5, R30, UR9, RZ, P0, !PT ;  /* 0x000000091e057c10 */ /* 0x000fca00087fe4ff */
[----:B------:R0:W5:Y:S01]  /*1910*/  LDG.E R28, desc[UR40][R4.64] ;  /* 0x00000028041c7981 */ /* 0x000162000c1e1900 */
[----:B------:R-:W-:Y:S05]  /*1920*/  BRA `(.L_x_4690) ;  /* 0x0000000000107947 */ /* 0x000fea0003800000 */
.L_x_4689:
[----:B------:R-:W-:Y:S05]  /*1930*/  @!P0 BRA `(.L_x_4690) ;  /* 0x00000000000c8947 */ /* 0x000fea0003800000 */
[----:B------:R-:W2:Y:S04]  /*1940*/  LDG.E R5, desc[UR40][R8.64] ;  /* 0x0000002808057981 */ /* 0x000ea8000c1e1900 */
[----:B------:R-:W2:Y:S02]  /*1950*/  LDG.E R28, desc[UR40][R8.64+0x4] ;  /* 0x00000428081c7981 */ /* 0x000ea4000c1e1900 */
[----:B--2---:R-:W-:-:S07]  /*1960*/  IMAD.IADD R28, R28, 0x1, -R5 ;  /* 0x000000011c1c7824 */ /* 0x004fce00078e0a05 */
.L_x_4690:
[----:B------:R-:W-:Y:S01]  /*1970*/  ULDC.64 UR4, c[0x0][0xa10] ;  /* 0x0002840000047ab9 */ /* 0x000fe20000000a00 */
[----:B------:R-:W1:Y:S01]  /*1980*/  LDC R8, c[0x0][0x448] ;  /* 0x00011200ff087b82 */ /* 0x000e620000000800 */
[----:B------:R-:W-:-:S04]  /*1990*/  ISETP.NE.U32.AND P0, PT, RZ, UR4, PT ;  /* 0x00000004ff007c0c */ /* 0x000fc8000bf05070 */
[----:B------:R-:W-:Y:S01]  /*19a0*/  ISETP.NE.AND.EX P0, PT, RZ, UR5, PT, P0 ;  /* 0x00000005ff007c0c */ /* 0x000fe2000bf05300 */
[----:B------:R-:W-:-:S12]  /*19b0*/  ULDC.64 UR4, c[0x0][0xa30] ;  /* 0x00028c0000047ab9 */ /* 0x000fd80000000a00 */
[----:B0-----:R-:W0:Y:S02]  /*19c0*/  @P0 LDC.64 R4, c[0x0][0xa10] ;  /* 0x00028400ff040b82 */ /* 0x001e240000000a00 */
[----:B0-----:R-:W-:-:S05]  /*19d0*/  @P0 IMAD.WIDE R4, R38, 0x4, R4 ;  /* 0x0000000426040825 */ /* 0x001fca00078e0204 */
[----:B------:R-:W2:Y:S04]  /*19e0*/  @P0 LDG.E R0, desc[UR40][R4.64] ;  /* 0x0000002804000981 */ /* 0x000ea8000c1e1900 */
[----:B------:R0:W2:Y:S01]  /*19f0*/  @P0 LDG.E R9, desc[UR40][R4.64+0x4] ;  /* 0x0000042804090981 */ /* 0x0000a2000c1e1900 */
[----:B------:R-:W-:Y:S01]  /*1a00*/  ISETP.NE.U32.AND P1, PT, RZ, UR4, PT ;  /* 0x00000004ff007c0c */ /* 0x000fe2000bf25070 */
[----:B-----5:R-:W-:-:S03]  /*1a10*/  IMAD.MOV.U32 R24, RZ, RZ, R28 ;  /* 0x000000ffff187224 */ /* 0x020fc600078e001c */
[----:B------:R-:W-:-:S13]  /*1a20*/  ISETP.NE.AND.EX P1, PT, RZ, UR5, PT, P1 ;  /* 0x00000005ff007c0c */ /* 0x000fda000bf25310 */
[----:B------:R-:W-:-:S04]  /*1a30*/  @P1 IADD3 R6, P2, R31, UR4, RZ ;  /* 0x000000041f061c10 */ /* 0x000fc8000ff5e0ff */
[----:B------:R-:W-:-:S05]  /*1a40*/  @P1 IADD3.X R7, R30, UR5, RZ, P2, !PT ;  /* 0x000000051e071c10 */ /* 0x000fca00097fe4ff */
[----:B------:R3:W5:Y:S01]  /*1a50*/  @P1 LDG.E R24, desc[UR40][R6.64] ;  /* 0x0000002806181981 */ /* 0x000762000c1e1900 */
[----:B-1----:R-:W-:Y:S01]  /*1a60*/  ISETP.NE.AND P1, PT, R8, 0x1, PT ;  /* 0x000000010800780c */ /* 0x002fe20003f25270 */
[----:B------:R-:W-:Y:S02]  /*1a70*/  IMAD.SHL.U32 R200, R25, 0x40, RZ ;  /* 0x0000004019c87824 */ /* 0x000fe400078e00ff */
[----:B------:R-:W-:Y:S02]  /*1a80*/  IMAD.IADD R8, R28, 0x1, -R3 ;  /* 0x000000011c087824 */ /* 0x000fe400078e0a03 */
[----:B0-----:R-:W-:Y:S02]  /*1a90*/  VIADD R4, R200, 0x3f ;  /* 0x0000003fc8047836 */ /* 0x001fe40000000000 */
[----:B------:R-:W-:-:S05]  /*1aa0*/  IMAD.MOV R39, RZ, RZ, -R8 ;  /* 0x000000ffff277224 */ /* 0x000fca00078e0a08 */
[----:B------:R-:W-:Y:S01]  /*1ab0*/  VIMNMX R39, RZ, R39, !PT ;  /* 0x00000027ff277248 */ /* 0x000fe20007fe0100 */
[----:B------:R-:W0:Y:S08]  /*1ac0*/  @P1 LDC R11, c[0x0][0x44c] ;  /* 0x00011300ff0b1b82 */ /* 0x000e300000000800 */
[----:B------:R-:W1:Y:S01]  /*1ad0*/  @P1 LDC R5, c[0x0][0x450] ;  /* 0x00011400ff051b82 */ /* 0x000e620000000800 */
[----:B--2---:R-:W-:Y:S01]  /*1ae0*/  @P0 IADD3 R27, -R0, R9, RZ ;  /* 0x00000009001b0210 */ /* 0x004fe20007ffe1ff */
[----:B0-----:R-:W-:-:S04]  /*1af0*/  @P1 IMAD.HI.U32 R0, R4, R11, RZ ;  /* 0x0000000b04001227 */ /* 0x001fc800078e00ff */
[----:B------:R-:W-:Y:S01]  /*1b00*/  IMAD.IADD R199, R8, 0x1, R27 ;  /* 0x0000000108c77824 */ /* 0x000fe200078e021b */
[----:B-1----:R-:W-:-:S03]  /*1b10*/  @P1 SHF.R.U32.HI R4, RZ, R5, R0 ;  /* 0x00000005ff041219 */ /* 0x002fc60000011600 */
[C---:B------:R-:W-:Y:S01]  /*1b20*/  VIADD R0, R199.reuse, 0x3f ;  /* 0x0000003fc7007836 */ /* 0x040fe20000000000 */
[----:B------:R-:W-:-:S04]  /*1b30*/  IADD3 R40, R199, 0x40, -R198 ;  /* 0x00000040c7287810 */ /* 0x000fc80007ffe8c6 */
[----:B------:R-:W-:Y:S01]  /*1b40*/  SHF.R.S32.HI R3, RZ, 0x1f, R0 ;  /* 0x0000001fff037819 */ /* 0x000fe20000011400 */
[----:B------:R-:W-:-:S03]  /*1b50*/  IMAD.IADD R4, R40, 0x1, R4 ;  /* 0x0000000128047824 */ /* 0x000fc600078e0204 */
[----:B------:R-:W-:Y:S02]  /*1b60*/  LEA.HI R3, R3, R0, RZ, 0x6 ;  /* 0x0000000003037211 */ /* 0x000fe400078f30ff */
[----:B------:R-:W-:Y:S02]  /*1b70*/  SHF.R.S32.HI R5, RZ, 0x1f, R4 ;  /* 0x0000001fff057819 */ /* 0x000fe40000011404 */
[----:B------:R-:W-:Y:S02]  /*1b80*/  SHF.R.S32.HI R209, RZ, 0x6, R3 ;  /* 0x00000006ffd17819 */ /* 0x000fe40000011403 */
[----:B------:R-:W-:-:S04]  /*1b90*/  LEA.HI R5, R5, R4, RZ, 0x6 ;  /* 0x0000000405057211 */ /* 0x000fc800078f30ff */
[----:B------:R-:W-:-:S04]  /*1ba0*/  SHF.R.S32.HI R0, RZ, 0x6, R5 ;  /* 0x00000006ff007819 */ /* 0x000fc80000011405 */
[----:B------:R-:W-:-:S05]  /*1bb0*/  VIMNMX R0, R209, R0, PT ;  /* 0x00000000d1007248 */ /* 0x000fca0003fe0100 */
[----:B------:R-:W-:-:S05]  /*1bc0*/  IMAD R0, R0, 0x40, -R8 ;  /* 0x0000004000007824 */ /* 0x000fca00078e0a08 */
[----:B------:R-:W-:-:S04]  /*1bd0*/  VIMNMX R0, R0, R27, PT ;  /* 0x0000001b00007248 */ /* 0x000fc80003fe0100 */
        /* <DEDUP_REMOVED lines=9> */
[----:B---3--:R-:W-:Y:S05]  /*1c70*/  @!P1 BRA `(.L_x_4691) ;  /* 0x0000002c00b09947 */ /* 0x008fea0003800000 */
        /* <DEDUP_REMOVED lines=20> */
.L_x_4693:
[----:B------:R-:W-:Y:S05]  /*1dc0*/  BSYNC B6 ;  /* 0x0000000000067941 */ /* 0x000fea0003800000 */
.L_x_4692:
[----:B------:R-:W-:Y:S01]  /*1dd0*/  VIADD R0, R2, 0x400 ;  /* 0x0000040002007836 */ /* 0x000fe20000000000 */
[----:B------:R-:W-:Y:S04]  /*1de0*/  BSSY B6, `(.L_x_4694) ;  /* 0x0000013000067945 */ /* 0x000fe80003800000 */
[----:B------:R-:W-:-:S13]  /*1df0*/  LOP3.LUT P0, RZ, R0, 0x3ff, RZ, 0xc0, !PT ;  /* 0x000003ff00ff7812 */ /* 0x000fda000780c0ff */
        /* <DEDUP_REMOVED lines=17> */
.L_x_4695:
[----:B------:R-:W-:Y:S05]  /*1f10*/  BSYNC B6 ;  /* 0x0000000000067941 */ /* 0x000fea0003800000 */
.L_x_4694:
        /* <DEDUP_REMOVED lines=9> */
[----:B------:R-:W-:Y:S01]  /*1fb0*/  @P0 IADD3.X R7, R30, UR5, RZ, P1, !PT ;  /* 0x000000051e070c10 */ /* 0x000fe20008ffe4ff */
[----:B------:R-:W-:-:S04]  /*1fc0*/  ULDC UR4, c[0x0][0x2f4] ;  /* 0x0000bd0000047ab9 */ /* 0x000fc80000000800 */
[----:B------:R4:W3:Y:S01]  /*1fd0*/  @P0 LDG.E R38, desc[UR40][R6.64] ;  /* 0x0000002806260981 */ /* 0x0008e2000c1e1900 */
[CC--:B0-----:R-:W-:Y:S01]  /*1fe0*/  IMAD R0, R3.reuse, R42.reuse, RZ ;  /* 0x0000002a03007224 */ /* 0x0c1fe200078e02ff */
[----:B------:R-:W-:Y:S01]  /*1ff0*/  SHF.L.U64.HI R41, R42, 0x6, R43 ;  /* 0x000000062a297819 */ /* 0x000fe2000001022b */
[----:B------:R-:W-:Y:S01]  /*2000*/  IMAD.WIDE.U32 R32, R186, R42, R16 ;  /* 0x0000002aba207225 */ /* 0x000fe200078e0010 */
[----:B------:R-:W0:Y:S01]  /*2010*/  S2R R30, SR_TID.X ;  /* 0x00000000001e7919 */ /* 0x000e220000002100 */
[----:B-1----:R-:W-:Y:S02]  /*2020*/  SHF.L.U64.HI R44, R4, 0x6, R5 ;  /* 0x00000006042c7819 */ /* 0x002fe40000010205 */
[----:B------:R-:W-:Y:S01]  /*2030*/  IMAD R3, R3, R4, RZ ;  /* 0x0000000403037224 */ /* 0x000fe200078e02ff */
[----:B------:R-:W-:Y:S01]  /*2040*/  SHF.R.S32.HI R189, RZ, 0x1f, R188 ;  /* 0x0000001fffbd7819 */ /* 0x000fe200000114bc */
[C---:B------:R-:W-:Y:S01]  /*2050*/  IMAD R9, R186.reuse, R43, R0 ;  /* 0x0000002bba097224 */ /* 0x040fe200078e0200 */
[----:B----45:R-:W-:Y:S01]  /*2060*/  SHF.R.S32.HI R7, RZ, 0x1f, R24 ;  /* 0x0000001fff077819 */ /* 0x030fe20000011418 */
[C---:B------:R-:W-:Y:S01]  /*2070*/  IMAD R11, R186.reuse, R5, R3 ;  /* 0x00000005ba0b7224 */ /* 0x040fe200078e0203 */
[----:B------:R-:W-:Y:S01]  /*2080*/  SHF.R.S32.HI R47, RZ, 0x1f, R26 ;  /* 0x0000001fff2f7819 */ /* 0x000fe2000001141a */
[----:B------:R-:W-:Y:S01]  /*2090*/  IMAD.WIDE.U32 R20, R186, R42, R188 ;  /* 0x0000002aba147225 */ /* 0x000fe200078e00bc */
[----:B--2---:R-:W-:-:S02]  /*20a0*/  ISETP.GE.AND P3, PT, R16, R13, PT ;  /* 0x0000000d1000720c */ /* 0x004fc40003f66270 */
[----:B------:R-:W-:Y:S01]  /*20b0*/  ISETP.GE.AND P2, PT, R16, UR4, PT ;  /* 0x0000000410007c0c */ /* 0x000fe2000bf46270 */
[----:B------:R-:W-:Y:S01]  /*20c0*/  IMAD R8, R7, R42, RZ ;  /* 0x0000002a07087224 */ /* 0x000fe200078e02ff */
[----:B------:R-:W-:Y:S01]  /*20d0*/  SEL R3, R13, RZ, P3 ;  /* 0x000000ff0d037207 */ /* 0x000fe20001800000 */
[-C--:B------:R-:W-:Y:S01]  /*20e0*/  IMAD R7, R7, R4.reuse, RZ ;  /* 0x0000000407077224 */ /* 0x080fe200078e02ff */
[----:B------:R-:W-:Y:S01]  /*20f0*/  ISETP.GE.AND P1, PT, R23, UR4, PT ;  /* 0x0000000417007c0c */ /* 0x000fe2000bf26270 */
[----:B------:R-:W-:Y:S02]  /*2100*/  IMAD R53, R24, R43, R8 ;  /* 0x0000002b18357224 */ /* 0x000fe400078e0208 */
[----:B------:R-:W-:Y:S02]  /*2110*/  IMAD.IADD R3, R16, 0x1, R3 ;  /* 0x0000000110037824 */ /* 0x000fe400078e0203 */
[----:B------:R-:W-:Y:S01]  /*2120*/  IMAD R7, R24, R5, R7 ;  /* 0x0000000518077224 */ /* 0x000fe200078e0207 */
[----:B---3--:R-:W-:Y:S01]  /*2130*/  LEA.HI R49, R49, 0x8, RZ, 0x19 ;  /* 0x0000000831317811 */ /* 0x008fe200078fc8ff */
[----:B------:R-:W-:Y:S01]  /*2140*/  IMAD.WIDE.U32 R34, R186, R4, R188 ;  /* 0x00000004ba227225 */ /* 0x000fe200078e00bc */
[----:B------:R-:W-:-:S03]  /*2150*/  SHF.R.S32.HI R6, RZ, 0x1f, R3 ;  /* 0x0000001fff067819 */ /* 0x000fc60000011403 */
[----:B------:R-:W-:Y:S01]  /*2160*/  IMAD.WIDE.U32 R36, R186, R4, R16 ;  /* 0x00000004ba247225 */ /* 0x000fe200078e0010 */
[----:B------:R-:W-:-:S03]  /*2170*/  LEA.HI R3, R6, R3, RZ, 0x3 ;  /* 0x0000000306037211 */ /* 0x000fc600078f18ff */
[----:B------:R-:W-:Y:S01]  /*2180*/  IMAD.SHL.U32 R6, R191, 0x40, RZ ;  /* 0x00000040bf067824 */ /* 0x000fe200078e00ff */
[----:B------:R-:W-:Y:S01]  /*2190*/  LOP3.LUT R55, R3, 0xfffffff8, RZ, 0xc0, !PT ;  /* 0xfffffff803377812 */ /* 0x000fe200078ec0ff */
[----:B0-----:R-:W-:Y:S02]  /*21a0*/  VIADD R30, R30, 0xffffff80 ;  /* 0xffffff801e1e7836 */ /* 0x001fe40000000000 */
[----:B------:R-:W-:Y:S01]  /*21b0*/  IMAD.IADD R21, R21, 0x1, R9 ;  /* 0x0000000115157824 */ /* 0x000fe200078e0209 */
[----:B------:R-:W-:Y:S01]  /*21c0*/  LOP3.LUT R43, R6, 0x1c0, RZ, 0xc0, !PT ;  /* 0x000001c0062b7812 */ /* 0x000fe200078ec0ff */
[----:B------:R-:W-:Y:S01]  /*21d0*/  IMAD.IADD R33, R9, 0x1, R33 ;  /* 0x0000000109217824 */ /* 0x000fe200078e0221 */
[----:B------:R-:W-:Y:S01]  /*21e0*/  SHF.R.S32.HI R10, RZ, 0x1f, R30 ;  /* 0x0000001fff0a7819 */ /* 0x000fe2000001141e */
[----:B------:R-:W-:Y:S01]  /*21f0*/  IMAD.IADD R35, R35, 0x1, R11 ;  /* 0x0000000123237824 */ /* 0x000fe200078e020b */
[----:B------:R-:W-:Y:S01]  /*2200*/  SHF.R.U32.HI R46, RZ, 0x3, R43 ;  /* 0x00000003ff2e7819 */ /* 0x000fe2000001162b */
[----:B------:R-:W-:Y:S01]  /*2210*/  IMAD.IADD R37, R11, 0x1, R37 ;  /* 0x000000010b257824 */ /* 0x000fe200078e0225 */
[----:B------:R-:W-:Y:S01]  /*2220*/  LOP3.LUT R5, R43, 0x18, R16, 0xf8, !PT ;  /* 0x000000182b057812 */ /* 0x000fe200078ef810 */
[----:B------:R-:W-:Y:S01]  /*2230*/  IMAD.WIDE.U32 R20, R24, R42, R20 ;  /* 0x0000002a18147225 */ /* 0x000fe200078e0014 */
[----:B------:R-:W-:-:S02]  /*2240*/  LEA.HI R10, R10, R30, RZ, 0x2 ;  /* 0x0000001e0a0a7211 */ /* 0x000fc400078f10ff */
[----:B------:R-:W-:Y:S01]  /*2250*/  LOP3.LUT R5, R5, R46, RZ, 0x3c, !PT ;  /* 0x0000002e05057212 */ /* 0x000fe200078e3cff */
[----:B------:R-:W-:Y:S01]  /*2260*/  IMAD.WIDE.U32 R32, R24, R42, R32 ;  /* 0x0000002a18207225 */ /* 0x000fe200078e0020 */
[----:B------:R-:W-:Y:S02]  /*2270*/  LOP3.LUT R10, R10, 0xfffffffc, RZ, 0xc0, !PT ;  /* 0xfffffffc0a0a7812 */ /* 0x000fe400078ec0ff */
[----:B------:R-:W-:Y:S01]  /*2280*/  SHF.R.S32.HI R60, RZ, 0x1f, R55 ;  /* 0x0000001fff3c7819 */ /* 0x000fe20000011437 */
[----:B------:R-:W-:Y:S01]  /*2290*/  IMAD R51, R228, 0x200, R5 ;  /* 0x00000200e4337824 */ /* 0x000fe200078e0205 */
[----:B------:R-:W-:Y:S01]  /*22a0*/  LOP3.LUT R5, R43, 0x38, R3, 0xf8, !PT ;  /* 0x000000382b057812 */ /* 0x000fe200078ef803 */
[----:B------:R-:W-:Y:S02]  /*22b0*/  IMAD.IADD R10, R30, 0x1, -R10 ;  /* 0x000000011e0a7824 */ /* 0x000fe400078e0a0a */
[----:B------:R-:W-:Y:S01]  /*22c0*/  IMAD.WIDE.U32 R34, R24, R4, R34 ;  /* 0x0000000418227225 */ /* 0x000fe200078e0022 */
[----:B------:R-:W-:-:S02]  /*22d0*/  LOP3.LUT R5, R5, R46, RZ, 0x3c, !PT ;  /* 0x0000002e05057212 */ /* 0x000fc400078e3cff */
[----:B------:R-:W-:Y:S01]  /*22e0*/  LEA R48, R10, R186, 0x6 ;  /* 0x000000ba0a307211 */ /* 0x000fe200078e30ff */
[----:B------:R-:W-:-:S04]  /*22f0*/  IMAD.WIDE.U32 R36, R24, R4, R36 ;  /* 0x0000000418247225 */ /* 0x000fc800078e0024 */
[----:B------:R-:W-:Y:S02]  /*2300*/  IMAD.IADD R52, R21, 0x1, R53 ;  /* 0x0000000115347824 */ /* 0x000fe400078e0235 */
[----:B------:R-:W-:Y:S02]  /*2310*/  IMAD.IADD R0, R29, 0x1, R28 ;  /* 0x000000011d007824 */ /* 0x000fe400078e021c */
[----:B------:R-:W-:Y:S02]  /*2320*/  IMAD.SHL.U32 R42, R42, 0x40, RZ ;  /* 0x000000402a2a7824 */ /* 0x000fe400078e00ff */
[----:B------:R-:W-:Y:S02]  /*2330*/  IMAD.SHL.U32 R45, R4, 0x40, RZ ;  /* 0x00000040042d7824 */ /* 0x000fe400078e00ff */
[----:B------:R-:W-:Y:S02]  /*2340*/  IMAD.SHL.U32 R50, R13, 0x2, RZ ;  /* 0x000000020d327824 */ /* 0x000fe400078e00ff */
[----:B------:R-:W-:-:S02]  /*2350*/  IMAD.IADD R53, R53, 0x1, R33 ;  /* 0x0000000135357824 */ /* 0x000fc400078e0221 */
[----:B------:R-:W-:Y:S02]  /*2360*/  IMAD.IADD R54, R35, 0x1, R7 ;  /* 0x0000000123367824 */ /* 0x000fe400078e0207 */
[----:B------:R-:W-:Y:S02]  /*2370*/  IMAD.IADD R58, R7, 0x1, R37 ;  /* 0x00000001073a7824 */ /* 0x000fe400078e0225 */
[----:B------:R-:W-:Y:S01]  /*2380*/  IMAD R61, R228, 0x200, R5 ;  /* 0x00000200e43d7824 */ /* 0x000fe200078e0205 */
[----:B------:R-:W-:-:S07]  /*2390*/  SHF.R.S32.HI R59, RZ, 0x1f, R38 ;  /* 0x0000001fff3b7819 */ /* 0x000fce0000011426 */
.L_x_4728:
        /* <DEDUP_REMOVED lines=59> */
[----:B------:R-:W-:-:S03]  /*2750*/  IMAD.IADD R11, R5, 0x1, R11 ;  /* 0x00000001050b7824 */ /* 0x000fc600078e020b */
        /* <DEDUP_REMOVED lines=21> */
[C---:B------:R-:W-:Y:S01]  /*28b0*/  LEA R4, P6, R8.reuse, UR6, 0x1 ;  /* 0x0000000608047c11 */ /* 0x040fe2000f8c08ff */
        /* <DEDUP_REMOVED lines=11> */
.L_x_4700:
[----:B------:R-:W-:Y:S05]  /*2970*/  BSYNC B1 ;  /* 0x0000000000017941 */ /* 0x000fea0003800000 */
.L_x_4699:
        /* <DEDUP_REMOVED lines=18> */
.L_x_4701:
[----:B------:R-:W-:Y:S01]  /*2aa0*/  IMAD R62, R184, 0x8, R2 ;  /* 0x00000008b83e7824 */ /* 0x000fe200078e0202 */
[----:B------:R-:W-:Y:S01]  /*2ab0*/  SHF.L.U32 R73, R190, 0x1f, RZ ;  /* 0x0000001fbe497819 */ /* 0x000fe200000006ff */
[----:B------:R-:W-:Y:S03]  /*2ac0*/  BSSY B1, `(.L_x_4702) ;  /* 0x0000003000017945 */ /* 0x000fe60003800000 */
[----:B------:R-:W0:Y:S02]  /*2ad0*/  SYNCS.PHASECHK.TRANS64.TRYWAIT P6, [R62+URZ+0x28c90], R73 ;  /* 0x028c90493e0075a7 */ /* 0x000e2400080c017f */
[----:B0-----:R-:W-:Y:S05]  /*2ae0*/  @!P6 BRA `(.L_x_4703) ;  /* 0x0000018800bce947 */ /* 0x001fea0003800000 */
.L_x_4963:
[----:B------:R-:W-:Y:S05]  /*2af0*/  BSYNC B1 ;  /* 0x0000000000017941 */ /* 0x000fea0003800000 */
.L_x_4702:
[----:B------:R-:W-:-:S03]  /*2b00*/  UMOV UR4, 0xffffffff ;  /* 0xffffffff00047882 */ /* 0x000fc60000000000 */
[----:B------:R-:W-:Y:S05]  /*2b10*/  BRA.DIV UR4, `(.L_x_4704) ;  /* 0x0000018a04c47947 */ /* 0x000fea000b800000 */
[----:B------:R1:W2:Y:S04]  /*2b20*/  SHFL.IDX PT, R71, R68, RZ, 0x1c1f ;  /* 0x001c1fff44477589 */ /* 0x0002a800000e0000 */
[----:B------:R1:W3:Y:S02]  /*2b30*/  SHFL.IDX PT, R14, R69, RZ, 0x1c1f ;  /* 0x001c1fff450e7589 */ /* 0x0002e400000e0000 */
.L_x_4967:
        /* <DEDUP_REMOVED lines=9> */
[----:B-1----:R-:W-:Y:S01]  /*2bd0*/  SHF.R.U64 R69, R56, 0x10, R57 ;  /* 0x0000001038457819 */ /* 0x002fe20000001239 */
[----:B0-----:R-:W-:Y:S01]  /*2be0*/  IMAD.U32 R15, R7, 0x10000, RZ ;  /* 0x00010000070f7824 */ /* 0x001fe200078e00ff */
[----:B------:R-:W-:Y:S01]  /*2bf0*/  SHF.R.U64 R72, R30, 0x10, R31 ;  /* 0x000000101e487819 */ /* 0x000fe2000000121f */
[----:B------:R-:W-:Y:S01]  /*2c00*/  IMAD.U32 R12, R6, 0x10000, RZ ;  /* 0x00010000060c7824 */ /* 0x000fe200078e00ff */
[----:B------:R-:W-:Y:S02]  /*2c10*/  SHF.R.U32.HI R74, RZ, 0x10, R57 ;  /* 0x00000010ff4a7819 */ /* 0x000fe40000011639 */
[----:B------:R-:W-:Y:S02]  /*2c20*/  SHF.R.U32.HI R68, RZ, 0x10, R31 ;  /* 0x00000010ff447819 */ /* 0x000fe4000001161f */
[C---:B------:R-:W-:Y:S02]  /*2c30*/  PRMT R69, R76.reuse, 0x5410, R69 ;  /* 0x000054104c457816 */ /* 0x040fe40000000045 */
[----:B------:R-:W-:-:S02]  /*2c40*/  PRMT R31, R76, 0x5432, R72 ;  /* 0x000054324c1f7816 */ /* 0x000fc40000000048 */
[----:B------:R-:W-:Y:S02]  /*2c50*/  PRMT R74, R79, 0x5432, R74 ;  /* 0x000054324f4a7816 */ /* 0x000fe4000000004a */
[----:B------:R-:W-:Y:S02]  /*2c60*/  LOP3.LUT R30, R7, 0xffff0000, RZ, 0xc0, !PT ;  /* 0xffff0000071e7812 */ /* 0x000fe400078ec0ff */
[----:B------:R-:W-:Y:S01]  /*2c70*/  PRMT R57, R77, 0x5432, R68 ;  /* 0x000054324d397816 */ /* 0x000fe20000000044 */
[----:B------:R-:W-:Y:S01]  /*2c80*/  IMAD.U32 R76, R74, 0x10000, RZ ;  /* 0x000100004a4c7824 */ /* 0x000fe200078e00ff */
[----:B------:R-:W-:Y:S02]  /*2c90*/  LOP3.LUT R7, R5, 0xffff0000, RZ, 0xc0, !PT ;  /* 0xffff000005077812 */ /* 0x000fe400078ec0ff */
[C---:B------:R-:W-:Y:S01]  /*2ca0*/  LOP3.LUT R72, R69.reuse, 0xffff0000, RZ, 0xc0, !PT ;  /* 0xffff000045487812 */ /* 0x040fe200078ec0ff */
[----:B------:R-:W-:Y:S01]  /*2cb0*/  IMAD.U32 R69, R69, 0x10000, RZ ;  /* 0x0001000045457824 */ /* 0x000fe200078e00ff */
[C---:B------:R-:W-:Y:S01]  /*2cc0*/  LOP3.LUT R56, R31.reuse, 0xffff0000, RZ, 0xc0, !PT ;  /* 0xffff00001f387812 */ /* 0x040fe200078ec0ff */
[----:B------:R-:W-:Y:S01]  /*2cd0*/  IMAD.U32 R31, R31, 0x10000, RZ ;  /* 0x000100001f1f7824 */ /* 0x000fe200078e00ff */
[----:B------:R-:W-:Y:S01]  /*2ce0*/  LOP3.LUT R13, R6, 0xffff0000, RZ, 0xc0, !PT ;  /* 0xffff0000060d7812 */ /* 0x000fe200078ec0ff */
[----:B------:R-:W-:Y:S01]  /*2cf0*/  IMAD.U32 R6, R5, 0x10000, RZ ;  /* 0x0001000005067824 */ /* 0x000fe200078e00ff */
[----:B------:R-:W-:Y:S01]  /*2d00*/  SHF.L.U32 R68, R57, 0x10, RZ ;  /* 0x0000001039447819 */ /* 0x000fe200000006ff */
[----:B------:R-:W-:-:S02]  /*2d10*/  IMAD.U32 R5, R4, 0x10000, RZ ;  /* 0x0001000004057824 */ /* 0x000fc400078e00ff */
[C---:B------:R-:W-:Y:S01]  /*2d20*/  FMUL.FTZ R77, R7.reuse, R72 ;  /* 0x00000048074d7220 */ /* 0x040fe20000410000 */
[----:B------:R-:W-:Y:S01]  /*2d30*/  FMUL.FTZ R7, R7, R56 ;  /* 0x0000003807077220 */ /* 0x000fe20000410000 */
[----:B------:R-:W-:Y:S01]  /*2d40*/  LOP3.LUT R4, R4, 0xffff0000, RZ, 0xc0, !PT ;  /* 0xffff000004047812 */ /* 0x000fe200078ec0ff */
[C---:B------:R-:W-:Y:S01]  /*2d50*/  FMUL.FTZ R79, R13.reuse, R76 ;  /* 0x0000004c0d4f7220 */ /* 0x040fe20000410000 */
[----:B------:R-:W-:Y:S01]  /*2d60*/  FMUL.FTZ R13, R13, R68 ;  /* 0x000000440d0d7220 */ /* 0x000fe20000410000 */
[----:B------:R-:W-:Y:S01]  /*2d70*/  LOP3.LUT R74, R74, 0xffff0000, RZ, 0xc0, !PT ;  /* 0xffff00004a4a7812 */ /* 0x000fe200078ec0ff */
[C---:B------:R-:W-:Y:S01]  /*2d80*/  FFMA.FTZ R77, R6.reuse, R56, -R77 ;  /* 0x00000038064d7223 */ /* 0x040fe2000001084d */
[----:B------:R-:W-:Y:S01]  /*2d90*/  LOP3.LUT R57, R57, 0xffff0000, RZ, 0xc0, !PT ;  /* 0xffff000039397812 */ /* 0x000fe200078ec0ff */
[----:B------:R-:W-:Y:S01]  /*2da0*/  FFMA.FTZ R72, R6, R72, R7 ;  /* 0x0000004806487223 */ /* 0x000fe20000010007 */
[----:B------:R-:W-:Y:S01]  /*2db0*/  FFMA.FTZ R79, R12, R68, -R79 ;  /* 0x000000440c4f7223 */ /* 0x000fe2000001084f */
[----:B------:R-:W-:Y:S01]  /*2dc0*/  FMUL.FTZ R6, R4, R69 ;  /* 0x0000004504067220 */ /* 0x000fe20000410000 */
[----:B------:R-:W-:Y:S01]  /*2dd0*/  FFMA.FTZ R12, R12, R76, R13 ;  /* 0x0000004c0c0c7223 */ /* 0x000fe2000001000d */
[----:B------:R-:W-:Y:S01]  /*2de0*/  FMUL.FTZ R4, R4, R31 ;  /* 0x0000001f04047220 */ /* 0x000fe20000410000 */
[CC--:B------:R-:W-:Y:S01]  /*2df0*/  FMUL.FTZ R56, R30.reuse, R74.reuse ;  /* 0x0000004a1e387220 */ /* 0x0c0fe20000410000 */
        /* <DEDUP_REMOVED lines=11> */
.L_x_4709:
[----:B------:R-:W-:Y:S05]  /*2eb0*/  BSYNC B2 ;  /* 0x0000000000027941 */ /* 0x000fea0003800000 */
.L_x_4708:
[----:B0-----:R4:W-:Y:S02]  /*2ec0*/  ST.E.128 desc[UR40][R10.64], R4 ;  /* 0x000000040a007985 */ /* 0x0019e4000c101d28 */
.L_x_4707:
[----:B------:R-:W-:Y:S05]  /*2ed0*/  BSYNC B1 ;  /* 0x0000000000017941 */ /* 0x000fea0003800000 */
.L_x_4706:
        /* <DEDUP_REMOVED lines=58> */
.L_x_4711:
[----:B------:R-:W-:Y:S05]  /*3280*/  BSYNC B1 ;  /* 0x0000000000017941 */ /* 0x000fea0003800000 */
.L_x_4710:
[----:B--2---:R2:W-:Y:S01]  /*3290*/  ST.E.128 desc[UR40][R10.64], R4 ;  /* 0x000000040a007985 */ /* 0x0045e2000c101d28 */
[----:B------:R-:W-:Y:S05]  /*32a0*/  BRA `(.L_x_4705) ;  /* 0x0000000c00907947 */ /* 0x000fea0003800000 */
.L_x_4698:
        /* <DEDUP_REMOVED lines=13> */
[----:B------:R-:W-:Y:S02]  /*3380*/  CS2R R4, SRZ ;  /* 0x0000000000047805 */ /* 0x000fe4000001ff00 */
[----:B------:R-:W-:Y:S02]  /*3390*/  CS2R R30, SRZ ;  /* 0x00000000001e7805 */ /* 0x000fe4000001ff00 */
[----:B------:R-:W-:Y:S02]  /*33a0*/  @!P5 IADD3 R11, R15, R11, RZ ;  /* 0x0000000b0f0bd210 */ /* 0x000fe40007ffe0ff */
[----:B0-----:R-:W-:-:S04]  /*33b0*/  @!P5 LEA R12, P6, R6, R12, 0x1 ;  /* 0x0000000c060cd211 */ /* 0x001fc800078c08ff */
[----:B------:R-:W-:Y:S02]  /*33c0*/  @!P5 LEA.HI.X R13, R6, R13, R7, 0x1, P6 ;  /* 0x0000000d060dd211 */ /* 0x000fe400030f0c07 */
[----:B------:R-:W-:Y:S02]  /*33d0*/  CS2R R6, SRZ ;  /* 0x0000000000067805 */ /* 0x000fe4000001ff00 */
[C---:B-1----:R-:W-:Y:S02]  /*33e0*/  @!P5 LEA R8, P6, R10.reuse, R8, 0x1 ;  /* 0x000000080a08d211 */ /* 0x042fe400078c08ff */
[----:B------:R-:W-:Y:S02]  /*33f0*/  CS2R R28, SRZ ;  /* 0x00000000001c7805 */ /* 0x000fe4000001ff00 */
[----:B------:R-:W2:Y:S01]  /*3400*/  @!P5 LDG.E.128 R4, desc[UR40][R12.64] ;  /* 0x000000280c04d981 */ /* 0x000ea2000c1e1d00 */
[----:B------:R-:W-:-:S05]  /*3410*/  @!P5 LEA.HI.X R9, R10, R9, R11, 0x1, P6 ;  /* 0x000000090a09d211 */ /* 0x000fca00030f0c0b */
[----:B------:R-:W3:Y:S01]  /*3420*/  @!P5 LDG.E.128 R28, desc[UR40][R8.64] ;  /* 0x00000028081cd981 */ /* 0x000ee2000c1e1d00 */
[----:B------:R-:W-:Y:S01]  /*3430*/  ISETP.NE.AND P5, PT, R185, 0x3, PT ;  /* 0x00000003b900780c */ /* 0x000fe20003fa5270 */
[----:B--2---:R-:W-:Y:S02]  /*3440*/  IMAD.MOV.U32 R10, RZ, RZ, R6 ;  /* 0x000000ffff0a7224 */ /* 0x004fe400078e0006 */
[----:B------:R-:W-:Y:S02]  /*3450*/  IMAD.MOV.U32 R11, RZ, RZ, R7 ;  /* 0x000000ffff0b7224 */ /* 0x000fe400078e0007 */
[----:B------:R-:W-:Y:S01]  /*3460*/  IMAD.MOV.U32 R14, RZ, RZ, R4 ;  /* 0x000000ffff0e7224 */ /* 0x000fe200078e0004 */
[----:B------:R-:W-:Y:S01]  /*3470*/  PRMT R81, R81, 0x5410, R10 ;  /* 0x0000541051517816 */ /* 0x000fe2000000000a */
        /* <DEDUP_REMOVED lines=11> */
.L_x_4712:
[----:B------:R-:W-:Y:S01]  /*3530*/  IMAD R62, R184, 0x8, R2 ;  /* 0x00000008b83e7824 */ /* 0x000fe200078e0202 */
[----:B------:R-:W-:Y:S01]  /*3540*/  SHF.L.U32 R73, R190, 0x1f, RZ ;  /* 0x0000001fbe497819 */ /* 0x000fe200000006ff */
[----:B------:R-:W-:Y:S03]  /*3550*/  BSSY B1, `(.L_x_4713) ;  /* 0x0000003000017945 */ /* 0x000fe60003800000 */
[----:B------:R-:W0:Y:S02]  /*3560*/  SYNCS.PHASECHK.TRANS64.TRYWAIT P6, [R62+URZ+0x28c90], R73 ;  /* 0x028c90493e0075a7 */ /* 0x000e2400080c017f */
[----:B0-----:R-:W-:Y:S05]  /*3570*/  @!P6 BRA `(.L_x_4714) ;  /* 0x000001800074e947 */ /* 0x001fea0003800000 */
.L_x_4968:
[----:B------:R-:W-:Y:S05]  /*3580*/  BSYNC B1 ;  /* 0x0000000000017941 */ /* 0x000fea0003800000 */
.L_x_4713:
[----:B------:R-:W-:-:S03]  /*3590*/  UMOV UR4, 0xffffffff ;  /* 0xffffffff00047882 */ /* 0x000fc60000000000 */
[----:B------:R-:W-:Y:S05]  /*35a0*/  BRA.DIV UR4, `(.L_x_4715) ;  /* 0x00000182047c7947 */ /* 0x000fea000b800000 */
[----:B------:R-:W1:Y:S04]  /*35b0*/  SHFL.IDX PT, R68, R68, RZ, 0x1c1f ;  /* 0x001c1fff44447589 */ /* 0x000e6800000e0000 */
[----:B------:R-:W2:Y:S02]  /*35c0*/  SHFL.IDX PT, R69, R69, RZ, 0x1c1f ;  /* 0x001c1fff45457589 */ /* 0x000ea400000e0000 */
.L_x_4972:
        /* <DEDUP_REMOVED lines=25> */
[----:B------:R-:W-:Y:S01]  /*3760*/  SHF.R.U64 R76, R6, 0x10, R7 ;  /* 0x00000010064c7819 */ /* 0x000fe20000001207 */
[----:B-1----:R-:W-:Y:S01]  /*3770*/  IMAD.U32 R6, R9, 0x10000, RZ ;  /* 0x0001000009067824 */ /* 0x002fe200078e00ff */
[----:B------:R-:W-:Y:S02]  /*3780*/  PRMT R79, R75, 0x5410, R79 ;  /* 0x000054104b4f7816 */ /* 0x000fe4000000004f */
[----:B------:R-:W-:Y:S01]  /*3790*/  SHF.R.U64 R78, R28, 0x10, R29 ;  /* 0x000000101c4e7819 */ /* 0x000fe2000000121d */
[----:B--2---:R-:W-:Y:S01]  /*37a0*/  IMAD.U32 R28, R13, 0x10000, RZ ;  /* 0x000100000d1c7824 */ /* 0x004fe200078e00ff */
[--C-:B------:R-:W-:Y:S01]  /*37b0*/  SHF.R.U64 R82, R30, 0x10, R31.reuse ;  /* 0x000000101e527819 */ /* 0x100fe2000000121f */
[----:B------:R-:W-:Y:S01]  /*37c0*/  IMAD.U32 R30, R15, 0x10000, RZ ;  /* 0x000100000f1e7824 */ /* 0x000fe200078e00ff */
[----:B------:R-:W-:-:S02]  /*37d0*/  SHF.R.U32.HI R83, RZ, 0x10, R31 ;  /* 0x00000010ff537819 */ /* 0x000fc4000001161f */
[----:B------:R-:W-:Y:S02]  /*37e0*/  PRMT R74, R85, 0x5432, R74 ;  /* 0x00005432554a7816 */ /* 0x000fe4000000004a */
[----:B------:R-:W-:Y:S01]  /*37f0*/  PRMT R76, R81, 0x5432, R76 ;  /* 0x00005432514c7816 */ /* 0x000fe2000000004c */
[----:B------:R-:W-:Y:S01]  /*3800*/  IMAD.U32 R81, R79, 0x10000, RZ ;  /* 0x000100004f517824 */ /* 0x000fe200078e00ff */
[----:B------:R-:W-:Y:S01]  /*3810*/  PRMT R78, R75, 0x5432, R78 ;  /* 0x000054324b4e7816 */ /* 0x000fe2000000004e */
[----:B------:R-:W-:Y:S01]  /*3820*/  IMAD.U32 R75, R74, 0x10000, RZ ;  /* 0x000100004a4b7824 */ /* 0x000fe200078e00ff */
[----:B------:R-:W-:Y:S01]  /*3830*/  PRMT R82, R80, 0x5432, R82 ;  /* 0x0000543250527816 */ /* 0x000fe20000000052 */
[----:B------:R-:W-:Y:S01]  /*3840*/  FMUL.FTZ R85, R28, R81 ;  /* 0x000000511c557220 */ /* 0x000fe20000410000 */
[----:B------:R-:W-:Y:S02]  /*3850*/  PRMT R83, R80, 0x5410, R83 ;  /* 0x0000541050537816 */ /* 0x000fe40000000053 */
[----:B------:R-:W-:Y:S01]  /*3860*/  LOP3.LUT R29, R13, 0xffff0000, RZ, 0xc0, !PT ;  /* 0xffff00000d1d7812 */ /* 0x000fe200078ec0ff */
[-C--:B------:R-:W-:Y:S01]  /*3870*/  FFMA.FTZ R85, R6, R75.reuse, -R85 ;  /* 0x0000004b06557223 */ /* 0x080fe20000010855 */
[----:B------:R-:W-:Y:S01]  /*3880*/  LOP3.LUT R80, R79, 0xffff0000, RZ, 0xc0, !PT ;  /* 0xffff00004f507812 */ /* 0x000fe200078ec0ff */
[----:B------:R-:W-:Y:S01]  /*3890*/  FMUL.FTZ R79, R28, R75 ;  /* 0x0000004b1c4f7220 */ /* 0x000fe20000410000 */
[----:B------:R-:W-:Y:S01]  /*38a0*/  SHF.R.U32.HI R77, RZ, 0x10, R7 ;  /* 0x00000010ff4d7819 */ /* 0x000fe20000011607 */
[----:B------:R-:W-:Y:S01]  /*38b0*/  IMAD.U32 R75, R83, 0x10000, RZ ;  /* 0x00010000534b7824 */ /* 0x000fe200078e00ff */
[----:B------:R-:W-:Y:S01]  /*38c0*/  SHF.R.U64 R70, R4, 0x10, R5 ;  /* 0x0000001004467819 */ /* 0x000fe20000001205 */
[----:B------:R-:W-:Y:S01]  /*38d0*/  FMUL.FTZ R28, R29, R80 ;  /* 0x000000501d1c7220 */ /* 0x000fe20000410000 */
[----:B------:R-:W-:Y:S01]  /*38e0*/  LOP3.LUT R7, R9, 0xffff0000, RZ, 0xc0, !PT ;  /* 0xffff000009077812 */ /* 0x000fe200078ec0ff */
[----:B------:R-:W-:Y:S01]  /*38f0*/  FFMA.FTZ R79, R6, R81, R79 ;  /* 0x00000051064f7223 */ /* 0x000fe2000001004f */
[----:B------:R-:W-:Y:S01]  /*3900*/  LOP3.LUT R74, R74, 0xffff0000, RZ, 0xc0, !PT ;  /* 0xffff00004a4a7812 */ /* 0x000fe200078ec0ff */
[----:B------:R-:W-:Y:S01]  /*3910*/  IMAD.U32 R9, R11, 0x10000, RZ ;  /* 0x000100000b097824 */ /* 0x000fe200078e00ff */
[----:B------:R-:W-:Y:S01]  /*3920*/  PRMT R77, R84, 0x5410, R77 ;  /* 0x00005410544d7816 */ /* 0x000fe2000000004d */
[----:B------:R-:W-:Y:S01]  /*3930*/  IMAD.U32 R5, R8, 0x10000, RZ ;  /* 0x0001000008057824 */ /* 0x000fe200078e00ff */
[----:B------:R-:W-:Y:S01]  /*3940*/  PRMT R70, R84, 0x5432, R70 ;  /* 0x0000543254467816 */ /* 0x000fe20000000046 */
[-C--:B------:R-:W-:Y:S01]  /*3950*/  FMUL.FTZ R86, R29, R74.reuse ;  /* 0x0000004a1d567220 */ /* 0x080fe20000410000 */
[----:B------:R-:W-:Y:S01]  /*3960*/  FFMA.FTZ R84, R7, R74, -R28 ;  /* 0x0000004a07547223 */ /* 0x000fe2000001081c */
[----:B------:R-:W-:-:S02]  /*3970*/  IMAD.U32 R6, R77, 0x10000, RZ ;  /* 0x000100004d067824 */ /* 0x000fc400078e00ff */
[CC--:B------:R-:W-:Y:S01]  /*3980*/  FMUL.FTZ R28, R30.reuse, R75.reuse ;  /* 0x0000004b1e1c7220 */ /* 0x0c0fe20000410000 */
[----:B------:R-:W-:Y:S01]  /*3990*/  FFMA.FTZ R86, R7, R80, R86 ;  /* 0x0000005007567223 */ /* 0x000fe20000010056 */
[----:B------:R-:W-:Y:S01]  /*39a0*/  LOP3.LUT R31, R15, 0xffff0000, RZ, 0xc0, !PT ;  /* 0xffff00000f1f7812 */ /* 0x000fe200078ec0ff */
[-C--:B------:R-:W-:Y:S01]  /*39b0*/  FMUL.FTZ R30, R30, R6.reuse ;  /* 0x000000061e1e7220 */ /* 0x080fe20000410000 */
[----:B------:R-:W-:Y:S01]  /*39c0*/  FFMA.FTZ R80, R9, R6, -R28 ;  /* 0x0000000609507223 */ /* 0x000fe2000001081c */
[----:B------:R-:W-:Y:S01]  /*39d0*/  LOP3.LUT R74, R83, 0xffff0000, RZ, 0xc0, !PT ;  /* 0xffff0000534a7812 */ /* 0x000fe200078ec0ff */
[----:B------:R-:W-:Y:S01]  /*39e0*/  IMAD.U32 R6, R70, 0x10000, RZ ;  /* 0x0001000046067824 */ /* 0x000fe200078e00ff */
[----:B------:R-:W-:Y:S01]  /*39f0*/  LOP3.LUT R28, R77, 0xffff0000, RZ, 0xc0, !PT ;  /* 0xffff00004d1c7812 */ /* 0x000fe200078ec0ff */
[----:B------:R-:W-:Y:S01]  /*3a00*/  FFMA.FTZ R75, R9, R75, R30 ;  /* 0x0000004b094b7223 */ /* 0x000fe2000001001e */
[C---:B------:R-:W-:Y:S01]  /*3a10*/  SHF.L.U32 R13, R12.reuse, 0x10, RZ ;  /* 0x000000100c0d7819 */ /* 0x040fe200000006ff */
[----:B------:R-:W-:Y:S01]  /*3a20*/  FMUL.FTZ R88, R31, R74 ;  /* 0x0000004a1f587220 */ /* 0x000fe20000410000 */
[----:B------:R-:W-:Y:S01]  /*3a30*/  LOP3.LUT R11, R11, 0xffff0000, RZ, 0xc0, !PT ;  /* 0xffff00000b0b7812 */ /* 0x000fe200078ec0ff */
[-C--:B------:R-:W-:Y:S01]  /*3a40*/  FMUL.FTZ R90, R31, R28.reuse ;  /* 0x0000001c1f5a7220 */ /* 0x080fe20000410000 */
[----:B------:R-:W-:Y:S01]  /*3a50*/  LOP3.LUT R12, R12, 0xffff0000, RZ, 0xc0, !PT ;  /* 0xffff00000c0c7812 */ /* 0x000fe200078ec0ff */
[C---:B------:R-:W-:Y:S01]  /*3a60*/  IMAD.U32 R30, R78.reuse, 0x10000, RZ ;  /* 0x000100004e1e7824 */ /* 0x040fe200078e00ff */
[----:B------:R-:W-:Y:S01]  /*3a70*/  LOP3.LUT R9, R78, 0xffff0000, RZ, 0xc0, !PT ;  /* 0xffff00004e097812 */ /* 0x000fe200078ec0ff */
[C---:B------:R-:W-:Y:S01]  /*3a80*/  FFMA.FTZ R77, R11.reuse, R28, -R88 ;  /* 0x0000001c0b4d7223 */ /* 0x040fe20000010858 */
[----:B------:R-:W-:Y:S01]  /*3a90*/  LOP3.LUT R8, R8, 0xffff0000, RZ, 0xc0, !PT ;  /* 0xffff000008087812 */ /* 0x000fe200078ec0ff */
[----:B------:R-:W-:Y:S01]  /*3aa0*/  FFMA.FTZ R90, R11, R74, R90 ;  /* 0x0000004a0b5a7223 */ /* 0x000fe2000001005a */
[----:B------:R-:W-:Y:S01]  /*3ab0*/  LOP3.LUT R7, R70, 0xffff0000, RZ, 0xc0, !PT ;  /* 0xffff000046077812 */ /* 0x000fe200078ec0ff */
[C---:B------:R-:W-:Y:S01]  /*3ac0*/  FMUL.FTZ R28, R13.reuse, R30 ;  /* 0x0000001e0d1c7220 */ /* 0x040fe20000410000 */
[----:B------:R-:W-:Y:S01]  /*3ad0*/  FMUL.FTZ R11, R12, R9 ;  /* 0x000000090c0b7220 */ /* 0x000fe20000410000 */
[----:B------:R-:W-:Y:S01]  /*3ae0*/  FMUL.FTZ R13, R13, R6 ;  /* 0x000000060d0d7220 */ /* 0x000fe20000410000 */
[----:B------:R-:W-:-:S02]  /*3af0*/  IMAD.U32 R15, R14, 0x10000, RZ ;  /* 0x000100000e0f7824 */ /* 0x000fc400078e00ff */
[C---:B------:R-:W-:Y:S01]  /*3b00*/  FFMA.FTZ R28, R5.reuse, R6, -R28 ;  /* 0x00000006051c7223 */ /* 0x040fe2000001081c */
[-C--:B------:R-:W-:Y:S01]  /*3b10*/  FMUL.FTZ R31, R12, R7.reuse ;  /* 0x000000070c1f7220 */ /* 0x080fe20000410000 */
[----:B------:R-:W-:Y:S01]  /*3b20*/  FFMA.FTZ R29, R8, R7, -R11 ;  /* 0x00000007081d7223 */ /* 0x000fe2000001080b */
[----:B------:R-:W-:Y:S01]  /*3b30*/  LOP3.LUT R14, R14, 0xffff0000, RZ, 0xc0, !PT ;  /* 0xffff00000e0e7812 */ /* 0x000fe200078ec0ff */
[----:B------:R-:W-:Y:S01]  /*3b40*/  FFMA.FTZ R13, R5, R30, R13 ;  /* 0x0000001e050d7223 */ /* 0x000fe2000001000d */
[C---:B------:R-:W-:Y:S01]  /*3b50*/  IMAD.U32 R6, R82.reuse, 0x10000, RZ ;  /* 0x0001000052067824 */ /* 0x040fe200078e00ff */
[----:B------:R-:W-:Y:S01]  /*3b60*/  LOP3.LUT R11, R82, 0xffff0000, RZ, 0xc0, !PT ;  /* 0xffff0000520b7812 */ /* 0x000fe200078ec0ff */
[C---:B------:R-:W-:Y:S01]  /*3b70*/  IMAD.U32 R5, R76.reuse, 0x10000, RZ ;  /* 0x000100004c057824 */ /* 0x040fe200078e00ff */
[----:B------:R-:W-:Y:S01]  /*3b80*/  LOP3.LUT R7, R76, 0xffff0000, RZ, 0xc0, !PT ;  /* 0xffff00004c077812 */ /* 0x000fe200078ec0ff */
[----:B------:R-:W-:Y:S01]  /*3b90*/  FFMA.FTZ R8, R8, R9, R31 ;  /* 0x0000000908087223 */ /* 0x000fe2000001001f */
[----:B------:R-:W-:-:S02]  /*3ba0*/  IMAD.U32 R4, R10, 0x10000, RZ ;  /* 0x000100000a047824 */ /* 0x000fc400078e00ff */
        /* <DEDUP_REMOVED lines=9> */
[----:B------:R-:W-:Y:S02]  /*3c40*/  F2FP.BF16.F32.PACK_AB R84, R84, R85 ;  /* 0x000000555454723e */ /* 0x000fe400000010ff */
[----:B------:R-:W-:-:S02]  /*3c50*/  F2FP.BF16.F32.PACK_AB R79, R86, R79 ;  /* 0x0000004f564f723e */ /* 0x000fc400000010ff */
        /* <DEDUP_REMOVED lines=10> */
.L_x_4717:
[----:B------:R-:W-:Y:S05]  /*3d00*/  BSYNC B1 ;  /* 0x0000000000017941 */ /* 0x000fea0003800000 */
.L_x_4716:
        /* <DEDUP_REMOVED lines=8> */
.L_x_4697:
[----:B------:R-:W-:-:S13]  /*3d90*/  ISETP.NE.AND P5, PT, R185, 0x3, PT ;  /* 0x00000003b900780c */ /* 0x000fda0003fa5270 */
[----:B------:R-:W-:Y:S05]  /*3da0*/  @!P5 BRA `(.L_x_4718) ;  /* 0x000000000004d947 */ /* 0x000fea0003800000 */
[----:B------:R-:W-:Y:S01]  /*3db0*/  BPT.TRAP 0x1 ;  /* 0x000000040000795c */ /* 0x000fe20000300000 */
.L_x_4718:
[----:B------:R-:W-:Y:S01]  /*3dc0*/  IMAD R62, R184, 0x8, R2 ;  /* 0x00000008b83e7824 */ /* 0x000fe200078e0202 */
[----:B------:R-:W-:Y:S01]  /*3dd0*/  SHF.L.U32 R73, R190, 0x1f, RZ ;  /* 0x0000001fbe497819 */ /* 0x000fe200000006ff */
[----:B------:R-:W-:Y:S01]  /*3de0*/  BSSY B1, `(.L_x_4719) ;  /* 0x0000004000017945 */ /* 0x000fe20003800000 */
[----:B------:R-:W-:Y:S02]  /*3df0*/  SHF.R.S32.HI R66, RZ, 0x1f, R64 ;  /* 0x0000001fff427819 */ /* 0x000fe40000011440 */
[----:B------:R-:W0:Y:S02]  /*3e00*/  SYNCS.PHASECHK.TRANS64.TRYWAIT P0, [R62+URZ+0x28c90], R73 ;  /* 0x028c90493e0075a7 */ /* 0x000e24000800017f */
[----:B0-----:R-:W-:Y:S05]  /*3e10*/  @!P0 BRA `(.L_x_4720) ;  /* 0x0000017800ac8947 */ /* 0x001fea0003800000 */
.L_x_4973:
[----:B------:R-:W-:Y:S05]  /*3e20*/  BSYNC B1 ;  /* 0x0000000000017941 */ /* 0x000fea0003800000 */
.L_x_4719:
[----:B------:R-:W-:Y:S01]  /*3e30*/  ULDC.64 UR4, c[0x0][0x300] ;  /* 0x0000c00000047ab9 */ /* 0x000fe20000000a00 */
[----:B-----5:R-:W-:Y:S01]  /*3e40*/  SHF.R.S32.HI R65, RZ, 0x1f, R63 ;  /* 0x0000001fff417819 */ /* 0x020fe2000001143f */
[----:B------:R-:W-:Y:S02]  /*3e50*/  IMAD R7, R66, UR4, RZ ;  /* 0x0000000442077c24 */ /* 0x000fe4000f8e02ff */
[----:B------:R-:W-:-:S04]  /*3e60*/  IMAD.WIDE.U32 R4, R64, UR4, RZ ;  /* 0x0000000440047c25 */ /* 0x000fc8000f8e00ff */
[----:B------:R-:W-:Y:S01]  /*3e70*/  IMAD R7, R64, UR5, R7 ;  /* 0x0000000540077c24 */ /* 0x000fe2000f8e0207 */
[----:B------:R-:W-:Y:S01]  /*3e80*/  ULDC.64 UR4, c[0x0][0x310] ;  /* 0x0000c40000047ab9 */ /* 0x000fe20000000a00 */
[----:B------:R-:W-:Y:S02]  /*3e90*/  IMAD R67, R25, -0x40, R27 ;  /* 0xffffffc019437824 */ /* 0x000fe400078e021b */
[----:B------:R-:W-:Y:S01]  /*3ea0*/  IMAD R6, R65, UR4, RZ ;  /* 0x0000000441067c24 */ /* 0x000fe2000f8e02ff */
[----:B------:R-:W-:Y:S02]  /*3eb0*/  IADD3 R5, R5, R7, RZ ;  /* 0x0000000705057210 */ /* 0x000fe40007ffe0ff */
        /* <DEDUP_REMOVED lines=17> */
.L_x_4977:
        /* <DEDUP_REMOVED lines=18> */
.L_x_4705:
[----:B------:R-:W-:Y:S05]  /*40f0*/  BSYNC B0 ;  /* 0x0000000000007941 */ /* 0x000fea0003800000 */
.L_x_4696:
        /* <DEDUP_REMOVED lines=17> */
.L_x_4723:
[----:B------:R-:W-:Y:S05]  /*4210*/  BSYNC B0 ;  /* 0x0000000000007941 */ /* 0x000fea0003800000 */
.L_x_4722:
[----:B------:R-:W2:Y:S01]  /*4220*/  SYNCS.PHASECHK.TRANS64.TRYWAIT P5, [R62+URZ+0x28cb0], R73 ;  /* 0x028cb0493e0075a7 */ /* 0x000ea200080a017f */
[----:B------:R-:W-:Y:S04]  /*4230*/  BSSY B0, `(.L_x_4724) ;  /* 0x0000002000007945 */ /* 0x000fe80003800000 */
[----:B--2---:R-:W-:Y:S05]  /*4240*/  @!P5 BRA `(.L_x_4725) ;  /* 0x0000017400f8d947 */ /* 0x004fea0003800000 */
.L_x_4978:
[----:B------:R-:W-:Y:S05]  /*4250*/  BSYNC B0 ;  /* 0x0000000000007941 */ /* 0x000fea0003800000 */
.L_x_4724:
        /* <DEDUP_REMOVED lines=21> */
[----:B------:R-:W4:Y:S08]  /*43b0*/  SHFL.IDX PT, R11, R11, RZ, 0x1c1f ;  /* 0x001c1fff0b0b7589 */ /* 0x000f3000000e0000 */
[----:B------:R-:W-:Y:S05]  /*43c0*/  @!P5 BRA `(.L_x_4727) ;  /* 0x000000040094d947 */ /* 0x000fea0003800000 */
[----:B---3--:R-:W3:Y:S01]  /*43d0*/  LDL R14, [R1] ;  /* 0x00000000010e7983 */ /* 0x008ee20000100800 */
[----:B------:R-:W-:-:S03]  /*43e0*/  ULDC UR4, c[0x0][0x320] ;  /* 0x0000c80000047ab9 */ /* 0x000fc60000000800 */
[----:B------:R-:W5:Y:S04]  /*43f0*/  LDL R31, [R1+0x4] ;  /* 0x00000400011f7983 */ /* 0x000f680000100800 */
[----:B------:R-:W2:Y:S04]  /*4400*/  LDL R30, [R1+0x8] ;  /* 0x00000800011e7983 */ /* 0x000ea80000100800 */
[----:B------:R-:W2:Y:S01]  /*4410*/  LDL R29, [R1+0xc] ;  /* 0x00000c00011d7983 */ /* 0x000ea20000100800 */
[----:B------:R-:W-:Y:S01]  /*4420*/  ISETP.GE.AND P6, PT, R16, UR4, PT ;  /* 0x0000000410007c0c */ /* 0x000fe2000bfc6270 */
[----:B------:R-:W-:-:S02]  /*4430*/  IMAD R9, R184, 0x8000, R51 ;  /* 0x00008000b8097824 */ /* 0x000fc400078e0233 */
[----:B------:R-:W2:Y:S02]  /*4440*/  LDL R28, [R1+0x10] ;  /* 0x00001000011c7983 */ /* 0x000ea40000100800 */
[----:B------:R-:W-:Y:S01]  /*4450*/  IMAD R12, R9, 0x2, R2 ;  /* 0x00000002090c7824 */ /* 0x000fe200078e0202 */
[----:B------:R-:W-:Y:S01]  /*4460*/  LOP3.LUT P5, RZ, R191, 0x4, RZ, 0xc0, !PT ;  /* 0x00000004bfff7812 */ /* 0x000fe200078ac0ff */
[----:B------:R-:W2:Y:S01]  /*4470*/  LDL R15, [R1+0x14] ;  /* 0x00001400010f7983 */ /* 0x000ea20000100800 */
[----:B------:R-:W-:-:S03]  /*4480*/  VIADD R13, R9, 0x20 ;  /* 0x00000020090d7836 */ /* 0x000fc60000000000 */
[----:B------:R-:W2:Y:S04]  /*4490*/  LDL R56, [R1+0x1c] ;  /* 0x00001c0001387983 */ /* 0x000ea80000100800 */
[----:B------:R-:W0:Y:S04]  /*44a0*/  @!P6 LDS.128 R4, [R12+0x400] ;  /* 0x000400000c04e984 */ /* 0x000e280000000c00 */
[----:B------:R-:W-:Y:S01]  /*44b0*/  @P5 VIADD R13, R9, 0xffffffe0 ;  /* 0xffffffe0090d5836 */ /* 0x000fe20000000000 */
[----:B-1----:R-:W-:-:S03]  /*44c0*/  @!P6 LEA R8, P5, R16, R10, 0x1 ;  /* 0x0000000a1008e211 */ /* 0x002fc600078a08ff */
[----:B------:R-:W-:Y:S01]  /*44d0*/  IMAD R13, R13, 0x2, R2 ;  /* 0x000000020d0d7824 */ /* 0x000fe200078e0202 */
[----:B----4-:R-:W-:Y:S02]  /*44e0*/  @!P6 LEA.HI.X R9, R16, R11, R17, 0x1, P5 ;  /* 0x0000000b1009e211 */ /* 0x010fe400028f0c11 */
        /* <DEDUP_REMOVED lines=9> */
[----:B---3--:R-:W-:Y:S02]  /*4580*/  @!P6 IMAD.X R9, R11, 0x1, R14, P5 ;  /* 0x000000010b09e824 */ /* 0x008fe400028e060e */
[----:B------:R-:W3:Y:S01]  /*4590*/  LDL R14, [R1+0x18] ;  /* 0x00001800010e7983 */ /* 0x000ee20000100800 */
[----:B------:R-:W-:-:S03]  /*45a0*/  ISETP.GE.AND P5, PT, R212, UR4, PT ;  /* 0x00000004d4007c0c */ /* 0x000fc6000bfa6270 */
[----:B-1----:R0:W-:Y:S10]  /*45b0*/  @!P6 ST.E.128 desc[UR40][R8.64], R4 ;  /* 0x000000040800e985 */ /* 0x0021f4000c101d28 */
[----:B------:R-:W1:Y:S01]  /*45c0*/  @!P5 LDS.128 R4, [R13+0x2400] ;  /* 0x002400000d04d984 */ /* 0x000e620000000c00 */
[----:B0-----:R-:W-:-:S05]  /*45d0*/  @!P5 LEA R8, P6, R212, R10, 0x1 ;  /* 0x0000000ad408d211 */ /* 0x001fca00078c08ff */
[----:B-----5:R-:W-:Y:S01]  /*45e0*/  @!P5 IMAD.X R9, R11, 0x1, R31, P6 ;  /* 0x000000010b09d824 */ /* 0x020fe200030e061f */
[C---:B------:R-:W-:Y:S01]  /*45f0*/  ISETP.GE.AND P6, PT, R211.reuse, UR4, PT ;  /* 0x00000004d3007c0c */ /* 0x040fe2000bfc6270 */
[----:B------:R-:W4:Y:S04]  /*4600*/  LDL R31, [R1+0x20] ;  /* 0x00002000011f7983 */ /* 0x000f280000100800 */
        /* <DEDUP_REMOVED lines=10> */
[----:B------:R-:W5:Y:S01]  /*46b0*/  LDL R29, [R1+0x28] ;  /* 0x00002800011d7983 */ /* 0x000f620000100800 */
[----:B------:R-:W-:-:S03]  /*46c0*/  ISETP.GE.AND P6, PT, R208, UR4, PT ;  /* 0x00000004d0007c0c */ /* 0x000fc6000bfc6270 */
[----:B-1----:R0:W-:Y:S10]  /*46d0*/  @!P5 ST.E.128 desc[UR40][R8.64], R4 ;  /* 0x000000040800d985 */ /* 0x0021f4000c101d28 */
[----:B------:R-:W1:Y:S01]  /*46e0*/  @!P6 LDS.128 R4, [R12+0x6400] ;  /* 0x006400000c04e984 */ /* 0x000e620000000c00 */
[----:B0-----:R-:W-:-:S04]  /*46f0*/  @!P6 LEA R8, P5, R208, R10, 0x1 ;  /* 0x0000000ad008e211 */ /* 0x001fc800078a08ff */
[----:B------:R-:W-:Y:S02]  /*4700*/  @!P6 IADD3.X R9, R11, R28, RZ, P5, !PT ;  /* 0x0000001c0b09e210 */ /* 0x000fe40002ffe4ff */
[----:B------:R-:W5:Y:S01]  /*4710*/  LDL R28, [R1+0x2c] ;  /* 0x00002c00011c7983 */ /* 0x000f620000100800 */
        /* <DEDUP_REMOVED lines=46> */
[----:B---3--:R-:W-:-:S05]  /*4a00*/  @!P5 IMAD.X R9, R11, 0x1, R14, P6 ;  /* 0x000000010b09d824 */ /* 0x008fca00030e060e */
[----:B-1----:R0:W-:Y:S03]  /*4a10*/  @!P5 ST.E.128 desc[UR40][R8.64], R4 ;  /* 0x000000040800d985 */ /* 0x0021e6000c101d28 */
.L_x_4727:
[----:B------:R-:W-:Y:S05]  /*4a20*/  BSYNC B0 ;  /* 0x0000000000007941 */ /* 0x000fea0003800000 */
.L_x_4726:
        /* <DEDUP_REMOVED lines=11> */
[----:B------:R-:W-:Y:S02]  /*4ae0*/  SEL R5, RZ, 0x1, P5 ;  /* 0x00000001ff057807 */ /* 0x000fe40002800000 */
[----:B------:R-:W-:Y:S02]  /*4af0*/  SEL R184, R184, RZ, P5 ;  /* 0x000000ffb8b87207 */ /* 0x000fe40002800000 */
[----:B------:R-:W-:Y:S01]  /*4b00*/  LOP3.LUT R190, R190, R5, RZ, 0x3c, !PT ;  /* 0x00000005bebe7212 */ /* 0x000fe200078e3cff */
[----:B------:R0:W-:Y:S01]  /*4b10*/  @!P0 SYNCS.ARRIVE.TRANS64.RED.A1T0 RZ, [R62+URZ], RZ ;  /* 0x000000ff3eff89a7 */ /* 0x0001e2000810043f */
[----:B------:R-:W-:Y:S01]  /*4b20*/  PLOP3.LUT P0, PT, PT, PT, PT, 0x8, 0x0 ;  /* 0x000000000000781c */ /* 0x000fe20003f0e170 */
[----:B------:R-:W-:-:S12]  /*4b30*/  @P4 BRA `(.L_x_4728) ;  /* 0xffffffd800184947 */ /* 0x000fd8000383ffff */
.L_x_4691:
[----:B------:R-:W2:Y:S01]  /*4b40*/  LDL R4, [R1+0x58] ;  /* 0x0000580001047983 */ /* 0x000ea20000100800 */
[----:B------:R-:W-:Y:S01]  /*4b50*/  BSSY B0, `(.L_x_4729) ;  /* 0x0000005000007945 */ /* 0x000fe20003800000 */
[----:B--2---:R-:W-:-:S03]  /*4b60*/  ISETP.NE.AND P1, PT, R4, 0x1, PT ;  /* 0x000000010400780c */ /* 0x004fc60003f25270 */
[----:B------:R-:W-:Y:S10]  /*4b70*/  @P0 BRA `(.L_x_4730) ;  /* 0x0000000000080947 */ /* 0x000ff40003800000 */
[----:B------:R-:W2:Y:S02]  /*4b80*/  FENCE.VIEW.ASYNC.G ;  /* 0x00000000000073c6 */ /* 0x000ea40000000100 */
[----:B--2---:R-:W-:Y:S06]  /*4b90*/  BAR.ARV 0xc, 0x180 ;  /* 0x0306000000007b1d */ /* 0x004fec0000002000 */
.L_x_4730:
[----:B------:R-:W-:Y:S05]  /*4ba0*/  BSYNC B0 ;  /* 0x0000000000007941 */ /* 0x000fea0003800000 */
.L_x_4729:
[----:B------:R-:W-:Y:S04]  /*4bb0*/  BSSY B7, `(.L_x_4731) ;  /* 0x0000c17000077945 */ /* 0x000fe80003800000 */
[----:B------:R-:W-:Y:S05]  /*4bc0*/  @!P1 BRA `(.L_x_4732) ;  /* 0x0000002000049947 */ /* 0x000fea0003800000 */
[----:B------:R-:W2:Y:S01]  /*4bd0*/  LDC R0, c[0x0][0x448] ;  /* 0x00011200ff007b82 */ /* 0x000ea20000000800 */
[----:B------:R-:W-:Y:S01]  /*4be0*/  VIADD R3, R200, 0x3f ;  /* 0x0000003fc8037836 */ /* 0x000fe20000000000 */
        /* <DEDUP_REMOVED lines=22> */
[----:B--2---:R-:W-:Y:S02]  /*4d50*/  ISETP.NE.AND P0, PT, R0, 0x1, PT ;  /* 0x000000010000780c */ /* 0x004fe40003f05270 */
        /* <DEDUP_REMOVED lines=10> */
[----:B------:R-:W-:-:S02]  /*4e00*/  CS2R R36, SRZ ;  /* 0x0000000000247805 */ /* 0x000fc4000001ff00 */
[----:B------:R-:W-:Y:S01]  /*4e10*/  CS2R R88, SRZ ;  /* 0x0000000000587805 */ /* 0x000fe2000001ff00 */
[----:B------:R-:W2:Y:S01]  /*4e20*/  @P0 LDC R0, c[0x0][0x44c] ;  /* 0x00011300ff000b82 */ /* 0x000ea20000000800 */
[----:B------:R-:W-:Y:S02]  /*4e30*/  CS2R R86, SRZ ;  /* 0x0000000000567805 */ /* 0x000fe4000001ff00 */
[----:B------:R-:W-:Y:S02]  /*4e40*/  CS2R R84, SRZ ;  /* 0x0000000000547805 */ /* 0x000fe4000001ff00 */
[----:B------:R-:W-:Y:S02]  /*4e50*/  MOV R83, RZ ;  /* 0x000000ff00537202 */ /* 0x000fe40000000f00 */
[----:B------:R-:W-:Y:S02]  /*4e60*/  CS2R R32, SRZ ;  /* 0x0000000000207805 */ /* 0x000fe4000001ff00 */
[----:B------:R-:W-:-:S02]  /*4e70*/  CS2R R80, SRZ ;  /* 0x0000000000507805 */ /* 0x000fc4000001ff00 */
[----:B------:R-:W-:Y:S02]  /*4e80*/  CS2R R78, SRZ ;  /* 0x00000000004e7805 */ /* 0x000fe4000001ff00 */
[----:B------:R-:W-:Y:S01]  /*4e90*/  CS2R R76, SRZ ;  /* 0x00000000004c7805 */ /* 0x000fe2000001ff00 */
[----:B------:R-:W1:Y:S01]  /*4ea0*/  @P0 LDC R5, c[0x0][0x450] ;  /* 0x00011400ff050b82 */ /* 0x000e620000000800 */
[----:B------:R-:W-:Y:S01]  /*4eb0*/  IMAD.MOV.U32 R75, RZ, RZ, RZ ;  /* 0x000000ffff4b7224 */ /* 0x000fe200078e00ff */
[----:B------:R-:W-:Y:S02]  /*4ec0*/  CS2R R28, SRZ ;  /* 0x00000000001c7805 */ /* 0x000fe4000001ff00 */
[----:B------:R-:W-:Y:S01]  /*4ed0*/  CS2R R72, SRZ ;  /* 0x0000000000487805 */ /* 0x000fe2000001ff00 */
[----:B------:R-:W-:Y:S01]  /*4ee0*/  IMAD.MOV.U32 R71, RZ, RZ, RZ ;  /* 0x000000ffff477224 */ /* 0x000fe200078e00ff */
[----:B---3--:R-:W-:Y:S02]  /*4ef0*/  CS2R R14, SRZ ;  /* 0x00000000000e7805 */ /* 0x008fe4000001ff00 */
[----:B------:R-:W-:Y:S01]  /*4f00*/  CS2R R68, SRZ ;  /* 0x0000000000447805 */ /* 0x000fe2000001ff00 */
[----:B------:R-:W-:Y:S01]  /*4f10*/  IMAD.MOV.U32 R67, RZ, RZ, RZ ;  /* 0x000000ffff437224 */ /* 0x000fe200078e00ff */
[----:B------:R-:W-:Y:S01]  /*4f20*/  CS2R R64, SRZ ;  /* 0x0000000000407805 */ /* 0x000fe2000001ff00 */
[----:B------:R-:W-:Y:S01]  /*4f30*/  IMAD.MOV.U32 R13, RZ, RZ, RZ ;  /* 0x000000ffff0d7224 */ /* 0x000fe200078e00ff */
[----:B0-----:R-:W-:-:S02]  /*4f40*/  CS2R R62, SRZ ;  /* 0x00000000003e7805 */ /* 0x001fc4000001ff00 */
[----:B------:R-:W-:Y:S02]  /*4f50*/  CS2R R158, SRZ ;  /* 0x00000000009e7805 */ /* 0x000fe4000001ff00 */
[----:B------:R-:W-:Y:S02]  /*4f60*/  CS2R R58, SRZ ;  /* 0x00000000003a7805 */ /* 0x000fe4000001ff00 */
[----:B------:R-:W-:Y:S02]  /*4f70*/  CS2R R160, SRZ ;  /* 0x0000000000a07805 */ /* 0x000fe4000001ff00 */
[----:B------:R-:W-:Y:S02]  /*4f80*/  CS2R R54, SRZ ;  /* 0x0000000000367805 */ /* 0x000fe4000001ff00 */
[----:B------:R-:W-:Y:S01]  /*4f90*/  CS2R R162, SRZ ;  /* 0x0000000000a27805 */ /* 0x000fe2000001ff00 */
[----:B--2---:R-:W-:Y:S01]  /*4fa0*/  @P0 IMAD.HI.U32 R0, R3, R0, RZ ;  /* 0x0000000003000227 */ /* 0x004fe200078e00ff */
[----:B------:R-:W-:-:S02]  /*4fb0*/  CS2R R50, SRZ ;  /* 0x0000000000327805 */ /* 0x000fc4000001ff00 */
[----:B------:R-:W-:Y:S02]  /*4fc0*/  CS2R R46, SRZ ;  /* 0x00000000002e7805 */ /* 0x000fe4000001ff00 */
[----:B------:R-:W-:Y:S01]  /*4fd0*/  CS2R R152, SRZ ;  /* 0x0000000000987805 */ /* 0x000fe2000001ff00 */
[----:B------:R-:W-:Y:S01]  /*4fe0*/  IMAD.MOV.U32 R164, RZ, RZ, RZ ;  /* 0x000000ffffa47224 */ /* 0x000fe200078e00ff */
[----:B------:R-:W-:Y:S02]  /*4ff0*/  CS2R R156, SRZ ;  /* 0x00000000009c7805 */ /* 0x000fe4000001ff00 */
[----:B------:R-:W-:Y:S02]  /*5000*/  CS2R R42, SRZ ;  /* 0x00000000002a7805 */ /* 0x000fe4000001ff00 */
[----:B------:R-:W-:Y:S02]  /*5010*/  CS2R R154, SRZ ;  /* 0x00000000009a7805 */ /* 0x000fe4000001ff00 */
[----:B-1----:R-:W-:Y:S01]  /*5020*/  @P0 SHF.R.U32.HI R3, RZ, R5, R0 ;  /* 0x00000005ff030219 */ /* 0x002fe20000011600 */
[----:B------:R-:W-:Y:S01]  /*5030*/  IMAD.MOV.U32 R39, RZ, RZ, RZ ;  /* 0x000000ffff277224 */ /* 0x000fe200078e00ff */
[----:B------:R-:W-:-:S02]  /*5040*/  PLOP3.LUT P0, PT, PT, PT, PT, 0x80, 0x0 ;  /* 0x000000000000781c */ /* 0x000fc40003f0f070 */
[----:B----4-:R-:W-:Y:S01]  /*5050*/  CS2R R10, SRZ ;  /* 0x00000000000a7805 */ /* 0x010fe2000001ff00 */
[----:B------:R-:W-:Y:S01]  /*5060*/  IMAD.MOV.U32 R35, RZ, RZ, RZ ;  /* 0x000000ffff237224 */ /* 0x000fe200078e00ff */
        /* <DEDUP_REMOVED lines=23> */
[----:B------:R-:W-:-:S04]  /*51e0*/  IMAD.IADD R3, R0, 0x1, -R3 ;  /* 0x0000000100037824 */ /* 0x000fc800078e0a03 */
[----:B------:R-:W-:-:S04]  /*51f0*/  IMAD R3, R3, 0x8000, R2 ;  /* 0x0000800003037824 */ /* 0x000fc800078e0202 */
[----:B------:R-:W-:-:S05]  /*5200*/  VIADD R3, R3, 0x400 ;  /* 0x0000040003037836 */ /* 0x000fca0000000000 */
[----:B------:R-:W-:-:S04]  /*5210*/  SHF.R.U32.HI R3, RZ, 0x4, R3 ;  /* 0x00000004ff037819 */ /* 0x000fc80000011603 */
[----:B------:R-:W-:-:S04]  /*5220*/  LOP3.LUT R0, R3, 0x3fff, RZ, 0xc0, !PT ;  /* 0x00003fff03007812 */ /* 0x000fc800078ec0ff */
[----:B------:R-:W-:Y:S01]  /*5230*/  LOP3.LUT R0, R0, 0x2000000, RZ, 0xfc, !PT ;  /* 0x0200000000007812 */ /* 0x000fe200078efcff */
[----:B------:R-:W-:Y:S06]  /*5240*/  @!P0 BRA `(.L_x_4734) ;  /* 0x0000000000048947 */ /* 0x000fec0003800000 */
[----:B------:R-:W-:Y:S01]  /*5250*/  BPT.TRAP 0x1 ;  /* 0x000000040000795c */ /* 0x000fe20000300000 */
.L_x_4734:
        /* <DEDUP_REMOVED lines=11> */
.L_x_4979:
[----:B------:R-:W-:Y:S05]  /*5310*/  BSYNC B0 ;  /* 0x0000000000007941 */ /* 0x000fea0003800000 */
.L_x_4735:
[----:B------:R-:W-:Y:S01]  /*5320*/  BAR.SYNC.DEFER_BLOCKING 0xe, 0x100 ;  /* 0x0384000000007b1d */ /* 0x000fe20000010000 */
[----:B------:R-:W-:Y:S01]  /*5330*/  IMAD.MOV.U32 R5, RZ, RZ, 0x40000040 ;  /* 0x40000040ff057424 */ /* 0x000fe200078e00ff */
[C---:B------:R-:W-:Y:S01]  /*5340*/  R2UR UR6, R6.reuse ;  /* 0x00000000060672ca */ /* 0x040fe200000e0000 */
[----:B0-----:R-:W-:Y:S01]  /*5350*/  VIADD R8, R6, 0x80 ;  /* 0x0000008006087836 */ /* 0x001fe20000000000 */
[----:B------:R-:W-:Y:S01]  /*5360*/  R2UR UR7, R7 ;  /* 0x00000000070772ca */ /* 0x000fe200000e0000 */
[C---:B------:R-:W-:Y:S01]  /*5370*/  VIADD R10, R4.reuse, 0x2 ;  /* 0x00000002040a7836 */ /* 0x040fe20000000000 */
[----:B------:R-:W-:Y:S01]  /*5380*/  R2UR UR4, R4 ;  /* 0x00000000040472ca */ /* 0x000fe200000e0000 */
[----:B------:R-:W-:Y:S01]  /*5390*/  IMAD.MOV.U32 R11, RZ, RZ, 0x40000040 ;  /* 0x40000040ff0b7424 */ /* 0x000fe200078e00ff */
[----:B------:R-:W-:Y:S01]  /*53a0*/  R2UR UR5, R5 ;  /* 0x00000000050572ca */ /* 0x000fe200000e0000 */
[----:B------:R-:W-:Y:S01]  /*53b0*/  IMAD.MOV.U32 R7, RZ, RZ, 0x40000040 ;  /* 0x40000040ff077424 */ /* 0x000fe200078e00ff */
[----:B------:R-:W-:Y:S01]  /*53c0*/  MOV R9, 0x40000040 ;  /* 0x4000004000097802 */ /* 0x000fe20000000f00 */
[----:B-----5:R-:W-:-:S10]  /*53d0*/  WARPGROUP.ARRIVE ;  /* 0x00000000000079c5 */ /* 0x020fd40000000000 */
        /* <DEDUP_REMOVED lines=11> */
[----:B------:R-:W-:-:S03]  /*5490*/  IMAD.MOV.U32 R9, RZ, RZ, 0x40000040 ;  /* 0x40000040ff097424 */ /* 0x000fc600078e00ff */
[----:B------:R-:W-:Y:S02]  /*54a0*/  R2UR UR8, R8 ;  /* 0x00000000080872ca */ /* 0x000fe400000e0000 */
[----:B------:R-:W-:Y:S01]  /*54b0*/  R2UR UR9, R9 ;  /* 0x00000000090972ca */ /* 0x000fe200000e0000 */
[----:B------:R-:W-:Y:S02]  /*54c0*/  WARPGROUP.DEPBAR.LE gsb0, 0x0 ;  /* 0x00008000000079c5 */ /* 0x000fe40000010000 */
[----:B------:R-:W-:-:S08]  /*54d0*/  WARPGROUP.ARRIVE ;  /* 0x00000000000079c5 */ /* 0x000fd00000000000 */
        /* <DEDUP_REMOVED lines=19> */
.L_x_4737:
[----:B------:R-:W-:Y:S01]  /*5610*/  ISETP.GE.AND P1, PT, R12, 0x2, PT ;  /* 0x000000020c00780c */ /* 0x000fe20003f26270 */
[----:B------:R-:W-:Y:S01]  /*5620*/  VIADD R14, R3, 0x28c60 ;  /* 0x00028c60030e7836 */ /* 0x000fe20000000000 */
[----:B------:R-:W-:Y:S04]  /*5630*/  BSSY B0, `(.L_x_4738) ;  /* 0x00000cb000007945 */ /* 0x000fe80003800000 */
[----:B------:R-:W-:-:S04]  /*5640*/  PRMT R14, R187, 0x654, R14 ;  /* 0x00000654bb0e7816 */ /* 0x000fc8000000000e */
[----:B------:R0:W-:Y:S03]  /*5650*/  SYNCS.ARRIVE.TRANS64.RED.A1T0 RZ, [R14+URZ], RZ ;  /* 0x000000ff0eff79a7 */ /* 0x0001e6000810043f */
[----:B------:R-:W-:Y:S05]  /*5660*/  @!P1 BRA `(.L_x_4739) ;  /* 0x0000000c001c9947 */ /* 0x000fea0003800000 */
[----:B------:R-:W-:-:S07]  /*5670*/  VIADD R3, R12, 0xfffffffe ;  /* 0xfffffffe0c037836 */ /* 0x000fce0000000000 */
.L_x_4746:
[----:B------:R-:W-:Y:S01]  /*5680*/  BAR.SYNC.DEFER_BLOCKING 0xe, 0x100 ;  /* 0x0384000000007b1d */ /* 0x000fe20000010000 */
[C---:B------:R-:W-:Y:S01]  /*5690*/  IMAD R13, R18.reuse, 0x40, R193 ;  /* 0x00000040120d7824 */ /* 0x040fe200078e02c1 */
[----:B------:R-:W-:Y:S01]  /*56a0*/  ISETP.GT.AND P2, PT, R3, RZ, PT ;  /* 0x000000ff0300720c */ /* 0x000fe20003f44270 */
[----:B------:R-:W-:Y:S02]  /*56b0*/  VIADD R18, R18, 0x1 ;  /* 0x0000000112127836 */ /* 0x000fe40000000000 */
[----:B------:R-:W-:Y:S02]  /*56c0*/  IMAD R12, R13, 0x4, R2 ;  /* 0x000000040d0c7824 */ /* 0x000fe400078e0202 */
[----:B------:R-:W-:Y:S01]  /*56d0*/  VIADD R3, R3, 0xffffffff ;  /* 0xffffffff03037836 */ /* 0x000fe20000000000 */
[----:B------:R-:W-:-:S04]  /*56e0*/  ISETP.NE.AND P1, PT, R18, 0x2, PT ;  /* 0x000000021200780c */ /* 0x000fc80003f25270 */
[----:B------:R-:W-:Y:S01]  /*56f0*/  SEL R18, R18, RZ, P1 ;  /* 0x000000ff12127207 */ /* 0x000fe20000800000 */
[----:B-1----:R-:W1:Y:S04]  /*5700*/  LDS R13, [R12+0x28800] ;  /* 0x028800000c0d7984 */ /* 0x002e680000000800 */
[----:B------:R-:W2:Y:S01]  /*5710*/  LDS R12, [R12+0x28820] ;  /* 0x028820000c0c7984 */ /* 0x000ea20000000800 */
[-C--:B-1----:R-:W-:Y:S01]  /*5720*/  FMUL.FTZ R24, R24, R13.reuse ;  /* 0x0000000d18187220 */ /* 0x082fe20000410000 */
        /* <DEDUP_REMOVED lines=131> */
.L_x_4740:
[----:B------:R-:W-:Y:S01]  /*5f60*/  IMAD R20, R18, 0x8, R2 ;  /* 0x0000000812147824 */ /* 0x000fe200078e0202 */
[----:B------:R-:W-:-:S04]  /*5f70*/  SHF.L.U32 R12, R19, 0x1f, RZ ;  /* 0x0000001f130c7819 */ /* 0x000fc800000006ff */
[----:B------:R1:W2:Y:S01]  /*5f80*/  SYNCS.PHASECHK.TRANS64.TRYWAIT P1, [R20+URZ+0x28c50], R12 ;  /* 0x028c500c140075a7 */ /* 0x0002a2000802017f */
[----:B------:R-:W-:Y:S05]  /*5f90*/  @!P0 BRA `(.L_x_4741) ;  /* 0x0000000000048947 */ /* 0x000fea0003800000 */
[----:B------:R-:W-:Y:S01]  /*5fa0*/  BPT.TRAP 0x1 ;  /* 0x000000040000795c */ /* 0x000fe20000300000 */
.L_x_4741:
[----:B------:R-:W-:Y:S04]  /*5fb0*/  BSSY B1, `(.L_x_4742) ;  /* 0x0000004000017945 */ /* 0x000fe80003800000 */
[----:B--2---:R-:W-:Y:S05]  /*5fc0*/  @P1 BRA `(.L_x_4743) ;  /* 0x0000000000081947 */ /* 0x004fea0003800000 */
[----:B------:R-:W2:Y:S02]  /*5fd0*/  SYNCS.PHASECHK.TRANS64.TRYWAIT P1, [R20+URZ+0x28c50], R12 ;  /* 0x028c500c140075a7 */ /* 0x000ea4000802017f */
[----:B--2---:R-:W-:Y:S05]  /*5fe0*/  @!P1 BRA `(.L_x_4744) ;  /* 0x0000015800b89947 */ /* 0x004fea0003800000 */
.L_x_4743:
[----:B------:R-:W-:Y:S05]  /*5ff0*/  BSYNC B1 ;  /* 0x0000000000017941 */ /* 0x000fea0003800000 */
.L_x_4742:
[----:B-12---:R-:W-:Y:S01]  /*6000*/  IMAD R12, R18, 0x1000, R0 ;  /* 0x00001000120c7824 */ /* 0x006fe200078e0200 */
[----:B------:R-:W-:Y:S01]  /*6010*/  R2UR UR4, R4 ;  /* 0x00000000040472ca */ /* 0x000fe200000e0000 */
[----:B------:R-:W-:Y:S01]  /*6020*/  IMAD.MOV.U32 R13, RZ, RZ, 0x40000040 ;  /* 0x40000040ff0d7424 */ /* 0x000fe200078e00ff */
[----:B------:R-:W-:Y:S01]  /*6030*/  R2UR UR5, R5 ;  /* 0x00000000050572ca */ /* 0x000fe200000e0000 */
[----:B------:R-:W-:Y:S01]  /*6040*/  WARPGROUP.ARRIVE ;  /* 0x00000000000079c5 */ /* 0x000fe20000000000 */
[C---:B------:R-:W-:Y:S01]  /*6050*/  R2UR UR6, R12.reuse ;  /* 0x000000000c0672ca */ /* 0x040fe200000e0000 */
[----:B------:R-:W-:Y:S01]  /*6060*/  IMAD.MOV.U32 R15, RZ, RZ, 0x40000040 ;  /* 0x40000040ff0f7424 */ /* 0x000fe200078e00ff */
[----:B------:R-:W-:Y:S01]  /*6070*/  R2UR UR7, R13 ;  /* 0x000000000d0772ca */ /* 0x000fe200000e0000 */
[----:B------:R-:W-:Y:S01]  /*6080*/  IMAD.MOV.U32 R13, RZ, RZ, 0x40000040 ;  /* 0x40000040ff0d7424 */ /* 0x000fe200078e00ff */
[----:B0-----:R-:W-:-:S11]  /*6090*/  IADD3 R14, R12, 0x80, RZ ;  /* 0x000000800c0e7810 */ /* 0x001fd60007ffe0ff */
        /* <DEDUP_REMOVED lines=32> */
.L_x_4745:
[----:B------:R-:W-:-:S05]  /*62a0*/  VIADD R20, R20, 0x28c60 ;  /* 0x00028c6014147836 */ /* 0x000fca0000000000 */
[----:B------:R-:W-:-:S04]  /*62b0*/  PRMT R20, R187, 0x654, R20 ;  /* 0x00000654bb147816 */ /* 0x000fc80000000014 */
[----:B------:R1:W-:Y:S01]  /*62c0*/  SYNCS.ARRIVE.TRANS64.RED.A1T0 RZ, [R20+URZ], RZ ;  /* 0x000000ff14ff79a7 */ /* 0x0003e2000810043f */
[----:B------:R-:W-:Y:S05]  /*62d0*/  @P2 BRA `(.L_x_4746) ;  /* 0xfffffff000e82947 */ /* 0x000fea000383ffff */
.L_x_4739:
[----:B------:R-:W-:Y:S05]  /*62e0*/  BSYNC B0 ;  /* 0x0000000000007941 */ /* 0x000fea0003800000 */
.L_x_4738:
        /* <DEDUP_REMOVED lines=13> */
[-C--:B0-----:R-:W-:Y:S01]  /*63c0*/  FMUL.FTZ R14, R33, R2.reuse ;  /* 0x00000002210e7220 */ /* 0x081fe20000410000 */
        /* <DEDUP_REMOVED lines=69> */
[----:B------:R-:W-:Y:S01]  /*6820*/  FMUL.FTZ R8, R25, R2 ;  /* 0x0000000219087220 */ /* 0x000fe20000410000 */
        /* <DEDUP_REMOVED lines=59> */
.L_x_4732:
        /* <DEDUP_REMOVED lines=122> */
.L_x_4748:
[----:B------:R-:W-:Y:S05]  /*7380*/  BSYNC B6 ;  /* 0x0000000000067941 */ /* 0x000fea0003800000 */
.L_x_4747:
        /* <DEDUP_REMOVED lines=13> */
.L_x_4752:
[----:B-1----:R1:W2:Y:S02]  /*7460*/  SYNCS.PHASECHK.TRANS64.TRYWAIT P0, [R2+URZ+0x28c00], R3 ;  /* 0x028c0003020075a7 */ /* 0x0022a4000800017f */
[----:B--2---:R-:W-:Y:S05]  /*7470*/  @!P0 NANOSLEEP.SYNCS 0x989680 ;  /* 0x009896800000895d */ /* 0x004fea0003900000 */
[----:B------:R-:W2:Y:S02]  /*7480*/  @!P0 SYNCS.PHASECHK.TRANS64 P0, [R2+URZ+0x28c00], R3 ;  /* 0x028c0003020085a7 */ /* 0x000ea4000800007f */
[----:B--2---:R-:W-:Y:S05]  /*7490*/  @!P0 BRA `(.L_x_4752) ;  /* 0xfffffffc00f08947 */ /* 0x004fea000383ffff */
.L_x_4751:
[----:B------:R-:W-:Y:S05]  /*74a0*/  BSYNC B0 ;  /* 0x0000000000007941 */ /* 0x000fea0003800000 */
.L_x_4750:
[----:B------:R-:W-:Y:S05]  /*74b0*/  BRA `(.L_x_4753) ;  /* 0x0000002c00d07947 */ /* 0x000fea0003800000 */
.L_x_4749:
        /* <DEDUP_REMOVED lines=31> */
.L_x_4755:
[----:B------:R-:W-:Y:S05]  /*76b0*/  BSYNC B6 ;  /* 0x0000000000067941 */ /* 0x000fea0003800000 */
.L_x_4754:
        /* <DEDUP_REMOVED lines=20> */
[----:B------:R-:W-:-:S05]  /*7800*/  IMAD.IADD R20, R21, 0x1, -R20 ;  /* 0x0000000115147824 */ /* 0x000fca00078e0a14 */
[----:B------:R-:W-:-:S05]  /*7810*/  LEA R3, R20, R38, 0x5 ;  /* 0x0000002614037211 */ /* 0x000fca00078e28ff */
        /* <DEDUP_REMOVED lines=23> */
.L_x_4985:
        /* <DEDUP_REMOVED lines=16> */
[----:B------:R-:W-:Y:S01]  /*7a90*/  @!P3 IMAD.SHL.U32 R33, R196, 0x2, RZ ;  /* 0x00000002c421b824 */ /* 0x000fe200078e00ff */
        /* <DEDUP_REMOVED lines=14> */
.L_x_4760:
[----:B------:R-:W-:Y:S05]  /*7b80*/  BSYNC B1 ;  /* 0x0000000000017941 */ /* 0x000fea0003800000 */
.L_x_4759:
[----:B---3-5:R-:W-:Y:S01]  /*7b90*/  IMAD.MOV.U32 R5, RZ, RZ, R24 ;  /* 0x000000ffff057224 */ /* 0x028fe200078e0018 */
[----:B------:R-:W-:Y:S01]  /*7ba0*/  UMOV UR4, 0xffffffff ;  /* 0xffffffff00047882 */ /* 0x000fe20000000000 */
[----:B-1----:R-:W-:Y:S02]  /*7bb0*/  IMAD.MOV.U32 R8, RZ, RZ, R25 ;  /* 0x000000ffff087224 */ /* 0x002fe400078e0019 */
[----:B--2---:R-:W-:Y:S02]  /*7bc0*/  IMAD.MOV.U32 R0, RZ, RZ, R26 ;  /* 0x000000ffff007224 */ /* 0x004fe400078e001a */
[----:B------:R-:W-:Y:S01]  /*7bd0*/  IMAD.MOV.U32 R3, RZ, RZ, R27 ;  /* 0x000000ffff037224 */ /* 0x000fe200078e001b */
[----:B------:R-:W-:Y:S01]  /*7be0*/  PRMT R42, R5, 0x5410, R8 ;  /* 0x00005410052a7816 */ /* 0x000fe20000000008 */
[----:B------:R-:W-:Y:S01]  /*7bf0*/  IMAD.MOV.U32 R5, RZ, RZ, R20 ;  /* 0x000000ffff057224 */ /* 0x000fe200078e0014 */
[----:B------:R-:W-:Y:S02]  /*7c00*/  MOV R8, R21 ;  /* 0x0000001500087202 */ /* 0x000fe40000000f00 */
[----:B------:R-:W-:Y:S01]  /*7c10*/  PRMT R40, R3, 0x5410, R0 ;  /* 0x0000541003287816 */ /* 0x000fe20000000000 */
[----:B------:R-:W-:Y:S01]  /*7c20*/  IMAD.MOV.U32 R0, RZ, RZ, R28 ;  /* 0x000000ffff007224 */ /* 0x000fe200078e001c */
[----:B------:R-:W-:Y:S01]  /*7c30*/  PRMT R44, R8, 0x5410, R5 ;  /* 0x00005410082c7816 */ /* 0x000fe20000000005 */
[----:B------:R-:W-:Y:S01]  /*7c40*/  IMAD.MOV.U32 R3, RZ, RZ, R29 ;  /* 0x000000ffff037224 */ /* 0x000fe200078e001d */
[----:B------:R-:W-:-:S02]  /*7c50*/  CS2R R8, SRZ ;  /* 0x0000000000087805 */ /* 0x000fc4000001ff00 */
[----:B------:R-:W-:Y:S02]  /*7c60*/  PRMT R41, R41, 0x5410, R0 ;  /* 0x0000541029297816 */ /* 0x000fe40000000000 */
[----:B------:R-:W-:Y:S01]  /*7c70*/  PRMT R43, R43, 0x5410, R3 ;  /* 0x000054102b2b7816 */ /* 0x000fe20000000003 */
[----:B------:R-:W-:Y:S06]  /*7c80*/  BRA.DIV UR4, `(.L_x_4761) ;  /* 0x0000014204147947 */ /* 0x000fec000b800000 */
[----:B------:R1:W2:Y:S04]  /*7c90*/  SHFL.IDX PT, R3, R6, 0x1, 0x1c1f ;  /* 0x003c1f0006037f89 */ /* 0x0002a800000e0000 */
[----:B------:R1:W3:Y:S04]  /*7ca0*/  SHFL.IDX PT, R0, R4, 0x1, 0x1c1f ;  /* 0x003c1f0004007f89 */ /* 0x0002e800000e0000 */
[----:B------:R1:W0:Y:S04]  /*7cb0*/  SHFL.IDX PT, R5, R10, 0x1, 0x1c1f ;  /* 0x003c1f000a057f89 */ /* 0x00022800000e0000 */
[----:B----4-:R1:W4:Y:S02]  /*7cc0*/  SHFL.IDX PT, R14, R7, 0x1, 0x1c1f ;  /* 0x003c1f00070e7f89 */ /* 0x01032400000e0000 */
.L_x_4991:
        /* <DEDUP_REMOVED lines=21> */
[----:B------:R-:W-:Y:S01]  /*7e20*/  @!P3 IMAD.SHL.U32 R7, R196, 0x2, RZ ;  /* 0x00000002c407b824 */ /* 0x000fe200078e00ff */
        /* <DEDUP_REMOVED lines=14> */
.L_x_4763:
[----:B------:R-:W-:Y:S05]  /*7f10*/  BSYNC B1 ;  /* 0x0000000000017941 */ /* 0x000fea0003800000 */
.L_x_4762:
[----:B------:R-:W1:Y:S01]  /*7f20*/  SYNCS.PHASECHK.TRANS64.TRYWAIT P0, [R2+URZ+0x28c00], R37 ;  /* 0x028c0025020075a7 */ /* 0x000e62000800017f */
[----:B--2---:R-:W-:Y:S01]  /*7f30*/  LOP3.LUT R3, R34, 0x1c0, RZ, 0xc0, !PT ;  /* 0x000001c022037812 */ /* 0x004fe200078ec0ff */
[----:B0----5:R-:W-:Y:S01]  /*7f40*/  IMAD.MOV.U32 R4, RZ, RZ, R8 ;  /* 0x000000ffff047224 */ /* 0x021fe200078e0008 */
[----:B------:R-:W-:Y:S01]  /*7f50*/  VIADDMNMX R35, R35, -R200, 0x40, PT ;  /* 0x0000004023237446 */ /* 0x000fe200038009c8 */
[----:B------:R-:W-:Y:S01]  /*7f60*/  IMAD.MOV.U32 R5, RZ, RZ, R11 ;  /* 0x000000ffff057224 */ /* 0x000fe200078e000b */
[----:B---3--:R-:W-:Y:S01]  /*7f70*/  LOP3.LUT R0, R3, 0x18, R16, 0xf8, !PT ;  /* 0x0000001803007812 */ /* 0x008fe200078ef810 */
[----:B------:R-:W-:Y:S01]  /*7f80*/  IMAD.MOV.U32 R6, RZ, RZ, R30 ;  /* 0x000000ffff067224 */ /* 0x000fe200078e001e */
[----:B------:R-:W-:Y:S01]  /*7f90*/  SHF.R.U32.HI R3, RZ, 0x3, R3 ;  /* 0x00000003ff037819 */ /* 0x000fe20000011603 */
[----:B------:R-:W-:Y:S01]  /*7fa0*/  BSSY B1, `(.L_x_4764) ;  /* 0x0000013000017945 */ /* 0x000fe20003800000 */
[----:B------:R-:W-:Y:S01]  /*7fb0*/  PRMT R45, R4, 0x7610, R45 ;  /* 0x00007610042d7816 */ /* 0x000fe2000000002d */
[----:B------:R-:W-:Y:S01]  /*7fc0*/  IMAD.MOV.U32 R4, RZ, RZ, R10 ;  /* 0x000000ffff047224 */ /* 0x000fe200078e000a */
[----:B------:R-:W-:Y:S01]  /*7fd0*/  LOP3.LUT R3, R0, R3, RZ, 0x3c, !PT ;  /* 0x0000000300037212 */ /* 0x000fe200078e3cff */
[----:B------:R-:W-:Y:S01]  /*7fe0*/  IMAD.MOV.U32 R0, RZ, RZ, R9 ;  /* 0x000000ffff007224 */ /* 0x000fe200078e0009 */
[----:B------:R-:W-:-:S02]  /*7ff0*/  LOP3.LUT P2, RZ, R191, 0x4, RZ, 0xc0, !PT ;  /* 0x00000004bfff7812 */ /* 0x000fc4000784c0ff */
[----:B------:R-:W-:Y:S01]  /*8000*/  PRMT R15, R4, 0x5410, R6 ;  /* 0x00005410040f7816 */ /* 0x000fe20000000006 */
[----:B------:R-:W-:Y:S01]  /*8010*/  IMAD R3, R228, 0x200, R3 ;  /* 0x00000200e4037824 */ /* 0x000fe200078e0203 */
[----:B----4-:R-:W-:Y:S01]  /*8020*/  PRMT R14, R5, 0x5410, R0 ;  /* 0x00005410050e7816 */ /* 0x010fe20000000000 */
[----:B------:R-:W-:Y:S01]  /*8030*/  IMAD.MOV.U32 R0, RZ, RZ, R31 ;  /* 0x000000ffff007224 */ /* 0x000fe200078e001f */
[----:B------:R-:W-:Y:S01]  /*8040*/  ISETP.GE.AND P1, PT, R186, R35, PT ;  /* 0x00000023ba00720c */ /* 0x000fe20003f26270 */
[----:B------:R-:W-:Y:S01]  /*8050*/  IMAD.MOV.U32 R4, RZ, RZ, R12 ;  /* 0x000000ffff047224 */ /* 0x000fe200078e000c */
[----:B------:R-:W-:Y:S01]  /*8060*/  MOV R5, R13 ;  /* 0x0000000d00057202 */ /* 0x000fe20000000f00 */
[----:B------:R-:W-:Y:S01]  /*8070*/  IMAD R3, R3, 0x2, R2 ;  /* 0x0000000203037824 */ /* 0x000fe200078e0202 */
[----:B------:R-:W-:Y:S02]  /*8080*/  PRMT R46, R0, 0x7610, R46 ;  /* 0x00007610002e7816 */ /* 0x000fe4000000002e */
[----:B------:R-:W-:Y:S01]  /*8090*/  PRMT R32, R4, 0x7610, R32 ;  /* 0x0000761004207816 */ /* 0x000fe20000000020 */
[----:B------:R-:W-:-:S02]  /*80a0*/  VIADD R4, R3, 0x20400 ;  /* 0x0002040003047836 */ /* 0x000fc40000000000 */
[----:B------:R-:W-:Y:S01]  /*80b0*/  VIADD R0, R3, 0x20440 ;  /* 0x0002044003007836 */ /* 0x000fe20000000000 */
[----:B-1----:R-:W-:Y:S06]  /*80c0*/  @!P0 BRA `(.L_x_4765) ;  /* 0x0000013c00748947 */ /* 0x002fec0003800000 */
.L_x_4992:
[----:B------:R-:W-:Y:S05]  /*80d0*/  BSYNC B1 ;  /* 0x0000000000017941 */ /* 0x000fea0003800000 */
.L_x_4764:
        /* <DEDUP_REMOVED lines=12> */
[----:B------:R-:W-:Y:S02]  /*81a0*/  SHF.R.U64 R38, R26, 0x10, R27 ;  /* 0x000000101a267819 */ /* 0x000fe4000000121b */
[----:B------:R-:W-:Y:S02]  /*81b0*/  PRMT R39, R40, 0x5410, R39 ;  /* 0x0000541028277816 */ /* 0x000fe40000000027 */
[----:B------:R-:W-:Y:S02]  /*81c0*/  PRMT R36, R43, 0x5432, R36 ;  /* 0x000054322b247816 */ /* 0x000fe40000000024 */
[----:B------:R-:W-:-:S02]  /*81d0*/  SHF.R.U64 R34, R28, 0x10, R29 ;  /* 0x000000101c227819 */ /* 0x000fc4000000121d */
[----:B------:R-:W-:Y:S01]  /*81e0*/  PRMT R38, R40, 0x5432, R38 ;  /* 0x0000543228267816 */ /* 0x000fe20000000026 */
[----:B------:R-:W-:Y:S01]  /*81f0*/  IMAD.U32 R40, R39, 0x10000, RZ ;  /* 0x0001000027287824 */ /* 0x000fe200078e00ff */
[----:B------:R-:W-:Y:S01]  /*8200*/  PRMT R34, R41, 0x5432, R34 ;  /* 0x0000543229227816 */ /* 0x000fe20000000022 */
[C---:B0-----:R-:W-:Y:S01]  /*8210*/  IMAD.U32 R37, R36.reuse, 0x10000, RZ ;  /* 0x0001000024257824 */ /* 0x041fe200078e00ff */
[----:B------:R-:W-:Y:S02]  /*8220*/  LOP3.LUT R39, R39, 0xffff0000, RZ, 0xc0, !PT ;  /* 0xffff000027277812 */ /* 0x000fe400078ec0ff */
[----:B------:R-:W-:Y:S02]  /*8230*/  LOP3.LUT R36, R36, 0xffff0000, RZ, 0xc0, !PT ;  /* 0xffff000024247812 */ /* 0x000fe400078ec0ff */
[C---:B-1----:R-:W-:Y:S01]  /*8240*/  LOP3.LUT R27, R6.reuse, 0xffff0000, RZ, 0xc0, !PT ;  /* 0xffff0000061b7812 */ /* 0x042fe200078ec0ff */
[----:B------:R-:W-:Y:S01]  /*8250*/  IMAD.U32 R26, R6, 0x10000, RZ ;  /* 0x00010000061a7824 */ /* 0x000fe200078e00ff */
[C---:B------:R-:W-:Y:S01]  /*8260*/  LOP3.LUT R29, R7.reuse, 0xffff0000, RZ, 0xc0, !PT ;  /* 0xffff0000071d7812 */ /* 0x040fe200078ec0ff */
[----:B------:R-:W-:-:S02]  /*8270*/  IMAD.U32 R28, R7, 0x10000, RZ ;  /* 0x00010000071c7824 */ /* 0x000fc400078e00ff */
[CC--:B------:R-:W-:Y:S01]  /*8280*/  FMUL.FTZ R41, R27.reuse, R40.reuse ;  /* 0x000000281b297220 */ /* 0x0c0fe20000410000 */
[----:B------:R-:W-:Y:S01]  /*8290*/  FMUL.FTZ R27, R27, R37 ;  /* 0x000000251b1b7220 */ /* 0x000fe20000410000 */
[C---:B------:R-:W-:Y:S01]  /*82a0*/  FMUL.FTZ R43, R29.reuse, R39 ;  /* 0x000000271d2b7220 */ /* 0x040fe20000410000 */
[----:B------:R-:W-:Y:S02]  /*82b0*/  IMAD.U32 R6, R4, 0x10000, RZ ;  /* 0x0001000004067824 */ /* 0x000fe400078e00ff */
[C---:B------:R-:W-:Y:S01]  /*82c0*/  FFMA.FTZ R41, R26.reuse, R37, -R41 ;  /* 0x000000251a297223 */ /* 0x040fe20000010829 */
[----:B------:R-:W-:Y:S01]  /*82d0*/  FFMA.FTZ R40, R26, R40, R27 ;  /* 0x000000281a287223 */ /* 0x000fe2000001001b */
[-C--:B------:R-:W-:Y:S01]  /*82e0*/  FMUL.FTZ R37, R29, R36.reuse ;  /* 0x000000241d257220 */ /* 0x080fe20000410000 */
[C---:B------:R-:W-:Y:S01]  /*82f0*/  IMAD.U32 R7, R5.reuse, 0x10000, RZ ;  /* 0x0001000005077824 */ /* 0x040fe200078e00ff */
[----:B------:R-:W-:Y:S01]  /*8300*/  LOP3.LUT R4, R4, 0xffff0000, RZ, 0xc0, !PT ;  /* 0xffff000004047812 */ /* 0x000fe200078ec0ff */
[----:B------:R-:W-:Y:S01]  /*8310*/  IMAD.U32 R29, R38, 0x10000, RZ ;  /* 0x00010000261d7824 */ /* 0x000fe200078e00ff */
[----:B------:R-:W-:Y:S01]  /*8320*/  LOP3.LUT R5, R5, 0xffff0000, RZ, 0xc0, !PT ;  /* 0xffff000005057812 */ /* 0x000fe200078ec0ff */
[----:B------:R-:W-:Y:S01]  /*8330*/  IMAD.U32 R27, R34, 0x10000, RZ ;  /* 0x00010000221b7824 */ /* 0x000fe200078e00ff */
[----:B------:R-:W-:Y:S01]  /*8340*/  LOP3.LUT R38, R38, 0xffff0000, RZ, 0xc0, !PT ;  /* 0xffff000026267812 */ /* 0x000fe200078ec0ff */
[----:B------:R-:W-:Y:S01]  /*8350*/  FFMA.FTZ R43, R28, R36, -R43 ;  /* 0x000000241c2b7223 */ /* 0x000fe2000001082b */
        /* <DEDUP_REMOVED lines=15> */
.L_x_4769:
[----:B------:R-:W-:Y:S05]  /*8450*/  BSYNC B2 ;  /* 0x0000000000027941 */ /* 0x000fea0003800000 */
.L_x_4768:
[----:B------:R-:W-:Y:S05]  /*8460*/  @P1 BRA `(.L_x_4767) ;  /* 0x0000000000b81947 */ /* 0x000fea0003800000 */
[----:B-1----:R-:W1:Y:S01]  /*8470*/  LDS.128 R4, [R0] ;  /* 0x0000000000047984 */ /* 0x002e620000000c00 */
        /* <DEDUP_REMOVED lines=8> */
[----:B------:R-:W-:-:S02]  /*8500*/  PRMT R26, R44, 0x5432, R26 ;  /* 0x000054322c1a7816 */ /* 0x000fc4000000001a */
[----:B------:R-:W-:Y:S02]  /*8510*/  LOP3.LUT R34, R34, 0xffff0000, RZ, 0xc0, !PT ;  /* 0xffff000022227812 */ /* 0x000fe400078ec0ff */
[----:B------:R-:W-:Y:S02]  /*8520*/  LOP3.LUT R27, R27, 0xffff0000, RZ, 0xc0, !PT ;  /* 0xffff00001b1b7812 */ /* 0x000fe400078ec0ff */
[----:B------:R-:W-:Y:S02]  /*8530*/  PRMT R29, R42, 0x5410, R29 ;  /* 0x000054102a1d7816 */ /* 0x000fe4000000001d */
[C---:B-1----:R-:W-:Y:S01]  /*8540*/  LOP3.LUT R21, R6.reuse, 0xffff0000, RZ, 0xc0, !PT ;  /* 0xffff000006157812 */ /* 0x042fe200078ec0ff */
[----:B------:R-:W-:Y:S01]  /*8550*/  IMAD.U32 R20, R6, 0x10000, RZ ;  /* 0x0001000006147824 */ /* 0x000fe200078e00ff */
[C---:B------:R-:W-:Y:S01]  /*8560*/  LOP3.LUT R25, R7.reuse, 0xffff0000, RZ, 0xc0, !PT ;  /* 0xffff000007197812 */ /* 0x040fe200078ec0ff */
[----:B------:R-:W-:Y:S02]  /*8570*/  IMAD.U32 R24, R7, 0x10000, RZ ;  /* 0x0001000007187824 */ /* 0x000fe400078e00ff */
[C---:B0-----:R-:W-:Y:S01]  /*8580*/  FMUL.FTZ R37, R21.reuse, R36 ;  /* 0x0000002415257220 */ /* 0x041fe20000410000 */
[----:B------:R-:W-:Y:S01]  /*8590*/  FMUL.FTZ R21, R21, R28 ;  /* 0x0000001c15157220 */ /* 0x000fe20000410000 */
[C---:B------:R-:W-:Y:S01]  /*85a0*/  IMAD.U32 R6, R4.reuse, 0x10000, RZ ;  /* 0x0001000004067824 */ /* 0x040fe200078e00ff */
[----:B------:R-:W-:Y:S01]  /*85b0*/  LOP3.LUT R4, R4, 0xffff0000, RZ, 0xc0, !PT ;  /* 0xffff000004047812 */ /* 0x000fe200078ec0ff */
[----:B------:R-:W-:-:S02]  /*85c0*/  IMAD.U32 R7, R5, 0x10000, RZ ;  /* 0x0001000005077824 */ /* 0x000fc400078e00ff */
[C---:B------:R-:W-:Y:S01]  /*85d0*/  FFMA.FTZ R36, R20.reuse, R36, R21 ;  /* 0x0000002414247223 */ /* 0x040fe20000010015 */
[----:B------:R-:W-:Y:S01]  /*85e0*/  FFMA.FTZ R37, R20, R28, -R37 ;  /* 0x0000001c14257223 */ /* 0x000fe20000010825 */
[C---:B------:R-:W-:Y:S01]  /*85f0*/  SHF.L.U32 R21, R26.reuse, 0x10, RZ ;  /* 0x000000101a157819 */ /* 0x040fe200000006ff */
[-C--:B------:R-:W-:Y:S01]  /*8600*/  FMUL.FTZ R39, R25, R34.reuse ;  /* 0x0000002219277220 */ /* 0x080fe20000410000 */
[----:B------:R-:W-:Y:S01]  /*8610*/  LOP3.LUT R5, R5, 0xffff0000, RZ, 0xc0, !PT ;  /* 0xffff000005057812 */ /* 0x000fe200078ec0ff */
[-C--:B------:R-:W-:Y:S01]  /*8620*/  FMUL.FTZ R41, R25, R27.reuse ;  /* 0x0000001b19297220 */ /* 0x080fe20000410000 */
[C---:B------:R-:W-:Y:S01]  /*8630*/  LOP3.LUT R20, R29.reuse, 0xffff0000, RZ, 0xc0, !PT ;  /* 0xffff00001d147812 */ /* 0x040fe200078ec0ff */
[----:B------:R-:W-:Y:S01]  /*8640*/  IMAD.U32 R25, R29, 0x10000, RZ ;  /* 0x000100001d197824 */ /* 0x000fe200078e00ff */
[----:B------:R-:W-:Y:S01]  /*8650*/  LOP3.LUT R26, R26, 0xffff0000, RZ, 0xc0, !PT ;  /* 0xffff00001a1a7812 */ /* 0x000fe200078ec0ff */
[C---:B------:R-:W-:Y:S01]  /*8660*/  FFMA.FTZ R39, R24.reuse, R27, -R39 ;  /* 0x0000001b18277223 */ /* 0x040fe20000010827 */
        /* <DEDUP_REMOVED lines=14> */
.L_x_4767:
[----:B------:R-:W-:Y:S05]  /*8750*/  BSYNC B1 ;  /* 0x0000000000017941 */ /* 0x000fea0003800000 */
.L_x_4766:
        /* <DEDUP_REMOVED lines=14> */
[C---:B------:R-:W-:Y:S01]  /*8840*/  IMAD.U32 R29, R28.reuse, 0x10000, RZ ;  /* 0x000100001c1d7824 */ /* 0x040fe200078e00ff */
[----:B------:R-:W-:Y:S01]  /*8850*/  LOP3.LUT R28, R28, 0xffff0000, RZ, 0xc0, !PT ;  /* 0xffff00001c1c7812 */ /* 0x000fe200078ec0ff */
[----:B------:R-:W-:Y:S01]  /*8860*/  IMAD.U32 R26, R25, 0x10000, RZ ;  /* 0x00010000191a7824 */ /* 0x000fe200078e00ff */
[----:B------:R-:W-:-:S02]  /*8870*/  SHF.R.U64 R24, R30, 0x10, R31 ;  /* 0x000000101e187819 */ /* 0x000fc4000000121f */
        /* <DEDUP_REMOVED lines=36> */
.L_x_4772:
[----:B------:R-:W-:Y:S05]  /*8ac0*/  BSYNC B1 ;  /* 0x0000000000017941 */ /* 0x000fea0003800000 */
.L_x_4771:
[----:B------:R-:W-:Y:S05]  /*8ad0*/  @P1 BRA `(.L_x_4770) ;  /* 0x0000001800241947 */ /* 0x000fea0003800000 */
[----:B-1----:R-:W1:Y:S01]  /*8ae0*/  LDS.128 R4, [R0+0x1000] ;  /* 0x0010000000047984 */ /* 0x002e620000000c00 */
[----:B------:R-:W-:Y:S02]  /*8af0*/  SHF.R.U64 R8, R10, 0x10, R11 ;  /* 0x000000100a087819 */ /* 0x000fe4000000120b */
[----:B------:R-:W-:Y:S02]  /*8b00*/  SHF.R.U64 R3, R12, 0x10, R13 ;  /* 0x000000100c037819 */ /* 0x000fe4000000120d */
        /* <DEDUP_REMOVED lines=13> */
[----:B------:R-:W-:-:S02]  /*8be0*/  IMAD.U32 R8, R6, 0x10000, RZ ;  /* 0x0001000006087824 */ /* 0x000fc400078e00ff */
[C---:B------:R-:W-:Y:S01]  /*8bf0*/  FMUL.FTZ R13, R9.reuse, R12 ;  /* 0x0000000c090d7220 */ /* 0x040fe20000410000 */
[-C--:B------:R-:W-:Y:S01]  /*8c00*/  FMUL.FTZ R9, R9, R11.reuse ;  /* 0x0000000b09097220 */ /* 0x080fe20000410000 */
[C---:B------:R-:W-:Y:S01]  /*8c10*/  FMUL.FTZ R21, R7.reuse, R14 ;  /* 0x0000000e07157220 */ /* 0x040fe20000410000 */
[----:B------:R-:W-:Y:S02]  /*8c20*/  IMAD.U32 R3, R4, 0x10000, RZ ;  /* 0x0001000004037824 */ /* 0x000fe400078e00ff */
[C---:B------:R-:W-:Y:S01]  /*8c30*/  FFMA.FTZ R13, R8.reuse, R11, -R13 ;  /* 0x0000000b080d7223 */ /* 0x040fe2000001080d */
[----:B------:R-:W-:Y:S01]  /*8c40*/  FFMA.FTZ R20, R8, R12, R9 ;  /* 0x0000000c08147223 */ /* 0x000fe20000010009 */
[-C--:B------:R-:W-:Y:S01]  /*8c50*/  FMUL.FTZ R9, R7, R33.reuse ;  /* 0x0000002107097220 */ /* 0x080fe20000410000 */
[----:B------:R-:W-:Y:S01]  /*8c60*/  IMAD.U32 R6, R5, 0x10000, RZ ;  /* 0x0001000005067824 */ /* 0x000fe200078e00ff */
        /* <DEDUP_REMOVED lines=22> */
.L_x_4757:
        /* <DEDUP_REMOVED lines=11> */
[----:B------:R-:W-:-:S04]  /*8e80*/  LOP3.LUT R3, R3, 0xfffffffc, RZ, 0xc0, !PT ;  /* 0xfffffffc03037812 */ /* 0x000fc800078ec0ff */
[----:B------:R-:W-:Y:S02]  /*8e90*/  IADD3 R3, R0, -R3, RZ ;  /* 0x8000000300037210 */ /* 0x000fe40007ffe0ff */
[----:B------:R-:W1:Y:S03]  /*8ea0*/  @P0 LDC R0, c[0x0][0x44c] ;  /* 0x00011300ff000b82 */ /* 0x000e660000000800 */
        /* <DEDUP_REMOVED lines=53> */
[----:B------:R-:W-:Y:S01]  /*9200*/  IMAD.MOV.U32 R8, RZ, RZ, R32 ;  /* 0x000000ffff087224 */ /* 0x000fe200078e0020 */
[----:B---3--:R-:W-:-:S02]  /*9210*/  @!P1 MOV R20, R4 ;  /* 0x0000000400149202 */ /* 0x008fc40000000f00 */
[----:B------:R0:W3:Y:S01]  /*9220*/  SHFL.IDX PT, R3, R25, 0x1, 0x1c1f ;  /* 0x003c1f0019037f89 */ /* 0x0000e200000e0000 */
[----:B------:R-:W-:Y:S01]  /*9230*/  @!P1 IMAD.MOV.U32 R21, RZ, RZ, R5 ;  /* 0x000000ffff159224 */ /* 0x000fe200078e0005 */
[----:B------:R-:W-:Y:S01]  /*9240*/  PRMT R34, R8, 0x7610, R34 ;  /* 0x0000761008227816 */ /* 0x000fe20000000022 */
[----:B------:R-:W-:Y:S02]  /*9250*/  @!P1 IMAD.MOV.U32 R29, RZ, RZ, R7 ;  /* 0x000000ffff1d9224 */ /* 0x000fe400078e0007 */
[----:B------:R-:W-:Y:S02]  /*9260*/  @!P1 IMAD.MOV.U32 R28, RZ, RZ, R6 ;  /* 0x000000ffff1c9224 */ /* 0x000fe400078e0006 */
[----:B------:R-:W-:Y:S02]  /*9270*/  IMAD.MOV.U32 R4, RZ, RZ, R20 ;  /* 0x000000ffff047224 */ /* 0x000fe400078e0014 */
[----:B------:R-:W-:Y:S02]  /*9280*/  IMAD.MOV.U32 R5, RZ, RZ, R21 ;  /* 0x000000ffff057224 */ /* 0x000fe400078e0015 */
[----:B------:R-:W-:-:S02]  /*9290*/  IMAD.MOV.U32 R7, RZ, RZ, R29 ;  /* 0x000000ffff077224 */ /* 0x000fc400078e001d */
[----:B------:R-:W-:Y:S01]  /*92a0*/  IMAD.MOV.U32 R9, RZ, RZ, R33 ;  /* 0x000000ffff097224 */ /* 0x000fe200078e0021 */
[----:B------:R-:W-:Y:S01]  /*92b0*/  PRMT R41, R41, 0x5410, R5 ;  /* 0x0000541029297816 */ /* 0x000fe20000000005 */
[----:B------:R-:W-:Y:S01]  /*92c0*/  IMAD.MOV.U32 R6, RZ, RZ, R28 ;  /* 0x000000ffff067224 */ /* 0x000fe200078e001c */
[----:B------:R-:W-:Y:S02]  /*92d0*/  PRMT R39, R7, 0x5410, R4 ;  /* 0x0000541007277816 */ /* 0x000fe40000000004 */
[----:B------:R-:W-:Y:S02]  /*92e0*/  CS2R R4, SRZ ;  /* 0x0000000000047805 */ /* 0x000fe4000001ff00 */
[----:B------:R-:W-:Y:S02]  /*92f0*/  PRMT R36, R9, 0x7610, R36 ;  /* 0x0000761009247816 */ /* 0x000fe40000000024 */
[----:B012-4-:R-:W-:-:S07]  /*9300*/  PRMT R43, R43, 0x5410, R6 ;  /* 0x000054102b2b7816 */ /* 0x017fce0000000006 */
.L_x_5002:
        /* <DEDUP_REMOVED lines=20> */
[--C-:B------:R-:W-:Y:S02]  /*9450*/  IMAD.X R9, R0, 0x1, R5.reuse, P1 ;  /* 0x0000000100097824 */ /* 0x100fe400008e0605 */
[----:B------:R-:W-:-:S04]  /*9460*/  IMAD.X R5, R24, 0x1, R5, P2 ;  /* 0x0000000118057824 */ /* 0x000fc800010e0605 */
[----:B------:R-:W5:Y:S04]  /*9470*/  LD.E.128 R8, desc[UR40][R8.64] ;  /* 0x0000002808087980 */ /* 0x000f68000c101d00 */
[----:B------:R-:W5:Y:S02]  /*9480*/  LD.E.128 R4, desc[UR40][R4.64] ;  /* 0x0000002804047980 */ /* 0x000f64000c101d00 */
.L_x_4775:
[----:B------:R-:W-:Y:S05]  /*9490*/  BSYNC B1 ;  /* 0x0000000000017941 */ /* 0x000fea0003800000 */
.L_x_4774:
[----:B------:R-:W0:Y:S01]  /*94a0*/  SYNCS.PHASECHK.TRANS64.TRYWAIT P1, [R2+URZ+0x28c00], R13 ;  /* 0x028c000d020075a7 */ /* 0x000e22000802017f */
[----:B-----5:R-:W-:Y:S01]  /*94b0*/  IMAD.MOV.U32 R0, RZ, RZ, R4 ;  /* 0x000000ffff007224 */ /* 0x020fe200078e0004 */
[----:B------:R-:W-:Y:S01]  /*94c0*/  VIADDMNMX R35, R35, -R200, 0x40, PT ;  /* 0x0000004023237446 */ /* 0x000fe200038009c8 */
[----:B---3--:R-:W-:Y:S01]  /*94d0*/  IMAD.MOV.U32 R3, RZ, RZ, R5 ;  /* 0x000000ffff037224 */ /* 0x008fe200078e0005 */
[----:B------:R-:W-:Y:S01]  /*94e0*/  MOV R14, R9 ;  /* 0x00000009000e7202 */ /* 0x000fe20000000f00 */
[C---:B------:R-:W-:Y:S01]  /*94f0*/  VIADD R12, R186.reuse, 0x20 ;  /* 0x00000020ba0c7836 */ /* 0x040fe20000000000 */
[-C--:B------:R-:W-:Y:S01]  /*9500*/  ISETP.GE.OR P2, PT, R186, R35.reuse, P0 ;  /* 0x00000023ba00720c */ /* 0x080fe20000746670 */
[----:B------:R-:W-:Y:S01]  /*9510*/  BSSY B1, `(.L_x_4776) ;  /* 0x000000d000017945 */ /* 0x000fe20003800000 */
        /* <DEDUP_REMOVED lines=12> */
.L_x_5003:
[----:B------:R-:W-:Y:S05]  /*95e0*/  BSYNC B1 ;  /* 0x0000000000017941 */ /* 0x000fea0003800000 */
.L_x_4776:
[----:B------:R-:W-:Y:S04]  /*95f0*/  BSSY B1, `(.L_x_4778) ;  /* 0x000006a000017945 */ /* 0x000fe80003800000 */
[----:B------:R-:W-:Y:S05]  /*9600*/  @P2 BRA `(.L_x_4779) ;  /* 0x0000000400a02947 */ /* 0x000fea0003800000 */
[----:B------:R-:W-:Y:S01]  /*9610*/  IMAD.SHL.U32 R12, R191, 0x40, RZ ;  /* 0x00000040bf0c7824 */ /* 0x000fe200078e00ff */
[----:B------:R-:W-:Y:S01]  /*9620*/  SHF.R.U64 R35, R30, 0x10, R31 ;  /* 0x000000101e237819 */ /* 0x000fe2000000121f */
[----:B------:R-:W-:Y:S01]  /*9630*/  IMAD.IADD R14, R16, 0x1, R37 ;  /* 0x00000001100e7824 */ /* 0x000fe200078e0225 */
[--C-:B------:R-:W-:Y:S02]  /*9640*/  SHF.R.U64 R40, R20, 0x10, R21.reuse ;  /* 0x0000001014287819 */ /* 0x100fe40000001215 */
[----:B------:R-:W-:Y:S02]  /*9650*/  LOP3.LUT R15, R12, 0x1c0, RZ, 0xc0, !PT ;  /* 0x000001c00c0f7812 */ /* 0x000fe400078ec0ff */
[----:B------:R-:W-:Y:S02]  /*9660*/  SHF.R.U32.HI R42, RZ, 0x10, R21 ;  /* 0x00000010ff2a7819 */ /* 0x000fe40000011615 */
[----:B------:R-:W-:Y:S02]  /*9670*/  SHF.R.U32.HI R25, RZ, 0x3, R15 ;  /* 0x00000003ff197819 */ /* 0x000fe4000001160f */
[----:B------:R-:W-:-:S02]  /*9680*/  LOP3.LUT R14, R15, 0x38, R14, 0xf8, !PT ;  /* 0x000000380f0e7812 */ /* 0x000fc400078ef80e */
[----:B------:R-:W-:Y:S02]  /*9690*/  LOP3.LUT R12, R15, 0x38, R16, 0xf8, !PT ;  /* 0x000000380f0c7812 */ /* 0x000fe400078ef810 */
[-C--:B------:R-:W-:Y:S02]  /*96a0*/  LOP3.LUT R15, R14, R25.reuse, RZ, 0x3c, !PT ;  /* 0x000000190e0f7212 */ /* 0x080fe400078e3cff */
[----:B0-----:R-:W-:Y:S02]  /*96b0*/  LOP3.LUT R13, R12, R25, RZ, 0x3c, !PT ;  /* 0x000000190c0d7212 */ /* 0x001fe400078e3cff */
[----:B------:R-:W-:Y:S01]  /*96c0*/  SHF.R.U32.HI R45, RZ, 0x10, R29 ;  /* 0x00000010ff2d7819 */ /* 0x000fe2000001161d */
[C---:B------:R-:W-:Y:S01]  /*96d0*/  IMAD R25, R228.reuse, 0x200, R15 ;  /* 0x00000200e4197824 */ /* 0x040fe200078e020f */
[----:B------:R-:W-:Y:S01]  /*96e0*/  PRMT R35, R41, 0x5410, R35 ;  /* 0x0000541029237816 */ /* 0x000fe20000000023 */
[----:B------:R-:W-:Y:S01]  /*96f0*/  IMAD R13, R228, 0x200, R13 ;  /* 0x00000200e40d7824 */ /* 0x000fe200078e020d */
[----:B------:R-:W-:Y:S01]  /*9700*/  PRMT R40, R39, 0x5432, R40 ;  /* 0x0000543227287816 */ /* 0x000fe20000000028 */
[----:B------:R-:W-:Y:S01]  /*9710*/  IMAD R51, R25, 0x2, R2 ;  /* 0x0000000219337824 */ /* 0x000fe200078e0202 */
[----:B------:R-:W-:Y:S01]  /*9720*/  PRMT R42, R41, 0x5432, R42 ;  /* 0x00005432292a7816 */ /* 0x000fe2000000002a */
[----:B------:R-:W-:Y:S01]  /*9730*/  IMAD R50, R13, 0x2, R2 ;  /* 0x000000020d327824 */ /* 0x000fe200078e0202 */
[----:B------:R-:W-:Y:S01]  /*9740*/  PRMT R45, R39, 0x5410, R45 ;  /* 0x00005410272d7816 */ /* 0x000fe2000000002d */
[----:B------:R-:W-:Y:S01]  /*9750*/  IMAD.U32 R41, R40, 0x10000, RZ ;  /* 0x0001000028297824 */ /* 0x000fe200078e00ff */
[----:B------:R-:W0:Y:S01]  /*9760*/  LDS.128 R24, [R51+0x20400] ;  /* 0x0204000033187984 */ /* 0x000e220000000c00 */
[----:B------:R-:W-:Y:S01]  /*9770*/  SHF.R.U32.HI R38, RZ, 0x10, R31 ;  /* 0x00000010ff267819 */ /* 0x000fe2000001161f */
[----:B------:R-:W-:Y:S01]  /*9780*/  IMAD.U32 R39, R35, 0x10000, RZ ;  /* 0x0001000023277824 */ /* 0x000fe200078e00ff */
[----:B------:R-:W-:Y:S01]  /*9790*/  SHF.R.U64 R31, R32, 0x10, R33 ;  /* 0x00000010201f7819 */ /* 0x000fe20000001221 */
[----:B------:R-:W1:Y:S01]  /*97a0*/  LDS.128 R12, [R50+0x20400] ;  /* 0x02040000320c7984 */ /* 0x000e620000000c00 */
[----:B------:R-:W-:-:S02]  /*97b0*/  SHF.R.U64 R44, R28, 0x10, R29 ;  /* 0x000000101c2c7819 */ /* 0x000fc4000000121d */
[C---:B------:R-:W-:Y:S02]  /*97c0*/  PRMT R38, R34.reuse, 0x5432, R38 ;  /* 0x0000543222267816 */ /* 0x040fe40000000026 */
[----:B------:R-:W-:Y:S02]  /*97d0*/  PRMT R34, R34, 0x5410, R31 ;  /* 0x0000541022227816 */ /* 0x000fe4000000001f */
[----:B------:R-:W-:Y:S02]  /*97e0*/  PRMT R44, R43, 0x5432, R44 ;  /* 0x000054322b2c7816 */ /* 0x000fe4000000002c */
[----:B------:R-:W-:Y:S02]  /*97f0*/  LOP3.LUT R43, R40, 0xffff0000, RZ, 0xc0, !PT ;  /* 0xffff0000282b7812 */ /* 0x000fe400078ec0ff */
[----:B------:R-:W-:Y:S02]  /*9800*/  LOP3.LUT R35, R35, 0xffff0000, RZ, 0xc0, !PT ;  /* 0xffff000023237812 */ /* 0x000fe400078ec0ff */
[----:B------:R-:W-:-:S04]  /*9810*/  SHF.R.U32.HI R33, RZ, 0x10, R33 ;  /* 0x00000010ff217819 */ /* 0x000fc80000011621 */
[----:B------:R-:W-:Y:S01]  /*9820*/  PRMT R36, R36, 0x5410, R33 ;  /* 0x0000541024247816 */ /* 0x000fe20000000021 */
[C---:B0-----:R-:W-:Y:S01]  /*9830*/  IMAD.U32 R30, R24.reuse, 0x10000, RZ ;  /* 0x00010000181e7824 */ /* 0x041fe200078e00ff */
[----:B------:R-:W-:Y:S01]  /*9840*/  LOP3.LUT R24, R24, 0xffff0000, RZ, 0xc0, !PT ;  /* 0xffff000018187812 */ /* 0x000fe200078ec0ff */
[C---:B------:R-:W-:Y:S01]  /*9850*/  IMAD.U32 R31, R25.reuse, 0x10000, RZ ;  /* 0x00010000191f7824 */ /* 0x040fe200078e00ff */
[----:B------:R-:W-:Y:S01]  /*9860*/  LOP3.LUT R25, R25, 0xffff0000, RZ, 0xc0, !PT ;  /* 0xffff000019197812 */ /* 0x000fe200078ec0ff */
[----:B-1----:R-:W-:Y:S02]  /*9870*/  IMAD.U32 R20, R12, 0x10000, RZ ;  /* 0x000100000c147824 */ /* 0x002fe400078e00ff */
[C---:B------:R-:W-:Y:S01]  /*9880*/  FMUL.FTZ R47, R30.reuse, R41 ;  /* 0x000000291e2f7220 */ /* 0x040fe20000410000 */
[----:B------:R-:W-:Y:S01]  /*9890*/  FMUL.FTZ R49, R30, R39 ;  /* 0x000000271e317220 */ /* 0x000fe20000410000 */
[----:B------:R-:W-:Y:S01]  /*98a0*/  SHF.L.U32 R30, R42, 0x10, RZ ;  /* 0x000000102a1e7819 */ /* 0x000fe200000006ff */
[----:B------:R-:W-:-:S02]  /*98b0*/  IMAD.U32 R21, R13, 0x10000, RZ ;  /* 0x000100000d157824 */ /* 0x000fc400078e00ff */
[C---:B------:R-:W-:Y:S01]  /*98c0*/  FFMA.FTZ R47, R20.reuse, R39, -R47 ;  /* 0x00000027142f7223 */ /* 0x040fe2000001082f */
[----:B------:R-:W-:Y:S01]  /*98d0*/  FFMA.FTZ R49, R20, R41, R49 ;  /* 0x0000002914317223 */ /* 0x000fe20000010031 */
[----:B------:R-:W-:Y:S02]  /*98e0*/  IMAD.U32 R20, R38, 0x10000, RZ ;  /* 0x0001000026147824 */ /* 0x000fe400078e00ff */
[C---:B------:R-:W-:Y:S01]  /*98f0*/  FMUL.FTZ R46, R31.reuse, R30 ;  /* 0x0000001e1f2e7220 */ /* 0x040fe20000410000 */
[----:B------:R-:W-:Y:S01]  /*9900*/  LOP3.LUT R12, R12, 0xffff0000, RZ, 0xc0, !PT ;  /* 0xffff00000c0c7812 */ /* 0x000fe200078ec0ff */
        /* <DEDUP_REMOVED lines=12> */
[C---:B------:R-:W-:Y:S01]  /*99d0*/  FMUL.FTZ R12, R25.reuse, R42 ;  /* 0x0000002a190c7220 */ /* 0x040fe20000410000 */
        /* <DEDUP_REMOVED lines=9> */
[C---:B------:R-:W-:Y:S01]  /*9a70*/  FMUL.FTZ R38, R33.reuse, R20 ;  /* 0x0000001421267220 */ /* 0x040fe20000410000 */
[----:B------:R-:W-:Y:S02]  /*9a80*/  IMAD.U32 R12, R36, 0x10000, RZ ;  /* 0x00010000240c7824 */ /* 0x000fe400078e00ff */
[C---:B------:R-:W-:Y:S01]  /*9a90*/  FFMA.FTZ R39, R28.reuse, R21, -R39 ;  /* 0x000000151c277223 */ /* 0x040fe20000010827 */
[----:B------:R-:W-:Y:S01]  /*9aa0*/  FFMA.FTZ R32, R28, R31, R32 ;  /* 0x0000001f1c207223 */ /* 0x000fe20000010020 */
[----:B------:R-:W-:Y:S01]  /*9ab0*/  LOP3.LUT R26, R26, 0xffff0000, RZ, 0xc0, !PT ;  /* 0xffff00001a1a7812 */ /* 0x000fe200078ec0ff */
[-C--:B------:R-:W-:Y:S01]  /*9ac0*/  FMUL.FTZ R28, R33, R12.reuse ;  /* 0x0000000c211c7220 */ /* 0x080fe20000410000 */
[----:B------:R-:W-:Y:S01]  /*9ad0*/  FFMA.FTZ R38, R29, R12, -R38 ;  /* 0x0000000c1d267223 */ /* 0x000fe20000010826 */
[----:B------:R-:W-:Y:S01]  /*9ae0*/  LOP3.LUT R27, R27, 0xffff0000, RZ, 0xc0, !PT ;  /* 0xffff00001b1b7812 */ /* 0x000fe200078ec0ff */
[----:B------:R-:W-:Y:S01]  /*9af0*/  FFMA.FTZ R35, R13, R42, R48 ;  /* 0x0000002a0d237223 */ /* 0x000fe20000010030 */
[----:B------:R-:W-:Y:S01]  /*9b00*/  LOP3.LUT R21, R44, 0xffff0000, RZ, 0xc0, !PT ;  /* 0xffff00002c157812 */ /* 0x000fe200078ec0ff */
[----:B------:R-:W-:Y:S01]  /*9b10*/  FFMA.FTZ R28, R29, R20, R28 ;  /* 0x000000141d1c7223 */ /* 0x000fe2000001001c */
[----:B------:R-:W-:-:S02]  /*9b20*/  LOP3.LUT R12, R45, 0xffff0000, RZ, 0xc0, !PT ;  /* 0xffff00002d0c7812 */ /* 0x000fc400078ec0ff */
[----:B------:R-:W-:Y:S01]  /*9b30*/  LOP3.LUT R13, R34, 0xffff0000, RZ, 0xc0, !PT ;  /* 0xffff0000220d7812 */ /* 0x000fe200078ec0ff */
[----:B------:R-:W-:Y:S01]  /*9b40*/  FMUL.FTZ R29, R26, R21 ;  /* 0x000000151a1d7220 */ /* 0x000fe20000410000 */
[----:B------:R-:W-:Y:S01]  /*9b50*/  LOP3.LUT R36, R36, 0xffff0000, RZ, 0xc0, !PT ;  /* 0xffff000024247812 */ /* 0x000fe200078ec0ff */
[----:B------:R-:W-:Y:S01]  /*9b60*/  FMUL.FTZ R34, R27, R12 ;  /* 0x0000000c1b227220 */ /* 0x000fe20000410000 */
[----:B------:R-:W-:Y:S01]  /*9b70*/  LOP3.LUT R14, R14, 0xffff0000, RZ, 0xc0, !PT ;  /* 0xffff00000e0e7812 */ /* 0x000fe200078ec0ff */
[-C--:B------:R-:W-:Y:S01]  /*9b80*/  FMUL.FTZ R26, R26, R13.reuse ;  /* 0x0000000d1a1a7220 */ /* 0x080fe20000410000 */
[----:B------:R-:W-:Y:S01]  /*9b90*/  LOP3.LUT R15, R15, 0xffff0000, RZ, 0xc0, !PT ;  /* 0xffff00000f0f7812 */ /* 0x000fe200078ec0ff */
[-C--:B------:R-:W-:Y:S02]  /*9ba0*/  FMUL.FTZ R31, R27, R36.reuse ;  /* 0x000000241b1f7220 */ /* 0x080fe40000410000 */
        /* <DEDUP_REMOVED lines=14> */
.L_x_4779:
[----:B------:R-:W-:Y:S05]  /*9c90*/  BSYNC B1 ;  /* 0x0000000000017941 */ /* 0x000fea0003800000 */
.L_x_4778:
        /* <DEDUP_REMOVED lines=20> */
[--C-:B------:R-:W-:Y:S02]  /*9de0*/  SHF.R.U64 R29, R10, 0x10, R11.reuse ;  /* 0x000000100a1d7819 */ /* 0x100fe4000000120b */
[----:B------:R-:W-:Y:S02]  /*9df0*/  SHF.R.U32.HI R31, RZ, 0x10, R11 ;  /* 0x00000010ff1f7819 */ /* 0x000fe4000001160b */
[----:B------:R-:W-:Y:S02]  /*9e00*/  SHF.R.U32.HI R34, RZ, 0x10, R5 ;  /* 0x00000010ff227819 */ /* 0x000fe40000011605 */
[----:B------:R-:W-:Y:S02]  /*9e10*/  SHF.L.U32 R33, R32, 0x10, RZ ;  /* 0x0000001020217819 */ /* 0x000fe400000006ff */
[----:B------:R-:W-:Y:S02]  /*9e20*/  SHF.R.U32.HI R37, RZ, 0x10, R7 ;  /* 0x00000010ff257819 */ /* 0x000fe40000011607 */
[----:B------:R-:W-:-:S02]  /*9e30*/  PRMT R34, R53, 0x5432, R34 ;  /* 0x0000543235227816 */ /* 0x000fc40000000022 */
[----:B------:R-:W-:Y:S02]  /*9e40*/  PRMT R37, R53, 0x5410, R37 ;  /* 0x0000541035257816 */ /* 0x000fe40000000025 */
[----:B------:R-:W-:Y:S01]  /*9e50*/  PRMT R31, R30, 0x5410, R31 ;  /* 0x000054101e1f7816 */ /* 0x000fe2000000001f */
[----:B------:R-:W-:Y:S01]  /*9e60*/  IMAD.U32 R36, R34, 0x10000, RZ ;  /* 0x0001000022247824 */ /* 0x000fe200078e00ff */
[----:B------:R-:W-:Y:S02]  /*9e70*/  PRMT R28, R54, 0x5432, R28 ;  /* 0x00005432361c7816 */ /* 0x000fe4000000001c */
[----:B------:R-:W-:Y:S02]  /*9e80*/  SHF.R.U64 R35, R6, 0x10, R7 ;  /* 0x0000001006237819 */ /* 0x000fe40000001207 */
[----:B------:R-:W-:Y:S01]  /*9e90*/  PRMT R29, R20, 0x5410, R29 ;  /* 0x00005410141d7816 */ /* 0x000fe2000000001d */
[----:B------:R-:W-:Y:S01]  /*9ea0*/  IMAD.U32 R30, R28, 0x10000, RZ ;  /* 0x000100001c1e7824 */ /* 0x000fe200078e00ff */
[----:B------:R-:W-:Y:S01]  /*9eb0*/  PRMT R35, R52, 0x5410, R35 ;  /* 0x0000541034237816 */ /* 0x000fe20000000023 */
[----:B--2---:R-:W-:-:S04]  /*9ec0*/  IMAD.IADD R3, R12, 0x1, R0 ;  /* 0x000000010c037824 */ /* 0x004fc800078e0200 */
[----:B------:R-:W-:Y:S01]  /*9ed0*/  IMAD R3, R3, 0x2, R2 ;  /* 0x0000000203037824 */ /* 0x000fe200078e0202 */
[----:B---3--:R-:W-:Y:S04]  /*9ee0*/  LDS.128 R12, [R40+0x20400] ;  /* 0x02040000280c7984 */ /* 0x008fe80000000c00 */
[----:B------:R-:W0:Y:S02]  /*9ef0*/  LDS.128 R24, [R3+0x20400] ;  /* 0x0204000003187984 */ /* 0x000e240000000c00 */
[C---:B0-----:R-:W-:Y:S01]  /*9f00*/  IMAD.U32 R9, R24.reuse, 0x10000, RZ ;  /* 0x0001000018097824 */ /* 0x041fe200078e00ff */
[----:B------:R-:W-:Y:S01]  /*9f10*/  LOP3.LUT R10, R24, 0xffff0000, RZ, 0xc0, !PT ;  /* 0xffff0000180a7812 */ /* 0x000fe200078ec0ff */
[C---:B------:R-:W-:Y:S01]  /*9f20*/  IMAD.U32 R11, R25.reuse, 0x10000, RZ ;  /* 0x00010000190b7824 */ /* 0x040fe200078e00ff */
[----:B------:R-:W-:Y:S01]  /*9f30*/  LOP3.LUT R24, R25, 0xffff0000, RZ, 0xc0, !PT ;  /* 0xffff000019187812 */ /* 0x000fe200078ec0ff */
[----:B------:R-:W-:-:S02]  /*9f40*/  IMAD.U32 R25, R21, 0x10000, RZ ;  /* 0x0001000015197824 */ /* 0x000fc400078e00ff */
[C---:B------:R-:W-:Y:S01]  /*9f50*/  FMUL.FTZ R39, R9.reuse, R33 ;  /* 0x0000002109277220 */ /* 0x040fe20000410000 */
[C---:B------:R-:W-:Y:S02]  /*9f60*/  IMAD.U32 R0, R12.reuse, 0x10000, RZ ;  /* 0x000100000c007824 */ /* 0x040fe400078e00ff */
[-C--:B------:R-:W-:Y:S01]  /*9f70*/  FMUL.FTZ R9, R9, R25.reuse ;  /* 0x0000001909097220 */ /* 0x080fe20000410000 */
[----:B------:R-:W-:Y:S01]  /*9f80*/  LOP3.LUT R4, R12, 0xffff0000, RZ, 0xc0, !PT ;  /* 0xffff00000c047812 */ /* 0x000fe200078ec0ff */
[----:B------:R-:W-:Y:S01]  /*9f90*/  FFMA.FTZ R39, R0, R25, -R39 ;  /* 0x0000001900277223 */ /* 0x000fe20000010827 */
        /* <DEDUP_REMOVED lines=61> */
.L_x_4770:
[----:B------:R-:W-:Y:S05]  /*a370*/  BSYNC B0 ;  /* 0x0000000000007941 */ /* 0x000fea0003800000 */
.L_x_4756:
        /* <DEDUP_REMOVED lines=8> */
.L_x_4753:
[----:B------:R-:W-:-:S13]  /*a400*/  ISETP.NE.AND P0, PT, R185, 0x3, PT ;  /* 0x00000003b900780c */ /* 0x000fda0003f05270 */
[----:B------:R-:W-:Y:S05]  /*a410*/  @!P0 BRA `(.L_x_4780) ;  /* 0x0000000000048947 */ /* 0x000fea0003800000 */
[----:B------:R-:W-:Y:S01]  /*a420*/  BPT.TRAP 0x1 ;  /* 0x000000040000795c */ /* 0x000fe20000300000 */
.L_x_4780:
[----:B------:R-:W-:Y:S01]  /*a430*/  IMAD R20, R18, 0x8, R2 ;  /* 0x0000000812147824 */ /* 0x000fe200078e0202 */
[----:B------:R-:W-:-:S04]  /*a440*/  SHF.L.U32 R21, R19, 0x1f, RZ ;  /* 0x0000001f13157819 */ /* 0x000fc800000006ff */
[----:B------:R4:W0:Y:S01]  /*a450*/  SYNCS.PHASECHK.TRANS64.TRYWAIT P1, [R20+URZ+0x28c30], R21 ;  /* 0x028c3015140075a7 */ /* 0x000822000802017f */
[----:B------:R-:W-:Y:S05]  /*a460*/  @!P0 BRA `(.L_x_4781) ;  /* 0x0000000000048947 */ /* 0x000fea0003800000 */
[----:B------:R-:W-:Y:S01]  /*a470*/  BPT.TRAP 0x1 ;  /* 0x000000040000795c */ /* 0x000fe20000300000 */
.L_x_4781:
[C---:B--2---:R-:W-:Y:S02]  /*a480*/  VIADD R0, R2.reuse, 0x22400 ;  /* 0x0002240002007836 */ /* 0x044fe40000000000 */
[----:B01-3--:R-:W-:-:S03]  /*a490*/  VIADD R3, R2, 0x20400 ;  /* 0x0002040002037836 */ /* 0x00bfc60000000000 */
[----:B------:R-:W-:Y:S02]  /*a4a0*/  SHF.R.U32.HI R0, RZ, 0x4, R0 ;  /* 0x00000004ff007819 */ /* 0x000fe40000011600 */
[----:B------:R-:W-:Y:S02]  /*a4b0*/  SHF.R.U32.HI R3, RZ, 0x4, R3 ;  /* 0x00000004ff037819 */ /* 0x000fe40000011603 */
[----:B------:R-:W-:Y:S02]  /*a4c0*/  LOP3.LUT R0, R0, 0x3fff, RZ, 0xc0, !PT ;  /* 0x00003fff00007812 */ /* 0x000fe400078ec0ff */
[----:B------:R-:W-:Y:S02]  /*a4d0*/  LOP3.LUT R3, R3, 0x3fff, RZ, 0xc0, !PT ;  /* 0x00003fff03037812 */ /* 0x000fe400078ec0ff */
[----:B------:R-:W-:Y:S01]  /*a4e0*/  LOP3.LUT R12, R0, 0x10000, RZ, 0xfc, !PT ;  /* 0x00010000000c7812 */ /* 0x000fe200078efcff */
[----:B------:R-:W-:Y:S06]  /*a4f0*/  @P1 BRA `(.L_x_4782) ;  /* 0x0000000000081947 */ /* 0x000fec0003800000 */
[----:B------:R-:W0:Y:S02]  /*a500*/  SYNCS.PHASECHK.TRANS64.TRYWAIT P1, [R20+URZ+0x28c30], R21 ;  /* 0x028c3015140075a7 */ /* 0x000e24000802017f */
[----:B0-----:R-:W-:Y:S05]  /*a510*/  @!P1 BRA `(.L_x_4783) ;  /* 0x0000011c00f49947 */ /* 0x001fea0003800000 */
.L_x_4782:
        /* <DEDUP_REMOVED lines=12> */
[----:B------:R-:W-:Y:S01]  /*a5e0*/  IMAD.MOV.U32 R11, RZ, RZ, 0x40000040 ;  /* 0x40000040ff0b7424 */ /* 0x000fe200078e00ff */
[----:B------:R-:W-:Y:S01]  /*a5f0*/  MOV R7, 0x40000040 ;  /* 0x4000004000077802 */ /* 0x000fe20000000f00 */
[----:B------:R-:W-:-:S02]  /*a600*/  VIADD R8, R4, 0x4 ;  /* 0x0000000404087836 */ /* 0x000fc40000000000 */
[----:B------:R-:W-:Y:S02]  /*a610*/  IMAD.MOV.U32 R9, RZ, RZ, 0x40000040 ;  /* 0x40000040ff097424 */ /* 0x000fe400078e00ff */
[----:B------:R-:W-:-:S06]  /*a620*/  IMAD.MOV.U32 R15, RZ, RZ, 0x40000040 ;  /* 0x40000040ff0f7424 */ /* 0x000fcc00078e00ff */
        /* <DEDUP_REMOVED lines=30> */
.L_x_4784:
[----:B------:R-:W1:Y:S01]  /*a810*/  LDC R0, c[0x0][0x448] ;  /* 0x00011200ff007b82 */ /* 0x000e620000000800 */
[----:B------:R-:W-:Y:S01]  /*a820*/  ULDC UR4, c[0x0][0x9d8] ;  /* 0x0002760000047ab9 */ /* 0x000fe20000000800 */
[----:B------:R-:W-:Y:S01]  /*a830*/  LOP3.LUT R22, R22, 0xfffffffd, RZ, 0xc0, !PT ;  /* 0xfffffffd16167812 */ /* 0x000fe200078ec0ff */
        /* <DEDUP_REMOVED lines=13> */
[----:B------:R3:W5:Y:S01]  /*a910*/  MUFU.TANH R62, R27 ;  /* 0x0000001b003e7308 */ /* 0x0007620000002400 */
[----:B------:R-:W-:Y:S01]  /*a920*/  FMUL.FTZ R3, R24, UR4 ;  /* 0x0000000418037c20 */ /* 0x000fe20008410000 */
[----:B------:R-:W-:Y:S01]  /*a930*/  FMUL.FTZ R47, R47, UR4 ;  /* 0x000000042f2f7c20 */ /* 0x000fe20008410000 */
[----:B------:R-:W-:Y:S01]  /*a940*/  FMUL.FTZ R51, R51, UR4 ;  /* 0x0000000433337c20 */ /* 0x000fe20008410000 */
[----:B------:R-:W-:Y:S01]  /*a950*/  FMUL.FTZ R54, R54, UR4 ;  /* 0x0000000436367c20 */ /* 0x000fe20008410000 */
[----:B------:R-:W-:Y:S01]  /*a960*/  FMUL.FTZ R55, R55, UR4 ;  /* 0x0000000437377c20 */ /* 0x000fe20008410000 */
[----:B------:R-:W-:Y:S01]  /*a970*/  FMUL.FTZ R29, R29, UR4 ;  /* 0x000000041d1d7c20 */ /* 0x000fe20008410000 */
[----:B------:R-:W-:Y:S01]  /*a980*/  FMUL.FTZ R32, R32, UR4 ;  /* 0x0000000420207c20 */ /* 0x000fe20008410000 */
[----:B-1----:R-:W-:Y:S01]  /*a990*/  ISETP.NE.AND P1, PT, R0, 0x1, PT ;  /* 0x000000010000780c */ /* 0x002fe20003f25270 */
[----:B------:R-:W-:Y:S01]  /*a9a0*/  IMAD.IADD R0, R229, 0x1, R200 ;  /* 0x00000001e5007824 */ /* 0x000fe200078e02c8 */
[----:B------:R-:W1:Y:S01]  /*a9b0*/  MUFU.TANH R30, R30 ;  /* 0x0000001e001e7308 */ /* 0x000e620000002400 */
[----:B------:R-:W-:Y:S01]  /*a9c0*/  FMUL.FTZ R33, R33, UR4 ;  /* 0x0000000421217c20 */ /* 0x000fe20008410000 */
[----:B------:R-:W-:Y:S01]  /*a9d0*/  FMUL.FTZ R36, R36, UR4 ;  /* 0x0000000424247c20 */ /* 0x000fe20008410000 */
[----:B------:R-:W-:-:S02]  /*a9e0*/  IMAD.MOV.U32 R57, RZ, RZ, R0 ;  /* 0x000000ffff397224 */ /* 0x000fc400078e0000 */
[----:B------:R-:W-:Y:S01]  /*a9f0*/  FMUL.FTZ R37, R37, UR4 ;  /* 0x0000000425257c20 */ /* 0x000fe20008410000 */
[----:B------:R-:W-:Y:S01]  /*aa00*/  FMUL.FTZ R40, R40, UR4 ;  /* 0x0000000428287c20 */ /* 0x000fe20008410000 */
[----:B------:R-:W-:Y:S01]  /*aa10*/  FMUL.FTZ R44, R44, UR4 ;  /* 0x000000042c2c7c20 */ /* 0x000fe20008410000 */
[----:B------:R-:W-:Y:S01]  /*aa20*/  FMUL.FTZ R41, R41, UR4 ;  /* 0x0000000429297c20 */ /* 0x000fe20008410000 */
[----:B------:R0:W4:Y:S01]  /*aa30*/  MUFU.TANH R58, R31 ;  /* 0x0000001f003a7308 */ /* 0x0001220000002400 */
[----:B------:R-:W-:Y:S01]  /*aa40*/  FMUL.FTZ R48, R48, UR4 ;  /* 0x0000000430307c20 */ /* 0x000fe20008410000 */
[----:B------:R-:W-:Y:S01]  /*aa50*/  FMUL.FTZ R45, R45, UR4 ;  /* 0x000000042d2d7c20 */ /* 0x000fe20008410000 */
[----:B------:R-:W2:Y:S01]  /*aa60*/  @P1 LDC R15, c[0x0][0x44c] ;  /* 0x00011300ff0f1b82 */ /* 0x000ea20000000800 */
[----:B------:R-:W-:Y:S01]  /*aa70*/  @P1 LOP3.LUT R22, R22, 0x2, RZ, 0xfc, !PT ;  /* 0x0000000216161812 */ /* 0x000fe200078efcff */
[----:B------:R-:W-:Y:S01]  /*aa80*/  FMUL.FTZ R49, R49, UR4 ;  /* 0x0000000431317c20 */ /* 0x000fe20008410000 */
[----:B------:R-:W-:Y:S01]  /*aa90*/  FMUL.FTZ R52, R52, UR4 ;  /* 0x0000000434347c20 */ /* 0x000fe20008410000 */
[----:B------:R-:W-:Y:S01]  /*aaa0*/  FMUL.FTZ R53, R53, UR4 ;  /* 0x0000000435357c20 */ /* 0x000fe20008410000 */
[----:B------:R-:W4:Y:S03]  /*aab0*/  MUFU.TANH R34, R34 ;  /* 0x0000002200227308 */ /* 0x000f260000002400 */
[----:B------:R-:W3:Y:S05]  /*aac0*/  @P1 LDC R59, c[0x0][0x450] ;  /* 0x00011400ff3b1b82 */ /* 0x000eea0000000800 */
[----:B------:R-:W4:Y:S08]  /*aad0*/  MUFU.TANH R35, R35 ;  /* 0x0000002300237308 */ /* 0x000f300000002400 */
[----:B------:R-:W4:Y:S01]  /*aae0*/  MUFU.TANH R38, R38 ;  /* 0x0000002600267308 */ /* 0x000f220000002400 */
[----:B--2---:R-:W-:-:S04]  /*aaf0*/  @P1 IMAD.HI.U32 R14, R0, R15, RZ ;  /* 0x0000000f000e1227 */ /* 0x004fc800078e00ff */
[----:B------:R-:W-:-:S03]  /*ab00*/  IMAD.MOV.U32 R0, RZ, RZ, -0x40 ;  /* 0xffffffc0ff007424 */ /* 0x000fc600078e00ff */
[----:B------:R-:W2:Y:S01]  /*ab10*/  MUFU.TANH R39, R39 ;  /* 0x0000002700277308 */ /* 0x000ea20000002400 */
[----:B---3--:R-:W-:Y:S01]  /*ab20*/  @P1 SHF.R.U32.HI R57, RZ, R59, R14 ;  /* 0x0000003bff391219 */ /* 0x008fe2000001160e */
[----:B------:R-:W-:-:S04]  /*ab30*/  IMAD R0, R209, R0, 0x40 ;  /* 0x00000040d1007424 */ /* 0x000fc800078e0200 */
[----:B------:R-:W0:Y:S01]  /*ab40*/  SHFL.IDX PT, R14, R57, 0x1, 0x1c1f ;  /* 0x003c1f00390e7f89 */ /* 0x000e2200000e0000 */
[----:B------:R-:W-:Y:S01]  /*ab50*/  IADD3 R15, R199, 0x1, R0 ;  /* 0x00000001c70f7810 */ /* 0x000fe20007ffe000 */
[----:B------:R-:W3:Y:S01]  /*ab60*/  MUFU.TANH R24, R42 ;  /* 0x0000002a00187308 */ /* 0x000ee20000002400 */
[----:B------:R-:W-:Y:S01]  /*ab70*/  IADD3 R27, -R192, R0, R199 ;  /* 0x00000000c01b7210 */ /* 0x000fe20007ffe1c7 */
[----:B------:R-:W-:Y:S01]  /*ab80*/  FMUL.FTZ R0, R50, UR4 ;  /* 0x0000000432007c20 */ /* 0x000fe20008410000 */
[----:B------:R-:W-:Y:S01]  /*ab90*/  IADD3 R64, -R198, R15, -R192 ;  /* 0x0000000fc6407210 */ /* 0x000fe20007ffe9c0 */
[----:B------:R-:W3:Y:S04]  /*aba0*/  SHFL.IDX PT, R57, R57, RZ, 0x1c1f ;  /* 0x001c1fff39397589 */ /* 0x000ee800000e0000 */
[----:B------:R2:W-:Y:S08]  /*abb0*/  MUFU.TANH R26, R46 ;  /* 0x0000002e001a7308 */ /* 0x0005f00000002400 */
[----:B------:R-:W3:Y:S01]  /*abc0*/  MUFU.TANH R43, R43 ;  /* 0x0000002b002b7308 */ /* 0x000ee20000002400 */
[----:B0-----:R-:W-:-:S07]  /*abd0*/  VIADDMNMX R31, R14, R64, R27, PT ;  /* 0x000000400e1f7246 */ /* 0x001fce000380011b */
[----:B------:R-:W-:Y:S01]  /*abe0*/  MUFU.TANH R0, R0 ;  /* 0x0000000000007308 */ /* 0x000fe20000002400 */
[C---:B------:R-:W-:Y:S02]  /*abf0*/  ISETP.GT.AND P1, PT, R31.reuse, RZ, PT ;  /* 0x000000ff1f00720c */ /* 0x040fe40003f24270 */
[C---:B------:R-:W-:Y:S02]  /*ac00*/  ISETP.GT.AND P2, PT, R31.reuse, 0x1, PT ;  /* 0x000000011f00780c */ /* 0x040fe40003f44270 */
[----:B------:R-:W-:Y:S02]  /*ac10*/  ISETP.GT.AND P3, PT, R31, 0x8, PT ;  /* 0x000000081f00780c */ /* 0x000fe40003f64270 */
[----:B------:R-:W-:Y:S01]  /*ac20*/  FSEL R25, R25, -INF , P1 ;  /* 0xff80000019197808 */ /* 0x000fe20000800000 */
[----:B------:R-:W-:Y:S01]  /*ac30*/  MUFU.TANH R51, R51 ;  /* 0x0000003300337308 */ /* 0x000fe20000002400 */
[----:B-----5:R-:W-:Y:S02]  /*ac40*/  FSEL R62, R62, -INF , P2 ;  /* 0xff8000003e3e7808 */ /* 0x020fe40001000000 */
[----:B------:R-:W-:-:S02]  /*ac50*/  ISETP.GT.AND P1, PT, R31, 0x9, PT ;  /* 0x000000091f00780c */ /* 0x000fc40003f24270 */
[----:B-1----:R-:W-:Y:S02]  /*ac60*/  FSEL R60, R30, -INF , P3 ;  /* 0xff8000001e3c7808 */ /* 0x002fe40001800000 */
[----:B------:R-:W-:Y:S01]  /*ac70*/  FMNMX.FTZ R15, R25, R62, !PT ;  /* 0x0000003e190f7209 */ /* 0x000fe20007810000 */
[----:B------:R-:W0:Y:S01]  /*ac80*/  MUFU.TANH R30, R47 ;  /* 0x0000002f001e7308 */ /* 0x000e220000002400 */
[C---:B------:R-:W-:Y:S02]  /*ac90*/  ISETP.GT.AND P2, PT, R31.reuse, 0x10, PT ;  /* 0x000000101f00780c */ /* 0x040fe40003f44270 */
[----:B----4-:R-:W-:Y:S02]  /*aca0*/  FSEL R58, R58, -INF , P1 ;  /* 0xff8000003a3a7808 */ /* 0x010fe40000800000 */
[----:B------:R-:W-:Y:S02]  /*acb0*/  FMNMX.FTZ R15, R60, R15, !PT ;  /* 0x0000000f3c0f7209 */ /* 0x000fe40007810000 */
[----:B------:R-:W-:Y:S01]  /*acc0*/  ISETP.GT.AND P1, PT, R31, 0x11, PT ;  /* 0x000000111f00780c */ /* 0x000fe20003f24270 */
[----:B------:R-:W-:Y:S01]  /*acd0*/  MUFU.TANH R55, R55 ;  /* 0x0000003700377308 */ /* 0x000fe20000002400 */
[----:B--2---:R-:W-:-:S02]  /*ace0*/  FSEL R46, R34, -INF , P2 ;  /* 0xff800000222e7808 */ /* 0x004fc40001000000 */
[----:B------:R-:W-:Y:S02]  /*acf0*/  FMNMX.FTZ R15, R58, R15, !PT ;  /* 0x0000000f3a0f7209 */ /* 0x000fe40007810000 */
[----:B------:R-:W-:Y:S02]  /*ad00*/  ISETP.GT.AND P2, PT, R31, 0x18, PT ;  /* 0x000000181f00780c */ /* 0x000fe40003f44270 */
[----:B------:R-:W-:Y:S01]  /*ad10*/  FSEL R56, R35, -INF , P1 ;  /* 0xff80000023387808 */ /* 0x000fe20000800000 */
[----:B------:R-:W1:Y:S01]  /*ad20*/  MUFU.TANH R34, R54 ;  /* 0x0000003600227308 */ /* 0x000e620000002400 */
[----:B------:R-:W-:Y:S02]  /*ad30*/  FMNMX.FTZ R15, R46, R15, !PT ;  /* 0x0000000f2e0f7209 */ /* 0x000fe40007810000 */
[----:B------:R-:W-:Y:S02]  /*ad40*/  ISETP.GT.AND P1, PT, R31, 0x19, PT ;  /* 0x000000191f00780c */ /* 0x000fe40003f24270 */
[----:B------:R-:W-:-:S02]  /*ad50*/  FSEL R42, R38, -INF , P2 ;  /* 0xff800000262a7808 */ /* 0x000fc40001000000 */
[----:B------:R-:W-:Y:S01]  /*ad60*/  FMNMX.FTZ R15, R56, R15, !PT ;  /* 0x0000000f380f7209 */ /* 0x000fe20007810000 */
[----:B------:R-:W2:Y:S01]  /*ad70*/  MUFU.TANH R3, R3 ;  /* 0x0000000300037308 */ /* 0x000ea20000002400 */
[----:B------:R-:W-:Y:S02]  /*ad80*/  ISETP.GT.AND P2, PT, R31, 0x20, PT ;  /* 0x000000201f00780c */ /* 0x000fe40003f44270 */
[----:B------:R-:W-:Y:S02]  /*ad90*/  FSEL R50, R39, -INF , P1 ;  /* 0xff80000027327808 */ /* 0x000fe40000800000 */
[----:B------:R-:W-:Y:S02]  /*ada0*/  FMNMX.FTZ R15, R42, R15, !PT ;  /* 0x0000000f2a0f7209 */ /* 0x000fe40007810000 */
[----:B------:R-:W-:Y:S01]  /*adb0*/  ISETP.GT.AND P1, PT, R31, 0x21, PT ;  /* 0x000000211f00780c */ /* 0x000fe20003f24270 */
[----:B------:R-:W4:Y:S01]  /*adc0*/  MUFU.TANH R13, R13 ;  /* 0x0000000d000d7308 */ /* 0x000f220000002400 */
[----:B---3--:R-:W-:-:S02]  /*add0*/  FSEL R38, R24, -INF , P2 ;  /* 0xff80000018267808 */ /* 0x008fc40001000000 */
[----:B------:R-:W-:Y:S02]  /*ade0*/  FMNMX.FTZ R15, R50, R15, !PT ;  /* 0x0000000f320f7209 */ /* 0x000fe40007810000 */
[----:B------:R-:W-:Y:S02]  /*adf0*/  ISETP.GT.AND P2, PT, R31, 0x28, PT ;  /* 0x000000281f00780c */ /* 0x000fe40003f44270 */
[----:B------:R-:W-:Y:S01]  /*ae00*/  FSEL R14, R43, -INF , P1 ;  /* 0xff8000002b0e7808 */ /* 0x000fe20000800000 */
[----:B------:R-:W-:Y:S01]  /*ae10*/  MUFU.TANH R29, R29 ;  /* 0x0000001d001d7308 */ /* 0x000fe20000002400 */
[----:B------:R-:W-:Y:S02]  /*ae20*/  FMNMX.FTZ R15, R38, R15, !PT ;  /* 0x0000000f260f7209 */ /* 0x000fe40007810000 */
[----:B------:R-:W-:Y:S02]  /*ae30*/  ISETP.GT.AND P1, PT, R31, 0x29, PT ;  /* 0x000000291f00780c */ /* 0x000fe40003f24270 */
[----:B------:R-:W-:-:S02]  /*ae40*/  FSEL R24, R26, -INF , P2 ;  /* 0xff8000001a187808 */ /* 0x000fc40001000000 */
[----:B------:R-:W-:Y:S01]  /*ae50*/  FMNMX.FTZ R15, R14, R15, !PT ;  /* 0x0000000f0e0f7209 */ /* 0x000fe20007810000 */
[----:B------:R-:W-:Y:S01]  /*ae60*/  MUFU.TANH R33, R33 ;  /* 0x0000002100217308 */ /* 0x000fe20000002400 */
[C---:B------:R-:W-:Y:S02]  /*ae70*/  ISETP.GT.AND P2, PT, R31.reuse, 0x30, PT ;  /* 0x000000301f00780c */ /* 0x040fe40003f44270 */
[----:B0-----:R-:W-:Y:S02]  /*ae80*/  FSEL R30, R30, -INF , P1 ;  /* 0xff8000001e1e7808 */ /* 0x001fe40000800000 */
[----:B------:R-:W-:Y:S01]  /*ae90*/  FMNMX.FTZ R35, R24, R15, !PT ;  /* 0x0000000f18237209 */ /* 0x000fe20007810000 */
[----:B------:R-:W-:Y:S01]  /*aea0*/  FMUL.FTZ R15, R28, UR4 ;  /* 0x000000041c0f7c20 */ /* 0x000fe20008410000 */
[----:B------:R-:W-:Y:S01]  /*aeb0*/  ISETP.GT.AND P1, PT, R31, 0x31, PT ;  /* 0x000000311f00780c */ /* 0x000fe20003f24270 */
[----:B------:R-:W-:Y:S01]  /*aec0*/  MUFU.TANH R43, R36 ;  /* 0x00000024002b7308 */ /* 0x000fe20000002400 */
[----:B------:R-:W-:Y:S01]  /*aed0*/  FSEL R28, R0, -INF , P2 ;  /* 0xff800000001c7808 */ /* 0x000fe20001000000 */
[----:B------:R-:W-:Y:S01]  /*aee0*/  ULDC UR4, c[0x0][0x988] ;  /* 0x0002620000047ab9 */ /* 0x000fe20000000800 */
[----:B------:R-:W-:-:S02]  /*aef0*/  FMNMX.FTZ R35, R30, R35, !PT ;  /* 0x000000231e237209 */ /* 0x000fc40007810000 */
[----:B------:R-:W-:Y:S02]  /*af00*/  ISETP.GT.AND P2, PT, R31, 0x38, PT ;  /* 0x000000381f00780c */ /* 0x000fe40003f44270 */
[----:B------:R-:W-:Y:S01]  /*af10*/  FSEL R26, R51, -INF , P1 ;  /* 0xff800000331a7808 */ /* 0x000fe20000800000 */
[----:B------:R-:W0:Y:S01]  /*af20*/  MUFU.TANH R39, R15 ;  /* 0x0000000f00277308 */ /* 0x000e220000002400 */
[----:B------:R-:W-:Y:S02]  /*af30*/  FMNMX.FTZ R35, R28, R35, !PT ;  /* 0x000000231c237209 */ /* 0x000fe40007810000 */
[----:B------:R-:W-:Y:S02]  /*af40*/  ISETP.GT.AND P1, PT, R31, 0x39, PT ;  /* 0x000000391f00780c */ /* 0x000fe40003f24270 */
[----:B-1----:R-:W-:Y:S02]  /*af50*/  FSEL R34, R34, -INF , P2 ;  /* 0xff80000022227808 */ /* 0x002fe40001000000 */
[----:B------:R-:W-:Y:S01]  /*af60*/  FMNMX.FTZ R35, R26, R35, !PT ;  /* 0x000000231a237209 */ /* 0x000fe20007810000 */
[----:B------:R2:W1:Y:S01]  /*af70*/  MUFU.TANH R31, R32 ;  /* 0x00000020001f7308 */ /* 0x0004620000002400 */
[----:B------:R-:W-:-:S02]  /*af80*/  FSEL R0, R55, -INF , P1 ;  /* 0xff80000037007808 */ /* 0x000fc40000800000 */
[----:B------:R-:W-:Y:S02]  /*af90*/  FMNMX.FTZ R35, R34, R35, !PT ;  /* 0x0000002322237209 */ /* 0x000fe40007810000 */
[----:B------:R-:W-:Y:S02]  /*afa0*/  VIADDMNMX R27, R57, R64, R27, PT ;  /* 0x00000040391b7246 */ /* 0x000fe4000380011b */
[----:B------:R-:W-:Y:S01]  /*afb0*/  FMNMX.FTZ R35, R0, R35, !PT ;  /* 0x0000002300237209 */ /* 0x000fe20007810000 */
[----:B------:R-:W3:Y:S01]  /*afc0*/  MUFU.TANH R37, R37 ;  /* 0x0000002500257308 */ /* 0x000ee20000002400 */
[C---:B------:R-:W-:Y:S02]  /*afd0*/  ISETP.GT.AND P1, PT, R27.reuse, RZ, PT ;  /* 0x000000ff1b00720c */ /* 0x040fe40003f24270 */
[----:B------:R-:W-:Y:S01]  /*afe0*/  ISETP.GT.AND P2, PT, R27, 0x1, PT ;  /* 0x000000011b00780c */ /* 0x000fe20003f44270 */
[----:B------:R-:W5:Y:S01]  /*aff0*/  SHFL.BFLY PT, R54, R35, 0x2, 0x1f ;  /* 0x0c401f0023367f89 */ /* 0x000f6200000e0000 */
[----:B--2---:R-:W-:-:S02]  /*b000*/  FSEL R32, R3, -INF , P1 ;  /* 0xff80000003207808 */ /* 0x004fc40000800000 */
[----:B------:R-:W-:Y:S01]  /*b010*/  ISETP.GT.AND P3, PT, R27, 0x8, PT ;  /* 0x000000081b00780c */ /* 0x000fe20003f64270 */
[----:B------:R2:W-:Y:S01]  /*b020*/  MUFU.TANH R66, R40 ;  /* 0x0000002800427308 */ /* 0x0005e20000002400 */
[----:B----4-:R-:W-:Y:S02]  /*b030*/  FSEL R3, R13, -INF , P2 ;  /* 0xff8000000d037808 */ /* 0x010fe40001000000 */
[----:B------:R-:W-:Y:S02]  /*b040*/  ISETP.GT.AND P1, PT, R27, 0x9, PT ;  /* 0x000000091b00780c */ /* 0x000fe40003f24270 */
[----:B0-----:R-:W-:Y:S02]  /*b050*/  FSEL R36, R39, -INF , P3 ;  /* 0xff80000027247808 */ /* 0x001fe40001800000 */
[----:B------:R-:W-:Y:S01]  /*b060*/  FMNMX.FTZ R13, R32, R3, !PT ;  /* 0x00000003200d7209 */ /* 0x000fe20007810000 */
[----:B------:R1:W-:Y:S01]  /*b070*/  MUFU.TANH R68, R44 ;  /* 0x0000002c00447308 */ /* 0x0003e20000002400 */
[----:B------:R-:W-:-:S02]  /*b080*/  ISETP.GT.AND P2, PT, R27, 0x10, PT ;  /* 0x000000101b00780c */ /* 0x000fc40003f44270 */
[----:B--2---:R-:W-:Y:S02]  /*b090*/  FSEL R40, R29, -INF , P1 ;  /* 0xff8000001d287808 */ /* 0x004fe40000800000 */
[----:B------:R-:W-:Y:S02]  /*b0a0*/  FMNMX.FTZ R13, R36, R13, !PT ;  /* 0x0000000d240d7209 */ /* 0x000fe40007810000 */
[----:B------:R-:W-:Y:S01]  /*b0b0*/  ISETP.GT.AND P1, PT, R27, 0x11, PT ;  /* 0x000000111b00780c */ /* 0x000fe20003f24270 */
[----:B------:R-:W-:Y:S01]  /*b0c0*/  MUFU.TANH R41, R41 ;  /* 0x0000002900297308 */ /* 0x000fe20000002400 */
[----:B-1----:R-:W-:Y:S02]  /*b0d0*/  FSEL R44, R31, -INF , P2 ;  /* 0xff8000001f2c7808 */ /* 0x002fe40001000000 */
[----:B------:R-:W-:Y:S02]  /*b0e0*/  FMNMX.FTZ R13, R40, R13, !PT ;  /* 0x0000000d280d7209 */ /* 0x000fe40007810000 */
[----:B-----5:R-:W-:-:S02]  /*b0f0*/  FMNMX.FTZ R54, R35, R54, !PT ;  /* 0x0000003623367209 */ /* 0x020fc40007810000 */
[C---:B------:R-:W-:Y:S01]  /*b100*/  ISETP.GT.AND P2, PT, R27.reuse, 0x18, PT ;  /* 0x000000181b00780c */ /* 0x040fe20003f44270 */
[----:B------:R0:W-:Y:S01]  /*b110*/  MUFU.TANH R72, R48 ;  /* 0x0000003000487308 */ /* 0x0001e20000002400 */
[----:B------:R-:W-:Y:S01]  /*b120*/  FMNMX.FTZ R13, R44, R13, !PT ;  /* 0x0000000d2c0d7209 */ /* 0x000fe20007810000 */
[----:B------:R-:W1:Y:S01]  /*b130*/  SHFL.BFLY PT, R15, R54, 0x1, 0x1f ;  /* 0x0c201f00360f7f89 */ /* 0x000e6200000e0000 */
[----:B------:R-:W-:-:S05]  /*b140*/  ISETP.GT.AND P3, PT, R27, 0x29, PT ;  /* 0x000000291b00780c */ /* 0x000fca0003f64270 */
[----:B------:R-:W2:Y:S01]  /*b150*/  MUFU.TANH R45, R45 ;  /* 0x0000002d002d7308 */ /* 0x000ea20000002400 */
[----:B0-----:R-:W-:Y:S02]  /*b160*/  FSEL R48, R33, -INF , P1 ;  /* 0xff80000021307808 */ /* 0x001fe40000800000 */
[----:B------:R-:W-:Y:S02]  /*b170*/  ISETP.GT.AND P1, PT, R27, 0x19, PT ;  /* 0x000000191b00780c */ /* 0x000fe40003f24270 */
[----:B------:R-:W-:Y:S01]  /*b180*/  FMNMX.FTZ R29, R48, R13, !PT ;  /* 0x0000000d301d7209 */ /* 0x000fe20007810000 */
[----:B------:R-:W-:Y:S01]  /*b190*/  IMAD.U32 R13, RZ, RZ, UR4 ;  /* 0x00000004ff0d7e24 */ /* 0x000fe2000f8e00ff */
[----:B---3--:R-:W-:Y:S01]  /*b1a0*/  FSEL R64, R37, -INF , P1 ;  /* 0xff80000025407808 */ /* 0x008fe20000800000 */
[----:B------:R-:W0:Y:S01]  /*b1b0*/  MUFU.TANH R49, R49 ;  /* 0x0000003100317308 */ /* 0x000e220000002400 */
[----:B------:R-:W-:-:S07]  /*b1c0*/  ISETP.GT.AND P1, PT, R27, 0x21, PT ;  /* 0x000000211b00780c */ /* 0x000fce0003f24270 */
[----:B------:R3:W4:Y:S01]  /*b1d0*/  MUFU.TANH R76, R52 ;  /* 0x00000034004c7308 */ /* 0x0007220000002400 */
[----:B--2---:R-:W-:Y:S02]  /*b1e0*/  FSEL R70, R45, -INF , P3 ;  /* 0xff8000002d467808 */ /* 0x004fe40001800000 */
[----:B-1----:R-:W-:Y:S02]  /*b1f0*/  FMNMX.FTZ R15, R54, R15, !PT ;  /* 0x0000000f360f7209 */ /* 0x002fe40007810000 */
[----:B------:R-:W-:Y:S02]  /*b200*/  FSEL R54, R43, -INF , P2 ;  /* 0xff8000002b367808 */ /* 0x000fe40001000000 */
[----:B------:R-:W-:Y:S01]  /*b210*/  ISETP.GT.AND P2, PT, R27, 0x20, PT ;  /* 0x000000201b00780c */ /* 0x000fe20003f44270 */
[----:B------:R-:W1:Y:S01]  /*b220*/  MUFU.TANH R53, R53 ;  /* 0x0000003500357308 */ /* 0x000e620000002400 */
[----:B------:R-:W-:Y:S01]  /*b230*/  FMNMX.FTZ R29, R54, R29, !PT ;  /* 0x0000001d361d7209 */ /* 0x000fe20007810000 */
[----:B------:R-:W-:Y:S01]  /*b240*/  FMUL.FTZ R31, R15, R13 ;  /* 0x0000000d0f1f7220 */ /* 0x000fe20000410000 */
[----:B------:R-:W-:-:S02]  /*b250*/  FSEL R66, R66, -INF , P2 ;  /* 0xff80000042427808 */ /* 0x000fc40001000000 */
[----:B------:R-:W-:Y:S02]  /*b260*/  FMNMX.FTZ R29, R64, R29, !PT ;  /* 0x0000001d401d7209 */ /* 0x000fe40007810000 */
[----:B------:R-:W-:Y:S02]  /*b270*/  ISETP.GT.AND P2, PT, R27, 0x28, PT ;  /* 0x000000281b00780c */ /* 0x000fe40003f44270 */
[----:B---3--:R-:W-:Y:S02]  /*b280*/  FSEL R52, R41, -INF , P1 ;  /* 0xff80000029347808 */ /* 0x008fe40000800000 */
[----:B------:R-:W-:Y:S02]  /*b290*/  FMNMX.FTZ R29, R66, R29, !PT ;  /* 0x0000001d421d7209 */ /* 0x000fe40007810000 */
[----:B------:R-:W-:Y:S02]  /*b2a0*/  FSEL R68, R68, -INF , P2 ;  /* 0xff80000044447808 */ /* 0x000fe40001000000 */
[----:B------:R-:W-:-:S02]  /*b2b0*/  FMNMX.FTZ R29, R52, R29, !PT ;  /* 0x0000001d341d7209 */ /* 0x000fc40007810000 */
[C---:B------:R-:W-:Y:S02]  /*b2c0*/  ISETP.GT.AND P1, PT, R27.reuse, 0x30, PT ;  /* 0x000000301b00780c */ /* 0x040fe40003f24270 */
[----:B------:R-:W-:Y:S02]  /*b2d0*/  FMNMX.FTZ R29, R68, R29, !PT ;  /* 0x0000001d441d7209 */ /* 0x000fe40007810000 */
[----:B------:R-:W-:Y:S02]  /*b2e0*/  ISETP.GT.AND P2, PT, R27, 0x31, PT ;  /* 0x000000311b00780c */ /* 0x000fe40003f44270 */
[----:B------:R-:W-:Y:S02]  /*b2f0*/  FSEL R72, R72, -INF , P1 ;  /* 0xff80000048487808 */ /* 0x000fe40000800000 */
[----:B------:R-:W-:Y:S02]  /*b300*/  FMNMX.FTZ R29, R70, R29, !PT ;  /* 0x0000001d461d7209 */ /* 0x000fe40007810000 */
[----:B------:R-:W-:-:S02]  /*b310*/  FSETP.NEU.FTZ.AND P4, PT, R15, -INF , PT ;  /* 0xff8000000f00780b */ /* 0x000fc40003f9d000 */
[----:B------:R-:W-:Y:S02]  /*b320*/  ISETP.GT.AND P1, PT, R27, 0x38, PT ;  /* 0x000000381b00780c */ /* 0x000fe40003f24270 */
[----:B0-----:R-:W-:Y:S02]  /*b330*/  FSEL R74, R49, -INF , P2 ;  /* 0xff800000314a7808 */ /* 0x001fe40001000000 */
[----:B------:R-:W-:Y:S02]  /*b340*/  FMNMX.FTZ R29, R72, R29, !PT ;  /* 0x0000001d481d7209 */ /* 0x000fe40007810000 */
[----:B------:R-:W-:Y:S02]  /*b350*/  FSEL R31, R31, RZ, P4 ;  /* 0x000000ff1f1f7208 */ /* 0x000fe40002000000 */
[----:B------:R-:W-:Y:S02]  /*b360*/  ISETP.GT.AND P2, PT, R27, 0x39, PT ;  /* 0x000000391b00780c */ /* 0x000fe40003f44270 */
[----:B----4-:R-:W-:Y:S01]  /*b370*/  FSEL R76, R76, -INF , P1 ;  /* 0xff8000004c4c7808 */ /* 0x010fe20000800000 */
[--C-:B------:R-:W-:Y:S01]  /*b380*/  FFMA.FTZ R27, R62, R13, -R31.reuse ;  /* 0x0000000d3e1b7223 */ /* 0x100fe2000001081f */
[----:B------:R-:W-:Y:S01]  /*b390*/  FMNMX.FTZ R29, R74, R29, !PT ;  /* 0x0000001d4a1d7209 */ /* 0x000fe20007810000 */
[--C-:B------:R-:W-:Y:S01]  /*b3a0*/  FFMA.FTZ R25, R25, R13, -R31.reuse ;  /* 0x0000000d19197223 */ /* 0x100fe2000001081f */
[----:B-1----:R-:W-:Y:S01]  /*b3b0*/  FSEL R62, R53, -INF , P2 ;  /* 0xff800000353e7808 */ /* 0x002fe20001000000 */
[----:B------:R0:W-:Y:S01]  /*b3c0*/  MUFU.EX2 R78, R27 ;  /* 0x0000001b004e7308 */ /* 0x0001e20000000800 */
[----:B------:R-:W-:Y:S01]  /*b3d0*/  FMNMX.FTZ R29, R76, R29, !PT ;  /* 0x0000001d4c1d7209 */ /* 0x000fe20007810000 */
[-CC-:B------:R-:W-:Y:S01]  /*b3e0*/  FFMA.FTZ R60, R60, R13.reuse, -R31.reuse ;  /* 0x0000000d3c3c7223 */ /* 0x180fe2000001081f */
[-CC-:B------:R-:W-:Y:S01]  /*b3f0*/  FFMA.FTZ R46, R46, R13.reuse, -R31.reuse ;  /* 0x0000000d2e2e7223 */ /* 0x180fe2000001081f */
[--C-:B------:R-:W-:Y:S01]  /*b400*/  FFMA.FTZ R56, R56, R13, -R31.reuse ;  /* 0x0000000d38387223 */ /* 0x100fe2000001081f */
[----:B------:R-:W-:Y:S01]  /*b410*/  FMNMX.FTZ R29, R62, R29, !PT ;  /* 0x0000001d3e1d7209 */ /* 0x000fe20007810000 */
[-CC-:B------:R-:W-:Y:S01]  /*b420*/  FFMA.FTZ R42, R42, R13.reuse, -R31.reuse ;  /* 0x0000000d2a2a7223 */ /* 0x180fe2000001081f */
[-CC-:B------:R-:W-:Y:S01]  /*b430*/  FFMA.FTZ R0, R0, R13.reuse, -R31.reuse ;  /* 0x0000000d00007223 */ /* 0x180fe2000001081f */
[----:B------:R1:W2:Y:S01]  /*b440*/  MUFU.EX2 R165, R25 ;  /* 0x0000001900a57308 */ /* 0x0002a20000000800 */
[-CC-:B0-----:R-:W-:Y:S01]  /*b450*/  FFMA.FTZ R27, R14, R13.reuse, -R31.reuse ;  /* 0x0000000d0e1b7223 */ /* 0x181fe2000001081f */
[-CC-:B------:R-:W-:Y:S01]  /*b460*/  FFMA.FTZ R26, R26, R13.reuse, -R31.reuse ;  /* 0x0000000d1a1a7223 */ /* 0x180fe2000001081f */
[-CC-:B------:R-:W-:Y:S01]  /*b470*/  FFMA.FTZ R50, R50, R13.reuse, -R31.reuse ;  /* 0x0000000d32327223 */ /* 0x180fe2000001081f */
[-CC-:B------:R-:W-:Y:S01]  /*b480*/  FFMA.FTZ R38, R38, R13.reuse, -R31.reuse ;  /* 0x0000000d26267223 */ /* 0x180fe2000001081f */
[-CC-:B------:R-:W-:Y:S01]  /*b490*/  FFMA.FTZ R30, R30, R13.reuse, -R31.reuse ;  /* 0x0000000d1e1e7223 */ /* 0x180fe2000001081f */
[-CC-:B------:R-:W-:Y:S01]  /*b4a0*/  FFMA.FTZ R28, R28, R13.reuse, -R31.reuse ;  /* 0x0000000d1c1c7223 */ /* 0x180fe2000001081f */
[-CC-:B------:R-:W-:Y:S01]  /*b4b0*/  FFMA.FTZ R34, R34, R13.reuse, -R31.reuse ;  /* 0x0000000d22227223 */ /* 0x180fe2000001081f */
[----:B------:R-:W0:Y:S01]  /*b4c0*/  MUFU.EX2 R60, R60 ;  /* 0x0000003c003c7308 */ /* 0x000e220000000800 */
[----:B-1----:R-:W-:-:S02]  /*b4d0*/  FFMA.FTZ R25, R58, R13, -R31 ;  /* 0x0000000d3a197223 */ /* 0x002fc4000001081f */
[----:B------:R-:W1:Y:S05]  /*b4e0*/  SHFL.BFLY PT, R58, R29, 0x2, 0x1f ;  /* 0x0c401f001d3a7f89 */ /* 0x000e6a00000e0000 */
[----:B------:R3:W4:Y:S01]  /*b4f0*/  MUFU.EX2 R167, R25 ;  /* 0x0000001900a77308 */ /* 0x0007220000000800 */
[----:B--2---:R-:W-:Y:S01]  /*b500*/  FADD.FTZ R37, R165, R78 ;  /* 0x0000004ea5257221 */ /* 0x004fe20000010000 */
[----:B------:R-:W-:-:S06]  /*b510*/  F2FP.BF16.F32.PACK_AB R165, R78, R165 ;  /* 0x000000a54ea5723e */ /* 0x000fcc00000010ff */
[----:B------:R-:W2:Y:S08]  /*b520*/  MUFU.EX2 R46, R46 ;  /* 0x0000002e002e7308 */ /* 0x000eb00000000800 */
[----:B------:R-:W-:Y:S01]  /*b530*/  MUFU.EX2 R157, R27 ;  /* 0x0000001b009d7308 */ /* 0x000fe20000000800 */
[----:B-1----:R-:W-:Y:S01]  /*b540*/  FMNMX.FTZ R58, R29, R58, !PT ;  /* 0x0000003a1d3a7209 */ /* 0x002fe20007810000 */
[----:B------:R-:W-:-:S04]  /*b550*/  FFMA.FTZ R29, R24, R13, -R31 ;  /* 0x0000000d181d7223 */ /* 0x000fc8000001081f */
[----:B---3--:R-:W1:Y:S02]  /*b560*/  SHFL.BFLY PT, R25, R58, 0x1, 0x1f ;  /* 0x0c201f003a197f89 */ /* 0x008e6400000e0000 */
[----:B------:R-:W-:Y:S08]  /*b570*/  MUFU.EX2 R159, R29 ;  /* 0x0000001d009f7308 */ /* 0x000ff00000000800 */
[----:B------:R-:W3:Y:S08]  /*b580*/  MUFU.EX2 R161, R56 ;  /* 0x0000003800a17308 */ /* 0x000ef00000000800 */
[----:B------:R5:W-:Y:S01]  /*b590*/  MUFU.EX2 R41, R0 ;  /* 0x0000000000297308 */ /* 0x000be20000000800 */
[----:B-1----:R-:W-:-:S07]  /*b5a0*/  FMNMX.FTZ R14, R58, R25, !PT ;  /* 0x000000193a0e7209 */ /* 0x002fce0007810000 */
[----:B------:R-:W-:Y:S01]  /*b5b0*/  MUFU.EX2 R42, R42 ;  /* 0x0000002a002a7308 */ /* 0x000fe20000000800 */
[----:B-----5:R-:W-:Y:S01]  /*b5c0*/  VIADD R0, R20, 0x28c40 ;  /* 0x00028c4014007836 */ /* 0x020fe20000000000 */
[C---:B------:R-:W-:Y:S01]  /*b5d0*/  FSETP.NEU.FTZ.AND P1, PT, R14.reuse, -INF , PT ;  /* 0xff8000000e00780b */ /* 0x040fe20003f3d000 */
[----:B------:R-:W-:-:S03]  /*b5e0*/  FMUL.FTZ R24, R14, R13 ;  /* 0x0000000d0e187220 */ /* 0x000fc60000410000 */
[----:B------:R-:W-:Y:S02]  /*b5f0*/  PRMT R0, R187, 0x654, R0 ;  /* 0x00000654bb007816 */ /* 0x000fe40000000000 */
[----:B------:R2:W-:Y:S01]  /*b600*/  MUFU.EX2 R39, R26 ;  /* 0x0000001a00277308 */ /* 0x0005e20000000800 */
[----:B------:R-:W-:Y:S01]  /*b610*/  FSEL R25, R24, RZ, P1 ;  /* 0x000000ff18197208 */ /* 0x000fe20000800000 */
[----:B0-----:R-:W-:Y:S01]  /*b620*/  FADD.FTZ R24, R60, R37 ;  /* 0x000000253c187221 */ /* 0x001fe20000010000 */
[----:B------:R0:W-:Y:S03]  /*b630*/  SYNCS.ARRIVE.TRANS64.RED.A1T0 RZ, [R0+URZ], RZ ;  /* 0x000000ff00ff79a7 */ /* 0x0001e6000810043f */
        /* <DEDUP_REMOVED lines=9> */
[----:B----4-:R-:W-:Y:S01]  /*b6d0*/  FADD.FTZ R43, R167, R24 ;  /* 0x00000018a72b7221 */ /* 0x010fe20000010000 */
[-CC-:B------:R-:W-:Y:S01]  /*b6e0*/  FFMA.FTZ R66, R66, R13.reuse, -R25.reuse ;  /* 0x0000000d42427223 */ /* 0x180fe20000010819 */
[-CC-:B------:R-:W-:Y:S01]  /*b6f0*/  FFMA.FTZ R52, R52, R13.reuse, -R25.reuse ;  /* 0x0000000d34347223 */ /* 0x180fe20000010819 */
[-C--:B------:R-:W-:Y:S01]  /*b700*/  FFMA.FTZ R68, R68, R13.reuse, -R25 ;  /* 0x0000000d44447223 */ /* 0x080fe20000010819 */
[----:B--2---:R-:W-:Y:S01]  /*b710*/  FADD.FTZ R26, R46, R43 ;  /* 0x0000002b2e1a7221 */ /* 0x004fe20000010000 */
[----:B------:R-:W1:Y:S01]  /*b720*/  MUFU.EX2 R3, R3 ;  /* 0x0000000300037308 */ /* 0x000e620000000800 */
[-CC-:B------:R-:W-:Y:S01]  /*b730*/  FFMA.FTZ R70, R70, R13.reuse, -R25.reuse ;  /* 0x0000000d46467223 */ /* 0x180fe20000010819 */
[-CC-:B------:R-:W-:Y:S01]  /*b740*/  FFMA.FTZ R72, R72, R13.reuse, -R25.reuse ;  /* 0x0000000d48487223 */ /* 0x180fe20000010819 */
[----:B---3--:R-:W-:Y:S01]  /*b750*/  FADD.FTZ R45, R161, R26 ;  /* 0x0000001aa12d7221 */ /* 0x008fe20000010000 */
[-CC-:B------:R-:W-:Y:S01]  /*b760*/  FFMA.FTZ R74, R74, R13.reuse, -R25.reuse ;  /* 0x0000000d4a4a7223 */ /* 0x180fe20000010819 */
[-CC-:B------:R-:W-:Y:S01]  /*b770*/  FFMA.FTZ R76, R76, R13.reuse, -R25.reuse ;  /* 0x0000000d4c4c7223 */ /* 0x180fe20000010819 */
[----:B------:R-:W-:Y:S01]  /*b780*/  FFMA.FTZ R25, R62, R13, -R25 ;  /* 0x0000000d3e197223 */ /* 0x000fe20000010819 */
[----:B------:R-:W-:Y:S01]  /*b790*/  F2FP.BF16.F32.PACK_AB R167, R167, R60 ;  /* 0x0000003ca7a7723e */ /* 0x000fe200000010ff */
[----:B------:R-:W2:Y:S01]  /*b7a0*/  MUFU.EX2 R36, R36 ;  /* 0x0000002400247308 */ /* 0x000ea20000000800 */
[----:B------:R-:W-:-:S07]  /*b7b0*/  F2FP.BF16.F32.PACK_AB R161, R161, R46 ;  /* 0x0000002ea1a1723e */ /* 0x000fce00000010ff */
[----:B------:R-:W3:Y:S01]  /*b7c0*/  MUFU.EX2 R27, R40 ;  /* 0x00000028001b7308 */ /* 0x000ee20000000800 */
[----:B-1----:R-:W-:Y:S01]  /*b7d0*/  FADD.FTZ R37, R32, R3 ;  /* 0x0000000320257221 */ /* 0x002fe20000010000 */
[----:B------:R-:W-:-:S06]  /*b7e0*/  F2FP.BF16.F32.PACK_AB R164, R3, R32 ;  /* 0x0000002003a4723e */ /* 0x000fcc00000010ff */
[----:B------:R-:W0:Y:S01]  /*b7f0*/  MUFU.EX2 R44, R44 ;  /* 0x0000002c002c7308 */ /* 0x000e220000000800 */
[----:B--2---:R-:W-:-:S07]  /*b800*/  FADD.FTZ R24, R36, R37 ;  /* 0x0000002524187221 */ /* 0x004fce0000010000 */
[----:B------:R-:W1:Y:S01]  /*b810*/  MUFU.EX2 R29, R48 ;  /* 0x00000030001d7308 */ /* 0x000e620000000800 */
[C---:B---3--:R-:W-:Y:S01]  /*b820*/  FADD.FTZ R43, R27.reuse, R24 ;  /* 0x000000181b2b7221 */ /* 0x048fe20000010000 */
[----:B------:R-:W-:Y:S01]  /*b830*/  FADD.FTZ R24, R42, R45 ;  /* 0x0000002d2a187221 */ /* 0x000fe20000010000 */
[----:B------:R-:W-:Y:S01]  /*b840*/  F2FP.BF16.F32.PACK_AB R166, R27, R36 ;  /* 0x000000241ba6723e */ /* 0x000fe200000010ff */
[----:B------:R-:W-:Y:S01]  /*b850*/  BAR.SYNC.DEFER_BLOCKING 0xf, 0x100 ;  /* 0x03c4000000007b1d */ /* 0x000fe20000010000 */
[----:B0-----:R-:W-:-:S05]  /*b860*/  FADD.FTZ R0, R44, R43 ;  /* 0x0000002b2c007221 */ /* 0x001fca0000010000 */
[----:B------:R-:W0:Y:S01]  /*b870*/  MUFU.EX2 R54, R54 ;  /* 0x0000003600367308 */ /* 0x000e220000000800 */
[----:B-1----:R-:W-:-:S07]  /*b880*/  FADD.FTZ R43, R29, R0 ;  /* 0x000000001d2b7221 */ /* 0x002fce0000010000 */
[----:B------:R-:W1:Y:S01]  /*b890*/  MUFU.EX2 R163, R50 ;  /* 0x0000003200a37308 */ /* 0x000e620000000800 */
[----:B------:R-:W-:-:S07]  /*b8a0*/  F2FP.BF16.F32.PACK_AB R160, R29, R44 ;  /* 0x0000002c1da0723e */ /* 0x000fce00000010ff */
[----:B------:R-:W2:Y:S01]  /*b8b0*/  MUFU.EX2 R31, R64 ;  /* 0x00000040001f7308 */ /* 0x000ea20000000800 */
[----:B0-----:R-:W-:Y:S01]  /*b8c0*/  FADD.FTZ R0, R54, R43 ;  /* 0x0000002b36007221 */ /* 0x001fe20000010000 */
[----:B------:R0:W-:Y:S06]  /*b8d0*/  STSM.16.M88.4 [R216+0x26800], R164 ;  /* 0x026800a4d8007844 */ /* 0x0001ec0000000200 */
[----:B------:R-:W3:Y:S01]  /*b8e0*/  MUFU.EX2 R38, R38 ;  /* 0x0000002600267308 */ /* 0x000ee20000000800 */
[C---:B-1----:R-:W-:Y:S01]  /*b8f0*/  FADD.FTZ R45, R163.reuse, R24 ;  /* 0x00000018a32d7221 */ /* 0x042fe20000010000 */
[----:B------:R-:W-:-:S06]  /*b900*/  F2FP.BF16.F32.PACK_AB R163, R163, R42 ;  /* 0x0000002aa3a3723e */ /* 0x000fcc00000010ff */
[----:B------:R-:W1:Y:S01]  /*b910*/  MUFU.EX2 R66, R66 ;  /* 0x0000004200427308 */ /* 0x000e620000000800 */
[C---:B--2---:R-:W-:Y:S01]  /*b920*/  FADD.FTZ R43, R31.reuse, R0 ;  /* 0x000000001f2b7221 */ /* 0x044fe20000010000 */
[----:B------:R-:W-:-:S05]  /*b930*/  F2FP.BF16.F32.PACK_AB R162, R31, R54 ;  /* 0x000000361fa2723e */ /* 0x000fca00000010ff */
[----:B------:R0:W-:Y:S01]  /*b940*/  STSM.16.M88.4 [R217], R160 ;  /* 0x000000a0d9007844 */ /* 0x0001e20000000200 */
[----:B------:R-:W2:Y:S01]  /*b950*/  MUFU.EX2 R33, R52 ;  /* 0x0000003400217308 */ /* 0x000ea20000000800 */
[----:B---3--:R-:W-:-:S04]  /*b960*/  FADD.FTZ R24, R38, R45 ;  /* 0x0000002d26187221 */ /* 0x008fc80000010000 */
[C---:B------:R-:W-:Y:S01]  /*b970*/  FADD.FTZ R24, R157.reuse, R24 ;  /* 0x000000189d187221 */ /* 0x040fe20000010000 */
[----:B------:R-:W-:Y:S02]  /*b980*/  F2FP.BF16.F32.PACK_AB R157, R157, R38 ;  /* 0x000000269d9d723e */ /* 0x000fe400000010ff */
[----:B------:R-:W3:Y:S01]  /*b990*/  MUFU.EX2 R68, R68 ;  /* 0x0000004400447308 */ /* 0x000ee20000000800 */
[----:B-1----:R-:W-:Y:S01]  /*b9a0*/  FADD.FTZ R0, R66, R43 ;  /* 0x0000002b42007221 */ /* 0x002fe20000010000 */
[----:B------:R-:W-:-:S06]  /*b9b0*/  FADD.FTZ R27, R159, R24 ;  /* 0x000000189f1b7221 */ /* 0x000fcc0000010000 */
[----:B------:R-:W1:Y:S01]  /*b9c0*/  MUFU.EX2 R35, R70 ;  /* 0x0000004600237308 */ /* 0x000e620000000800 */
[C---:B--2---:R-:W-:Y:S01]  /*b9d0*/  FADD.FTZ R3, R33.reuse, R0 ;  /* 0x0000000021037221 */ /* 0x044fe20000010000 */
[----:B------:R-:W-:-:S06]  /*b9e0*/  F2FP.BF16.F32.PACK_AB R156, R33, R66 ;  /* 0x00000042219c723e */ /* 0x000fcc00000010ff */
[----:B------:R-:W2:Y:S01]  /*b9f0*/  MUFU.EX2 R30, R30 ;  /* 0x0000001e001e7308 */ /* 0x000ea20000000800 */
[----:B---3--:R-:W-:-:S07]  /*ba00*/  FADD.FTZ R0, R68, R3 ;  /* 0x0000000344007221 */ /* 0x008fce0000010000 */
[----:B------:R-:W3:Y:S01]  /*ba10*/  MUFU.EX2 R28, R28 ;  /* 0x0000001c001c7308 */ /* 0x000ee20000000800 */
[C---:B-1----:R-:W-:Y:S01]  /*ba20*/  F2FP.BF16.F32.PACK_AB R158, R35.reuse, R68 ;  /* 0x00000044239e723e */ /* 0x042fe200000010ff */
[----:B------:R-:W-:-:S06]  /*ba30*/  FADD.FTZ R35, R35, R0 ;  /* 0x0000000023237221 */ /* 0x000fcc0000010000 */
[----:B------:R-:W-:Y:S01]  /*ba40*/  MUFU.EX2 R72, R72 ;  /* 0x0000004800487308 */ /* 0x000fe20000000800 */
[C---:B--2---:R-:W-:Y:S01]  /*ba50*/  FADD.FTZ R27, R30.reuse, R27 ;  /* 0x0000001b1e1b7221 */ /* 0x044fe20000010000 */
[----:B------:R-:W-:-:S05]  /*ba60*/  F2FP.BF16.F32.PACK_AB R159, R30, R159 ;  /* 0x0000009f1e9f723e */ /* 0x000fca00000010ff */
[----:B------:R0:W-:Y:S01]  /*ba70*/  STSM.16.M88.4 [R222], R156 ;  /* 0x0000009cde007844 */ /* 0x0001e20000000200 */
[----:B------:R-:W1:Y:S01]  /*ba80*/  MUFU.EX2 R37, R74 ;  /* 0x0000004a00257308 */ /* 0x000e620000000800 */
[----:B---3--:R-:W-:Y:S01]  /*ba90*/  F2FP.BF16.F32.PACK_AB R153, R39, R28 ;  /* 0x0000001c2799723e */ /* 0x008fe200000010ff */
[----:B------:R-:W-:-:S04]  /*baa0*/  FADD.FTZ R28, R28, R27 ;  /* 0x0000001b1c1c7221 */ /* 0x000fc80000010000 */
[----:B------:R-:W-:Y:S02]  /*bab0*/  FADD.FTZ R39, R39, R28 ;  /* 0x0000001c27277221 */ /* 0x000fe40000010000 */
[----:B------:R-:W2:Y:S08]  /*bac0*/  MUFU.EX2 R34, R34 ;  /* 0x0000002200227308 */ /* 0x000eb00000000800 */
[----:B------:R-:W3:Y:S01]  /*bad0*/  MUFU.EX2 R76, R76 ;  /* 0x0000004c004c7308 */ /* 0x000ee20000000800 */
[----:B-1----:R-:W-:Y:S01]  /*bae0*/  F2FP.BF16.F32.PACK_AB R152, R37, R72 ;  /* 0x000000482598723e */ /* 0x002fe200000010ff */
[----:B------:R-:W-:-:S04]  /*baf0*/  FADD.FTZ R72, R72, R35 ;  /* 0x0000002348487221 */ /* 0x000fc80000010000 */
[----:B------:R-:W-:Y:S02]  /*bb00*/  FADD.FTZ R37, R37, R72 ;  /* 0x0000004825257221 */ /* 0x000fe40000010000 */
[----:B------:R-:W1:Y:S01]  /*bb10*/  MUFU.EX2 R25, R25 ;  /* 0x0000001900197308 */ /* 0x000e620000000800 */
[----:B--2---:R-:W-:Y:S01]  /*bb20*/  F2FP.BF16.F32.PACK_AB R155, R41, R34 ;  /* 0x00000022299b723e */ /* 0x004fe200000010ff */
[----:B------:R-:W-:-:S04]  /*bb30*/  FADD.FTZ R34, R34, R39 ;  /* 0x0000002722227221 */ /* 0x000fc80000010000 */
[----:B------:R-:W-:Y:S01]  /*bb40*/  FADD.FTZ R3, R41, R34 ;  /* 0x0000002229037221 */ /* 0x000fe20000010000 */
[----:B---3--:R-:W-:Y:S01]  /*bb50*/  FADD.FTZ R0, R76, R37 ;  /* 0x000000254c007221 */ /* 0x008fe20000010000 */
[----:B-1----:R-:W-:-:S03]  /*bb60*/  F2FP.BF16.F32.PACK_AB R154, R25, R76 ;  /* 0x0000004c199a723e */ /* 0x002fc600000010ff */
[----:B------:R-:W-:Y:S02]  /*bb70*/  FADD.FTZ R0, R25, R0 ;  /* 0x0000000019007221 */ /* 0x000fe40000010000 */
[----:B------:R0:W-:Y:S01]  /*bb80*/  STSM.16.M88.4 [R221], R152 ;  /* 0x00000098dd007844 */ /* 0x0001e20000000200 */
[----:B------:R-:W-:Y:S05]  /*bb90*/  @!P0 BRA `(.L_x_4785) ;  /* 0x0000000000048947 */ /* 0x000fea0003800000 */
[----:B------:R-:W-:Y:S01]  /*bba0*/  BPT.TRAP 0x1 ;  /* 0x000000040000795c */ /* 0x000fe20000300000 */
.L_x_4785:
[----:B------:R1:W2:Y:S01]  /*bbb0*/  SYNCS.PHASECHK.TRANS64.TRYWAIT P1, [R20+URZ+0x28c50], R21 ;  /* 0x028c5015140075a7 */ /* 0x0002a2000802017f */
[----:B------:R-:W-:Y:S05]  /*bbc0*/  @!P0 BRA `(.L_x_4786) ;  /* 0x0000000000048947 */ /* 0x000fea0003800000 */
[----:B------:R-:W-:Y:S01]  /*bbd0*/  BPT.TRAP 0x1 ;  /* 0x000000040000795c */ /* 0x000fe20000300000 */
.L_x_4786:
        /* <DEDUP_REMOVED lines=10> */
.L_x_4788:
[----:B------:R-:W-:Y:S05]  /*bc80*/  BSYNC B0 ;  /* 0x0000000000007941 */ /* 0x000fea0003800000 */
.L_x_4787:
[C---:B------:R-:W-:Y:S01]  /*bc90*/  R2UR UR6, R28.reuse ;  /* 0x000000001c0672ca */ /* 0x040fe200000e0000 */
[C---:B------:R-:W-:Y:S01]  /*bca0*/  VIADD R26, R28.reuse, 0x80 ;  /* 0x000000801c1a7836 */ /* 0x040fe20000000000 */
[----:B------:R-:W-:Y:S01]  /*bcb0*/  R2UR UR7, R29 ;  /* 0x000000001d0772ca */ /* 0x000fe200000e0000 */
[C---:B------:R-:W-:Y:S01]  /*bcc0*/  VIADD R24, R28.reuse, 0x100 ;  /* 0x000001001c187836 */ /* 0x040fe20000000000 */
[----:B------:R-:W-:Y:S01]  /*bcd0*/  MOV R27, 0x40000040 ;  /* 0x40000040001b7802 */ /* 0x000fe20000000f00 */
        /* <DEDUP_REMOVED lines=34> */
.L_x_4790:
[----:B-12---:R-:W1:Y:S01]  /*bf00*/  LDC R21, c[0x0][0x448] ;  /* 0x00011200ff157b82 */ /* 0x006e620000000800 */
[----:B------:R-:W-:Y:S01]  /*bf10*/  VIADD R20, R20, 0x28c60 ;  /* 0x00028c6014147836 */ /* 0x000fe20000000000 */
[----:B------:R-:W-:Y:S01]  /*bf20*/  BSSY B1, `(.L_x_4791) ;  /* 0x000024e000017945 */ /* 0x000fe20003800000 */
[----:B0-----:R-:W-:Y:S02]  /*bf30*/  IMAD.MOV.U32 R152, RZ, RZ, R200 ;  /* 0x000000ffff987224 */ /* 0x001fe400078e00c8 */
[----:B------:R-:W-:Y:S01]  /*bf40*/  VIADD R209, R209, 0xfffffffe ;  /* 0xfffffffed1d17836 */ /* 0x000fe20000000000 */
[----:B------:R-:W-:-:S04]  /*bf50*/  PRMT R20, R187, 0x654, R20 ;  /* 0x00000654bb147816 */ /* 0x000fc80000000014 */
[----:B------:R0:W-:Y:S01]  /*bf60*/  SYNCS.ARRIVE.TRANS64.RED.A1T0 RZ, [R20+URZ], RZ ;  /* 0x000000ff14ff79a7 */ /* 0x0001e2000810043f */
[----:B-1----:R-:W-:-:S13]  /*bf70*/  ISETP.NE.AND P1, PT, R21, 0x1, PT ;  /* 0x000000011500780c */ /* 0x002fda0003f25270 */
[----:B------:R-:W1:Y:S08]  /*bf80*/  @P1 LDC R21, c[0x0][0x44c] ;  /* 0x00011300ff151b82 */ /* 0x000e700000000800 */
[----:B0-----:R-:W0:Y:S01]  /*bf90*/  @P1 LDC R20, c[0x0][0x450] ;  /* 0x00011400ff141b82 */ /* 0x001e220000000800 */
[----:B-1----:R-:W-:-:S05]  /*bfa0*/  @P1 IMAD.HI.U32 R21, R200, R21, RZ ;  /* 0x00000015c8151227 */ /* 0x002fca00078e00ff */
[----:B0-----:R-:W-:-:S04]  /*bfb0*/  @P1 SHF.R.U32.HI R152, RZ, R20, R21 ;  /* 0x00000014ff981219 */ /* 0x001fc80000011615 */
[----:B------:R-:W-:-:S04]  /*bfc0*/  IADD3 R20, R152, R199, -R198 ;  /* 0x000000c798147210 */ /* 0x000fc80007ffe8c6 */
[----:B------:R-:W-:-:S04]  /*bfd0*/  SHF.R.S32.HI R21, RZ, 0x1f, R20 ;  /* 0x0000001fff157819 */ /* 0x000fc80000011414 */
[----:B------:R-:W-:-:S04]  /*bfe0*/  LEA.HI R20, R21, R20, RZ, 0x6 ;  /* 0x0000001415147211 */ /* 0x000fc800078f30ff */
[----:B------:R-:W-:-:S04]  /*bff0*/  SHF.R.S32.HI R20, RZ, 0x6, R20 ;  /* 0x00000006ff147819 */ /* 0x000fc80000011414 */
[----:B------:R-:W-:-:S04]  /*c000*/  VIMNMX R20, RZ, R20, !PT ;  /* 0x00000014ff147248 */ /* 0x000fc80007fe0100 */
[----:B------:R-:W-:-:S13]  /*c010*/  ISETP.GE.AND P1, PT, R209, R20, PT ;  /* 0x00000014d100720c */ /* 0x000fda0003f26270 */
[----:B------:R-:W-:Y:S05]  /*c020*/  @!P1 BRA `(.L_x_4792) ;  /* 0x0000002000f49947 */ /* 0x000fea0003800000 */
[----:B------:R-:W-:Y:S01]  /*c030*/  BSSY B0, `(.L_x_4793) ;  /* 0x000023b000007945 */ /* 0x000fe20003800000 */
[----:B------:R-:W-:Y:S02]  /*c040*/  IMAD.MOV.U32 R220, RZ, RZ, R15 ;  /* 0x000000ffffdc7224 */ /* 0x000fe400078e000f */
[----:B------:R-:W-:Y:S02]  /*c050*/  IMAD.MOV.U32 R218, RZ, RZ, R14 ;  /* 0x000000ffffda7224 */ /* 0x000fe400078e000e */
[----:B------:R-:W-:Y:S02]  /*c060*/  IMAD.MOV.U32 R21, RZ, RZ, R209 ;  /* 0x000000ffff157224 */ /* 0x000fe400078e00d1 */
[----:B------:R-:W-:-:S07]  /*c070*/  IMAD.MOV.U32 R219, RZ, RZ, R18 ;  /* 0x000000ffffdb7224 */ /* 0x000fce00078e0012 */
.L_x_4806:
[----:B------:R-:W-:-:S05]  /*c080*/  VIADD R18, R219, 0x1 ;  /* 0x00000001db127836 */ /* 0x000fca0000000000 */
[----:B------:R-:W-:-:S04]  /*c090*/  ISETP.NE.AND P1, PT, R18, 0x2, PT ;  /* 0x000000021200780c */ /* 0x000fc80003f25270 */
[----:B------:R-:W-:Y:S02]  /*c0a0*/  SEL R13, RZ, 0x1, P1 ;  /* 0x00000001ff0d7807 */ /* 0x000fe40000800000 */
[----:B------:R-:W-:Y:S02]  /*c0b0*/  SEL R18, R18, RZ, P1 ;  /* 0x000000ff12127207 */ /* 0x000fe40000800000 */
[----:B------:R-:W-:Y:S01]  /*c0c0*/  LOP3.LUT R19, R19, R13, RZ, 0x3c, !PT ;  /* 0x0000000d13137212 */ /* 0x000fe200078e3cff */
[----:B0-----:R-:W-:Y:S06]  /*c0d0*/  @!P0 BRA `(.L_x_4794) ;  /* 0x0000000000048947 */ /* 0x001fec0003800000 */
[----:B------:R-:W-:Y:S01]  /*c0e0*/  BPT.TRAP 0x1 ;  /* 0x000000040000795c */ /* 0x000fe20000300000 */
.L_x_4794:
[----:B------:R-:W-:Y:S01]  /*c0f0*/  IMAD R209, R18, 0x8, R2 ;  /* 0x0000000812d17824 */ /* 0x000fe200078e0202 */
[----:B------:R-:W-:-:S04]  /*c100*/  SHF.L.U32 R213, R19, 0x1f, RZ ;  /* 0x0000001f13d57819 */ /* 0x000fc800000006ff */
[----:B------:R0:W1:Y:S01]  /*c110*/  SYNCS.PHASECHK.TRANS64.TRYWAIT P1, [R209+URZ+0x28c30], R213 ;  /* 0x028c30d5d10075a7 */ /* 0x000062000802017f */
[----:B------:R-:W-:Y:S05]  /*c120*/  @!P0 BRA `(.L_x_4795) ;  /* 0x0000000000048947 */ /* 0x000fea0003800000 */
[----:B------:R-:W-:Y:S01]  /*c130*/  BPT.TRAP 0x1 ;  /* 0x000000040000795c */ /* 0x000fe20000300000 */
.L_x_4795:
[----:B------:R-:W-:Y:S01]  /*c140*/  BSSY B2, `(.L_x_4796) ;  /* 0x0000006000027945 */ /* 0x000fe20003800000 */
[----:B------:R-:W-:Y:S02]  /*c150*/  IMAD R154, R18, 0x200, R12 ;  /* 0x00000200129a7824 */ /* 0x000fe400078e020c */
[----:B------:R-:W-:Y:S01]  /*c160*/  IMAD.MOV.U32 R155, RZ, RZ, 0x40000040 ;  /* 0x40000040ff9b7424 */ /* 0x000fe200078e00ff */
[----:B-1----:R-:W-:Y:S06]  /*c170*/  @P1 BRA `(.L_x_4797) ;  /* 0x0000000000081947 */ /* 0x002fec0003800000 */
[----:B------:R-:W1:Y:S02]  /*c180*/  SYNCS.PHASECHK.TRANS64.TRYWAIT P1, [R209+URZ+0x28c30], R213 ;  /* 0x028c30d5d10075a7 */ /* 0x000e64000802017f */
[----:B-1----:R-:W-:Y:S05]  /*c190*/  @!P1 BRA `(.L_x_4798) ;  /* 0x0000010000fc9947 */ /* 0x002fea0003800000 */
.L_x_4797:
[----:B------:R-:W-:Y:S05]  /*c1a0*/  BSYNC B2 ;  /* 0x0000000000027941 */ /* 0x000fea0003800000 */
.L_x_4796:
        /* <DEDUP_REMOVED lines=8> */
[----:B------:R-:W-:Y:S01]  /*c230*/  MOV R155, 0x40000040 ;  /* 0x40000040009b7802 */ /* 0x000fe20000000f00 */
        /* <DEDUP_REMOVED lines=27> */
.L_x_4799:
[----:B------:R-:W2:Y:S01]  /*c3f0*/  LDC R13, c[0x0][0x448] ;  /* 0x00011200ff0d7b82 */ /* 0x000ea20000000800 */
        /* <DEDUP_REMOVED lines=17> */
[----:B------:R-:W-:Y:S01]  /*c510*/  MUFU.TANH R224, R224 ;  /* 0x000000e000e07308 */ /* 0x000fe20000002400 */
[----:B------:R-:W-:Y:S01]  /*c520*/  FMUL.FTZ R172, R172, UR39 ;  /* 0x00000027acac7c20 */ /* 0x000fe20008410000 */
[----:B------:R-:W-:Y:S01]  /*c530*/  FMUL.FTZ R173, R173, UR39 ;  /* 0x00000027adad7c20 */ /* 0x000fe20008410000 */
[----:B------:R-:W-:Y:S01]  /*c540*/  FMUL.FTZ R177, R177, UR39 ;  /* 0x00000027b1b17c20 */ /* 0x000fe20008410000 */
[----:B--2---:R-:W-:Y:S01]  /*c550*/  ISETP.NE.AND P1, PT, R13, 0x1, PT ;  /* 0x000000010d00780c */ /* 0x004fe20003f25270 */
[----:B------:R-:W-:-:S03]  /*c560*/  IMAD.IADD R13, R229, 0x1, R200 ;  /* 0x00000001e50d7824 */ /* 0x000fc600078e02c8 */
[----:B------:R-:W-:Y:S08]  /*c570*/  MUFU.TANH R169, R169 ;  /* 0x000000a900a97308 */ /* 0x000ff00000002400 */
[----:B------:R-:W-:Y:S01]  /*c580*/  MUFU.TANH R173, R173 ;  /* 0x000000ad00ad7308 */ /* 0x000fe20000002400 */
[----:B------:R-:W2:Y:S07]  /*c590*/  @P1 LDC R15, c[0x0][0x44c] ;  /* 0x00011300ff0f1b82 */ /* 0x000eae0000000800 */
[----:B------:R-:W-:Y:S01]  /*c5a0*/  MUFU.TANH R177, R177 ;  /* 0x000000b100b17308 */ /* 0x000fe20000002400 */
[----:B------:R-:W3:Y:S01]  /*c5b0*/  @P1 LDC R14, c[0x0][0x450] ;  /* 0x00011400ff0e1b82 */ /* 0x000ee20000000800 */
[----:B--2---:R-:W-:-:S05]  /*c5c0*/  @P1 IMAD.HI.U32 R15, R13, R15, RZ ;  /* 0x0000000f0d0f1227 */ /* 0x004fca00078e00ff */
[----:B---3--:R-:W-:Y:S01]  /*c5d0*/  @P1 SHF.R.U32.HI R13, RZ, R14, R15 ;  /* 0x0000000eff0d1219 */ /* 0x008fe2000001160f */
[----:B------:R-:W-:Y:S01]  /*c5e0*/  FMUL.FTZ R14, R152, UR39 ;  /* 0x00000027980e7c20 */ /* 0x000fe20008410000 */
[----:B------:R-:W-:Y:S01]  /*c5f0*/  FMUL.FTZ R152, R154, UR39 ;  /* 0x000000279a987c20 */ /* 0x000fe20008410000 */
[----:B------:R-:W-:Y:S01]  /*c600*/  FMUL.FTZ R154, R157, UR39 ;  /* 0x000000279d9a7c20 */ /* 0x000fe20008410000 */
[----:B------:R-:W-:Y:S01]  /*c610*/  FMUL.FTZ R157, R161, UR39 ;  /* 0x00000027a19d7c20 */ /* 0x000fe20008410000 */
[----:B------:R-:W-:Y:S01]  /*c620*/  FMUL.FTZ R15, R153, UR39 ;  /* 0x00000027990f7c20 */ /* 0x000fe20008410000 */
[----:B------:R-:W2:Y:S01]  /*c630*/  SHFL.IDX PT, R161, R13, RZ, 0x1c1f ;  /* 0x001c1fff0da17589 */ /* 0x000ea200000e0000 */
[----:B------:R-:W-:Y:S01]  /*c640*/  FMUL.FTZ R153, R156, UR39 ;  /* 0x000000279c997c20 */ /* 0x000fe20008410000 */
[----:B------:R-:W-:Y:S01]  /*c650*/  FMUL.FTZ R156, R160, UR39 ;  /* 0x00000027a09c7c20 */ /* 0x000fe20008410000 */
[----:B------:R-:W-:Y:S01]  /*c660*/  FMUL.FTZ R160, R164, UR39 ;  /* 0x00000027a4a07c20 */ /* 0x000fe20008410000 */
[----:B------:R-:W-:Y:S01]  /*c670*/  IMAD.MOV.U32 R164, RZ, RZ, -0x40 ;  /* 0xffffffc0ffa47424 */ /* 0x000fe200078e00ff */
[----:B------:R3:W4:Y:S01]  /*c680*/  SHFL.IDX PT, R225, R13, 0x1, 0x1c1f ;  /* 0x003c1f000de17f89 */ /* 0x00072200000e0000 */
[----:B------:R-:W5:Y:S02]  /*c690*/  MUFU.TANH R14, R14 ;  /* 0x0000000e000e7308 */ /* 0x000f640000002400 */
[----:B------:R-:W-:-:S05]  /*c6a0*/  IMAD R164, R21, R164, 0x1 ;  /* 0x0000000115a47424 */ /* 0x000fca00078e02a4 */
[----:B------:R-:W-:Y:S01]  /*c6b0*/  IADD3 R164, R199, R164, -R192 ;  /* 0x000000a4c7a47210 */ /* 0x000fe20007ffe8c0 */
[----:B------:R-:W0:Y:S01]  /*c6c0*/  MUFU.TANH R153, R153 ;  /* 0x0000009900997308 */ /* 0x000e220000002400 */
[----:B---3--:R-:W-:-:S03]  /*c6d0*/  FMUL.FTZ R13, R165, UR39 ;  /* 0x00000027a50d7c20 */ /* 0x008fc60008410000 */
[----:B------:R-:W-:-:S04]  /*c6e0*/  IMAD.IADD R164, R164, 0x1, -R198 ;  /* 0x00000001a4a47824 */ /* 0x000fc800078e0ac6 */
[----:B------:R-:W3:Y:S01]  /*c6f0*/  MUFU.TANH R152, R152 ;  /* 0x0000009800987308 */ /* 0x000ee20000002400 */
[----:B--2---:R-:W-:-:S05]  /*c700*/  IMAD.IADD R168, R164, 0x1, R161 ;  /* 0x00000001a4a87824 */ /* 0x004fca00078e02a1 */
[----:B------:R-:W-:Y:S01]  /*c710*/  ISETP.GT.AND P5, PT, R168, RZ, PT ;  /* 0x000000ffa800720c */ /* 0x000fe20003fa4270 */
[----:B----4-:R-:W-:Y:S01]  /*c720*/  IMAD.IADD R225, R164, 0x1, R225 ;  /* 0x00000001a4e17824 */ /* 0x010fe200078e02e1 */
[----:B------:R-:W-:Y:S01]  /*c730*/  ISETP.GT.AND P3, PT, R168, 0x8, PT ;  /* 0x00000008a800780c */ /* 0x000fe20003f64270 */
[----:B------:R-:W2:Y:S01]  /*c740*/  MUFU.TANH R13, R13 ;  /* 0x0000000d000d7308 */ /* 0x000ea20000002400 */
[----:B-----5:R-:W-:Y:S02]  /*c750*/  FSEL R161, R14, -INF , P5 ;  /* 0xff8000000ea17808 */ /* 0x020fe40002800000 */
[----:B0-----:R-:W-:Y:S02]  /*c760*/  FSEL R165, R153, -INF , P3 ;  /* 0xff80000099a57808 */ /* 0x001fe40001800000 */
[----:B------:R-:W-:Y:S02]  /*c770*/  ISETP.GT.AND P6, PT, R225, RZ, PT ;  /* 0x000000ffe100720c */ /* 0x000fe40003fc4270 */
[----:B------:R-:W-:Y:S01]  /*c780*/  ISETP.GT.AND P3, PT, R168, 0x19, PT ;  /* 0x00000019a800780c */ /* 0x000fe20003f64270 */
[----:B------:R-:W0:Y:S01]  /*c790*/  MUFU.TANH R14, R155 ;  /* 0x0000009b000e7308 */ /* 0x000e220000002400 */
[----:B---3--:R-:W-:-:S02]  /*c7a0*/  FSEL R152, R152, -INF , P6 ;  /* 0xff80000098987808 */ /* 0x008fc40003000000 */
[----:B------:R-:W-:Y:S02]  /*c7b0*/  ISETP.GT.AND P6, PT, R225, 0x1, PT ;  /* 0x00000001e100780c */ /* 0x000fe40003fc4270 */
[C---:B------:R-:W-:Y:S02]  /*c7c0*/  ISETP.GT.AND P4, PT, R168.reuse, 0x1, PT ;  /* 0x00000001a800780c */ /* 0x040fe40003f84270 */
[----:B------:R-:W-:Y:S01]  /*c7d0*/  ISETP.GT.AND P2, PT, R168, 0x9, PT ;  /* 0x00000009a800780c */ /* 0x000fe20003f44270 */
[----:B------:R-:W3:Y:S01]  /*c7e0*/  MUFU.TANH R153, R158 ;  /* 0x0000009e00997308 */ /* 0x000ee20000002400 */
[----:B--2---:R-:W-:Y:S02]  /*c7f0*/  FSEL R226, R13, -INF , P3 ;  /* 0xff8000000de27808 */ /* 0x004fe40001800000 */
[----:B------:R-:W-:Y:S02]  /*c800*/  FMNMX.FTZ R13, R152, R220, !PT ;  /* 0x000000dc980d7209 */ /* 0x000fe40007810000 */
[----:B------:R-:W-:-:S02]  /*c810*/  ISETP.GT.AND P1, PT, R168, 0x10, PT ;  /* 0x00000010a800780c */ /* 0x000fc40003f24270 */
[----:B------:R-:W-:Y:S01]  /*c820*/  ISETP.GT.AND P5, PT, R168, 0x11, PT ;  /* 0x00000011a800780c */ /* 0x000fe20003fa4270 */
[----:B------:R-:W2:Y:S01]  /*c830*/  MUFU.TANH R155, R159 ;  /* 0x0000009f009b7308 */ /* 0x000ea20000002400 */
[----:B0-----:R-:W-:Y:S02]  /*c840*/  FSEL R14, R14, -INF , P6 ;  /* 0xff8000000e0e7808 */ /* 0x001fe40003000000 */
[----:B------:R-:W-:Y:S02]  /*c850*/  ISETP.GT.AND P6, PT, R225, 0x8, PT ;  /* 0x00000008e100780c */ /* 0x000fe40003fc4270 */
[----:B------:R-:W-:Y:S02]  /*c860*/  FMNMX.FTZ R13, R14, R13, !PT ;  /* 0x0000000d0e0d7209 */ /* 0x000fe40007810000 */
[----:B------:R-:W-:Y:S01]  /*c870*/  ISETP.GT.AND P3, PT, R168, 0x31, PT ;  /* 0x00000031a800780c */ /* 0x000fe20003f64270 */
[----:B------:R-:W0:Y:S01]  /*c880*/  MUFU.TANH R158, R162 ;  /* 0x000000a2009e7308 */ /* 0x000e220000002400 */
[----:B---3--:R-:W-:-:S02]  /*c890*/  FSEL R153, R153, -INF , P6 ;  /* 0xff80000099997808 */ /* 0x008fc40003000000 */
[----:B------:R-:W-:Y:S02]  /*c8a0*/  ISETP.GT.AND P6, PT, R225, 0x9, PT ;  /* 0x00000009e100780c */ /* 0x000fe40003fc4270 */
[----:B------:R-:W-:Y:S02]  /*c8b0*/  FMNMX.FTZ R13, R153, R13, !PT ;  /* 0x0000000d990d7209 */ /* 0x000fe40007810000 */
[----:B------:R-:W-:Y:S01]  /*c8c0*/  FSEL R177, R177, -INF , P3 ;  /* 0xff800000b1b17808 */ /* 0x000fe20001800000 */
[----:B------:R-:W3:Y:S01]  /*c8d0*/  MUFU.TANH R159, R163 ;  /* 0x000000a3009f7308 */ /* 0x000ee20000002400 */
[----:B--2---:R-:W-:Y:S02]  /*c8e0*/  FSEL R155, R155, -INF , P6 ;  /* 0xff8000009b9b7808 */ /* 0x004fe40003000000 */
[----:B------:R-:W-:Y:S02]  /*c8f0*/  ISETP.GT.AND P6, PT, R225, 0x10, PT ;  /* 0x00000010e100780c */ /* 0x000fe40003fc4270 */
[----:B------:R-:W-:-:S03]  /*c900*/  FMNMX.FTZ R13, R155, R13, !PT ;  /* 0x0000000d9b0d7209 */ /* 0x000fc60007810000 */
[----:B------:R-:W2:Y:S01]  /*c910*/  MUFU.TANH R162, R166 ;  /* 0x000000a600a27308 */ /* 0x000ea20000002400 */
[----:B0-----:R-:W-:Y:S02]  /*c920*/  FSEL R158, R158, -INF , P6 ;  /* 0xff8000009e9e7808 */ /* 0x001fe40003000000 */
[----:B------:R-:W-:Y:S02]  /*c930*/  ISETP.GT.AND P6, PT, R225, 0x11, PT ;  /* 0x00000011e100780c */ /* 0x000fe40003fc4270 */
[----:B------:R-:W-:-:S03]  /*c940*/  FMNMX.FTZ R13, R158, R13, !PT ;  /* 0x0000000d9e0d7209 */ /* 0x000fc60007810000 */
[----:B------:R-:W0:Y:S01]  /*c950*/  MUFU.TANH R163, R167 ;  /* 0x000000a700a37308 */ /* 0x000e220000002400 */
[----:B---3--:R-:W-:Y:S02]  /*c960*/  FSEL R159, R159, -INF , P6 ;  /* 0xff8000009f9f7808 */ /* 0x008fe40003000000 */
[----:B------:R-:W-:Y:S02]  /*c970*/  ISETP.GT.AND P6, PT, R225, 0x18, PT ;  /* 0x00000018e100780c */ /* 0x000fe40003fc4270 */
[----:B------:R-:W-:-:S03]  /*c980*/  FMNMX.FTZ R13, R159, R13, !PT ;  /* 0x0000000d9f0d7209 */ /* 0x000fc60007810000 */
        /* <DEDUP_REMOVED lines=37> */
[----:B--2---:R-:W-:-:S04]  /*cbe0*/  FSEL R179, R179, -INF , P6 ;  /* 0xff800000b3b37808 */ /* 0x004fc80003000000 */
[----:B------:R-:W-:-:S03]  /*cbf0*/  FMNMX.FTZ R13, R179, R13, !PT ;  /* 0x0000000db30d7209 */ /* 0x000fc60007810000 */
[----:B------:R-:W2:Y:S01]  /*cc00*/  MUFU.TANH R156, R156 ;  /* 0x0000009c009c7308 */ /* 0x000ea20000002400 */
[----:B0-----:R-:W-:Y:S02]  /*cc10*/  FSEL R164, R15, -INF , P4 ;  /* 0xff8000000fa47808 */ /* 0x001fe40002000000 */
[----:B------:R-:W0:Y:S01]  /*cc20*/  SHFL.BFLY PT, R15, R13, 0x2, 0x1f ;  /* 0x0c401f000d0f7f89 */ /* 0x000e2200000e0000 */
[----:B------:R-:W-:-:S04]  /*cc30*/  ISETP.GT.AND P4, PT, R168, 0x18, PT ;  /* 0x00000018a800780c */ /* 0x000fc80003f84270 */
[----:B------:R-:W4:Y:S01]  /*cc40*/  MUFU.TANH R157, R157 ;  /* 0x0000009d009d7308 */ /* 0x000f220000002400 */
[----:B---3--:R-:W-:Y:S02]  /*cc50*/  FSEL R154, R154, -INF , P2 ;  /* 0xff8000009a9a7808 */ /* 0x008fe40001000000 */
[----:B------:R-:W-:-:S04]  /*cc60*/  ISETP.GT.AND P2, PT, R168, 0x20, PT ;  /* 0x00000020a800780c */ /* 0x000fc80003f44270 */
[----:B------:R-:W-:Y:S01]  /*cc70*/  FSEL R224, R224, -INF , P2 ;  /* 0xff800000e0e07808 */ /* 0x000fe20001000000 */
[----:B------:R-:W3:Y:S01]  /*cc80*/  MUFU.TANH R160, R160 ;  /* 0x000000a000a07308 */ /* 0x000ee20000002400 */
[----:B--2---:R-:W-:Y:S02]  /*cc90*/  FSEL R156, R156, -INF , P1 ;  /* 0xff8000009c9c7808 */ /* 0x004fe40000800000 */
[C---:B------:R-:W-:Y:S02]  /*cca0*/  ISETP.GT.AND P1, PT, R168.reuse, 0x21, PT ;  /* 0x00000021a800780c */ /* 0x040fe40003f24270 */
[----:B------:R-:W-:Y:S02]  /*ccb0*/  ISETP.GT.AND P2, PT, R168, 0x38, PT ;  /* 0x00000038a800780c */ /* 0x000fe40003f44270 */
[----:B------:R-:W-:Y:S02]  /*ccc0*/  FSEL R169, R169, -INF , P1 ;  /* 0xff800000a9a97808 */ /* 0x000fe40000800000 */
[----:B----4-:R-:W-:-:S02]  /*ccd0*/  FSEL R157, R157, -INF , P5 ;  /* 0xff8000009d9d7808 */ /* 0x010fc40002800000 */
[----:B0-----:R-:W-:Y:S02]  /*cce0*/  FMNMX.FTZ R15, R13, R15, !PT ;  /* 0x0000000f0d0f7209 */ /* 0x001fe40007810000 */
[C---:B------:R-:W-:Y:S02]  /*ccf0*/  ISETP.GT.AND P5, PT, R168.reuse, 0x29, PT ;  /* 0x00000029a800780c */ /* 0x040fe40003fa4270 */
[----:B------:R-:W-:Y:S01]  /*cd00*/  ISETP.GT.AND P1, PT, R168, 0x39, PT ;  /* 0x00000039a800780c */ /* 0x000fe20003f24270 */
[----:B------:R-:W0:Y:S01]  /*cd10*/  SHFL.BFLY PT, R13, R15, 0x1, 0x1f ;  /* 0x0c201f000f0d7f89 */ /* 0x000e2200000e0000 */
[----:B---3--:R-:W-:Y:S02]  /*cd20*/  FSEL R160, R160, -INF , P4 ;  /* 0xff800000a0a07808 */ /* 0x008fe40002000000 */
[----:B------:R-:W-:Y:S02]  /*cd30*/  ISETP.GT.AND P4, PT, R168, 0x30, PT ;  /* 0x00000030a800780c */ /* 0x000fe40003f84270 */
[----:B------:R-:W-:-:S02]  /*cd40*/  FSEL R173, R173, -INF , P5 ;  /* 0xff800000adad7808 */ /* 0x000fc40002800000 */
[----:B0-----:R-:W-:Y:S01]  /*cd50*/  FMNMX.FTZ R15, R15, R13, !PT ;  /* 0x0000000d0f0f7209 */ /* 0x001fe20007810000 */
[----:B------:R-:W-:-:S03]  /*cd60*/  IMAD.U32 R13, RZ, RZ, UR37 ;  /* 0x00000025ff0d7e24 */ /* 0x000fc6000f8e00ff */
[C---:B------:R-:W-:Y:S01]  /*cd70*/  FSETP.NEU.FTZ.AND P6, PT, R15.reuse, -INF , PT ;  /* 0xff8000000f00780b */ /* 0x040fe20003fdd000 */
[----:B------:R-:W-:-:S03]  /*cd80*/  FMUL.FTZ R182, R15, R13 ;  /* 0x0000000d0fb67220 */ /* 0x000fc60000410000 */
[----:B------:R-:W-:Y:S02]  /*cd90*/  FSEL R183, R15, RZ, P6 ;  /* 0x000000ff0fb77208 */ /* 0x000fe40003000000 */
[----:B------:R-:W-:Y:S02]  /*cda0*/  FSEL R182, R182, RZ, P6 ;  /* 0x000000ffb6b67208 */ /* 0x000fe40003000000 */
[----:B------:R-:W-:Y:S01]  /*cdb0*/  ISETP.GT.AND P6, PT, R168, 0x28, PT ;  /* 0x00000028a800780c */ /* 0x000fe20003fc4270 */
[----:B------:R-:W-:Y:S01]  /*cdc0*/  FADD.FTZ R183, -R183, R220 ;  /* 0x000000dcb7b77221 */ /* 0x000fe20000010100 */
[----:B------:R0:W2:Y:S01]  /*cdd0*/  MUFU.TANH R168, R172 ;  /* 0x000000ac00a87308 */ /* 0x0000a20000002400 */
[-CC-:B------:R-:W-:Y:S01]  /*cde0*/  FFMA.FTZ R220, R170, R13.reuse, -R182.reuse ;  /* 0x0000000daadc7223 */ /* 0x180fe200000108b6 */
[-CC-:B------:R-:W-:Y:S01]  /*cdf0*/  FFMA.FTZ R152, R152, R13.reuse, -R182.reuse ;  /* 0x0000000d98987223 */ /* 0x180fe200000108b6 */
[-C--:B------:R-:W-:Y:S01]  /*ce00*/  FMUL.FTZ R170, R183, R13.reuse ;  /* 0x0000000db7aa7220 */ /* 0x080fe20000410000 */
[-CC-:B------:R-:W-:Y:S01]  /*ce10*/  FFMA.FTZ R14, R14, R13.reuse, -R182.reuse ;  /* 0x0000000d0e0e7223 */ /* 0x180fe200000108b6 */
[-CC-:B------:R-:W-:Y:S01]  /*ce20*/  FFMA.FTZ R155, R155, R13.reuse, -R182.reuse ;  /* 0x0000000d9b9b7223 */ /* 0x180fe200000108b6 */
[-CC-:B------:R-:W-:Y:S01]  /*ce30*/  FFMA.FTZ R163, R163, R13.reuse, -R182.reuse ;  /* 0x0000000da3a37223 */ /* 0x180fe200000108b6 */
[-CC-:B------:R-:W-:Y:S01]  /*ce40*/  FFMA.FTZ R158, R158, R13.reuse, -R182.reuse ;  /* 0x0000000d9e9e7223 */ /* 0x180fe200000108b6 */
[----:B------:R-:W-:Y:S01]  /*ce50*/  MUFU.EX2 R152, R152 ;  /* 0x0000009800987308 */ /* 0x000fe20000000800 */
        /* <DEDUP_REMOVED lines=8> */
[----:B--2---:R-:W-:Y:S01]  /*cee0*/  FSEL R168, R168, -INF , P6 ;  /* 0xff800000a8a87808 */ /* 0x004fe20003000000 */
[-CC-:B------:R-:W-:Y:S01]  /*cef0*/  FFMA.FTZ R175, R175, R13.reuse, -R182.reuse ;  /* 0x0000000dafaf7223 */ /* 0x180fe200000108b6 */
[-CC-:B------:R-:W-:Y:S01]  /*cf00*/  FFMA.FTZ R178, R178, R13.reuse, -R182.reuse ;  /* 0x0000000db2b27223 */ /* 0x180fe200000108b6 */
[----:B------:R-:W-:-:S04]  /*cf10*/  FFMA.FTZ R179, R179, R13, -R182 ;  /* 0x0000000db3b37223 */ /* 0x000fc800000108b6 */
[----:B------:R-:W2:Y:S08]  /*cf20*/  MUFU.EX2 R14, R14 ;  /* 0x0000000e000e7308 */ /* 0x000eb00000000800 */
[----:B------:R-:W3:Y:S01]  /*cf30*/  MUFU.EX2 R172, R172 ;  /* 0x000000ac00ac7308 */ /* 0x000ee20000000800 */
[----:B0-----:R-:W-:Y:S01]  /*cf40*/  FFMA.FTZ R3, R170, R3, R152 ;  /* 0x00000003aa037223 */ /* 0x001fe20000010098 */
[-C--:B------:R-:W-:Y:S01]  /*cf50*/  FMUL.FTZ R26, R26, R170.reuse ;  /* 0x000000aa1a1a7220 */ /* 0x080fe20000410000 */
        /* <DEDUP_REMOVED lines=8> */
[----:B------:R-:W-:-:S02]  /*cfe0*/  VIADD R14, R209, 0x28c40 ;  /* 0x00028c40d10e7836 */ /* 0x000fc40000000000 */
[----:B------:R-:W-:Y:S01]  /*cff0*/  FMUL.FTZ R152, R176, UR39 ;  /* 0x00000027b0987c20 */ /* 0x000fe20008410000 */
[----:B------:R-:W-:Y:S01]  /*d000*/  FMUL.FTZ R176, R180, UR39 ;  /* 0x00000027b4b07c20 */ /* 0x000fe20008410000 */
[----:B------:R-:W-:Y:S01]  /*d010*/  FMUL.FTZ R180, R181, UR39 ;  /* 0x00000027b5b47c20 */ /* 0x000fe20008410000 */
[-C--:B------:R-:W-:Y:S01]  /*d020*/  FMUL.FTZ R38, R38, R170.reuse ;  /* 0x000000aa26267220 */ /* 0x080fe20000410000 */
[----:B------:R-:W-:Y:S01]  /*d030*/  PRMT R14, R187, 0x654, R14 ;  /* 0x00000654bb0e7816 */ /* 0x000fe2000000000e */
[----:B---3--:R-:W-:Y:S01]  /*d040*/  FADD.FTZ R3, R172, R3 ;  /* 0x00000003ac037221 */ /* 0x008fe20000010000 */
[----:B------:R-:W2:Y:S01]  /*d050*/  MUFU.TANH R152, R152 ;  /* 0x0000009800987308 */ /* 0x000ea20000002400 */
[-C--:B------:R-:W-:Y:S01]  /*d060*/  FMUL.FTZ R39, R39, R170.reuse ;  /* 0x000000aa27277220 */ /* 0x080fe20000410000 */
[----:B------:R3:W-:Y:S01]  /*d070*/  SYNCS.ARRIVE.TRANS64.RED.A1T0 RZ, [R14+URZ], RZ ;  /* 0x000000ff0eff79a7 */ /* 0x0007e2000810043f */
[-C--:B------:R-:W-:Y:S01]  /*d080*/  FMUL.FTZ R42, R42, R170.reuse ;  /* 0x000000aa2a2a7220 */ /* 0x080fe20000410000 */
[-C--:B------:R-:W-:Y:S01]  /*d090*/  FMUL.FTZ R43, R43, R170.reuse ;  /* 0x000000aa2b2b7220 */ /* 0x080fe20000410000 */
[-C--:B------:R-:W-:Y:S01]  /*d0a0*/  FMUL.FTZ R46, R46, R170.reuse ;  /* 0x000000aa2e2e7220 */ /* 0x080fe20000410000 */
[----:B------:R-:W-:Y:S01]  /*d0b0*/  FMUL.FTZ R47, R47, R170 ;  /* 0x000000aa2f2f7220 */ /* 0x000fe20000410000 */
[C---:B0-----:R-:W-:Y:S01]  /*d0c0*/  FADD.FTZ R3, R155.reuse, R3 ;  /* 0x000000039b037221 */ /* 0x041fe20000010000 */
[----:B------:R-:W0:Y:S01]  /*d0d0*/  MUFU.TANH R176, R176 ;  /* 0x000000b000b07308 */ /* 0x000e220000002400 */
[----:B------:R-:W-:Y:S01]  /*d0e0*/  F2FP.BF16.F32.PACK_AB R155, R155, R172 ;  /* 0x000000ac9b9b723e */ /* 0x000fe200000010ff */
[----:B------:R-:W-:Y:S01]  /*d0f0*/  FMUL.FTZ R50, R50, R170 ;  /* 0x000000aa32327220 */ /* 0x000fe20000410000 */
[----:B---3--:R-:W-:Y:S01]  /*d100*/  FMNMX.FTZ R14, R161, R218, !PT ;  /* 0x000000daa10e7209 */ /* 0x008fe20007810000 */
[-C--:B------:R-:W-:Y:S01]  /*d110*/  FMUL.FTZ R51, R51, R170.reuse ;  /* 0x000000aa33337220 */ /* 0x080fe20000410000 */
[-C--:B------:R-:W-:Y:S01]  /*d120*/  FMUL.FTZ R54, R54, R170.reuse ;  /* 0x000000aa36367220 */ /* 0x080fe20000410000 */
[----:B------:R-:W-:Y:S01]  /*d130*/  FMUL.FTZ R55, R55, R170 ;  /* 0x000000aa37377220 */ /* 0x000fe20000410000 */
[----:B------:R-:W-:Y:S01]  /*d140*/  FMNMX.FTZ R14, R164, R14, !PT ;  /* 0x0000000ea40e7209 */ /* 0x000fe20007810000 */
[----:B------:R-:W3:Y:S01]  /*d150*/  MUFU.TANH R180, R180 ;  /* 0x000000b400b47308 */ /* 0x000ee20000002400 */
[----:B--2---:R-:W-:Y:S01]  /*d160*/  FSEL R152, R152, -INF , P4 ;  /* 0xff80000098987808 */ /* 0x004fe20002000000 */
[----:B------:R-:W-:Y:S01]  /*d170*/  FMUL.FTZ R58, R58, R170 ;  /* 0x000000aa3a3a7220 */ /* 0x000fe20000410000 */
[----:B------:R-:W-:Y:S01]  /*d180*/  FMNMX.FTZ R14, R165, R14, !PT ;  /* 0x0000000ea50e7209 */ /* 0x000fe20007810000 */
[-C--:B------:R-:W-:Y:S01]  /*d190*/  FMUL.FTZ R59, R59, R170.reuse ;  /* 0x000000aa3b3b7220 */ /* 0x080fe20000410000 */
[-C--:B------:R-:W-:Y:S01]  /*d1a0*/  FMUL.FTZ R62, R62, R170.reuse ;  /* 0x000000aa3e3e7220 */ /* 0x080fe20000410000 */
[----:B------:R-:W-:Y:S01]  /*d1b0*/  FMUL.FTZ R63, R63, R170 ;  /* 0x000000aa3f3f7220 */ /* 0x000fe20000410000 */
[----:B------:R-:W-:Y:S01]  /*d1c0*/  FMNMX.FTZ R14, R154, R14, !PT ;  /* 0x0000000e9a0e7209 */ /* 0x000fe20007810000 */
[----:B------:R-:W-:Y:S01]  /*d1d0*/  MUFU.EX2 R181, R163 ;  /* 0x000000a300b57308 */ /* 0x000fe20000000800 */
[----:B0-----:R-:W-:Y:S01]  /*d1e0*/  FSEL R176, R176, -INF , P2 ;  /* 0xff800000b0b07808 */ /* 0x001fe20001000000 */
[----:B------:R-:W-:Y:S01]  /*d1f0*/  FMUL.FTZ R66, R66, R170 ;  /* 0x000000aa42427220 */ /* 0x000fe20000410000 */
[----:B------:R-:W-:Y:S01]  /*d200*/  FMNMX.FTZ R14, R156, R14, !PT ;  /* 0x0000000e9c0e7209 */ /* 0x000fe20007810000 */
[-C--:B------:R-:W-:Y:S01]  /*d210*/  FMUL.FTZ R67, R67, R170.reuse ;  /* 0x000000aa43437220 */ /* 0x080fe20000410000 */
[-C--:B------:R-:W-:Y:S01]  /*d220*/  FMUL.FTZ R70, R70, R170.reuse ;  /* 0x000000aa46467220 */ /* 0x080fe20000410000 */
[----:B------:R-:W-:Y:S01]  /*d230*/  FMUL.FTZ R71, R71, R170 ;  /* 0x000000aa47477220 */ /* 0x000fe20000410000 */
[----:B------:R-:W-:Y:S01]  /*d240*/  FMNMX.FTZ R14, R157, R14, !PT ;  /* 0x0000000e9d0e7209 */ /* 0x000fe20007810000 */
[----:B------:R-:W0:Y:S01]  /*d250*/  MUFU.EX2 R158, R158 ;  /* 0x0000009e009e7308 */ /* 0x000e220000000800 */
[----:B---3--:R-:W-:Y:S01]  /*d260*/  FSEL R180, R180, -INF , P1 ;  /* 0xff800000b4b47808 */ /* 0x008fe20000800000 */
[----:B------:R-:W-:Y:S01]  /*d270*/  FMUL.FTZ R74, R74, R170 ;  /* 0x000000aa4a4a7220 */ /* 0x000fe20000410000 */
[----:B------:R-:W-:Y:S01]  /*d280*/  FMNMX.FTZ R14, R160, R14, !PT ;  /* 0x0000000ea00e7209 */ /* 0x000fe20007810000 */
[-C--:B------:R-:W-:Y:S01]  /*d290*/  FMUL.FTZ R75, R75, R170.reuse ;  /* 0x000000aa4b4b7220 */ /* 0x080fe20000410000 */
[-C--:B------:R-:W-:Y:S01]  /*d2a0*/  FMUL.FTZ R78, R78, R170.reuse ;  /* 0x000000aa4e4e7220 */ /* 0x080fe20000410000 */
[----:B------:R-:W-:Y:S01]  /*d2b0*/  FMUL.FTZ R79, R79, R170 ;  /* 0x000000aa4f4f7220 */ /* 0x000fe20000410000 */
[----:B------:R-:W-:Y:S01]  /*d2c0*/  FMNMX.FTZ R14, R226, R14, !PT ;  /* 0x0000000ee20e7209 */ /* 0x000fe20007810000 */
[----:B------:R-:W2:Y:S01]  /*d2d0*/  MUFU.EX2 R159, R159 ;  /* 0x0000009f009f7308 */ /* 0x000ea20000000800 */
[-C--:B------:R-:W-:Y:S01]  /*d2e0*/  FMUL.FTZ R82, R82, R170.reuse ;  /* 0x000000aa52527220 */ /* 0x080fe20000410000 */
[----:B------:R-:W-:Y:S01]  /*d2f0*/  FMUL.FTZ R83, R83, R170 ;  /* 0x000000aa53537220 */ /* 0x000fe20000410000 */
[----:B------:R-:W-:Y:S01]  /*d300*/  FMNMX.FTZ R14, R224, R14, !PT ;  /* 0x0000000ee00e7209 */ /* 0x000fe20007810000 */
[-C--:B------:R-:W-:Y:S01]  /*d310*/  FMUL.FTZ R86, R86, R170.reuse ;  /* 0x000000aa56567220 */ /* 0x080fe20000410000 */
[-C--:B------:R-:W-:Y:S01]  /*d320*/  FMUL.FTZ R87, R87, R170.reuse ;  /* 0x000000aa57577220 */ /* 0x080fe20000410000 */
[----:B------:R-:W-:Y:S01]  /*d330*/  FMUL.FTZ R90, R90, R170 ;  /* 0x000000aa5a5a7220 */ /* 0x000fe20000410000 */
[----:B------:R-:W-:Y:S01]  /*d340*/  FMNMX.FTZ R14, R169, R14, !PT ;  /* 0x0000000ea90e7209 */ /* 0x000fe20007810000 */
[----:B------:R-:W3:Y:S01]  /*d350*/  MUFU.EX2 R162, R162 ;  /* 0x000000a200a27308 */ /* 0x000ee20000000800 */
[----:B0-----:R-:W-:Y:S01]  /*d360*/  FADD.FTZ R3, R158, R3 ;  /* 0x000000039e037221 */ /* 0x001fe20000010000 */
[----:B------:R-:W-:Y:S01]  /*d370*/  FMUL.FTZ R91, R91, R170 ;  /* 0x000000aa5b5b7220 */ /* 0x000fe20000410000 */
[----:B------:R-:W-:Y:S01]  /*d380*/  FMNMX.FTZ R14, R168, R14, !PT ;  /* 0x0000000ea80e7209 */ /* 0x000fe20007810000 */
[-C--:B------:R-:W-:Y:S01]  /*d390*/  FMUL.FTZ R94, R94, R170.reuse ;  /* 0x000000aa5e5e7220 */ /* 0x080fe20000410000 */
[-C--:B------:R-:W-:Y:S01]  /*d3a0*/  FMUL.FTZ R95, R95, R170.reuse ;  /* 0x000000aa5f5f7220 */ /* 0x080fe20000410000 */
[----:B------:R-:W-:Y:S01]  /*d3b0*/  FMUL.FTZ R98, R98, R170 ;  /* 0x000000aa62627220 */ /* 0x000fe20000410000 */
[----:B------:R-:W-:Y:S01]  /*d3c0*/  FMNMX.FTZ R14, R173, R14, !PT ;  /* 0x0000000ead0e7209 */ /* 0x000fe20007810000 */
[----:B------:R-:W-:Y:S01]  /*d3d0*/  MUFU.EX2 R166, R166 ;  /* 0x000000a600a67308 */ /* 0x000fe20000000800 */
[----:B--2---:R-:W-:Y:S01]  /*d3e0*/  FADD.FTZ R3, R159, R3 ;  /* 0x000000039f037221 */ /* 0x004fe20000010000 */
[----:B------:R-:W-:Y:S01]  /*d3f0*/  FMUL.FTZ R99, R99, R170 ;  /* 0x000000aa63637220 */ /* 0x000fe20000410000 */
[----:B------:R-:W-:Y:S01]  /*d400*/  FMNMX.FTZ R14, R152, R14, !PT ;  /* 0x0000000e980e7209 */ /* 0x000fe20007810000 */
[-C--:B------:R-:W-:Y:S01]  /*d410*/  FMUL.FTZ R102, R102, R170.reuse ;  /* 0x000000aa66667220 */ /* 0x080fe20000410000 */
[-C--:B------:R-:W-:Y:S01]  /*d420*/  FMUL.FTZ R103, R103, R170.reuse ;  /* 0x000000aa67677220 */ /* 0x080fe20000410000 */
[----:B------:R-:W-:Y:S01]  /*d430*/  FMUL.FTZ R106, R106, R170 ;  /* 0x000000aa6a6a7220 */ /* 0x000fe20000410000 */
[----:B------:R-:W-:Y:S01]  /*d440*/  FMNMX.FTZ R14, R177, R14, !PT ;  /* 0x0000000eb10e7209 */ /* 0x000fe20007810000 */
[----:B------:R-:W-:Y:S01]  /*d450*/  MUFU.EX2 R167, R167 ;  /* 0x000000a700a77308 */ /* 0x000fe20000000800 */
[----:B---3--:R-:W-:Y:S01]  /*d460*/  FADD.FTZ R3, R162, R3 ;  /* 0x00000003a2037221 */ /* 0x008fe20000010000 */
[----:B------:R-:W-:Y:S01]  /*d470*/  FMUL.FTZ R107, R107, R170 ;  /* 0x000000aa6b6b7220 */ /* 0x000fe20000410000 */
[----:B------:R-:W-:Y:S01]  /*d480*/  FMNMX.FTZ R14, R176, R14, !PT ;  /* 0x0000000eb00e7209 */ /* 0x000fe20007810000 */
[-C--:B------:R-:W-:Y:S01]  /*d490*/  FMUL.FTZ R110, R110, R170.reuse ;  /* 0x000000aa6e6e7220 */ /* 0x080fe20000410000 */
[-C--:B------:R-:W-:Y:S01]  /*d4a0*/  FMUL.FTZ R111, R111, R170.reuse ;  /* 0x000000aa6f6f7220 */ /* 0x080fe20000410000 */
[----:B------:R-:W-:Y:S01]  /*d4b0*/  FMUL.FTZ R114, R114, R170 ;  /* 0x000000aa72727220 */ /* 0x000fe20000410000 */
[----:B------:R-:W-:Y:S01]  /*d4c0*/  FMNMX.FTZ R14, R180, R14, !PT ;  /* 0x0000000eb40e7209 */ /* 0x000fe20007810000 */
[----:B------:R-:W-:Y:S01]  /*d4d0*/  MUFU.EX2 R171, R171 ;  /* 0x000000ab00ab7308 */ /* 0x000fe20000000800 */
[-C--:B------:R-:W-:Y:S01]  /*d4e0*/  FMUL.FTZ R115, R115, R170.reuse ;  /* 0x000000aa73737220 */ /* 0x080fe20000410000 */
[-C--:B------:R-:W-:Y:S01]  /*d4f0*/  FMUL.FTZ R118, R118, R170.reuse ;  /* 0x000000aa76767220 */ /* 0x080fe20000410000 */
[-C--:B------:R-:W-:Y:S01]  /*d500*/  FMUL.FTZ R119, R119, R170.reuse ;  /* 0x000000aa77777220 */ /* 0x080fe20000410000 */
[----:B------:R-:W0:Y:S01]  /*d510*/  SHFL.BFLY PT, R172, R14, 0x2, 0x1f ;  /* 0x0c401f000eac7f89 */ /* 0x000e2200000e0000 */
        /* <DEDUP_REMOVED lines=17> */
[----:B------:R-:W-:-:S02]  /*d630*/  FMUL.FTZ R151, R151, R170 ;  /* 0x000000aa97977220 */ /* 0x000fc40000410000 */
[----:B------:R-:W-:Y:S01]  /*d640*/  MUFU.EX2 R178, R178 ;  /* 0x000000b200b27308 */ /* 0x000fe20000000800 */
[----:B0-----:R-:W-:-:S05]  /*d650*/  FMNMX.FTZ R14, R14, R172, !PT ;  /* 0x000000ac0e0e7209 */ /* 0x001fca0007810000 */
[----:B------:R-:W0:Y:S02]  /*d660*/  SHFL.BFLY PT, R172, R14, 0x1, 0x1f ;  /* 0x0c201f000eac7f89 */ /* 0x000e2400000e0000 */
[----:B0-----:R-:W-:Y:S01]  /*d670*/  FMNMX.FTZ R14, R14, R172, !PT ;  /* 0x000000ac0e0e7209 */ /* 0x001fe20007810000 */
[----:B------:R-:W-:-:S03]  /*d680*/  IMAD.MOV R172, RZ, RZ, -R215 ;  /* 0x000000ffffac7224 */ /* 0x000fc600078e0ad7 */
[----:B------:R-:W-:Y:S02]  /*d690*/  FSETP.NEU.FTZ.AND P2, PT, R14, -INF , PT ;  /* 0xff8000000e00780b */ /* 0x000fe40003f5d000 */
[----:B------:R-:W-:Y:S02]  /*d6a0*/  ISETP.NE.AND P1, PT, R192, R172, PT ;  /* 0x000000acc000720c */ /* 0x000fe40003f25270 */
[----:B------:R-:W-:-:S05]  /*d6b0*/  FSEL R163, R14, RZ, P2 ;  /* 0x000000ff0ea37208 */ /* 0x000fca0001000000 */
[----:B------:R-:W-:-:S04]  /*d6c0*/  FADD.FTZ R163, -R163, R218 ;  /* 0x000000daa3a37221 */ /* 0x000fc80000010100 */
[----:B------:R-:W-:Y:S02]  /*d6d0*/  FMUL.FTZ R163, R163, R13 ;  /* 0x0000000da3a37220 */ /* 0x000fe40000410000 */
[----:B------:R-:W-:Y:S02]  /*d6e0*/  @!P1 IMAD R182, R219, 0x40, R193 ;  /* 0x00000040dbb69824 */ /* 0x000fe400078e02c1 */
[----:B------:R-:W0:Y:S02]  /*d6f0*/  MUFU.EX2 R172, R163 ;  /* 0x000000a300ac7308 */ /* 0x000e240000000800 */
[----:B------:R-:W-:-:S05]  /*d700*/  @!P1 IMAD R182, R182, 0x4, R2 ;  /* 0x00000004b6b69824 */ /* 0x000fca00078e0202 */
[----:B------:R-:W-:Y:S01]  /*d710*/  @!P1 STS [R182+0x28820], R170 ;  /* 0x028820aab6009388 */ /* 0x000fe20000000800 */
[----:B------:R-:W-:Y:S03]  /*d720*/  MUFU.EX2 R163, R220 ;  /* 0x000000dc00a37308 */ /* 0x000fe60000000800 */
        /* <DEDUP_REMOVED lines=15> */
[----:B------:R-:W-:Y:S01]  /*d820*/  FSEL R182, R182, RZ, P2 ;  /* 0x000000ffb6b67208 */ /* 0x000fe20001000000 */
[-C--:B------:R-:W-:Y:S01]  /*d830*/  FMUL.FTZ R49, R49, R172.reuse ;  /* 0x000000ac31317220 */ /* 0x080fe20000410000 */
[-C--:B------:R-:W-:Y:S01]  /*d840*/  FMUL.FTZ R52, R52, R172.reuse ;  /* 0x000000ac34347220 */ /* 0x080fe20000410000 */
[-C--:B------:R-:W-:Y:S01]  /*d850*/  FMUL.FTZ R53, R53, R172.reuse ;  /* 0x000000ac35357220 */ /* 0x080fe20000410000 */
[-C--:B------:R-:W-:Y:S01]  /*d860*/  FMUL.FTZ R56, R56, R172.reuse ;  /* 0x000000ac38387220 */ /* 0x080fe20000410000 */
        /* <DEDUP_REMOVED lines=17> */
[----:B------:R-:W-:Y:S01]  /*d980*/  FFMA.FTZ R180, R180, R13, -R182 ;  /* 0x0000000db4b47223 */ /* 0x000fe200000108b6 */
[-C--:B------:R-:W-:Y:S01]  /*d990*/  FMUL.FTZ R57, R57, R172.reuse ;  /* 0x000000ac39397220 */ /* 0x080fe20000410000 */
[-C--:B------:R-:W-:Y:S01]  /*d9a0*/  FMUL.FTZ R60, R60, R172.reuse ;  /* 0x000000ac3c3c7220 */ /* 0x080fe20000410000 */
[----:B------:R-:W3:Y:S01]  /*d9b0*/  MUFU.EX2 R165, R165 ;  /* 0x000000a500a57308 */ /* 0x000ee20000000800 */
        /* <DEDUP_REMOVED lines=24> */
[----:B-----5:R-:W-:Y:S01]  /*db40*/  F2FP.BF16.F32.PACK_AB R157, R159, R158 ;  /* 0x0000009e9f9d723e */ /* 0x020fe200000010ff */
[----:B0-----:R-:W-:Y:S01]  /*db50*/  FFMA.FTZ R158, R172, R0, R152 ;  /* 0x00000000ac9e7223 */ /* 0x001fe20000010098 */
[C---:B------:R-:W-:Y:S01]  /*db60*/  FADD.FTZ R0, R181.reuse, R3 ;  /* 0x00000003b5007221 */ /* 0x040fe20000010000 */
[----:B------:R-:W-:Y:S01]  /*db70*/  F2FP.BF16.F32.PACK_AB R159, R181, R162 ;  /* 0x000000a2b59f723e */ /* 0x000fe200000010ff */
[----:B------:R-:W-:Y:S01]  /*db80*/  FMUL.FTZ R104, R104, R172 ;  /* 0x000000ac68687220 */ /* 0x000fe20000410000 */
[C---:B--2---:R-:W-:Y:S01]  /*db90*/  FADD.FTZ R158, R164.reuse, R158 ;  /* 0x0000009ea49e7221 */ /* 0x044fe20000010000 */
[----:B------:R-:W-:Y:S01]  /*dba0*/  F2FP.BF16.F32.PACK_AB R152, R164, R152 ;  /* 0x00000098a498723e */ /* 0x000fe200000010ff */
[----:B------:R-:W0:Y:S01]  /*dbb0*/  MUFU.EX2 R160, R160 ;  /* 0x000000a000a07308 */ /* 0x000e220000000800 */
[-C--:B------:R-:W-:Y:S01]  /*dbc0*/  FMUL.FTZ R105, R105, R172.reuse ;  /* 0x000000ac69697220 */ /* 0x080fe20000410000 */
[----:B---3--:R-:W-:Y:S01]  /*dbd0*/  FADD.FTZ R158, R165, R158 ;  /* 0x0000009ea59e7221 */ /* 0x008fe20000010000 */
[-C--:B------:R-:W-:Y:S01]  /*dbe0*/  FMUL.FTZ R108, R108, R172.reuse ;  /* 0x000000ac6c6c7220 */ /* 0x080fe20000410000 */
[-C--:B------:R-:W-:Y:S01]  /*dbf0*/  FMUL.FTZ R109, R109, R172.reuse ;  /* 0x000000ac6d6d7220 */ /* 0x080fe20000410000 */
[----:B------:R-:W-:Y:S01]  /*dc00*/  FMUL.FTZ R112, R112, R172 ;  /* 0x000000ac70707220 */ /* 0x000fe20000410000 */
[C---:B----4-:R-:W-:Y:S01]  /*dc10*/  FADD.FTZ R158, R154.reuse, R158 ;  /* 0x0000009e9a9e7221 */ /* 0x050fe20000010000 */
[----:B------:R-:W-:Y:S01]  /*dc20*/  F2FP.BF16.F32.PACK_AB R154, R154, R165 ;  /* 0x000000a59a9a723e */ /* 0x000fe200000010ff */
[----:B------:R-:W2:Y:S01]  /*dc30*/  MUFU.EX2 R226, R226 ;  /* 0x000000e200e27308 */ /* 0x000ea20000000800 */
[----:B------:R-:W-:Y:S01]  /*dc40*/  BAR.SYNC.DEFER_BLOCKING 0xf, 0x100 ;  /* 0x03c4000000007b1d */ /* 0x000fe20000010000 */
[----:B-1----:R-:W-:Y:S01]  /*dc50*/  FADD.FTZ R158, R156, R158 ;  /* 0x0000009e9c9e7221 */ /* 0x002fe20000010000 */
[----:B------:R-:W-:Y:S01]  /*dc60*/  F2FP.BF16.F32.PACK_AB R156, R161, R156 ;  /* 0x0000009ca19c723e */ /* 0x000fe200000010ff */
[----:B------:R-:W-:Y:S01]  /*dc70*/  FMUL.FTZ R113, R113, R172 ;  /* 0x000000ac71717220 */ /* 0x000fe20000410000 */
[----:B------:R-:W-:Y:S01]  /*dc80*/  F2FP.BF16.F32.PACK_AB R165, R175, R174 ;  /* 0x000000aeafa5723e */ /* 0x000fe200000010ff */
[----:B------:R-:W-:Y:S01]  /*dc90*/  FADD.FTZ R158, R161, R158 ;  /* 0x0000009ea19e7221 */ /* 0x000fe20000010000 */
[----:B------:R-:W-:Y:S01]  /*dca0*/  F2FP.BF16.F32.PACK_AB R161, R167, R166 ;  /* 0x000000a6a7a1723e */ /* 0x000fe200000010ff */
[----:B------:R-:W1:Y:S01]  /*dcb0*/  MUFU.EX2 R224, R224 ;  /* 0x000000e000e07308 */ /* 0x000e620000000800 */
[-C--:B------:R-:W-:Y:S01]  /*dcc0*/  FMUL.FTZ R116, R116, R172.reuse ;  /* 0x000000ac74747220 */ /* 0x080fe20000410000 */
[----:B0-----:R-:W-:Y:S01]  /*dcd0*/  FADD.FTZ R158, R160, R158 ;  /* 0x0000009ea09e7221 */ /* 0x001fe20000010000 */
        /* <DEDUP_REMOVED lines=14> */
[----:B-1----:R-:W-:Y:S01]  /*ddc0*/  FADD.FTZ R160, R224, R3 ;  /* 0x00000003e0a07221 */ /* 0x002fe20000010000 */
[----:B------:R-:W-:Y:S01]  /*ddd0*/  FADD.FTZ R3, R166, R0 ;  /* 0x00000000a6037221 */ /* 0x000fe20000010000 */
[----:B------:R1:W-:Y:S01]  /*dde0*/  STSM.16.M88.4 [R216+0x26800], R152 ;  /* 0x02680098d8007844 */ /* 0x0003e20000000200 */
[-C--:B------:R-:W-:Y:S01]  /*ddf0*/  FMUL.FTZ R137, R137, R172.reuse ;  /* 0x000000ac89897220 */ /* 0x080fe20000410000 */
[----:B------:R-:W-:Y:S01]  /*de00*/  FMUL.FTZ R140, R140, R172 ;  /* 0x000000ac8c8c7220 */ /* 0x000fe20000410000 */
[----:B------:R-:W-:Y:S01]  /*de10*/  FADD.FTZ R3, R167, R3 ;  /* 0x00000003a7037221 */ /* 0x000fe20000010000 */
[----:B------:R1:W-:Y:S01]  /*de20*/  STSM.16.M88.4 [R217], R156 ;  /* 0x0000009cd9007844 */ /* 0x0003e20000000200 */
[----:B------:R-:W3:Y:S01]  /*de30*/  MUFU.EX2 R162, R173 ;  /* 0x000000ad00a27308 */ /* 0x000ee20000000800 */
[----:B0-----:R-:W-:Y:S01]  /*de40*/  FADD.FTZ R0, R169, R160 ;  /* 0x000000a0a9007221 */ /* 0x001fe20000010000 */
[----:B------:R-:W-:Y:S01]  /*de50*/  FADD.FTZ R3, R163, R3 ;  /* 0x00000003a3037221 */ /* 0x000fe20000010000 */
[----:B------:R-:W-:Y:S01]  /*de60*/  F2FP.BF16.F32.PACK_AB R160, R169, R224 ;  /* 0x000000e0a9a0723e */ /* 0x000fe200000010ff */
[-C--:B------:R-:W-:Y:S01]  /*de70*/  FMUL.FTZ R141, R141, R172.reuse ;  /* 0x000000ac8d8d7220 */ /* 0x080fe20000410000 */
[C---:B------:R-:W-:Y:S01]  /*de80*/  F2FP.BF16.F32.PACK_AB R163, R171.reuse, R163 ;  /* 0x000000a3aba3723e */ /* 0x040fe200000010ff */
[----:B------:R-:W-:Y:S01]  /*de90*/  FADD.FTZ R3, R171, R3 ;  /* 0x00000003ab037221 */ /* 0x000fe20000010000 */
[-C--:B------:R-:W-:Y:S01]  /*dea0*/  FMUL.FTZ R144, R144, R172.reuse ;  /* 0x000000ac90907220 */ /* 0x080fe20000410000 */
[----:B------:R-:W0:Y:S01]  /*deb0*/  MUFU.EX2 R164, R183 ;  /* 0x000000b700a47308 */ /* 0x000e220000000800 */
[----:B--2---:R-:W-:Y:S01]  /*dec0*/  FADD.FTZ R0, R168, R0 ;  /* 0x00000000a8007221 */ /* 0x004fe20000010000 */
[----:B------:R-:W-:Y:S01]  /*ded0*/  FADD.FTZ R3, R174, R3 ;  /* 0x00000003ae037221 */ /* 0x000fe20000010000 */
[-C--:B------:R-:W-:Y:S01]  /*dee0*/  FMUL.FTZ R145, R145, R172.reuse ;  /* 0x000000ac91917220 */ /* 0x080fe20000410000 */
[-C--:B------:R-:W-:Y:S01]  /*def0*/  FMUL.FTZ R148, R148, R172.reuse ;  /* 0x000000ac94947220 */ /* 0x080fe20000410000 */
[----:B------:R-:W-:Y:S01]  /*df00*/  FMUL.FTZ R149, R149, R172 ;  /* 0x000000ac95957220 */ /* 0x000fe20000410000 */
[----:B------:R-:W-:-:S02]  /*df10*/  FADD.FTZ R3, R175, R3 ;  /* 0x00000003af037221 */ /* 0x000fc40000010000 */
[----:B------:R-:W2:Y:S01]  /*df20*/  MUFU.EX2 R177, R177 ;  /* 0x000000b100b17308 */ /* 0x000ea20000000800 */
[----:B---3--:R-:W-:Y:S01]  /*df30*/  FADD.FTZ R0, R162, R0 ;  /* 0x00000000a2007221 */ /* 0x008fe20000010000 */
[----:B------:R-:W-:Y:S01]  /*df40*/  FADD.FTZ R3, R178, R3 ;  /* 0x00000003b2037221 */ /* 0x000fe20000010000 */
[----:B------:R-:W-:-:S05]  /*df50*/  F2FP.BF16.F32.PACK_AB R162, R162, R168 ;  /* 0x000000a8a2a2723e */ /* 0x000fca00000010ff */
[----:B------:R-:W3:Y:S01]  /*df60*/  MUFU.EX2 R176, R176 ;  /* 0x000000b000b07308 */ /* 0x000ee20000000800 */
[----:B0-----:R-:W-:Y:S01]  /*df70*/  FADD.FTZ R0, R164, R0 ;  /* 0x00000000a4007221 */ /* 0x001fe20000010000 */
[----:B------:R1:W-:Y:S06]  /*df80*/  STSM.16.M88.4 [R222], R160 ;  /* 0x000000a0de007844 */ /* 0x0003ec0000000200 */
[----:B------:R-:W0:Y:S01]  /*df90*/  MUFU.EX2 R166, R180 ;  /* 0x000000b400a67308 */ /* 0x000e220000000800 */
[C---:B--2---:R-:W-:Y:S01]  /*dfa0*/  FADD.FTZ R0, R177.reuse, R0 ;  /* 0x00000000b1007221 */ /* 0x044fe20000010000 */
[----:B------:R-:W-:-:S06]  /*dfb0*/  F2FP.BF16.F32.PACK_AB R164, R177, R164 ;  /* 0x000000a4b1a4723e */ /* 0x000fcc00000010ff */
[----:B------:R-:W2:Y:S01]  /*dfc0*/  MUFU.EX2 R167, R179 ;  /* 0x000000b300a77308 */ /* 0x000ea20000000800 */
[----:B---3--:R-:W-:-:S04]  /*dfd0*/  FADD.FTZ R0, R176, R0 ;  /* 0x00000000b0007221 */ /* 0x008fc80000010000 */
[C---:B0-----:R-:W-:Y:S01]  /*dfe0*/  FADD.FTZ R0, R166.reuse, R0 ;  /* 0x00000000a6007221 */ /* 0x041fe20000010000 */
[----:B------:R-:W-:Y:S01]  /*dff0*/  F2FP.BF16.F32.PACK_AB R166, R166, R176 ;  /* 0x000000b0a6a6723e */ /* 0x000fe200000010ff */
[C---:B--2---:R-:W-:Y:S01]  /*e000*/  FADD.FTZ R3, R167.reuse, R3 ;  /* 0x00000003a7037221 */ /* 0x044fe20000010000 */
[----:B------:R-:W-:-:S05]  /*e010*/  F2FP.BF16.F32.PACK_AB R167, R167, R178 ;  /* 0x000000b2a7a7723e */ /* 0x000fca00000010ff */
[----:B------:R1:W-:Y:S01]  /*e020*/  STSM.16.M88.4 [R221], R164 ;  /* 0x000000a4dd007844 */ /* 0x0003e20000000200 */
[----:B------:R-:W-:Y:S05]  /*e030*/  @!P0 BRA `(.L_x_4800) ;  /* 0x0000000000048947 */ /* 0x000fea0003800000 */
[----:B------:R-:W-:Y:S01]  /*e040*/  BPT.TRAP 0x1 ;  /* 0x000000040000795c */ /* 0x000fe20000300000 */
.L_x_4800:
[----:B------:R0:W2:Y:S01]  /*e050*/  SYNCS.PHASECHK.TRANS64.TRYWAIT P1, [R209+URZ+0x28c50], R213 ;  /* 0x028c50d5d10075a7 */ /* 0x0000a2000802017f */
[----:B------:R-:W-:Y:S05]  /*e060*/  @!P0 BRA `(.L_x_4801) ;  /* 0x0000000000048947 */ /* 0x000fea0003800000 */
[----:B------:R-:W-:Y:S01]  /*e070*/  BPT.TRAP 0x1 ;  /* 0x000000040000795c */ /* 0x000fe20000300000 */
.L_x_4801:
[----:B------:R-:W-:Y:S04]  /*e080*/  BSSY B2, `(.L_x_4802) ;  /* 0x0000004000027945 */ /* 0x000fe80003800000 */
[----:B--2---:R-:W-:Y:S05]  /*e090*/  @P1 BRA `(.L_x_4803) ;  /* 0x0000000000081947 */ /* 0x004fea0003800000 */
[----:B------:R-:W2:Y:S02]  /*e0a0*/  SYNCS.PHASECHK.TRANS64.TRYWAIT P1, [R209+URZ+0x28c50], R213 ;  /* 0x028c50d5d10075a7 */ /* 0x000ea4000802017f */
[----:B--2---:R-:W-:Y:S05]  /*e0b0*/  @!P1 BRA `(.L_x_4804) ;  /* 0x000000e400489947 */ /* 0x004fea0003800000 */
.L_x_4803:
[----:B------:R-:W-:Y:S05]  /*e0c0*/  BSYNC B2 ;  /* 0x0000000000027941 */ /* 0x000fea0003800000 */
.L_x_4802:
        /* <DEDUP_REMOVED lines=8> */
[----:B-1----:R-:W-:Y:S01]  /*e150*/  VIADD R152, R168, 0x80 ;  /* 0x00000080a8987836 */ /* 0x002fe20000000000 */
        /* <DEDUP_REMOVED lines=31> */
.L_x_4805:
[C---:B------:R-:W-:Y:S01]  /*e350*/  ISETP.GT.AND P1, PT, R21.reuse, R20, PT ;  /* 0x000000141500720c */ /* 0x040fe20003f24270 */
[----:B------:R-:W-:Y:S01]  /*e360*/  VIADD R21, R21, 0xffffffff ;  /* 0xffffffff15157836 */ /* 0x000fe20000000000 */
[----:B0-2---:R-:W-:Y:S01]  /*e370*/  IADD3 R209, R209, 0x28c60, RZ ;  /* 0x00028c60d1d17810 */ /* 0x005fe20007ffe0ff */
[----:B------:R-:W-:Y:S02]  /*e380*/  IMAD.MOV.U32 R220, RZ, RZ, R15 ;  /* 0x000000ffffdc7224 */ /* 0x000fe400078e000f */
[----:B------:R-:W-:Y:S01]  /*e390*/  IMAD.MOV.U32 R218, RZ, RZ, R14 ;  /* 0x000000ffffda7224 */ /* 0x000fe200078e000e */
[----:B------:R-:W-:Y:S01]  /*e3a0*/  PRMT R209, R187, 0x654, R209 ;  /* 0x00000654bbd17816 */ /* 0x000fe200000000d1 */
[----:B------:R-:W-:-:S03]  /*e3b0*/  IMAD.MOV.U32 R219, RZ, RZ, R18 ;  /* 0x000000ffffdb7224 */ /* 0x000fc600078e0012 */
[----:B------:R0:W-:Y:S03]  /*e3c0*/  SYNCS.ARRIVE.TRANS64.RED.A1T0 RZ, [R209+URZ], RZ ;  /* 0x000000ffd1ff79a7 */ /* 0x0001e6000810043f */
[----:B------:R-:W-:Y:S05]  /*e3d0*/  @P1 BRA `(.L_x_4806) ;  /* 0xffffffdc00281947 */ /* 0x000fea000383ffff */
[----:B------:R-:W-:Y:S05]  /*e3e0*/  BSYNC B0 ;  /* 0x0000000000007941 */ /* 0x000fea0003800000 */
.L_x_4793:
[----:B0-----:R-:W-:-:S07]  /*e3f0*/  IMAD.MOV.U32 R209, RZ, RZ, R21 ;  /* 0x000000ffffd17224 */ /* 0x001fce00078e0015 */
.L_x_4792:
[----:B------:R-:W-:Y:S05]  /*e400*/  BSYNC B1 ;  /* 0x0000000000017941 */ /* 0x000fea0003800000 */
.L_x_4791:
[----:B------:R-:W-:Y:S01]  /*e410*/  ISETP.GE.AND P1, PT, R209, RZ, PT ;  /* 0x000000ffd100720c */ /* 0x000fe20003f26270 */
[----:B------:R-:W-:-:S12]  /*e420*/  BSSY B0, `(.L_x_4807) ;  /* 0x00001e6000007945 */ /* 0x000fd80003800000 */
[----:B------:R-:W-:Y:S05]  /*e430*/  @!P1 BRA `(.L_x_4808) ;  /* 0x0000001c00909947 */ /* 0x000fea0003800000 */
[----:B------:R-:W-:Y:S02]  /*e440*/  IMAD.MOV.U32 R21, RZ, RZ, R15 ;  /* 0x000000ffff157224 */ /* 0x000fe400078e000f */
[----:B------:R-:W-:Y:S02]  /*e450*/  IMAD.MOV.U32 R213, RZ, RZ, R14 ;  /* 0x000000ffffd57224 */ /* 0x000fe400078e000e */
[----:B------:R-:W-:-:S07]  /*e460*/  IMAD.MOV.U32 R199, RZ, RZ, R18 ;  /* 0x000000ffffc77224 */ /* 0x000fce00078e0012 */
.L_x_4821:
[----:B------:R-:W-:-:S05]  /*e470*/  VIADD R18, R199, 0x1 ;  /* 0x00000001c7127836 */ /* 0x000fca0000000000 */
[----:B------:R-:W-:-:S04]  /*e480*/  ISETP.NE.AND P1, PT, R18, 0x2, PT ;  /* 0x000000021200780c */ /* 0x000fc80003f25270 */
[----:B------:R-:W-:Y:S02]  /*e490*/  SEL R13, RZ, 0x1, P1 ;  /* 0x00000001ff0d7807 */ /* 0x000fe40000800000 */
[----:B------:R-:W-:Y:S02]  /*e4a0*/  SEL R18, R18, RZ, P1 ;  /* 0x000000ff12127207 */ /* 0x000fe40000800000 */
[----:B------:R-:W-:Y:S01]  /*e4b0*/  LOP3.LUT R19, R19, R13, RZ, 0x3c, !PT ;  /* 0x0000000d13137212 */ /* 0x000fe200078e3cff */
[----:B0-----:R-:W-:Y:S06]  /*e4c0*/  @!P0 BRA `(.L_x_4809) ;  /* 0x0000000000048947 */ /* 0x001fec0003800000 */
[----:B------:R-:W-:Y:S01]  /*e4d0*/  BPT.TRAP 0x1 ;  /* 0x000000040000795c */ /* 0x000fe20000300000 */
.L_x_4809:
[----:B------:R-:W-:Y:S01]  /*e4e0*/  IMAD R198, R18, 0x8, R2 ;  /* 0x0000000812c67824 */ /* 0x000fe200078e0202 */
[----:B------:R-:W-:-:S04]  /*e4f0*/  SHF.L.U32 R20, R19, 0x1f, RZ ;  /* 0x0000001f13147819 */ /* 0x000fc800000006ff */
[----:B------:R0:W1:Y:S01]  /*e500*/  SYNCS.PHASECHK.TRANS64.TRYWAIT P1, [R198+URZ+0x28c30], R20 ;  /* 0x028c3014c60075a7 */ /* 0x000062000802017f */
[----:B------:R-:W-:Y:S05]  /*e510*/  @!P0 BRA `(.L_x_4810) ;  /* 0x0000000000048947 */ /* 0x000fea0003800000 */
[----:B------:R-:W-:Y:S01]  /*e520*/  BPT.TRAP 0x1 ;  /* 0x000000040000795c */ /* 0x000fe20000300000 */
.L_x_4810:
[----:B------:R-:W-:Y:S01]  /*e530*/  BSSY B1, `(.L_x_4811) ;  /* 0x0000006000017945 */ /* 0x000fe20003800000 */
[----:B------:R-:W-:Y:S02]  /*e540*/  IMAD R154, R18, 0x200, R12 ;  /* 0x00000200129a7824 */ /* 0x000fe400078e020c */
[----:B------:R-:W-:Y:S01]  /*e550*/  IMAD.MOV.U32 R155, RZ, RZ, 0x40000040 ;  /* 0x40000040ff9b7424 */ /* 0x000fe200078e00ff */
[----:B-1----:R-:W-:Y:S06]  /*e560*/  @P1 BRA `(.L_x_4812) ;  /* 0x0000000000081947 */ /* 0x002fec0003800000 */
[----:B------:R-:W1:Y:S02]  /*e570*/  SYNCS.PHASECHK.TRANS64.TRYWAIT P1, [R198+URZ+0x28c30], R20 ;  /* 0x028c3014c60075a7 */ /* 0x000e64000802017f */
[----:B-1----:R-:W-:Y:S05]  /*e580*/  @!P1 BRA `(.L_x_4813) ;  /* 0x000000e000289947 */ /* 0x002fea0003800000 */
.L_x_4812:
[----:B------:R-:W-:Y:S05]  /*e590*/  BSYNC B1 ;  /* 0x0000000000017941 */ /* 0x000fea0003800000 */
.L_x_4811:
        /* <DEDUP_REMOVED lines=14> */
[----:B------:R-:W-:Y:S01]  /*e680*/  WARPGROUP.ARRIVE ;  /* 0x00000000000079c5 */ /* 0x000fe20000000000 */
[----:B------:R-:W-:Y:S02]  /*e690*/  R2UR UR8, R10 ;  /* 0x000000000a0872ca */ /* 0x000fe400000e0000 */
[----:B------:R-:W-:Y:S02]  /*e6a0*/  R2UR UR9, R11 ;  /* 0x000000000b0972ca */ /* 0x000fe400000e0000 */
[----:B------:R-:W-:Y:S01]  /*e6b0*/  R2UR UR14, R14 ;  /* 0x000000000e0e72ca */ /* 0x000fe200000e0000 */
[----:B------:R-:W-:Y:S01]  /*e6c0*/  HGMMA.64x64x16.F32.BF16 R152, gdesc[UR4], RZ, !UPT, gsb0 ;  /* 0x00e00000049879f0 */ /* 0x000fe2000c0018ff */
[----:B------:R-:W-:Y:S02]  /*e6d0*/  R2UR UR15, R15 ;  /* 0x000000000f0f72ca */ /* 0x000fe400000e0000 */
[----:B------:R-:W-:-:S02]  /*e6e0*/  R2UR UR12, R8 ;  /* 0x00000000080c72ca */ /* 0x000fc400000e0000 */
        /* <DEDUP_REMOVED lines=15> */
.L_x_4814:
        /* <DEDUP_REMOVED lines=61> */
[----:B--2---:R-:W-:Y:S02]  /*ebb0*/  FMNMX.FTZ R14, R14, R13, !PT ;  /* 0x0000000d0e0e7209 */ /* 0x004fe40007810000 */
[----:B------:R-:W-:-:S03]  /*ebc0*/  MOV R13, UR36 ;  /* 0x00000024000d7c02 */ /* 0x000fc60008000f00 */
[C---:B------:R-:W-:Y:S02]  /*ebd0*/  FADD.FTZ R173, -R14.reuse, R213 ;  /* 0x000000d50ead7221 */ /* 0x040fe40000010100 */
[-C--:B------:R-:W-:Y:S02]  /*ebe0*/  FMUL.FTZ R154, R14, R13.reuse ;  /* 0x0000000d0e9a7220 */ /* 0x080fe40000410000 */
[-C--:B------:R-:W-:Y:S02]  /*ebf0*/  FMUL.FTZ R173, R173, R13.reuse ;  /* 0x0000000dadad7220 */ /* 0x080fe40000410000 */
        /* <DEDUP_REMOVED lines=17> */
[----:B------:R-:W-:-:S03]  /*ed10*/  FFMA.FTZ R181, R181, R13, -R154 ;  /* 0x0000000db5b57223 */ /* 0x000fc6000001089a */
[----:B------:R-:W4:Y:S01]  /*ed20*/  MUFU.EX2 R152, R152 ;  /* 0x0000009800987308 */ /* 0x000f220000000800 */
        /* <DEDUP_REMOVED lines=35> */
[----:B------:R-:W-:Y:S01]  /*ef60*/  FMUL.FTZ R178, R183, UR38 ;  /* 0x00000026b7b27c20 */ /* 0x000fe20008410000 */
        /* <DEDUP_REMOVED lines=23> */
[-C--:B------:R-:W-:Y:S01]  /*f0e0*/  FMUL.FTZ R93, R93, R173.reuse ;  /* 0x000000ad5d5d7220 */ /* 0x080fe20000410000 */
        /* <DEDUP_REMOVED lines=76> */
[----:B------:R-:W-:-:S04]  /*f5b0*/  @!P1 IMAD R179, R199, 0x40, R193 ;  /* 0x00000040c7b39824 */ /* 0x000fc800078e02c1 */
[----:B------:R-:W-:Y:S01]  /*f5c0*/  FADD.FTZ R21, -R15, R21 ;  /* 0x000000150f157221 */ /* 0x000fe20000010100 */
        /* <DEDUP_REMOVED lines=90> */
[----:B0-----:R-:W-:Y:S01]  /*fb70*/  FADD.FTZ R159, R0, R158 ;  /* 0x0000009e009f7221 */ /* 0x001fe20000010000 */
[----:B------:R-:W-:Y:S01]  /*fb80*/  F2FP.BF16.F32.PACK_AB R158, R164, R161 ;  /* 0x000000a1a49e723e */ /* 0x000fe200000010ff */
[----:B------:R0:W-:Y:S01]  /*fb90*/  STSM.16.M88.4 [R216+0x26800], R152 ;  /* 0x02680098d8007844 */ /* 0x0001e20000000200 */
[-C--:B------:R-:W-:Y:S01]  /*fba0*/  FMUL.FTZ R123, R123, R21.reuse ;  /* 0x000000157b7b7220 */ /* 0x080fe20000410000 */
[-C--:B------:R-:W-:Y:S01]  /*fbb0*/  FMUL.FTZ R126, R126, R21.reuse ;  /* 0x000000157e7e7220 */ /* 0x080fe20000410000 */
[-C--:B------:R-:W-:Y:S01]  /*fbc0*/  FMUL.FTZ R127, R127, R21.reuse ;  /* 0x000000157f7f7220 */ /* 0x080fe20000410000 */
[----:B------:R-:W-:Y:S01]  /*fbd0*/  FMUL.FTZ R130, R130, R21 ;  /* 0x0000001582827220 */ /* 0x000fe20000410000 */
        /* <DEDUP_REMOVED lines=22> */
[----:B------:R-:W-:Y:S01]  /*fd40*/  FMUL.FTZ R143, R143, R21 ;  /* 0x000000158f8f7220 */ /* 0x000fe20000410000 */
        /* <DEDUP_REMOVED lines=12> */
[----:B------:R-:W-:-:S04]  /*fe10*/  FMUL.FTZ R151, R151, R21 ;  /* 0x0000001597977220 */ /* 0x000fc80000410000 */
[----:B------:R0:W-:Y:S01]  /*fe20*/  STSM.16.M88.4 [R222], R160 ;  /* 0x000000a0de007844 */ /* 0x0001e20000000200 */
[----:B------:R-:W2:Y:S01]  /*fe30*/  MUFU.EX2 R167, R175 ;  /* 0x000000af00a77308 */ /* 0x000ea20000000800 */
[----:B---3--:R-:W-:Y:S01]  /*fe40*/  FADD.FTZ R3, R171, R164 ;  /* 0x000000a4ab037221 */ /* 0x008fe20000010000 */
[----:B------:R-:W-:-:S06]  /*fe50*/  F2FP.BF16.F32.PACK_AB R164, R218, R176 ;  /* 0x000000b0daa4723e */ /* 0x000fcc00000010ff */
        /* <DEDUP_REMOVED lines=9> */
.L_x_4815:
[----:B------:R1:W2:Y:S01]  /*fef0*/  SYNCS.PHASECHK.TRANS64.TRYWAIT P1, [R198+URZ+0x28c50], R20 ;  /* 0x028c5014c60075a7 */ /* 0x0002a2000802017f */
[----:B------:R-:W-:Y:S05]  /*ff00*/  @!P0 BRA `(.L_x_4816) ;  /* 0x0000000000048947 */ /* 0x000fea0003800000 */
[----:B------:R-:W-:Y:S01]  /*ff10*/  BPT.TRAP 0x1 ;  /* 0x000000040000795c */ /* 0x000fe20000300000 */
.L_x_4816:
[----:B------:R-:W-:Y:S04]  /*ff20*/  BSSY B1, `(.L_x_4817) ;  /* 0x0000004000017945 */ /* 0x000fe80003800000 */
[----:B--2---:R-:W-:Y:S05]  /*ff30*/  @P1 BRA `(.L_x_4818) ;  /* 0x0000000000081947 */ /* 0x004fea0003800000 */
[----:B------:R-:W2:Y:S02]  /*ff40*/  SYNCS.PHASECHK.TRANS64.TRYWAIT P1, [R198+URZ+0x28c50], R20 ;  /* 0x028c5014c60075a7 */ /* 0x000ea4000802017f */
[----:B--2---:R-:W-:Y:S05]  /*ff50*/  @!P1 BRA `(.L_x_4819) ;  /* 0x000000c400c89947 */ /* 0x004fea0003800000 */
.L_x_4818:
[----:B------:R-:W-:Y:S05]  /*ff60*/  BSYNC B1 ;  /* 0x0000000000017941 */ /* 0x000fea0003800000 */
.L_x_4817:
[----:B-12---:R-:W-:Y:S01]  /*ff70*/  IMAD R20, R18, 0x1000, R195 ;  /* 0x0000100012147824 */ /* 0x006fe200078e02c3 */
        /* <DEDUP_REMOVED lines=39> */
.L_x_4820:
[C---:B------:R-:W-:Y:S01]  /*101f0*/  ISETP.GT.AND P1, PT, R209.reuse, RZ, PT ;  /* 0x000000ffd100720c */ /* 0x040fe20003f24270 */
[----:B------:R-:W-:Y:S02]  /*10200*/  VIADD R198, R198, 0x28c60 ;  /* 0x00028c60c6c67836 */ /* 0x000fe40000000000 */
[----:B------:R-:W-:Y:S02]  /*10210*/  VIADD R209, R209, 0xffffffff ;  /* 0xffffffffd1d17836 */ /* 0x000fe40000000000 */
[----:B------:R-:W-:Y:S01]  /*10220*/  IMAD.MOV.U32 R21, RZ, RZ, R15 ;  /* 0x000000ffff157224 */ /* 0x000fe200078e000f */
[----:B------:R-:W-:Y:S01]  /*10230*/  PRMT R198, R187, 0x654, R198 ;  /* 0x00000654bbc67816 */ /* 0x000fe200000000c6 */
[----:B------:R-:W-:Y:S02]  /*10240*/  IMAD.MOV.U32 R213, RZ, RZ, R14 ;  /* 0x000000ffffd57224 */ /* 0x000fe400078e000e */
[----:B------:R-:W-:Y:S01]  /*10250*/  IMAD.MOV.U32 R199, RZ, RZ, R18 ;  /* 0x000000ffffc77224 */ /* 0x000fe200078e0012 */
[----:B------:R0:W-:Y:S03]  /*10260*/  SYNCS.ARRIVE.TRANS64.RED.A1T0 RZ, [R198+URZ], RZ ;  /* 0x000000ffc6ff79a7 */ /* 0x0001e6000810043f */
[----:B------:R-:W-:Y:S05]  /*10270*/  @P1 BRA `(.L_x_4821) ;  /* 0xffffffe0007c1947 */ /* 0x000fea000383ffff */
.L_x_4808:
[----:B------:R-:W-:Y:S05]  /*10280*/  BSYNC B0 ;  /* 0x0000000000007941 */ /* 0x000fea0003800000 */
.L_x_4807:
[----:B------:R-:W2:Y:S04]  /*10290*/  LDL.LU R20, [R1+0x48] ;  /* 0x0000480001147983 */ /* 0x000ea80000300800 */
[----:B------:R-:W1:Y:S04]  /*102a0*/  SHFL.BFLY PT, R5, R0, 0x2, 0x1f ;  /* 0x0c401f0000057f89 */ /* 0x000e6800000e0000 */
[----:B------:R-:W3:Y:S01]  /*102b0*/  SHFL.BFLY PT, R4, R3, 0x2, 0x1f ;  /* 0x0c401f0003047f89 */ /* 0x000ee200000e0000 */
[----:B-1----:R-:W-:Y:S01]  /*102c0*/  FADD.FTZ R5, R5, R0 ;  /* 0x0000000005057221 */ /* 0x002fe20000010000 */
[----:B------:R-:W-:-:S02]  /*102d0*/  IMAD.MOV.U32 R0, RZ, RZ, -0x800000 ;  /* 0xff800000ff007424 */ /* 0x000fc400078e00ff */
[----:B---3--:R-:W-:Y:S02]  /*102e0*/  FADD.FTZ R4, R4, R3 ;  /* 0x0000000304047221 */ /* 0x008fe40000010000 */
[----:B------:R-:W1:Y:S04]  /*102f0*/  SHFL.BFLY PT, R6, R5, 0x1, 0x1f ;  /* 0x0c201f0005067f89 */ /* 0x000e6800000e0000 */
[----:B------:R-:W3:Y:S01]  /*10300*/  SHFL.BFLY PT, R7, R4, 0x1, 0x1f ;  /* 0x0c201f0004077f89 */ /* 0x000ee200000e0000 */
[----:B-1----:R-:W-:Y:S01]  /*10310*/  FADD.FTZ R6, R5, R6 ;  /* 0x0000000605067221 */ /* 0x002fe20000010000 */
[----:B------:R-:W-:Y:S02]  /*10320*/  IMAD.MOV R5, RZ, RZ, -R215 ;  /* 0x000000ffff057224 */ /* 0x000fe400078e0ad7 */
[----:B---3--:R-:W-:Y:S01]  /*10330*/  FADD.FTZ R7, R4, R7 ;  /* 0x0000000704077221 */ /* 0x008fe20000010000 */
[----:B------:R-:W-:Y:S08]  /*10340*/  BAR.ARV 0x8, 0x100 ;  /* 0x0204000000007b1d */ /* 0x000ff00000002000 */
[----:B------:R-:W-:Y:S01]  /*10350*/  BAR.SYNC.DEFER_BLOCKING 0xf, 0x100 ;  /* 0x03c4000000007b1d */ /* 0x000fe20000010000 */
[----:B------:R-:W-:-:S02]  /*10360*/  FSETP.NE.FTZ.AND P0, PT, R6, RZ, PT ;  /* 0x000000ff0600720b */ /* 0x000fc40003f15000 */
[----:B------:R-:W-:Y:S02]  /*10370*/  FSETP.NE.FTZ.AND P1, PT, R7, RZ, PT ;  /* 0x000000ff0700720b */ /* 0x000fe40003f35000 */
[----:B------:R-:W-:-:S09]  /*10380*/  ISETP.NE.AND P2, PT, R192, R5, PT ;  /* 0x00000005c000720c */ /* 0x000fd20003f45270 */
[----:B------:R-:W1:Y:S01]  /*10390*/  @P0 MUFU.LG2 R8, R6 ;  /* 0x0000000600080308 */ /* 0x000e620000000c00 */
[C---:B------:R-:W-:Y:S01]  /*103a0*/  @P0 FMUL.FTZ R3, R13.reuse, 0.69314718246459960938 ;  /* 0x3f3172180d030820 */ /* 0x040fe20000410000 */
[----:B------:R-:W-:-:S06]  /*103b0*/  @P1 FMUL.FTZ R13, R13, 0.69314718246459960938 ;  /* 0x3f3172180d0d1820 */ /* 0x000fcc0000410000 */
[----:B------:R-:W3:Y:S01]  /*103c0*/  @P1 MUFU.LG2 R9, R7 ;  /* 0x0000000700091308 */ /* 0x000ee20000000c00 */
[----:B-1----:R-:W-:-:S04]  /*103d0*/  @P0 FMUL.FTZ R8, R8, 0.69314718246459960938 ;  /* 0x3f31721808080820 */ /* 0x002fc80000410000 */
[----:B------:R-:W-:Y:S01]  /*103e0*/  @P0 FFMA.FTZ R0, R3, R14, R8 ;  /* 0x0000000e03000223 */ /* 0x000fe20000010008 */
[----:B------:R-:W-:Y:S01]  /*103f0*/  MOV R3, 0xff800000 ;  /* 0xff80000000037802 */ /* 0x000fe20000000f00 */
[----:B---3--:R-:W-:Y:S01]  /*10400*/  @P1 FMUL.FTZ R4, R9, 0.69314718246459960938 ;  /* 0x3f31721809041820 */ /* 0x008fe20000410000 */
[C---:B------:R-:W-:Y:S02]  /*10410*/  @!P2 IMAD R9, R18.reuse, 0x40, R193 ;  /* 0x000000401209a824 */ /* 0x040fe400078e02c1 */
[----:B------:R-:W-:Y:S02]  /*10420*/  VIADD R18, R18, 0x1 ;  /* 0x0000000112127836 */ /* 0x000fe40000000000 */
[----:B------:R-:W-:Y:S01]  /*10430*/  @P1 FFMA.FTZ R3, R13, R15, R4 ;  /* 0x0000000f0d031223 */ /* 0x000fe20000010004 */
[----:B------:R-:W-:Y:S01]  /*10440*/  CS2R R4, SRZ ;  /* 0x0000000000047805 */ /* 0x000fe2000001ff00 */
[----:B------:R-:W-:-:S05]  /*10450*/  @!P2 IMAD R9, R9, 0x4, R2 ;  /* 0x000000040909a824 */ /* 0x000fca00078e0202 */
[----:B------:R-:W1:Y:S01]  /*10460*/  @P0 MUFU.RCP R5, R6 ;  /* 0x0000000600050308 */ /* 0x000e620000001000 */
[----:B------:R-:W-:-:S07]  /*10470*/  PLOP3.LUT P0, PT, PT, PT, PT, 0x8, 0x0 ;  /* 0x000000000000781c */ /* 0x000fce0003f0e170 */
[----:B------:R-:W3:Y:S01]  /*10480*/  @P1 MUFU.RCP R4, R7 ;  /* 0x0000000700041308 */ /* 0x000ee20000001000 */
[----:B------:R-:W-:-:S04]  /*10490*/  ISETP.NE.AND P1, PT, R18, 0x2, PT ;  /* 0x000000021200780c */ /* 0x000fc80003f25270 */
[----:B------:R-:W-:Y:S02]  /*104a0*/  SEL R2, RZ, 0x1, P1 ;  /* 0x00000001ff027807 */ /* 0x000fe40000800000 */
[----:B------:R-:W-:Y:S01]  /*104b0*/  SEL R18, R18, RZ, P1 ;  /* 0x000000ff12127207 */ /* 0x000fe20000800000 */
        /* <DEDUP_REMOVED lines=8> */
[----:B---3--:R3:W-:Y:S01]  /*10540*/  @!P2 STS [R9+0x28820], R4 ;  /* 0x028820040900a388 */ /* 0x0087e20000000800 */
        /* <DEDUP_REMOVED lines=58> */
[-C--:B-1----:R-:W-:Y:S01]  /*108f0*/  FMUL.FTZ R5, R26, R4.reuse ;  /* 0x000000041a057220 */ /* 0x082fe20000410000 */
[-C--:B------:R-:W-:Y:S01]  /*10900*/  FMUL.FTZ R6, R27, R4.reuse ;  /* 0x000000041b067220 */ /* 0x080fe20000410000 */
[-C--:B------:R-:W-:Y:S01]  /*10910*/  FMUL.FTZ R7, R30, R4.reuse ;  /* 0x000000041e077220 */ /* 0x080fe20000410000 */
[-C--:B------:R-:W-:Y:S01]  /*10920*/  FMUL.FTZ R31, R31, R4.reuse ;  /* 0x000000041f1f7220 */ /* 0x080fe20000410000 */
        /* <DEDUP_REMOVED lines=60> */
[----:B--2---:R-:W-:-:S05]  /*10cf0*/  VIADD R20, R20, 0x1 ;  /* 0x0000000114147836 */ /* 0x004fca0000000000 */
[----:B------:R1:W-:Y:S01]  /*10d00*/  STL [R1+0x48], R20 ;  /* 0x0000481401007387 */ /* 0x0003e20000100800 */
[----:B------:R-:W-:Y:S06]  /*10d10*/  BAR.ARV 0xe, 0x100 ;  /* 0x0384000000007b1d */ /* 0x000fec0000002000 */
.L_x_4733:
[----:B------:R-:W-:Y:S05]  /*10d20*/  BSYNC B7 ;  /* 0x0000000000077941 */ /* 0x000fea0003800000 */
.L_x_4731:
[----:B------:R-:W2:Y:S08]  /*10d30*/  S2UR UR4, SR_CgaCtaId ;  /* 0x00000000000479c3 */ /* 0x000eb00000008800 */
[----:B------:R-:W-:Y:S01]  /*10d40*/  BAR.SYNC.DEFER_BLOCKING 0x5, 0x180 ;  /* 0x0146000000007b1d */ /* 0x000fe20000010000 */
[----:B------:R-:W-:-:S05]  /*10d50*/  MOV R2, 0x400 ;  /* 0x0000040000027802 */ /* 0x000fca0000000f00 */
[----:B------:R-:W-:Y:S01]  /*10d60*/  BSSY B0, `(.L_x_4822) ;  /* 0x0000323000007945 */ /* 0x000fe20003800000 */
[----:B--2---:R-:W-:-:S05]  /*10d70*/  IMAD.U32 R187, RZ, RZ, UR4 ;  /* 0x00000004ffbb7e24 */ /* 0x004fca000f8e00ff */
[----:B------:R-:W-:-:S05]  /*10d80*/  LEA R2, R187, R2, 0x18 ;  /* 0x00000002bb027211 */ /* 0x000fca00078ec0ff */
[----:B-----5:R2:W3:Y:S01]  /*10d90*/  LDS.128 R24, [R2+0x28cd0] ;  /* 0x028cd00002187984 */ /* 0x0204e20000000c00 */
[----:B------:R-:W-:Y:S06]  /*10da0*/  BAR.ARV 0x4, 0x180 ;  /* 0x0106000000007b1d */ /* 0x000fec0000002000 */
[----:B------:R-:W-:Y:S05]  /*10db0*/  @P0 BRA `(.L_x_4823) ;  /* 0x0000002000980947 */ /* 0x000fea0003800000 */
[----:B------:R-:W4:Y:S01]  /*10dc0*/  LDL R12, [R1+0x60] ;  /* 0x00006000010c7983 */ /* 0x000f220000100800 */
[----:B------:R-:W0:Y:S01]  /*10dd0*/  S2R R45, SR_SWINHI ;  /* 0x00000000002d7919 */ /* 0x000e220000002f00 */
[----:B------:R-:W-:Y:S01]  /*10de0*/  F2FP.BF16.F32.PACK_AB R7, R31, R7 ;  /* 0x000000071f07723e */ /* 0x000fe200000010ff */
[----:B------:R-:W-:Y:S01]  /*10df0*/  ULDC.64 UR4, c[0x0][0xc00] ;  /* 0x0003000000047ab9 */ /* 0x000fe20000000a00 */
[----:B------:R-:W-:Y:S01]  /*10e00*/  F2FP.BF16.F32.PACK_AB R4, R8, R10 ;  /* 0x0000000a0804723e */ /* 0x000fe200000010ff */
[----:B------:R-:W2:Y:S04]  /*10e10*/  LDL.LU R82, [R1+0x3c] ;  /* 0x00003c0001527983 */ /* 0x000ea80000300800 */
[----:B------:R-:W2:Y:S01]  /*10e20*/  LDL.LU R74, [R1+0x40] ;  /* 0x00004000014a7983 */ /* 0x000ea20000300800 */
[----:B-1----:R-:W-:-:S02]  /*10e30*/  MOV R20, R2 ;  /* 0x0000000200147202 */ /* 0x002fc40000000f00 */
[----:B0-----:R-:W-:Y:S02]  /*10e40*/  MOV R21, R45 ;  /* 0x0000002d00157202 */ /* 0x001fe40000000f00 */
[----:B------:R-:W-:Y:S02]  /*10e50*/  F2FP.BF16.F32.PACK_AB R5, R6, R5 ;  /* 0x000000050605723e */ /* 0x000fe400000010ff */
[----:B------:R-:W-:Y:S02]  /*10e60*/  F2FP.BF16.F32.PACK_AB R6, R152, R154 ;  /* 0x0000009a9806723e */ /* 0x000fe400000010ff */
[----:B------:R-:W-:Y:S02]  /*10e70*/  F2FP.BF16.F32.PACK_AB R8, R14, R32 ;  /* 0x000000200e08723e */ /* 0x000fe400000010ff */
[----:B------:R-:W-:Y:S02]  /*10e80*/  F2FP.BF16.F32.PACK_AB R9, R35, R9 ;  /* 0x000000092309723e */ /* 0x000fe400000010ff */
[----:B------:R-:W-:Y:S01]  /*10e90*/  F2FP.BF16.F32.PACK_AB R11, R39, R11 ;  /* 0x0000000b270b723e */ /* 0x000fe200000010ff */
[----:B------:R-:W0:Y:S01]  /*10ea0*/  S2R R90, SR_TID.X ;  /* 0x00000000005a7919 */ /* 0x000e220000002100 */
        /* <DEDUP_REMOVED lines=12> */
[----:B0-----:R-:W-:-:S05]  /*10f70*/  VIADD R90, R90, 0xffffff80 ;  /* 0xffffff805a5a7836 */ /* 0x001fca0000000000 */
[----:B------:R-:W-:-:S04]  /*10f80*/  SHF.R.S32.HI R98, RZ, 0x1f, R90 ;  /* 0x0000001fff627819 */ /* 0x000fc8000001145a */
[----:B------:R-:W-:-:S04]  /*10f90*/  LEA.HI R98, R98, R90, RZ, 0x3 ;  /* 0x0000005a62627211 */ /* 0x000fc800078f18ff */
[----:B------:R-:W-:Y:S01]  /*10fa0*/  SHF.R.S32.HI R98, RZ, 0x3, R98 ;  /* 0x00000003ff627819 */ /* 0x000fe20000011462 */
[----:B------:R-:W-:Y:S01]  /*10fb0*/  IMAD.MOV.U32 R80, RZ, RZ, RZ ;  /* 0x000000ffff507224 */ /* 0x000fe200078e00ff */
[----:B------:R-:W-:Y:S01]  /*10fc0*/  BAR.SYNC.DEFER_BLOCKING 0x1, 0x100 ;  /* 0x0044000000007b1d */ /* 0x000fe20000010000 */
[----:B----4-:R-:W-:-:S03]  /*10fd0*/  IMAD.WIDE R44, R12, 0x2, R20 ;  /* 0x000000020c2c7825 */ /* 0x010fc600078e0214 */
[----:B------:R-:W-:Y:S01]  /*10fe0*/  LOP3.LUT R49, R44, 0x380, RZ, 0xc0, !PT ;  /* 0x000003802c317812 */ /* 0x000fe200078ec0ff */
[----:B------:R-:W-:-:S03]  /*10ff0*/  IMAD.MOV.U32 R31, RZ, RZ, R45 ;  /* 0x000000ffff1f7224 */ /* 0x000fc600078e002d */
[----:B------:R-:W-:-:S04]  /*11000*/  SHF.R.U64 R49, R49, 0x3, RZ ;  /* 0x0000000331317819 */ /* 0x000fc800000012ff */
[----:B------:R-:W-:-:S04]  /*11010*/  LOP3.LUT R30, R49, R44, RZ, 0x3c, !PT ;  /* 0x0000002c311e7212 */ /* 0x000fc800078e3cff */
[----:B------:R-:W-:Y:S02]  /*11020*/  MOV R30, R30 ;  /* 0x0000001e001e7202 */ /* 0x000fe40000000f00 */
[----:B------:R-:W-:-:S04]  /*11030*/  IADD3 R31, P0, R44, 0x20, RZ ;  /* 0x000000202c1f7810 */ /* 0x000fc80007f1e0ff */
[----:B------:R-:W-:Y:S01]  /*11040*/  LOP3.LUT R10, R31, 0x380, RZ, 0xc0, !PT ;  /* 0x000003801f0a7812 */ /* 0x000fe200078ec0ff */
[----:B------:R0:W-:Y:S03]  /*11050*/  STSM.16.M88.4 [R30], R4 ;  /* 0x000000041e007844 */ /* 0x0001e60000000200 */
[----:B------:R-:W-:Y:S01]  /*11060*/  SHF.R.U64 R10, R10, 0x3, RZ ;  /* 0x000000030a0a7819 */ /* 0x000fe200000012ff */
[----:B0-----:R-:W-:-:S03]  /*11070*/  IMAD.X R5, RZ, RZ, R45, P0 ;  /* 0x000000ffff057224 */ /* 0x001fc600000e062d */
[----:B------:R-:W-:-:S04]  /*11080*/  LOP3.LUT R4, R10, R31, RZ, 0x3c, !PT ;  /* 0x0000001f0a047212 */ /* 0x000fc800078e3cff */
[----:B------:R-:W-:Y:S02]  /*11090*/  MOV R12, R4 ;  /* 0x00000004000c7202 */ /* 0x000fe40000000f00 */
[----:B------:R-:W-:-:S04]  /*110a0*/  IADD3 R5, P0, R44, 0x40, RZ ;  /* 0x000000402c057810 */ /* 0x000fc80007f1e0ff */
[----:B------:R-:W-:Y:S02]  /*110b0*/  LOP3.LUT R4, R5, 0x380, RZ, 0xc0, !PT ;  /* 0x0000038005047812 */ /* 0x000fe400078ec0ff */
[----:B------:R-:W-:Y:S02]  /*110c0*/  IADD3 R6, P4, R44, 0x60, RZ ;  /* 0x000000602c067810 */ /* 0x000fe40007f9e0ff */
[----:B------:R-:W-:-:S04]  /*110d0*/  SHF.R.U64 R4, R4, 0x3, RZ ;  /* 0x0000000304047819 */ /* 0x000fc800000012ff */
[----:B------:R-:W-:Y:S02]  /*110e0*/  LOP3.LUT R4, R4, R5, RZ, 0x3c, !PT ;  /* 0x0000000504047212 */ /* 0x000fe400078e3cff */
[----:B------:R-:W-:Y:S02]  /*110f0*/  LOP3.LUT R5, R6, 0x380, RZ, 0xc0, !PT ;  /* 0x0000038006057812 */ /* 0x000fe400078ec0ff */
[----:B------:R-:W-:Y:S02]  /*11100*/  F2FP.BF16.F32.PACK_AB R10, R28, R36 ;  /* 0x000000241c0a723e */ /* 0x000fe400000010ff */
[----:B------:R-:W-:Y:S02]  /*11110*/  SHF.R.U64 R5, R5, 0x3, RZ ;  /* 0x0000000305057819 */ /* 0x000fe400000012ff */
[----:B------:R-:W-:Y:S01]  /*11120*/  IADD3 R14, P5, R44, 0x2000, RZ ;  /* 0x000020002c0e7810 */ /* 0x000fe20007fbe0ff */
[----:B------:R0:W-:Y:S03]  /*11130*/  STSM.16.M88.4 [R12], R8 ;  /* 0x000000080c007844 */ /* 0x0001e60000000200 */
[----:B------:R-:W-:-:S04]  /*11140*/  LOP3.LUT R7, R14, 0x380, RZ, 0xc0, !PT ;  /* 0x000003800e077812 */ /* 0x000fc800078ec0ff */
[----:B------:R-:W-:Y:S02]  /*11150*/  SHF.R.U64 R7, R7, 0x3, RZ ;  /* 0x0000000307077819 */ /* 0x000fe400000012ff */
[----:B0-----:R-:W-:Y:S01]  /*11160*/  LOP3.LUT R8, R5, R6, RZ, 0x3c, !PT ;  /* 0x0000000605087212 */ /* 0x001fe200078e3cff */
[----:B------:R-:W-:Y:S01]  /*11170*/  IMAD.X R5, RZ, RZ, R45, P0 ;  /* 0x000000ffff057224 */ /* 0x000fe200000e062d */
[----:B------:R-:W-:-:S04]  /*11180*/  IADD3 R57, P0, R44, 0x2040, RZ ;  /* 0x000020402c397810 */ /* 0x000fc80007f1e0ff */
[----:B------:R-:W-:Y:S02]  /*11190*/  LOP3.LUT R56, R57, 0x380, RZ, 0xc0, !PT ;  /* 0x0000038039387812 */ /* 0x000fe400078ec0ff */
[----:B------:R-:W-:Y:S02]  /*111a0*/  LOP3.LUT R10, R7, R14, RZ, 0x3c, !PT ;  /* 0x0000000e070a7212 */ /* 0x000fe400078e3cff */
[----:B------:R-:W-:Y:S02]  /*111b0*/  MOV R9, R4 ;  /* 0x0000000400097202 */ /* 0x000fe40000000f00 */
[----:B------:R-:W-:Y:S02]  /*111c0*/  F2FP.BF16.F32.PACK_AB R4, R155, R157 ;  /* 0x0000009d9b04723e */ /* 0x000fe400000010ff */
[----:B------:R-:W-:Y:S02]  /*111d0*/  IADD3 R31, P6, R44, 0x2020, RZ ;  /* 0x000020202c1f7810 */ /* 0x000fe40007fde0ff */
[----:B------:R-:W-:-:S02]  /*111e0*/  F2FP.BF16.F32.PACK_AB R5, R43, R42 ;  /* 0x0000002a2b05723e */ /* 0x000fc400000010ff */
[----:B------:R-:W-:Y:S02]  /*111f0*/  F2FP.BF16.F32.PACK_AB R6, R153, R156 ;  /* 0x0000009c9906723e */ /* 0x000fe400000010ff */
[----:B------:R-:W-:Y:S02]  /*11200*/  F2FP.BF16.F32.PACK_AB R7, R47, R46 ;  /* 0x0000002e2f07723e */ /* 0x000fe400000010ff */
[----:B------:R-:W-:Y:S02]  /*11210*/  SHF.R.U64 R56, R56, 0x3, RZ ;  /* 0x0000000338387819 */ /* 0x000fe400000012ff */
[C---:B------:R-:W-:Y:S02]  /*11220*/  IADD3 R53, P1, R44.reuse, 0x2060, RZ ;  /* 0x000020602c357810 */ /* 0x040fe40007f3e0ff */
[----:B------:R-:W-:Y:S01]  /*11230*/  IADD3 R49, P2, R44, 0x4000, RZ ;  /* 0x000040002c317810 */ /* 0x000fe20007f5e0ff */
[----:B------:R0:W-:Y:S01]  /*11240*/  STSM.16.M88.4 [R9], R4 ;  /* 0x0000000409007844 */ /* 0x0001e20000000200 */
[----:B------:R-:W-:-:S02]  /*11250*/  LOP3.LUT R30, R31, 0x380, RZ, 0xc0, !PT ;  /* 0x000003801f1e7812 */ /* 0x000fc400078ec0ff */
[----:B------:R-:W-:Y:S01]  /*11260*/  LOP3.LUT R56, R56, R57, RZ, 0x3c, !PT ;  /* 0x0000003938387212 */ /* 0x000fe200078e3cff */
[----:B------:R-:W-:Y:S01]  /*11270*/  IMAD.X R57, RZ, RZ, R45, P0 ;  /* 0x000000ffff397224 */ /* 0x000fe200000e062d */
[----:B------:R-:W-:Y:S02]  /*11280*/  LOP3.LUT R52, R53, 0x380, RZ, 0xc0, !PT ;  /* 0x0000038035347812 */ /* 0x000fe400078ec0ff */
[----:B------:R-:W-:Y:S02]  /*11290*/  LOP3.LUT R48, R49, 0x380, RZ, 0xc0, !PT ;  /* 0x0000038031307812 */ /* 0x000fe400078ec0ff */
[----:B------:R-:W-:Y:S02]  /*112a0*/  SHF.R.U64 R30, R30, 0x3, RZ ;  /* 0x000000031e1e7819 */ /* 0x000fe400000012ff */
[----:B------:R-:W-:Y:S02]  /*112b0*/  SHF.R.U64 R52, R52, 0x3, RZ ;  /* 0x0000000334347819 */ /* 0x000fe400000012ff */
[----:B------:R-:W-:-:S02]  /*112c0*/  SHF.R.U64 R48, R48, 0x3, RZ ;  /* 0x0000000330307819 */ /* 0x000fc400000012ff */
[----:B0-----:R-:W-:Y:S01]  /*112d0*/  IADD3 R7, P0, R44, 0x6020, RZ ;  /* 0x000060202c077810 */ /* 0x001fe20007f1e0ff */
[--C-:B------:R-:W-:Y:S01]  /*112e0*/  IMAD.X R9, RZ, RZ, R45.reuse, P4 ;  /* 0x000000ffff097224 */ /* 0x100fe200020e062d */
[----:B------:R-:W-:Y:S02]  /*112f0*/  LOP3.LUT R30, R30, R31, RZ, 0x3c, !PT ;  /* 0x0000001f1e1e7212 */ /* 0x000fe400078e3cff */
[----:B------:R-:W-:Y:S01]  /*11300*/  LOP3.LUT R6, R7, 0x380, RZ, 0xc0, !PT ;  /* 0x0000038007067812 */ /* 0x000fe200078ec0ff */
[--C-:B------:R-:W-:Y:S01]  /*11310*/  IMAD.X R11, RZ, RZ, R45.reuse, P5 ;  /* 0x000000ffff0b7224 */ /* 0x100fe200028e062d */
[----:B------:R-:W-:Y:S01]  /*11320*/  LOP3.LUT R52, R52, R53, RZ, 0x3c, !PT ;  /* 0x0000003534347212 */ /* 0x000fe200078e3cff */
[--C-:B------:R-:W-:Y:S01]  /*11330*/  IMAD.X R31, RZ, RZ, R45.reuse, P6 ;  /* 0x000000ffff1f7224 */ /* 0x100fe200030e062d */
[----:B------:R-:W-:Y:S01]  /*11340*/  LOP3.LUT R48, R48, R49, RZ, 0x3c, !PT ;  /* 0x0000003130307212 */ /* 0x000fe200078e3cff */
[--C-:B------:R-:W-:Y:S01]  /*11350*/  IMAD.X R53, RZ, RZ, R45.reuse, P1 ;  /* 0x000000ffff357224 */ /* 0x100fe200008e062d */
[C---:B------:R-:W-:Y:S01]  /*11360*/  IADD3 R35, P3, R44.reuse, 0x4020, RZ ;  /* 0x000040202c237810 */ /* 0x040fe20007f7e0ff */
[----:B------:R-:W-:Y:S01]  /*11370*/  IMAD.X R49, RZ, RZ, R45, P2 ;  /* 0x000000ffff317224 */ /* 0x000fe200010e062d */
[----:B------:R-:W-:-:S02]  /*11380*/  IADD3 R47, P4, R44, 0x4040, RZ ;  /* 0x000040402c2f7810 */ /* 0x000fc40007f9e0ff */
[C---:B------:R-:W-:Y:S02]  /*11390*/  IADD3 R43, P5, R44.reuse, 0x4060, RZ ;  /* 0x000040602c2b7810 */ /* 0x040fe40007fbe0ff */
[----:B------:R-:W-:Y:S02]  /*113a0*/  IADD3 R39, P6, R44, 0x6000, RZ ;  /* 0x000060002c277810 */ /* 0x000fe40007fde0ff */
[----:B------:R-:W-:Y:S02]  /*113b0*/  SHF.R.U64 R6, R6, 0x3, RZ ;  /* 0x0000000306067819 */ /* 0x000fe400000012ff */
[C---:B------:R-:W-:Y:S02]  /*113c0*/  IADD3 R4, P1, R44.reuse, 0x6040, RZ ;  /* 0x000060402c047810 */ /* 0x040fe40007f3e0ff */
[----:B------:R-:W-:Y:S02]  /*113d0*/  IADD3 R44, P2, R44, 0x6060, RZ ;  /* 0x000060602c2c7810 */ /* 0x000fe40007f5e0ff */
[----:B------:R-:W-:-:S02]  /*113e0*/  LOP3.LUT R46, R47, 0x380, RZ, 0xc0, !PT ;  /* 0x000003802f2e7812 */ /* 0x000fc400078ec0ff */
[----:B------:R-:W-:Y:S02]  /*113f0*/  LOP3.LUT R6, R6, R7, RZ, 0x3c, !PT ;  /* 0x0000000706067212 */ /* 0x000fe400078e3cff */
[----:B------:R-:W-:Y:S02]  /*11400*/  LOP3.LUT R7, R4, 0x380, RZ, 0xc0, !PT ;  /* 0x0000038004077812 */ /* 0x000fe400078ec0ff */
[----:B------:R-:W-:Y:S02]  /*11410*/  LOP3.LUT R5, R44, 0x380, RZ, 0xc0, !PT ;  /* 0x000003802c057812 */ /* 0x000fe400078ec0ff */
[----:B------:R-:W-:Y:S02]  /*11420*/  SHF.R.U64 R46, R46, 0x3, RZ ;  /* 0x000000032e2e7819 */ /* 0x000fe400000012ff */
[----:B------:R-:W-:Y:S02]  /*11430*/  SHF.R.U64 R7, R7, 0x3, RZ ;  /* 0x0000000307077819 */ /* 0x000fe400000012ff */
[----:B------:R-:W-:-:S02]  /*11440*/  SHF.R.U64 R5, R5, 0x3, RZ ;  /* 0x0000000305057819 */ /* 0x000fc400000012ff */
[----:B------:R-:W-:Y:S02]  /*11450*/  LOP3.LUT R34, R35, 0x380, RZ, 0xc0, !PT ;  /* 0x0000038023227812 */ /* 0x000fe400078ec0ff */
[----:B------:R-:W-:Y:S02]  /*11460*/  LOP3.LUT R42, R43, 0x380, RZ, 0xc0, !PT ;  /* 0x000003802b2a7812 */ /* 0x000fe400078ec0ff */
[----:B------:R-:W-:Y:S01]  /*11470*/  LOP3.LUT R46, R46, R47, RZ, 0x3c, !PT ;  /* 0x0000002f2e2e7212 */ /* 0x000fe200078e3cff */
[--C-:B------:R-:W-:Y:S01]  /*11480*/  IMAD.X R47, RZ, RZ, R45.reuse, P4 ;  /* 0x000000ffff2f7224 */ /* 0x100fe200020e062d */
[----:B------:R-:W-:Y:S02]  /*11490*/  LOP3.LUT R38, R39, 0x380, RZ, 0xc0, !PT ;  /* 0x0000038027267812 */ /* 0x000fe400078ec0ff */
[----:B------:R-:W-:Y:S01]  /*114a0*/  LOP3.LUT R4, R7, R4, RZ, 0x3c, !PT ;  /* 0x0000000407047212 */ /* 0x000fe200078e3cff */
[--C-:B------:R-:W-:Y:S01]  /*114b0*/  IMAD.X R7, RZ, RZ, R45.reuse, P0 ;  /* 0x000000ffff077224 */ /* 0x100fe200000e062d */
[----:B------:R-:W-:Y:S01]  /*114c0*/  LOP3.LUT R44, R5, R44, RZ, 0x3c, !PT ;  /* 0x0000002c052c7212 */ /* 0x000fe200078e3cff */
[----:B------:R-:W-:Y:S01]  /*114d0*/  IMAD.X R5, RZ, RZ, R45, P1 ;  /* 0x000000ffff057224 */ /* 0x000fe200008e062d */
[----:B------:R-:W-:-:S02]  /*114e0*/  SHF.R.U64 R34, R34, 0x3, RZ ;  /* 0x0000000322227819 */ /* 0x000fc400000012ff */
[----:B------:R-:W-:Y:S02]  /*114f0*/  SHF.R.U64 R42, R42, 0x3, RZ ;  /* 0x000000032a2a7819 */ /* 0x000fe400000012ff */
[----:B------:R-:W-:Y:S02]  /*11500*/  SHF.R.U64 R38, R38, 0x3, RZ ;  /* 0x0000000326267819 */ /* 0x000fe400000012ff */
[----:B------:R-:W-:Y:S01]  /*11510*/  LOP3.LUT R34, R34, R35, RZ, 0x3c, !PT ;  /* 0x0000002322227212 */ /* 0x000fe200078e3cff */
[----:B------:R-:W-:Y:S01]  /*11520*/  IMAD.X R35, RZ, RZ, R45, P3 ;  /* 0x000000ffff237224 */ /* 0x000fe200018e062d */
[----:B------:R-:W-:Y:S02]  /*11530*/  MOV R47, R46 ;  /* 0x0000002e002f7202 */ /* 0x000fe40000000f00 */
[----:B---3--:R-:W-:Y:S02]  /*11540*/  MOV R24, R6 ;  /* 0x0000000600187202 */ /* 0x008fe40000000f00 */
[----:B------:R-:W-:-:S02]  /*11550*/  MOV R46, R4 ;  /* 0x00000004002e7202 */ /* 0x000fc40000000f00 */
[----:B------:R-:W-:Y:S01]  /*11560*/  LOP3.LUT R42, R42, R43, RZ, 0x3c, !PT ;  /* 0x0000002b2a2a7212 */ /* 0x000fe200078e3cff */
[----:B------:R-:W-:Y:S01]  /*11570*/  IMAD.X R43, RZ, RZ, R45, P5 ;  /* 0x000000ffff2b7224 */ /* 0x000fe200028e062d */
[----:B------:R-:W-:Y:S02]  /*11580*/  LOP3.LUT R38, R38, R39, RZ, 0x3c, !PT ;  /* 0x0000002726267212 */ /* 0x000fe400078e3cff */
[----:B------:R-:W-:Y:S02]  /*11590*/  MOV R36, R8 ;  /* 0x0000000800247202 */ /* 0x000fe40000000f00 */
[----:B------:R-:W-:Y:S02]  /*115a0*/  F2FP.BF16.F32.PACK_AB R4, R162, R164 ;  /* 0x000000a4a204723e */ /* 0x000fe400000010ff */
[----:B------:R-:W-:Y:S02]  /*115b0*/  F2FP.BF16.F32.PACK_AB R5, R51, R50 ;  /* 0x000000323305723e */ /* 0x000fe400000010ff */
[----:B------:R-:W-:-:S02]  /*115c0*/  F2FP.BF16.F32.PACK_AB R6, R160, R163 ;  /* 0x000000a3a006723e */ /* 0x000fc400000010ff */
[----:B------:R-:W-:Y:S02]  /*115d0*/  F2FP.BF16.F32.PACK_AB R7, R55, R54 ;  /* 0x000000363707723e */ /* 0x000fe400000010ff */
[----:B------:R-:W-:Y:S02]  /*115e0*/  MOV R66, R10 ;  /* 0x0000000a00427202 */ /* 0x000fe40000000f00 */
[----:B------:R-:W-:Y:S02]  /*115f0*/  IADD3.X R39, RZ, R45, RZ, P6, !PT ;  /* 0x0000002dff277210 */ /* 0x000fe400037fe4ff */
[----:B------:R-:W-:Y:S02]  /*11600*/  F2FP.BF16.F32.PACK_AB R8, R158, R161 ;  /* 0x000000a19e08723e */ /* 0x000fe400000010ff */
[----:B------:R-:W-:Y:S02]  /*11610*/  F2FP.BF16.F32.PACK_AB R9, R59, R58 ;  /* 0x0000003a3b09723e */ /* 0x000fe400000010ff */
[----:B------:R-:W-:-:S02]  /*11620*/  F2FP.BF16.F32.PACK_AB R10, R61, R159 ;  /* 0x0000009f3d0a723e */ /* 0x000fc400000010ff */
[----:B------:R-:W-:Y:S02]  /*11630*/  F2FP.BF16.F32.PACK_AB R11, R63, R62 ;  /* 0x0000003e3f0b723e */ /* 0x000fe400000010ff */
[----:B------:R-:W-:Y:S02]  /*11640*/  MOV R70, R30 ;  /* 0x0000001e00467202 */ /* 0x000fe40000000f00 */
[----:B------:R-:W-:Y:S02]  /*11650*/  MOV R56, R56 ;  /* 0x0000003800387202 */ /* 0x000fe40000000f00 */
[----:B------:R-:W-:Y:S02]  /*11660*/  MOV R48, R48 ;  /* 0x0000003000307202 */ /* 0x000fe40000000f00 */
[----:B------:R-:W-:Y:S02]  /*11670*/  F2FP.BF16.F32.PACK_AB R12, R65, R64 ;  /* 0x00000040410c723e */ /* 0x000fe400000010ff */
[----:B------:R-:W-:Y:S01]  /*11680*/  F2FP.BF16.F32.PACK_AB R14, R69, R68 ;  /* 0x00000044450e723e */ /* 0x000fe200000010ff */
[----:B------:R0:W-:Y:S01]  /*11690*/  STSM.16.M88.4 [R36], R4 ;  /* 0x0000000424007844 */ /* 0x0001e20000000200 */
[----:B------:R-:W-:-:S02]  /*116a0*/  MOV R57, R52 ;  /* 0x0000003400397202 */ /* 0x000fc40000000f00 */
[----:B------:R-:W-:Y:S02]  /*116b0*/  MOV R49, R34 ;  /* 0x0000002200317202 */ /* 0x000fe40000000f00 */
[----:B------:R-:W-:Y:S02]  /*116c0*/  F2FP.BF16.F32.PACK_AB R28, R73, R72 ;  /* 0x00000048491c723e */ /* 0x000fe400000010ff */
[----:B------:R-:W-:Y:S02]  /*116d0*/  F2FP.BF16.F32.PACK_AB R30, R77, R76 ;  /* 0x0000004c4d1e723e */ /* 0x000fe400000010ff */
[----:B------:R-:W-:Y:S02]  /*116e0*/  F2FP.BF16.F32.PACK_AB R31, R79, R78 ;  /* 0x0000004e4f1f723e */ /* 0x000fe400000010ff */
[----:B------:R-:W-:Y:S02]  /*116f0*/  MOV R53, R38 ;  /* 0x0000002600357202 */ /* 0x000fe40000000f00 */
[----:B------:R-:W-:-:S02]  /*11700*/  F2FP.BF16.F32.PACK_AB R34, R85, R84 ;  /* 0x000000545522723e */ /* 0x000fc400000010ff */
[----:B------:R-:W-:Y:S01]  /*11710*/  F2FP.BF16.F32.PACK_AB R35, R87, R86 ;  /* 0x000000565723723e */ /* 0x000fe200000010ff */
[----:B------:R1:W-:Y:S01]  /*11720*/  STSM.16.M88.4 [R66], R8 ;  /* 0x0000000842007844 */ /* 0x0003e20000000200 */
[----:B------:R-:W-:Y:S02]  /*11730*/  MOV R52, R42 ;  /* 0x0000002a00347202 */ /* 0x000fe40000000f00 */
[----:B0-----:R-:W-:Y:S02]  /*11740*/  F2FP.BF16.F32.PACK_AB R36, R89, R88 ;  /* 0x000000585924723e */ /* 0x001fe400000010ff */
[----:B------:R-:W-:Y:S02]  /*11750*/  F2FP.BF16.F32.PACK_AB R38, R93, R92 ;  /* 0x0000005c5d26723e */ /* 0x000fe400000010ff */
[----:B------:R-:W-:Y:S01]  /*11760*/  F2FP.BF16.F32.PACK_AB R39, R95, R94 ;  /* 0x0000005e5f27723e */ /* 0x000fe200000010ff */
[----:B------:R0:W-:Y:S01]  /*11770*/  STSM.16.M88.4 [R70], R12 ;  /* 0x0000000c46007844 */ /* 0x0001e20000000200 */
[----:B------:R-:W-:-:S02]  /*11780*/  F2FP.BF16.F32.PACK_AB R42, R101, R100 ;  /* 0x00000064652a723e */ /* 0x000fc400000010ff */
[----:B------:R-:W-:Y:S01]  /*11790*/  F2FP.BF16.F32.PACK_AB R43, R103, R102 ;  /* 0x00000066672b723e */ /* 0x000fe200000010ff */
[----:B------:R3:W-:Y:S01]  /*117a0*/  STSM.16.M88.4 [R56], R28 ;  /* 0x0000001c38007844 */ /* 0x0007e20000000200 */
[----:B------:R-:W-:Y:S02]  /*117b0*/  F2FP.BF16.F32.PACK_AB R4, R105, R104 ;  /* 0x000000686904723e */ /* 0x000fe400000010ff */
[----:B------:R-:W-:Y:S02]  /*117c0*/  F2FP.BF16.F32.PACK_AB R5, R107, R106 ;  /* 0x0000006a6b05723e */ /* 0x000fe400000010ff */
[----:B------:R-:W-:Y:S02]  /*117d0*/  F2FP.BF16.F32.PACK_AB R6, R109, R108 ;  /* 0x0000006c6d06723e */ /* 0x000fe400000010ff */
[----:B------:R-:W-:Y:S01]  /*117e0*/  F2FP.BF16.F32.PACK_AB R7, R111, R110 ;  /* 0x0000006e6f07723e */ /* 0x000fe200000010ff */
[----:B------:R-:W-:Y:S01]  /*117f0*/  STSM.16.M88.4 [R57], R32 ;  /* 0x0000002039007844 */ /* 0x000fe20000000200 */
[----:B------:R-:W-:Y:S01]  /*11800*/  IMAD.X R45, RZ, RZ, R45, P2 ;  /* 0x000000ffff2d7224 */ /* 0x000fe200010e062d */
[----:B-1----:R-:W-:-:S02]  /*11810*/  F2FP.BF16.F32.PACK_AB R8, R113, R112 ;  /* 0x000000707108723e */ /* 0x002fc400000010ff */
[----:B------:R-:W-:Y:S01]  /*11820*/  STSM.16.M88.4 [R48], R36 ;  /* 0x0000002430007844 */ /* 0x000fe20000000200 */
[----:B------:R-:W-:Y:S02]  /*11830*/  F2FP.BF16.F32.PACK_AB R9, R115, R114 ;  /* 0x000000727309723e */ /* 0x000fe400000010ff */
[----:B------:R-:W-:Y:S01]  /*11840*/  F2FP.BF16.F32.PACK_AB R10, R117, R116 ;  /* 0x00000074750a723e */ /* 0x000fe200000010ff */
[----:B------:R-:W-:Y:S01]  /*11850*/  STSM.16.M88.4 [R49], R40 ;  /* 0x0000002831007844 */ /* 0x000fe20000000200 */
[----:B------:R-:W-:Y:S02]  /*11860*/  F2FP.BF16.F32.PACK_AB R11, R119, R118 ;  /* 0x00000076770b723e */ /* 0x000fe400000010ff */
[----:B0-----:R-:W-:Y:S01]  /*11870*/  F2FP.BF16.F32.PACK_AB R12, R121, R120 ;  /* 0x00000078790c723e */ /* 0x001fe200000010ff */
[----:B------:R2:W-:Y:S01]  /*11880*/  STSM.16.M88.4 [R47], R4 ;  /* 0x000000042f007844 */ /* 0x0005e20000000200 */
[----:B------:R-:W-:Y:S02]  /*11890*/  F2FP.BF16.F32.PACK_AB R13, R123, R122 ;  /* 0x0000007a7b0d723e */ /* 0x000fe400000010ff */
[----:B------:R-:W-:-:S02]  /*118a0*/  F2FP.BF16.F32.PACK_AB R14, R125, R124 ;  /* 0x0000007c7d0e723e */ /* 0x000fc400000010ff */
[----:B------:R-:W-:Y:S02]  /*118b0*/  F2FP.BF16.F32.PACK_AB R15, R127, R126 ;  /* 0x0000007e7f0f723e */ /* 0x000fe400000010ff */
[----:B------:R-:W-:Y:S02]  /*118c0*/  ISETP.NE.U32.AND P0, PT, RZ, UR4, PT ;  /* 0x00000004ff007c0c */ /* 0x000fe4000bf05070 */
[----:B---3--:R-:W-:Y:S02]  /*118d0*/  F2FP.BF16.F32.PACK_AB R28, R129, R128 ;  /* 0x00000080811c723e */ /* 0x008fe400000010ff */
[----:B------:R-:W-:Y:S02]  /*118e0*/  F2FP.BF16.F32.PACK_AB R29, R131, R130 ;  /* 0x00000082831d723e */ /* 0x000fe400000010ff */
[----:B------:R-:W-:Y:S02]  /*118f0*/  F2FP.BF16.F32.PACK_AB R30, R133, R132 ;  /* 0x00000084851e723e */ /* 0x000fe400000010ff */
[----:B------:R-:W-:-:S02]  /*11900*/  F2FP.BF16.F32.PACK_AB R31, R135, R134 ;  /* 0x00000086871f723e */ /* 0x000fc400000010ff */
[----:B--2---:R-:W-:Y:S02]  /*11910*/  IADD3 R4, P1, R82, UR4, RZ ;  /* 0x0000000452047c10 */ /* 0x004fe4000ff3e0ff */
[----:B------:R-:W-:Y:S02]  /*11920*/  F2FP.BF16.F32.PACK_AB R32, R137, R136 ;  /* 0x000000888920723e */ /* 0x000fe400000010ff */
[----:B------:R-:W-:Y:S02]  /*11930*/  F2FP.BF16.F32.PACK_AB R33, R139, R138 ;  /* 0x0000008a8b21723e */ /* 0x000fe400000010ff */
[----:B------:R-:W-:Y:S02]  /*11940*/  F2FP.BF16.F32.PACK_AB R34, R141, R140 ;  /* 0x0000008c8d22723e */ /* 0x000fe400000010ff */
[----:B------:R-:W-:Y:S01]  /*11950*/  F2FP.BF16.F32.PACK_AB R35, R143, R142 ;  /* 0x0000008e8f23723e */ /* 0x000fe200000010ff */
[----:B------:R-:W-:Y:S01]  /*11960*/  STSM.16.M88.4 [R52], R8 ;  /* 0x0000000834007844 */ /* 0x000fe20000000200 */
[----:B------:R-:W-:-:S02]  /*11970*/  MOV R44, R44 ;  /* 0x0000002c002c7202 */ /* 0x000fc40000000f00 */
[----:B------:R-:W-:Y:S01]  /*11980*/  ISETP.NE.AND.EX P0, PT, RZ, UR5, PT, P0 ;  /* 0x00000005ff007c0c */ /* 0x000fe2000bf05300 */
[----:B------:R-:W-:Y:S01]  /*11990*/  STSM.16.M88.4 [R53], R12 ;  /* 0x0000000c35007844 */ /* 0x000fe20000000200 */
[----:B------:R-:W-:Y:S01]  /*119a0*/  IADD3.X R5, R74, UR5, RZ, P1, !PT ;  /* 0x000000054a057c10 */ /* 0x000fe20008ffe4ff */
[----:B------:R-:W-:Y:S02]  /*119b0*/  ULDC.64 UR4, c[0x0][0xc08] ;  /* 0x0003020000047ab9 */ /* 0x000fe40000000a00 */
[----:B------:R0:W-:Y:S01]  /*119c0*/  STSM.16.M88.4 [R24], R28 ;  /* 0x0000001c18007844 */ /* 0x0001e20000000200 */
[----:B------:R-:W-:-:S03]  /*119d0*/  ISETP.NE.U32.AND P6, PT, RZ, UR4, PT ;  /* 0x00000004ff007c0c */ /* 0x000fc6000bfc5070 */
[----:B------:R1:W-:Y:S01]  /*119e0*/  STSM.16.M88.4 [R46], R32 ;  /* 0x000000202e007844 */ /* 0x0003e20000000200 */
[----:B------:R-:W-:-:S03]  /*119f0*/  ISETP.NE.AND.EX P6, PT, RZ, UR5, PT, P6 ;  /* 0x00000005ff007c0c */ /* 0x000fc6000bfc5360 */
[----:B------:R2:W-:Y:S01]  /*11a00*/  STSM.16.M88.4 [R44], R144 ;  /* 0x000000902c007844 */ /* 0x0005e20000000200 */
[----:B------:R-:W-:Y:S01]  /*11a10*/  BAR.SYNC.DEFER_BLOCKING 0x1, 0x100 ;  /* 0x0044000000007b1d */ /* 0x000fe20000010000 */
[----:B------:R-:W-:-:S08]  /*11a20*/  IMAD R7, R98, 0x40, R197 ;  /* 0x0000004062077824 */ /* 0x000fd000078e02c5 */
[----:B------:R-:W-:Y:S01]  /*11a30*/  @P6 IADD3 R6, P4, R82, UR4, RZ ;  /* 0x0000000452066c10 */ /* 0x000fe2000ff9e0ff */
[----:B------:R-:W-:Y:S01]  /*11a40*/  ULDC UR4, c[0x0][0xa88] ;  /* 0x0002a20000047ab9 */ /* 0x000fe20000000800 */
[----:B------:R-:W-:Y:S02]  /*11a50*/  IMAD.WIDE R20, R7, 0x2, R20 ;  /* 0x0000000207147825 */ /* 0x000fe400078e0214 */
[----:B------:R-:W-:Y:S02]  /*11a60*/  @P6 IADD3.X R7, R74, UR5, RZ, P4, !PT ;  /* 0x000000054a076c10 */ /* 0x000fe4000a7fe4ff */
[----:B0-----:R-:W-:Y:S01]  /*11a70*/  IMAD.U32 R24, RZ, RZ, UR4 ;  /* 0x00000004ff187e24 */ /* 0x001fe2000f8e00ff */
[----:B------:R0:W5:Y:S05]  /*11a80*/  @P0 LDG.E R80, desc[UR40][R4.64] ;  /* 0x0000002804500981 */ /* 0x00016a000c1e1900 */
[----:B------:R0:W5:Y:S01]  /*11a90*/  @P6 LDG.E R24, desc[UR40][R6.64] ;  /* 0x0000002806186981 */ /* 0x000162000c1e1900 */
[----:B------:R-:W-:-:S02]  /*11aa0*/  IADD3 R9, P1, R20, 0x1000, RZ ;  /* 0x0000100014097810 */ /* 0x000fc40007f3e0ff */
[C---:B------:R-:W-:Y:S02]  /*11ab0*/  IADD3 R13, P2, R20.reuse, 0x2000, RZ ;  /* 0x00002000140d7810 */ /* 0x040fe40007f5e0ff */
[C---:B------:R-:W-:Y:S02]  /*11ac0*/  IADD3 R29, P3, R20.reuse, 0x3000, RZ ;  /* 0x00003000141d7810 */ /* 0x040fe40007f7e0ff */
[----:B-1----:R-:W-:Y:S02]  /*11ad0*/  IADD3 R33, P4, R20, 0x4000, RZ ;  /* 0x0000400014217810 */ /* 0x002fe40007f9e0ff */
        /* <DEDUP_REMOVED lines=8> */
[----:B------:R-:W-:-:S02]  /*11b60*/  IADD3 R37, P5, R20, 0x5000, RZ ;  /* 0x0000500014257810 */ /* 0x000fc40007fbe0ff */
        /* <DEDUP_REMOVED lines=8> */
[----:B------:R-:W-:Y:S02]  /*11bf0*/  P2R R10, PR, RZ, 0x20 ;  /* 0x00000020ff0a7803 */ /* 0x000fe40000000000 */
[----:B------:R-:W-:-:S02]  /*11c00*/  IADD3 R41, P1, R20, 0x6000, RZ ;  /* 0x0000600014297810 */ /* 0x000fc40007f3e0ff */
[C---:B------:R-:W-:Y:S02]  /*11c10*/  IADD3 R45, P2, R20.reuse, 0x7000, RZ ;  /* 0x00007000142d7810 */ /* 0x040fe40007f5e0ff */
[C---:B------:R-:W-:Y:S02]  /*11c20*/  IADD3 R49, P3, R20.reuse, 0x8000, RZ ;  /* 0x0000800014317810 */ /* 0x040fe40007f7e0ff */
[C---:B------:R-:W-:Y:S02]  /*11c30*/  IADD3 R53, P4, R20.reuse, 0x9000, RZ ;  /* 0x0000900014357810 */ /* 0x040fe40007f9e0ff */
[----:B------:R-:W-:Y:S02]  /*11c40*/  IADD3 R57, P5, R20, 0xa000, RZ ;  /* 0x0000a00014397810 */ /* 0x000fe40007fbe0ff */
[----:B------:R-:W-:Y:S02]  /*11c50*/  LOP3.LUT R36, R37, 0x380, RZ, 0xc0, !PT ;  /* 0x0000038025247812 */ /* 0x000fe400078ec0ff */
[----:B------:R-:W-:-:S02]  /*11c60*/  LOP3.LUT R40, R41, 0x380, RZ, 0xc0, !PT ;  /* 0x0000038029287812 */ /* 0x000fc400078ec0ff */
[----:B--2---:R-:W-:Y:S02]  /*11c70*/  LOP3.LUT R44, R45, 0x380, RZ, 0xc0, !PT ;  /* 0x000003802d2c7812 */ /* 0x004fe400078ec0ff */
        /* <DEDUP_REMOVED lines=20> */
.L_x_4824:
[----:B------:R-:W-:Y:S01]  /*11dc0*/  ISETP.NE.AND P6, PT, R10, RZ, PT ;  /* 0x000000ff0a00720c */ /* 0x000fe20003fc5270 */
[----:B------:R-:W2:Y:S04]  /*11dd0*/  LDL.LU R11, [R1+0x44] ;  /* 0x00004400010b7983 */ /* 0x000ea80000300800 */
[----:B------:R-:W3:Y:S01]  /*11de0*/  LDL.LU R10, [R1+0x4c] ;  /* 0x00004c00010a7983 */ /* 0x000ee20000300800 */
[----:B------:R-:W0:Y:S01]  /*11df0*/  S2R R5, SR_TID.X ;  /* 0x0000000000057919 */ /* 0x000e220000002100 */
[----:B------:R-:W-:Y:S01]  /*11e00*/  IADD3.X R57, RZ, R21, RZ, P5, !PT ;  /* 0x00000015ff397210 */ /* 0x000fe20002ffe4ff */
[----:B------:R-:W-:Y:S01]  /*11e10*/  IMAD.X R37, RZ, RZ, R21, P6 ;  /* 0x000000ffff257224 */ /* 0x000fe200030e0615 */
[----:B------:R-:W4:Y:S01]  /*11e20*/  LDL R84, [R1+0x38] ;  /* 0x0000380001547983 */ /* 0x000f220000100800 */
        /* <DEDUP_REMOVED lines=44> */
[----:B------:R-:W0:Y:S01]  /*120f0*/  LDC R35, c[0x0][0xbe8] ;  /* 0x0002fa00ff237b82 */ /* 0x000e220000000800 */
[----:B------:R-:W-:Y:S01]  /*12100*/  ULDC.64 UR4, c[0x0][0xb90] ;  /* 0x0002e40000047ab9 */ /* 0x000fe20000000a00 */
[----:B------:R-:W-:Y:S02]  /*12110*/  IMAD.IADD R20, R229, 0x1, R200 ;  /* 0x00000001e5147824 */ /* 0x000fe400078e02c8 */
[----:B------:R-:W-:Y:S02]  /*12120*/  IMAD R10, R83, UR4, RZ ;  /* 0x00000004530a7c24 */ /* 0x000fe4000f8e02ff */
[----:B------:R-:W-:Y:S02]  /*12130*/  IMAD.MOV.U32 R6, RZ, RZ, R80 ;  /* 0x000000ffff067224 */ /* 0x000fe400078e0050 */
[----:B------:R-:W-:Y:S02]  /*12140*/  IMAD R15, R84, UR5, R10 ;  /* 0x00000005540f7c24 */ /* 0x000fe4000f8e020a */
[----:B------:R-:W-:-:S02]  /*12150*/  IMAD.MOV.U32 R7, RZ, RZ, R21 ;  /* 0x000000ffff077224 */ /* 0x000fc400078e0015 */
[----:B------:R-:W-:Y:S02]  /*12160*/  IMAD.IADD R30, R193, 0x1, R200 ;  /* 0x00000001c11e7824 */ /* 0x000fe400078e02c8 */
[----:B------:R-:W-:Y:S01]  /*12170*/  IMAD.WIDE.U32 R6, R84, UR4, R6 ;  /* 0x0000000454067c25 */ /* 0x000fe2000f8e0006 */
[----:B------:R-:W-:-:S03]  /*12180*/  ULDC.64 UR4, c[0x0][0xb98] ;  /* 0x0002e60000047ab9 */ /* 0x000fc60000000a00 */
[----:B------:R-:W-:Y:S02]  /*12190*/  IMAD.IADD R7, R7, 0x1, R15 ;  /* 0x0000000107077824 */ /* 0x000fe400078e020f */
[----:B------:R-:W-:Y:S01]  /*121a0*/  IMAD.WIDE.U32 R6, R81, UR4, R6 ;  /* 0x0000000451067c25 */ /* 0x000fe2000f8e0006 */
[----:B0-----:R-:W-:-:S13]  /*121b0*/  ISETP.NE.AND P0, PT, R35, 0x1, PT ;  /* 0x000000012300780c */ /* 0x001fda0003f05270 */
        /* <DEDUP_REMOVED lines=19> */
[----:B------:R-:W-:Y:S01]  /*122f0*/  ULDC.64 UR4, c[0x0][0xb50] ;  /* 0x0002d40000047ab9 */ /* 0x000fe20000000a00 */
[----:B------:R-:W-:Y:S02]  /*12300*/  VIADD R14, R30, 0x8 ;  /* 0x000000081e0e7836 */ /* 0x000fe40000000000 */
        /* <DEDUP_REMOVED lines=12> */
.L_x_4825:
[----:B------:R-:W1:Y:S01]  /*123d0*/  LDC R85, c[0x0][0xbe8] ;  /* 0x0002fa00ff557b82 */ /* 0x000e620000000800 */
        /* <DEDUP_REMOVED lines=13> */
[----:B-1----:R-:W-:Y:S01]  /*124b0*/  ISETP.NE.AND P1, PT, R85, 0x1, PT ;  /* 0x000000015500780c */ /* 0x002fe20003f25270 */
        /* <DEDUP_REMOVED lines=8> */
[----:B------:R-:W1:Y:S01]  /*12540*/  @P1 LDC R87, c[0x0][0xbec] ;  /* 0x0002fb00ff571b82 */ /* 0x000e620000000800 */
[----:B------:R-:W-:Y:S01]  /*12550*/  LOP3.LUT R84, R84, 0xfffffff8, RZ, 0xc0, !PT ;  /* 0xfffffff854547812 */ /* 0x000fe200078ec0ff */
[----:B------:R-:W5:Y:S04]  /*12560*/  LD.E.128 R48, desc[UR40][R48.64] ;  /* 0x0000002830307980 */ /* 0x000f68000c101d00 */
[----:B------:R-:W5:Y:S02]  /*12570*/  LD.E.128 R52, desc[UR40][R52.64] ;  /* 0x0000002834347980 */ /* 0x000f64000c101d00 */
[----:B------:R-:W2:Y:S01]  /*12580*/  @P1 LDC R89, c[0x0][0xbf0] ;  /* 0x0002fc00ff591b82 */ /* 0x000ea20000000800 */
[----:B------:R-:W-:Y:S01]  /*12590*/  IMAD.IADD R84, R90, 0x1, -R84 ;  /* 0x000000015a547824 */ /* 0x000fe200078e0a54 */
[----:B------:R-:W5:Y:S03]  /*125a0*/  LD.E.128 R56, desc[UR40][R56.64] ;  /* 0x0000002838387980 */ /* 0x000f66000c101d00 */
[----:B------:R-:W-:Y:S01]  /*125b0*/  IMAD R3, R84, 0x20, R98 ;  /* 0x0000002054037824 */ /* 0x000fe200078e0262 */
[----:B------:R-:W5:Y:S01]  /*125c0*/  LD.E.128 R60, desc[UR40][R60.64] ;  /* 0x000000283c3c7980 */ /* 0x000f62000c101d00 */
[----:B------:R-:W-:-:S02]  /*125d0*/  VIADD R99, R197, 0x40 ;  /* 0x00000040c5637836 */ /* 0x000fc40000000000 */
[----:B------:R-:W-:Y:S01]  /*125e0*/  IMAD.IADD R84, R200, 0x1, R3 ;  /* 0x00000001c8547824 */ /* 0x000fe200078e0203 */
[----:B------:R-:W-:Y:S01]  /*125f0*/  IADD3 R21, R21, R83, RZ ;  /* 0x0000005315157210 */ /* 0x000fe20007ffe0ff */
[----:B------:R-:W-:Y:S01]  /*12600*/  IMAD R82, R82, UR4, RZ ;  /* 0x0000000452527c24 */ /* 0x000fe2000f8e02ff */
[----:B0-----:R-:W-:Y:S01]  /*12610*/  ISETP.GE.AND P0, PT, R99, R0, PT ;  /* 0x000000006300720c */ /* 0x001fe20003f06270 */
[----:B------:R-:W-:Y:S01]  /*12620*/  VIADD R97, R197, 0x80 ;  /* 0x00000080c5617836 */ /* 0x000fe20000000000 */
[----:B------:R-:W5:Y:S01]  /*12630*/  LD.E.128 R64, desc[UR40][R64.64] ;  /* 0x0000002840407980 */ /* 0x000f62000c101d00 */
[----:B-1----:R-:W-:-:S03]  /*12640*/  @P1 IMAD.HI.U32 R80, R84, R87, RZ ;  /* 0x0000005754501227 */ /* 0x002fc600078e00ff */
[----:B------:R-:W5:Y:S01]  /*12650*/  LD.E.128 R68, desc[UR40][R68.64] ;  /* 0x0000002844447980 */ /* 0x000f62000c101d00 */
[C---:B------:R-:W-:Y:S02]  /*12660*/  IMAD R83, R81.reuse, UR5, R82 ;  /* 0x0000000551537c24 */ /* 0x040fe4000f8e0252 */
[----:B------:R-:W-:Y:S01]  /*12670*/  IMAD.WIDE.U32 R20, R81, UR4, R20 ;  /* 0x0000000451147c25 */ /* 0x000fe2000f8e0014 */
[----:B------:R-:W-:Y:S01]  /*12680*/  SEL R81, RZ, 0xffffffff, P0 ;  /* 0xffffffffff517807 */ /* 0x000fe20000000000 */
[----:B------:R-:W-:Y:S01]  /*12690*/  ULDC.64 UR4, c[0x0][0xae0] ;  /* 0x0002b80000047ab9 */ /* 0x000fe20000000a00 */
[----:B------:R-:W5:Y:S01]  /*126a0*/  LD.E.128 R72, desc[UR40][R72.64] ;  /* 0x0000002848487980 */ /* 0x000f62000c101d00 */
[----:B------:R-:W-:Y:S01]  /*126b0*/  IMAD.MOV.U32 R3, RZ, RZ, R84 ;  /* 0x000000ffff037224 */ /* 0x000fe200078e0054 */
[----:B--2---:R-:W-:Y:S01]  /*126c0*/  @P1 SHF.R.U32.HI R3, RZ, R89, R80 ;  /* 0x00000059ff031219 */ /* 0x004fe20000011650 */
[C---:B------:R-:W-:Y:S01]  /*126d0*/  VIADD R95, R197.reuse, 0xc0 ;  /* 0x000000c0c55f7836 */ /* 0x040fe20000000000 */
[-C--:B------:R-:W-:Y:S01]  /*126e0*/  ISETP.GE.AND P1, PT, R197, R0.reuse, PT ;  /* 0x00000000c500720c */ /* 0x080fe20003f26270 */
[----:B------:R-:W5:Y:S01]  /*126f0*/  LD.E.128 R76, desc[UR40][R76.64] ;  /* 0x000000284c4c7980 */ /* 0x000f62000c101d00 */
[-C--:B------:R-:W-:Y:S01]  /*12700*/  ISETP.GE.AND P0, PT, R97, R0.reuse, PT ;  /* 0x000000006100720c */ /* 0x080fe20003f06270 */
[----:B------:R-:W-:Y:S01]  /*12710*/  IMAD.SHL.U32 R87, R81, 0x2, RZ ;  /* 0x0000000251577824 */ /* 0x000fe200078e00ff */
[----:B------:R-:W-:Y:S01]  /*12720*/  SEL R80, RZ, 0x1, P1 ;  /* 0x00000001ff507807 */ /* 0x000fe20000800000 */
[----:B------:R-:W-:Y:S01]  /*12730*/  IMAD.IADD R21, R21, 0x1, R83 ;  /* 0x0000000115157824 */ /* 0x000fe200078e0253 */
[----:B------:R-:W-:Y:S01]  /*12740*/  SEL R82, RZ, 0xffffffff, P0 ;  /* 0xffffffffff527807 */ /* 0x000fe20000000000 */
[--C-:B------:R-:W-:Y:S01]  /*12750*/  IMAD.MOV R83, RZ, RZ, -R3.reuse ;  /* 0x000000ffff537224 */ /* 0x100fe200078e0a03 */
[-C--:B------:R-:W-:Y:S01]  /*12760*/  ISETP.GE.AND P0, PT, R95, R0.reuse, PT ;  /* 0x000000005f00720c */ /* 0x080fe20003f06270 */
[----:B------:R-:W-:Y:S01]  /*12770*/  VIADD R93, R197, 0x100 ;  /* 0x00000100c55d7836 */ /* 0x000fe20000000000 */
[----:B------:R-:W-:Y:S01]  /*12780*/  LOP3.LUT R80, R87, 0x2, R80, 0xe2, !PT ;  /* 0x0000000257507812 */ /* 0x000fe200078ee250 */
[----:B------:R-:W-:Y:S01]  /*12790*/  IMAD.SHL.U32 R87, R82, 0x4, RZ ;  /* 0x0000000452577824 */ /* 0x000fe200078e00ff */
[----:B------:R-:W-:Y:S01]  /*127a0*/  SEL R82, RZ, 0xffffffff, P0 ;  /* 0xffffffffff527807 */ /* 0x000fe20000000000 */
[----:B------:R-:W-:Y:S01]  /*127b0*/  IMAD R81, R85, R83, R84 ;  /* 0x0000005355517224 */ /* 0x000fe200078e0254 */
[----:B------:R-:W-:Y:S01]  /*127c0*/  SHF.R.S32.HI R83, RZ, 0x1f, R3 ;  /* 0x0000001fff537819 */ /* 0x000fe20000011403 */
[----:B------:R-:W-:Y:S01]  /*127d0*/  VIADD R91, R197, 0x140 ;  /* 0x00000140c55b7836 */ /* 0x000fe20000000000 */
[----:B------:R-:W-:Y:S01]  /*127e0*/  ISETP.GE.AND P0, PT, R93, R0, PT ;  /* 0x000000005d00720c */ /* 0x000fe20003f06270 */
[----:B------:R-:W-:Y:S01]  /*127f0*/  IMAD.WIDE.U32 R20, R3, UR4, R20 ;  /* 0x0000000403147c25 */ /* 0x000fe2000f8e0014 */
[----:B------:R-:W-:Y:S01]  /*12800*/  LOP3.LUT R80, R87, 0x4, R80, 0xe2, !PT ;  /* 0x0000000457507812 */ /* 0x000fe200078ee250 */
[----:B------:R-:W-:Y:S01]  /*12810*/  @!PT LDS RZ, [RZ] ;  /* 0x00000000fffff984 */ /* 0x000fe20000000800 */
[----:B------:R-:W-:Y:S01]  /*12820*/  @!PT LDS RZ, [RZ] ;  /* 0x00000000fffff984 */ /* 0x000fe20000000800 */
[----:B------:R-:W-:Y:S01]  /*12830*/  @!PT LDS RZ, [RZ] ;  /* 0x00000000fffff984 */ /* 0x000fe20000000800 */
[----:B------:R-:W-:Y:S01]  /*12840*/  @!PT LDS RZ, [RZ] ;  /* 0x00000000fffff984 */ /* 0x000fe20000000800 */
[----:B------:R0:W-:Y:S06]  /*12850*/  MEMBAR.ALL.CTA ;  /* 0x0000000000007992 */ /* 0x0001ec0000008000 */
[----:B0-----:R-:W0:Y:S01]  /*12860*/  FENCE.VIEW.ASYNC.S ;  /* 0x00000000000073c6 */ /* 0x001e220000000000 */
[----:B------:R-:W-:Y:S01]  /*12870*/  IADD3 R200, R98, R200, RZ ;  /* 0x000000c862c87210 */ /* 0x000fe20007ffe0ff */
[----:B------:R-:W-:Y:S01]  /*12880*/  IMAD.SHL.U32 R87, R82, 0x8, RZ ;  /* 0x0000000852577824 */ /* 0x000fe200078e00ff */
[----:B------:R-:W-:Y:S01]  /*12890*/  SEL R82, RZ, 0xffffffff, P0 ;  /* 0xffffffffff527807 */ /* 0x000fe20000000000 */
[----:B------:R-:W-:Y:S01]  /*128a0*/  IMAD R84, R83, UR4, RZ ;  /* 0x0000000453547c24 */ /* 0x000fe2000f8e02ff */
[-C--:B------:R-:W-:Y:S01]  /*128b0*/  ISETP.GE.AND P0, PT, R91, R0.reuse, PT ;  /* 0x000000005b00720c */ /* 0x080fe20003f06270 */
[----:B------:R-:W-:Y:S01]  /*128c0*/  VIADD R90, R197, 0x180 ;  /* 0x00000180c55a7836 */ /* 0x000fe20000000000 */
        /* <DEDUP_REMOVED lines=9> */
[----:B------:R-:W-:Y:S01]  /*12960*/  IMAD.IADD R21, R21, 0x1, R83 ;  /* 0x0000000115157824 */ /* 0x000fe200078e0253 */
[----:B------:R-:W-:Y:S01]  /*12970*/  BSSY B1, `(.L_x_4826) ;  /* 0x0000044000017945 */ /* 0x000fe20003800000 */
[----:B------:R-:W-:Y:S01]  /*12980*/  IMAD R82, R82, UR4, RZ ;  /* 0x0000000452527c24 */ /* 0x000fe2000f8e02ff */
[----:B------:R-:W-:Y:S01]  /*12990*/  LOP3.LUT R80, R3, 0x20, R80, 0xe2, !PT ;  /* 0x0000002003507812 */ /* 0x000fe200078ee250 */
[----:B------:R-:W-:Y:S01]  /*129a0*/  IMAD R87, R24, R85, RZ ;  /* 0x0000005518577224 */ /* 0x000fe200078e02ff */
        /* <DEDUP_REMOVED lines=9> */
[C---:B------:R-:W-:Y:S01]  /*12a40*/  LEA R84, P2, R20.reuse, UR4, 0x1 ;  /* 0x0000000414547c11 */ /* 0x040fe2000f8408ff */
[----:B------:R-:W-:Y:S01]  /*12a50*/  IMAD.IADD R81, R21, 0x1, R83 ;  /* 0x0000000115517824 */ /* 0x000fe200078e0253 */
[----:B------:R-:W-:Y:S01]  /*12a60*/  SEL R21, RZ, 0x80, P0 ;  /* 0x00000080ff157807 */ /* 0x000fe20000000000 */
[C---:B------:R-:W-:Y:S01]  /*12a70*/  VIADD R88, R197.reuse, 0x1c0 ;  /* 0x000001c0c5587836 */ /* 0x040fe20000000000 */
[----:B------:R-:W-:Y:S01]  /*12a80*/  PRMT R3, RZ, 0x654, R3 ;  /* 0x00000654ff037816 */ /* 0x000fe20000000003 */
[C---:B------:R-:W-:Y:S01]  /*12a90*/  VIADD R89, R197.reuse, 0x180 ;  /* 0x00000180c5597836 */ /* 0x040fe20000000000 */
[----:B------:R-:W-:Y:S01]  /*12aa0*/  LEA.HI.X R85, R20, UR5, R81, 0x1, P2 ;  /* 0x0000000514557c11 */ /* 0x000fe200090f0c51 */
[C---:B------:R-:W-:Y:S01]  /*12ab0*/  VIADD R92, R197.reuse, 0x140 ;  /* 0x00000140c55c7836 */ /* 0x040fe20000000000 */
[----:B0-----:R0:W-:Y:S01]  /*12ac0*/  SYNCS.ARRIVE.TRANS64.RED.A1T0 RZ, [R3+URZ], RZ ;  /* 0x000000ff03ff79a7 */ /* 0x0011e2000810043f */
[C---:B------:R-:W-:Y:S01]  /*12ad0*/  VIADD R94, R197.reuse, 0x100 ;  /* 0x00000100c55e7836 */ /* 0x040fe20000000000 */
[----:B------:R1:W2:Y:S01]  /*12ae0*/  SHFL.IDX PT, R20, R84, RZ, 0x181f ;  /* 0x00181fff54147589 */ /* 0x0002a200000e0000 */
        /* <DEDUP_REMOVED lines=12> */
[----:B-1----:R-:W-:Y:S06]  /*12bb0*/  @P1 BRA `(.L_x_4827) ;  /* 0x00000000007c1947 */ /* 0x002fec0003800000 */
[-C--:B------:R-:W-:Y:S02]  /*12bc0*/  ISETP.GE.AND P1, PT, R99, R0.reuse, PT ;  /* 0x000000006300720c */ /* 0x080fe40003f26270 */
[-C--:B------:R-:W-:Y:S02]  /*12bd0*/  ISETP.GE.AND P0, PT, R197, R0.reuse, PT ;  /* 0x00000000c500720c */ /* 0x080fe40003f06270 */
[-C--:B------:R-:W-:Y:S02]  /*12be0*/  ISETP.GE.AND P5, PT, R97, R0.reuse, PT ;  /* 0x000000006100720c */ /* 0x080fe40003fa6270 */
[----:B------:R-:W-:-:S07]  /*12bf0*/  ISETP.GE.AND P3, PT, R95, R0, PT ;  /* 0x000000005f00720c */ /* 0x000fce0003f66270 */
[----:B--2---:R-:W-:Y:S02]  /*12c00*/  @!P1 LEA R80, P2, R99, R20, 0x1 ;  /* 0x0000001463509211 */ /* 0x004fe400078408ff */
        /* <DEDUP_REMOVED lines=14> */
[-C--:B-1----:R-:W-:Y:S01]  /*12cf0*/  @!P1 LEA R12, P6, R91, R20.reuse, 0x1 ;  /* 0x000000145b0c9211 */ /* 0x082fe200078c08ff */
        /* <DEDUP_REMOVED lines=11> */
.L_x_4827:
[----:B------:R-:W-:Y:S05]  /*12db0*/  BSYNC B1 ;  /* 0x0000000000017941 */ /* 0x000fea0003800000 */
.L_x_4826:
[----:B---3-5:R-:W-:Y:S01]  /*12dc0*/  VIADD R6, R200, 0x20 ;  /* 0x00000020c8067836 */ /* 0x028fe20000000000 */
[----:B------:R4:W1:Y:S04]  /*12dd0*/  SHFL.IDX PT, R5, R85, 0x1, 0x181f ;  /* 0x00381f0055057f89 */ /* 0x00086800000e0000 */
[----:B------:R-:W-:Y:S01]  /*12de0*/  ISETP.GE.AND P0, PT, R6, R87, PT ;  /* 0x000000570600720c */ /* 0x000fe20003f06270 */
[----:B------:R4:W3:-:S12]  /*12df0*/  SHFL.IDX PT, R4, R84, 0x1, 0x181f ;  /* 0x00381f0054047f89 */ /* 0x0008d800000e0000 */
[----:B----4-:R-:W-:Y:S05]  /*12e00*/  @P0 BRA `(.L_x_4828) ;  /* 0x0000001000600947 */ /* 0x010fea0003800000 */
[-C--:B------:R-:W-:Y:S02]  /*12e10*/  ISETP.GE.AND P5, PT, R99, R0.reuse, PT ;  /* 0x000000006300720c */ /* 0x080fe40003fa6270 */
[-C--:B------:R-:W-:Y:S02]  /*12e20*/  ISETP.GE.AND P6, PT, R197, R0.reuse, PT ;  /* 0x00000000c500720c */ /* 0x080fe40003fc6270 */
[-C--:B------:R-:W-:Y:S02]  /*12e30*/  ISETP.GE.AND P3, PT, R97, R0.reuse, PT ;  /* 0x000000006100720c */ /* 0x080fe40003f66270 */
[-C--:B------:R-:W-:Y:S02]  /*12e40*/  ISETP.GE.AND P2, PT, R95, R0.reuse, PT ;  /* 0x000000005f00720c */ /* 0x080fe40003f46270 */
[-C--:B------:R-:W-:Y:S02]  /*12e50*/  ISETP.GE.AND P1, PT, R93, R0.reuse, PT ;  /* 0x000000005d00720c */ /* 0x080fe40003f26270 */
[----:B------:R-:W-:-:S03]  /*12e60*/  ISETP.GE.AND P0, PT, R91, R0, PT ;  /* 0x000000005b00720c */ /* 0x000fc60003f06270 */
[-C--:B---3--:R-:W-:Y:S02]  /*12e70*/  @!P5 LEA R12, P4, R99, R4.reuse, 0x1 ;  /* 0x00000004630cd211 */ /* 0x088fe400078808ff */
[----:B-1----:R-:W-:Y:S02]  /*12e80*/  @!P6 IMAD.WIDE R6, R197, 0x2, R4 ;  /* 0x00000002c506e825 */ /* 0x002fe400078e0204 */
        /* <DEDUP_REMOVED lines=10> */
[-C--:B0-----:R-:W-:Y:S02]  /*12f30*/  @!P2 LEA.HI.X R21, R95, R5.reuse, R96, 0x1, P5 ;  /* 0x000000055f15a211 */ /* 0x081fe400028f0c60 */
[----:B------:R-:W-:-:S02]  /*12f40*/  @!P1 LEA.HI.X R33, R93, R5, R94, 0x1, P6 ;  /* 0x000000055d219211 */ /* 0x000fc400030f0c5e */
[----:B------:R-:W-:Y:S01]  /*12f50*/  @!P0 LEA.HI.X R35, R91, R5, R92, 0x1, P3 ;  /* 0x000000055b238211 */ /* 0x000fe200018f0c5c */
[----:B------:R4:W-:Y:S01]  /*12f60*/  @!P2 ST.E.128 desc[UR40][R20.64], R44 ;  /* 0x0000002c1400a985 */ /* 0x0009e2000c101d28 */
[----:B-1----:R-:W-:-:S03]  /*12f70*/  @P4 LEA R6, P5, R90, R4, 0x1 ;  /* 0x000000045a064211 */ /* 0x002fc600078a08ff */
        /* <DEDUP_REMOVED lines=10> */
.L_x_4823:
[----:B------:R-:W4:Y:S01]  /*13020*/  LDL.LU R6, [R1+0x3c] ;  /* 0x00003c0001067983 */ /* 0x000f220000300800 */
[----:B------:R-:W-:Y:S01]  /*13030*/  ULDC.64 UR4, c[0x0][0xc00] ;  /* 0x0003000000047ab9 */ /* 0x000fe20000000a00 */
[----:B------:R-:W-:Y:S01]  /*13040*/  IMAD.MOV.U32 R3, RZ, RZ, RZ ;  /* 0x000000ffff037224 */ /* 0x000fe200078e00ff */
[----:B------:R-:W0:Y:S01]  /*13050*/  LDC R21, c[0x0][0xbe8] ;  /* 0x0002fa00ff157b82 */ /* 0x000e220000000800 */
[----:B------:R-:W2:Y:S01]  /*13060*/  LDL.LU R0, [R1+0x40] ;  /* 0x0000400001007983 */ /* 0x000ea20000300800 */
[----:B------:R-:W-:-:S04]  /*13070*/  ISETP.NE.U32.AND P0, PT, RZ, UR4, PT ;  /* 0x00000004ff007c0c */ /* 0x000fc8000bf05070 */
[----:B------:R-:W-:Y:S02]  /*13080*/  ISETP.NE.AND.EX P0, PT, RZ, UR5, PT, P0 ;  /* 0x00000005ff007c0c */ /* 0x000fe4000bf05300 */
[----:B----4-:R-:W-:-:S04]  /*13090*/  IADD3 R4, P1, R6, UR4, RZ ;  /* 0x0000000406047c10 */ /* 0x010fc8000ff3e0ff */
[----:B--2---:R-:W-:Y:S01]  /*130a0*/  IADD3.X R5, R0, UR5, RZ, P1, !PT ;  /* 0x0000000500057c10 */ /* 0x004fe20008ffe4ff */
[----:B------:R-:W-:Y:S02]  /*130b0*/  ULDC.64 UR4, c[0x0][0xc08] ;  /* 0x0003020000047ab9 */ /* 0x000fe40000000a00 */
[----:B------:R-:W-:-:S04]  /*130c0*/  ISETP.NE.U32.AND P1, PT, RZ, UR4, PT ;  /* 0x00000004ff007c0c */ /* 0x000fc8000bf25070 */
[----:B------:R2:W5:Y:S01]  /*130d0*/  @P0 LDG.E R3, desc[UR40][R4.64] ;  /* 0x0000002804030981 */ /* 0x000562000c1e1900 */
[----:B------:R-:W-:Y:S01]  /*130e0*/  ISETP.NE.AND.EX P1, PT, RZ, UR5, PT, P1 ;  /* 0x00000005ff007c0c */ /* 0x000fe2000bf25310 */
[----:B------:R-:W4:-:S12]  /*130f0*/  S2R R28, SR_TID.X ;  /* 0x00000000001c7919 */ /* 0x000f180000002100 */
[----:B------:R-:W-:Y:S01]  /*13100*/  @P1 IADD3 R6, P2, R6, UR4, RZ ;  /* 0x0000000406061c10 */ /* 0x000fe2000ff5e0ff */
[----:B------:R-:W-:-:S03]  /*13110*/  ULDC UR4, c[0x0][0xa88] ;  /* 0x0002a20000047ab9 */ /* 0x000fc60000000800 */
[----:B------:R-:W-:Y:S01]  /*13120*/  @P1 IADD3.X R7, R0, UR5, RZ, P2, !PT ;  /* 0x0000000500071c10 */ /* 0x000fe200097fe4ff */
[----:B------:R-:W-:-:S06]  /*13130*/  IMAD.U32 R0, RZ, RZ, UR4 ;  /* 0x00000004ff007e24 */ /* 0x000fcc000f8e00ff */
[----:B------:R2:W5:Y:S01]  /*13140*/  @P1 LDG.E R0, desc[UR40][R6.64] ;  /* 0x0000002806001981 */ /* 0x000562000c1e1900 */
[----:B----4-:R-:W-:-:S05]  /*13150*/  VIADD R28, R28, 0xffffff80 ;  /* 0xffffff801c1c7836 */ /* 0x010fca0000000000 */
[----:B------:R-:W-:Y:S01]  /*13160*/  ISETP.GE.AND P2, PT, R28, 0x40, PT ;  /* 0x000000401c00780c */ /* 0x000fe20003f46270 */
[----:B0-2---:R-:W-:-:S12]  /*13170*/  @P1 BRA `(.L_x_4829) ;  /* 0x0000000000101947 */ /* 0x005fd80003800000 */
[----:B------:R-:W-:Y:S05]  /*13180*/  @!P0 BRA `(.L_x_4829) ;  /* 0x00000000000c8947 */ /* 0x000fea0003800000 */
[----:B------:R-:W2:Y:S04]  /*13190*/  LDG.E R7, desc[UR40][R4.64] ;  /* 0x0000002804077981 */ /* 0x000ea8000c1e1900 */
[----:B-----5:R-:W2:Y:S02]  /*131a0*/  LDG.E R0, desc[UR40][R4.64+0x4] ;  /* 0x0000042804007981 */ /* 0x020ea4000c1e1900 */
[----:B--2---:R-:W-:-:S07]  /*131b0*/  IMAD.IADD R0, R0, 0x1, -R7 ;  /* 0x0000000100007824 */ /* 0x004fce00078e0a07 */
.L_x_4829:
[----:B------:R-:W2:Y:S04]  /*131c0*/  LDL.LU R5, [R1+0x44] ;  /* 0x0000440001057983 */ /* 0x000ea80000300800 */
[----:B------:R-:W4:Y:S04]  /*131d0*/  LDL.LU R4, [R1+0x4c] ;  /* 0x00004c0001047983 */ /* 0x000f280000300800 */
[----:B------:R-:W3:Y:S01]  /*131e0*/  LDL R29, [R1+0x38] ;  /* 0x00003800011d7983 */ /* 0x000ee20000100800 */
[----:B------:R-:W-:Y:S01]  /*131f0*/  BSSY B1, `(.L_x_4830) ;  /* 0x000002d000017945 */ /* 0x000fe20003800000 */
[----:B-----5:R-:W-:-:S02]  /*13200*/  SHF.R.S32.HI R10, RZ, 0x1f, R3 ;  /* 0x0000001fff0a7819 */ /* 0x020fc40000011403 */
[----:B--2---:R-:W-:Y:S02]  /*13210*/  SEL R13, R5, RZ, !P0 ;  /* 0x000000ff050d7207 */ /* 0x004fe40004000000 */
[----:B----4-:R-:W-:Y:S02]  /*13220*/  SEL R14, R4, RZ, !P0 ;  /* 0x000000ff040e7207 */ /* 0x010fe40004000000 */
[----:B---3--:R-:W-:Y:S01]  /*13230*/  SHF.R.S32.HI R12, RZ, 0x1f, R29 ;  /* 0x0000001fff0c7819 */ /* 0x008fe2000001141d */
[----:B------:R-:W-:Y:S06]  /*13240*/  @P2 BRA `(.L_x_4831) ;  /* 0x00000000009c2947 */ /* 0x000fec0003800000 */
[----:B------:R-:W0:Y:S01]  /*13250*/  S2R R11, SR_TID.X ;  /* 0x00000000000b7919 */ /* 0x000e220000002100 */
[----:B-1----:R-:W1:Y:S02]  /*13260*/  LDC R20, c[0x0][0xbe8] ;  /* 0x0002fa00ff147b82 */ /* 0x002e640000000800 */
[----:B-1----:R-:W-:Y:S01]  /*13270*/  IMAD R4, R0, R20, RZ ;  /* 0x0000001400047224 */ /* 0x002fe200078e02ff */
        /* <DEDUP_REMOVED lines=19> */
[----:B------:R-:W-:Y:S01]  /*133b0*/  IADD3 R9, -R7, RZ, RZ ;  /* 0x000000ff07097210 */ /* 0x000fe20007ffe1ff */
[----:B------:R-:W-:Y:S01]  /*133c0*/  IMAD R8, R13, UR5, R6 ;  /* 0x000000050d087c24 */ /* 0x000fe2000f8e0206 */
[----:B------:R-:W-:Y:S01]  /*133d0*/  IADD3 R4, P0, R7, R4, RZ ;  /* 0x0000000407047210 */ /* 0x000fe20007f1e0ff */
[----:B------:R-:W-:Y:S02]  /*133e0*/  ULDC.64 UR4, c[0x0][0xb88] ;  /* 0x0002e20000047ab9 */ /* 0x000fe40000000a00 */
        /* <DEDUP_REMOVED lines=13> */
.L_x_4831:
[----:B------:R-:W-:Y:S05]  /*134c0*/  BSYNC B1 ;  /* 0x0000000000017941 */ /* 0x000fea0003800000 */
.L_x_4830:
[----:B------:R-:W-:Y:S01]  /*134d0*/  ISETP.NE.AND P0, PT, R21, 0x1, PT ;  /* 0x000000011500780c */ /* 0x000fe20003f05270 */
[----:B------:R-:W2:Y:S01]  /*134e0*/  LDC R24, c[0x0][0xac8] ;  /* 0x0002b200ff187b82 */ /* 0x000ea20000000800 */
[----:B------:R-:W-:Y:S01]  /*134f0*/  ULDC.64 UR4, c[0x0][0xaa0] ;  /* 0x0002a80000047ab9 */ /* 0x000fe20000000a00 */
[--C-:B0-----:R-:W-:Y:S01]  /*13500*/  SHF.R.S32.HI R7, RZ, 0x1f, R28.reuse ;  /* 0x0000001fff077819 */ /* 0x101fe2000001141c */
[----:B------:R-:W-:Y:S01]  /*13510*/  IMAD R6, R10, UR4, RZ ;  /* 0x000000040a067c24 */ /* 0x000fe2000f8e02ff */
        /* <DEDUP_REMOVED lines=24> */
[----:B------:R-:W-:Y:S01]  /*136a0*/  IMAD.IADD R8, R200, 0x1, R7 ;  /* 0x00000001c8087824 */ /* 0x000fe200078e0207 */
[----:B------:R-:W-:Y:S01]  /*136b0*/  SEL R7, RZ, 0x1, P2 ;  /* 0x00000001ff077807 */ /* 0x000fe20001000000 */
[----:B------:R-:W-:Y:S02]  /*136c0*/  VIADD R40, R197, 0x80 ;  /* 0x00000080c5287836 */ /* 0x000fe40000000000 */
[C---:B------:R-:W-:Y:S02]  /*136d0*/  IMAD R3, R13.reuse, UR5, R3 ;  /* 0x000000050d037c24 */ /* 0x040fe4000f8e0203 */
[----:B------:R-:W-:Y:S01]  /*136e0*/  IMAD.WIDE.U32 R4, R13, UR4, R4 ;  /* 0x000000040d047c25 */ /* 0x000fe2000f8e0004 */
[----:B------:R-:W-:Y:S01]  /*136f0*/  ISETP.GE.AND P2, PT, R40, R24, PT ;  /* 0x000000182800720c */ /* 0x000fe20003f46270 */
[----:B------:R-:W-:-:S02]  /*13700*/  ULDC.64 UR4, c[0x0][0xae0] ;  /* 0x0002b80000047ab9 */ /* 0x000fc40000000a00 */
[----:B0-----:R-:W-:-:S04]  /*13710*/  @P0 IMAD.HI.U32 R6, R8, R9, RZ ;  /* 0x0000000908060227 */ /* 0x001fc800078e00ff */
[----:B------:R-:W-:Y:S02]  /*13720*/  IMAD.SHL.U32 R10, R10, 0x2, RZ ;  /* 0x000000020a0a7824 */ /* 0x000fe400078e00ff */
[----:B------:R-:W-:Y:S02]  /*13730*/  VIADD R38, R197, 0xc0 ;  /* 0x000000c0c5267836 */ /* 0x000fe40000000000 */
[----:B------:R-:W-:Y:S01]  /*13740*/  IMAD.IADD R5, R5, 0x1, R3 ;  /* 0x0000000105057824 */ /* 0x000fe200078e0203 */
[----:B------:R-:W-:Y:S01]  /*13750*/  LOP3.LUT R9, R10, 0x2, R7, 0xe2, !PT ;  /* 0x000000020a097812 */ /* 0x000fe200078ee207 */
[----:B------:R-:W-:Y:S01]  /*13760*/  IMAD.MOV.U32 R3, RZ, RZ, R8 ;  /* 0x000000ffff037224 */ /* 0x000fe200078e0008 */
[----:B---3--:R-:W-:Y:S01]  /*13770*/  @P0 SHF.R.U32.HI R3, RZ, R11, R6 ;  /* 0x0000000bff030219 */ /* 0x008fe20000011606 */
[C---:B------:R-:W-:Y:S01]  /*13780*/  VIADD R36, R197.reuse, 0x100 ;  /* 0x00000100c5247836 */ /* 0x040fe20000000000 */
[-C--:B------:R-:W-:Y:S01]  /*13790*/  ISETP.GE.AND P1, PT, R38, R24.reuse, PT ;  /* 0x000000182600720c */ /* 0x080fe20003f26270 */
[----:B------:R-:W-:Y:S01]  /*137a0*/  IMAD R29, R0, R21, RZ ;  /* 0x00000015001d7224 */ /* 0x000fe200078e02ff */
[----:B------:R-:W-:Y:S01]  /*137b0*/  SEL R10, RZ, 0xffffffff, P2 ;  /* 0xffffffffff0a7807 */ /* 0x000fe20001000000 */
[--C-:B------:R-:W-:Y:S01]  /*137c0*/  IMAD.MOV R7, RZ, RZ, -R3.reuse ;  /* 0x000000ffff077224 */ /* 0x100fe200078e0a03 */
[----:B------:R-:W-:Y:S01]  /*137d0*/  SHF.R.S32.HI R6, RZ, 0x1f, R3 ;  /* 0x0000001fff067819 */ /* 0x000fe20000011403 */
[----:B------:R-:W-:Y:S01]  /*137e0*/  VIADD R34, R197, 0x140 ;  /* 0x00000140c5227836 */ /* 0x000fe20000000000 */
[----:B------:R-:W-:Y:S01]  /*137f0*/  SEL R11, RZ, 0xffffffff, P1 ;  /* 0xffffffffff0b7807 */ /* 0x000fe20000800000 */
[----:B------:R-:W-:Y:S01]  /*13800*/  IMAD.SHL.U32 R10, R10, 0x4, RZ ;  /* 0x000000040a0a7824 */ /* 0x000fe200078e00ff */
[----:B------:R-:W-:Y:S01]  /*13810*/  ISETP.GE.AND P0, PT, R36, R24, PT ;  /* 0x000000182400720c */ /* 0x000fe20003f06270 */
[----:B------:R-:W-:-:S02]  /*13820*/  IMAD R6, R6, UR4, RZ ;  /* 0x0000000406067c24 */ /* 0x000fc4000f8e02ff */
[----:B------:R-:W-:Y:S01]  /*13830*/  IMAD.SHL.U32 R11, R11, 0x8, RZ ;  /* 0x000000080b0b7824 */ /* 0x000fe200078e00ff */
[----:B------:R-:W-:Y:S01]  /*13840*/  LOP3.LUT R0, R10, 0x4, R9, 0xe2, !PT ;  /* 0x000000040a007812 */ /* 0x000fe200078ee209 */
[----:B------:R-:W-:Y:S02]  /*13850*/  IMAD R7, R21, R7, R8 ;  /* 0x0000000715077224 */ /* 0x000fe400078e0208 */
[C---:B------:R-:W-:Y:S01]  /*13860*/  IMAD R9, R3.reuse, UR5, R6 ;  /* 0x0000000503097c24 */ /* 0x040fe2000f8e0206 */
[----:B------:R-:W-:Y:S01]  /*13870*/  SEL R6, RZ, 0xffffffff, P0 ;  /* 0xffffffffff067807 */ /* 0x000fe20000000000 */
[----:B------:R-:W-:Y:S01]  /*13880*/  IMAD.WIDE.U32 R4, R3, UR4, R4 ;  /* 0x0000000403047c25 */ /* 0x000fe2000f8e0004 */
[----:B------:R-:W-:Y:S01]  /*13890*/  LOP3.LUT R3, R11, 0x8, R0, 0xe2, !PT ;  /* 0x000000080b037812 */ /* 0x000fe200078ee200 */
[----:B------:R-:W-:Y:S01]  /*138a0*/  ULDC.64 UR4, c[0x0][0xad8] ;  /* 0x0002b60000047ab9 */ /* 0x000fe20000000a00 */
[----:B------:R-:W-:Y:S01]  /*138b0*/  SHF.R.S32.HI R0, RZ, 0x1f, R7 ;  /* 0x0000001fff007819 */ /* 0x000fe20000011407 */
[----:B------:R-:W-:Y:S01]  /*138c0*/  VIADD R32, R197, 0x180 ;  /* 0x00000180c5207836 */ /* 0x000fe20000000000 */
[-C--:B------:R-:W-:Y:S01]  /*138d0*/  ISETP.GE.AND P0, PT, R34, R24.reuse, PT ;  /* 0x000000182200720c */ /* 0x080fe20003f06270 */
[----:B------:R-:W-:Y:S01]  /*138e0*/  IMAD.SHL.U32 R6, R6, 0x10, RZ ;  /* 0x0000001006067824 */ /* 0x000fe200078e00ff */
[----:B------:R-:W-:Y:S01]  /*138f0*/  IADD3 R5, R5, R9, RZ ;  /* 0x0000000905057210 */ /* 0x000fe20007ffe0ff */
        /* <DEDUP_REMOVED lines=12> */
[----:B-1----:R-:W-:Y:S01]  /*139c0*/  LEA R20, P1, R4, UR4, 0x1 ;  /* 0x0000000404147c11 */ /* 0x002fe2000f8208ff */
[----:B------:R-:W-:Y:S01]  /*139d0*/  IMAD.IADD R3, R5, 0x1, R3 ;  /* 0x0000000105037824 */ /* 0x000fe200078e0203 */
[----:B------:R-:W-:Y:S01]  /*139e0*/  LOP3.LUT R6, R9, 0x20, R6, 0xe2, !PT ;  /* 0x0000002009067812 */ /* 0x000fe200078ee206 */
[C---:B------:R-:W-:Y:S01]  /*139f0*/  VIADD R31, R197.reuse, 0x1c0 ;  /* 0x000001c0c51f7836 */ /* 0x040fe20000000000 */
[----:B------:R-:W-:Y:S01]  /*13a00*/  ISETP.GE.AND P2, PT, R30, R24, PT ;  /* 0x000000181e00720c */ /* 0x000fe20003f46270 */
[C---:B------:R-:W-:Y:S01]  /*13a10*/  VIADD R33, R197.reuse, 0x180 ;  /* 0x00000180c5217836 */ /* 0x040fe20000000000 */
[----:B------:R-:W-:Y:S01]  /*13a20*/  LEA.HI.X R3, R4, UR5, R3, 0x1, P1 ;  /* 0x0000000504037c11 */ /* 0x000fe200088f0c03 */
[C---:B------:R-:W-:Y:S01]  /*13a30*/  VIADD R35, R197.reuse, 0x140 ;  /* 0x00000140c5237836 */ /* 0x040fe20000000000 */
[----:B------:R-:W-:Y:S01]  /*13a40*/  LOP3.LUT R21, R6, R7, RZ, 0xfc, !PT ;  /* 0x0000000706157212 */ /* 0x000fe200078efcff */
[C---:B------:R-:W-:Y:S01]  /*13a50*/  VIADD R37, R197.reuse, 0x100 ;  /* 0x00000100c5257836 */ /* 0x040fe20000000000 */
[----:B------:R-:W-:Y:S01]  /*13a60*/  SEL R0, RZ, 0x80, P2 ;  /* 0x00000080ff007807 */ /* 0x000fe20001000000 */
[C---:B------:R-:W-:Y:S01]  /*13a70*/  VIADD R39, R197.reuse, 0xc0 ;  /* 0x000000c0c5277836 */ /* 0x040fe20000000000 */
[----:B------:R0:W1:Y:S01]  /*13a80*/  SHFL.IDX PT, R6, R20, RZ, 0x181f ;  /* 0x00181fff14067589 */ /* 0x00006200000e0000 */
[----:B------:R-:W-:Y:S01]  /*13a90*/  VIADD R41, R197, 0x80 ;  /* 0x00000080c5297836 */ /* 0x000fe20000000000 */
[----:B------:R-:W-:Y:S01]  /*13aa0*/  LOP3.LUT R28, R21, R0, RZ, 0xfc, !PT ;  /* 0x00000000151c7212 */ /* 0x000fe200078efcff */
[----:B------:R-:W-:Y:S01]  /*13ab0*/  VIADD R43, R197, 0x40 ;  /* 0x00000040c52b7836 */ /* 0x000fe20000000000 */
[----:B------:R0:W2:Y:S01]  /*13ac0*/  SHFL.IDX PT, R7, R3, RZ, 0x181f ;  /* 0x00181fff03077589 */ /* 0x0000a200000e0000 */
        /* <DEDUP_REMOVED lines=39> */
.L_x_4833:
[----:B------:R-:W-:Y:S05]  /*13d40*/  BSYNC B1 ;  /* 0x0000000000017941 */ /* 0x000fea0003800000 */
.L_x_4832:
[----:B------:R-:W-:Y:S01]  /*13d50*/  VIADD R0, R200, 0x20 ;  /* 0x00000020c8007836 */ /* 0x000fe20000000000 */
[----:B--23--:R0:W2:Y:S04]  /*13d60*/  SHFL.IDX PT, R7, R3, 0x1, 0x181f ;  /* 0x00381f0003077f89 */ /* 0x00c0a800000e0000 */
[----:B------:R-:W-:Y:S01]  /*13d70*/  ISETP.GE.AND P0, PT, R0, R29, PT ;  /* 0x0000001d0000720c */ /* 0x000fe20003f06270 */
[----:B-1----:R0:W1:-:S12]  /*13d80*/  SHFL.IDX PT, R6, R20, 0x1, 0x181f ;  /* 0x00381f0014067f89 */ /* 0x00205800000e0000 */
[----:B0-----:R-:W-:Y:S05]  /*13d90*/  @P0 BRA `(.L_x_4828) ;  /* 0x00000000007c0947 */ /* 0x001fea0003800000 */
[-C--:B------:R-:W-:Y:S02]  /*13da0*/  ISETP.GE.AND P6, PT, R197, R24.reuse, PT ;  /* 0x00000018c500720c */ /* 0x080fe40003fc6270 */
[-C--:B------:R-:W-:Y:S02]  /*13db0*/  ISETP.GE.AND P5, PT, R42, R24.reuse, PT ;  /* 0x000000182a00720c */ /* 0x080fe40003fa6270 */
[-C--:B------:R-:W-:Y:S02]  /*13dc0*/  ISETP.GE.AND P4, PT, R40, R24.reuse, PT ;  /* 0x000000182800720c */ /* 0x080fe40003f86270 */
[-C--:B------:R-:W-:Y:S02]  /*13dd0*/  ISETP.GE.AND P3, PT, R38, R24.reuse, PT ;  /* 0x000000182600720c */ /* 0x080fe40003f66270 */
[-C--:B------:R-:W-:Y:S02]  /*13de0*/  ISETP.GE.AND P2, PT, R36, R24.reuse, PT ;  /* 0x000000182400720c */ /* 0x080fe40003f46270 */
[----:B------:R-:W-:-:S03]  /*13df0*/  ISETP.GE.AND P1, PT, R34, R24, PT ;  /* 0x000000182200720c */ /* 0x000fc60003f26270 */
[----:B-12---:R-:W-:Y:S02]  /*13e00*/  @!P6 IMAD.WIDE R4, R197, 0x2, R6 ;  /* 0x00000002c504e825 */ /* 0x006fe400078e0206 */
        /* <DEDUP_REMOVED lines=24> */
.L_x_4828:
[----:B------:R-:W-:Y:S05]  /*13f90*/  BSYNC B0 ;  /* 0x0000000000007941 */ /* 0x000fea0003800000 */
.L_x_4822:
[----:B------:R-:W-:Y:S02]  /*13fa0*/  ULDC UR4, c[0x0][0xc3c] ;  /* 0x00030f0000047ab9 */ /* 0x000fe40000000800 */
[----:B------:R-:W-:-:S13]  /*13fb0*/  ISETP.GE.AND P0, PT, R27, UR4, PT ;  /* 0x000000041b007c0c */ /* 0x000fda000bf06270 */
[----:B------:R-:W-:Y:S05]  /*13fc0*/  @!P0 BRA `(.L_x_4834) ;  /* 0xfffffed400608947 */ /* 0x000fea000383ffff */
[----:B------:R-:W-:Y:S05]  /*13fd0*/  BRA `(.L_x_4687) ;  /* 0x0000007400787947 */ /* 0x000fea0003800000 */
.L_x_4685:
        /* <DEDUP_REMOVED lines=16> */
.L_x_4835:
        /* <DEDUP_REMOVED lines=41> */
.L_x_4841:
        /* <DEDUP_REMOVED lines=12> */
.L_x_4840:
[----:B------:R-:W-:Y:S05]  /*14430*/  BSYNC B0 ;  /* 0x0000000000007941 */ /* 0x000fea0003800000 */
.L_x_4839:
        /* <DEDUP_REMOVED lines=20> */
.L_x_4837:
        /* <DEDUP_REMOVED lines=20> */
.L_x_4842:
[----:B---3--:R-:W-:Y:S01]  /*146c0*/  IMAD R16, R16, UR5, R13 ;  /* 0x0000000510107c24 */ /* 0x008fe2000f8e020d */
[----:B------:R-:W-:Y:S01]  /*146d0*/  IABS R2, R6 ;  /* 0x0000000600027213 */ /* 0x000fe20000000000 */
[----:B01----:R-:W-:-:S03]  /*146e0*/  IMAD.MOV R11, RZ, RZ, -R3 ;  /* 0x000000ffff0b7224 */ /* 0x003fc600078e0a03 */
[----:B--2---:R-:W-:Y:S01]  /*146f0*/  IADD3 R9, -R16, UR6, RZ ;  /* 0x0000000610097c10 */ /* 0x004fe2000fffe1ff */
[----:B------:R-:W-:Y:S01]  /*14700*/  IMAD R11, R11, R12, RZ ;  /* 0x0000000c0b0b7224 */ /* 0x000fe200078e02ff */
[----:B------:R-:W-:Y:S01]  /*14710*/  IADD3 R10, RZ, -R2, RZ ;  /* 0x80000002ff0a7210 */ /* 0x000fe20007ffe0ff */
[----:B------:R-:W-:Y:S01]  /*14720*/  IMAD.MOV.U32 R2, RZ, RZ, RZ ;  /* 0x000000ffff027224 */ /* 0x000fe200078e00ff */
        /* <DEDUP_REMOVED lines=21> */
[----:B------:R-:W-:-:S04]  /*14880*/  VIADDMNMX R18, R10, UR5, R7, PT ;  /* 0x000000050a127c46 */ /* 0x000fc8000b800107 */
[-C--:B------:R-:W-:Y:S02]  /*14890*/  IABS R10, R18.reuse ;  /* 0x00000012000a7213 */ /* 0x080fe40000000000 */
[----:B------:R-:W-:Y:S02]  /*148a0*/  IABS R6, R18 ;  /* 0x0000001200067213 */ /* 0x000fe40000000000 */
        /* <DEDUP_REMOVED lines=18> */
[----:B------:R-:W-:Y:S02]  /*149d0*/  ISETP.GE.AND P2, PT, R3, RZ, PT ;  /* 0x000000ff0300720c */ /* 0x000fe40003f46270 */
[----:B------:R-:W-:-:S05]  /*149e0*/  IADD3 R3, R13, R8, RZ ;  /* 0x000000080d037210 */ /* 0x000fca0007ffe0ff */
[----:B------:R-:W-:-:S06]  /*149f0*/  @P0 VIADD R2, R2, 0x1 ;  /* 0x0000000102020836 */ /* 0x000fcc0000000000 */
[----:B------:R-:W-:Y:S01]  /*14a00*/  @!P2 IMAD.MOV R2, RZ, RZ, -R2 ;  /* 0x000000ffff02a224 */ /* 0x000fe200078e0a02 */
[----:B------:R-:W-:Y:S01]  /*14a10*/  @!P1 LOP3.LUT R2, RZ, R18, RZ, 0x33, !PT ;  /* 0x00000012ff029212 */ /* 0x000fe200078e33ff */
[----:B------:R-:W-:-:S03]  /*14a20*/  IMAD.MOV R18, RZ, RZ, -R18 ;  /* 0x000000ffff127224 */ /* 0x000fc600078e0a12 */
[----:B------:R-:W-:Y:S01]  /*14a30*/  LOP3.LUT R17, RZ, R2, RZ, 0x33, !PT ;  /* 0x00000002ff117212 */ /* 0x000fe200078e33ff */
[----:B------:R-:W-:-:S04]  /*14a40*/  IMAD R18, R2, R18, R3 ;  /* 0x0000001202127224 */ /* 0x000fc800078e0203 */
[----:B------:R-:W-:Y:S01]  /*14a50*/  IMAD.IADD R17, R4, 0x1, R17 ;  /* 0x0000000104117824 */ /* 0x000fe200078e0211 */
[----:B------:R-:W-:Y:S06]  /*14a60*/  BRA `(.L_x_4843) ;  /* 0x00000000000c7947 */ /* 0x000fec0003800000 */
.L_x_4838:
[----:B------:R-:W-:Y:S02]  /*14a70*/  IMAD.MOV.U32 R17, RZ, RZ, RZ ;  /* 0x000000ffff117224 */ /* 0x000fe400078e00ff */
[----:B------:R-:W-:Y:S02]  /*14a80*/  IMAD.U32 R16, RZ, RZ, UR6 ;  /* 0x00000006ff107e24 */ /* 0x000fe4000f8e00ff */
[----:B------:R-:W-:-:S07]  /*14a90*/  IMAD.MOV.U32 R18, RZ, RZ, RZ ;  /* 0x000000ffff127224 */ /* 0x000fce00078e00ff */
.L_x_4843:
[----:B------:R-:W-:-:S13]  /*14aa0*/  ISETP.NE.AND P0, PT, R5, RZ, PT ;  /* 0x000000ff0500720c */ /* 0x000fda0003f05270 */
[----:B------:R-:W0:Y:S01]  /*14ab0*/  @!P0 S2R R3, SR_CgaCtaId ;  /* 0x0000000000038919 */ /* 0x000e220000008800 */
[----:B------:R-:W-:-:S04]  /*14ac0*/  @!P0 MOV R2, 0x400 ;  /* 0x0000040000028802 */ /* 0x000fc80000000f00 */
[----:B0-----:R-:W-:-:S05]  /*14ad0*/  @!P0 LEA R2, R3, R2, 0x18 ;  /* 0x0000000203028211 */ /* 0x001fca00078ec0ff */
[----:B------:R0:W-:Y:S01]  /*14ae0*/  @!P0 STS.128 [R2+0x28cd0], R16 ;  /* 0x028cd01002008388 */ /* 0x0001e20000000c00 */
[----:B------:R-:W-:Y:S06]  /*14af0*/  BAR.ARV 0x5, 0x180 ;  /* 0x0146000000007b1d */ /* 0x000fec0000002000 */
.L_x_4836:
        /* <DEDUP_REMOVED lines=28> */
[----:B-1----:R-:W-:Y:S01]  /*14cc0*/  ULEA UR4, UR5, UR4, 0x18 ;  /* 0x0000000405047291 */ /* 0x002fe2000f8ec03f */
        /* <DEDUP_REMOVED lines=8> */
.L_x_4951:
[----:B-1----:R-:W1:Y:S02]  /*14d50*/  LDC.64 R32, c[0x0][0xc88] ;  /* 0x00032200ff207b82 */ /* 0x002e640000000a00 */
[----:B-1----:R-:W-:-:S06]  /*14d60*/  IMAD.WIDE R32, R19, 0x4, R32 ;  /* 0x0000000413207825 */ /* 0x002fcc00078e0220 */
[----:B------:R1:W0:Y:S01]  /*14d70*/  LDG.E R32, desc[UR40][R32.64] ;  /* 0x0000002820207981 */ /* 0x000222000c1e1900 */
[----:B------:R-:W-:Y:S05]  /*14d80*/  YIELD ;  /* 0x0000000000007946 */ /* 0x000fea0003800000 */
[----:B------:R-:W-:Y:S01]  /*14d90*/  ULDC.64 UR4, c[0x0][0xa28] ;  /* 0x00028a0000047ab9 */ /* 0x000fe20000000a00 */
[----:B--23--:R-:W-:Y:S01]  /*14da0*/  IMAD.MOV.U32 R6, RZ, RZ, RZ ;  /* 0x000000ffff067224 */ /* 0x00cfe200078e00ff */
[----:B------:R-:W-:Y:S01]  /*14db0*/  ISETP.NE.U32.AND P0, PT, RZ, UR4, PT ;  /* 0x00000004ff007c0c */ /* 0x000fe2000bf05070 */
[----:B------:R-:W-:Y:S01]  /*14dc0*/  ULDC.64 UR8, c[0x0][0xa18] ;  /* 0x0002860000087ab9 */ /* 0x000fe20000000a00 */
[----:B-1----:R-:W-:Y:S01]  /*14dd0*/  IMAD.MOV.U32 R33, RZ, RZ, RZ ;  /* 0x000000ffff217224 */ /* 0x002fe200078e00ff */
[----:B------:R-:W-:Y:S01]  /*14de0*/  ULDC.64 UR6, c[0x0][0xa10] ;  /* 0x0002840000067ab9 */ /* 0x000fe20000000a00 */
[----:B------:R-:W-:-:S02]  /*14df0*/  ISETP.NE.AND.EX P0, PT, RZ, UR5, PT, P0 ;  /* 0x00000005ff007c0c */ /* 0x000fc4000bf05300 */
        /* <DEDUP_REMOVED lines=20> */
[----:B------:R-:W-:Y:S02]  /*14f40*/  IADD3.X R5, R29, UR7, RZ, P4, !PT ;  /* 0x000000071d057c10 */ /* 0x000fe4000a7fe4ff */
[----:B------:R-:W-:Y:S01]  /*14f50*/  MOV R8, UR4 ;  /* 0x0000000400087c02 */ /* 0x000fe20008000f00 */
[----:B------:R-:W-:Y:S02]  /*14f60*/  ULDC.64 UR4, c[0x0][0x418] ;  /* 0x0001060000047ab9 */ /* 0x000fe40000000a00 */
        /* <DEDUP_REMOVED lines=18> */
[----:B0-----:R-:W2:Y:S04]  /*15090*/  LDG.E R8, desc[UR40][R2.64] ;  /* 0x0000002802087981 */ /* 0x001ea8000c1e1900 */
[----:B------:R-:W2:Y:S02]  /*150a0*/  LDG.E R2, desc[UR40][R2.64+0x4] ;  /* 0x0000042802027981 */ /* 0x000ea4000c1e1900 */
[----:B--2---:R-:W-:-:S05]  /*150b0*/  IMAD.IADD R9, R2, 0x1, -R8 ;  /* 0x0000000102097824 */ /* 0x004fca00078e0a08 */
[----:B------:R1:W-:Y:S02]  /*150c0*/  STL [R1+0x10], R9 ;  /* 0x0000100901007387 */ /* 0x0003e40000100800 */
.L_x_4845:
        /* <DEDUP_REMOVED lines=9> */
.L_x_4846:
        /* <DEDUP_REMOVED lines=9> */
.L_x_4847:
[----:B--2---:R-:W2:Y:S01]  /*151f0*/  @P1 LDG.E R2, desc[UR40][R4.64] ;  /* 0x0000002804021981 */ /* 0x004ea2000c1e1900 */
[----:B------:R-:W3:Y:S03]  /*15200*/  LDC R3, c[0x0][0x448] ;  /* 0x00011200ff037b82 */ /* 0x000ee60000000800 */
[----:B------:R4:W2:Y:S01]  /*15210*/  @P1 LDG.E R5, desc[UR40][R4.64+0x4] ;  /* 0x0000042804051981 */ /* 0x0008a2000c1e1900 */
[----:B-----5:R-:W-:Y:S01]  /*15220*/  IMAD.IADD R7, R7, 0x1, -R33 ;  /* 0x0000000107077824 */ /* 0x020fe200078e0a21 */
[----:B------:R-:W-:Y:S01]  /*15230*/  BSSY B0, `(.L_x_4848) ;  /* 0x00001ba000007945 */ /* 0x000fe20003800000 */
[----:B---3--:R-:W-:-:S13]  /*15240*/  ISETP.NE.AND P0, PT, R3, 0x1, PT ;  /* 0x000000010300780c */ /* 0x008fda0003f05270 */
[----:B----4-:R-:W3:Y:S08]  /*15250*/  @P0 LDC R4, c[0x0][0x44c] ;  /* 0x00011300ff040b82 */ /* 0x010ef00000000800 */
[----:B------:R-:W4:Y:S01]  /*15260*/  @P0 LDC R3, c[0x0][0x450] ;  /* 0x00011400ff030b82 */ /* 0x000f220000000800 */
[----:B--2---:R-:W-:Y:S02]  /*15270*/  @P1 IMAD.IADD R6, R5, 0x1, -R2 ;  /* 0x0000000105061824 */ /* 0x004fe400078e0a02 */
[----:B------:R-:W-:-:S02]  /*15280*/  IMAD.SHL.U32 R2, R17, 0x40, RZ ;  /* 0x0000004011027824 */ /* 0x000fc400078e00ff */
[----:B------:R-:W-:Y:S02]  /*15290*/  IMAD.IADD R31, R7, 0x1, R6 ;  /* 0x00000001071f7824 */ /* 0x000fe400078e0206 */
[----:B------:R-:W-:Y:S02]  /*152a0*/  VIADD R2, R2, 0x3f ;  /* 0x0000003f02027836 */ /* 0x000fe40000000000 */
[----:B------:R-:W-:Y:S02]  /*152b0*/  VIADD R5, R31, 0x3f ;  /* 0x0000003f1f057836 */ /* 0x000fe40000000000 */
[----:B---3--:R-:W-:-:S05]  /*152c0*/  @P0 IMAD.HI.U32 R4, R2, R4, RZ ;  /* 0x0000000402040227 */ /* 0x008fca00078e00ff */
[----:B----4-:R-:W-:Y:S02]  /*152d0*/  @P0 SHF.R.U32.HI R2, RZ, R3, R4 ;  /* 0x00000003ff020219 */ /* 0x010fe40000011604 */
[----:B------:R-:W-:Y:S02]  /*152e0*/  IADD3 R4, R31, 0x40, -R9 ;  /* 0x000000401f047810 */ /* 0x000fe40007ffe809 */
[----:B------:R-:W-:-:S03]  /*152f0*/  SHF.R.S32.HI R3, RZ, 0x1f, R5 ;  /* 0x0000001fff037819 */ /* 0x000fc60000011405 */
[----:B------:R-:W-:Y:S01]  /*15300*/  IMAD.IADD R2, R4, 0x1, R2 ;  /* 0x0000000104027824 */ /* 0x000fe200078e0202 */
[----:B------:R-:W-:-:S04]  /*15310*/  LEA.HI R5, R3, R5, RZ, 0x6 ;  /* 0x0000000503057211 */ /* 0x000fc800078f30ff */
[----:B------:R-:W-:Y:S02]  /*15320*/  SHF.R.S32.HI R3, RZ, 0x1f, R2 ;  /* 0x0000001fff037819 */ /* 0x000fe40000011402 */
[----:B------:R-:W-:Y:S02]  /*15330*/  SHF.R.S32.HI R5, RZ, 0x6, R5 ;  /* 0x00000006ff057819 */ /* 0x000fe40000011405 */
[----:B------:R-:W-:-:S04]  /*15340*/  LEA.HI R3, R3, R2, RZ, 0x6 ;  /* 0x0000000203037211 */ /* 0x000fc800078f30ff */
[----:B------:R-:W-:-:S04]  /*15350*/  SHF.R.S32.HI R3, RZ, 0x6, R3 ;  /* 0x00000006ff037819 */ /* 0x000fc80000011403 */
[----:B------:R-:W-:-:S05]  /*15360*/  VIMNMX R2, R5, R3, PT ;  /* 0x0000000305027248 */ /* 0x000fca0003fe0100 */
[--C-:B------:R-:W-:Y:S02]  /*15370*/  IMAD R2, R2, 0x40, -R7.reuse ;  /* 0x0000004002027824 */ /* 0x100fe400078e0a07 */
[----:B------:R-:W-:-:S03]  /*15380*/  IMAD.MOV R7, RZ, RZ, -R7 ;  /* 0x000000ffff077224 */ /* 0x000fc600078e0a07 */
[----:B------:R-:W-:Y:S02]  /*15390*/  VIMNMX R2, R2, R6, PT ;  /* 0x0000000602027248 */ /* 0x000fe40003fe0100 */
[----:B------:R-:W-:-:S04]  /*153a0*/  VIMNMX R7, RZ, R7, !PT ;  /* 0x00000007ff077248 */ /* 0x000fc80007fe0100 */
        /* <DEDUP_REMOVED lines=13> */
[----:B------:R-:W2:Y:S02]  /*15480*/  S2R R3, SR_TID.X ;  /* 0x0000000000037919 */ /* 0x000ea40000002100 */
[----:B--2---:R-:W-:-:S04]  /*15490*/  SHF.R.U32.HI R3, RZ, 0x5, R3 ;  /* 0x00000005ff037819 */ /* 0x004fc80000011603 */
[----:B------:R-:W-:-:S05]  /*154a0*/  LOP3.LUT R3, R3, 0x3, RZ, 0xc0, !PT ;  /* 0x0000000303037812 */ /* 0x000fca00078ec0ff */
[----:B------:R2:W3:Y:S02]  /*154b0*/  SHFL.IDX PT, R14, R3, RZ, 0x1f ;  /* 0x00001fff030e7589 */ /* 0x0004e400000e0000 */
.L_x_5006:
[----:B---3--:R-:W-:Y:S02]  /*154c0*/  ISETP.NE.AND P0, PT, R14, RZ, PT ;  /* 0x000000ff0e00720c */ /* 0x008fe40003f05270 */
[----:B------:R-:W-:-:S11]  /*154d0*/  PLOP3.LUT P6, PT, PT, PT, PT, 0x8, 0x0 ;  /* 0x000000000000781c */ /* 0x000fd60003fce170 */
[----:B------:R-:W-:Y:S05]  /*154e0*/  @P0 BRA `(.L_x_4851) ;  /* 0x00000000000c0947 */ /* 0x000fea0003800000 */
[----:B------:R-:W-:-:S03]  /*154f0*/  UMOV UR4, 0xffffffff ;  /* 0xffffffff00047882 */ /* 0x000fc60000000000 */
[----:B------:R-:W-:Y:S05]  /*15500*/  BRA.DIV UR4, `(.L_x_4852) ;  /* 0x0000007204a47947 */ /* 0x000fea000b800000 */
[----:B------:R-:W-:-:S13]  /*15510*/  ELECT P6, URZ, PT ;  /* 0x00000000003f782f */ /* 0x000fda00038c0000 */
.L_x_4851:
[----:B--2---:R-:W2:Y:S01]  /*15520*/  LDL R3, [R1+0x20] ;  /* 0x0000200001037983 */ /* 0x004ea20000100800 */
[----:B------:R-:W-:Y:S01]  /*15530*/  BSSY B1, `(.L_x_4853) ;  /* 0x0000008000017945 */ /* 0x000fe20003800000 */
[----:B--2---:R-:W-:-:S05]  /*15540*/  VIADD R3, R3, 0x1 ;  /* 0x0000000103037836 */ /* 0x004fca0000000000 */
[----:B0-----:R-:W-:-:S04]  /*15550*/  LEA.HI R8, R3, R3, RZ, 0x1 ;  /* 0x0000000303087211 */ /* 0x001fc800078f08ff */
[----:B------:R-:W-:-:S04]  /*15560*/  LOP3.LUT R8, R8, 0xfffffffe, RZ, 0xc0, !PT ;  /* 0xfffffffe08087812 */ /* 0x000fc800078ec0ff */
[----:B------:R-:W-:-:S04]  /*15570*/  IADD3 R3, R3, -R8, RZ ;  /* 0x8000000803037210 */ /* 0x000fc80007ffe0ff */
[----:B------:R-:W-:-:S04]  /*15580*/  SHF.L.U32 R3, R3, 0x1f, RZ ;  /* 0x0000001f03037819 */ /* 0x000fc800000006ff */
[----:B------:R-:W0:Y:S02]  /*15590*/  SYNCS.PHASECHK.TRANS64.TRYWAIT P0, [R23+URZ+0x28c20], R3 ;  /* 0x028c2003170075a7 */ /* 0x000e24000800017f */
[----:B0-----:R-:W-:Y:S05]  /*155a0*/  @!P0 BRA `(.L_x_4854) ;  /* 0x00000070009c8947 */ /* 0x001fea0003800000 */
.L_x_5009:
[----:B------:R-:W-:Y:S05]  /*155b0*/  BSYNC B1 ;  /* 0x0000000000017941 */ /* 0x000fea0003800000 */
.L_x_4853:
[----:B------:R-:W-:Y:S04]  /*155c0*/  BSSY B1, `(.L_x_4855) ;  /* 0x00000b7000017945 */ /* 0x000fe80003800000 */
[----:B------:R-:W-:Y:S05]  /*155d0*/  @!P6 BRA `(.L_x_4856) ;  /* 0x0000000800d4e947 */ /* 0x000fea0003800000 */
[----:B0-----:R-:W-:Y:S01]  /*155e0*/  IMAD R3, R24, 0x8, R23 ;  /* 0x0000000818037824 */ /* 0x001fe200078e0217 */
[----:B------:R-:W-:Y:S01]  /*155f0*/  SHF.L.U32 R8, R28, 0x1f, RZ ;  /* 0x0000001f1c087819 */ /* 0x000fe200000006ff */
[----:B-1----:R-:W0:Y:S01]  /*15600*/  S2R R9, SR_TID.X ;  /* 0x0000000000097919 */ /* 0x002e220000002100 */
[----:B------:R-:W-:Y:S02]  /*15610*/  BSSY B2, `(.L_x_4857) ;  /* 0x0000005000027945 */ /* 0x000fe40003800000 */
[----:B------:R-:W1:Y:S01]  /*15620*/  SYNCS.PHASECHK.TRANS64.TRYWAIT P0, [R3+URZ+0x28ca0], R8 ;  /* 0x028ca008030075a7 */ /* 0x000e62000800017f */
[----:B0-----:R-:W-:-:S04]  /*15630*/  LOP3.LUT R9, R9, 0x7f, RZ, 0xc0, !PT ;  /* 0x0000007f09097812 */ /* 0x001fc800078ec0ff */
[----:B------:R-:W-:Y:S01]  /*15640*/  ISETP.NE.AND P1, PT, R9, RZ, PT ;  /* 0x000000ff0900720c */ /* 0x000fe20003f25270 */
[----:B-1----:R-:W-:-:S12]  /*15650*/  @!P0 BRA `(.L_x_4858) ;  /* 0x0000007000848947 */ /* 0x002fd80003800000 */
.L_x_5010:
[----:B------:R-:W-:Y:S05]  /*15660*/  BSYNC B2 ;  /* 0x0000000000027941 */ /* 0x000fea0003800000 */
.L_x_4857:
        /* <DEDUP_REMOVED lines=9> */
.L_x_4860:
[----:B------:R-:W-:Y:S05]  /*15700*/  BSYNC B2 ;  /* 0x0000000000027941 */ /* 0x000fea0003800000 */
.L_x_4859:
        /* <DEDUP_REMOVED lines=12> */
.L_x_4861:
        /* <DEDUP_REMOVED lines=13> */
.L_x_5011:
[----:B------:R-:W-:Y:S05]  /*158a0*/  BSYNC B2 ;  /* 0x0000000000027941 */ /* 0x000fea0003800000 */
.L_x_4862:
        /* <DEDUP_REMOVED lines=11> */
.L_x_4865:
[----:B------:R-:W-:Y:S05]  /*15960*/  BSYNC B2 ;  /* 0x0000000000027941 */ /* 0x000fea0003800000 */
.L_x_4864:
        /* <DEDUP_REMOVED lines=9> */
.L_x_4866:
        /* <DEDUP_REMOVED lines=15> */
.L_x_4867:
        /* <DEDUP_REMOVED lines=15> */
.L_x_4868:
        /* <DEDUP_REMOVED lines=15> */
.L_x_4869:
        /* <DEDUP_REMOVED lines=15> */
.L_x_4870:
        /* <DEDUP_REMOVED lines=11> */
[----:B------:R-:W-:Y:S01]  /*15e70*/  UMOV UR10, 0x140 ;  /* 0x00000140000a7882 */ /* 0x000fe20000000000 */
[----:B------:R-:W-:Y:S02]  /*15e80*/  R2UR UR7, R13 ;  /* 0x000000000d0772ca */ /* 0x000fe400000e0000 */
[----:B------:R-:W-:Y:S02]  /*15e90*/  PLOP3.LUT P0, PT, PT, PT, PT, 0x80, 0x0 ;  /* 0x000000000000781c */ /* 0x000fe40003f0f070 */
[----:B------:R-:W-:-:S11]  /*15ea0*/  IADD3 R10, R8, 0xa400, RZ ;  /* 0x0000a400080a7810 */ /* 0x000fd60007ffe0ff */
.L_x_4871:
        /* <DEDUP_REMOVED lines=15> */
.L_x_4872:
        /* <DEDUP_REMOVED lines=15> */
.L_x_4873:
        /* <DEDUP_REMOVED lines=10> */
.L_x_4856:
[----:B------:R-:W-:Y:S05]  /*16130*/  BSYNC B1 ;  /* 0x0000000000017941 */ /* 0x000fea0003800000 */
.L_x_4855:
        /* <DEDUP_REMOVED lines=9> */
.L_x_4893:
[----:B------:R-:W-:Y:S05]  /*161d0*/  YIELD ;  /* 0x0000000000007946 */ /* 0x000fea0003800000 */
[----:B------:R-:W-:Y:S04]  /*161e0*/  BSSY B1, `(.L_x_4874) ;  /* 0x00000b6000017945 */ /* 0x000fe80003800000 */
[----:B------:R-:W-:Y:S05]  /*161f0*/  @!P6 BRA `(.L_x_4875) ;  /* 0x0000000800d0e947 */ /* 0x000fea0003800000 */
[----:B------:R-:W-:Y:S01]  /*16200*/  IMAD R8, R24, 0x8, R23 ;  /* 0x0000000818087824 */ /* 0x000fe200078e0217 */
[----:B------:R-:W-:Y:S01]  /*16210*/  SHF.L.U32 R2, R28, 0x1f, RZ ;  /* 0x0000001f1c027819 */ /* 0x000fe200000006ff */
[----:B0-----:R-:W0:Y:S01]  /*16220*/  S2R R3, SR_TID.X ;  /* 0x0000000000037919 */ /* 0x001e220000002100 */
[----:B------:R-:W-:Y:S02]  /*16230*/  BSSY B2, `(.L_x_4876) ;  /* 0x0000005000027945 */ /* 0x000fe40003800000 */
[----:B------:R-:W2:Y:S01]  /*16240*/  SYNCS.PHASECHK.TRANS64.TRYWAIT P1, [R8+URZ+0x28ca0], R2 ;  /* 0x028ca002080075a7 */ /* 0x000ea2000802017f */
[----:B0-----:R-:W-:-:S04]  /*16250*/  LOP3.LUT R3, R3, 0x7f, RZ, 0xc0, !PT ;  /* 0x0000007f03037812 */ /* 0x001fc800078ec0ff */
[----:B------:R-:W-:Y:S01]  /*16260*/  ISETP.NE.AND P2, PT, R3, RZ, PT ;  /* 0x000000ff0300720c */ /* 0x000fe20003f45270 */
[----:B--2---:R-:W-:-:S12]  /*16270*/  @!P1 BRA `(.L_x_4877) ;  /* 0x0000006400a49947 */ /* 0x004fd80003800000 */
.L_x_5012:
[----:B------:R-:W-:Y:S05]  /*16280*/  BSYNC B2 ;  /* 0x0000000000027941 */ /* 0x000fea0003800000 */
.L_x_4876:
[----:B------:R-:W-:Y:S04]  /*16290*/  BSSY B2, `(.L_x_4878) ;  /* 0x0000009000027945 */ /* 0x000fe80003800000 */
[----:B------:R-:W-:Y:S05]  /*162a0*/  @P2 BRA `(.L_x_4879) ;  /* 0x00000000001c2947 */ /* 0x000fea0003800000 */
[----:B-1----:R-:W1:Y:S01]  /*162b0*/  S2R R9, SR_TID.X ;  /* 0x0000000000097919 */ /* 0x002e620000002100 */
[----:B------:R-:W-:-:S04]  /*162c0*/  IMAD.MOV.U32 R3, RZ, RZ, 0x2000 ;  /* 0x00002000ff037424 */ /* 0x000fc800078e00ff */
[----:B------:R2:W-:Y:S01]  /*162d0*/  SYNCS.ARRIVE.TRANS64 RZ, [R8+URZ+0x28c90], R3 ;  /* 0x028c900308ff79a7 */ /* 0x0005e2000800003f */
[----:B-1----:R-:W-:-:S04]  /*162e0*/  LOP3.LUT R9, R9, 0x1f, RZ, 0xc0, !PT ;  /* 0x0000001f09097812 */ /* 0x002fc800078ec0ff */
[----:B------:R-:W-:-:S13]  /*162f0*/  ISETP.NE.AND P1, PT, R9, RZ, PT ;  /* 0x000000ff0900720c */ /* 0x000fda0003f25270 */
[----:B--2---:R-:W-:Y:S05]  /*16300*/  @!P1 BRA `(.L_x_4879) ;  /* 0x0000000000049947 */ /* 0x004fea0003800000 */
[----:B------:R-:W-:Y:S01]  /*16310*/  BPT.TRAP 0x1 ;  /* 0x000000040000795c */ /* 0x000fe20000300000 */
.L_x_4879:
[----:B------:R-:W-:Y:S05]  /*16320*/  BSYNC B2 ;  /* 0x0000000000027941 */ /* 0x000fea0003800000 */
.L_x_4878:
        /* <DEDUP_REMOVED lines=8> */
[----:B-1----:R-:W-:Y:S01]  /*163b0*/  VIADD R9, R8, 0x28c90 ;  /* 0x00028c9008097836 */ /* 0x002fe20000000000 */
[----:B------:R-:W-:Y:S01]  /*163c0*/  UMOV UR6, 0x0 ;  /* 0x0000000000067882 */ /* 0x000fe20000000000 */
[----:B------:R-:W-:-:S10]  /*163d0*/  UMOV UR7, 0x12f00000 ;  /* 0x12f0000000077882 */ /* 0x000fd40000000000 */
.L_x_4880:
        /* <DEDUP_REMOVED lines=13> */
.L_x_5013:
[----:B------:R-:W-:Y:S05]  /*164b0*/  BSYNC B2 ;  /* 0x0000000000027941 */ /* 0x000fea0003800000 */
.L_x_4881:
        /* <DEDUP_REMOVED lines=11> */
.L_x_4884:
[----:B------:R-:W-:Y:S05]  /*16570*/  BSYNC B2 ;  /* 0x0000000000027941 */ /* 0x000fea0003800000 */
.L_x_4883:
        /* <DEDUP_REMOVED lines=9> */
.L_x_4885:
        /* <DEDUP_REMOVED lines=15> */
.L_x_4886:
        /* <DEDUP_REMOVED lines=15> */
.L_x_4887:
        /* <DEDUP_REMOVED lines=15> */
.L_x_4888:
        /* <DEDUP_REMOVED lines=15> */
.L_x_4889:
        /* <DEDUP_REMOVED lines=15> */
.L_x_4890:
        /* <DEDUP_REMOVED lines=15> */
.L_x_4891:
        /* <DEDUP_REMOVED lines=15> */
.L_x_4892:
        /* <DEDUP_REMOVED lines=10> */
.L_x_4875:
[----:B------:R-:W-:Y:S05]  /*16d40*/  BSYNC B1 ;  /* 0x0000000000017941 */ /* 0x000fea0003800000 */
.L_x_4874:
        /* <DEDUP_REMOVED lines=8> */
.L_x_4849:
[----:B------:R-:W-:Y:S05]  /*16dd0*/  BSYNC B0 ;  /* 0x0000000000007941 */ /* 0x000fea0003800000 */
.L_x_4848:
[----:B------:R-:W2:Y:S01]  /*16de0*/  LDC R0, c[0x0][0x448] ;  /* 0x00011200ff007b82 */ /* 0x000ea20000000800 */
[----:B------:R-:W-:Y:S01]  /*16df0*/  LEA R2, R17, 0x3f, 0x6 ;  /* 0x0000003f11027811 */ /* 0x000fe200078e30ff */
[----:B------:R-:W-:Y:S05]  /*16e00*/  @!P0 WARPSYNC.ALL ;  /* 0x0000000000008948 */ /* 0x000fea0003800000 */
[----:B------:R-:W-:Y:S01]  /*16e10*/  BSSY B7, `(.L_x_4894) ;  /* 0x0000382000077945 */ /* 0x000fe20003800000 */
[----:B------:R-:W-:Y:S01]  /*16e20*/  @!P0 BAR.SYNC.DEFER_BLOCKING 0xc, 0x180 ;  /* 0x0306000000008b1d */ /* 0x000fe20000010000 */
[----:B--2---:R-:W-:-:S13]  /*16e30*/  ISETP.NE.AND P1, PT, R0, 0x1, PT ;  /* 0x000000010000780c */ /* 0x004fda0003f25270 */
[----:B0-----:R-:W0:Y:S08]  /*16e40*/  @P1 LDC R3, c[0x0][0x44c] ;  /* 0x00011300ff031b82 */ /* 0x001e300000000800 */
[----:B------:R-:W2:Y:S01]  /*16e50*/  @P1 LDC R0, c[0x0][0x450] ;  /* 0x00011400ff001b82 */ /* 0x000ea20000000800 */
[----:B0-----:R-:W-:-:S05]  /*16e60*/  @P1 IMAD.HI.U32 R3, R2, R3, RZ ;  /* 0x0000000302031227 */ /* 0x001fca00078e00ff */
[----:B--2---:R-:W-:-:S05]  /*16e70*/  @P1 SHF.R.U32.HI R2, RZ, R0, R3 ;  /* 0x00000000ff021219 */ /* 0x004fca0000011603 */
[----:B------:R-:W-:-:S05]  /*16e80*/  IMAD.IADD R2, R4, 0x1, R2 ;  /* 0x0000000104027824 */ /* 0x000fca00078e0202 */
        /* <DEDUP_REMOVED lines=13> */
[----:B------:R-:W2:Y:S01]  /*16f60*/  LDC.64 R2, c[0x0][0xc60] ;  /* 0x00031800ff027b82 */ /* 0x000ea20000000a00 */
[----:B------:R-:W0:Y:S02]  /*16f70*/  FLO.U32 R0, UR4 ;  /* 0x0000000400007d00 */ /* 0x000e2400080e0000 */
[----:B0-----:R-:W-:-:S06]  /*16f80*/  ISETP.EQ.U32.AND P0, PT, R0, R5, PT ;  /* 0x000000050000720c */ /* 0x001fcc0003f02070 */
        /* <DEDUP_REMOVED lines=8> */
.L_x_4895:
        /* <DEDUP_REMOVED lines=20> */
.L_x_4898:
[----:B------:R-:W-:Y:S05]  /*17150*/  BSYNC B6 ;  /* 0x0000000000067941 */ /* 0x000fea0003800000 */
.L_x_4897:
        /* <DEDUP_REMOVED lines=19> */
[----:B-12---:R-:W-:Y:S05]  /*17290*/  CALL.ABS.NOINC R2 ;  /* 0x0000000002007343 */ /* 0x006fea0003c00000 */
.L_x_4901:
        /* <DEDUP_REMOVED lines=15> */
.L_x_4900:
[----:B------:R-:W-:Y:S05]  /*17390*/  BSYNC B6 ;  /* 0x0000000000067941 */ /* 0x000fea0003800000 */
.L_x_4899:
[----:B------:R-:W2:Y:S01]  /*173a0*/  LDL R21, [R1+0x14] ;  /* 0x0000140001157983 */ /* 0x000ea20000100800 */
[----:B------:R-:W-:Y:S01]  /*173b0*/  ULDC.64 UR4, c[0x0][0x9f8] ;  /* 0x00027e0000047ab9 */ /* 0x000fe20000000a00 */
[----:B------:R-:W0:Y:S01]  /*173c0*/  LDC R10, c[0x0][0x430] ;  /* 0x00010c00ff0a7b82 */ /* 0x000e220000000800 */
[----:B------:R-:W-:Y:S01]  /*173d0*/  ISETP.NE.U32.AND P0, PT, RZ, UR4, PT ;  /* 0x00000004ff007c0c */ /* 0x000fe2000bf05070 */
[----:B------:R-:W3:Y:S03]  /*173e0*/  S2R R20, SR_TID.X ;  /* 0x0000000000147919 */ /* 0x000ee60000002100 */
[----:B------:R-:W-:-:S13]  /*173f0*/  ISETP.NE.AND.EX P0, PT, RZ, UR5, PT, P0 ;  /* 0x00000005ff007c0c */ /* 0x000fda000bf05300 */
[----:B------:R-:W-:Y:S01]  /*17400*/  @P0 IADD3 R2, P1, R27, UR4, RZ ;  /* 0x000000041b020c10 */ /* 0x000fe2000ff3e0ff */
[----:B------:R-:W4:Y:S01]  /*17410*/  S2R R11, SR_TID.X ;  /* 0x00000000000b7919 */ /* 0x000f220000002100 */
[----:B------:R-:W-:Y:S02]  /*17420*/  ULDC UR4, c[0x0][0x320] ;  /* 0x0000c80000047ab9 */ /* 0x000fe40000000800 */
[----:B------:R-:W-:-:S05]  /*17430*/  @P0 IADD3.X R3, R29, UR5, RZ, P1, !PT ;  /* 0x000000051d030c10 */ /* 0x000fca0008ffe4ff */
[----:B------:R1:W2:Y:S01]  /*17440*/  @P0 LDG.E R30, desc[UR40][R2.64] ;  /* 0x00000028021e0981 */ /* 0x0002a2000c1e1900 */
[----:B---3--:R-:W-:-:S04]  /*17450*/  LOP3.LUT R20, R20, 0x7f, RZ, 0xc0, !PT ;  /* 0x0000007f14147812 */ /* 0x008fc800078ec0ff */
[----:B------:R-:W-:Y:S02]  /*17460*/  SHF.R.U32.HI R34, RZ, 0x3, R20 ;  /* 0x00000003ff227819 */ /* 0x000fe40000011614 */
[----:B------:R-:W3:Y:S01]  /*17470*/  S2R R20, SR_TID.X ;  /* 0x0000000000147919 */ /* 0x000ee20000002100 */
[----:B0-----:R-:W-:-:S13]  /*17480*/  ISETP.NE.AND P1, PT, R10, 0x1, PT ;  /* 0x000000010a00780c */ /* 0x001fda0003f25270 */
[----:B-1----:R-:W0:Y:S08]  /*17490*/  @P1 LDC R3, c[0x0][0x434] ;  /* 0x00010d00ff031b82 */ /* 0x002e300000000800 */
[----:B------:R-:W1:Y:S01]  /*174a0*/  @P1 LDC R2, c[0x0][0x438] ;  /* 0x00010e00ff021b82 */ /* 0x000e620000000800 */
[----:B---3--:R-:W-:-:S04]  /*174b0*/  SHF.L.U32 R20, R20, 0x4, RZ ;  /* 0x0000000414147819 */ /* 0x008fc800000006ff */
[----:B------:R-:W-:Y:S01]  /*174c0*/  LOP3.LUT R20, R34, 0x70, R20, 0xf8, !PT ;  /* 0x0000007022147812 */ /* 0x000fe200078ef814 */
[----:B----4-:R-:W-:-:S05]  /*174d0*/  IMAD.SHL.U32 R11, R11, 0x8, RZ ;  /* 0x000000080b0b7824 */ /* 0x010fca00078e00ff */
[----:B------:R-:W-:Y:S02]  /*174e0*/  LOP3.LUT R11, R11, 0x38, RZ, 0xc0, !PT ;  /* 0x000000380b0b7812 */ /* 0x000fe400078ec0ff */
[----:B------:R-:W-:Y:S01]  /*174f0*/  LOP3.LUT R22, R22, 0xffffffbf, RZ, 0xc0, !PT ;  /* 0xffffffbf16167812 */ /* 0x000fe200078ec0ff */
[----:B------:R-:W-:Y:S01]  /*17500*/  IMAD.MOV.U32 R36, RZ, RZ, RZ ;  /* 0x000000ffff247224 */ /* 0x000fe200078e00ff */
[----:B------:R-:W-:Y:S02]  /*17510*/  LOP3.LUT R13, R11, 0x1c0, RZ, 0xfc, !PT ;  /* 0x000001c00b0d7812 */ /* 0x000fe400078efcff */
[----:B--2---:R-:W-:Y:S02]  /*17520*/  LEA R27, R21, 0xffffffc0, 0x6 ;  /* 0xffffffc0151b7811 */ /* 0x004fe400078e30ff */
[----:B------:R-:W2:Y:S02]  /*17530*/  S2R R21, SR_TID.X ;  /* 0x0000000000157919 */ /* 0x000ea40000002100 */
[----:B--2---:R-:W-:-:S05]  /*17540*/  IMAD.SHL.U32 R21, R21, 0x8, RZ ;  /* 0x0000000815157824 */ /* 0x004fca00078e00ff */
[----:B------:R-:W-:-:S04]  /*17550*/  LOP3.LUT R21, R21, 0x38, RZ, 0xc0, !PT ;  /* 0x0000003815157812 */ /* 0x000fc800078ec0ff */
[----:B------:R-:W-:-:S04]  /*17560*/  LOP3.LUT R21, R21, 0x40, RZ, 0xfc, !PT ;  /* 0x0000004015157812 */ /* 0x000fc800078efcff */
[----:B------:R-:W-:Y:S02]  /*17570*/  ISETP.GE.AND P2, PT, R21, UR4, PT ;  /* 0x0000000415007c0c */ /* 0x000fe4000bf46270 */
[----:B------:R-:W2:Y:S01]  /*17580*/  S2R R21, SR_TID.X ;  /* 0x0000000000157919 */ /* 0x000ea20000002100 */
[----:B------:R-:W-:-:S04]  /*17590*/  IMAD.IADD R4, R20, 0x1, R27 ;  /* 0x0000000114047824 */ /* 0x000fc800078e021b */
[----:B------:R-:W-:-:S04]  /*175a0*/  IMAD.IADD R0, R4, 0x1, R33 ;  /* 0x0000000104007824 */ /* 0x000fc800078e0221 */
[----:B0-----:R-:W-:Y:S01]  /*175b0*/  @P1 IMAD.HI.U32 R3, R0, R3, RZ ;  /* 0x0000000300031227 */ /* 0x001fe200078e00ff */
[----:B------:R-:W-:-:S03]  /*175c0*/  ISETP.GE.AND P0, PT, R4, R31, PT ;  /* 0x0000001f0400720c */ /* 0x000fc60003f06270 */
[----:B------:R-:W-:Y:S01]  /*175d0*/  IMAD.MOV.U32 R8, RZ, RZ, R0 ;  /* 0x000000ffff087224 */ /* 0x000fe200078e0000 */
[----:B-1----:R-:W-:Y:S02]  /*175e0*/  @P1 SHF.R.U32.HI R8, RZ, R2, R3 ;  /* 0x00000002ff081219 */ /* 0x002fe40000011603 */
[----:B------:R-:W-:Y:S02]  /*175f0*/  ISETP.GE.AND P1, PT, R11, UR4, PT ;  /* 0x000000040b007c0c */ /* 0x000fe4000bf26270 */
[----:B------:R-:W-:Y:S02]  /*17600*/  ISETP.GT.U32.OR P0, PT, R20, 0x3f, P0 ;  /* 0x0000003f1400780c */ /* 0x000fe40000704470 */
[----:B------:R-:W-:Y:S01]  /*17610*/  @P2 LOP3.LUT R22, R22, 0x40, RZ, 0xfc, !PT ;  /* 0x0000004016162812 */ /* 0x000fe200078efcff */
[----:B--2---:R-:W-:Y:S01]  /*17620*/  IMAD.SHL.U32 R21, R21, 0x8, RZ ;  /* 0x0000000815157824 */ /* 0x004fe200078e00ff */
[----:B------:R-:W-:-:S09]  /*17630*/  SEL R4, RZ, 0x1, P1 ;  /* 0x00000001ff047807 */ /* 0x000fd20000800000 */
[----:B------:R-:W0:Y:S01]  /*17640*/  @!P0 LDC.64 R2, c[0x0][0x428] ;  /* 0x00010a00ff028b82 */ /* 0x000e220000000a00 */
[----:B------:R-:W-:Y:S02]  /*17650*/  LOP3.LUT R21, R21, 0x38, RZ, 0xc0, !PT ;  /* 0x0000003815157812 */ /* 0x000fe400078ec0ff */
[----:B------:R-:W-:Y:S02]  /*17660*/  LOP3.LUT R22, R22, 0xffffff7f, RZ, 0xc0, !PT ;  /* 0xffffff7f16167812 */ /* 0x000fe400078ec0ff */
[C---:B------:R-:W-:Y:S02]  /*17670*/  LOP3.LUT R34, R21.reuse, 0x80, RZ, 0xfc, !PT ;  /* 0x0000008015227812 */ /* 0x040fe400078efcff */
[----:B------:R-:W-:Y:S02]  /*17680*/  LOP3.LUT R21, R21, 0xc0, RZ, 0xfc, !PT ;  /* 0x000000c015157812 */ /* 0x000fe400078efcff */
[----:B------:R-:W-:Y:S02]  /*17690*/  @P1 LOP3.LUT R22, R22, 0x80, RZ, 0xfc, !PT ;  /* 0x0000008016161812 */ /* 0x000fe400078efcff */
[----:B------:R-:W-:-:S02]  /*176a0*/  ISETP.GE.AND P1, PT, R21, UR4, PT ;  /* 0x0000000415007c0c */ /* 0x000fc4000bf26270 */
[----:B------:R-:W-:Y:S01]  /*176b0*/  SEL R9, RZ, 0xffffffff, P2 ;  /* 0xffffffffff097807 */ /* 0x000fe20001000000 */
[----:B------:R-:W1:Y:S04]  /*176c0*/  S2R R21, SR_TID.X ;  /* 0x0000000000157919 */ /* 0x000e680000002100 */
[----:B------:R-:W-:Y:S01]  /*176d0*/  IMAD.SHL.U32 R9, R9, 0x2, RZ ;  /* 0x0000000209097824 */ /* 0x000fe200078e00ff */
[----:B------:R-:W-:-:S04]  /*176e0*/  ISETP.GE.AND P2, PT, R34, UR4, PT ;  /* 0x0000000422007c0c */ /* 0x000fc8000bf46270 */
[----:B------:R-:W-:Y:S02]  /*176f0*/  LOP3.LUT R9, R9, 0x2, R4, 0xe2, !PT ;  /* 0x0000000209097812 */ /* 0x000fe400078ee204 */
[----:B------:R-:W2:Y:S01]  /*17700*/  @!P0 LDC.64 R4, c[0x0][0x418] ;  /* 0x00010600ff048b82 */ /* 0x000ea20000000a00 */
[----:B------:R-:W-:Y:S02]  /*17710*/  SEL R6, RZ, 0x4, P2 ;  /* 0x00000004ff067807 */ /* 0x000fe40001000000 */
[----:B------:R-:W-:Y:S02]  /*17720*/  SEL R7, RZ, 0x8, P1 ;  /* 0x00000008ff077807 */ /* 0x000fe40000800000 */
[----:B------:R-:W-:Y:S02]  /*17730*/  SHF.R.S32.HI R34, RZ, 0x1f, R30 ;  /* 0x0000001fff227819 */ /* 0x000fe4000001141e */
[----:B------:R-:W-:Y:S01]  /*17740*/  LOP3.LUT R9, R7, R9, R6, 0xfe, !PT ;  /* 0x0000000907097212 */ /* 0x000fe200078efe06 */
[--C-:B------:R-:W-:Y:S01]  /*17750*/  @!P0 IMAD.MOV.U32 R6, RZ, RZ, R8.reuse ;  /* 0x000000ffff068224 */ /* 0x100fe200078e0008 */
[----:B------:R-:W-:-:S02]  /*17760*/  @!P0 SHF.R.S32.HI R7, RZ, 0x1f, R8 ;  /* 0x0000001fff078819 */ /* 0x000fc40000011408 */
[----:B------:R-:W-:Y:S01]  /*17770*/  LOP3.LUT R22, R22, 0xffffffdf, RZ, 0xc0, !PT ;  /* 0xffffffdf16167812 */ /* 0x000fe200078ec0ff */
[----:B0-----:R-:W-:-:S03]  /*17780*/  @!P0 IMAD.WIDE.U32 R6, R30, R2, R6 ;  /* 0x000000021e068225 */ /* 0x001fc600078e0006 */
[----:B------:R-:W-:Y:S01]  /*17790*/  @P2 LOP3.LUT R22, R22, 0x20, RZ, 0xfc, !PT ;  /* 0x0000002016162812 */ /* 0x000fe200078efcff */
[----:B------:R-:W-:-:S03]  /*177a0*/  @!P0 IMAD R2, R34, R2, RZ ;  /* 0x0000000222028224 */ /* 0x000fc600078e02ff */
[----:B------:R-:W-:Y:S01]  /*177b0*/  LOP3.LUT R22, R22, 0xffffffef, RZ, 0xc0, !PT ;  /* 0xffffffef16167812 */ /* 0x000fe200078ec0ff */
[----:B------:R-:W-:Y:S02]  /*177c0*/  @!P0 IMAD R3, R30, R3, R2 ;  /* 0x000000031e038224 */ /* 0x000fe400078e0202 */
[----:B-1----:R-:W-:Y:S01]  /*177d0*/  IMAD.SHL.U32 R21, R21, 0x8, RZ ;  /* 0x0000000815157824 */ /* 0x002fe200078e00ff */
[----:B------:R-:W-:Y:S01]  /*177e0*/  @P1 LOP3.LUT R22, R22, 0x10, RZ, 0xfc, !PT ;  /* 0x0000001016161812 */ /* 0x000fe200078efcff */
[----:B------:R-:W-:Y:S01]  /*177f0*/  @!P0 IMAD.IADD R3, R7, 0x1, R3 ;  /* 0x0000000107038824 */ /* 0x000fe200078e0203 */
[C---:B--2---:R-:W-:Y:S02]  /*17800*/  @!P0 LEA R4, P1, R6.reuse, R4, 0x2 ;  /* 0x0000000406048211 */ /* 0x044fe400078210ff */
[----:B------:R-:W-:Y:S02]  /*17810*/  LOP3.LUT R21, R21, 0x38, RZ, 0xc0, !PT ;  /* 0x0000003815157812 */ /* 0x000fe400078ec0ff */
[----:B------:R-:W-:-:S02]  /*17820*/  @!P0 LEA.HI.X R5, R6, R5, R3, 0x2, P1 ;  /* 0x0000000506058211 */ /* 0x000fc400008f1403 */
        /* <DEDUP_REMOVED lines=10> */
[----:B------:R-:W-:-:S04]  /*178d0*/  LOP3.LUT R4, R5, R9, R4, 0xfe, !PT ;  /* 0x0000000905047212 */ /* 0x000fc800078efe04 */
[----:B------:R-:W-:Y:S01]  /*178e0*/  LOP3.LUT R6, R4, R3, RZ, 0xfc, !PT ;  /* 0x0000000304067212 */ /* 0x000fe200078efcff */
[----:B------:R-:W-:-:S04]  /*178f0*/  IMAD.MOV R3, RZ, RZ, -R8 ;  /* 0x000000ffff037224 */ /* 0x000fc800078e0a08 */
[----:B------:R-:W-:Y:S01]  /*17900*/  IMAD R0, R10, R3, R0 ;  /* 0x000000030a007224 */ /* 0x000fe200078e0200 */
        /* <DEDUP_REMOVED lines=10> */
.L_x_5016:
        /* <DEDUP_REMOVED lines=12> */
.L_x_4903:
[----:B------:R-:W0:Y:S01]  /*17a70*/  S2R R0, SR_TID.X ;  /* 0x0000000000007919 */ /* 0x000e220000002100 */
[----:B------:R-:W-:Y:S01]  /*17a80*/  BSSY B0, `(.L_x_4904) ;  /* 0x0000008000007945 */ /* 0x000fe20003800000 */
[----:B0-----:R-:W-:-:S04]  /*17a90*/  LOP3.LUT R0, R0, 0x7f, RZ, 0xc0, !PT ;  /* 0x0000007f00007812 */ /* 0x001fc800078ec0ff */
[----:B------:R-:W-:-:S04]  /*17aa0*/  SHF.R.U32.HI R0, RZ, 0x3, R0 ;  /* 0x00000003ff007819 */ /* 0x000fc80000011600 */
[----:B------:R-:W-:Y:S01]  /*17ab0*/  IADD3 R27, -R0, R31, -R27 ;  /* 0x0000001f001b7210 */ /* 0x000fe20007ffe91b */
[----:B------:R-:W-:Y:S01]  /*17ac0*/  IMAD R31, R25, 0x8, R23 ;  /* 0x00000008191f7824 */ /* 0x000fe200078e0217 */
[----:B------:R-:W-:-:S04]  /*17ad0*/  SHF.L.U32 R0, R26, 0x1f, RZ ;  /* 0x0000001f1a007819 */ /* 0x000fc800000006ff */
[----:B------:R-:W0:Y:S02]  /*17ae0*/  SYNCS.PHASECHK.TRANS64.TRYWAIT P0, [R31+URZ+0x28c40], R0 ;  /* 0x028c40001f0075a7 */ /* 0x000e24000800017f */
[----:B0-----:R-:W-:Y:S05]  /*17af0*/  @!P0 BRA `(.L_x_4905) ;  /* 0x0000004c00e08947 */ /* 0x001fea0003800000 */
.L_x_5017:
[----:B------:R-:W-:Y:S05]  /*17b00*/  BSYNC B0 ;  /* 0x0000000000007941 */ /* 0x000fea0003800000 */
.L_x_4904:
        /* <DEDUP_REMOVED lines=66> */
.L_x_5027:
[----:B------:R-:W-:-:S13]  /*17f30*/  ISETP.GE.AND P0, PT, R27, 0x31, PT ;  /* 0x000000311b00780c */ /* 0x000fda0003f06270 */
[----:B0-----:R-:W-:Y:S01]  /*17f40*/  @P0 LEA R2, P1, R7, R0, 0x1 ;  /* 0x0000000007020211 */ /* 0x001fe200078208ff */
        /* <DEDUP_REMOVED lines=8> */
.L_x_4907:
        /* <DEDUP_REMOVED lines=11> */
.L_x_4908:
        /* <DEDUP_REMOVED lines=43> */
.L_x_4910:
[----:B------:R-:W-:Y:S05]  /*18330*/  BSYNC B6 ;  /* 0x0000000000067941 */ /* 0x000fea0003800000 */
.L_x_4909:
        /* <DEDUP_REMOVED lines=10> */
[----:B--2---:R-:W-:Y:S01]  /*183e0*/  MOV R3, R0 ;  /* 0x0000000000037202 */ /* 0x004fe20000000f00 */
        /* <DEDUP_REMOVED lines=81> */
.L_x_5036:
        /* <DEDUP_REMOVED lines=10> */
.L_x_4912:
        /* <DEDUP_REMOVED lines=18> */
.L_x_5037:
[----:B------:R-:W-:Y:S05]  /*18ac0*/  BSYNC B0 ;  /* 0x0000000000007941 */ /* 0x000fea0003800000 */
.L_x_4913:
[----:B------:R-:W-:-:S04]  /*18ad0*/  LOP3.LUT R2, R37, 0x2, RZ, 0xfc, !PT ;  /* 0x0000000225027812 */ /* 0x000fc800078efcff */
[----:B------:R-:W-:-:S13]  /*18ae0*/  ISETP.NE.AND P0, PT, R2, 0x3, PT ;  /* 0x000000030200780c */ /* 0x000fda0003f05270 */
[----:B------:R-:W-:Y:S05]  /*18af0*/  @!P0 BRA `(.L_x_4915) ;  /* 0x0000000000048947 */ /* 0x000fea0003800000 */
[----:B------:R-:W-:Y:S01]  /*18b00*/  BPT.TRAP 0x1 ;  /* 0x000000040000795c */ /* 0x000fe20000300000 */
.L_x_4915:
[----:B0-----:R-:W-:Y:S01]  /*18b10*/  SHF.L.U32 R0, R26, 0x1f, RZ ;  /* 0x0000001f1a007819 */ /* 0x001fe200000006ff */
[----:B------:R-:W-:Y:S03]  /*18b20*/  BSSY B0, `(.L_x_4916) ;  /* 0x0000003000007945 */ /* 0x000fe60003800000 */
[----:B------:R-:W0:Y:S02]  /*18b30*/  SYNCS.PHASECHK.TRANS64.TRYWAIT P0, [R31+URZ+0x28c60], R0 ;  /* 0x028c60001f0075a7 */ /* 0x000e24000800017f */
[----:B0-----:R-:W-:Y:S05]  /*18b40*/  @!P0 BRA `(.L_x_4917) ;  /* 0x0000004800888947 */ /* 0x001fea0003800000 */
.L_x_5038:
[----:B------:R-:W-:Y:S05]  /*18b50*/  BSYNC B0 ;  /* 0x0000000000007941 */ /* 0x000fea0003800000 */
.L_x_4916:
        /* <DEDUP_REMOVED lines=112> */
.L_x_5048:
        /* <DEDUP_REMOVED lines=34> */
.L_x_4919:
        /* <DEDUP_REMOVED lines=11> */
.L_x_4920:
[----:B------:R-:W2:Y:S01]  /*19530*/  LDL R2, [R1+0x14] ;  /* 0x0000140001027983 */ /* 0x000ea20000100800 */
[----:B------:R1:W-:Y:S01]  /*19540*/  SYNCS.ARRIVE.TRANS64.A1T0 RZ, [R31+URZ+0x28c50], RZ ;  /* 0x028c50ff1fff79a7 */ /* 0x0003e2000810003f */
[----:B------:R-:W-:Y:S01]  /*19550*/  BSSY B0, `(.L_x_4921) ;  /* 0x00000f6000007945 */ /* 0x000fe20003800000 */
[----:B--2---:R-:W-:-:S13]  /*19560*/  ISETP.GE.AND P0, PT, R2, 0x2, PT ;  /* 0x000000020200780c */ /* 0x004fda0003f06270 */
[----:B-1----:R-:W-:Y:S05]  /*19570*/  @!P0 BRA `(.L_x_4922) ;  /* 0x0000000c00cc8947 */ /* 0x002fea0003800000 */
[----:B------:R-:W2:Y:S04]  /*19580*/  LDL.LU R4, [R1+0x34] ;  /* 0x0000340001047983 */ /* 0x000ea80000300800 */
[----:B------:R-:W3:Y:S01]  /*19590*/  LDL.LU R3, [R1+0xc] ;  /* 0x00000c0001037983 */ /* 0x000ee20000300800 */
[----:B------:R-:W-:Y:S01]  /*195a0*/  VIADD R7, R2, 0xfffffffe ;  /* 0xfffffffe02077836 */ /* 0x000fe20000000000 */
[----:B--2---:R-:W-:Y:S02]  /*195b0*/  LOP3.LUT R32, R4, 0x40, RZ, 0xc0, !PT ;  /* 0x0000004004207812 */ /* 0x004fe400078ec0ff */
[----:B---3--:R-:W-:Y:S02]  /*195c0*/  LOP3.LUT R31, R3, 0x80, RZ, 0xc0, !PT ;  /* 0x00000080031f7812 */ /* 0x008fe400078ec0ff */
[----:B------:R-:W-:-:S02]  /*195d0*/  SHF.R.U32.HI R32, RZ, 0x2, R32 ;  /* 0x00000002ff207819 */ /* 0x000fc40000011620 */
[----:B------:R-:W-:-:S07]  /*195e0*/  SHF.R.U32.HI R31, RZ, 0x3, R31 ;  /* 0x00000003ff1f7819 */ /* 0x000fce000001161f */
.L_x_4935:
        /* <DEDUP_REMOVED lines=25> */
[----:B------:R-:W0:Y:S03]  /*19780*/  @!P1 LDC.64 R8, c[0x0][0x418] ;  /* 0x00010600ff089b82 */ /* 0x000e260000000a00 */
[----:B------:R-:W-:Y:S01]  /*19790*/  @!P1 IADD3 R3, R4, R3, RZ ;  /* 0x0000000304039210 */ /* 0x000fe20007ffe0ff */
        /* <DEDUP_REMOVED lines=15> */
.L_x_4923:
[----:B------:R-:W-:Y:S01]  /*19890*/  IMAD R6, R25, 0x8, R23 ;  /* 0x0000000819067824 */ /* 0x000fe200078e0217 */
[----:B------:R-:W-:Y:S01]  /*198a0*/  SHF.L.U32 R17, R26, 0x1f, RZ ;  /* 0x0000001f1a117819 */ /* 0x000fe200000006ff */
[----:B------:R-:W-:Y:S01]  /*198b0*/  BSSY B1, `(.L_x_4924) ;  /* 0x0000004000017945 */ /* 0x000fe20003800000 */
[----:B------:R-:W-:Y:S02]  /*198c0*/  SHF.R.S32.HI R9, RZ, 0x1f, R5 ;  /* 0x0000001fff097819 */ /* 0x000fe40000011405 */
[----:B------:R-:W0:Y:S02]  /*198d0*/  SYNCS.PHASECHK.TRANS64.TRYWAIT P0, [R6+URZ+0x28c40], R17 ;  /* 0x028c4011060075a7 */ /* 0x000e24000800017f */
[----:B0-----:R-:W-:Y:S05]  /*198e0*/  @!P0 BRA `(.L_x_4925) ;  /* 0x0000004400608947 */ /* 0x001fea0003800000 */
.L_x_5049:
[----:B------:R-:W-:Y:S05]  /*198f0*/  BSYNC B1 ;  /* 0x0000000000017941 */ /* 0x000fea0003800000 */
.L_x_4924:
        /* <DEDUP_REMOVED lines=42> */
.L_x_5059:
        /* <DEDUP_REMOVED lines=8> */
.L_x_4927:
        /* <DEDUP_REMOVED lines=11> */
.L_x_4928:
[----:B------:R2:W-:Y:S01]  /*19cd0*/  SYNCS.ARRIVE.TRANS64.A1T0 RZ, [R6+URZ+0x28c30], RZ ;  /* 0x028c30ff06ff79a7 */ /* 0x0005e2000810003f */
[----:B------:R-:W-:Y:S05]  /*19ce0*/  @!P2 BRA `(.L_x_4929) ;  /* 0x000000000004a947 */ /* 0x000fea0003800000 */
[----:B------:R-:W-:Y:S01]  /*19cf0*/  BPT.TRAP 0x1 ;  /* 0x000000040000795c */ /* 0x000fe20000300000 */
.L_x_4929:
[----:B------:R-:W3:Y:S01]  /*19d00*/  SYNCS.PHASECHK.TRANS64.TRYWAIT P0, [R6+URZ+0x28c60], R17 ;  /* 0x028c6011060075a7 */ /* 0x000ee2000800017f */
[----:B------:R-:W-:Y:S04]  /*19d10*/  BSSY B1, `(.L_x_4930) ;  /* 0x0000002000017945 */ /* 0x000fe80003800000 */
[----:B---3--:R-:W-:Y:S05]  /*19d20*/  @!P0 BRA `(.L_x_4931) ;  /* 0x0000004400808947 */ /* 0x008fea0003800000 */
.L_x_5060:
[----:B------:R-:W-:Y:S05]  /*19d30*/  BSYNC B1 ;  /* 0x0000000000017941 */ /* 0x000fea0003800000 */
.L_x_4930:
        /* <DEDUP_REMOVED lines=24> */
[C---:B------:R-:W-:Y:S02]  /*19ec0*/  LOP3.LUT P1, RZ, R22.reuse, 0x80, RZ, 0xc0, !PT ;  /* 0x0000008016ff7812 */ /* 0x040fe4000782c0ff */
[C---:B------:R-:W-:Y:S01]  /*19ed0*/  LOP3.LUT P2, RZ, R22.reuse, 0x40, RZ, 0xc0, !PT ;  /* 0x0000004016ff7812 */ /* 0x040fe2000784c0ff */
[----:B------:R-:W3:Y:S01]  /*19ee0*/  SHFL.IDX PT, R3, R10, RZ, 0x181f ;  /* 0x00181fff0a037589 */ /* 0x000ee200000e0000 */
[----:B------:R-:W-:Y:S02]  /*19ef0*/  LOP3.LUT R22, R22, 0xffffdfff, RZ, 0xc0, !PT ;  /* 0xffffdfff16167812 */ /* 0x000fe400078ec0ff */
[----:B------:R-:W-:Y:S01]  /*19f00*/  LEA R17, R17, R23, 0x1 ;  /* 0x0000001711117211 */ /* 0x000fe200078e08ff */
        /* <DEDUP_REMOVED lines=52> */
.L_x_5070:
        /* <DEDUP_REMOVED lines=25> */
.L_x_4933:
        /* <DEDUP_REMOVED lines=11> */
.L_x_4934:
[----:B------:R3:W-:Y:S01]  /*1a490*/  SYNCS.ARRIVE.TRANS64.A1T0 RZ, [R6+URZ+0x28c50], RZ ;  /* 0x028c50ff06ff79a7 */ /* 0x0007e2000810003f */
[----:B------:R-:W-:Y:S05]  /*1a4a0*/  @P3 BRA `(.L_x_4935) ;  /* 0xfffffff000503947 */ /* 0x000fea000383ffff */
.L_x_4922:
[----:B------:R-:W-:Y:S05]  /*1a4b0*/  BSYNC B0 ;  /* 0x0000000000007941 */ /* 0x000fea0003800000 */
.L_x_4921:
        /* <DEDUP_REMOVED lines=21> */
.L_x_4937:
[----:B------:R-:W-:Y:S05]  /*1a610*/  BSYNC B0 ;  /* 0x0000000000007941 */ /* 0x000fea0003800000 */
.L_x_4936:
[----:B------:R-:W-:-:S07]  /*1a620*/  SEL R25, R25, RZ, P0 ;  /* 0x000000ff19197207 */ /* 0x000fce0000000000 */
.L_x_4896:
[----:B------:R-:W-:Y:S05]  /*1a630*/  BSYNC B7 ;  /* 0x0000000000077941 */ /* 0x000fea0003800000 */
.L_x_4894:
        /* <DEDUP_REMOVED lines=11> */
.L_x_4938:
        /* <DEDUP_REMOVED lines=36> */
.L_x_5080:
[----:B------:R-:W-:Y:S02]  /*1a930*/  ULDC UR4, c[0x0][0xc38] ;  /* 0x00030e0000047ab9 */ /* 0x000fe40000000800 */
[----:B------:R-:W-:-:S04]  /*1a940*/  IMAD.U32 R4, RZ, RZ, UR4 ;  /* 0x00000004ff047e24 */ /* 0x000fc8000f8e00ff */
[----:B--2---:R-:W-:-:S04]  /*1a950*/  IMAD R5, R14, R4, RZ ;  /* 0x000000040e057224 */ /* 0x004fc800078e02ff */
[----:B------:R-:W-:-:S05]  /*1a960*/  IMAD.IADD R16, R16, 0x1, R5 ;  /* 0x0000000110107824 */ /* 0x000fca00078e0205 */
[----:B------:R-:W-:-:S13]  /*1a970*/  ISETP.GT.AND P6, PT, R16, R0, PT ;  /* 0x000000001000720c */ /* 0x000fda0003fc4270 */
[----:B------:R-:W-:Y:S05]  /*1a980*/  @P6 BRA `(.L_x_4941) ;  /* 0x00000000009c6947 */ /* 0x000fea0003800000 */
.L_x_4946:
[----:B------:R-:W2:Y:S01]  /*1a990*/  LDC R4, c[0x0][0xc3c] ;  /* 0x00030f00ff047b82 */ /* 0x000ea20000000800 */
[----:B------:R-:W-:-:S05]  /*1a9a0*/  VIADD R19, R19, 0x1f ;  /* 0x0000001f13137836 */ /* 0x000fca0000000000 */
[----:B--2---:R-:W-:-:S13]  /*1a9b0*/  ISETP.GE.AND P6, PT, R19, R4, PT ;  /* 0x000000041300720c */ /* 0x004fda0003fc6270 */
[----:B------:R-:W-:Y:S05]  /*1a9c0*/  @P6 BRA `(.L_x_4942) ;  /* 0x0000000400d06947 */ /* 0x000fea0003800000 */
[----:B------:R-:W2:Y:S01]  /*1a9d0*/  S2R R2, SR_TID.X ;  /* 0x0000000000027919 */ /* 0x000ea20000002100 */
[----:B------:R-:W-:Y:S01]  /*1a9e0*/  BSSY B0, `(.L_x_4943) ;  /* 0x0000009000007945 */ /* 0x000fe20003800000 */
[----:B--2---:R-:W-:-:S05]  /*1a9f0*/  LOP3.LUT R2, R2, 0x1f, RZ, 0xc0, !PT ;  /* 0x0000001f02027812 */ /* 0x004fca00078ec0ff */
[----:B------:R-:W-:Y:S02]  /*1aa00*/  IMAD.IADD R5, R19, 0x1, R2 ;  /* 0x0000000113057824 */ /* 0x000fe400078e0202 */
[----:B------:R-:W-:-:S03]  /*1aa10*/  IMAD.MOV.U32 R2, RZ, RZ, RZ ;  /* 0x000000ffff027224 */ /* 0x000fc600078e00ff */
[----:B------:R-:W-:-:S13]  /*1aa20*/  ISETP.GE.OR P6, PT, R5, R4, !P0 ;  /* 0x000000040500720c */ /* 0x000fda00047c6670 */
[----:B------:R-:W-:Y:S05]  /*1aa30*/  @P6 BRA `(.L_x_4944) ;  /* 0x00000000000c6947 */ /* 0x000fea0003800000 */
[----:B0-----:R-:W0:Y:S02]  /*1aa40*/  LDC.64 R2, c[0x0][0xc80] ;  /* 0x00032000ff027b82 */ /* 0x001e240000000a00 */
[----:B0-----:R-:W-:-:S06]  /*1aa50*/  IMAD.WIDE R2, R5, 0x4, R2 ;  /* 0x0000000405027825 */ /* 0x001fcc00078e0202 */
[----:B------:R2:W5:Y:S02]  /*1aa60*/  LDG.E R2, desc[UR40][R2.64] ;  /* 0x0000002802027981 */ /* 0x000564000c1e1900 */
.L_x_4944:
[----:B------:R-:W-:Y:S05]  /*1aa70*/  BSYNC B0 ;  /* 0x0000000000007941 */ /* 0x000fea0003800000 */
.L_x_4943:
[----:B------:R-:W-:-:S03]  /*1aa80*/  UMOV UR4, 0xffffffff ;  /* 0xffffffff00047882 */ /* 0x000fc60000000000 */
[----:B------:R-:W-:Y:S05]  /*1aa90*/  BRA.DIV UR4, `(.L_x_4945) ;  /* 0x0000004604387947 */ /* 0x000fea000b800000 */
[----:B-----5:R-:W3:Y:S02]  /*1aaa0*/  SHFL.UP PT, R14, R2, 0x1, RZ ;  /* 0x04200000020e7989 */ /* 0x020ee400000e00ff */
[----:B---3--:R-:W-:-:S04]  /*1aab0*/  SEL R13, R14, RZ, P1 ;  /* 0x000000ff0e0d7207 */ /* 0x008fc80000800000 */
[----:B------:R-:W-:-:S05]  /*1aac0*/  IADD3 R13, R2, R13, RZ ;  /* 0x0000000d020d7210 */ /* 0x000fca0007ffe0ff */
[----:B------:R-:W3:Y:S02]  /*1aad0*/  SHFL.UP PT, R14, R13, 0x2, RZ ;  /* 0x044000000d0e7989 */ /* 0x000ee400000e00ff */
[----:B---3--:R-:W-:-:S05]  /*1aae0*/  SEL R14, R14, RZ, P2 ;  /* 0x000000ff0e0e7207 */ /* 0x008fca0001000000 */
[----:B0-2---:R-:W-:-:S05]  /*1aaf0*/  IMAD.IADD R3, R13, 0x1, R14 ;  /* 0x000000010d037824 */ /* 0x005fca00078e020e */
        /* <DEDUP_REMOVED lines=10> */
.L_x_5088:
[----:B------:R-:W-:Y:S02]  /*1aba0*/  ULDC UR4, c[0x0][0xc38] ;  /* 0x00030e0000047ab9 */ /* 0x000fe40000000800 */
[----:B------:R-:W-:-:S04]  /*1abb0*/  IMAD.U32 R4, RZ, RZ, UR4 ;  /* 0x00000004ff047e24 */ /* 0x000fc8000f8e00ff */
[----:B--2---:R-:W-:-:S04]  /*1abc0*/  IMAD R5, R14, R4, RZ ;  /* 0x000000040e057224 */ /* 0x004fc800078e02ff */
[----:B------:R-:W-:-:S05]  /*1abd0*/  IMAD.IADD R16, R5, 0x1, R16 ;  /* 0x0000000105107824 */ /* 0x000fca00078e0210 */
[----:B------:R-:W-:-:S13]  /*1abe0*/  ISETP.GT.AND P6, PT, R16, R0, PT ;  /* 0x000000001000720c */ /* 0x000fda0003fc4270 */
[----:B------:R-:W-:Y:S05]  /*1abf0*/  @!P6 BRA `(.L_x_4946) ;  /* 0xfffffffc0064e947 */ /* 0x000fea000383ffff */
.L_x_4941:
        /* <DEDUP_REMOVED lines=8> */
.L_x_5092:
[----:B------:R-:W-:Y:S01]  /*1ac80*/  ISETP.NE.AND P0, PT, R6, RZ, PT ;  /* 0x000000ff0600720c */ /* 0x000fe20003f05270 */
[----:B------:R-:W-:-:S12]  /*1ac90*/  IMAD.MOV.U32 R6, RZ, RZ, RZ ;  /* 0x000000ffff067224 */ /* 0x000fd800078e00ff */
[----:B------:R-:W-:Y:S05]  /*1aca0*/  @!P0 BRA `(.L_x_4948) ;  /* 0x0000000000108947 */ /* 0x000fea0003800000 */
[----:B------:R-:W-:Y:S01]  /*1acb0*/  UMOV UR4, 0xffffffff ;  /* 0xffffffff00047882 */ /* 0x000fe20000000000 */
[----:B------:R-:W-:Y:S02]  /*1acc0*/  VIADD R12, R5, 0xffffffff ;  /* 0xffffffff050c7836 */ /* 0x000fe40000000000 */
[----:B------:R-:W-:Y:S05]  /*1acd0*/  BRA.DIV UR4, `(.L_x_4949) ;  /* 0x0000004604ac7947 */ /* 0x000fea000b800000 */
[----:B------:R4:W0:Y:S02]  /*1ace0*/  SHFL.IDX PT, R6, R3, R12, 0x1f ;  /* 0x00001f0c03067589 */ /* 0x00082400000e0000 */
.L_x_4948:
[----:B0-2-4-:R-:W0:Y:S01]  /*1acf0*/  LDC.64 R2, c[0x0][0xc90] ;  /* 0x00032400ff027b82 */ /* 0x015e220000000a00 */
[----:B------:R-:W-:-:S04]  /*1ad00*/  IMAD.IADD R19, R5, 0x1, R19 ;  /* 0x0000000105137824 */ /* 0x000fc800078e0213 */
[----:B0-----:R-:W-:-:S05]  /*1ad10*/  IMAD.WIDE R2, R19, 0x4, R2 ;  /* 0x0000000413027825 */ /* 0x001fca00078e0202 */
[----:B------:R0:W3:Y:S01]  /*1ad20*/  LDG.E R7, desc[UR40][R2.64] ;  /* 0x0000002802077981 */ /* 0x0000e2000c1e1900 */
[----:B------:R-:W-:-:S04]  /*1ad30*/  IMAD R16, R6, R4, R16 ;  /* 0x0000000406107224 */ /* 0x000fc800078e0210 */
[----:B------:R-:W-:Y:S02]  /*1ad40*/  IMAD.IADD R0, R0, 0x1, -R16 ;  /* 0x0000000100007824 */ /* 0x000fe400078e0a10 */
[----:B0-----:R-:W-:Y:S02]  /*1ad50*/  IMAD.MOV.U32 R2, RZ, RZ, RZ ;  /* 0x000000ffff027224 */ /* 0x001fe400078e00ff */
[----:B---3--:R-:W-:-:S05]  /*1ad60*/  IMAD R5, R17, R7, RZ ;  /* 0x0000000711057224 */ /* 0x008fca00078e02ff */
[-C--:B------:R-:W-:Y:S02]  /*1ad70*/  IABS R8, R5.reuse ;  /* 0x0000000500087213 */ /* 0x080fe40000000000 */
[----:B------:R-:W-:Y:S02]  /*1ad80*/  IABS R6, R5 ;  /* 0x0000000500067213 */ /* 0x000fe40000000000 */
[----:B-1----:R-:W0:Y:S03]  /*1ad90*/  I2F.RP R9, R8 ;  /* 0x0000000800097306 */ /* 0x002e260000209400 */
[----:B------:R-:W-:-:S05]  /*1ada0*/  IMAD.MOV R6, RZ, RZ, -R6 ;  /* 0x000000ffff067224 */ /* 0x000fca00078e0a06 */
[----:B0-----:R-:W0:Y:S02]  /*1adb0*/  MUFU.RCP R9, R9 ;  /* 0x0000000900097308 */ /* 0x001e240000001000 */
[----:B0-----:R-:W-:-:S06]  /*1adc0*/  VIADD R10, R9, 0xffffffe ;  /* 0x0ffffffe090a7836 */ /* 0x001fcc0000000000 */
[----:B------:R-:W0:Y:S02]  /*1add0*/  F2I.FTZ.U32.TRUNC.NTZ R3, R10 ;  /* 0x0000000a00037305 */ /* 0x000e24000021f000 */
        /* <DEDUP_REMOVED lines=19> */
[----:B------:R-:W-:Y:S02]  /*1af10*/  IMAD R5, R5, R2, R0 ;  /* 0x0000000205057224 */ /* 0x000fe400078e0200 */
[----:B------:R-:W-:Y:S01]  /*1af20*/  IMAD.MOV.U32 R2, RZ, RZ, RZ ;  /* 0x000000ffff027224 */ /* 0x000fe200078e00ff */
[----:B------:R-:W-:-:S04]  /*1af30*/  VIADDMNMX R4, R3, R4, R7, PT ;  /* 0x0000000403047246 */ /* 0x000fc80003800107 */
[----:B------:R-:W-:-:S04]  /*1af40*/  IABS R7, R4 ;  /* 0x0000000400077213 */ /* 0x000fc80000000000 */
[----:B------:R-:W0:Y:S08]  /*1af50*/  I2F.RP R8, R7 ;  /* 0x0000000700087306 */ /* 0x000e300000209400 */
[----:B0-----:R-:W0:Y:S02]  /*1af60*/  MUFU.RCP R8, R8 ;  /* 0x0000000800087308 */ /* 0x001e240000001000 */
[----:B0-----:R-:W-:-:S06]  /*1af70*/  VIADD R3, R8, 0xffffffe ;  /* 0x0ffffffe08037836 */ /* 0x001fcc0000000000 */
[----:B------:R-:W0:Y:S02]  /*1af80*/  F2I.FTZ.U32.TRUNC.NTZ R3, R3 ;  /* 0x0000000300037305 */ /* 0x000e24000021f000 */
[----:B0-----:R-:W-:-:S04]  /*1af90*/  IMAD.MOV R0, RZ, RZ, -R3 ;  /* 0x000000ffff007224 */ /* 0x001fc800078e0a03 */
[----:B------:R-:W-:Y:S01]  /*1afa0*/  IMAD R9, R0, R7, RZ ;  /* 0x0000000700097224 */ /* 0x000fe200078e02ff */
[----:B------:R-:W-:-:S03]  /*1afb0*/  IABS R0, R4 ;  /* 0x0000000400007213 */ /* 0x000fc60000000000 */
[----:B------:R-:W-:Y:S01]  /*1afc0*/  IMAD.HI.U32 R2, R3, R9, R2 ;  /* 0x0000000903027227 */ /* 0x000fe200078e0002 */
[----:B------:R-:W-:-:S03]  /*1afd0*/  IABS R9, R5 ;  /* 0x0000000500097213 */ /* 0x000fc60000000000 */
        /* <DEDUP_REMOVED lines=8> */
[C---:B------:R-:W-:Y:S01]  /*1b060*/  LOP3.LUT R0, R5.reuse, R4, RZ, 0x3c, !PT ;  /* 0x0000000405007212 */ /* 0x040fe200078e3cff */
[----:B------:R-:W-:-:S03]  /*1b070*/  IMAD.IADD R5, R5, 0x1, R6 ;  /* 0x0000000105057824 */ /* 0x000fc600078e0206 */
[----:B------:R-:W-:-:S07]  /*1b080*/  ISETP.GE.AND P2, PT, R0, RZ, PT ;  /* 0x000000ff0000720c */ /* 0x000fce0003f46270 */
[----:B------:R-:W-:-:S06]  /*1b090*/  @P0 VIADD R2, R2, 0x1 ;  /* 0x0000000102020836 */ /* 0x000fcc0000000000 */
[----:B------:R-:W-:Y:S01]  /*1b0a0*/  @!P2 IMAD.MOV R2, RZ, RZ, -R2 ;  /* 0x000000ffff02a224 */ /* 0x000fe200078e0a02 */
[----:B------:R-:W-:Y:S01]  /*1b0b0*/  @!P1 LOP3.LUT R2, RZ, R4, RZ, 0x33, !PT ;  /* 0x00000004ff029212 */ /* 0x000fe200078e33ff */
[----:B------:R-:W-:-:S04]  /*1b0c0*/  IMAD.MOV R4, RZ, RZ, -R4 ;  /* 0x000000ffff047224 */ /* 0x000fc800078e0a04 */
[----:B------:R-:W-:Y:S01]  /*1b0d0*/  IMAD R18, R2, R4, R5 ;  /* 0x0000000402127224 */ /* 0x000fe200078e0205 */
[----:B------:R-:W-:-:S05]  /*1b0e0*/  LOP3.LUT R2, RZ, R2, RZ, 0x33, !PT ;  /* 0x00000002ff027212 */ /* 0x000fca00078e33ff */
[----:B------:R-:W-:Y:S01]  /*1b0f0*/  IMAD.IADD R17, R17, 0x1, R2 ;  /* 0x0000000111117824 */ /* 0x000fe200078e0202 */
[----:B------:R-:W-:Y:S06]  /*1b100*/  BRA `(.L_x_4950) ;  /* 0x00000000001c7947 */ /* 0x000fec0003800000 */
.L_x_4942:
[----:B------:R-:W-:Y:S01]  /*1b110*/  UMOV UR4, URZ ;  /* 0x0000003f00047c82 */ /* 0x000fe20008000000 */
[----:B------:R-:W-:Y:S01]  /*1b120*/  UMOV UR5, URZ ;  /* 0x0000003f00057c82 */ /* 0x000fe20008000000 */
[----:B------:R-:W-:Y:S01]  /*1b130*/  ULDC UR6, c[0x0][0xc3c] ;  /* 0x00030f0000067ab9 */ /* 0x000fe20000000800 */
[----:B------:R-:W-:Y:S02]  /*1b140*/  IMAD.MOV.U32 R16, RZ, RZ, R0 ;  /* 0x000000ffff107224 */ /* 0x000fe400078e0000 */
[----:B------:R-:W-:Y:S02]  /*1b150*/  IMAD.U32 R17, RZ, RZ, UR4 ;  /* 0x00000004ff117e24 */ /* 0x000fe4000f8e00ff */
[----:B------:R-:W-:Y:S02]  /*1b160*/  IMAD.U32 R18, RZ, RZ, UR5 ;  /* 0x00000005ff127e24 */ /* 0x000fe4000f8e00ff */
[----:B------:R-:W-:-:S07]  /*1b170*/  IMAD.U32 R19, RZ, RZ, UR6 ;  /* 0x00000006ff137e24 */ /* 0x000fce000f8e00ff */
.L_x_4950:
        /* <DEDUP_REMOVED lines=10> */
.L_x_4939:
[----:B------:R-:W-:Y:S02]  /*1b220*/  ULDC UR4, c[0x0][0xc3c] ;  /* 0x00030f0000047ab9 */ /* 0x000fe40000000800 */
[----:B0-----:R-:W-:-:S13]  /*1b230*/  ISETP.GE.AND P0, PT, R19, UR4, PT ;  /* 0x0000000413007c0c */ /* 0x001fda000bf06270 */
[----:B------:R-:W-:Y:S05]  /*1b240*/  @!P0 BRA `(.L_x_4951) ;  /* 0xffffff9800c08947 */ /* 0x000fea000383ffff */
[----:B------:R-:W-:Y:S05]  /*1b250*/  BSYNC B8 ;  /* 0x0000000000087941 */ /* 0x000fea0003800000 */
.L_x_4844:
[----:B------:R-:W5:Y:S01]  /*1b260*/  LDL.LU R0, [R1+0x20] ;  /* 0x0000200001007983 */ /* 0x000f620000300800 */
[----:B------:R-:W-:Y:S01]  /*1b270*/  BSSY B0, `(.L_x_4952) ;  /* 0x000000b000007945 */ /* 0x000fe20003800000 */
[----:B------:R-:W1:Y:S01]  /*1b280*/  S2R R5, SR_CgaCtaId ;  /* 0x0000000000057919 */ /* 0x000e620000008800 */
[----:B-----5:R-:W-:-:S05]  /*1b290*/  VIADD R0, R0, 0x1 ;  /* 0x0000000100007836 */ /* 0x020fca0000000000 */
[----:B0-----:R-:W-:-:S04]  /*1b2a0*/  LEA.HI R2, R0, R0, RZ, 0x1 ;  /* 0x0000000000027211 */ /* 0x001fc800078f08ff */
[----:B------:R-:W-:Y:S02]  /*1b2b0*/  LOP3.LUT R3, R2, 0xfffffffe, RZ, 0xc0, !PT ;  /* 0xfffffffe02037812 */ /* 0x000fe400078ec0ff */
[----:B------:R-:W-:Y:S02]  /*1b2c0*/  MOV R2, 0x400 ;  /* 0x0000040000027802 */ /* 0x000fe40000000f00 */
[----:B------:R-:W-:Y:S02]  /*1b2d0*/  IADD3 R0, R0, -R3, RZ ;  /* 0x8000000300007210 */ /* 0x000fe40007ffe0ff */
[----:B-1----:R-:W-:Y:S02]  /*1b2e0*/  LEA R4, R5, R2, 0x18 ;  /* 0x0000000205047211 */ /* 0x002fe400078ec0ff */
[----:B------:R-:W-:-:S04]  /*1b2f0*/  SHF.L.U32 R0, R0, 0x1f, RZ ;  /* 0x0000001f00007819 */ /* 0x000fc800000006ff */
[----:B------:R-:W0:Y:S02]  /*1b300*/  SYNCS.PHASECHK.TRANS64.TRYWAIT P0, [R4+URZ+0x28c20], R0 ;  /* 0x028c2000040075a7 */ /* 0x000e24000800017f */
[----:B0-----:R-:W-:Y:S05]  /*1b310*/  @!P0 BRA `(.L_x_4953) ;  /* 0x0000004000448947 */ /* 0x001fea0003800000 */
.L_x_5095:
[----:B------:R-:W-:Y:S05]  /*1b320*/  BSYNC B0 ;  /* 0x0000000000007941 */ /* 0x000fea0003800000 */
.L_x_4952:
[----:B------:R-:W-:-:S03]  /*1b330*/  UMOV UR4, 0xffffffff ;  /* 0xffffffff00047882 */ /* 0x000fc60000000000 */
[----:B------:R-:W-:Y:S05]  /*1b340*/  BRA.DIV UR4, `(.L_x_4954) ;  /* 0x00000042044c7947 */ /* 0x000fea000b800000 */
[----:B0-----:R-:W0:Y:S02]  /*1b350*/  S2R R0, SR_TID.X ;  /* 0x0000000000007919 */ /* 0x001e240000002100 */
[----:B0-----:R-:W-:-:S04]  /*1b360*/  SHF.R.U32.HI R0, RZ, 0x5, R0 ;  /* 0x00000005ff007819 */ /* 0x001fc80000011600 */
[----:B------:R-:W-:-:S05]  /*1b370*/  LOP3.LUT R0, R0, 0x3, RZ, 0xc0, !PT ;  /* 0x0000000300007812 */ /* 0x000fca00078ec0ff */
[----:B------:R0:W1:Y:S02]  /*1b380*/  SHFL.IDX PT, R14, R0, RZ, 0x1f ;  /* 0x00001fff000e7589 */ /* 0x00006400000e0000 */
.L_x_5098:
[----:B-1----:R-:W-:-:S13]  /*1b390*/  ISETP.NE.AND P0, PT, R14, RZ, PT ;  /* 0x000000ff0e00720c */ /* 0x002fda0003f05270 */
[----:B------:R-:W-:Y:S05]  /*1b3a0*/  @P0 BRA `(.L_x_4687) ;  /* 0x0000000000840947 */ /* 0x000fea0003800000 */
[----:B------:R-:W-:-:S03]  /*1b3b0*/  UMOV UR4, 0xffffffff ;  /* 0xffffffff00047882 */ /* 0x000fc60000000000 */
[----:B------:R-:W-:Y:S05]  /*1b3c0*/  BRA.DIV UR4, `(.L_x_4955) ;  /* 0x0000004204607947 */ /* 0x000fea000b800000 */
[----:B------:R-:W-:-:S13]  /*1b3d0*/  ELECT P6, URZ, PT ;  /* 0x00000000003f782f */ /* 0x000fda00038c0000 */
.L_x_5101:
[----:B------:R-:W-:Y:S05]  /*1b3e0*/  @!P6 BRA `(.L_x_4687) ;  /* 0x000000000074e947 */ /* 0x000fea0003800000 */
[----:B------:R-:W-:-:S04]  /*1b3f0*/  LOP3.LUT R37, R37, 0x2, RZ, 0xfc, !PT ;  /* 0x0000000225257812 */ /* 0x000fc800078efcff */
[----:B------:R-:W-:-:S13]  /*1b400*/  ISETP.NE.AND P0, PT, R37, 0x3, PT ;  /* 0x000000032500780c */ /* 0x000fda0003f05270 */
[----:B------:R-:W-:Y:S05]  /*1b410*/  @!P0 BRA `(.L_x_4956) ;  /* 0x0000000000048947 */ /* 0x000fea0003800000 */
[----:B------:R-:W-:Y:S01]  /*1b420*/  BPT.TRAP 0x1 ;  /* 0x000000040000795c */ /* 0x000fe20000300000 */
.L_x_4956:
[C---:B------:R-:W-:Y:S01]  /*1b430*/  IMAD R5, R25.reuse, 0x8, R4 ;  /* 0x0000000819057824 */ /* 0x040fe200078e0204 */
[----:B0-----:R-:W-:Y:S01]  /*1b440*/  SHF.L.U32 R0, R26, 0x1f, RZ ;  /* 0x0000001f1a007819 */ /* 0x001fe200000006ff */
[----:B------:R-:W-:-:S03]  /*1b450*/  VIADD R25, R25, 0x1 ;  /* 0x0000000119197836 */ /* 0x000fc60000000000 */
[----:B------:R-:W0:Y:S02]  /*1b460*/  SYNCS.PHASECHK.TRANS64.TRYWAIT P1, [R5+URZ+0x28c40], R0 ;  /* 0x028c4000050075a7 */ /* 0x000e24000802017f */
[----:B------:R-:W-:-:S04]  /*1b470*/  ISETP.NE.AND P2, PT, R25, 0x2, PT ;  /* 0x000000021900780c */ /* 0x000fc80003f45270 */
[----:B------:R-:W-:Y:S01]  /*1b480*/  SEL R3, RZ, 0x1, P2 ;  /* 0x00000001ff037807 */ /* 0x000fe20001000000 */
[----:B0-----:R-:W-:Y:S08]  /*1b490*/  @!P1 BRA `(.L_x_4957) ;  /* 0x00000040004c9947 */ /* 0x001ff00003800000 */
.L_x_5102:
[----:B------:R-:W-:Y:S02]  /*1b4a0*/  SEL R25, R25, RZ, P2 ;  /* 0x000000ff19197207 */ /* 0x000fe40001000000 */
[----:B------:R-:W-:Y:S01]  /*1b4b0*/  LOP3.LUT R2, R26, R3, RZ, 0x3c, !PT ;  /* 0x000000031a027212 */ /* 0x000fe200078e3cff */
[----:B------:R-:W-:Y:S06]  /*1b4c0*/  @!P0 BRA `(.L_x_4958) ;  /* 0x0000000000048947 */ /* 0x000fec0003800000 */
[----:B------:R-:W-:Y:S01]  /*1b4d0*/  BPT.TRAP 0x1 ;  /* 0x000000040000795c */ /* 0x000fe20000300000 */
.L_x_4958:
[----:B------:R-:W-:Y:S01]  /*1b4e0*/  IMAD R25, R25, 0x8, R4 ;  /* 0x0000000819197824 */ /* 0x000fe200078e0204 */
[----:B------:R-:W-:-:S04]  /*1b4f0*/  SHF.L.U32 R2, R2, 0x1f, RZ ;  /* 0x0000001f02027819 */ /* 0x000fc800000006ff */
[----:B------:R-:W1:Y:S02]  /*1b500*/  SYNCS.PHASECHK.TRANS64.TRYWAIT P1, [R25+URZ+0x28c40], R2 ;  /* 0x028c4002190075a7 */ /* 0x000e64000802017f */
[----:B-1----:R-:W-:Y:S05]  /*1b510*/  @!P1 BRA `(.L_x_4959) ;  /* 0x0000004000409947 */ /* 0x002fea0003800000 */
.L_x_5103:
[----:B------:R-:W-:Y:S05]  /*1b520*/  @!P0 BRA `(.L_x_4960) ;  /* 0x0000000000048947 */ /* 0x000fea0003800000 */
[----:B------:R-:W-:Y:S01]  /*1b530*/  BPT.TRAP 0x1 ;  /* 0x000000040000795c */ /* 0x000fe20000300000 */
.L_x_4960:
[----:B------:R-:W5:Y:S02]  /*1b540*/  SYNCS.PHASECHK.TRANS64.TRYWAIT P1, [R5+URZ+0x28c60], R0 ;  /* 0x028c6000050075a7 */ /* 0x000f64000802017f */
[----:B-----5:R-:W-:Y:S05]  /*1b550*/  @!P1 BRA `(.L_x_4961) ;  /* 0x0000004000449947 */ /* 0x020fea0003800000 */
.L_x_5104:
[----:B------:R-:W-:Y:S05]  /*1b560*/  @!P0 BRA `(.L_x_4962) ;  /* 0x0000000000048947 */ /* 0x000fea0003800000 */
[----:B------:R-:W-:Y:S01]  /*1b570*/  BPT.TRAP 0x1 ;  /* 0x000000040000795c */ /* 0x000fe20000300000 */
.L_x_4962:
[----:B------:R0:W0:Y:S02]  /*1b580*/  SYNCS.PHASECHK.TRANS64.TRYWAIT P0, [R25+URZ+0x28c60], R2 ;  /* 0x028c6002190075a7 */ /* 0x000024000800017f */
[----:B0-----:R-:W-:Y:S05]  /*1b590*/  @!P0 NANOSLEEP.SYNCS 0x989680 ;  /* 0x009896800000895d */ /* 0x001fea0003900000 */
[----:B------:R-:W0:Y:S02]  /*1b5a0*/  @!P0 SYNCS.PHASECHK.TRANS64 P0, [R25+URZ+0x28c60], R2 ;  /* 0x028c6002190085a7 */ /* 0x000e24000800007f */
[----:B0-----:R-:W-:Y:S05]  /*1b5b0*/  @!P0 BRA `(.L_x_4962) ;  /* 0xfffffffc00f08947 */ /* 0x001fea000383ffff */
.L_x_4687:
[----:B------:R-:W-:Y:S05]  /*1b5c0*/  BSYNC B9 ;  /* 0x0000000000097941 */ /* 0x000fea0003800000 */
.L_x_4684:
[----:B------:R-:W-:Y:S05]  /*1b5d0*/  EXIT ;  /* 0x000000000000794d */ /* 0x000fea0003800000 */
.L_x_4703:
[----:B0-----:R0:W1:Y:S02]  /*1b5e0*/  SYNCS.PHASECHK.TRANS64.TRYWAIT P6, [R62+URZ+0x28c90], R73 ;  /* 0x028c90493e0075a7 */ /* 0x00106400080c017f */
[----:B-1----:R-:W-:Y:S05]  /*1b5f0*/  @!P6 NANOSLEEP.SYNCS 0x989680 ;  /* 0x009896800000e95d */ /* 0x002fea0003900000 */
[----:B------:R-:W1:Y:S02]  /*1b600*/  @!P6 SYNCS.PHASECHK.TRANS64 P6, [R62+URZ+0x28c90], R73 ;  /* 0x028c90493e00e5a7 */ /* 0x000e6400080c007f */
[----:B-1----:R-:W-:Y:S05]  /*1b610*/  @!P6 BRA `(.L_x_4703) ;  /* 0xfffffffc00f0e947 */ /* 0x002fea000383ffff */
[----:B------:R-:W-:Y:S05]  /*1b620*/  BRA `(.L_x_4963) ;  /* 0xfffffe7400307947 */ /* 0x000fea000383ffff */
.L_x_4704:
        /* <DEDUP_REMOVED lines=8> */
.L_x_4965:
[----:B------:R-:W-:Y:S05]  /*1b6b0*/  BSYNC B1 ;  /* 0x0000000000017941 */ /* 0x000fea0003800000 */
.L_x_4964:
        /* <DEDUP_REMOVED lines=8> */
.L_x_4966:
[----:B------:R-:W-:Y:S05]  /*1b740*/  BRA `(.L_x_4967) ;  /* 0xfffffe7000fc7947 */ /* 0x000fea000383ffff */
.L_x_4714:
[----:B0-----:R0:W1:Y:S02]  /*1b750*/  SYNCS.PHASECHK.TRANS64.TRYWAIT P6, [R62+URZ+0x28c90], R73 ;  /* 0x028c90493e0075a7 */ /* 0x00106400080c017f */
[----:B-1----:R-:W-:Y:S05]  /*1b760*/  @!P6 NANOSLEEP.SYNCS 0x989680 ;  /* 0x009896800000e95d */ /* 0x002fea0003900000 */
[----:B------:R-:W1:Y:S02]  /*1b770*/  @!P6 SYNCS.PHASECHK.TRANS64 P6, [R62+URZ+0x28c90], R73 ;  /* 0x028c90493e00e5a7 */ /* 0x000e6400080c007f */
[----:B-1----:R-:W-:Y:S05]  /*1b780*/  @!P6 BRA `(.L_x_4714) ;  /* 0xfffffffc00f0e947 */ /* 0x002fea000383ffff */
[----:B------:R-:W-:Y:S05]  /*1b790*/  BRA `(.L_x_4968) ;  /* 0xfffffe7c00787947 */ /* 0x000fea000383ffff */
.L_x_4715:
        /* <DEDUP_REMOVED lines=8> */
.L_x_4970:
[----:B------:R-:W-:Y:S05]  /*1b820*/  BSYNC B1 ;  /* 0x0000000000017941 */ /* 0x000fea0003800000 */
.L_x_4969:
        /* <DEDUP_REMOVED lines=8> */
.L_x_4971:
[----:B------:R-:W-:Y:S01]  /*1b8b0*/  IMAD.MOV.U32 R69, RZ, RZ, R14 ;  /* 0x000000ffff457224 */ /* 0x000fe200078e000e */
[----:B------:R-:W-:Y:S06]  /*1b8c0*/  BRA `(.L_x_4972) ;  /* 0xfffffe7c00407947 */ /* 0x000fec000383ffff */
.L_x_4720:
[----:B0-----:R0:W1:Y:S02]  /*1b8d0*/  SYNCS.PHASECHK.TRANS64.TRYWAIT P0, [R62+URZ+0x28c90], R73 ;  /* 0x028c90493e0075a7 */ /* 0x001064000800017f */
[----:B-1----:R-:W-:Y:S05]  /*1b8e0*/  @!P0 NANOSLEEP.SYNCS 0x989680 ;  /* 0x009896800000895d */ /* 0x002fea0003900000 */
[----:B------:R-:W1:Y:S02]  /*1b8f0*/  @!P0 SYNCS.PHASECHK.TRANS64 P0, [R62+URZ+0x28c90], R73 ;  /* 0x028c90493e0085a7 */ /* 0x000e64000800007f */
[----:B-1----:R-:W-:Y:S05]  /*1b900*/  @!P0 BRA `(.L_x_4720) ;  /* 0xfffffffc00f08947 */ /* 0x002fea000383ffff */
[----:B------:R-:W-:Y:S05]  /*1b910*/  BRA `(.L_x_4973) ;  /* 0xfffffe8400407947 */ /* 0x000fea000383ffff */
.L_x_4721:
[----:B------:R-:W-:Y:S01]  /*1b920*/  BSSY B1, `(.L_x_4974) ;  /* 0x0000007000017945 */ /* 0x000fe20003800000 */
[----:B------:R-:W-:Y:S02]  /*1b930*/  IMAD.MOV.U32 R12, RZ, RZ, RZ ;  /* 0x000000ffff0c7224 */ /* 0x000fe400078e00ff */
[----:B------:R-:W-:Y:S02]  /*1b940*/  IMAD.MOV.U32 R11, RZ, RZ, 0x1c1f ;  /* 0x00001c1fff0b7424 */ /* 0x000fe400078e00ff */
[----:B------:R-:W-:-:S07]  /*1b950*/  IMAD.MOV.U32 R15, RZ, RZ, -0x1 ;  /* 0xffffffffff0f7424 */ /* 0x000fce00078e00ff */
[----:B0-----:R-:W-:Y:S05]  /*1b960*/  WARPSYNC.COLLECTIVE R15, `(.L_x_4975) ;  /* 0x000000000f087348 */ /* 0x001fea0003c00000 */
[----:B------:R1:W2:Y:S02]  /*1b970*/  SHFL.IDX P6, R14, R13, R12, R11 ;  /* 0x0000000c0d0e7389 */ /* 0x0002a400000c000b */
[----:B012---:R-:W-:Y:S01]  /*1b980*/  ENDCOLLECTIVE ;  /* 0x000000000000791b */ /* 0x007fe20003800000 */
.L_x_4975:
[----:B------:R-:W-:Y:S05]  /*1b990*/  BSYNC B1 ;  /* 0x0000000000017941 */ /* 0x000fea0003800000 */
.L_x_4974:
        /* <DEDUP_REMOVED lines=8> */
.L_x_4976:
[----:B------:R-:W-:Y:S05]  /*1ba20*/  BRA `(.L_x_4977) ;  /* 0xfffffe8400687947 */ /* 0x000fea000383ffff */
.L_x_4725:
[----:B--2---:R2:W4:Y:S02]  /*1ba30*/  SYNCS.PHASECHK.TRANS64.TRYWAIT P5, [R62+URZ+0x28cb0], R73 ;  /* 0x028cb0493e0075a7 */ /* 0x00452400080a017f */
[----:B----4-:R-:W-:Y:S05]  /*1ba40*/  @!P5 NANOSLEEP.SYNCS 0x989680 ;  /* 0x009896800000d95d */ /* 0x010fea0003900000 */
[----:B------:R-:W4:Y:S02]  /*1ba50*/  @!P5 SYNCS.PHASECHK.TRANS64 P5, [R62+URZ+0x28cb0], R73 ;  /* 0x028cb0493e00d5a7 */ /* 0x000f2400080a007f */
[----:B----4-:R-:W-:Y:S05]  /*1ba60*/  @!P5 BRA `(.L_x_4725) ;  /* 0xfffffffc00f0d947 */ /* 0x010fea000383ffff */
[----:B------:R-:W-:Y:S05]  /*1ba70*/  BRA `(.L_x_4978) ;  /* 0xfffffe8400f47947 */ /* 0x000fea000383ffff */
.L_x_4736:
[----:B0-----:R0:W1:Y:S02]  /*1ba80*/  SYNCS.PHASECHK.TRANS64.TRYWAIT P1, [R3+URZ+0x28c50], R8 ;  /* 0x028c5008030075a7 */ /* 0x001064000802017f */
[----:B-1----:R-:W-:Y:S05]  /*1ba90*/  @!P1 NANOSLEEP.SYNCS 0x989680 ;  /* 0x009896800000995d */ /* 0x002fea0003900000 */
[----:B------:R-:W1:Y:S02]  /*1baa0*/  @!P1 SYNCS.PHASECHK.TRANS64 P1, [R3+URZ+0x28c50], R8 ;  /* 0x028c5008030095a7 */ /* 0x000e64000802007f */
[----:B-1----:R-:W-:Y:S05]  /*1bab0*/  @!P1 BRA `(.L_x_4736) ;  /* 0xfffffffc00f09947 */ /* 0x002fea000383ffff */
[----:B------:R-:W-:Y:S05]  /*1bac0*/  BRA `(.L_x_4979) ;  /* 0xfffffe9800107947 */ /* 0x000fea000383ffff */
.L_x_4744:
[----:B--2---:R2:W3:Y:S02]  /*1bad0*/  SYNCS.PHASECHK.TRANS64.TRYWAIT P1, [R20+URZ+0x28c50], R12 ;  /* 0x028c500c140075a7 */ /* 0x0044e4000802017f */
[----:B---3--:R-:W-:Y:S05]  /*1bae0*/  @!P1 NANOSLEEP.SYNCS 0x989680 ;  /* 0x009896800000995d */ /* 0x008fea0003900000 */
[----:B------:R-:W3:Y:S02]  /*1baf0*/  @!P1 SYNCS.PHASECHK.TRANS64 P1, [R20+URZ+0x28c50], R12 ;  /* 0x028c500c140095a7 */ /* 0x000ee4000802007f */
[----:B---3--:R-:W-:Y:S05]  /*1bb00*/  @!P1 BRA `(.L_x_4744) ;  /* 0xfffffffc00f09947 */ /* 0x008fea000383ffff */
[----:B------:R-:W-:Y:S05]  /*1bb10*/  BRA `(.L_x_4743) ;  /* 0xfffffea400347947 */ /* 0x000fea000383ffff */
.L_x_4758:
        /* <DEDUP_REMOVED lines=8> */
.L_x_4981:
[----:B------:R-:W-:Y:S05]  /*1bba0*/  BSYNC B1 ;  /* 0x0000000000017941 */ /* 0x000fea0003800000 */
.L_x_4980:
[----:B------:R-:W-:Y:S01]  /*1bbb0*/  IMAD.MOV.U32 R13, RZ, RZ, R4 ;  /* 0x000000ffff0d7224 */ /* 0x000fe200078e0004 */
[----:B------:R-:W-:Y:S01]  /*1bbc0*/  MOV R11, 0x1c1f ;  /* 0x00001c1f000b7802 */ /* 0x000fe20000000f00 */
[----:B------:R-:W-:Y:S02]  /*1bbd0*/  IMAD.MOV.U32 R12, RZ, RZ, RZ ;  /* 0x000000ffff0c7224 */ /* 0x000fe400078e00ff */
[----:B------:R-:W-:Y:S02]  /*1bbe0*/  IMAD.MOV.U32 R15, RZ, RZ, -0x1 ;  /* 0xffffffffff0f7424 */ /* 0x000fe400078e00ff */
[----:B------:R-:W-:-:S07]  /*1bbf0*/  IMAD.MOV.U32 R3, RZ, RZ, R14 ;  /* 0x000000ffff037224 */ /* 0x000fce00078e000e */
[----:B------:R-:W-:Y:S05]  /*1bc00*/  WARPSYNC.COLLECTIVE R15, `(.L_x_4982) ;  /* 0x000000000f087348 */ /* 0x000fea0003c00000 */
[----:B------:R0:W1:Y:S02]  /*1bc10*/  SHFL.IDX P6, R14, R13, R12, R11 ;  /* 0x0000000c0d0e7389 */ /* 0x00006400000c000b */
[----:B01----:R-:W-:Y:S01]  /*1bc20*/  ENDCOLLECTIVE ;  /* 0x000000000000791b */ /* 0x003fe20003800000 */
.L_x_4982:
[----:B------:R-:W-:Y:S02]  /*1bc30*/  IMAD.MOV.U32 R13, RZ, RZ, R10 ;  /* 0x000000ffff0d7224 */ /* 0x000fe400078e000a */
[----:B------:R-:W-:-:S07]  /*1bc40*/  IMAD.MOV.U32 R0, RZ, RZ, R14 ;  /* 0x000000ffff007224 */ /* 0x000fce00078e000e */
[----:B------:R-:W-:Y:S05]  /*1bc50*/  WARPSYNC.COLLECTIVE R15, `(.L_x_4983) ;  /* 0x000000000f087348 */ /* 0x000fea0003c00000 */
[----:B------:R0:W1:Y:S02]  /*1bc60*/  SHFL.IDX P6, R14, R13, R12, R11 ;  /* 0x0000000c0d0e7389 */ /* 0x00006400000c000b */
[----:B01----:R-:W-:Y:S01]  /*1bc70*/  ENDCOLLECTIVE ;  /* 0x000000000000791b */ /* 0x003fe20003800000 */
.L_x_4983:
[----:B------:R-:W-:Y:S02]  /*1bc80*/  IMAD.MOV.U32 R13, RZ, RZ, R7 ;  /* 0x000000ffff0d7224 */ /* 0x000fe400078e0007 */
[----:B------:R-:W-:-:S07]  /*1bc90*/  IMAD.MOV.U32 R5, RZ, RZ, R14 ;  /* 0x000000ffff057224 */ /* 0x000fce00078e000e */
[----:B------:R-:W-:Y:S05]  /*1bca0*/  WARPSYNC.COLLECTIVE R15, `(.L_x_4984) ;  /* 0x000000000f087348 */ /* 0x000fea0003c00000 */
[----:B------:R0:W1:Y:S02]  /*1bcb0*/  SHFL.IDX P6, R14, R13, R12, R11 ;  /* 0x0000000c0d0e7389 */ /* 0x00006400000c000b */
[----:B01----:R-:W-:Y:S01]  /*1bcc0*/  ENDCOLLECTIVE ;  /* 0x000000000000791b */ /* 0x003fe20003800000 */
.L_x_4984:
[----:B------:R-:W-:Y:S05]  /*1bcd0*/  BRA `(.L_x_4985) ;  /* 0xfffffebc002c7947 */ /* 0x000fea000383ffff */
.L_x_4761:
        /* <DEDUP_REMOVED lines=8> */
.L_x_4987:
[----:B------:R-:W-:Y:S05]  /*1bd60*/  BSYNC B1 ;  /* 0x0000000000017941 */ /* 0x000fea0003800000 */
.L_x_4986:
        /* <DEDUP_REMOVED lines=8> */
.L_x_4988:
[----:B------:R-:W-:Y:S02]  /*1bdf0*/  IMAD.MOV.U32 R13, RZ, RZ, R10 ;  /* 0x000000ffff0d7224 */ /* 0x000fe400078e000a */
[----:B------:R-:W-:-:S07]  /*1be00*/  IMAD.MOV.U32 R0, RZ, RZ, R14 ;  /* 0x000000ffff007224 */ /* 0x000fce00078e000e */
[----:B------:R-:W-:Y:S05]  /*1be10*/  WARPSYNC.COLLECTIVE R15, `(.L_x_4989) ;  /* 0x000000000f087348 */ /* 0x000fea0003c00000 */
[----:B------:R0:W1:Y:S02]  /*1be20*/  SHFL.IDX P6, R14, R13, R12, R11 ;  /* 0x0000000c0d0e7389 */ /* 0x00006400000c000b */
[----:B01----:R-:W-:Y:S01]  /*1be30*/  ENDCOLLECTIVE ;  /* 0x000000000000791b */ /* 0x003fe20003800000 */
.L_x_4989:
[----:B------:R-:W-:Y:S02]  /*1be40*/  IMAD.MOV.U32 R13, RZ, RZ, R7 ;  /* 0x000000ffff0d7224 */ /* 0x000fe400078e0007 */
[----:B------:R-:W-:-:S07]  /*1be50*/  IMAD.MOV.U32 R5, RZ, RZ, R14 ;  /* 0x000000ffff057224 */ /* 0x000fce00078e000e */
[----:B------:R-:W-:Y:S05]  /*1be60*/  WARPSYNC.COLLECTIVE R15, `(.L_x_4990) ;  /* 0x000000000f087348 */ /* 0x000fea0003c00000 */
[----:B------:R0:W1:Y:S02]  /*1be70*/  SHFL.IDX P6, R14, R13, R12, R11 ;  /* 0x0000000c0d0e7389 */ /* 0x00006400000c000b */
[----:B01----:R-:W-:Y:S01]  /*1be80*/  ENDCOLLECTIVE ;  /* 0x000000000000791b */ /* 0x003fe20003800000 */
.L_x_4990:
[----:B------:R-:W-:Y:S05]  /*1be90*/  BRA `(.L_x_4991) ;  /* 0xfffffebc008c7947 */ /* 0x000fea000383ffff */
.L_x_4765:
[----:B0-----:R0:W1:Y:S02]  /*1bea0*/  SYNCS.PHASECHK.TRANS64.TRYWAIT P0, [R2+URZ+0x28c00], R37 ;  /* 0x028c0025020075a7 */ /* 0x001064000800017f */
[----:B-1----:R-:W-:Y:S05]  /*1beb0*/  @!P0 NANOSLEEP.SYNCS 0x989680 ;  /* 0x009896800000895d */ /* 0x002fea0003900000 */
[----:B------:R-:W1:Y:S02]  /*1bec0*/  @!P0 SYNCS.PHASECHK.TRANS64 P0, [R2+URZ+0x28c00], R37 ;  /* 0x028c0025020085a7 */ /* 0x000e64000800007f */
[----:B-1----:R-:W-:Y:S05]  /*1bed0*/  @!P0 BRA `(.L_x_4765) ;  /* 0xfffffffc00f08947 */ /* 0x002fea000383ffff */
[----:B------:R-:W-:Y:S05]  /*1bee0*/  BRA `(.L_x_4992) ;  /* 0xfffffec000787947 */ /* 0x000fea000383ffff */
.L_x_4773:
[----:B------:R-:W0:Y:S01]  /*1bef0*/  LDC R37, c[0x0][0x3f4] ;  /* 0x0000fd00ff257b82 */ /* 0x000e220000000800 */
        /* <DEDUP_REMOVED lines=8> */
.L_x_4994:
[----:B------:R-:W-:Y:S05]  /*1bf80*/  BSYNC B1 ;  /* 0x0000000000017941 */ /* 0x000fea0003800000 */
.L_x_4993:
        /* <DEDUP_REMOVED lines=10> */
.L_x_4995:
        /* <DEDUP_REMOVED lines=8> */
.L_x_4996:
[----:B------:R-:W-:-:S05]  /*1c0b0*/  @!P1 IADD3 R6, P2, R3, R5, RZ ;  /* 0x0000000503069210 */ /* 0x000fca0007f5e0ff */
[----:B------:R-:W-:Y:S02]  /*1c0c0*/  @!P1 IMAD.X R7, R0, 0x1, R21, P2 ;  /* 0x0000000100079824 */ /* 0x000fe400010e0615 */
[----:B------:R-:W-:Y:S02]  /*1c0d0*/  IMAD.MOV.U32 R13, RZ, RZ, R27 ;  /* 0x000000ffff0d7224 */ /* 0x000fe400078e001b */
[----:B------:R-:W-:-:S07]  /*1c0e0*/  IMAD.MOV.U32 R4, RZ, RZ, R14 ;  /* 0x000000ffff047224 */ /* 0x000fce00078e000e */
[----:B------:R-:W-:Y:S05]  /*1c0f0*/  WARPSYNC.COLLECTIVE R15, `(.L_x_4997) ;  /* 0x000000000f087348 */ /* 0x000fea0003c00000 */
[----:B------:R0:W1:Y:S02]  /*1c100*/  SHFL.IDX P6, R14, R13, R12, R11 ;  /* 0x0000000c0d0e7389 */ /* 0x00006400000c000b */
[----:B01----:R-:W-:Y:S01]  /*1c110*/  ENDCOLLECTIVE ;  /* 0x000000000000791b */ /* 0x003fe20003800000 */
.L_x_4997:
        /* <DEDUP_REMOVED lines=19> */
.L_x_4998:
[----:B------:R-:W-:Y:S01]  /*1c250*/  @!P1 IMAD.MOV.U32 R32, RZ, RZ, R10 ;  /* 0x000000ffff209224 */ /* 0x000fe200078e000a */
[----:B------:R-:W-:Y:S01]  /*1c260*/  MOV R0, R30 ;  /* 0x0000001e00007202 */ /* 0x000fe20000000f00 */
[----:B------:R-:W-:Y:S02]  /*1c270*/  IMAD.MOV.U32 R3, RZ, RZ, R31 ;  /* 0x000000ffff037224 */ /* 0x000fe400078e001f */
[----:B------:R-:W-:Y:S01]  /*1c280*/  IMAD.MOV.U32 R8, RZ, RZ, R32 ;  /* 0x000000ffff087224 */ /* 0x000fe200078e0020 */
[----:B------:R-:W-:Y:S01]  /*1c290*/  PRMT R41, R0, 0x7610, R41 ;  /* 0x0000761000297816 */ /* 0x000fe20000000029 */
[----:B------:R-:W-:Y:S01]  /*1c2a0*/  IMAD.MOV.U32 R9, RZ, RZ, R33 ;  /* 0x000000ffff097224 */ /* 0x000fe200078e0021 */
[----:B------:R-:W-:-:S04]  /*1c2b0*/  PRMT R34, R34, 0x5410, R3 ;  /* 0x0000541022227816 */ /* 0x000fc80000000003 */
[----:B------:R-:W-:Y:S01]  /*1c2c0*/  PRMT R34, R8, 0x7610, R34 ;  /* 0x0000761008227816 */ /* 0x000fe20000000022 */
[----:B------:R-:W-:Y:S01]  /*1c2d0*/  IMAD.MOV.U32 R13, RZ, RZ, R25 ;  /* 0x000000ffff0d7224 */ /* 0x000fe200078e0019 */
[----:B------:R-:W-:Y:S02]  /*1c2e0*/  PRMT R36, R9, 0x7610, R36 ;  /* 0x0000761009247816 */ /* 0x000fe40000000024 */
[----:B------:R-:W-:Y:S01]  /*1c2f0*/  @!P1 MOV R29, R7 ;  /* 0x00000007001d9202 */ /* 0x000fe20000000f00 */
[----:B------:R-:W-:Y:S02]  /*1c300*/  @!P1 IMAD.MOV.U32 R20, RZ, RZ, R4 ;  /* 0x000000ffff149224 */ /* 0x000fe400078e0004 */
[----:B------:R-:W-:Y:S02]  /*1c310*/  @!P1 IMAD.MOV.U32 R21, RZ, RZ, R5 ;  /* 0x000000ffff159224 */ /* 0x000fe400078e0005 */
[----:B------:R-:W-:Y:S02]  /*1c320*/  @!P1 IMAD.MOV.U32 R28, RZ, RZ, R6 ;  /* 0x000000ffff1c9224 */ /* 0x000fe400078e0006 */
[----:B------:R-:W-:-:S07]  /*1c330*/  IMAD.MOV.U32 R0, RZ, RZ, R14 ;  /* 0x000000ffff007224 */ /* 0x000fce00078e000e */
[----:B------:R-:W-:Y:S05]  /*1c340*/  WARPSYNC.COLLECTIVE R15, `(.L_x_4999) ;  /* 0x000000000f087348 */ /* 0x000fea0003c00000 */
[----:B------:R0:W1:Y:S02]  /*1c350*/  SHFL.IDX P6, R14, R13, R12, R11 ;  /* 0x0000000c0d0e7389 */ /* 0x00006400000c000b */
[----:B01----:R-:W-:Y:S01]  /*1c360*/  ENDCOLLECTIVE ;  /* 0x000000000000791b */ /* 0x003fe20003800000 */
.L_x_4999:
[----:B------:R-:W-:Y:S02]  /*1c370*/  IMAD.MOV.U32 R4, RZ, RZ, R20 ;  /* 0x000000ffff047224 */ /* 0x000fe400078e0014 */
[----:B------:R-:W-:Y:S02]  /*1c380*/  IMAD.MOV.U32 R5, RZ, RZ, R21 ;  /* 0x000000ffff057224 */ /* 0x000fe400078e0015 */
[----:B------:R-:W-:Y:S02]  /*1c390*/  IMAD.MOV.U32 R7, RZ, RZ, R29 ;  /* 0x000000ffff077224 */ /* 0x000fe400078e001d */
[----:B------:R-:W-:Y:S01]  /*1c3a0*/  IMAD.MOV.U32 R6, RZ, RZ, R28 ;  /* 0x000000ffff067224 */ /* 0x000fe200078e001c */
[----:B------:R-:W-:Y:S02]  /*1c3b0*/  PRMT R41, R41, 0x5410, R5 ;  /* 0x0000541029297816 */ /* 0x000fe40000000005 */
[----:B------:R-:W-:Y:S02]  /*1c3c0*/  PRMT R39, R7, 0x5410, R4 ;  /* 0x0000541007277816 */ /* 0x000fe40000000004 */
[----:B------:R-:W-:-:S02]  /*1c3d0*/  CS2R R4, SRZ ;  /* 0x0000000000047805 */ /* 0x000fc4000001ff00 */
[----:B------:R-:W-:Y:S01]  /*1c3e0*/  PRMT R43, R43, 0x5410, R6 ;  /* 0x000054102b2b7816 */ /* 0x000fe20000000006 */
[----:B------:R-:W-:Y:S02]  /*1c3f0*/  IMAD.MOV.U32 R13, RZ, RZ, R24 ;  /* 0x000000ffff0d7224 */ /* 0x000fe400078e0018 */
[----:B------:R-:W-:-:S07]  /*1c400*/  IMAD.MOV.U32 R3, RZ, RZ, R14 ;  /* 0x000000ffff037224 */ /* 0x000fce00078e000e */
[----:B------:R-:W-:Y:S05]  /*1c410*/  WARPSYNC.COLLECTIVE R15, `(.L_x_5000) ;  /* 0x000000000f087348 */ /* 0x000fea0003c00000 */
[----:B------:R0:W1:Y:S02]  /*1c420*/  SHFL.IDX P6, R14, R13, R12, R11 ;  /* 0x0000000c0d0e7389 */ /* 0x00006400000c000b */
[----:B01----:R-:W-:Y:S01]  /*1c430*/  ENDCOLLECTIVE ;  /* 0x000000000000791b */ /* 0x003fe20003800000 */
.L_x_5000:
[----:B------:R-:W-:Y:S02]  /*1c440*/  IMAD.MOV.U32 R13, RZ, RZ, R27 ;  /* 0x000000ffff0d7224 */ /* 0x000fe400078e001b */
[----:B------:R-:W-:-:S07]  /*1c450*/  IMAD.MOV.U32 R24, RZ, RZ, R14 ;  /* 0x000000ffff187224 */ /* 0x000fce00078e000e */
[----:B------:R-:W-:Y:S05]  /*1c460*/  WARPSYNC.COLLECTIVE R15, `(.L_x_5001) ;  /* 0x000000000f087348 */ /* 0x000fea0003c00000 */
[----:B------:R0:W1:Y:S02]  /*1c470*/  SHFL.IDX P6, R14, R13, R12, R11 ;  /* 0x0000000c0d0e7389 */ /* 0x00006400000c000b */
[----:B01----:R-:W-:Y:S01]  /*1c480*/  ENDCOLLECTIVE ;  /* 0x000000000000791b */ /* 0x003fe20003800000 */
.L_x_5001:
[----:B------:R-:W-:Y:S05]  /*1c490*/  BRA `(.L_x_5002) ;  /* 0xfffffecc009c7947 */ /* 0x000fea000383ffff */
.L_x_4777:
[----:B0-----:R0:W1:Y:S02]  /*1c4a0*/  SYNCS.PHASECHK.TRANS64.TRYWAIT P1, [R2+URZ+0x28c00], R13 ;  /* 0x028c000d020075a7 */ /* 0x001064000802017f */
[----:B-1----:R-:W-:Y:S05]  /*1c4b0*/  @!P1 NANOSLEEP.SYNCS 0x989680 ;  /* 0x009896800000995d */ /* 0x002fea0003900000 */
[----:B------:R-:W1:Y:S02]  /*1c4c0*/  @!P1 SYNCS.PHASECHK.TRANS64 P1, [R2+URZ+0x28c00], R13 ;  /* 0x028c000d020095a7 */ /* 0x000e64000802007f */
[----:B-1----:R-:W-:Y:S05]  /*1c4d0*/  @!P1 BRA `(.L_x_4777) ;  /* 0xfffffffc00f09947 */ /* 0x002fea000383ffff */
[----:B------:R-:W-:Y:S05]  /*1c4e0*/  BRA `(.L_x_5003) ;  /* 0xfffffed0003c7947 */ /* 0x000fea000383ffff */
.L_x_4783:
[----:B0-----:R0:W1:Y:S02]  /*1c4f0*/  SYNCS.PHASECHK.TRANS64.TRYWAIT P1, [R20+URZ+0x28c30], R21 ;  /* 0x028c3015140075a7 */ /* 0x001064000802017f */
[----:B-1----:R-:W-:Y:S05]  /*1c500*/  @!P1 NANOSLEEP.SYNCS 0x989680 ;  /* 0x009896800000995d */ /* 0x002fea0003900000 */
[----:B------:R-:W1:Y:S02]  /*1c510*/  @!P1 SYNCS.PHASECHK.TRANS64 P1, [R20+URZ+0x28c30], R21 ;  /* 0x028c3015140095a7 */ /* 0x000e64000802007f */
[----:B-1----:R-:W-:Y:S05]  /*1c520*/  @!P1 BRA `(.L_x_4783) ;  /* 0xfffffffc00f09947 */ /* 0x002fea000383ffff */
[----:B------:R-:W-:Y:S05]  /*1c530*/  BRA `(.L_x_4782) ;  /* 0xfffffedc00f87947 */ /* 0x000fea000383ffff */
.L_x_4789:
[----:B--2---:R2:W3:Y:S02]  /*1c540*/  SYNCS.PHASECHK.TRANS64.TRYWAIT P1, [R20+URZ+0x28c50], R21 ;  /* 0x028c5015140075a7 */ /* 0x0044e4000802017f */
[----:B---3--:R-:W-:Y:S05]  /*1c550*/  @!P1 NANOSLEEP.SYNCS 0x989680 ;  /* 0x009896800000995d */ /* 0x008fea0003900000 */
[----:B------:R-:W3:Y:S02]  /*1c560*/  @!P1 SYNCS.PHASECHK.TRANS64 P1, [R20+URZ+0x28c50], R21 ;  /* 0x028c5015140095a7 */ /* 0x000ee4000802007f */
[----:B---3--:R-:W-:Y:S05]  /*1c570*/  @!P1 BRA `(.L_x_4789) ;  /* 0xfffffffc00f09947 */ /* 0x008fea000383ffff */
[----:B------:R-:W-:Y:S05]  /*1c580*/  BRA `(.L_x_4788) ;  /* 0xfffffef400bc7947 */ /* 0x000fea000383ffff */
.L_x_4798:
[----:B-1----:R1:W2:Y:S02]  /*1c590*/  SYNCS.PHASECHK.TRANS64.TRYWAIT P1, [R209+URZ+0x28c30], R213 ;  /* 0x028c30d5d10075a7 */ /* 0x0022a4000802017f */
[----:B--2---:R-:W-:Y:S05]  /*1c5a0*/  @!P1 NANOSLEEP.SYNCS 0x989680 ;  /* 0x009896800000995d */ /* 0x004fea0003900000 */
[----:B------:R-:W2:Y:S02]  /*1c5b0*/  @!P1 SYNCS.PHASECHK.TRANS64 P1, [R209+URZ+0x28c30], R213 ;  /* 0x028c30d5d10095a7 */ /* 0x000ea4000802007f */
[----:B--2---:R-:W-:Y:S05]  /*1c5c0*/  @!P1 BRA `(.L_x_4798) ;  /* 0xfffffffc00f09947 */ /* 0x004fea000383ffff */
[----:B------:R-:W-:Y:S05]  /*1c5d0*/  BRA `(.L_x_4797) ;  /* 0xfffffef800f07947 */ /* 0x000fea000383ffff */
.L_x_4804:
[----:B--2---:R2:W3:Y:S02]  /*1c5e0*/  SYNCS.PHASECHK.TRANS64.TRYWAIT P1, [R209+URZ+0x28c50], R213 ;  /* 0x028c50d5d10075a7 */ /* 0x0044e4000802017f */
[----:B---3--:R-:W-:Y:S05]  /*1c5f0*/  @!P1 NANOSLEEP.SYNCS 0x989680 ;  /* 0x009896800000995d */ /* 0x008fea0003900000 */
[----:B------:R-:W3:Y:S02]  /*1c600*/  @!P1 SYNCS.PHASECHK.TRANS64 P1, [R209+URZ+0x28c50], R213 ;  /* 0x028c50d5d10095a7 */ /* 0x000ee4000802007f */
[----:B---3--:R-:W-:Y:S05]  /*1c610*/  @!P1 BRA `(.L_x_4804) ;  /* 0xfffffffc00f09947 */ /* 0x008fea000383ffff */
[----:B------:R-:W-:Y:S05]  /*1c620*/  BRA `(.L_x_4803) ;  /* 0xffffff1800a47947 */ /* 0x000fea000383ffff */
.L_x_4813:
[----:B-1----:R1:W2:Y:S02]  /*1c630*/  SYNCS.PHASECHK.TRANS64.TRYWAIT P1, [R198+URZ+0x28c30], R20 ;  /* 0x028c3014c60075a7 */ /* 0x0022a4000802017f */
[----:B--2---:R-:W-:Y:S05]  /*1c640*/  @!P1 NANOSLEEP.SYNCS 0x989680 ;  /* 0x009896800000995d */ /* 0x004fea0003900000 */
[----:B------:R-:W2:Y:S02]  /*1c650*/  @!P1 SYNCS.PHASECHK.TRANS64 P1, [R198+URZ+0x28c30], R20 ;  /* 0x028c3014c60095a7 */ /* 0x000ea4000802007f */
[----:B--2---:R-:W-:Y:S05]  /*1c660*/  @!P1 BRA `(.L_x_4813) ;  /* 0xfffffffc00f09947 */ /* 0x004fea000383ffff */
[----:B------:R-:W-:Y:S05]  /*1c670*/  BRA `(.L_x_4812) ;  /* 0xffffff1c00c47947 */ /* 0x000fea000383ffff */
.L_x_4819:
[----:B--2---:R2:W3:Y:S02]  /*1c680*/  SYNCS.PHASECHK.TRANS64.TRYWAIT P1, [R198+URZ+0x28c50], R20 ;  /* 0x028c5014c60075a7 */ /* 0x0044e4000802017f */
[----:B---3--:R-:W-:Y:S05]  /*1c690*/  @!P1 NANOSLEEP.SYNCS 0x989680 ;  /* 0x009896800000995d */ /* 0x008fea0003900000 */
[----:B------:R-:W3:Y:S02]  /*1c6a0*/  @!P1 SYNCS.PHASECHK.TRANS64 P1, [R198+URZ+0x28c50], R20 ;  /* 0x028c5014c60095a7 */ /* 0x000ee4000802007f */
[----:B---3--:R-:W-:Y:S05]  /*1c6b0*/  @!P1 BRA `(.L_x_4819) ;  /* 0xfffffffc00f09947 */ /* 0x008fea000383ffff */
[----:B------:R-:W-:Y:S05]  /*1c6c0*/  BRA `(.L_x_4818) ;  /* 0xffffff3800247947 */ /* 0x000fea000383ffff */
.L_x_4850:
        /* <DEDUP_REMOVED lines=8> */
[----:B-1----:R-:W-:Y:S05]  /*1c750*/  WARPSYNC.COLLECTIVE R15, `(.L_x_5005) ;  /* 0x000000000f087348 */ /* 0x002fea0003c00000 */
[----:B------:R0:W2:Y:S02]  /*1c760*/  SHFL.IDX P6, R14, R13, R12, R11 ;  /* 0x0000000c0d0e7389 */ /* 0x0000a400000c000b */
[----:B012---:R-:W-:Y:S01]  /*1c770*/  ENDCOLLECTIVE ;  /* 0x000000000000791b */ /* 0x007fe20003800000 */
.L_x_5005:
[----:B------:R-:W-:Y:S05]  /*1c780*/  BSYNC B1 ;  /* 0x0000000000017941 */ /* 0x000fea0003800000 */
.L_x_5004:
[----:B------:R-:W-:Y:S05]  /*1c790*/  BRA `(.L_x_5006) ;  /* 0xffffff8c00487947 */ /* 0x000fea000383ffff */
.L_x_4852:
[----:B------:R-:W-:Y:S01]  /*1c7a0*/  BSSY B1, `(.L_x_5007) ;  /* 0x0000006000017945 */ /* 0x000fe20003800000 */
[----:B------:R-:W-:-:S07]  /*1c7b0*/  IMAD.MOV.U32 R15, RZ, RZ, -0x1 ;  /* 0xffffffffff0f7424 */ /* 0x000fce00078e00ff */
[----:B012---:R-:W-:Y:S05]  /*1c7c0*/  WARPSYNC.COLLECTIVE R15, `(.L_x_5008) ;  /* 0x000000000f0c7348 */ /* 0x007fea0003c00000 */
[----:B------:R-:W-:Y:S02]  /*1c7d0*/  ELECT P6, UR62, PT ;  /* 0x00000000003e782f */ /* 0x000fe400038c0000 */
[----:B------:R-:W-:Y:S01]  /*1c7e0*/  MOV R14, UR62 ;  /* 0x0000003e000e7c02 */ /* 0x000fe20008000f00 */
[----:B012---:R-:W-:Y:S10]  /*1c7f0*/  ENDCOLLECTIVE ;  /* 0x000000000000791b */ /* 0x007ff40003800000 */
.L_x_5008:
[----:B------:R-:W-:Y:S05]  /*1c800*/  BSYNC B1 ;  /* 0x0000000000017941 */ /* 0x000fea0003800000 */
.L_x_5007:
[----:B------:R-:W-:Y:S05]  /*1c810*/  BRA `(.L_x_4851) ;  /* 0xffffff8c00407947 */ /* 0x000fea000383ffff */
.L_x_4854:
[----:B0-----:R0:W2:Y:S02]  /*1c820*/  SYNCS.PHASECHK.TRANS64.TRYWAIT P0, [R23+URZ+0x28c20], R3 ;  /* 0x028c2003170075a7 */ /* 0x0010a4000800017f */
[----:B--2---:R-:W-:Y:S05]  /*1c830*/  @!P0 NANOSLEEP.SYNCS 0x989680 ;  /* 0x009896800000895d */ /* 0x004fea0003900000 */
[----:B------:R-:W2:Y:S02]  /*1c840*/  @!P0 SYNCS.PHASECHK.TRANS64 P0, [R23+URZ+0x28c20], R3 ;  /* 0x028c2003170085a7 */ /* 0x000ea4000800007f */
[----:B--2---:R-:W-:Y:S05]  /*1c850*/  @!P0 BRA `(.L_x_4854) ;  /* 0xfffffffc00f08947 */ /* 0x004fea000383ffff */
[----:B------:R-:W-:Y:S05]  /*1c860*/  BRA `(.L_x_5009) ;  /* 0xffffff8c00507947 */ /* 0x000fea000383ffff */
.L_x_4858:
[----:B0-----:R0:W1:Y:S02]  /*1c870*/  SYNCS.PHASECHK.TRANS64.TRYWAIT P0, [R3+URZ+0x28ca0], R8 ;  /* 0x028ca008030075a7 */ /* 0x001064000800017f */
[----:B-1----:R-:W-:Y:S05]  /*1c880*/  @!P0 NANOSLEEP.SYNCS 0x989680 ;  /* 0x009896800000895d */ /* 0x002fea0003900000 */
[----:B------:R-:W1:Y:S02]  /*1c890*/  @!P0 SYNCS.PHASECHK.TRANS64 P0, [R3+URZ+0x28ca0], R8 ;  /* 0x028ca008030085a7 */ /* 0x000e64000800007f */
[----:B-1----:R-:W-:Y:S05]  /*1c8a0*/  @!P0 BRA `(.L_x_4858) ;  /* 0xfffffffc00f08947 */ /* 0x002fea000383ffff */
[----:B------:R-:W-:Y:S05]  /*1c8b0*/  BRA `(.L_x_5010) ;  /* 0xffffff8c00687947 */ /* 0x000fea000383ffff */
.L_x_4863:
[----:B-1----:R1:W2:Y:S02]  /*1c8c0*/  SYNCS.PHASECHK.TRANS64.TRYWAIT P0, [R3+URZ+0x28cc0], R8 ;  /* 0x028cc008030075a7 */ /* 0x0022a4000800017f */
[----:B--2---:R-:W-:Y:S05]  /*1c8d0*/  @!P0 NANOSLEEP.SYNCS 0x989680 ;  /* 0x009896800000895d */ /* 0x004fea0003900000 */
[----:B------:R-:W2:Y:S02]  /*1c8e0*/  @!P0 SYNCS.PHASECHK.TRANS64 P0, [R3+URZ+0x28cc0], R8 ;  /* 0x028cc008030085a7 */ /* 0x000ea4000800007f */
[----:B--2---:R-:W-:Y:S05]  /*1c8f0*/  @!P0 BRA `(.L_x_4863) ;  /* 0xfffffffc00f08947 */ /* 0x004fea000383ffff */
[----:B------:R-:W-:Y:S05]  /*1c900*/  BRA `(.L_x_5011) ;  /* 0xffffff8c00e47947 */ /* 0x000fea000383ffff */
.L_x_4877:
[----:B0-----:R0:W2:Y:S02]  /*1c910*/  SYNCS.PHASECHK.TRANS64.TRYWAIT P1, [R8+URZ+0x28ca0], R2 ;  /* 0x028ca002080075a7 */ /* 0x0010a4000802017f */
[----:B--2---:R-:W-:Y:S05]  /*1c920*/  @!P1 NANOSLEEP.SYNCS 0x989680 ;  /* 0x009896800000995d */ /* 0x004fea0003900000 */
[----:B------:R-:W2:Y:S02]  /*1c930*/  @!P1 SYNCS.PHASECHK.TRANS64 P1, [R8+URZ+0x28ca0], R2 ;  /* 0x028ca002080095a7 */ /* 0x000ea4000802007f */
[----:B--2---:R-:W-:Y:S05]  /*1c940*/  @!P1 BRA `(.L_x_4877) ;  /* 0xfffffffc00f09947 */ /* 0x004fea000383ffff */
[----:B------:R-:W-:Y:S05]  /*1c950*/  BRA `(.L_x_5012) ;  /* 0xffffff9800487947 */ /* 0x000fea000383ffff */
.L_x_4882:
[----:B-1----:R1:W2:Y:S02]  /*1c960*/  SYNCS.PHASECHK.TRANS64.TRYWAIT P1, [R8+URZ+0x28cc0], R2 ;  /* 0x028cc002080075a7 */ /* 0x0022a4000802017f */
[----:B--2---:R-:W-:Y:S05]  /*1c970*/  @!P1 NANOSLEEP.SYNCS 0x989680 ;  /* 0x009896800000995d */ /* 0x004fea0003900000 */
[----:B------:R-:W2:Y:S02]  /*1c980*/  @!P1 SYNCS.PHASECHK.TRANS64 P1, [R8+URZ+0x28cc0], R2 ;  /* 0x028cc002080095a7 */ /* 0x000ea4000802007f */
[----:B--2---:R-:W-:Y:S05]  /*1c990*/  @!P1 BRA `(.L_x_4882) ;  /* 0xfffffffc00f09947 */ /* 0x004fea000383ffff */
[----:B------:R-:W-:Y:S05]  /*1c9a0*/  BRA `(.L_x_5013) ;  /* 0xffffff9800c07947 */ /* 0x000fea000383ffff */
.L_x_4902:
        /* <DEDUP_REMOVED lines=11> */
.L_x_5015:
[----:B------:R-:W-:Y:S05]  /*1ca60*/  BSYNC B0 ;  /* 0x0000000000007941 */ /* 0x000fea0003800000 */
.L_x_5014:
[----:B------:R-:W-:Y:S05]  /*1ca70*/  BRA `(.L_x_5016) ;  /* 0xffffffac00cc7947 */ /* 0x000fea000383ffff */
.L_x_4905:
[----:B0-----:R0:W1:Y:S02]  /*1ca80*/  SYNCS.PHASECHK.TRANS64.TRYWAIT P0, [R31+URZ+0x28c40], R0 ;  /* 0x028c40001f0075a7 */ /* 0x001064000800017f */
[----:B-1----:R-:W-:Y:S05]  /*1ca90*/  @!P0 NANOSLEEP.SYNCS 0x989680 ;  /* 0x009896800000895d */ /* 0x002fea0003900000 */
[----:B------:R-:W1:Y:S02]  /*1caa0*/  @!P0 SYNCS.PHASECHK.TRANS64 P0, [R31+URZ+0x28c40], R0 ;  /* 0x028c40001f0085a7 */ /* 0x000e64000800007f */
[----:B-1----:R-:W-:Y:S05]  /*1cab0*/  @!P0 BRA `(.L_x_4905) ;  /* 0xfffffffc00f08947 */ /* 0x002fea000383ffff */
[----:B------:R-:W-:Y:S05]  /*1cac0*/  BRA `(.L_x_5017) ;  /* 0xffffffb0000c7947 */ /* 0x000fea000383ffff */
.L_x_4906:
        /* <DEDUP_REMOVED lines=8> */
.L_x_5019:
[----:B------:R-:W-:Y:S05]  /*1cb50*/  BSYNC B0 ;  /* 0x0000000000007941 */ /* 0x000fea0003800000 */
.L_x_5018:
        /* <DEDUP_REMOVED lines=9> */
.L_x_5020:
[----:B------:R-:W-:Y:S02]  /*1cbf0*/  IMAD.MOV.U32 R13, RZ, RZ, R4 ;  /* 0x000000ffff0d7224 */ /* 0x000fe400078e0004 */
[----:B------:R-:W-:Y:S02]  /*1cc00*/  IMAD.MOV.U32 R12, RZ, RZ, 0x1 ;  /* 0x00000001ff0c7424 */ /* 0x000fe400078e00ff */
[----:B------:R-:W-:-:S07]  /*1cc10*/  IMAD.MOV.U32 R3, RZ, RZ, R14 ;  /* 0x000000ffff037224 */ /* 0x000fce00078e000e */
[----:B------:R-:W-:Y:S05]  /*1cc20*/  WARPSYNC.COLLECTIVE R15, `(.L_x_5021) ;  /* 0x000000000f087348 */ /* 0x000fea0003c00000 */
[----:B------:R0:W1:Y:S02]  /*1cc30*/  SHFL.IDX P6, R14, R13, R12, R11 ;  /* 0x0000000c0d0e7389 */ /* 0x00006400000c000b */
[----:B01----:R-:W-:Y:S01]  /*1cc40*/  ENDCOLLECTIVE ;  /* 0x000000000000791b */ /* 0x003fe20003800000 */
.L_x_5021:
        /* <DEDUP_REMOVED lines=15> */
.L_x_5022:
[----:B------:R-:W-:Y:S02]  /*1cd40*/  @P0 IMAD R6, R5, 0x2, R23 ;  /* 0x0000000205060824 */ /* 0x000fe400078e0217 */
[----:B------:R-:W-:Y:S02]  /*1cd50*/  IMAD.MOV.U32 R13, RZ, RZ, R4 ;  /* 0x000000ffff0d7224 */ /* 0x000fe400078e0004 */
[----:B------:R-:W-:Y:S02]  /*1cd60*/  IMAD.MOV.U32 R12, RZ, RZ, 0x2 ;  /* 0x00000002ff0c7424 */ /* 0x000fe400078e00ff */
[----:B------:R-:W-:-:S07]  /*1cd70*/  IMAD.MOV.U32 R3, RZ, RZ, R14 ;  /* 0x000000ffff037224 */ /* 0x000fce00078e000e */
[----:B------:R-:W-:Y:S05]  /*1cd80*/  WARPSYNC.COLLECTIVE R15, `(.L_x_5023) ;  /* 0x000000000f087348 */ /* 0x000fea0003c00000 */
[----:B------:R0:W1:Y:S02]  /*1cd90*/  SHFL.IDX P6, R14, R13, R12, R11 ;  /* 0x0000000c0d0e7389 */ /* 0x00006400000c000b */
[----:B01----:R-:W-:Y:S01]  /*1cda0*/  ENDCOLLECTIVE ;  /* 0x000000000000791b */ /* 0x003fe20003800000 */
.L_x_5023:
        /* <DEDUP_REMOVED lines=15> */
.L_x_5024:
[----:B------:R-:W-:Y:S02]  /*1cea0*/  @P0 IMAD R6, R5, 0x2, R23 ;  /* 0x0000000205060824 */ /* 0x000fe400078e0217 */
[----:B------:R-:W-:Y:S02]  /*1ceb0*/  IMAD.MOV.U32 R13, RZ, RZ, R4 ;  /* 0x000000ffff0d7224 */ /* 0x000fe400078e0004 */
[----:B------:R-:W-:Y:S02]  /*1cec0*/  IMAD.MOV.U32 R12, RZ, RZ, 0x3 ;  /* 0x00000003ff0c7424 */ /* 0x000fe400078e00ff */
[----:B------:R-:W-:-:S07]  /*1ced0*/  IMAD.MOV.U32 R3, RZ, RZ, R14 ;  /* 0x000000ffff037224 */ /* 0x000fce00078e000e */
[----:B------:R-:W-:Y:S05]  /*1cee0*/  WARPSYNC.COLLECTIVE R15, `(.L_x_5025) ;  /* 0x000000000f087348 */ /* 0x000fea0003c00000 */
[----:B------:R0:W1:Y:S02]  /*1cef0*/  SHFL.IDX P6, R14, R13, R12, R11 ;  /* 0x0000000c0d0e7389 */ /* 0x00006400000c000b */
[----:B01----:R-:W-:Y:S01]  /*1cf00*/  ENDCOLLECTIVE ;  /* 0x000000000000791b */ /* 0x003fe20003800000 */
.L_x_5025:
[----:B------:R-:W-:-:S04]  /*1cf10*/  @P0 LEA R3, P1, R7, R3, 0x1 ;  /* 0x0000000307030211 */ /* 0x000fc800078208ff */
[----:B------:R-:W-:-:S04]  /*1cf20*/  @P0 IADD3.X R2, RZ, R2, RZ, P1, !PT ;  /* 0x00000002ff020210 */ /* 0x000fc80000ffe4ff */
[----:B------:R-:W-:Y:S01]  /*1cf30*/  @P0 LOP3.LUT R3, R3, R2, RZ, 0x3c, !PT ;  /* 0x0000000203030212 */ /* 0x000fe200078e3cff */
[----:B------:R-:W-:-:S03]  /*1cf40*/  IMAD.MOV.U32 R13, RZ, RZ, R0 ;  /* 0x000000ffff0d7224 */ /* 0x000fc600078e0000 */
[----:B------:R-:W-:-:S04]  /*1cf50*/  @P0 LOP3.LUT R2, R3, R2, RZ, 0x3c, !PT ;  /* 0x0000000203020212 */ /* 0x000fc800078e3cff */
[----:B------:R-:W-:Y:S01]  /*1cf60*/  @P0 LOP3.LUT R3, R3, R2, RZ, 0x3c, !PT ;  /* 0x0000000203030212 */ /* 0x000fe200078e3cff */
[----:B------:R-:W-:-:S04]  /*1cf70*/  IMAD.MOV.U32 R4, RZ, RZ, R14 ;  /* 0x000000ffff047224 */ /* 0x000fc800078e000e */
[----:B------:R-:W-:Y:S01]  /*1cf80*/  @!PT LDS RZ, [RZ] ;  /* 0x00000000fffff984 */ /* 0x000fe20000000800 */
[----:B------:R-:W-:Y:S01]  /*1cf90*/  @!PT LDS RZ, [RZ] ;  /* 0x00000000fffff984 */ /* 0x000fe20000000800 */
[----:B------:R-:W-:Y:S01]  /*1cfa0*/  @!PT LDS RZ, [RZ] ;  /* 0x00000000fffff984 */ /* 0x000fe20000000800 */
[----:B------:R0:W-:Y:S03]  /*1cfb0*/  @P0 LDGSTS.E.BYPASS.LTC128B.128 [R6+0x23400], desc[UR40][R2.64], !P2 ;  /* 0x2340000002060fae */ /* 0x0001e6000d101d68 */
[----:B0-----:R-:W-:Y:S05]  /*1cfc0*/  WARPSYNC.COLLECTIVE R15, `(.L_x_5026) ;  /* 0x000000000f087348 */ /* 0x001fea0003c00000 */
[----:B------:R1:W2:Y:S02]  /*1cfd0*/  SHFL.IDX P6, R14, R13, R12, R11 ;  /* 0x0000000c0d0e7389 */ /* 0x0002a400000c000b */
[----:B012---:R-:W-:Y:S01]  /*1cfe0*/  ENDCOLLECTIVE ;  /* 0x000000000000791b */ /* 0x007fe20003800000 */
.L_x_5026:
[----:B------:R-:W-:Y:S01]  /*1cff0*/  IMAD.MOV.U32 R0, RZ, RZ, R14 ;  /* 0x000000ffff007224 */ /* 0x000fe200078e000e */
[----:B------:R-:W-:Y:S06]  /*1d000*/  BRA `(.L_x_5027) ;  /* 0xffffffac00c87947 */ /* 0x000fec000383ffff */
.L_x_4911:
        /* <DEDUP_REMOVED lines=9> */
.L_x_5028:
[C---:B------:R-:W-:Y:S01]  /*1d0a0*/  VIADD R6, R17.reuse, 0x10 ;  /* 0x0000001011067836 */ /* 0x040fe20000000000 */
[----:B------:R-:W-:Y:S01]  /*1d0b0*/  ISETP.GE.AND P0, PT, R17, R3, PT ;  /* 0x000000031100720c */ /* 0x000fe20003f06270 */
[----:B------:R-:W-:Y:S02]  /*1d0c0*/  IMAD.MOV.U32 R13, RZ, RZ, R0 ;  /* 0x000000ffff0d7224 */ /* 0x000fe400078e0000 */
[----:B------:R-:W-:-:S10]  /*1d0d0*/  IMAD.MOV.U32 R4, RZ, RZ, R14 ;  /* 0x000000ffff047224 */ /* 0x000fd400078e000e */
[----:B------:R-:W-:Y:S05]  /*1d0e0*/  WARPSYNC.COLLECTIVE R15, `(.L_x_5029) ;  /* 0x000000000f087348 */ /* 0x000fea0003c00000 */
[----:B------:R0:W1:Y:S02]  /*1d0f0*/  SHFL.IDX P6, R14, R13, R12, R11 ;  /* 0x0000000c0d0e7389 */ /* 0x00006400000c000b */
[----:B01----:R-:W-:Y:S01]  /*1d100*/  ENDCOLLECTIVE ;  /* 0x000000000000791b */ /* 0x003fe20003800000 */
.L_x_5029:
[----:B------:R-:W-:Y:S02]  /*1d110*/  IMAD.MOV.U32 R13, RZ, RZ, R2 ;  /* 0x000000ffff0d7224 */ /* 0x000fe400078e0002 */
[----:B------:R-:W-:Y:S02]  /*1d120*/  IMAD.MOV.U32 R12, RZ, RZ, 0x1 ;  /* 0x00000001ff0c7424 */ /* 0x000fe400078e00ff */
[----:B------:R-:W-:-:S07]  /*1d130*/  IMAD.MOV.U32 R5, RZ, RZ, R14 ;  /* 0x000000ffff057224 */ /* 0x000fce00078e000e */
[----:B------:R-:W-:Y:S05]  /*1d140*/  WARPSYNC.COLLECTIVE R15, `(.L_x_5030) ;  /* 0x000000000f087348 */ /* 0x000fea0003c00000 */
[----:B------:R0:W1:Y:S02]  /*1d150*/  SHFL.IDX P6, R14, R13, R12, R11 ;  /* 0x0000000c0d0e7389 */ /* 0x00006400000c000b */
[----:B01----:R-:W-:Y:S01]  /*1d160*/  ENDCOLLECTIVE ;  /* 0x000000000000791b */ /* 0x003fe20003800000 */
.L_x_5030:
        /* <DEDUP_REMOVED lines=10> */
[----:B------:R-:W-:Y:S02]  /*1d210*/  ISETP.GE.AND P0, PT, R6, R3, PT ;  /* 0x000000030600720c */ /* 0x000fe40003f06270 */
[----:B0-----:R-:W-:-:S11]  /*1d220*/  MOV R4, R14 ;  /* 0x0000000e00047202 */ /* 0x001fd60000000f00 */
[----:B------:R-:W-:Y:S05]  /*1d230*/  WARPSYNC.COLLECTIVE R15, `(.L_x_5031) ;  /* 0x000000000f087348 */ /* 0x000fea0003c00000 */
[----:B------:R0:W1:Y:S02]  /*1d240*/  SHFL.IDX P6, R14, R13, R12, R11 ;  /* 0x0000000c0d0e7389 */ /* 0x00006400000c000b */
[----:B01----:R-:W-:Y:S01]  /*1d250*/  ENDCOLLECTIVE ;  /* 0x000000000000791b */ /* 0x003fe20003800000 */
.L_x_5031:
[----:B------:R-:W-:Y:S02]  /*1d260*/  IMAD.MOV.U32 R13, RZ, RZ, R2 ;  /* 0x000000ffff0d7224 */ /* 0x000fe400078e0002 */
[----:B------:R-:W-:Y:S02]  /*1d270*/  IMAD.MOV.U32 R12, RZ, RZ, 0x2 ;  /* 0x00000002ff0c7424 */ /* 0x000fe400078e00ff */
[----:B------:R-:W-:-:S07]  /*1d280*/  IMAD.MOV.U32 R5, RZ, RZ, R14 ;  /* 0x000000ffff057224 */ /* 0x000fce00078e000e */
[----:B------:R-:W-:Y:S05]  /*1d290*/  WARPSYNC.COLLECTIVE R15, `(.L_x_5032) ;  /* 0x000000000f087348 */ /* 0x000fea0003c00000 */
[----:B------:R0:W1:Y:S02]  /*1d2a0*/  SHFL.IDX P6, R14, R13, R12, R11 ;  /* 0x0000000c0d0e7389 */ /* 0x00006400000c000b */
[----:B01----:R-:W-:Y:S01]  /*1d2b0*/  ENDCOLLECTIVE ;  /* 0x000000000000791b */ /* 0x003fe20003800000 */
.L_x_5032:
        /* <DEDUP_REMOVED lines=16> */
.L_x_5033:
[----:B------:R-:W-:Y:S02]  /*1d3c0*/  IMAD.MOV.U32 R13, RZ, RZ, R2 ;  /* 0x000000ffff0d7224 */ /* 0x000fe400078e0002 */
[----:B------:R-:W-:Y:S02]  /*1d3d0*/  IMAD.MOV.U32 R12, RZ, RZ, 0x3 ;  /* 0x00000003ff0c7424 */ /* 0x000fe400078e00ff */
[----:B------:R-:W-:-:S07]  /*1d3e0*/  IMAD.MOV.U32 R5, RZ, RZ, R14 ;  /* 0x000000ffff057224 */ /* 0x000fce00078e000e */
[----:B------:R-:W-:Y:S05]  /*1d3f0*/  WARPSYNC.COLLECTIVE R15, `(.L_x_5034) ;  /* 0x000000000f087348 */ /* 0x000fea0003c00000 */
[----:B------:R0:W1:Y:S02]  /*1d400*/  SHFL.IDX P6, R14, R13, R12, R11 ;  /* 0x0000000c0d0e7389 */ /* 0x00006400000c000b */
[----:B01----:R-:W-:Y:S01]  /*1d410*/  ENDCOLLECTIVE ;  /* 0x000000000000791b */ /* 0x003fe20003800000 */
.L_x_5034:
        /* <DEDUP_REMOVED lines=14> */
.L_x_5035:
[----:B------:R-:W-:Y:S01]  /*1d500*/  IMAD.MOV.U32 R0, RZ, RZ, R14 ;  /* 0x000000ffff007224 */ /* 0x000fe200078e000e */
[----:B------:R-:W-:Y:S06]  /*1d510*/  BRA `(.L_x_5036) ;  /* 0xffffffb000f87947 */ /* 0x000fec000383ffff */
.L_x_4914:
[----:B0-----:R0:W1:Y:S02]  /*1d520*/  SYNCS.PHASECHK.TRANS64.TRYWAIT P0, [R23+URZ+0x28c20], R0 ;  /* 0x028c2000170075a7 */ /* 0x001064000800017f */
[----:B-1----:R-:W-:Y:S05]  /*1d530*/  @!P0 NANOSLEEP.SYNCS 0x989680 ;  /* 0x009896800000895d */ /* 0x002fea0003900000 */
[----:B------:R-:W1:Y:S02]  /*1d540*/  @!P0 SYNCS.PHASECHK.TRANS64 P0, [R23+URZ+0x28c20], R0 ;  /* 0x028c2000170085a7 */ /* 0x000e64000800007f */
[----:B-1----:R-:W-:Y:S05]  /*1d550*/  @!P0 BRA `(.L_x_4914) ;  /* 0xfffffffc00f08947 */ /* 0x002fea000383ffff */
[----:B------:R-:W-:Y:S05]  /*1d560*/  BRA `(.L_x_5037) ;  /* 0xffffffb400547947 */ /* 0x000fea000383ffff */
.L_x_4917:
[----:B0-----:R0:W1:Y:S02]  /*1d570*/  SYNCS.PHASECHK.TRANS64.TRYWAIT P0, [R31+URZ+0x28c60], R0 ;  /* 0x028c60001f0075a7 */ /* 0x001064000800017f */
[----:B-1----:R-:W-:Y:S05]  /*1d580*/  @!P0 NANOSLEEP.SYNCS 0x989680 ;  /* 0x009896800000895d */ /* 0x002fea0003900000 */
[----:B------:R-:W1:Y:S02]  /*1d590*/  @!P0 SYNCS.PHASECHK.TRANS64 P0, [R31+URZ+0x28c60], R0 ;  /* 0x028c60001f0085a7 */ /* 0x000e64000800007f */
[----:B-1----:R-:W-:Y:S05]  /*1d5a0*/  @!P0 BRA `(.L_x_4917) ;  /* 0xfffffffc00f08947 */ /* 0x002fea000383ffff */
[----:B------:R-:W-:Y:S05]  /*1d5b0*/  BRA `(.L_x_5038) ;  /* 0xffffffb400647947 */ /* 0x000fea000383ffff */
.L_x_4918:
        /* <DEDUP_REMOVED lines=8> */
.L_x_5040:
[----:B------:R-:W-:Y:S05]  /*1d640*/  BSYNC B0 ;  /* 0x0000000000007941 */ /* 0x000fea0003800000 */
.L_x_5039:
        /* <DEDUP_REMOVED lines=15> */
.L_x_5041:
        /* <DEDUP_REMOVED lines=40> */
.L_x_5042:
[----:B------:R-:W-:Y:S02]  /*1d9c0*/  IMAD.MOV.U32 R13, RZ, RZ, R5 ;  /* 0x000000ffff0d7224 */ /* 0x000fe400078e0005 */
[----:B------:R-:W-:-:S07]  /*1d9d0*/  IMAD.MOV.U32 R3, RZ, RZ, R14 ;  /* 0x000000ffff037224 */ /* 0x000fce00078e000e */
[----:B------:R-:W-:Y:S05]  /*1d9e0*/  WARPSYNC.COLLECTIVE R15, `(.L_x_5043) ;  /* 0x000000000f087348 */ /* 0x000fea0003c00000 */
[----:B------:R0:W1:Y:S02]  /*1d9f0*/  SHFL.IDX P6, R14, R13, R12, R11 ;  /* 0x0000000c0d0e7389 */ /* 0x00006400000c000b */
[----:B01----:R-:W-:Y:S01]  /*1da00*/  ENDCOLLECTIVE ;  /* 0x000000000000791b */ /* 0x003fe20003800000 */
.L_x_5043:
        /* <DEDUP_REMOVED lines=29> */
.L_x_5044:
[----:B------:R-:W-:Y:S01]  /*1dbe0*/  IMAD.MOV.U32 R13, RZ, RZ, R5 ;  /* 0x000000ffff0d7224 */ /* 0x000fe200078e0005 */
[----:B------:R-:W-:-:S07]  /*1dbf0*/  MOV R7, R14 ;  /* 0x0000000e00077202 */ /* 0x000fce0000000f00 */
[----:B------:R-:W-:Y:S05]  /*1dc00*/  WARPSYNC.COLLECTIVE R15, `(.L_x_5045) ;  /* 0x000000000f087348 */ /* 0x000fea0003c00000 */
[----:B------:R0:W1:Y:S02]  /*1dc10*/  SHFL.IDX P6, R14, R13, R12, R11 ;  /* 0x0000000c0d0e7389 */ /* 0x00006400000c000b */
[----:B01----:R-:W-:Y:S01]  /*1dc20*/  ENDCOLLECTIVE ;  /* 0x000000000000791b */ /* 0x003fe20003800000 */
.L_x_5045:
        /* <DEDUP_REMOVED lines=29> */
.L_x_5046:
[----:B------:R-:W-:Y:S02]  /*1de00*/  IMAD.MOV.U32 R13, RZ, RZ, R5 ;  /* 0x000000ffff0d7224 */ /* 0x000fe400078e0005 */
[----:B------:R-:W-:-:S07]  /*1de10*/  IMAD.MOV.U32 R6, RZ, RZ, R14 ;  /* 0x000000ffff067224 */ /* 0x000fce00078e000e */
[----:B------:R-:W-:Y:S05]  /*1de20*/  WARPSYNC.COLLECTIVE R15, `(.L_x_5047) ;  /* 0x000000000f087348 */ /* 0x000fea0003c00000 */
[----:B------:R0:W1:Y:S02]  /*1de30*/  SHFL.IDX P6, R14, R13, R12, R11 ;  /* 0x0000000c0d0e7389 */ /* 0x00006400000c000b */
[----:B01----:R-:W-:Y:S01]  /*1de40*/  ENDCOLLECTIVE ;  /* 0x000000000000791b */ /* 0x003fe20003800000 */
.L_x_5047:
[----:B------:R-:W-:Y:S01]  /*1de50*/  IMAD.MOV.U32 R2, RZ, RZ, R14 ;  /* 0x000000ffff027224 */ /* 0x000fe200078e000e */
[----:B------:R-:W-:Y:S06]  /*1de60*/  BRA `(.L_x_5048) ;  /* 0xffffffb000fc7947 */ /* 0x000fec000383ffff */
.L_x_4925:
[----:B0-----:R0:W1:Y:S02]  /*1de70*/  SYNCS.PHASECHK.TRANS64.TRYWAIT P0, [R6+URZ+0x28c40], R17 ;  /* 0x028c4011060075a7 */ /* 0x001064000800017f */
[----:B-1----:R-:W-:Y:S05]  /*1de80*/  @!P0 NANOSLEEP.SYNCS 0x989680 ;  /* 0x009896800000895d */ /* 0x002fea0003900000 */
[----:B------:R-:W1:Y:S02]  /*1de90*/  @!P0 SYNCS.PHASECHK.TRANS64 P0, [R6+URZ+0x28c40], R17 ;  /* 0x028c4011060085a7 */ /* 0x000e64000800007f */
[----:B-1----:R-:W-:Y:S05]  /*1dea0*/  @!P0 BRA `(.L_x_4925) ;  /* 0xfffffffc00f08947 */ /* 0x002fea000383ffff */
[----:B------:R-:W-:Y:S05]  /*1deb0*/  BRA `(.L_x_5049) ;  /* 0xffffffb8008c7947 */ /* 0x000fea000383ffff */
.L_x_4926:
        /* <DEDUP_REMOVED lines=8> */
.L_x_5051:
[----:B------:R-:W-:Y:S05]  /*1df40*/  BSYNC B1 ;  /* 0x0000000000017941 */ /* 0x000fea0003800000 */
.L_x_5050:
        /* <DEDUP_REMOVED lines=9> */
.L_x_5052:
[----:B------:R-:W-:Y:S02]  /*1dfe0*/  IMAD.MOV.U32 R13, RZ, RZ, R27 ;  /* 0x000000ffff0d7224 */ /* 0x000fe400078e001b */
[----:B------:R-:W-:Y:S02]  /*1dff0*/  IMAD.MOV.U32 R12, RZ, RZ, 0x1 ;  /* 0x00000001ff0c7424 */ /* 0x000fe400078e00ff */
[----:B------:R-:W-:-:S07]  /*1e000*/  IMAD.MOV.U32 R2, RZ, RZ, R14 ;  /* 0x000000ffff027224 */ /* 0x000fce00078e000e */
[----:B------:R-:W-:Y:S05]  /*1e010*/  WARPSYNC.COLLECTIVE R15, `(.L_x_5053) ;  /* 0x000000000f087348 */ /* 0x000fea0003c00000 */
[----:B------:R0:W1:Y:S02]  /*1e020*/  SHFL.IDX P6, R14, R13, R12, R11 ;  /* 0x0000000c0d0e7389 */ /* 0x00006400000c000b */
[----:B01----:R-:W-:Y:S01]  /*1e030*/  ENDCOLLECTIVE ;  /* 0x000000000000791b */ /* 0x003fe20003800000 */
.L_x_5053:
[----:B------:R-:W-:-:S04]  /*1e040*/  IADD3 R2, P0, R2, R0, RZ ;  /* 0x0000000002027210 */ /* 0x000fc80007f1e0ff */
[----:B------:R-:W-:-:S05]  /*1e050*/  IADD3.X R3, RZ, R3, RZ, P0, !PT ;  /* 0x00000003ff037210 */ /* 0x000fca00007fe4ff */
        /* <DEDUP_REMOVED lines=9> */
.L_x_5054:
[----:B------:R-:W-:Y:S02]  /*1e0f0*/  IMAD.MOV.U32 R13, RZ, RZ, R27 ;  /* 0x000000ffff0d7224 */ /* 0x000fe400078e001b */
[----:B------:R-:W-:Y:S02]  /*1e100*/  IMAD.MOV.U32 R12, RZ, RZ, 0x2 ;  /* 0x00000002ff0c7424 */ /* 0x000fe400078e00ff */
[----:B------:R-:W-:-:S07]  /*1e110*/  IMAD.MOV.U32 R2, RZ, RZ, R14 ;  /* 0x000000ffff027224 */ /* 0x000fce00078e000e */
[----:B------:R-:W-:Y:S05]  /*1e120*/  WARPSYNC.COLLECTIVE R15, `(.L_x_5055) ;  /* 0x000000000f087348 */ /* 0x000fea0003c00000 */
[----:B------:R0:W1:Y:S02]  /*1e130*/  SHFL.IDX P6, R14, R13, R12, R11 ;  /* 0x0000000c0d0e7389 */ /* 0x00006400000c000b */
[----:B01----:R-:W-:Y:S01]  /*1e140*/  ENDCOLLECTIVE ;  /* 0x000000000000791b */ /* 0x003fe20003800000 */
.L_x_5055:
        /* <DEDUP_REMOVED lines=11> */
.L_x_5056:
[----:B------:R-:W-:Y:S02]  /*1e200*/  IMAD.MOV.U32 R13, RZ, RZ, R27 ;  /* 0x000000ffff0d7224 */ /* 0x000fe400078e001b */
[----:B------:R-:W-:Y:S02]  /*1e210*/  IMAD.MOV.U32 R12, RZ, RZ, 0x3 ;  /* 0x00000003ff0c7424 */ /* 0x000fe400078e00ff */
[----:B------:R-:W-:-:S07]  /*1e220*/  IMAD.MOV.U32 R2, RZ, RZ, R14 ;  /* 0x000000ffff027224 */ /* 0x000fce00078e000e */
[----:B------:R-:W-:Y:S05]  /*1e230*/  WARPSYNC.COLLECTIVE R15, `(.L_x_5057) ;  /* 0x000000000f087348 */ /* 0x000fea0003c00000 */
[----:B------:R0:W1:Y:S02]  /*1e240*/  SHFL.IDX P6, R14, R13, R12, R11 ;  /* 0x0000000c0d0e7389 */ /* 0x00006400000c000b */
[----:B01----:R-:W-:Y:S01]  /*1e250*/  ENDCOLLECTIVE ;  /* 0x000000000000791b */ /* 0x003fe20003800000 */
.L_x_5057:
        /* <DEDUP_REMOVED lines=11> */
.L_x_5058:
[----:B------:R-:W-:Y:S01]  /*1e310*/  IMAD.MOV.U32 R2, RZ, RZ, R14 ;  /* 0x000000ffff027224 */ /* 0x000fe200078e000e */
[----:B------:R-:W-:Y:S06]  /*1e320*/  BRA `(.L_x_5059) ;  /* 0xffffffb8001c7947 */ /* 0x000fec000383ffff */
.L_x_4931:
[----:B---3--:R3:W4:Y:S02]  /*1e330*/  SYNCS.PHASECHK.TRANS64.TRYWAIT P0, [R6+URZ+0x28c60], R17 ;  /* 0x028c6011060075a7 */ /* 0x008724000800017f */
[----:B----4-:R-:W-:Y:S05]  /*1e340*/  @!P0 NANOSLEEP.SYNCS 0x989680 ;  /* 0x009896800000895d */ /* 0x010fea0003900000 */
[----:B------:R-:W4:Y:S02]  /*1e350*/  @!P0 SYNCS.PHASECHK.TRANS64 P0, [R6+URZ+0x28c60], R17 ;  /* 0x028c6011060085a7 */ /* 0x000f24000800007f */
[----:B----4-:R-:W-:Y:S05]  /*1e360*/  @!P0 BRA `(.L_x_4931) ;  /* 0xfffffffc00f08947 */ /* 0x010fea000383ffff */
[----:B------:R-:W-:Y:S05]  /*1e370*/  BRA `(.L_x_5060) ;  /* 0xffffffb8006c7947 */ /* 0x000fea000383ffff */
.L_x_4932:
[----:B------:R-:W-:Y:S01]  /*1e380*/  BSSY B1, `(.L_x_5061) ;  /* 0x0000008000017945 */ /* 0x000fe20003800000 */
[----:B------:R-:W-:Y:S01]  /*1e390*/  MOV R13, R10 ;  /* 0x0000000a000d7202 */ /* 0x000fe20000000f00 */
[----:B------:R-:W-:Y:S02]  /*1e3a0*/  IMAD.MOV.U32 R12, RZ, RZ, RZ ;  /* 0x000000ffff0c7224 */ /* 0x000fe400078e00ff */
[----:B------:R-:W-:Y:S02]  /*1e3b0*/  IMAD.MOV.U32 R11, RZ, RZ, 0x181f ;  /* 0x0000181fff0b7424 */ /* 0x000fe400078e00ff */
[----:B------:R-:W-:-:S07]  /*1e3c0*/  IMAD.MOV.U32 R15, RZ, RZ, -0x1 ;  /* 0xffffffffff0f7424 */ /* 0x000fce00078e00ff */
[----:B-12---:R-:W-:Y:S05]  /*1e3d0*/  WARPSYNC.COLLECTIVE R15, `(.L_x_5062) ;  /* 0x000000000f087348 */ /* 0x006fea0003c00000 */
[----:B------:R0:W3:Y:S02]  /*1e3e0*/  SHFL.IDX P6, R14, R13, R12, R11 ;  /* 0x0000000c0d0e7389 */ /* 0x0000e400000c000b */
[----:B0123--:R-:W-:Y:S01]  /*1e3f0*/  ENDCOLLECTIVE ;  /* 0x000000000000791b */ /* 0x00ffe20003800000 */
.L_x_5062:
[----:B------:R-:W-:Y:S05]  /*1e400*/  BSYNC B1 ;  /* 0x0000000000017941 */ /* 0x000fea0003800000 */
.L_x_5061:
        /* <DEDUP_REMOVED lines=13> */
.L_x_5063:
        /* <DEDUP_REMOVED lines=17> */
.L_x_5064:
        /* <DEDUP_REMOVED lines=16> */
.L_x_5065:
        /* <DEDUP_REMOVED lines=19> */
.L_x_5066:
        /* <DEDUP_REMOVED lines=14> */
.L_x_5067:
        /* <DEDUP_REMOVED lines=16> */
.L_x_5068:
        /* <DEDUP_REMOVED lines=14> */
.L_x_5069:
[----:B------:R-:W-:Y:S05]  /*1eae0*/  BRA `(.L_x_5070) ;  /* 0xffffffb400d87947 */ /* 0x000fea000383ffff */
.L_x_4940:
        /* <DEDUP_REMOVED lines=8> */
.L_x_5072:
[----:B------:R-:W-:Y:S05]  /*1eb70*/  BSYNC B0 ;  /* 0x0000000000007941 */ /* 0x000fea0003800000 */
.L_x_5071:
        /* <DEDUP_REMOVED lines=9> */
.L_x_5073:
        /* <DEDUP_REMOVED lines=11> */
[----:B0-----:R-:W-:Y:S01]  /*1ecc0*/  IMAD.MOV.U32 R2, RZ, RZ, RZ ;  /* 0x000000ffff027224 */ /* 0x001fe200078e00ff */
[----:B--2---:R-:W-:Y:S02]  /*1ecd0*/  @!P1 MOV R2, R3 ;  /* 0x0000000300029202 */ /* 0x004fe40000000f00 */
[----:B------:R-:W-:-:S03]  /*1ece0*/  ISETP.NE.AND P1, PT, R7, RZ, PT ;  /* 0x000000ff0700720c */ /* 0x000fc60003f25270 */
[----:B------:R-:W-:-:S10]  /*1ecf0*/  IMAD.MOV.U32 R13, RZ, RZ, R2 ;  /* 0x000000ffff0d7224 */ /* 0x000fd400078e0002 */
[----:B------:R-:W-:Y:S05]  /*1ed00*/  WARPSYNC.COLLECTIVE R15, `(.L_x_5074) ;  /* 0x000000000f087348 */ /* 0x000fea0003c00000 */
[----:B------:R0:W1:Y:S02]  /*1ed10*/  SHFL.UP P6, R14, R13, R12, R11 ;  /* 0x0400000c0d0e7389 */ /* 0x00006400000c000b */
[----:B01----:R-:W-:Y:S01]  /*1ed20*/  ENDCOLLECTIVE ;  /* 0x000000000000791b */ /* 0x003fe20003800000 */
.L_x_5074:
[----:B------:R-:W-:Y:S01]  /*1ed30*/  IMAD.MOV.U32 R12, RZ, RZ, 0x2 ;  /* 0x00000002ff0c7424 */ /* 0x000fe200078e00ff */
[----:B------:R-:W-:-:S05]  /*1ed40*/  SEL R5, R14, RZ, P1 ;  /* 0x000000ff0e057207 */ /* 0x000fca0000800000 */
[----:B------:R-:W-:-:S04]  /*1ed50*/  IMAD.IADD R4, R2, 0x1, R5 ;  /* 0x0000000102047824 */ /* 0x000fc800078e0205 */
[----:B------:R-:W-:-:S07]  /*1ed60*/  IMAD.MOV.U32 R13, RZ, RZ, R4 ;  /* 0x000000ffff0d7224 */ /* 0x000fce00078e0004 */
[----:B------:R-:W-:Y:S05]  /*1ed70*/  WARPSYNC.COLLECTIVE R15, `(.L_x_5075) ;  /* 0x000000000f087348 */ /* 0x000fea0003c00000 */
[----:B------:R0:W1:Y:S02]  /*1ed80*/  SHFL.UP P6, R14, R13, R12, R11 ;  /* 0x0400000c0d0e7389 */ /* 0x00006400000c000b */
[----:B01----:R-:W-:Y:S01]  /*1ed90*/  ENDCOLLECTIVE ;  /* 0x000000000000791b */ /* 0x003fe20003800000 */
.L_x_5075:
[----:B------:R-:W-:Y:S01]  /*1eda0*/  IMAD.MOV.U32 R12, RZ, RZ, 0x4 ;  /* 0x00000004ff0c7424 */ /* 0x000fe200078e00ff */
[----:B------:R-:W-:-:S05]  /*1edb0*/  SEL R5, R14, RZ, P2 ;  /* 0x000000ff0e057207 */ /* 0x000fca0001000000 */
[----:B------:R-:W-:-:S04]  /*1edc0*/  IMAD.IADD R5, R4, 0x1, R5 ;  /* 0x0000000104057824 */ /* 0x000fc800078e0205 */
[----:B------:R-:W-:-:S07]  /*1edd0*/  IMAD.MOV.U32 R13, RZ, RZ, R5 ;  /* 0x000000ffff0d7224 */ /* 0x000fce00078e0005 */
[----:B------:R-:W-:Y:S05]  /*1ede0*/  WARPSYNC.COLLECTIVE R15, `(.L_x_5076) ;  /* 0x000000000f087348 */ /* 0x000fea0003c00000 */
[----:B------:R0:W1:Y:S02]  /*1edf0*/  SHFL.UP P6, R14, R13, R12, R11 ;  /* 0x0400000c0d0e7389 */ /* 0x00006400000c000b */
[----:B01----:R-:W-:Y:S01]  /*1ee00*/  ENDCOLLECTIVE ;  /* 0x000000000000791b */ /* 0x003fe20003800000 */
.L_x_5076:
[----:B------:R-:W-:Y:S01]  /*1ee10*/  IMAD.MOV.U32 R12, RZ, RZ, 0x8 ;  /* 0x00000008ff0c7424 */ /* 0x000fe200078e00ff */
[----:B------:R-:W-:-:S05]  /*1ee20*/  SEL R6, R14, RZ, P3 ;  /* 0x000000ff0e067207 */ /* 0x000fca0001800000 */
[----:B------:R-:W-:-:S04]  /*1ee30*/  IMAD.IADD R6, R5, 0x1, R6 ;  /* 0x0000000105067824 */ /* 0x000fc800078e0206 */
[----:B------:R-:W-:-:S07]  /*1ee40*/  IMAD.MOV.U32 R13, RZ, RZ, R6 ;  /* 0x000000ffff0d7224 */ /* 0x000fce00078e0006 */
[----:B------:R-:W-:Y:S05]  /*1ee50*/  WARPSYNC.COLLECTIVE R15, `(.L_x_5077) ;  /* 0x000000000f087348 */ /* 0x000fea0003c00000 */
[----:B------:R0:W1:Y:S02]  /*1ee60*/  SHFL.UP P6, R14, R13, R12, R11 ;  /* 0x0400000c0d0e7389 */ /* 0x00006400000c000b */
[----:B01----:R-:W-:Y:S01]  /*1ee70*/  ENDCOLLECTIVE ;  /* 0x000000000000791b */ /* 0x003fe20003800000 */
.L_x_5077:
[----:B------:R-:W-:Y:S01]  /*1ee80*/  IMAD.MOV.U32 R12, RZ, RZ, 0x10 ;  /* 0x00000010ff0c7424 */ /* 0x000fe200078e00ff */
[----:B------:R-:W-:-:S05]  /*1ee90*/  SEL R3, R14, RZ, P4 ;  /* 0x000000ff0e037207 */ /* 0x000fca0002000000 */
[----:B------:R-:W-:-:S04]  /*1eea0*/  IMAD.IADD R4, R6, 0x1, R3 ;  /* 0x0000000106047824 */ /* 0x000fc800078e0203 */
[----:B------:R-:W-:-:S07]  /*1eeb0*/  IMAD.MOV.U32 R13, RZ, RZ, R4 ;  /* 0x000000ffff0d7224 */ /* 0x000fce00078e0004 */
[----:B------:R-:W-:Y:S05]  /*1eec0*/  WARPSYNC.COLLECTIVE R15, `(.L_x_5078) ;  /* 0x000000000f087348 */ /* 0x000fea0003c00000 */
[----:B------:R0:W1:Y:S02]  /*1eed0*/  SHFL.UP P6, R14, R13, R12, R11 ;  /* 0x0400000c0d0e7389 */ /* 0x00006400000c000b */
[----:B01----:R-:W-:Y:S01]  /*1eee0*/  ENDCOLLECTIVE ;  /* 0x000000000000791b */ /* 0x003fe20003800000 */
.L_x_5078:
        /* <DEDUP_REMOVED lines=8> */
.L_x_5079:
[----:B------:R-:W-:Y:S05]  /*1ef70*/  BRA `(.L_x_5080) ;  /* 0xffffffb8006c7947 */ /* 0x000fea000383ffff */
.L_x_4945:
[----:B------:R-:W-:Y:S01]  /*1ef80*/  BSSY B0, `(.L_x_5081) ;  /* 0x0000008000007945 */ /* 0x000fe20003800000 */
[----:B-----5:R-:W-:Y:S01]  /*1ef90*/  MOV R13, R2 ;  /* 0x00000002000d7202 */ /* 0x020fe20000000f00 */
[----:B------:R-:W-:Y:S02]  /*1efa0*/  IMAD.MOV.U32 R12, RZ, RZ, 0x1 ;  /* 0x00000001ff0c7424 */ /* 0x000fe400078e00ff */
[----:B------:R-:W-:Y:S02]  /*1efb0*/  IMAD.MOV.U32 R11, RZ, RZ, RZ ;  /* 0x000000ffff0b7224 */ /* 0x000fe400078e00ff */
[----:B------:R-:W-:-:S07]  /*1efc0*/  IMAD.MOV.U32 R15, RZ, RZ, -0x1 ;  /* 0xffffffffff0f7424 */ /* 0x000fce00078e00ff */
[----:B012---:R-:W-:Y:S05]  /*1efd0*/  WARPSYNC.COLLECTIVE R15, `(.L_x_5082) ;  /* 0x000000000f087348 */ /* 0x007fea0003c00000 */
[----:B------:R3:W4:Y:S02]  /*1efe0*/  SHFL.UP P6, R14, R13, R12, R11 ;  /* 0x0400000c0d0e7389 */ /* 0x00072400000c000b */
[----:B01234-:R-:W-:Y:S01]  /*1eff0*/  ENDCOLLECTIVE ;  /* 0x000000000000791b */ /* 0x01ffe20003800000 */
.L_x_5082:
[----:B------:R-:W-:Y:S05]  /*1f000*/  BSYNC B0 ;  /* 0x0000000000007941 */ /* 0x000fea0003800000 */
.L_x_5081:
        /* <DEDUP_REMOVED lines=8> */
.L_x_5083:
[----:B------:R-:W-:Y:S01]  /*1f090*/  IMAD.MOV.U32 R12, RZ, RZ, 0x4 ;  /* 0x00000004ff0c7424 */ /* 0x000fe200078e00ff */
[----:B------:R-:W-:-:S05]  /*1f0a0*/  SEL R14, R14, RZ, P2 ;  /* 0x000000ff0e0e7207 */ /* 0x000fca0001000000 */
[----:B------:R-:W-:-:S04]  /*1f0b0*/  IMAD.IADD R3, R13, 0x1, R14 ;  /* 0x000000010d037824 */ /* 0x000fc800078e020e */
[----:B------:R-:W-:-:S07]  /*1f0c0*/  IMAD.MOV.U32 R13, RZ, RZ, R3 ;  /* 0x000000ffff0d7224 */ /* 0x000fce00078e0003 */
[----:B------:R-:W-:Y:S05]  /*1f0d0*/  WARPSYNC.COLLECTIVE R15, `(.L_x_5084) ;  /* 0x000000000f087348 */ /* 0x000fea0003c00000 */
[----:B------:R0:W1:Y:S02]  /*1f0e0*/  SHFL.UP P6, R14, R13, R12, R11 ;  /* 0x0400000c0d0e7389 */ /* 0x00006400000c000b */
[----:B01----:R-:W-:Y:S01]  /*1f0f0*/  ENDCOLLECTIVE ;  /* 0x000000000000791b */ /* 0x003fe20003800000 */
.L_x_5084:
[----:B------:R-:W-:Y:S01]  /*1f100*/  IMAD.MOV.U32 R12, RZ, RZ, 0x8 ;  /* 0x00000008ff0c7424 */ /* 0x000fe200078e00ff */
[----:B------:R-:W-:-:S05]  /*1f110*/  SEL R4, R14, RZ, P3 ;  /* 0x000000ff0e047207 */ /* 0x000fca0001800000 */
[----:B------:R-:W-:-:S04]  /*1f120*/  IMAD.IADD R4, R3, 0x1, R4 ;  /* 0x0000000103047824 */ /* 0x000fc800078e0204 */
[----:B------:R-:W-:-:S07]  /*1f130*/  IMAD.MOV.U32 R13, RZ, RZ, R4 ;  /* 0x000000ffff0d7224 */ /* 0x000fce00078e0004 */
[----:B------:R-:W-:Y:S05]  /*1f140*/  WARPSYNC.COLLECTIVE R15, `(.L_x_5085) ;  /* 0x000000000f087348 */ /* 0x000fea0003c00000 */
[----:B------:R0:W1:Y:S02]  /*1f150*/  SHFL.UP P6, R14, R13, R12, R11 ;  /* 0x0400000c0d0e7389 */ /* 0x00006400000c000b */
[----:B01----:R-:W-:Y:S01]  /*1f160*/  ENDCOLLECTIVE ;  /* 0x000000000000791b */ /* 0x003fe20003800000 */
.L_x_5085:
[----:B------:R-:W-:Y:S01]  /*1f170*/  IMAD.MOV.U32 R12, RZ, RZ, 0x10 ;  /* 0x00000010ff0c7424 */ /* 0x000fe200078e00ff */
[----:B------:R-:W-:-:S05]  /*1f180*/  SEL R5, R14, RZ, P4 ;  /* 0x000000ff0e057207 */ /* 0x000fca0002000000 */
[----:B------:R-:W-:-:S04]  /*1f190*/  IMAD.IADD R5, R4, 0x1, R5 ;  /* 0x0000000104057824 */ /* 0x000fc800078e0205 */
[----:B------:R-:W-:-:S07]  /*1f1a0*/  IMAD.MOV.U32 R13, RZ, RZ, R5 ;  /* 0x000000ffff0d7224 */ /* 0x000fce00078e0005 */
[----:B------:R-:W-:Y:S05]  /*1f1b0*/  WARPSYNC.COLLECTIVE R15, `(.L_x_5086) ;  /* 0x000000000f087348 */ /* 0x000fea0003c00000 */
[----:B------:R0:W1:Y:S02]  /*1f1c0*/  SHFL.UP P6, R14, R13, R12, R11 ;  /* 0x0400000c0d0e7389 */ /* 0x00006400000c000b */
[----:B01----:R-:W-:Y:S01]  /*1f1d0*/  ENDCOLLECTIVE ;  /* 0x000000000000791b */ /* 0x003fe20003800000 */
.L_x_5086:
        /* <DEDUP_REMOVED lines=8> */
.L_x_5087:
[----:B------:R-:W-:Y:S05]  /*1f260*/  BRA `(.L_x_5088) ;  /* 0xffffffb8004c7947 */ /* 0x000fea000383ffff */
.L_x_4947:
[----:B------:R-:W-:Y:S01]  /*1f270*/  BSSY B0, `(.L_x_5089) ;  /* 0x0000006000007945 */ /* 0x000fe20003800000 */
[----:B------:R-:W-:Y:S01]  /*1f280*/  PLOP3.LUT P6, PT, P6, PT, PT, 0x8, 0x0 ;  /* 0x000000000000781c */ /* 0x000fe200037ce170 */
[----:B------:R-:W-:-:S12]  /*1f290*/  IMAD.MOV.U32 R15, RZ, RZ, -0x1 ;  /* 0xffffffffff0f7424 */ /* 0x000fd800078e00ff */
[----:B01----:R-:W-:Y:S05]  /*1f2a0*/  WARPSYNC.COLLECTIVE R15, `(.L_x_5090) ;  /* 0x000000000f087348 */ /* 0x003fea0003c00000 */
[----:B------:R-:W-:Y:S01]  /*1f2b0*/  VOTE.ANY R14, PT, P6 ;  /* 0x00000000000e7806 */ /* 0x000fe200030e0100 */
[----:B01----:R-:W-:Y:S06]  /*1f2c0*/  ENDCOLLECTIVE ;  /* 0x000000000000791b */ /* 0x003fec0003800000 */
.L_x_5090:
[----:B------:R-:W-:Y:S05]  /*1f2d0*/  BSYNC B0 ;  /* 0x0000000000007941 */ /* 0x000fea0003800000 */
.L_x_5089:
        /* <DEDUP_REMOVED lines=9> */
.L_x_5091:
[----:B------:R-:W-:Y:S01]  /*1f370*/  IMAD.MOV.U32 R17, RZ, RZ, R14 ;  /* 0x000000ffff117224 */ /* 0x000fe200078e000e */
[----:B------:R-:W-:Y:S06]  /*1f380*/  BRA `(.L_x_5092) ;  /* 0xffffffb8003c7947 */ /* 0x000fec000383ffff */
.L_x_4949:
[----:B------:R-:W-:Y:S01]  /*1f390*/  BSSY B0, `(.L_x_5093) ;  /* 0x0000007000007945 */ /* 0x000fe20003800000 */
[----:B------:R-:W-:Y:S02]  /*1f3a0*/  IMAD.MOV.U32 R13, RZ, RZ, R3 ;  /* 0x000000ffff0d7224 */ /* 0x000fe400078e0003 */
[----:B------:R-:W-:Y:S02]  /*1f3b0*/  IMAD.MOV.U32 R11, RZ, RZ, 0x1f ;  /* 0x0000001fff0b7424 */ /* 0x000fe400078e00ff */
[----:B------:R-:W-:-:S07]  /*1f3c0*/  IMAD.MOV.U32 R15, RZ, RZ, -0x1 ;  /* 0xffffffffff0f7424 */ /* 0x000fce00078e00ff */
[----:B0123--:R-:W-:Y:S05]  /*1f3d0*/  WARPSYNC.COLLECTIVE R15, `(.L_x_5094) ;  /* 0x000000000f087348 */ /* 0x00ffea0003c00000 */
[----:B------:R4:W0:Y:S02]  /*1f3e0*/  SHFL.IDX P6, R14, R13, R12, R11 ;  /* 0x0000000c0d0e7389 */ /* 0x00082400000c000b */
[----:B01234-:R-:W-:Y:S01]  /*1f3f0*/  ENDCOLLECTIVE ;  /* 0x000000000000791b */ /* 0x01ffe20003800000 */
.L_x_5094:
[----:B------:R-:W-:Y:S05]  /*1f400*/  BSYNC B0 ;  /* 0x0000000000007941 */ /* 0x000fea0003800000 */
.L_x_5093:
[----:B------:R-:W-:Y:S01]  /*1f410*/  IMAD.MOV.U32 R6, RZ, RZ, R14 ;  /* 0x000000ffff067224 */ /* 0x000fe200078e000e */
[----:B------:R-:W-:Y:S06]  /*1f420*/  BRA `(.L_x_4948) ;  /* 0xffffffb800307947 */ /* 0x000fec000383ffff */
.L_x_4953:
[----:B0-----:R0:W1:Y:S02]  /*1f430*/  SYNCS.PHASECHK.TRANS64.TRYWAIT P0, [R4+URZ+0x28c20], R0 ;  /* 0x028c2000040075a7 */ /* 0x001064000800017f */
[----:B-1----:R-:W-:Y:S05]  /*1f440*/  @!P0 NANOSLEEP.SYNCS 0x989680 ;  /* 0x009896800000895d */ /* 0x002fea0003900000 */
[----:B------:R-:W1:Y:S02]  /*1f450*/  @!P0 SYNCS.PHASECHK.TRANS64 P0, [R4+URZ+0x28c20], R0 ;  /* 0x028c2000040085a7 */ /* 0x000e64000800007f */
[----:B-1----:R-:W-:Y:S05]  /*1f460*/  @!P0 BRA `(.L_x_4953) ;  /* 0xfffffffc00f08947 */ /* 0x002fea000383ffff */
[----:B------:R-:W-:Y:S05]  /*1f470*/  BRA `(.L_x_5095) ;  /* 0xffffffbc00a87947 */ /* 0x000fea000383ffff */
.L_x_4954:
        /* <DEDUP_REMOVED lines=11> */
.L_x_5097:
[----:B------:R-:W-:Y:S05]  /*1f530*/  BSYNC B0 ;  /* 0x0000000000007941 */ /* 0x000fea0003800000 */
.L_x_5096:
[----:B------:R-:W-:Y:S05]  /*1f540*/  BRA `(.L_x_5098) ;  /* 0xffffffbc00907947 */ /* 0x000fea000383ffff */
.L_x_4955:
[----:B------:R-:W-:Y:S01]  /*1f550*/  BSSY B0, `(.L_x_5099) ;  /* 0x0000006000007945 */ /* 0x000fe20003800000 */
[----:B------:R-:W-:-:S07]  /*1f560*/  IMAD.MOV.U32 R15, RZ, RZ, -0x1 ;  /* 0xffffffffff0f7424 */ /* 0x000fce00078e00ff */
[----:B0-234-:R-:W-:Y:S05]  /*1f570*/  WARPSYNC.COLLECTIVE R15, `(.L_x_5100) ;  /* 0x000000000f0c7348 */ /* 0x01dfea0003c00000 */
[----:B------:R-:W-:Y:S02]  /*1f580*/  ELECT P6, UR62, PT ;  /* 0x00000000003e782f */ /* 0x000fe400038c0000 */
[----:B------:R-:W-:Y:S01]  /*1f590*/  MOV R14, UR62 ;  /* 0x0000003e000e7c02 */ /* 0x000fe20008000f00 */
[----:B0-234-:R-:W-:Y:S10]  /*1f5a0*/  ENDCOLLECTIVE ;  /* 0x000000000000791b */ /* 0x01dff40003800000 */
.L_x_5100:
[----:B------:R-:W-:Y:S05]  /*1f5b0*/  BSYNC B0 ;  /* 0x0000000000007941 */ /* 0x000fea0003800000 */
.L_x_5099:
[----:B------:R-:W-:Y:S05]  /*1f5c0*/  BRA `(.L_x_5101) ;  /* 0xffffffbc00847947 */ /* 0x000fea000383ffff */
.L_x_4957:
[----:B0-----:R0:W1:Y:S02]  /*1f5d0*/  SYNCS.PHASECHK.TRANS64.TRYWAIT P1, [R5+URZ+0x28c40], R0 ;  /* 0x028c4000050075a7 */ /* 0x001064000802017f */
[----:B-1----:R-:W-:Y:S05]  /*1f5e0*/  @!P1 NANOSLEEP.SYNCS 0x989680 ;  /* 0x009896800000995d */ /* 0x002fea0003900000 */
[----:B------:R-:W1:Y:S02]  /*1f5f0*/  @!P1 SYNCS.PHASECHK.TRANS64 P1, [R5+URZ+0x28c40], R0 ;  /* 0x028c4000050095a7 */ /* 0x000e64000802007f */
[----:B-1----:R-:W-:Y:S05]  /*1f600*/  @!P1 BRA `(.L_x_4957) ;  /* 0xfffffffc00f09947 */ /* 0x002fea000383ffff */
[----:B------:R-:W-:Y:S05]  /*1f610*/  BRA `(.L_x_5102) ;  /* 0xffffffbc00a07947 */ /* 0x000fea000383ffff */
.L_x_4959:
[----:B-1----:R1:W0:Y:S02]  /*1f620*/  SYNCS.PHASECHK.TRANS64.TRYWAIT P1, [R25+URZ+0x28c40], R2 ;  /* 0x028c4002190075a7 */ /* 0x002224000802017f */
[----:B0-----:R-:W-:Y:S05]  /*1f630*/  @!P1 NANOSLEEP.SYNCS 0x989680 ;  /* 0x009896800000995d */ /* 0x001fea0003900000 */
[----:B------:R-:W0:Y:S02]  /*1f640*/  @!P1 SYNCS.PHASECHK.TRANS64 P1, [R25+URZ+0x28c40], R2 ;  /* 0x028c4002190095a7 */ /* 0x000e24000802007f */
[----:B0-----:R-:W-:Y:S05]  /*1f650*/  @!P1 BRA `(.L_x_4959) ;  /* 0xfffffffc00f09947 */ /* 0x001fea000383ffff */
[----:B------:R-:W-:Y:S05]  /*1f660*/  BRA `(.L_x_5103) ;  /* 0xffffffbc00ac7947 */ /* 0x000fea000383ffff */
.L_x_4961:
[----:B------:R0:W0:Y:S02]  /*1f670*/  SYNCS.PHASECHK.TRANS64.TRYWAIT P1, [R5+URZ+0x28c60], R0 ;  /* 0x028c6000050075a7 */ /* 0x000024000802017f */
[----:B0-----:R-:W-:Y:S05]  /*1f680*/  @!P1 NANOSLEEP.SYNCS 0x989680 ;  /* 0x009896800000995d */ /* 0x001fea0003900000 */
[----:B------:R-:W0:Y:S02]  /*1f690*/  @!P1 SYNCS.PHASECHK.TRANS64 P1, [R5+URZ+0x28c60], R0 ;  /* 0x028c6000050095a7 */ /* 0x000e24000802007f */
[----:B0-----:R-:W-:Y:S05]  /*1f6a0*/  @!P1 BRA `(.L_x_4961) ;  /* 0xfffffffc00f09947 */ /* 0x001fea000383ffff */
[----:B------:R-:W-:Y:S05]  /*1f6b0*/  BRA `(.L_x_5104) ;  /* 0xffffffbc00a87947 */ /* 0x000fea000383ffff */
.L_x_5105:
        /* <DEDUP_REMOVED lines=12> */
.L_x_5821:


//--------------------- .text._ZN7cutlass13device_kernelIN5flash11enable_sm90INS1_16FlashAttnFwdSm90INS1_25CollectiveMainloopFwdSm90ILi2EN4cute5tupleIJNS5_1CILi1EEES8_S8_EEENS6_IJNS7_ILi64EEESA_SA_EEELi512ENS_10bfloat16_tEfNS_4arch4Sm90ELb1ELb0ELb1ELb1ELb1ELb0ELb1ELb0ELb0ELb1ELb0ELb0EEENS1_21CollectiveEpilogueFwdINS6_IJSA_NS7_ILi512EEESA_EEES9_SC_SE_Li256ELb1ELb1ELb0ELb0EEENS1_36VarlenDynamicPersistentTileSchedulerILi64ELi64ELi256ELi128ELb0ELb1ELb1ELb1ELb1ELb1EEEEEEEEEvNT_6ParamsE --------------------------
	.section	.text._ZN7cutlass13device_kernelIN5flash11enable_sm90INS1_16FlashAttnFwdSm90INS1_25CollectiveMainloopFwdSm90ILi2EN4cute5tupleIJNS5_1CILi1EEES8_S8_EEENS6_IJNS7_ILi64EEESA_SA_EEELi512ENS_10bfloat16_tEfNS_4arch4Sm90ELb1ELb0ELb1ELb1ELb1ELb0ELb1ELb0ELb0ELb1ELb0ELb0EEENS1_21CollectiveEpilogueFwdINS6_IJSA_NS7_ILi512EEESA_EEES9_SC_SE_Li256ELb1ELb1ELb0ELb0EEENS1_36VarlenDynamicPersistentTileSchedulerILi64ELi64ELi256ELi128ELb0ELb1ELb1ELb1ELb1ELb1EEEEEEEEEvNT_6ParamsE,"ax",@progbits
	.align	128
.text._ZN7cutlass13device_kernelIN5flash11enable_sm90INS1_16FlashAttnFwdSm90INS1_25CollectiveMainloopFwdSm90ILi2EN4cute5tupleIJNS5_1CILi1EEES8_S8_EEENS6_IJNS7_ILi64EEESA_SA_EEELi512ENS_10bfloat16_tEfNS_4arch4Sm90ELb1ELb0ELb1ELb1ELb1ELb0ELb1ELb0ELb0ELb1ELb0ELb0EEENS1_21CollectiveEpilogueFwdINS6_IJSA_NS7_ILi512EEESA_EEES9_SC_SE_Li256ELb1ELb1ELb0ELb0EEENS1_36VarlenDynamicPersistentTileSchedulerILi64ELi64ELi256ELi128ELb0ELb1ELb1ELb1ELb1ELb1EEEEEEEEEvNT_6ParamsE:
        .type           _ZN7cutlass13device_kernelIN5flash11enable_sm90INS1_16FlashAttnFwdSm90INS1_25CollectiveMainloopFwdSm90ILi2EN4cute5tupleIJNS5_1CILi1EEES8_S8_EEENS6_IJNS7_ILi64EEESA_SA_EEELi512ENS_10bfloat16_tEfNS_4arch4Sm90ELb1ELb0ELb1ELb1ELb1ELb0ELb1ELb0ELb0ELb1ELb0ELb0EEENS1_21CollectiveEpilogueFwdINS6_IJSA_NS7_ILi512EEESA_EEES9_SC_SE_Li256ELb1ELb1ELb0ELb0EEENS1_36VarlenDynamicPersistentTileSchedulerILi64ELi64ELi256ELi128ELb0ELb1ELb1ELb1ELb1ELb1EEEEEEEEEvNT_6ParamsE,@function
        .size           _ZN7cutlass13device_kernelIN5flash11enable_sm90INS1_16FlashAttnFwdSm90INS1_25CollectiveMainloopFwdSm90ILi2EN4cute5tupleIJNS5_1CILi1EEES8_S8_EEENS6_IJNS7_ILi64EEESA_SA_EEELi512ENS_10bfloat16_tEfNS_4arch4Sm90ELb1ELb0ELb1ELb1ELb1ELb0ELb1ELb0ELb0ELb1ELb0ELb0EEENS1_21CollectiveEpilogueFwdINS6_IJSA_NS7_ILi512EEESA_EEES9_SC_SE_Li256ELb1ELb1ELb0ELb0EEENS1_36VarlenDynamicPersistentTileSchedulerILi64ELi64ELi256ELi128ELb0ELb1ELb1ELb1ELb1ELb1EEEEEEEEEvNT_6ParamsE,(.L_x_5822 - _ZN7cutlass13device_kernelIN5flash11enable_sm90INS1_16FlashAttnFwdSm90INS1_25CollectiveMainloopFwdSm90ILi2EN4cute5tupleIJNS5_1CILi1EEES8_S8_EEENS6_IJNS7_ILi64EEESA_SA_EEELi512ENS_10bfloat16_tEfNS_4arch4Sm90ELb1ELb0ELb1ELb1ELb1ELb0ELb1ELb0ELb0ELb1ELb0ELb0EEENS1_21CollectiveEpilogueFwdINS6_IJSA_NS7_ILi512EEESA_EEES9_SC_SE_Li256ELb1ELb1ELb0ELb0EEENS1_36VarlenDynamicPersistentTileSchedulerILi64ELi64ELi256ELi128ELb0ELb1ELb1ELb1ELb1ELb1EEEEEEEEEvNT_6ParamsE)
        .other          _ZN7cutlass13device_kernelIN5flash11enable_sm90INS1_16FlashAttnFwdSm90INS1_25CollectiveMainloopFwdSm90ILi2EN4cute5tupleIJNS5_1CILi1EEES8_S8_EEENS6_IJNS7_ILi64EEESA_SA_EEELi512ENS_10bfloat16_tEfNS_4arch4Sm90ELb1ELb0ELb1ELb1ELb1ELb0ELb1ELb0ELb0ELb1ELb0ELb0EEENS1_21CollectiveEpilogueFwdINS6_IJSA_NS7_ILi512EEESA_EEES9_SC_SE_Li256ELb1ELb1ELb0ELb0EEENS1_36VarlenDynamicPersistentTileSchedulerILi64ELi64ELi256ELi128ELb0ELb1ELb1ELb1ELb1ELb1EEEEEEEEEvNT_6ParamsE,@"STO_CUDA_ENTRY STV_DEFAULT"
_ZN7cutlass13device_kernelIN5flash11enable_sm90INS1_16FlashAttnFwdSm90INS1_25CollectiveMainloopFwdSm90ILi2EN4cute5tupleIJNS5_1CILi1EEES8_S8_EEENS6_IJNS7_ILi64EEESA_SA_EEELi512ENS_10bfloat16_tEfNS_4arch4Sm90ELb1ELb0ELb1ELb1ELb1ELb0ELb1ELb0ELb0ELb1ELb0ELb0EEENS1_21CollectiveEpilogueFwdINS6_IJSA_NS7_ILi512EEESA_EEES9_SC_SE_Li256ELb1ELb1ELb0ELb0EEENS1_36VarlenDynamicPersistentTileSchedulerILi64ELi64ELi256ELi128ELb0ELb1ELb1ELb1ELb1ELb1EEEEEEEEEvNT_6ParamsE:
        /* <DEDUP_REMOVED lines=43> */
.L_x_5106:
        /* <DEDUP_REMOVED lines=22> */
.L_x_5107:
        /* <DEDUP_REMOVED lines=18> */
.L_x_5108:
        /* <DEDUP_REMOVED lines=22> */
.L_x_5109:
        /* <DEDUP_REMOVED lines=23> */
.L_x_5110:
        /* <DEDUP_REMOVED lines=8> */
.L_x_5112:
[----:B------:R-:W-:-:S08]  /*0880*/  NOP ;  /* 0x0000000000007918 */ /* 0x000fd00000000000 */
[----:B------:R-:W0:Y:S02]  /*0890*/  USETMAXREG.TRY_ALLOC.CTAPOOL UP0, 0xe8 ;  /* 0x000000e8000079c8 */ /* 0x000e240008000600 */
[----:B0-----:R-:W-:-:S13]  /*08a0*/  PLOP3.LUT P0, PT, PT, PT, UP0, 0x80, 0x0 ;  /* 0x000000000000781c */ /* 0x001fda0003f0f008 */
[----:B------:R-:W-:Y:S05]  /*08b0*/  @!P0 BRA `(.L_x_5112) ;  /* 0xfffffffc00f08947 */ /* 0x000fea000383ffff */
[----:B------:R-:W0:Y:S01]  /*08c0*/  S2R R2, SR_TID.X ;  /* 0x0000000000027919 */ /* 0x000e220000002100 */
[----:B------:R-:W-:Y:S01]  /*08d0*/  MOV R17, 0x400 ;  /* 0x0000040000117802 */ /* 0x000fe20000000f00 */
[----:B------:R-:W-:Y:S01]  /*08e0*/  ULDC UR4, c[0x0][0xd3c] ;  /* 0x00034f0000047ab9 */ /* 0x000fe20000000800 */
[----:B------:R-:W1:Y:S01]  /*08f0*/  S2R R202, SR_CgaCtaId ;  /* 0x0000000000ca7919 */ /* 0x000e620000008800 */
[----:B0-----:R-:W-:-:S04]  /*0900*/  LOP3.LUT R0, R2, 0xffffff80, RZ, 0xc0, !PT ;  /* 0xffffff8002007812 */ /* 0x001fc800078ec0ff */
[----:B------:R-:W-:Y:S02]  /*0910*/  ISETP.NE.AND P0, PT, R0, 0x80, PT ;  /* 0x000000800000780c */ /* 0x000fe40003f05270 */
[----:B-1----:R-:W-:-:S11]  /*0920*/  LEA R17, R202, R17, 0x18 ;  /* 0x00000011ca117211 */ /* 0x002fd600078ec0ff */
[----:B------:R-:W-:Y:S06]  /*0930*/  @!P0 BAR.ARV 0x8, 0x100 ;  /* 0x0204000000008b1d */ /* 0x000fec0000002000 */
[----:B------:R-:W-:-:S13]  /*0940*/  ISETP.GE.U32.AND P0, PT, R2, 0x100, PT ;  /* 0x000001000200780c */ /* 0x000fda0003f06070 */
[----:B------:R-:W-:Y:S08]  /*0950*/  @P0 BAR.ARV 0xf, 0x100 ;  /* 0x03c4000000000b1d */ /* 0x000ff00000002000 */
[----:B------:R-:W-:Y:S06]  /*0960*/  BAR.SYNC.DEFER_BLOCKING 0x5, 0x180 ;  /* 0x0146000000007b1d */ /* 0x000fec0000010000 */
[----:B------:R-:W0:Y:S02]  /*0970*/  LDS.128 R12, [R17+0x388d0] ;  /* 0x0388d000110c7984 */ /* 0x000e240000000c00 */
[----:B------:R-:W-:Y:S06]  /*0980*/  BAR.ARV 0x4, 0x180 ;  /* 0x0106000000007b1d */ /* 0x000fec0000002000 */
[----:B0-----:R-:W-:-:S13]  /*0990*/  ISETP.GE.AND P0, PT, R15, UR4, PT ;  /* 0x000000040f007c0c */ /* 0x001fda000bf06270 */
[----:B------:R-:W-:Y:S05]  /*09a0*/  @P0 EXIT ;  /* 0x000000000000094d */ /* 0x000fea0003800000 */
[----:B------:R-:W-:Y:S01]  /*09b0*/  VIADD R205, R2, 0xffffff80 ;  /* 0xffffff8002cd7836 */ /* 0x000fe20000000000 */
[----:B------:R-:W-:Y:S01]  /*09c0*/  R2UR UR6, R14 ;  /* 0x000000000e0672ca */ /* 0x000fe200000e0000 */
[----:B------:R-:W-:Y:S01]  /*09d0*/  IMAD.MOV.U32 R189, RZ, RZ, 0x40 ;  /* 0x00000040ffbd7424 */ /* 0x000fe200078e00ff */
[----:B------:R-:W-:Y:S01]  /*09e0*/  R2UR UR5, R13 ;  /* 0x000000000d0572ca */ /* 0x000fe200000e0000 */
[----:B------:R-:W-:Y:S01]  /*09f0*/  IMAD.MOV.U32 R16, RZ, RZ, RZ ;  /* 0x000000ffff107224 */ /* 0x000fe200078e00ff */
[----:B------:R-:W-:Y:S01]  /*0a00*/  SHF.R.S32.HI R0, RZ, 0x1f, R205 ;  /* 0x0000001fff007819 */ /* 0x000fe200000114cd */
[----:B------:R-:W-:Y:S01]  /*0a10*/  ULOP3.LUT UR41, UR42, 0x1, URZ, 0xfc, !UPT ;  /* 0x000000012a297892 */ /* 0x000fe2000f8efc3f */
[----:B------:R-:W-:Y:S02]  /*0a20*/  UMOV UR36, URZ ;  /* 0x0000003f00247c82 */ /* 0x000fe40008000000 */
[CC--:B------:R-:W-:Y:S02]  /*0a30*/  LEA.HI R3, R0.reuse, R205.reuse, RZ, 0x4 ;  /* 0x000000cd00037211 */ /* 0x0c0fe400078f20ff */
[----:B------:R-:W-:-:S02]  /*0a40*/  LEA.HI R198, R0, R205, RZ, 0x3 ;  /* 0x000000cd00c67211 */ /* 0x000fc400078f18ff */
[----:B------:R-:W-:Y:S02]  /*0a50*/  SHF.R.S32.HI R2, RZ, 0x4, R3 ;  /* 0x00000004ff027819 */ /* 0x000fe40000011403 */
[C---:B------:R-:W-:Y:S02]  /*0a60*/  LOP3.LUT R6, R3.reuse, 0xfffffff0, RZ, 0xc0, !PT ;  /* 0xfffffff003067812 */ /* 0x040fe400078ec0ff */
[----:B------:R-:W-:-:S03]  /*0a70*/  LEA.HI R4, R3, R2, RZ, 0x1 ;  /* 0x0000000203047211 */ /* 0x000fc600078f08ff */
[----:B------:R-:W-:Y:S01]  /*0a80*/  IMAD.IADD R6, R205, 0x1, -R6 ;  /* 0x00000001cd067824 */ /* 0x000fe200078e0a06 */
[----:B------:R-:W-:Y:S02]  /*0a90*/  LOP3.LUT R5, R4, 0x1ffffffe, RZ, 0xc0, !PT ;  /* 0x1ffffffe04057812 */ /* 0x000fe400078ec0ff */
[----:B------:R-:W-:-:S03]  /*0aa0*/  LEA.HI R4, R0, R205, RZ, 0x5 ;  /* 0x000000cd00047211 */ /* 0x000fc600078f28ff */
[----:B------:R-:W-:Y:S01]  /*0ab0*/  IMAD.IADD R8, R2, 0x1, -R5 ;  /* 0x0000000102087824 */ /* 0x000fe200078e0a05 */
[-C--:B------:R-:W-:Y:S02]  /*0ac0*/  LEA.HI R2, R0, R205.reuse, RZ, 0x7 ;  /* 0x000000cd00027211 */ /* 0x080fe400078f38ff */
[--C-:B------:R-:W-:Y:S01]  /*0ad0*/  SHF.R.S32.HI R10, RZ, 0x5, R4.reuse ;  /* 0x00000005ff0a7819 */ /* 0x100fe20000011404 */
[----:B------:R-:W-:Y:S01]  /*0ae0*/  IMAD.SHL.U32 R8, R8, 0x8, RZ ;  /* 0x0000000808087824 */ /* 0x000fe200078e00ff */
[----:B------:R-:W-:Y:S02]  /*0af0*/  SHF.R.S32.HI R3, RZ, 0x1f, R4 ;  /* 0x0000001fff037819 */ /* 0x000fe40000011404 */
        /* <DEDUP_REMOVED lines=13> */
[-C--:B------:R-:W-:Y:S01]  /*0bd0*/  LEA.HI R5, R3, R4.reuse, RZ, 0x2 ;  /* 0x0000000403057211 */ /* 0x080fe200078f10ff */
[----:B------:R-:W-:Y:S01]  /*0be0*/  IMAD R203, R11, 0x10, R14 ;  /* 0x000000100bcb7824 */ /* 0x000fe200078e020e */
[C---:B------:R-:W-:Y:S01]  /*0bf0*/  LOP3.LUT R9, R7.reuse, 0xfffffff8, RZ, 0xc0, !PT ;  /* 0xfffffff807097812 */ /* 0x040fe200078ec0ff */
[----:B------:R-:W-:Y:S01]  /*0c00*/  IMAD.SHL.U32 R7, R7, 0x40, RZ ;  /* 0x0000004007077824 */ /* 0x000fe200078e00ff */
[----:B------:R-:W-:Y:S01]  /*0c10*/  LOP3.LUT R11, R5, 0x7ffffffc, RZ, 0xc0, !PT ;  /* 0x7ffffffc050b7812 */ /* 0x000fe200078ec0ff */
[----:B------:R-:W-:Y:S01]  /*0c20*/  IMAD.U32 R203, R203, 0x40, R8 ;  /* 0x00000040cbcb7824 */ /* 0x000fe200078e0008 */
[----:B------:R-:W-:Y:S01]  /*0c30*/  LOP3.LUT R0, R198, 0xfffffff8, RZ, 0xc0, !PT ;  /* 0xfffffff8c6007812 */ /* 0x000fe200078ec0ff */
[----:B------:R-:W-:Y:S01]  /*0c40*/  IMAD.IADD R9, R6, 0x1, -R9 ;  /* 0x0000000106097824 */ /* 0x000fe200078e0a09 */
[----:B------:R-:W-:Y:S01]  /*0c50*/  LEA.HI R6, R3, R4, RZ, 0x5 ;  /* 0x0000000403067211 */ /* 0x000fe200078f28ff */
[----:B------:R-:W-:Y:S01]  /*0c60*/  IMAD.IADD R11, R4, 0x1, -R11 ;  /* 0x00000001040b7824 */ /* 0x000fe200078e0a0b */
[--C-:B------:R-:W-:Y:S01]  /*0c70*/  SHF.R.S32.HI R3, RZ, 0x2, R5.reuse ;  /* 0x00000002ff037819 */ /* 0x100fe20000011405 */
[----:B------:R-:W-:Y:S01]  /*0c80*/  IMAD.IADD R197, R205, 0x1, -R0 ;  /* 0x00000001cdc57824 */ /* 0x000fe200078e0a00 */
[----:B------:R-:W-:Y:S01]  /*0c90*/  SHF.R.S32.HI R4, RZ, 0x1f, R5 ;  /* 0x0000001fff047819 */ /* 0x000fe20000011405 */
[----:B------:R-:W-:Y:S01]  /*0ca0*/  IMAD.SHL.U32 R5, R9, 0x40, RZ ;  /* 0x0000004009057824 */ /* 0x000fe200078e00ff */
[----:B------:R-:W-:Y:S01]  /*0cb0*/  LOP3.LUT R7, R7, 0x7ffffe00, RZ, 0xc0, !PT ;  /* 0x7ffffe0007077812 */ /* 0x000fe200078ec0ff */
[----:B------:R-:W-:Y:S01]  /*0cc0*/  IMAD.SHL.U32 R23, R197, 0x8, RZ ;  /* 0x00000008c5177824 */ /* 0x000fe200078e00ff */
[----:B------:R-:W-:Y:S01]  /*0cd0*/  LEA.HI R4, R4, R3, RZ, 0x3 ;  /* 0x0000000304047211 */ /* 0x000fe200078f18ff */
[----:B------:R-:W-:Y:S01]  /*0ce0*/  IMAD.SHL.U32 R18, R11, 0x2, RZ ;  /* 0x000000020b127824 */ /* 0x000fe200078e00ff */
[----:B------:R-:W-:Y:S01]  /*0cf0*/  LOP3.LUT R5, R5, 0x1c0, RZ, 0xc0, !PT ;  /* 0x000001c005057812 */ /* 0x000fe200078ec0ff */
[----:B------:R-:W-:Y:S01]  /*0d00*/  IMAD R7, R10, 0x400, R7 ;  /* 0x000004000a077824 */ /* 0x000fe200078e0207 */
[----:B------:R-:W-:Y:S01]  /*0d10*/  R2P PR, R9, 0x6 ;  /* 0x0000000609007804 */ /* 0x000fe20000000000 */
[----:B------:R-:W-:Y:S01]  /*0d20*/  VIADD R196, R23, 0x40 ;  /* 0x0000004017c47836 */ /* 0x000fe20000000000 */
[----:B------:R-:W-:Y:S01]  /*0d30*/  LOP3.LUT R8, R5, 0x8, R8, 0xf8, !PT ;  /* 0x0000000805087812 */ /* 0x000fe200078ef808 */
[C---:B------:R-:W-:Y:S01]  /*0d40*/  VIADD R195, R23.reuse, 0x80 ;  /* 0x0000008017c37836 */ /* 0x040fe20000000000 */
[----:B------:R-:W-:Y:S01]  /*0d50*/  SHF.R.U32.HI R5, RZ, 0x3, R5 ;  /* 0x00000003ff057819 */ /* 0x000fe20000011605 */
[C---:B------:R-:W-:Y:S01]  /*0d60*/  VIADD R194, R23.reuse, 0xc0 ;  /* 0x000000c017c27836 */ /* 0x040fe20000000000 */
[----:B------:R-:W-:Y:S01]  /*0d70*/  LEA.HI R13, R12, R12, RZ, 0x1 ;  /* 0x0000000c0c0d7211 */ /* 0x000fe200078f08ff */
[C---:B------:R-:W-:Y:S01]  /*0d80*/  VIADD R193, R23.reuse, 0x100 ;  /* 0x0000010017c17836 */ /* 0x040fe20000000000 */
[----:B------:R-:W-:Y:S01]  /*0d90*/  LOP3.LUT R8, R8, R5, RZ, 0x3c, !PT ;  /* 0x0000000508087212 */ /* 0x000fe200078e3cff */
[C---:B------:R-:W-:Y:S01]  /*0da0*/  VIADD R192, R23.reuse, 0x140 ;  /* 0x0000014017c07836 */ /* 0x040fe20000000000 */
[----:B------:R-:W-:Y:S01]  /*0db0*/  LOP3.LUT R4, R4, 0xfffffff8, RZ, 0xc0, !PT ;  /* 0xfffffff804047812 */ /* 0x000fe200078ec0ff */
[----:B------:R-:W-:Y:S01]  /*0dc0*/  VIADD R201, R23, 0x180 ;  /* 0x0000018017c97836 */ /* 0x000fe20000000000 */
[----:B------:R-:W-:Y:S01]  /*0dd0*/  LEA.HI R2, R2, R199, RZ, 0x1 ;  /* 0x000000c702027211 */ /* 0x000fe200078f08ff */
[----:B------:R-:W-:Y:S01]  /*0de0*/  IMAD.IADD R8, R7, 0x1, R8 ;  /* 0x0000000107087824 */ /* 0x000fe200078e0208 */
[----:B------:R-:W-:Y:S01]  /*0df0*/  LOP3.LUT R13, R13, 0x1ffffffe, RZ, 0xc0, !PT ;  /* 0x1ffffffe0d0d7812 */ /* 0x000fe200078ec0ff */
[----:B------:R-:W-:Y:S01]  /*0e00*/  IMAD.IADD R3, R3, 0x1, -R4 ;  /* 0x0000000103037824 */ /* 0x000fe200078e0a04 */
[----:B------:R-:W-:Y:S01]  /*0e10*/  SHF.R.S32.HI R6, RZ, 0x5, R6 ;  /* 0x00000005ff067819 */ /* 0x000fe20000011406 */
[----:B------:R-:W-:Y:S01]  /*0e20*/  IMAD R185, R8, 0x2, R17 ;  /* 0x0000000208b97824 */ /* 0x000fe200078e0211 */
[----:B------:R-:W-:Y:S01]  /*0e30*/  LOP3.LUT R0, R2, 0xfffffe, RZ, 0xc0, !PT ;  /* 0x00fffffe02007812 */ /* 0x000fe200078ec0ff */
[----:B------:R-:W-:Y:S01]  /*0e40*/  VIADD R200, R23, 0x1c0 ;  /* 0x000001c017c87836 */ /* 0x000fe20000000000 */
[----:B------:R-:W-:Y:S01]  /*0e50*/  SEL R189, R189, 0xffffffc0, !P2 ;  /* 0xffffffc0bdbd7807 */ /* 0x000fe20005000000 */
        /* <DEDUP_REMOVED lines=8> */
[----:B------:R-:W-:Y:S01]  /*0ee0*/  IMAD.IADD R0, R199, 0x1, -R0 ;  /* 0x00000001c7007824 */ /* 0x000fe200078e0a00 */
[----:B------:R-:W-:Y:S01]  /*0ef0*/  SHF.R.S32.HI R209, RZ, 0x1f, R193 ;  /* 0x0000001fffd17819 */ /* 0x000fe200000114c1 */
[C---:B------:R-:W-:Y:S01]  /*0f00*/  @P1 VIADD R188, R190.reuse, 0xffffffe0 ;  /* 0xffffffe0bebc1836 */ /* 0x040fe20000000000 */
[----:B------:R-:W-:Y:S01]  /*0f10*/  SHF.R.S32.HI R208, RZ, 0x1f, R192 ;  /* 0x0000001fffd07819 */ /* 0x000fe200000114c0 */
[----:B------:R-:W-:Y:S01]  /*0f20*/  IMAD.IADD R190, R190, 0x1, R189 ;  /* 0x00000001bebe7824 */ /* 0x000fe200078e02bd */
[----:B------:R-:W-:Y:S01]  /*0f30*/  SHF.R.S32.HI R207, RZ, 0x1f, R201 ;  /* 0x0000001fffcf7819 */ /* 0x000fe200000114c9 */
[----:B------:R-:W-:Y:S01]  /*0f40*/  IMAD.MOV.U32 R7, RZ, RZ, R15 ;  /* 0x000000ffff077224 */ /* 0x000fe200078e000f */
[----:B------:R-:W-:Y:S01]  /*0f50*/  SHF.R.S32.HI R206, RZ, 0x1f, R200 ;  /* 0x0000001fffce7819 */ /* 0x000fe200000114c8 */
[----:B------:R-:W-:-:S02]  /*0f60*/  IMAD.MOV.U32 R2, RZ, RZ, RZ ;  /* 0x000000ffff027224 */ /* 0x000fc400078e00ff */
[----:B------:R-:W-:Y:S02]  /*0f70*/  IMAD.SHL.U32 R184, R0, 0x100, RZ ;  /* 0x0000010000b87824 */ /* 0x000fe400078e00ff */
[----:B------:R-:W-:Y:S02]  /*0f80*/  IMAD R191, R13, 0x8, R22 ;  /* 0x000000080dbf7824 */ /* 0x000fe400078e0216 */
[----:B------:R-:W-:-:S07]  /*0f90*/  IMAD.IADD R189, R189, 0x1, R188 ;  /* 0x00000001bdbd7824 */ /* 0x000fce00078e02bc */
.L_x_5171:
[----:B0-2-4-:R-:W0:Y:S01]  /*0fa0*/  LDC.64 R4, c[0x0][0xd88] ;  /* 0x00036200ff047b82 */ /* 0x015e220000000a00 */
[----:B------:R-:W-:Y:S01]  /*0fb0*/  ULDC.64 UR8, c[0x0][0xb20] ;  /* 0x0002c80000087ab9 */ /* 0x000fe20000000a00 */
[----:B------:R-:W-:-:S06]  /*0fc0*/  ULDC.64 UR10, c[0x0][0xb10] ;  /* 0x0002c400000a7ab9 */ /* 0x000fcc0000000a00 */
[----:B-1-3--:R-:W1:Y:S08]  /*0fd0*/  LDC.64 R8, c[0x0][0x418] ;  /* 0x00010600ff087b82 */ /* 0x00ae700000000a00 */
[----:B------:R-:W2:Y:S01]  /*0fe0*/  LDC R0, c[0x0][0x424] ;  /* 0x00010900ff007b82 */ /* 0x000ea20000000800 */
[----:B0-----:R-:W-:Y:S01]  /*0ff0*/  IMAD.WIDE R4, R7, 0x4, R4 ;  /* 0x0000000407047825 */ /* 0x001fe200078e0204 */
[----:B------:R-:W-:-:S06]  /*1000*/  UISETP.NE.U32.AND UP0, UPT, UR8, URZ, UPT ;  /* 0x0000003f0800728c */ /* 0x000fcc000bf05070 */
[----:B------:R-:W0:Y:S01]  /*1010*/  LDC R7, c[0x0][0x2f0] ;  /* 0x0000bc00ff077b82 */ /* 0x000e220000000800 */
[----:B------:R-:W3:Y:S01]  /*1020*/  LDG.E R4, desc[UR44][R4.64] ;  /* 0x0000002c04047981 */ /* 0x000ee2000c1e1900 */
[----:B------:R-:W-:Y:S01]  /*1030*/  UISETP.NE.AND.EX UP0, UPT, UR9, URZ, UPT, UP0 ;  /* 0x0000003f0900728c */ /* 0x000fe2000bf05300 */
[----:B------:R-:W-:Y:S01]  /*1040*/  IMAD.MOV.U32 R6, RZ, RZ, RZ ;  /* 0x000000ffff067224 */ /* 0x000fe200078e00ff */
[----:B------:R-:W-:-:S04]  /*1050*/  UISETP.NE.U32.AND UP1, UPT, UR10, URZ, UPT ;  /* 0x0000003f0a00728c */ /* 0x000fc8000bf25070 */
[----:B------:R-:W-:Y:S01]  /*1060*/  UISETP.NE.AND.EX UP1, UPT, UR11, URZ, UPT, UP1 ;  /* 0x0000003f0b00728c */ /* 0x000fe2000bf25310 */
[----:B------:R-:W-:-:S05]  /*1070*/  PLOP3.LUT P0, PT, PT, PT, UP0, 0x80, 0x0 ;  /* 0x000000000000781c */ /* 0x000fca0003f0f008 */
[----:B------:R-:W-:Y:S02]  /*1080*/  PLOP3.LUT P2, PT, PT, PT, UP1, 0x80, 0x0 ;  /* 0x000000000000781c */ /* 0x000fe40003f4f018 */
[----:B---3--:R-:W-:-:S13]  /*1090*/  R2UR UR40, R4 ;  /* 0x00000000042872ca */ /* 0x008fda00000e0000 */
[----:B------:R-:W-:Y:S02]  /*10a0*/  USHF.R.S32.HI UR39, URZ, 0x1f, UR40 ;  /* 0x0000001f3f277899 */ /* 0x000fe40008011428 */
[----:B------:R-:W-:-:S04]  /*10b0*/  @UP0 ULEA UR8, UP2, UR40, UR8, 0x2 ;  /* 0x0000000828080291 */ /* 0x000fc8000f84103f */
[----:B------:R-:W-:Y:S02]  /*10c0*/  @UP0 ULEA.HI.X UR9, UR40, UR9, UR39, 0x2, UP2 ;  /* 0x0000000928090291 */ /* 0x000fe400090f1427 */
[----:B------:R-:W-:Y:S01]  /*10d0*/  @UP1 ULEA UR10, UP0, UR40, UR10, 0x2 ;  /* 0x0000000a280a1291 */ /* 0x000fe2000f80103f */
[----:B------:R-:W-:-:S03]  /*10e0*/  IMAD.U32 R4, RZ, RZ, UR8 ;  /* 0x00000008ff047e24 */ /* 0x000fc6000f8e00ff */
[----:B------:R-:W-:Y:S01]  /*10f0*/  @UP1 ULEA.HI.X UR11, UR40, UR11, UR39, 0x2, UP0 ;  /* 0x0000000b280b1291 */ /* 0x000fe200080f1427 */
[----:B------:R-:W-:Y:S01]  /*1100*/  IMAD.U32 R5, RZ, RZ, UR9 ;  /* 0x00000009ff057e24 */ /* 0x000fe2000f8e00ff */
[----:B------:R-:W-:Y:S01]  /*1110*/  ULDC.64 UR8, c[0x0][0xb18] ;  /* 0x0002c60000087ab9 */ /* 0x000fe20000000a00 */
[----:B------:R-:W-:-:S03]  /*1120*/  IMAD.U32 R186, RZ, RZ, UR10 ;  /* 0x0000000affba7e24 */ /* 0x000fc6000f8e00ff */
[----:B------:R-:W-:Y:S01]  /*1130*/  IMAD.U32 R187, RZ, RZ, UR11 ;  /* 0x0000000bffbb7e24 */ /* 0x000fe2000f8e00ff */
[----:B------:R3:W5:Y:S04]  /*1140*/  @P0 LDG.E R6, desc[UR44][R4.64] ;  /* 0x0000002c04060981 */ /* 0x000768000c1e1900 */
[----:B------:R3:W5:Y:S01]  /*1150*/  @P2 LDG.E R186, desc[UR44][R186.64] ;  /* 0x0000002cbaba2981 */ /* 0x000762000c1e1900 */
[----:B-1----:R-:W-:Y:S01]  /*1160*/  ISETP.NE.U32.AND P0, PT, R8, RZ, PT ;  /* 0x000000ff0800720c */ /* 0x002fe20003f05070 */
[----:B------:R-:W-:Y:S01]  /*1170*/  UMOV UR38, UR6 ;  /* 0x0000000600267c82 */ /* 0x000fe20008000000 */
[----:B------:R-:W-:Y:S02]  /*1180*/  ISETP.NE.U32.AND P1, PT, RZ, UR8, PT ;  /* 0x00000008ff007c0c */ /* 0x000fe4000bf25070 */
[----:B------:R-:W-:-:S02]  /*1190*/  ISETP.NE.AND.EX P0, PT, R9, RZ, PT, P0 ;  /* 0x000000ff0900720c */ /* 0x000fc40003f05300 */
[----:B------:R-:W-:Y:S02]  /*11a0*/  ISETP.NE.AND.EX P1, PT, RZ, UR9, PT, P1 ;  /* 0x00000009ff007c0c */ /* 0x000fe4000bf25310 */
[----:B--2---:R-:W-:Y:S01]  /*11b0*/  SEL R0, R0, 0x1, P0 ;  /* 0x0000000100007807 */ /* 0x004fe20000000000 */
[----:B0--3--:R-:W-:Y:S10]  /*11c0*/  @P2 BRA `(.L_x_5113) ;  /* 0x0000000000302947 */ /* 0x009ff40003800000 */
[----:B------:R-:W-:Y:S01]  /*11d0*/  ULDC.64 UR6, c[0x0][0xaf8] ;  /* 0x0002be0000067ab9 */ /* 0x000fe20000000a00 */
[----:B-----5:R-:W0:Y:S01]  /*11e0*/  LDC R186, c[0x0][0x288] ;  /* 0x0000a200ffba7b82 */ /* 0x020e220000000800 */
[----:B------:R-:W-:-:S04]  /*11f0*/  ISETP.NE.U32.AND P0, PT, RZ, UR6, PT ;  /* 0x00000006ff007c0c */ /* 0x000fc8000bf05070 */
[----:B------:R-:W-:-:S13]  /*1200*/  ISETP.NE.AND.EX P0, PT, RZ, UR7, PT, P0 ;  /* 0x00000007ff007c0c */ /* 0x000fda000bf05300 */
[----:B------:R-:W-:Y:S05]  /*1210*/  @!P0 BRA `(.L_x_5113) ;  /* 0x00000000001c8947 */ /* 0x000fea0003800000 */
[----:B------:R-:W-:Y:S02]  /*1220*/  ULDC.64 UR6, c[0x0][0xaf8] ;  /* 0x0002be0000067ab9 */ /* 0x000fe40000000a00 */
[----:B------:R-:W-:-:S06]  /*1230*/  UIMAD.WIDE UR6, UR40, 0x4, UR6 ;  /* 0x00000004280678a5 */ /* 0x000fcc000f8e0206 */
[----:B------:R-:W-:Y:S02]  /*1240*/  IMAD.U32 R4, RZ, RZ, UR6 ;  /* 0x00000006ff047e24 */ /* 0x000fe4000f8e00ff */
[----:B------:R-:W-:-:S05]  /*1250*/  IMAD.U32 R5, RZ, RZ, UR7 ;  /* 0x00000007ff057e24 */ /* 0x000fca000f8e00ff */
[----:B0-----:R-:W2:Y:S04]  /*1260*/  LDG.E R186, desc[UR44][R4.64] ;  /* 0x0000002c04ba7981 */ /* 0x001ea8000c1e1900 */
[----:B------:R-:W2:Y:S02]  /*1270*/  LDG.E R3, desc[UR44][R4.64+0x4] ;  /* 0x0000042c04037981 */ /* 0x000ea4000c1e1900 */
[----:B--2---:R-:W-:-:S07]  /*1280*/  IMAD.IADD R186, R3, 0x1, -R186 ;  /* 0x0000000103ba7824 */ /* 0x004fce00078e0aba */
.L_x_5113:
[----:B------:R-:W-:Y:S01]  /*1290*/  IMAD R187, R0, R7, RZ ;  /* 0x0000000700bb7224 */ /* 0x000fe200078e02ff */
[----:B------:R-:W-:Y:S06]  /*12a0*/  @!P1 BRA `(.L_x_5114) ;  /* 0x0000000000189947 */ /* 0x000fec0003800000 */
[----:B------:R-:W-:-:S04]  /*12b0*/  ULEA UR4, UP0, UR40, UR8, 0x2 ;  /* 0x0000000828047291 */ /* 0x000fc8000f80103f */
[----:B------:R-:W-:Y:S02]  /*12c0*/  ULEA.HI.X UR6, UR40, UR9, UR39, 0x2, UP0 ;  /* 0x0000000928067291 */ /* 0x000fe400080f1427 */
[----:B------:R-:W-:-:S04]  /*12d0*/  IMAD.U32 R4, RZ, RZ, UR4 ;  /* 0x00000004ff047e24 */ /* 0x000fc8000f8e00ff */
[----:B------:R-:W-:-:S05]  /*12e0*/  IMAD.U32 R5, RZ, RZ, UR6 ;  /* 0x00000006ff057e24 */ /* 0x000fca000f8e00ff */
[----:B------:R1:W5:Y:S01]  /*12f0*/  LDG.E R187, desc[UR44][R4.64] ;  /* 0x0000002c04bb7981 */ /* 0x000362000c1e1900 */
[----:B------:R-:W-:Y:S05]  /*1300*/  BRA `(.L_x_5115) ;  /* 0x00000000002c7947 */ /* 0x000fea0003800000 */
.L_x_5114:
        /* <DEDUP_REMOVED lines=9> */
[----:B------:R-:W2:Y:S02]  /*13a0*/  LDG.E R0, desc[UR44][R4.64+0x4] ;  /* 0x0000042c04007981 */ /* 0x000ea4000c1e1900 */
[----:B--2---:R-:W-:-:S07]  /*13b0*/  IMAD.IADD R187, R0, 0x1, -R187 ;  /* 0x0000000100bb7824 */ /* 0x004fce00078e0abb */
.L_x_5115:
[----:B------:R-:W-:Y:S01]  /*13c0*/  UISETP.NE.AND UP0, UPT, UR43, 0x1, UPT ;  /* 0x000000012b00788c */ /* 0x000fe2000bf05270 */
[----:B-----5:R-:W-:Y:S01]  /*13d0*/  IMAD.IADD R187, R187, 0x1, -R6 ;  /* 0x00000001bbbb7824 */ /* 0x020fe200078e0a06 */
[----:B------:R-:W-:-:S03]  /*13e0*/  USHF.L.U32 UR37, UR5, 0x6, URZ ;  /* 0x0000000605257899 */ /* 0x000fc6000800063f */
[----:B------:R-:W-:Y:S01]  /*13f0*/  VIADD R0, R187, 0x3f ;  /* 0x0000003fbb007836 */ /* 0x000fe20000000000 */
[----:B------:R-:W-:-:S04]  /*1400*/  PLOP3.LUT P0, PT, PT, PT, UP0, 0x80, 0x0 ;  /* 0x000000000000781c */ /* 0x000fc80003f0f008 */
[----:B------:R-:W-:-:S04]  /*1410*/  SHF.R.S32.HI R3, RZ, 0x1f, R0 ;  /* 0x0000001fff037819 */ /* 0x000fc80000011400 */
[----:B------:R-:W-:-:S04]  /*1420*/  LEA.HI R3, R3, R0, RZ, 0x6 ;  /* 0x0000000003037211 */ /* 0x000fc800078f30ff */
[----:B------:R-:W-:Y:S01]  /*1430*/  SHF.R.S32.HI R168, RZ, 0x6, R3 ;  /* 0x00000006ffa87819 */ /* 0x000fe20000011403 */
[----:B------:R-:W-:Y:S06]  /*1440*/  @!P0 BRA `(.L_x_5116) ;  /* 0x0000001c00508947 */ /* 0x000fec0003800000 */
[----:B------:R-:W2:Y:S01]  /*1450*/  LDC R0, c[0x0][0x448] ;  /* 0x00011200ff007b82 */ /* 0x000ea20000000800 */
[----:B------:R-:W-:Y:S01]  /*1460*/  UIADD3 UR4, UR37, 0x3f, URZ ;  /* 0x0000003f25047890 */ /* 0x000fe2000fffe03f */
[----:B0-----:R-:W-:Y:S02]  /*1470*/  IADD3 R187, R187, 0x40, -R186 ;  /* 0x00000040bbbb7810 */ /* 0x001fe40007ffe8ba */
        /* <DEDUP_REMOVED lines=21> */
[----:B--2---:R-:W-:Y:S01]  /*15d0*/  ISETP.NE.AND P0, PT, R0, 0x1, PT ;  /* 0x000000010000780c */ /* 0x004fe20003f05270 */
        /* <DEDUP_REMOVED lines=15> */
[----:B------:R-:W-:Y:S01]  /*16d0*/  CS2R R92, SRZ ;  /* 0x00000000005c7805 */ /* 0x000fe2000001ff00 */
[----:B------:R-:W-:Y:S01]  /*16e0*/  IMAD.MOV.U32 R19, RZ, RZ, RZ ;  /* 0x000000ffff137224 */ /* 0x000fe200078e00ff */
[----:B------:R-:W-:Y:S02]  /*16f0*/  CS2R R88, SRZ ;  /* 0x0000000000587805 */ /* 0x000fe4000001ff00 */
[----:B------:R-:W-:Y:S02]  /*1700*/  CS2R R86, SRZ ;  /* 0x0000000000567805 */ /* 0x000fe4000001ff00 */
[----:B------:R-:W-:Y:S01]  /*1710*/  CS2R R84, SRZ ;  /* 0x0000000000547805 */ /* 0x000fe2000001ff00 */
[----:B-1----:R-:W1:Y:S01]  /*1720*/  @P0 LDC R4, c[0x0][0x450] ;  /* 0x00011400ff040b82 */ /* 0x002e620000000800 */
        /* <DEDUP_REMOVED lines=15> */
[----:B0-----:R-:W-:Y:S01]  /*1820*/  @P0 IMAD.HI.U32 R3, R3, UR4, RZ ;  /* 0x0000000403030c27 */ /* 0x001fe2000f8e00ff */
[----:B------:R-:W-:Y:S02]  /*1830*/  CS2R R14, SRZ ;  /* 0x00000000000e7805 */ /* 0x000fe4000001ff00 */
[----:B------:R-:W-:Y:S02]  /*1840*/  CS2R R12, SRZ ;  /* 0x00000000000c7805 */ /* 0x000fe4000001ff00 */
[----:B------:R-:W-:Y:S02]  /*1850*/  CS2R R170, SRZ ;  /* 0x0000000000aa7805 */ /* 0x000fe4000001ff00 */
[----:B------:R-:W-:Y:S01]  /*1860*/  CS2R R38, SRZ ;  /* 0x0000000000267805 */ /* 0x000fe2000001ff00 */
[----:B------:R-:W-:Y:S01]  /*1870*/  IMAD.MOV.U32 R169, RZ, RZ, RZ ;  /* 0x000000ffffa97224 */ /* 0x000fe200078e00ff */
[----:B------:R-:W-:-:S02]  /*1880*/  CS2R R172, SRZ ;  /* 0x0000000000ac7805 */ /* 0x000fc4000001ff00 */
[----:B------:R-:W-:Y:S02]  /*1890*/  CS2R R34, SRZ ;  /* 0x0000000000227805 */ /* 0x000fe4000001ff00 */
[----:B-1----:R-:W-:Y:S02]  /*18a0*/  @P0 SHF.R.U32.HI R0, RZ, R4, R3 ;  /* 0x00000004ff000219 */ /* 0x002fe40000011603 */
[----:B------:R-:W-:Y:S02]  /*18b0*/  CS2R R10, SRZ ;  /* 0x00000000000a7805 */ /* 0x000fe4000001ff00 */
[----:B------:R-:W-:Y:S02]  /*18c0*/  PLOP3.LUT P0, PT, PT, PT, PT, 0x80, 0x0 ;  /* 0x000000000000781c */ /* 0x000fe40003f0f070 */
[----:B------:R-:W-:Y:S02]  /*18d0*/  CS2R R174, SRZ ;  /* 0x0000000000ae7805 */ /* 0x000fe4000001ff00 */
[----:B------:R-:W-:Y:S01]  /*18e0*/  MOV R31, RZ ;  /* 0x000000ff001f7202 */ /* 0x000fe20000000f00 */
[----:B------:R-:W-:-:S02]  /*18f0*/  IMAD.IADD R0, R187, 0x1, R0 ;  /* 0x00000001bb007824 */ /* 0x000fc400078e0200 */
[----:B------:R-:W-:Y:S02]  /*1900*/  IMAD.MOV.U32 R27, RZ, RZ, RZ ;  /* 0x000000ffff1b7224 */ /* 0x000fe400078e00ff */
[----:B------:R-:W-:Y:S01]  /*1910*/  IMAD.MOV.U32 R9, RZ, RZ, RZ ;  /* 0x000000ffff097224 */ /* 0x000fe200078e00ff */
[----:B------:R-:W-:Y:S01]  /*1920*/  SHF.R.S32.HI R3, RZ, 0x1f, R0 ;  /* 0x0000001fff037819 */ /* 0x000fe20000011400 */
[----:B------:R-:W-:-:S03]  /*1930*/  IMAD.MOV.U32 R20, RZ, RZ, RZ ;  /* 0x000000ffff147224 */ /* 0x000fc600078e00ff */
        /* <DEDUP_REMOVED lines=35> */
[----:B------:R-:W-:Y:S02]  /*1b70*/  IMAD R0, R2, 0x1000, R7 ;  /* 0x0000100002007824 */ /* 0x000fe400078e0207 */
[C---:B------:R-:W-:Y:S02]  /*1b80*/  VIADD R6, R3.reuse, 0x4 ;  /* 0x0000000403067836 */ /* 0x040fe40000000000 */
[C---:B------:R-:W-:Y:S01]  /*1b90*/  VIADD R5, R0.reuse, 0x80 ;  /* 0x0000008000057836 */ /* 0x040fe20000000000 */
[----:B------:R-:W-:Y:S01]  /*1ba0*/  R2UR UR14, R0 ;  /* 0x00000000000e72ca */ /* 0x000fe200000e0000 */
[----:B------:R-:W-:Y:S01]  /*1bb0*/  VIADD R3, R3, 0x6 ;  /* 0x0000000603037836 */ /* 0x000fe20000000000 */
        /* <DEDUP_REMOVED lines=24> */
.L_x_5118:
[----:B------:R-:W-:Y:S01]  /*1d40*/  IMAD R0, R2, 0x8, R17 ;  /* 0x0000000802007824 */ /* 0x000fe200078e0211 */
[----:B------:R-:W-:-:S03]  /*1d50*/  ISETP.GE.AND P0, PT, R4, 0x2, PT ;  /* 0x000000020400780c */ /* 0x000fc60003f06270 */
[----:B------:R-:W-:-:S05]  /*1d60*/  VIADD R3, R0, 0x38860 ;  /* 0x0003886000037836 */ /* 0x000fca0000000000 */
[----:B------:R-:W-:-:S04]  /*1d70*/  PRMT R3, R202, 0x654, R3 ;  /* 0x00000654ca037816 */ /* 0x000fc80000000003 */
[----:B------:R0:W-:Y:S01]  /*1d80*/  SYNCS.ARRIVE.TRANS64.RED.A1T0 RZ, [R3+URZ], RZ ;  /* 0x000000ff03ff79a7 */ /* 0x0001e2000810043f */
[----:B------:R-:W-:Y:S05]  /*1d90*/  @!P0 BRA `(.L_x_5119) ;  /* 0x0000000800c08947 */ /* 0x000fea0003800000 */
[----:B------:R-:W-:-:S07]  /*1da0*/  VIADD R4, R4, 0xfffffffe ;  /* 0xfffffffe04047836 */ /* 0x000fce0000000000 */
.L_x_5121:
[----:B------:R-:W-:Y:S01]  /*1db0*/  BAR.SYNC.DEFER_BLOCKING 0xe, 0x100 ;  /* 0x0384000000007b1d */ /* 0x000fe20000010000 */
[----:B------:R-:W-:Y:S01]  /*1dc0*/  IMAD R0, R2, 0x40, R22 ;  /* 0x0000004002007824 */ /* 0x000fe200078e0216 */
        /* <DEDUP_REMOVED lines=10> */
[----:B01----:R-:W0:Y:S04]  /*1e70*/  LDS R3, [R0+0x38400] ;  /* 0x0384000000037984 */ /* 0x003e280000000800 */
        /* <DEDUP_REMOVED lines=157> */
.L_x_5120:
[----:B------:R-:W-:-:S04]  /*2850*/  IMAD R0, R2, 0x8, R17 ;  /* 0x0000000802007824 */ /* 0x000fc800078e0211 */
[----:B------:R-:W-:-:S05]  /*2860*/  VIADD R3, R0, 0x38860 ;  /* 0x0003886000037836 */ /* 0x000fca0000000000 */
[----:B------:R-:W-:-:S04]  /*2870*/  PRMT R3, R202, 0x654, R3 ;  /* 0x00000654ca037816 */ /* 0x000fc80000000003 */
[----:B------:R1:W-:Y:S01]  /*2880*/  SYNCS.ARRIVE.TRANS64.RED.A1T0 RZ, [R3+URZ], RZ ;  /* 0x000000ff03ff79a7 */ /* 0x0003e2000810043f */
[----:B------:R-:W-:Y:S05]  /*2890*/  @P1 BRA `(.L_x_5121) ;  /* 0xfffffff400441947 */ /* 0x000fea000383ffff */
.L_x_5119:
        /* <DEDUP_REMOVED lines=9> */
[----:B01----:R-:W0:Y:S04]  /*2930*/  LDS R3, [R17+0x38400] ;  /* 0x0384000011037984 */ /* 0x003e280000000800 */
        /* <DEDUP_REMOVED lines=133> */
.L_x_5116:
[----:B------:R-:W2:Y:S01]  /*3190*/  LDC R204, c[0x0][0x448] ;  /* 0x00011200ffcc7b82 */ /* 0x000ea20000000800 */
[----:B------:R-:W-:Y:S01]  /*31a0*/  UIADD3 UR4, UR37, 0x3f, URZ ;  /* 0x0000003f25047890 */ /* 0x000fe2000fffe03f */
[----:B01----:R-:W-:Y:S02]  /*31b0*/  IADD3 R5, R187, 0x40, -R186 ;  /* 0x00000040bb057810 */ /* 0x003fe40007ffe8ba */
        /* <DEDUP_REMOVED lines=21> */
[----:B--2---:R-:W-:-:S02]  /*3310*/  ISETP.NE.AND P0, PT, R204, 0x1, PT ;  /* 0x00000001cc00780c */ /* 0x004fc40003f05270 */
        /* <DEDUP_REMOVED lines=12> */
[----:B------:R-:W0:Y:S01]  /*33e0*/  @P0 LDC R0, c[0x0][0x44c] ;  /* 0x00011300ff000b82 */ /* 0x000e220000000800 */
[----:B------:R-:W-:-:S02]  /*33f0*/  CS2R R90, SRZ ;  /* 0x00000000005a7805 */ /* 0x000fc4000001ff00 */
[----:B------:R-:W-:Y:S01]  /*3400*/  CS2R R92, SRZ ;  /* 0x00000000005c7805 */ /* 0x000fe2000001ff00 */
[----:B------:R-:W-:Y:S01]  /*3410*/  IMAD.MOV.U32 R19, RZ, RZ, RZ ;  /* 0x000000ffff137224 */ /* 0x000fe200078e00ff */
        /* <DEDUP_REMOVED lines=23> */
[----:B------:R-:W-:Y:S01]  /*3590*/  CS2R R38, SRZ ;  /* 0x0000000000267805 */ /* 0x000fe2000001ff00 */
[----:B------:R-:W-:Y:S01]  /*35a0*/  IMAD.U32 R0, RZ, RZ, UR4 ;  /* 0x00000004ff007e24 */ /* 0x000fe2000f8e00ff */
[----:B------:R-:W-:Y:S01]  /*35b0*/  CS2R R172, SRZ ;  /* 0x0000000000ac7805 */ /* 0x000fe2000001ff00 */
[----:B------:R-:W-:Y:S01]  /*35c0*/  IMAD.MOV.U32 R169, RZ, RZ, RZ ;  /* 0x000000ffffa97224 */ /* 0x000fe200078e00ff */
[----:B------:R-:W-:-:S02]  /*35d0*/  CS2R R34, SRZ ;  /* 0x0000000000227805 */ /* 0x000fc4000001ff00 */
[----:B-1----:R-:W-:Y:S01]  /*35e0*/  @P0 SHF.R.U32.HI R0, RZ, R4, R3 ;  /* 0x00000004ff000219 */ /* 0x002fe20000011603 */
[----:B------:R-:W-:Y:S01]  /*35f0*/  IMAD.MOV.U32 R31, RZ, RZ, RZ ;  /* 0x000000ffff1f7224 */ /* 0x000fe200078e00ff */
[----:B------:R-:W-:Y:S02]  /*3600*/  PLOP3.LUT P0, PT, PT, PT, PT, 0x80, 0x0 ;  /* 0x000000000000781c */ /* 0x000fe40003f0f070 */
[----:B------:R-:W-:Y:S02]  /*3610*/  CS2R R10, SRZ ;  /* 0x00000000000a7805 */ /* 0x000fe4000001ff00 */
[----:B------:R-:W-:Y:S01]  /*3620*/  CS2R R174, SRZ ;  /* 0x0000000000ae7805 */ /* 0x000fe2000001ff00 */
[----:B------:R-:W-:Y:S02]  /*3630*/  IMAD.IADD R0, R5, 0x1, R0 ;  /* 0x0000000105007824 */ /* 0x000fe400078e0200 */
        /* <DEDUP_REMOVED lines=39> */
.L_x_5122:
        /* <DEDUP_REMOVED lines=9> */
.L_x_5262:
[----:B------:R-:W-:Y:S05]  /*3940*/  @!P0 BRA `(.L_x_5124) ;  /* 0x0000000000048947 */ /* 0x000fea0003800000 */
[----:B------:R-:W-:Y:S01]  /*3950*/  BPT.TRAP 0x1 ;  /* 0x000000040000795c */ /* 0x000fe20000300000 */
.L_x_5124:
[----:B------:R-:W-:Y:S01]  /*3960*/  IMAD R9, R2, 0x8, R17 ;  /* 0x0000000802097824 */ /* 0x000fe200078e0211 */
[----:B------:R-:W-:-:S04]  /*3970*/  SHF.L.U32 R6, R16, 0x1f, RZ ;  /* 0x0000001f10067819 */ /* 0x000fc800000006ff */
[----:B------:R1:W2:Y:S01]  /*3980*/  SYNCS.PHASECHK.TRANS64.TRYWAIT P1, [R9+URZ+0x38830], R6 ;  /* 0x03883006090075a7 */ /* 0x0002a2000802017f */
[----:B------:R-:W-:Y:S05]  /*3990*/  @!P0 BRA `(.L_x_5125) ;  /* 0x0000000000048947 */ /* 0x000fea0003800000 */
[----:B------:R-:W-:Y:S01]  /*39a0*/  BPT.TRAP 0x1 ;  /* 0x000000040000795c */ /* 0x000fe20000300000 */
.L_x_5125:
[----:B------:R-:W-:-:S05]  /*39b0*/  VIADD R0, R17, 0x22400 ;  /* 0x0002240011007836 */ /* 0x000fca0000000000 */
[----:B------:R-:W-:-:S04]  /*39c0*/  SHF.R.U32.HI R0, RZ, 0x4, R0 ;  /* 0x00000004ff007819 */ /* 0x000fc80000011600 */
[----:B------:R-:W-:Y:S01]  /*39d0*/  LOP3.LUT R0, R0, 0x3fff, RZ, 0xc0, !PT ;  /* 0x00003fff00007812 */ /* 0x000fe200078ec0ff */
[----:B--2---:R-:W-:Y:S06]  /*39e0*/  @P1 BRA `(.L_x_5126) ;  /* 0x0000000000081947 */ /* 0x004fec0003800000 */
[----:B------:R-:W2:Y:S02]  /*39f0*/  SYNCS.PHASECHK.TRANS64.TRYWAIT P1, [R9+URZ+0x38830], R6 ;  /* 0x03883006090075a7 */ /* 0x000ea4000802017f */
[----:B--2---:R-:W-:Y:S05]  /*3a00*/  @!P1 BRA `(.L_x_5127) ;  /* 0x00000138002c9947 */ /* 0x004fea0003800000 */
.L_x_5126:
[----:B------:R-:W-:Y:S05]  /*3a10*/  WARPSYNC.ALL ;  /* 0x0000000000007948 */ /* 0x000fea0003800000 */
[----:B------:R-:W-:Y:S01]  /*3a20*/  LOP3.LUT R0, R0, 0x10000, RZ, 0xfc, !PT ;  /* 0x0001000000007812 */ /* 0x000fe200078efcff */
[----:B------:R-:W-:-:S03]  /*3a30*/  VIADD R3, R17, 0x20400 ;  /* 0x0002040011037836 */ /* 0x000fc60000000000 */
[----:B------:R-:W-:Y:S01]  /*3a40*/  LEA R5, R2, R0, 0x9 ;  /* 0x0000000002057211 */ /* 0x000fe200078e48ff */
[----:B------:R-:W-:Y:S01]  /*3a50*/  WARPGROUP.ARRIVE ;  /* 0x00000000000079c5 */ /* 0x000fe20000000000 */
        /* <DEDUP_REMOVED lines=35> */
.L_x_5263:
[----:B------:R-:W-:Y:S05]  /*3c90*/  @!P0 BRA `(.L_x_5129) ;  /* 0x0000000000048947 */ /* 0x000fea0003800000 */
[----:B------:R-:W-:Y:S01]  /*3ca0*/  BPT.TRAP 0x1 ;  /* 0x000000040000795c */ /* 0x000fe20000300000 */
.L_x_5129:
[----:B------:R4:W0:Y:S01]  /*3cb0*/  SYNCS.PHASECHK.TRANS64.TRYWAIT P1, [R9+URZ+0x38850], R6 ;  /* 0x03885006090075a7 */ /* 0x000822000802017f */
[----:B------:R-:W-:Y:S05]  /*3cc0*/  @!P0 BRA `(.L_x_5130) ;  /* 0x0000000000048947 */ /* 0x000fea0003800000 */
[----:B------:R-:W-:Y:S01]  /*3cd0*/  BPT.TRAP 0x1 ;  /* 0x000000040000795c */ /* 0x000fe20000300000 */
.L_x_5130:
        /* <DEDUP_REMOVED lines=12> */
.L_x_5131:
        /* <DEDUP_REMOVED lines=16> */
[----:B------:R-:W-:Y:S01]  /*3ea0*/  IMAD.MOV.U32 R15, RZ, RZ, 0x40 ;  /* 0x00000040ff0f7424 */ /* 0x000fe200078e00ff */
        /* <DEDUP_REMOVED lines=311> */
.L_x_5133:
[----:B------:R-:W-:Y:S01]  /*5220*/  ISETP.NE.AND P5, PT, R204, 0x1, PT ;  /* 0x00000001cc00780c */ /* 0x000fe20003fa5270 */
[----:B------:R-:W-:Y:S01]  /*5230*/  VIADD R5, R191, UR37 ;  /* 0x00000025bf057c36 */ /* 0x000fe20008000000 */
[----:B------:R-:W-:Y:S01]  /*5240*/  ULDC UR6, c[0x0][0xad0] ;  /* 0x0002b40000067ab9 */ /* 0x000fe20000000800 */
[----:B------:R-:W-:Y:S01]  /*5250*/  ULDC UR28, c[0x0][0xa80] ;  /* 0x0002a000001c7ab9 */ /* 0x000fe20000000800 */
        /* <DEDUP_REMOVED lines=9> */
[----:B------:R-:W1:Y:S01]  /*52f0*/  @P5 LDC R6, c[0x0][0x44c] ;  /* 0x00011300ff065b82 */ /* 0x000e620000000800 */
[----:B------:R-:W-:Y:S01]  /*5300*/  FMUL.FTZ R40, R40, UR6 ;  /* 0x0000000628287c20 */ /* 0x000fe20008410000 */
[----:B------:R-:W-:Y:S01]  /*5310*/  FMUL.FTZ R41, R41, UR6 ;  /* 0x0000000629297c20 */ /* 0x000fe20008410000 */
[----:B------:R-:W2:Y:S01]  /*5320*/  MUFU.TANH R11, R25 ;  /* 0x00000019000b7308 */ /* 0x000ea20000002400 */
[----:B------:R-:W-:Y:S01]  /*5330*/  FMUL.FTZ R44, R44, UR6 ;  /* 0x000000062c2c7c20 */ /* 0x000fe20008410000 */
[----:B------:R-:W-:Y:S01]  /*5340*/  FMUL.FTZ R45, R45, UR6 ;  /* 0x000000062d2d7c20 */ /* 0x000fe20008410000 */
[----:B------:R-:W-:Y:S01]  /*5350*/  FMUL.FTZ R26, R26, UR6 ;  /* 0x000000061a1a7c20 */ /* 0x000fe20008410000 */
[----:B------:R-:W-:Y:S01]  /*5360*/  FMUL.FTZ R48, R48, UR6 ;  /* 0x0000000630307c20 */ /* 0x000fe20008410000 */
[----:B------:R-:W3:Y:S01]  /*5370*/  @P5 LDC R7, c[0x0][0x450] ;  /* 0x00011400ff075b82 */ /* 0x000ee20000000800 */
        /* <DEDUP_REMOVED lines=12> */
[----:B------:R-:W-:Y:S01]  /*5440*/  FMUL.FTZ R42, R42, UR6 ;  /* 0x000000062a2a7c20 */ /* 0x000fe20008410000 */
[----:B------:R-:W-:Y:S01]  /*5450*/  FMUL.FTZ R43, R43, UR6 ;  /* 0x000000062b2b7c20 */ /* 0x000fe20008410000 */
[----:B------:R-:W-:Y:S01]  /*5460*/  FMUL.FTZ R46, R46, UR6 ;  /* 0x000000062e2e7c20 */ /* 0x000fe20008410000 */
[----:B-1----:R-:W-:-:S04]  /*5470*/  @P5 IMAD.HI.U32 R6, R5, R6, RZ ;  /* 0x0000000605065227 */ /* 0x002fc800078e00ff */
[----:B------:R-:W-:Y:S01]  /*5480*/  FMUL.FTZ R47, R47, UR6 ;  /* 0x000000062f2f7c20 */ /* 0x000fe20008410000 */
[----:B------:R-:W-:Y:S01]  /*5490*/  FMUL.FTZ R50, R50, UR6 ;  /* 0x0000000632327c20 */ /* 0x000fe20008410000 */
[----:B------:R-:W1:Y:S01]  /*54a0*/  MUFU.TANH R14, R32 ;  /* 0x00000020000e7308 */ /* 0x000e620000002400 */
[----:B------:R-:W-:Y:S01]  /*54b0*/  FMUL.FTZ R51, R51, UR6 ;  /* 0x0000000633337c20 */ /* 0x000fe20008410000 */
[----:B------:R-:W-:Y:S01]  /*54c0*/  FMUL.FTZ R54, R54, UR6 ;  /* 0x0000000636367c20 */ /* 0x000fe20008410000 */
[----:B------:R-:W-:Y:S01]  /*54d0*/  FMUL.FTZ R55, R55, UR6 ;  /* 0x0000000637377c20 */ /* 0x000fe20008410000 */
[----:B------:R-:W-:Y:S01]  /*54e0*/  IMAD R217, R2, 0x1000, R19 ;  /* 0x0000100002d97824 */ /* 0x000fe200078e0213 */
[----:B---3--:R-:W-:Y:S01]  /*54f0*/  @P5 SHF.R.U32.HI R5, RZ, R7, R6 ;  /* 0x00000007ff055219 */ /* 0x008fe20000011606 */
[----:B------:R-:W-:Y:S01]  /*5500*/  IMAD R6, R168, -0x40, R15 ;  /* 0xffffffc0a8067824 */ /* 0x000fe200078e020f */
[----:B------:R-:W-:Y:S01]  /*5510*/  UMOV UR7, 0x40000040 ;  /* 0x4000004000077882 */ /* 0x000fe20000000000 */
[----:B------:R-:W3:Y:S01]  /*5520*/  MUFU.TANH R33, R33 ;  /* 0x0000002100217308 */ /* 0x000ee20000002400 */
[----:B------:R-:W-:Y:S01]  /*5530*/  R2UR UR6, R217 ;  /* 0x00000000d90672ca */ /* 0x000fe200000e0000 */
[----:B------:R-:W0:Y:S01]  /*5540*/  SHFL.IDX PT, R8, R5, RZ, 0x1c1f ;  /* 0x001c1fff05087589 */ /* 0x000e2200000e0000 */
[----:B------:R-:W-:Y:S01]  /*5550*/  IADD3 R7, R187, 0x1, R6 ;  /* 0x00000001bb077810 */ /* 0x000fe20007ffe006 */
[----:B------:R-:W-:Y:S01]  /*5560*/  VIADD R221, R217, 0x80 ;  /* 0x00000080d9dd7836 */ /* 0x000fe20000000000 */
[----:B------:R-:W-:Y:S01]  /*5570*/  IADD3 R6, -R18, R6, R187 ;  /* 0x0000000612067210 */ /* 0x000fe20007ffe1bb */
[----:B------:R-:W3:Y:S01]  /*5580*/  SHFL.IDX PT, R5, R5, 0x1, 0x1c1f ;  /* 0x003c1f0005057f89 */ /* 0x000ee200000e0000 */
[----:B------:R-:W-:Y:S01]  /*5590*/  IADD3 R7, -R186, R7, -R18 ;  /* 0x00000007ba077210 */ /* 0x000fe20007ffe912 */
[----:B------:R-:W3:Y:S08]  /*55a0*/  MUFU.TANH R36, R36 ;  /* 0x0000002400247308 */ /* 0x000ef00000002400 */
[----:B------:R-:W3:Y:S08]  /*55b0*/  MUFU.TANH R37, R37 ;  /* 0x0000002500257308 */ /* 0x000ef00000002400 */
[----:B------:R-:W3:Y:S01]  /*55c0*/  MUFU.TANH R40, R40 ;  /* 0x0000002800287308 */ /* 0x000ee20000002400 */
[----:B0-----:R-:W-:-:S04]  /*55d0*/  VIADDMNMX R8, R8, R7, R6, PT ;  /* 0x0000000708087246 */ /* 0x001fc80003800106 */
[C---:B------:R-:W-:Y:S02]  /*55e0*/  ISETP.GT.AND P1, PT, R8.reuse, RZ, PT ;  /* 0x000000ff0800720c */ /* 0x040fe40003f24270 */
[C---:B------:R-:W-:Y:S01]  /*55f0*/  ISETP.GT.AND P2, PT, R8.reuse, 0x1, PT ;  /* 0x000000010800780c */ /* 0x040fe20003f44270 */
[----:B------:R-:W0:Y:S01]  /*5600*/  MUFU.TANH R41, R41 ;  /* 0x0000002900297308 */ /* 0x000e220000002400 */
[----:B------:R-:W-:Y:S02]  /*5610*/  ISETP.GT.AND P3, PT, R8, 0x8, PT ;  /* 0x000000080800780c */ /* 0x000fe40003f64270 */
[----:B------:R-:W-:Y:S02]  /*5620*/  FSEL R10, R10, -INF , P1 ;  /* 0xff8000000a0a7808 */ /* 0x000fe40000800000 */
[----:B--2---:R-:W-:Y:S02]  /*5630*/  FSEL R11, R11, -INF , P2 ;  /* 0xff8000000b0b7808 */ /* 0x004fe40001000000 */
[----:B------:R-:W-:Y:S01]  /*5640*/  ISETP.GT.AND P1, PT, R8, 0x9, PT ;  /* 0x000000090800780c */ /* 0x000fe20003f24270 */
[----:B------:R-:W2:Y:S01]  /*5650*/  MUFU.TANH R44, R44 ;  /* 0x0000002c002c7308 */ /* 0x000ea20000002400 */
[----:B----4-:R-:W-:-:S02]  /*5660*/  FSEL R12, R12, -INF , P3 ;  /* 0xff8000000c0c7808 */ /* 0x010fc40001800000 */
[----:B------:R-:W-:Y:S02]  /*5670*/  FMNMX.FTZ R15, R10, R11, !PT ;  /* 0x0000000b0a0f7209 */ /* 0x000fe40007810000 */
[----:B------:R-:W-:Y:S02]  /*5680*/  ISETP.GT.AND P2, PT, R8, 0x10, PT ;  /* 0x000000100800780c */ /* 0x000fe40003f44270 */
[----:B-----5:R-:W-:Y:S01]  /*5690*/  FSEL R13, R13, -INF , P1 ;  /* 0xff8000000d0d7808 */ /* 0x020fe20000800000 */
[----:B------:R4:W-:Y:S01]  /*56a0*/  MUFU.TANH R56, R26 ;  /* 0x0000001a00387308 */ /* 0x0009e20000002400 */
[----:B------:R-:W-:Y:S02]  /*56b0*/  FMNMX.FTZ R20, R12, R15, !PT ;  /* 0x0000000f0c147209 */ /* 0x000fe40007810000 */
[----:B------:R-:W-:Y:S02]  /*56c0*/  ISETP.GT.AND P1, PT, R8, 0x11, PT ;  /* 0x000000110800780c */ /* 0x000fe40003f24270 */
[----:B-1----:R-:W-:-:S02]  /*56d0*/  FSEL R14, R14, -INF , P2 ;  /* 0xff8000000e0e7808 */ /* 0x002fc40001000000 */
[----:B------:R-:W-:Y:S01]  /*56e0*/  FMNMX.FTZ R21, R13, R20, !PT ;  /* 0x000000140d157209 */ /* 0x000fe20007810000 */
[----:B------:R-:W1:Y:S01]  /*56f0*/  MUFU.TANH R45, R45 ;  /* 0x0000002d002d7308 */ /* 0x000e620000002400 */
[----:B------:R-:W-:Y:S02]  /*5700*/  ISETP.GT.AND P2, PT, R8, 0x18, PT ;  /* 0x000000180800780c */ /* 0x000fe40003f44270 */
[----:B---3--:R-:W-:Y:S02]  /*5710*/  FSEL R15, R33, -INF , P1 ;  /* 0xff800000210f7808 */ /* 0x008fe40000800000 */
[----:B------:R-:W-:Y:S02]  /*5720*/  FMNMX.FTZ R24, R14, R21, !PT ;  /* 0x000000150e187209 */ /* 0x000fe40007810000 */
[----:B------:R-:W-:Y:S01]  /*5730*/  ISETP.GT.AND P1, PT, R8, 0x19, PT ;  /* 0x000000190800780c */ /* 0x000fe20003f24270 */
[----:B------:R3:W-:Y:S01]  /*5740*/  MUFU.TANH R57, R27 ;  /* 0x0000001b00397308 */ /* 0x0007e20000002400 */
[----:B------:R-:W-:-:S02]  /*5750*/  FSEL R20, R36, -INF , P2 ;  /* 0xff80000024147808 */ /* 0x000fc40001000000 */
[----:B------:R-:W-:Y:S02]  /*5760*/  FMNMX.FTZ R25, R15, R24, !PT ;  /* 0x000000180f197209 */ /* 0x000fe40007810000 */
[----:B------:R-:W-:Y:S02]  /*5770*/  ISETP.GT.AND P2, PT, R8, 0x20, PT ;  /* 0x000000200800780c */ /* 0x000fe40003f44270 */
[----:B------:R-:W-:Y:S01]  /*5780*/  FSEL R21, R37, -INF , P1 ;  /* 0xff80000025157808 */ /* 0x000fe20000800000 */
[----:B------:R-:W5:Y:S01]  /*5790*/  MUFU.TANH R48, R48 ;  /* 0x0000003000307308 */ /* 0x000f620000002400 */
[----:B----4-:R-:W-:Y:S02]  /*57a0*/  FMNMX.FTZ R26, R20, R25, !PT ;  /* 0x00000019141a7209 */ /* 0x010fe40007810000 */
[----:B------:R-:W-:Y:S02]  /*57b0*/  ISETP.GT.AND P1, PT, R8, 0x21, PT ;  /* 0x000000210800780c */ /* 0x000fe40003f24270 */
[----:B------:R-:W-:-:S02]  /*57c0*/  FSEL R24, R40, -INF , P2 ;  /* 0xff80000028187808 */ /* 0x000fc40001000000 */
[----:B---3--:R-:W-:Y:S01]  /*57d0*/  FMNMX.FTZ R27, R21, R26, !PT ;  /* 0x0000001a151b7209 */ /* 0x008fe20007810000 */
[----:B------:R-:W3:Y:S01]  /*57e0*/  MUFU.TANH R49, R49 ;  /* 0x0000003100317308 */ /* 0x000ee20000002400 */
[----:B------:R-:W-:Y:S02]  /*57f0*/  ISETP.GT.AND P2, PT, R8, 0x28, PT ;  /* 0x000000280800780c */ /* 0x000fe40003f44270 */
[----:B0-----:R-:W-:Y:S02]  /*5800*/  FSEL R25, R41, -INF , P1 ;  /* 0xff80000029197808 */ /* 0x001fe40000800000 */
[----:B------:R-:W-:Y:S02]  /*5810*/  FMNMX.FTZ R28, R24, R27, !PT ;  /* 0x0000001b181c7209 */ /* 0x000fe40007810000 */
[----:B------:R-:W-:Y:S01]  /*5820*/  ISETP.GT.AND P1, PT, R8, 0x29, PT ;  /* 0x000000290800780c */ /* 0x000fe20003f24270 */
[----:B------:R-:W0:Y:S01]  /*5830*/  MUFU.TANH R52, R52 ;  /* 0x0000003400347308 */ /* 0x000e220000002400 */
[----:B--2---:R-:W-:-:S02]  /*5840*/  FSEL R26, R44, -INF , P2 ;  /* 0xff8000002c1a7808 */ /* 0x004fc40001000000 */
[----:B------:R-:W-:Y:S02]  /*5850*/  FMNMX.FTZ R29, R25, R28, !PT ;  /* 0x0000001c191d7209 */ /* 0x000fe40007810000 */
[C---:B------:R-:W-:Y:S02]  /*5860*/  ISETP.GT.AND P2, PT, R8.reuse, 0x30, PT ;  /* 0x000000300800780c */ /* 0x040fe40003f44270 */
[----:B-1----:R-:W-:Y:S01]  /*5870*/  FSEL R27, R45, -INF , P1 ;  /* 0xff8000002d1b7808 */ /* 0x002fe20000800000 */
[----:B------:R1:W-:Y:S01]  /*5880*/  MUFU.TANH R58, R30 ;  /* 0x0000001e003a7308 */ /* 0x0003e20000002400 */
[----:B------:R-:W-:Y:S02]  /*5890*/  ISETP.GT.AND P1, PT, R8, 0x31, PT ;  /* 0x000000310800780c */ /* 0x000fe40003f24270 */
[----:B-----5:R-:W-:Y:S02]  /*58a0*/  FSEL R28, R48, -INF , P2 ;  /* 0xff800000301c7808 */ /* 0x020fe40001000000 */
[----:B------:R-:W-:-:S02]  /*58b0*/  ISETP.GT.AND P2, PT, R8, 0x38, PT ;  /* 0x000000380800780c */ /* 0x000fc40003f44270 */
[----:B------:R-:W-:Y:S01]  /*58c0*/  VIADDMNMX R6, R5, R7, R6, PT ;  /* 0x0000000705067246 */ /* 0x000fe20003800106 */
[----:B------:R-:W2:Y:S01]  /*58d0*/  MUFU.TANH R53, R53 ;  /* 0x0000003500357308 */ /* 0x000ea20000002400 */
[----:B-1----:R-:W-:Y:S02]  /*58e0*/  FMNMX.FTZ R30, R26, R29, !PT ;  /* 0x0000001d1a1e7209 */ /* 0x002fe40007810000 */
[----:B---3--:R-:W-:Y:S02]  /*58f0*/  FSEL R29, R49, -INF , P1 ;  /* 0xff800000311d7808 */ /* 0x008fe40000800000 */
[----:B------:R-:W-:Y:S02]  /*5900*/  FMNMX.FTZ R33, R27, R30, !PT ;  /* 0x0000001e1b217209 */ /* 0x000fe40007810000 */
[----:B------:R-:W-:Y:S01]  /*5910*/  ISETP.GT.AND P1, PT, R8, 0x39, PT ;  /* 0x000000390800780c */ /* 0x000fe20003f24270 */
[----:B------:R-:W-:Y:S01]  /*5920*/  MUFU.TANH R44, R38 ;  /* 0x00000026002c7308 */ /* 0x000fe20000002400 */
[----:B------:R-:W-:-:S02]  /*5930*/  FMNMX.FTZ R32, R28, R33, !PT ;  /* 0x000000211c207209 */ /* 0x000fc40007810000 */
[----:B0-----:R-:W-:Y:S02]  /*5940*/  FSEL R30, R52, -INF , P2 ;  /* 0xff800000341e7808 */ /* 0x001fe40001000000 */
[----:B------:R-:W-:Y:S02]  /*5950*/  FMNMX.FTZ R33, R29, R32, !PT ;  /* 0x000000201d217209 */ /* 0x000fe40007810000 */
[----:B------:R-:W-:Y:S01]  /*5960*/  ISETP.GT.AND P2, PT, R6, 0x1, PT ;  /* 0x000000010600780c */ /* 0x000fe20003f44270 */
[----:B------:R0:W1:Y:S01]  /*5970*/  MUFU.TANH R36, R31 ;  /* 0x0000001f00247308 */ /* 0x0000620000002400 */
[----:B--2---:R-:W-:Y:S02]  /*5980*/  FSEL R32, R53, -INF , P1 ;  /* 0xff80000035207808 */ /* 0x004fe40000800000 */
[----:B------:R-:W-:Y:S02]  /*5990*/  FMNMX.FTZ R33, R30, R33, !PT ;  /* 0x000000211e217209 */ /* 0x000fe40007810000 */
[----:B------:R-:W-:-:S02]  /*59a0*/  ISETP.GT.AND P1, PT, R6, RZ, PT ;  /* 0x000000ff0600720c */ /* 0x000fc40003f24270 */
[----:B------:R-:W-:Y:S01]  /*59b0*/  FMNMX.FTZ R33, R32, R33, !PT ;  /* 0x0000002120217209 */ /* 0x000fe20007810000 */
[----:B------:R2:W3:Y:S01]  /*59c0*/  MUFU.TANH R40, R34 ;  /* 0x0000002200287308 */ /* 0x0004e20000002400 */
[----:B------:R-:W-:Y:S02]  /*59d0*/  ISETP.GT.AND P3, PT, R6, 0x8, PT ;  /* 0x000000080600780c */ /* 0x000fe40003f64270 */
[----:B0-----:R-:W-:Y:S01]  /*59e0*/  FSEL R31, R56, -INF , P1 ;  /* 0xff800000381f7808 */ /* 0x001fe20000800000 */
[----:B------:R-:W0:Y:S01]  /*59f0*/  SHFL.BFLY PT, R8, R33, 0x2, 0x1f ;  /* 0x0c401f0021087f89 */ /* 0x000e2200000e0000 */
[----:B------:R-:W-:-:S03]  /*5a00*/  ISETP.GT.AND P1, PT, R6, 0x9, PT ;  /* 0x000000090600780c */ /* 0x000fc60003f24270 */
[----:B------:R1:W4:Y:S01]  /*5a10*/  MUFU.TANH R41, R35 ;  /* 0x0000002300297308 */ /* 0x0003220000002400 */
[----:B--2---:R-:W-:Y:S02]  /*5a20*/  FSEL R34, R57, -INF , P2 ;  /* 0xff80000039227808 */ /* 0x004fe40001000000 */
[----:B------:R-:W-:-:S05]  /*5a30*/  ISETP.GT.AND P2, PT, R6, 0x10, PT ;  /* 0x000000100600780c */ /* 0x000fca0003f44270 */
[----:B------:R-:W2:Y:S01]  /*5a40*/  MUFU.TANH R39, R39 ;  /* 0x0000002700277308 */ /* 0x000ea20000002400 */
[----:B-1----:R-:W-:Y:S02]  /*5a50*/  FSEL R35, R36, -INF , P1 ;  /* 0xff80000024237808 */ /* 0x002fe40000800000 */
[----:B------:R-:W-:Y:S02]  /*5a60*/  ISETP.GT.AND P1, PT, R6, 0x11, PT ;  /* 0x000000110600780c */ /* 0x000fe40003f24270 */
[----:B---3--:R-:W-:Y:S02]  /*5a70*/  FSEL R36, R40, -INF , P2 ;  /* 0xff80000028247808 */ /* 0x008fe40001000000 */
[----:B------:R-:W-:Y:S01]  /*5a80*/  ISETP.GT.AND P2, PT, R6, 0x18, PT ;  /* 0x000000180600780c */ /* 0x000fe20003f44270 */
[----:B------:R-:W1:Y:S01]  /*5a90*/  MUFU.TANH R42, R42 ;  /* 0x0000002a002a7308 */ /* 0x000e620000002400 */
[----:B0-----:R-:W-:Y:S02]  /*5aa0*/  FMNMX.FTZ R37, R33, R8, !PT ;  /* 0x0000000821257209 */ /* 0x001fe40007810000 */
[----:B------:R-:W-:-:S02]  /*5ab0*/  FSEL R33, R58, -INF , P3 ;  /* 0xff8000003a217808 */ /* 0x000fc40001800000 */
[----:B------:R-:W-:Y:S01]  /*5ac0*/  FMNMX.FTZ R8, R31, R34, !PT ;  /* 0x000000221f087209 */ /* 0x000fe20007810000 */
[----:B------:R-:W0:Y:S02]  /*5ad0*/  SHFL.BFLY PT, R38, R37, 0x1, 0x1f ;  /* 0x0c201f0025267f89 */ /* 0x000e2400000e0000 */
[----:B------:R-:W3:Y:S01]  /*5ae0*/  MUFU.TANH R43, R43 ;  /* 0x0000002b002b7308 */ /* 0x000ee20000002400 */
[----:B------:R-:W-:Y:S02]  /*5af0*/  ISETP.GT.AND P3, PT, R6, 0x29, PT ;  /* 0x000000290600780c */ /* 0x000fe40003f64270 */
[----:B------:R-:W-:-:S04]  /*5b00*/  FMNMX.FTZ R8, R33, R8, !PT ;  /* 0x0000000821087209 */ /* 0x000fc80007810000 */
[----:B------:R-:W-:Y:S01]  /*5b10*/  FMNMX.FTZ R5, R35, R8, !PT ;  /* 0x0000000823057209 */ /* 0x000fe20007810000 */
[----:B------:R-:W5:Y:S03]  /*5b20*/  MUFU.TANH R46, R46 ;  /* 0x0000002e002e7308 */ /* 0x000f660000002400 */
[----:B------:R-:W-:-:S05]  /*5b30*/  FMNMX.FTZ R8, R36, R5, !PT ;  /* 0x0000000524087209 */ /* 0x000fca0007810000 */
[----:B------:R-:W5:Y:S01]  /*5b40*/  MUFU.TANH R47, R47 ;  /* 0x0000002f002f7308 */ /* 0x000f620000002400 */
[----:B0-----:R-:W-:-:S07]  /*5b50*/  FMNMX.FTZ R7, R37, R38, !PT ;  /* 0x0000002625077209 */ /* 0x001fce0007810000 */
[----:B------:R-:W0:Y:S01]  /*5b60*/  MUFU.TANH R50, R50 ;  /* 0x0000003200327308 */ /* 0x000e220000002400 */
[----:B----4-:R-:W-:Y:S02]  /*5b70*/  FSEL R37, R41, -INF , P1 ;  /* 0xff80000029257808 */ /* 0x010fe40000800000 */
[----:B------:R-:W-:Y:S02]  /*5b80*/  ISETP.GT.AND P1, PT, R6, 0x19, PT ;  /* 0x000000190600780c */ /* 0x000fe40003f24270 */
[----:B------:R-:W-:Y:S02]  /*5b90*/  FSEL R38, R44, -INF , P2 ;  /* 0xff8000002c267808 */ /* 0x000fe40001000000 */
[----:B------:R-:W-:Y:S01]  /*5ba0*/  FMNMX.FTZ R5, R37, R8, !PT ;  /* 0x0000000825057209 */ /* 0x000fe20007810000 */
[----:B------:R4:W0:Y:S01]  /*5bb0*/  MUFU.TANH R45, R51 ;  /* 0x00000033002d7308 */ /* 0x0008220000002400 */
[----:B------:R-:W-:Y:S02]  /*5bc0*/  ISETP.GT.AND P2, PT, R6, 0x20, PT ;  /* 0x000000200600780c */ /* 0x000fe40003f44270 */
[----:B--2---:R-:W-:-:S02]  /*5bd0*/  FSEL R39, R39, -INF , P1 ;  /* 0xff80000027277808 */ /* 0x004fc40000800000 */
[----:B------:R-:W-:Y:S02]  /*5be0*/  FMNMX.FTZ R8, R38, R5, !PT ;  /* 0x0000000526087209 */ /* 0x000fe40007810000 */
[----:B------:R-:W-:Y:S01]  /*5bf0*/  ISETP.GT.AND P1, PT, R6, 0x21, PT ;  /* 0x000000210600780c */ /* 0x000fe20003f24270 */
[----:B------:R-:W2:Y:S01]  /*5c00*/  MUFU.TANH R54, R54 ;  /* 0x0000003600367308 */ /* 0x000ea20000002400 */
[----:B-1----:R-:W-:Y:S02]  /*5c10*/  FSEL R40, R42, -INF , P2 ;  /* 0xff8000002a287808 */ /* 0x002fe40001000000 */
[----:B------:R-:W-:Y:S02]  /*5c20*/  FMNMX.FTZ R5, R39, R8, !PT ;  /* 0x0000000827057209 */ /* 0x000fe40007810000 */
[----:B------:R-:W-:Y:S02]  /*5c30*/  ISETP.GT.AND P2, PT, R6, 0x28, PT ;  /* 0x000000280600780c */ /* 0x000fe40003f44270 */
[----:B---3--:R-:W-:Y:S01]  /*5c40*/  FSEL R41, R43, -INF , P1 ;  /* 0xff8000002b297808 */ /* 0x008fe20000800000 */
[C---:B------:R-:W-:Y:S01]  /*5c50*/  FMUL.FTZ R43, R7.reuse, UR28 ;  /* 0x0000001c072b7c20 */ /* 0x040fe20008410000 */
[----:B------:R-:W-:Y:S01]  /*5c60*/  FMNMX.FTZ R8, R40, R5, !PT ;  /* 0x0000000528087209 */ /* 0x000fe20007810000 */
[----:B------:R-:W1:Y:S01]  /*5c70*/  MUFU.TANH R55, R55 ;  /* 0x0000003700377308 */ /* 0x000e620000002400 */
[----:B------:R-:W-:-:S02]  /*5c80*/  FSETP.NEU.FTZ.AND P4, PT, R7, -INF , PT ;  /* 0xff8000000700780b */ /* 0x000fc40003f9d000 */
[----:B-----5:R-:W-:Y:S02]  /*5c90*/  FSEL R42, R46, -INF , P2 ;  /* 0xff8000002e2a7808 */ /* 0x020fe40001000000 */
[----:B------:R-:W-:Y:S02]  /*5ca0*/  FMNMX.FTZ R5, R41, R8, !PT ;  /* 0x0000000829057209 */ /* 0x000fe40007810000 */
[----:B----4-:R-:W-:Y:S02]  /*5cb0*/  FSEL R51, R43, RZ, P4 ;  /* 0x000000ff2b337208 */ /* 0x010fe40002000000 */
[----:B------:R-:W-:Y:S02]  /*5cc0*/  ISETP.GT.AND P1, PT, R6, 0x30, PT ;  /* 0x000000300600780c */ /* 0x000fe40003f24270 */
[----:B------:R-:W-:Y:S01]  /*5cd0*/  FSEL R43, R47, -INF , P3 ;  /* 0xff8000002f2b7808 */ /* 0x000fe20001800000 */
[--C-:B------:R-:W-:Y:S01]  /*5ce0*/  FFMA.FTZ R169, R26, UR28, -R51.reuse ;  /* 0x0000001c1aa97c23 */ /* 0x100fe20008010833 */
[----:B------:R-:W-:Y:S01]  /*5cf0*/  FMNMX.FTZ R8, R42, R5, !PT ;  /* 0x000000052a087209 */ /* 0x000fe20007810000 */
[--C-:B------:R-:W-:Y:S01]  /*5d00*/  FFMA.FTZ R5, R10, UR28, -R51.reuse ;  /* 0x0000001c0a057c23 */ /* 0x100fe20008010833 */
[----:B------:R-:W-:Y:S01]  /*5d10*/  ISETP.GT.AND P2, PT, R6, 0x31, PT ;  /* 0x000000310600780c */ /* 0x000fe20003f44270 */
[--C-:B------:R-:W-:Y:S01]  /*5d20*/  FFMA.FTZ R10, R12, UR28, -R51.reuse ;  /* 0x0000001c0c0a7c23 */ /* 0x100fe20008010833 */
[----:B0-----:R-:W-:Y:S01]  /*5d30*/  FSEL R44, R50, -INF , P1 ;  /* 0xff800000322c7808 */ /* 0x001fe20000800000 */
[--C-:B------:R-:W-:Y:S01]  /*5d40*/  FFMA.FTZ R12, R14, UR28, -R51.reuse ;  /* 0x0000001c0e0c7c23 */ /* 0x100fe20008010833 */
[----:B------:R-:W-:Y:S01]  /*5d50*/  FMNMX.FTZ R47, R43, R8, !PT ;  /* 0x000000082b2f7209 */ /* 0x000fe20007810000 */
[--C-:B------:R-:W-:Y:S01]  /*5d60*/  FFMA.FTZ R14, R20, UR28, -R51.reuse ;  /* 0x0000001c140e7c23 */ /* 0x100fe20008010833 */
[----:B------:R-:W-:Y:S01]  /*5d70*/  ISETP.GT.AND P1, PT, R6, 0x38, PT ;  /* 0x000000380600780c */ /* 0x000fe20003f24270 */
[--C-:B------:R-:W-:Y:S01]  /*5d80*/  FFMA.FTZ R20, R24, UR28, -R51.reuse ;  /* 0x0000001c18147c23 */ /* 0x100fe20008010833 */
[----:B------:R-:W-:Y:S01]  /*5d90*/  FSEL R45, R45, -INF , P2 ;  /* 0xff8000002d2d7808 */ /* 0x000fe20001000000 */
[--C-:B------:R-:W-:Y:S01]  /*5da0*/  FFMA.FTZ R170, R27, UR28, -R51.reuse ;  /* 0x0000001c1baa7c23 */ /* 0x100fe20008010833 */
[----:B------:R-:W-:Y:S01]  /*5db0*/  FMNMX.FTZ R8, R44, R47, !PT ;  /* 0x0000002f2c087209 */ /* 0x000fe20007810000 */
[--C-:B------:R-:W-:Y:S01]  /*5dc0*/  FFMA.FTZ R171, R28, UR28, -R51.reuse ;  /* 0x0000001c1cab7c23 */ /* 0x100fe20008010833 */
[----:B------:R-:W-:Y:S01]  /*5dd0*/  ISETP.GT.AND P2, PT, R6, 0x39, PT ;  /* 0x000000390600780c */ /* 0x000fe20003f44270 */
[--C-:B------:R-:W-:Y:S01]  /*5de0*/  FFMA.FTZ R6, R11, UR28, -R51.reuse ;  /* 0x0000001c0b067c23 */ /* 0x100fe20008010833 */
[----:B--2---:R-:W-:Y:S01]  /*5df0*/  FSEL R46, R54, -INF , P1 ;  /* 0xff800000362e7808 */ /* 0x004fe20000800000 */
[--C-:B------:R-:W-:Y:S01]  /*5e00*/  FFMA.FTZ R172, R29, UR28, -R51.reuse ;  /* 0x0000001c1dac7c23 */ /* 0x100fe20008010833 */
[----:B------:R-:W-:Y:S01]  /*5e10*/  FMNMX.FTZ R11, R45, R8, !PT ;  /* 0x000000082d0b7209 */ /* 0x000fe20007810000 */
[--C-:B------:R-:W-:Y:S01]  /*5e20*/  FFMA.FTZ R173, R30, UR28, -R51.reuse ;  /* 0x0000001c1ead7c23 */ /* 0x100fe20008010833 */
[----:B-1----:R-:W-:Y:S01]  /*5e30*/  FSEL R47, R55, -INF , P2 ;  /* 0xff800000372f7808 */ /* 0x002fe20001000000 */
[--C-:B------:R-:W-:Y:S01]  /*5e40*/  FFMA.FTZ R174, R32, UR28, -R51.reuse ;  /* 0x0000001c20ae7c23 */ /* 0x100fe20008010833 */
[----:B------:R-:W-:Y:S01]  /*5e50*/  FMNMX.FTZ R8, R46, R11, !PT ;  /* 0x0000000b2e087209 */ /* 0x000fe20007810000 */
[--C-:B------:R-:W-:Y:S01]  /*5e60*/  FFMA.FTZ R11, R13, UR28, -R51.reuse ;  /* 0x0000001c0d0b7c23 */ /* 0x100fe20008010833 */
[--C-:B------:R-:W-:Y:S01]  /*5e70*/  FFMA.FTZ R13, R15, UR28, -R51.reuse ;  /* 0x0000001c0f0d7c23 */ /* 0x100fe20008010833 */
[--C-:B------:R-:W-:Y:S01]  /*5e80*/  FFMA.FTZ R15, R21, UR28, -R51.reuse ;  /* 0x0000001c150f7c23 */ /* 0x100fe20008010833 */
[----:B------:R-:W-:Y:S01]  /*5e90*/  FMNMX.FTZ R8, R47, R8, !PT ;  /* 0x000000082f087209 */ /* 0x000fe20007810000 */
[----:B------:R-:W-:Y:S01]  /*5ea0*/  FFMA.FTZ R21, R25, UR28, -R51 ;  /* 0x0000001c19157c23 */ /* 0x000fe20008010833 */
[----:B------:R-:W-:Y:S01]  /*5eb0*/  VIADD R25, R9, 0x38840 ;  /* 0x0003884009197836 */ /* 0x000fe20000000000 */
[----:B------:R-:W-:Y:S02]  /*5ec0*/  MUFU.EX2 R5, R5 ;  /* 0x0000000500057308 */ /* 0x000fe40000000800 */
[----:B------:R-:W0:Y:S02]  /*5ed0*/  SHFL.BFLY PT, R49, R8, 0x2, 0x1f ;  /* 0x0c401f0008317f89 */ /* 0x000e2400000e0000 */
[----:B------:R-:W-:-:S04]  /*5ee0*/  PRMT R25, R202, 0x654, R25 ;  /* 0x00000654ca197816 */ /* 0x000fc80000000019 */
[----:B------:R1:W-:Y:S01]  /*5ef0*/  SYNCS.ARRIVE.TRANS64.RED.A1T0 RZ, [R25+URZ], RZ ;  /* 0x000000ff19ff79a7 */ /* 0x0003e2000810043f */
[----:B------:R-:W2:Y:S08]  /*5f00*/  MUFU.EX2 R6, R6 ;  /* 0x0000000600067308 */ /* 0x000eb00000000800 */
[----:B------:R-:W-:Y:S08]  /*5f10*/  MUFU.EX2 R10, R10 ;  /* 0x0000000a000a7308 */ /* 0x000ff00000000800 */
[----:B------:R-:W3:Y:S01]  /*5f20*/  MUFU.EX2 R11, R11 ;  /* 0x0000000b000b7308 */ /* 0x000ee20000000800 */
[----:B0-----:R-:W-:-:S02]  /*5f30*/  FMNMX.FTZ R49, R8, R49, !PT ;  /* 0x0000003108317209 */ /* 0x001fc40007810000 */
[----:B--2---:R-:W-:Y:S01]  /*5f40*/  F2FP.BF16.F32.PACK_AB R152, R6, R5 ;  /* 0x000000050698723e */ /* 0x004fe200000010ff */
[----:B------:R-:W-:Y:S02]  /*5f50*/  FADD.FTZ R5, R5, R6 ;  /* 0x0000000605057221 */ /* 0x000fe40000010000 */
[----:B------:R-:W0:Y:S02]  /*5f60*/  SHFL.BFLY PT, R8, R49, 0x1, 0x1f ;  /* 0x0c201f0031087f89 */ /* 0x000e2400000e0000 */
[----:B------:R-:W-:Y:S08]  /*5f70*/  MUFU.EX2 R12, R12 ;  /* 0x0000000c000c7308 */ /* 0x000ff00000000800 */
[----:B------:R-:W2:Y:S01]  /*5f80*/  MUFU.EX2 R13, R13 ;  /* 0x0000000d000d7308 */ /* 0x000ea20000000800 */
[----:B---3--:R-:W-:Y:S01]  /*5f90*/  F2FP.BF16.F32.PACK_AB R154, R11, R10 ;  /* 0x0000000a0b9a723e */ /* 0x008fe200000010ff */
[----:B------:R-:W-:-:S04]  /*5fa0*/  FADD.FTZ R10, R10, R5 ;  /* 0x000000050a0a7221 */ /* 0x000fc80000010000 */
[----:B------:R-:W-:Y:S02]  /*5fb0*/  FADD.FTZ R11, R11, R10 ;  /* 0x0000000a0b0b7221 */ /* 0x000fe40000010000 */
[----:B------:R-:W-:Y:S01]  /*5fc0*/  MUFU.EX2 R14, R14 ;  /* 0x0000000e000e7308 */ /* 0x000fe20000000800 */
[----:B0-----:R-:W-:-:S07]  /*5fd0*/  FMNMX.FTZ R8, R49, R8, !PT ;  /* 0x0000000831087209 */ /* 0x001fce0007810000 */
[----:B------:R-:W0:Y:S01]  /*5fe0*/  MUFU.EX2 R15, R15 ;  /* 0x0000000f000f7308 */ /* 0x000e220000000800 */
[C---:B--2---:R-:W-:Y:S01]  /*5ff0*/  F2FP.BF16.F32.PACK_AB R156, R13.reuse, R12 ;  /* 0x0000000c0d9c723e */ /* 0x044fe200000010ff */
[----:B------:R-:W-:Y:S01]  /*6000*/  FADD.FTZ R12, R12, R11 ;  /* 0x0000000b0c0c7221 */ /* 0x000fe20000010000 */
[C---:B------:R-:W-:Y:S01]  /*6010*/  FMUL.FTZ R24, R8.reuse, UR28 ;  /* 0x0000001c08187c20 */ /* 0x040fe20008410000 */
[----:B------:R-:W-:Y:S02]  /*6020*/  FSETP.NEU.FTZ.AND P1, PT, R8, -INF , PT ;  /* 0xff8000000800780b */ /* 0x000fe40003f3d000 */
[----:B------:R-:W-:Y:S02]  /*6030*/  FADD.FTZ R13, R13, R12 ;  /* 0x0000000c0d0d7221 */ /* 0x000fe40000010000 */
[----:B------:R-:W-:Y:S01]  /*6040*/  FSEL R24, R24, RZ, P1 ;  /* 0x000000ff18187208 */ /* 0x000fe20000800000 */
[----:B------:R-:W-:Y:S04]  /*6050*/  MUFU.EX2 R20, R20 ;  /* 0x0000001400147308 */ /* 0x000fe80000000800 */
        /* <DEDUP_REMOVED lines=63> */
[----:B------:R-:W2:Y:S08]  /*6450*/  MUFU.EX2 R173, R173 ;  /* 0x000000ad00ad7308 */ /* 0x000eb00000000800 */
[----:B------:R-:W4:Y:S01]  /*6460*/  MUFU.EX2 R174, R174 ;  /* 0x000000ae00ae7308 */ /* 0x000f220000000800 */
[----:B0-----:R-:W-:Y:S01]  /*6470*/  F2FP.BF16.F32.PACK_AB R164, R172, R171 ;  /* 0x000000abaca4723e */ /* 0x001fe200000010ff */
[----:B------:R-:W-:-:S04]  /*6480*/  FADD.FTZ R171, R171, R170 ;  /* 0x000000aaabab7221 */ /* 0x000fc80000010000 */
[----:B------:R-:W-:Y:S02]  /*6490*/  FADD.FTZ R172, R172, R171 ;  /* 0x000000abacac7221 */ /* 0x000fe40000010000 */
[----:B------:R-:W-:Y:S02]  /*64a0*/  MUFU.EX2 R215, R215 ;  /* 0x000000d700d77308 */ /* 0x000fe40000000800 */
[----:B--2---:R-:W-:-:S06]  /*64b0*/  FADD.FTZ R5, R173, R172 ;  /* 0x000000acad057221 */ /* 0x004fcc0000010000 */
[----:B------:R-:W0:Y:S01]  /*64c0*/  MUFU.EX2 R218, R218 ;  /* 0x000000da00da7308 */ /* 0x000e220000000800 */
[C---:B----4-:R-:W-:Y:S01]  /*64d0*/  F2FP.BF16.F32.PACK_AB R166, R174.reuse, R173 ;  /* 0x000000adaea6723e */ /* 0x050fe200000010ff */
[----:B------:R-:W-:-:S06]  /*64e0*/  FADD.FTZ R5, R174, R5 ;  /* 0x00000005ae057221 */ /* 0x000fcc0000010000 */
        /* <DEDUP_REMOVED lines=8> */
[----:B-1----:R-:W-:Y:S01]  /*6570*/  WARPGROUP.ARRIVE ;  /* 0x00000000000079c5 */ /* 0x002fe20000000000 */
[----:B------:R-:W-:-:S05]  /*6580*/  FADD.FTZ R6, R220, R219 ;  /* 0x000000dbdc067221 */ /* 0x000fca0000010000 */
[----:B------:R-:W-:Y:S01]  /*6590*/  HGMMA.64x256x16.F32.BF16 R24, R152, gdesc[UR4].tnspB, RZ, !UPT, gsb0 ;  /* 0x43e0000498187df0 */ /* 0x000fe2000c0018ff */
        /* <DEDUP_REMOVED lines=31> */
.L_x_5134:
[----:B------:R-:W0:Y:S01]  /*6790*/  @P5 LDC R11, c[0x0][0x44c] ;  /* 0x00011300ff0b5b82 */ /* 0x000e220000000800 */
[----:B------:R-:W-:Y:S02]  /*67a0*/  IMAD.U32 R10, RZ, RZ, UR37 ;  /* 0x00000025ff0a7e24 */ /* 0x000fe4000f8e00ff */
[----:B------:R-:W-:Y:S02]  /*67b0*/  VIADD R168, R168, 0xfffffffe ;  /* 0xfffffffea8a87836 */ /* 0x000fe40000000000 */
[----:B------:R-:W-:-:S03]  /*67c0*/  VIADD R9, R9, 0x38860 ;  /* 0x0003886009097836 */ /* 0x000fc60000000000 */
[----:B------:R-:W1:Y:S01]  /*67d0*/  @P5 LDC R12, c[0x0][0x450] ;  /* 0x00011400ff0c5b82 */ /* 0x000e620000000800 */
[----:B------:R-:W-:Y:S02]  /*67e0*/  R2UR UR31, R168 ;  /* 0x00000000a81f72ca */ /* 0x000fe400000e0000 */
[----:B------:R-:W-:-:S04]  /*67f0*/  PRMT R9, R202, 0x654, R9 ;  /* 0x00000654ca097816 */ /* 0x000fc80000000009 */
[----:B------:R2:W-:Y:S01]  /*6800*/  SYNCS.ARRIVE.TRANS64.RED.A1T0 RZ, [R9+URZ], RZ ;  /* 0x000000ff09ff79a7 */ /* 0x0005e2000810043f */
[----:B0-----:R-:W-:-:S05]  /*6810*/  @P5 IMAD.HI.U32 R11, R11, UR37, RZ ;  /* 0x000000250b0b5c27 */ /* 0x001fca000f8e00ff */
[----:B-1----:R-:W-:-:S04]  /*6820*/  @P5 SHF.R.U32.HI R10, RZ, R12, R11 ;  /* 0x0000000cff0a5219 */ /* 0x002fc8000001160b */
[----:B------:R-:W-:-:S04]  /*6830*/  IADD3 R10, R10, R187, -R186 ;  /* 0x000000bb0a0a7210 */ /* 0x000fc80007ffe8ba */
[----:B------:R-:W-:-:S04]  /*6840*/  SHF.R.S32.HI R11, RZ, 0x1f, R10 ;  /* 0x0000001fff0b7819 */ /* 0x000fc8000001140a */
[----:B------:R-:W-:-:S04]  /*6850*/  LEA.HI R11, R11, R10, RZ, 0x6 ;  /* 0x0000000a0b0b7211 */ /* 0x000fc800078f30ff */
[----:B------:R-:W-:-:S04]  /*6860*/  SHF.R.S32.HI R11, RZ, 0x6, R11 ;  /* 0x00000006ff0b7819 */ /* 0x000fc8000001140b */
[----:B------:R-:W-:-:S13]  /*6870*/  R2UR UR30, R11 ;  /* 0x000000000b1e72ca */ /* 0x000fda00000e0000 */
[----:B------:R-:W-:-:S04]  /*6880*/  UISETP.LT.AND UP0, UPT, URZ, UR30, UPT ;  /* 0x0000001e3f00728c */ /* 0x000fc8000bf01270 */
[----:B------:R-:W-:-:S04]  /*6890*/  USEL UR30, URZ, UR30, !UP0 ;  /* 0x0000001e3f1e7287 */ /* 0x000fc8000c000000 */
[----:B------:R-:W-:-:S06]  /*68a0*/  UISETP.GE.AND UP0, UPT, UR31, UR30, UPT ;  /* 0x0000001e1f00728c */ /* 0x000fcc000bf06270 */
[----:B------:R-:W-:-:S13]  /*68b0*/  PLOP3.LUT P1, PT, PT, PT, UP0, 0x80, 0x0 ;  /* 0x000000000000781c */ /* 0x000fda0003f2f008 */
[----:B--2---:R-:W-:Y:S05]  /*68c0*/  @!P1 BRA `(.L_x_5135) ;  /* 0x0000003400a09947 */ /* 0x004fea0003800000 */
[----:B------:R-:W-:Y:S01]  /*68d0*/  IMAD.MOV.U32 R11, RZ, RZ, R8 ;  /* 0x000000ffff0b7224 */ /* 0x000fe200078e0008 */
[----:B------:R-:W-:Y:S01]  /*68e0*/  ULDC UR29, c[0x0][0xad0] ;  /* 0x0002b400001d7ab9 */ /* 0x000fe20000000800 */
[----:B------:R-:W-:Y:S01]  /*68f0*/  IMAD.MOV.U32 R10, RZ, RZ, R7 ;  /* 0x000000ffff0a7224 */ /* 0x000fe200078e0007 */
[----:B------:R-:W-:Y:S01]  /*6900*/  ULDC UR28, c[0x0][0xa80] ;  /* 0x0002a000001c7ab9 */ /* 0x000fe20000000800 */
[----:B------:R-:W-:-:S07]  /*6910*/  IMAD.MOV.U32 R13, RZ, RZ, R2 ;  /* 0x000000ffff0d7224 */ /* 0x000fce00078e0002 */
.L_x_5146:
[----:B------:R-:W-:-:S05]  /*6920*/  VIADD R2, R13, 0x1 ;  /* 0x000000010d027836 */ /* 0x000fca0000000000 */
[----:B------:R-:W-:-:S04]  /*6930*/  ISETP.NE.AND P1, PT, R2, 0x2, PT ;  /* 0x000000020200780c */ /* 0x000fc80003f25270 */
[----:B------:R-:W-:Y:S02]  /*6940*/  SEL R7, RZ, 0x1, P1 ;  /* 0x00000001ff077807 */ /* 0x000fe40000800000 */
[----:B------:R-:W-:Y:S02]  /*6950*/  SEL R2, R2, RZ, P1 ;  /* 0x000000ff02027207 */ /* 0x000fe40000800000 */
[----:B------:R-:W-:Y:S01]  /*6960*/  LOP3.LUT R16, R16, R7, RZ, 0x3c, !PT ;  /* 0x0000000710107212 */ /* 0x000fe200078e3cff */
[----:B0-----:R-:W-:Y:S06]  /*6970*/  @!P0 BRA `(.L_x_5136) ;  /* 0x0000000000048947 */ /* 0x001fec0003800000 */
[----:B------:R-:W-:Y:S01]  /*6980*/  BPT.TRAP 0x1 ;  /* 0x000000040000795c */ /* 0x000fe20000300000 */
.L_x_5136:
[----:B------:R-:W-:Y:S01]  /*6990*/  IMAD R9, R2, 0x8, R17 ;  /* 0x0000000802097824 */ /* 0x000fe200078e0211 */
[----:B------:R-:W-:-:S04]  /*69a0*/  SHF.L.U32 R8, R16, 0x1f, RZ ;  /* 0x0000001f10087819 */ /* 0x000fc800000006ff */
[----:B------:R0:W1:Y:S01]  /*69b0*/  SYNCS.PHASECHK.TRANS64.TRYWAIT P1, [R9+URZ+0x38830], R8 ;  /* 0x03883008090075a7 */ /* 0x000062000802017f */
[----:B------:R-:W-:Y:S05]  /*69c0*/  @!P0 BRA `(.L_x_5137) ;  /* 0x0000000000048947 */ /* 0x000fea0003800000 */
[----:B------:R-:W-:Y:S01]  /*69d0*/  BPT.TRAP 0x1 ;  /* 0x000000040000795c */ /* 0x000fe20000300000 */
.L_x_5137:
[----:B------:R-:W-:Y:S01]  /*69e0*/  IMAD R7, R2, 0x200, R0 ;  /* 0x0000020002077824 */ /* 0x000fe200078e0200 */
[----:B-1----:R-:W-:Y:S06]  /*69f0*/  @P1 BRA `(.L_x_5138) ;  /* 0x0000000000081947 */ /* 0x002fec0003800000 */
[----:B------:R-:W1:Y:S02]  /*6a00*/  SYNCS.PHASECHK.TRANS64.TRYWAIT P1, [R9+URZ+0x38830], R8 ;  /* 0x03883008090075a7 */ /* 0x000e64000802017f */
[----:B-1----:R-:W-:Y:S05]  /*6a10*/  @!P1 BRA `(.L_x_5139) ;  /* 0x0000010800649947 */ /* 0x002fea0003800000 */
.L_x_5138:
        /* <DEDUP_REMOVED lines=22> */
.L_x_5140:
[----:B------:R2:W3:Y:S01]  /*6b80*/  SYNCS.PHASECHK.TRANS64.TRYWAIT P1, [R9+URZ+0x38850], R8 ;  /* 0x03885008090075a7 */ /* 0x0004e2000802017f */
[----:B------:R-:W-:Y:S05]  /*6b90*/  @!P0 BRA `(.L_x_5141) ;  /* 0x0000000000048947 */ /* 0x000fea0003800000 */
[----:B------:R-:W-:Y:S01]  /*6ba0*/  BPT.TRAP 0x1 ;  /* 0x000000040000795c */ /* 0x000fe20000300000 */
.L_x_5141:
[----:B------:R-:W-:Y:S01]  /*6bb0*/  IMAD R7, R2, 0x1000, R4 ;  /* 0x0000100002077824 */ /* 0x000fe200078e0204 */
[----:B---3--:R-:W-:Y:S06]  /*6bc0*/  @P1 BRA `(.L_x_5142) ;  /* 0x0000000000081947 */ /* 0x008fec0003800000 */
[----:B------:R-:W3:Y:S02]  /*6bd0*/  SYNCS.PHASECHK.TRANS64.TRYWAIT P1, [R9+URZ+0x38850], R8 ;  /* 0x03885008090075a7 */ /* 0x000ee4000802017f */
[----:B---3--:R-:W-:Y:S05]  /*6be0*/  @!P1 BRA `(.L_x_5143) ;  /* 0x0000010800049947 */ /* 0x008fea0003800000 */
.L_x_5142:
        /* <DEDUP_REMOVED lines=190> */
[----:B------:R-:W-:Y:S02]  /*77d0*/  WARPGROUP.DEPBAR.LE gsb0, 0x0 ;  /* 0x00008000000079c5 */ /* 0x000fe40000010000 */
[----:B------:R-:W-:-:S08]  /*77e0*/  WARPGROUP.ARRIVE ;  /* 0x00000000000079c5 */ /* 0x000fd00000000000 */
[----:B------:R-:W-:Y:S01]  /*77f0*/  HGMMA.64x64x16.F32.BF16 R152, gdesc[UR24], R152, gsb0 ;  /* 0x00e00000189879f0 */ /* 0x000fe20008001898 */
[----:B------:R-:W-:Y:S01]  /*7800*/  R2UR UR24, R15 ;  /* 0x000000000f1872ca */ /* 0x000fe200000e0000 */
[----:B------:R-:W-:Y:S01]  /*7810*/  VIADD R15, R7, 0xa00 ;  /* 0x00000a00070f7836 */ /* 0x000fe20000000000 */
[----:B------:R-:W-:Y:S01]  /*7820*/  UMOV UR25, 0x40000040 ;  /* 0x4000004000197882 */ /* 0x000fe20000000000 */
[----:B------:R-:W-:Y:S02]  /*7830*/  UMOV UR27, 0x40000040 ;  /* 0x40000040001b7882 */ /* 0x000fe40000000000 */
[----:B------:R-:W-:-:S05]  /*7840*/  IMAD.IADD R20, R8, 0x1, R15 ;  /* 0x0000000108147824 */ /* 0x000fca00078e020f */
        /* <DEDUP_REMOVED lines=128> */
.L_x_5144:
[----:B------:R-:W-:Y:S01]  /*8050*/  ISETP.NE.AND P1, PT, R204, 0x1, PT ;  /* 0x00000001cc00780c */ /* 0x000fe20003f25270 */
[----:B------:R-:W-:Y:S01]  /*8060*/  FMUL.FTZ R12, R155, UR29 ;  /* 0x0000001d9b0c7c20 */ /* 0x000fe20008410000 */
[----:B------:R-:W-:Y:S01]  /*8070*/  FMUL.FTZ R7, R154, UR29 ;  /* 0x0000001d9a077c20 */ /* 0x000fe20008410000 */
[----:B------:R-:W-:Y:S02]  /*8080*/  VIADD R154, R191, UR37 ;  /* 0x00000025bf9a7c36 */ /* 0x000fe40008000000 */
[----:B------:R-:W-:Y:S01]  /*8090*/  FMUL.FTZ R8, R152, UR29 ;  /* 0x0000001d98087c20 */ /* 0x000fe20008410000 */
[----:B------:R-:W-:Y:S01]  /*80a0*/  UMOV UR6, 0xffffffc0 ;  /* 0xffffffc000067882 */ /* 0x000fe20000000000 */
[----:B------:R-:W-:Y:S01]  /*80b0*/  FMUL.FTZ R14, R158, UR29 ;  /* 0x0000001d9e0e7c20 */ /* 0x000fe20008410000 */
[----:B------:R-:W-:Y:S01]  /*80c0*/  UIMAD UR6, UR31, UR6, 0x1 ;  /* 0x000000011f0674a4 */ /* 0x000fe2000f8e0206 */
        /* <DEDUP_REMOVED lines=21> */
[----:B------:R-:W-:Y:S01]  /*8220*/  IMAD R221, R2, 0x1000, R19 ;  /* 0x0000100002dd7824 */ /* 0x000fe200078e0213 */
[----:B------:R-:W-:-:S02]  /*8230*/  UMOV UR7, 0x40000040 ;  /* 0x4000004000077882 */ /* 0x000fc40000000000 */
[----:B------:R-:W5:Y:S01]  /*8240*/  MUFU.TANH R21, R21 ;  /* 0x0000001500157308 */ /* 0x000f620000002400 */
[----:B------:R-:W-:Y:S02]  /*8250*/  VIADD R223, R221, 0x80 ;  /* 0x00000080dddf7836 */ /* 0x000fe40000000000 */
[----:B-1----:R-:W-:Y:S01]  /*8260*/  @P1 IMAD.HI.U32 R152, R154, R155, RZ ;  /* 0x0000009b9a981227 */ /* 0x002fe200078e00ff */
[----:B------:R-:W-:-:S04]  /*8270*/  IADD3 R155, R187, UR6, -R18 ;  /* 0x00000006bb9b7c10 */ /* 0x000fc8000fffe812 */
[----:B------:R-:W1:Y:S01]  /*8280*/  MUFU.TANH R20, R20 ;  /* 0x0000001400147308 */ /* 0x000e620000002400 */
[----:B------:R-:W-:Y:S01]  /*8290*/  R2UR UR6, R221 ;  /* 0x00000000dd0672ca */ /* 0x000fe200000e0000 */
[----:B------:R-:W-:Y:S01]  /*82a0*/  IMAD.IADD R155, R155, 0x1, -R186 ;  /* 0x000000019b9b7824 */ /* 0x000fe200078e0aba */
[----:B---3--:R-:W-:-:S05]  /*82b0*/  @P1 SHF.R.U32.HI R154, RZ, R215, R152 ;  /* 0x000000d7ff9a1219 */ /* 0x008fca0000011698 */
[----:B------:R-:W3:Y:S01]  /*82c0*/  MUFU.TANH R153, R153 ;  /* 0x0000009900997308 */ /* 0x000ee20000002400 */
[----:B------:R-:W0:Y:S04]  /*82d0*/  SHFL.IDX PT, R152, R154, 0x1, 0x1c1f ;  /* 0x003c1f009a987f89 */ /* 0x000e2800000e0000 */
[----:B------:R-:W-:Y:S03]  /*82e0*/  SHFL.IDX PT, R154, R154, RZ, 0x1c1f ;  /* 0x001c1fff9a9a7589 */ /* 0x000fe600000e0000 */
[----:B------:R-:W3:Y:S08]  /*82f0*/  MUFU.TANH R156, R156 ;  /* 0x0000009c009c7308 */ /* 0x000ef00000002400 */
[----:B------:R-:W3:Y:S08]  /*8300*/  MUFU.TANH R159, R159 ;  /* 0x0000009f009f7308 */ /* 0x000ef00000002400 */
[----:B------:R-:W3:Y:S01]  /*8310*/  MUFU.TANH R170, R170 ;  /* 0x000000aa00aa7308 */ /* 0x000ee20000002400 */
[----:B0-----:R-:W-:-:S05]  /*8320*/  IMAD.IADD R152, R155, 0x1, R152 ;  /* 0x000000019b987824 */ /* 0x001fca00078e0298 */
[C---:B------:R-:W-:Y:S02]  /*8330*/  ISETP.GT.AND P1, PT, R152.reuse, RZ, PT ;  /* 0x000000ff9800720c */ /* 0x040fe40003f24270 */
[----:B------:R-:W0:Y:S01]  /*8340*/  MUFU.TANH R162, R162 ;  /* 0x000000a200a27308 */ /* 0x000e220000002400 */
[C---:B------:R-:W-:Y:S02]  /*8350*/  ISETP.GT.AND P2, PT, R152.reuse, 0x1, PT ;  /* 0x000000019800780c */ /* 0x040fe40003f44270 */
[----:B------:R-:W-:Y:S02]  /*8360*/  FSEL R158, R7, -INF , P1 ;  /* 0xff800000079e7808 */ /* 0x000fe40000800000 */
[----:B------:R-:W-:Y:S02]  /*8370*/  ISETP.GT.AND P1, PT, R152, 0x8, PT ;  /* 0x000000089800780c */ /* 0x000fe40003f24270 */
[----:B--2---:R-:W-:Y:S01]  /*8380*/  FSEL R12, R12, -INF , P2 ;  /* 0xff8000000c0c7808 */ /* 0x004fe20001000000 */
[----:B------:R-:W2:Y:S01]  /*8390*/  MUFU.TANH R166, R166 ;  /* 0x000000a600a67308 */ /* 0x000ea20000002400 */
[----:B------:R-:W-:-:S02]  /*83a0*/  FMNMX.FTZ R7, R158, R11, !PT ;  /* 0x0000000b9e077209 */ /* 0x000fc40007810000 */
[----:B------:R-:W-:Y:S02]  /*83b0*/  ISETP.GT.AND P2, PT, R152, 0x9, PT ;  /* 0x000000099800780c */ /* 0x000fe40003f44270 */
[----:B----4-:R-:W-:Y:S02]  /*83c0*/  FSEL R14, R14, -INF , P1 ;  /* 0xff8000000e0e7808 */ /* 0x010fe40000800000 */
[----:B------:R-:W-:Y:S01]  /*83d0*/  FMNMX.FTZ R163, R12, R7, !PT ;  /* 0x000000070ca37209 */ /* 0x000fe20007810000 */
[----:B------:R-:W-:Y:S01]  /*83e0*/  FMUL.FTZ R7, R178, UR29 ;  /* 0x0000001db2077c20 */ /* 0x000fe20008410000 */
[----:B------:R-:W-:Y:S01]  /*83f0*/  ISETP.GT.AND P1, PT, R152, 0x10, PT ;  /* 0x000000109800780c */ /* 0x000fe20003f24270 */
[----:B------:R-:W4:Y:S01]  /*8400*/  MUFU.TANH R167, R167 ;  /* 0x000000a700a77308 */ /* 0x000f220000002400 */
[----:B-----5:R-:W-:Y:S02]  /*8410*/  FSEL R21, R21, -INF , P2 ;  /* 0xff80000015157808 */ /* 0x020fe40001000000 */
[----:B------:R-:W-:-:S02]  /*8420*/  FMNMX.FTZ R174, R14, R163, !PT ;  /* 0x000000a30eae7209 */ /* 0x000fc40007810000 */
[----:B------:R-:W-:Y:S02]  /*8430*/  ISETP.GT.AND P2, PT, R152, 0x11, PT ;  /* 0x000000119800780c */ /* 0x000fe40003f44270 */
[----:B-1----:R-:W-:Y:S01]  /*8440*/  FSEL R20, R20, -INF , P1 ;  /* 0xff80000014147808 */ /* 0x002fe20000800000 */
[----:B------:R-:W1:Y:S01]  /*8450*/  MUFU.TANH R7, R7 ;  /* 0x0000000700077308 */ /* 0x000e620000002400 */
[----:B------:R-:W-:Y:S02]  /*8460*/  FMNMX.FTZ R163, R21, R174, !PT ;  /* 0x000000ae15a37209 */ /* 0x000fe40007810000 */
[----:B------:R-:W-:Y:S02]  /*8470*/  ISETP.GT.AND P1, PT, R152, 0x18, PT ;  /* 0x000000189800780c */ /* 0x000fe40003f24270 */
[----:B---3--:R-:W-:Y:S02]  /*8480*/  FSEL R178, R153, -INF , P2 ;  /* 0xff80000099b27808 */ /* 0x008fe40001000000 */
[----:B------:R-:W-:Y:S01]  /*8490*/  FMNMX.FTZ R163, R20, R163, !PT ;  /* 0x000000a314a37209 */ /* 0x000fe20007810000 */
[----:B------:R-:W3:Y:S01]  /*84a0*/  MUFU.TANH R153, R179 ;  /* 0x000000b300997308 */ /* 0x000ee20000002400 */
[----:B------:R-:W-:-:S02]  /*84b0*/  ISETP.GT.AND P2, PT, R152, 0x19, PT ;  /* 0x000000199800780c */ /* 0x000fc40003f44270 */
[----:B------:R-:W-:Y:S01]  /*84c0*/  FSEL R171, R156, -INF , P1 ;  /* 0xff8000009cab7808 */ /* 0x000fe20000800000 */
[----:B------:R-:W-:Y:S01]  /*84d0*/  FMUL.FTZ R156, R182, UR29 ;  /* 0x0000001db69c7c20 */ /* 0x000fe20008410000 */
[----:B------:R-:W-:Y:S02]  /*84e0*/  FMNMX.FTZ R174, R178, R163, !PT ;  /* 0x000000a3b2ae7209 */ /* 0x000fe40007810000 */
[C---:B------:R-:W-:Y:S01]  /*84f0*/  ISETP.GT.AND P1, PT, R152.reuse, 0x20, PT ;  /* 0x000000209800780c */ /* 0x040fe20003f24270 */
[----:B------:R5:W-:Y:S01]  /*8500*/  MUFU.TANH R163, R183 ;  /* 0x000000b700a37308 */ /* 0x000be20000002400 */
[----:B------:R-:W-:Y:S02]  /*8510*/  FSEL R175, R159, -INF , P2 ;  /* 0xff8000009faf7808 */ /* 0x000fe40001000000 */
[----:B------:R-:W-:Y:S02]  /*8520*/  FMNMX.FTZ R174, R171, R174, !PT ;  /* 0x000000aeabae7209 */ /* 0x000fe40007810000 */
[----:B------:R-:W-:-:S02]  /*8530*/  ISETP.GT.AND P2, PT, R152, 0x21, PT ;  /* 0x000000219800780c */ /* 0x000fc40003f44270 */
[----:B------:R-:W-:Y:S01]  /*8540*/  FSEL R170, R170, -INF , P1 ;  /* 0xff800000aaaa7808 */ /* 0x000fe20000800000 */
[----:B------:R-:W3:Y:S01]  /*8550*/  MUFU.TANH R156, R156 ;  /* 0x0000009c009c7308 */ /* 0x000ee20000002400 */
[----:B------:R-:W-:Y:S01]  /*8560*/  FMNMX.FTZ R159, R175, R174, !PT ;  /* 0x000000aeaf9f7209 */ /* 0x000fe20007810000 */
[----:B-----5:R-:W-:Y:S01]  /*8570*/  FMUL.FTZ R183, R160, UR29 ;  /* 0x0000001da0b77c20 */ /* 0x020fe20008410000 */
[----:B------:R-:W-:Y:S02]  /*8580*/  ISETP.GT.AND P1, PT, R152, 0x28, PT ;  /* 0x000000289800780c */ /* 0x000fe40003f24270 */
[----:B0-----:R-:W-:Y:S02]  /*8590*/  FSEL R174, R162, -INF , P2 ;  /* 0xff800000a2ae7808 */ /* 0x001fe40001000000 */
[----:B------:R-:W-:Y:S01]  /*85a0*/  FMNMX.FTZ R159, R170, R159, !PT ;  /* 0x0000009faa9f7209 */ /* 0x000fe20007810000 */
[----:B------:R-:W0:Y:S01]  /*85b0*/  MUFU.TANH R8, R8 ;  /* 0x0000000800087308 */ /* 0x000e220000002400 */
[----:B------:R-:W-:-:S02]  /*85c0*/  ISETP.GT.AND P2, PT, R152, 0x29, PT ;  /* 0x000000299800780c */ /* 0x000fc40003f44270 */
[----:B--2---:R-:W-:Y:S02]  /*85d0*/  FSEL R166, R166, -INF , P1 ;  /* 0xff800000a6a67808 */ /* 0x004fe40000800000 */
[----:B------:R-:W-:Y:S02]  /*85e0*/  FMNMX.FTZ R159, R174, R159, !PT ;  /* 0x0000009fae9f7209 */ /* 0x000fe40007810000 */
[----:B------:R-:W-:Y:S01]  /*85f0*/  ISETP.GT.AND P1, PT, R152, 0x30, PT ;  /* 0x000000309800780c */ /* 0x000fe20003f24270 */
[----:B------:R-:W2:Y:S01]  /*8600*/  MUFU.TANH R15, R15 ;  /* 0x0000000f000f7308 */ /* 0x000ea20000002400 */
[----:B----4-:R-:W-:Y:S02]  /*8610*/  FSEL R167, R167, -INF , P2 ;  /* 0xff800000a7a77808 */ /* 0x010fe40001000000 */
[----:B------:R-:W-:Y:S02]  /*8620*/  FMNMX.FTZ R162, R166, R159, !PT ;  /* 0x0000009fa6a27209 */ /* 0x000fe40007810000 */
[----:B------:R-:W-:-:S02]  /*8630*/  ISETP.GT.AND P2, PT, R152, 0x31, PT ;  /* 0x000000319800780c */ /* 0x000fc40003f44270 */
[----:B-1----:R-:W-:Y:S01]  /*8640*/  FSEL R7, R7, -INF , P1 ;  /* 0xff80000007077808 */ /* 0x002fe20000800000 */
[----:B------:R-:W1:Y:S01]  /*8650*/  MUFU.TANH R213, R213 ;  /* 0x000000d500d57308 */ /* 0x000e620000002400 */
[----:B------:R-:W-:Y:S02]  /*8660*/  FMNMX.FTZ R182, R167, R162, !PT ;  /* 0x000000a2a7b67209 */ /* 0x000fe40007810000 */
[----:B---3--:R-:W-:Y:S02]  /*8670*/  FSEL R162, R153, -INF , P2 ;  /* 0xff80000099a27808 */ /* 0x008fe40001000000 */
[C---:B------:R-:W-:Y:S02]  /*8680*/  ISETP.GT.AND P1, PT, R152.reuse, 0x38, PT ;  /* 0x000000389800780c */ /* 0x040fe40003f24270 */
[----:B------:R-:W-:Y:S01]  /*8690*/  FMNMX.FTZ R153, R7, R182, !PT ;  /* 0x000000b607997209 */ /* 0x000fe20007810000 */
[----:B------:R-:W3:Y:S01]  /*86a0*/  MUFU.TANH R214, R214 ;  /* 0x000000d600d67308 */ /* 0x000ee20000002400 */
[----:B------:R-:W-:-:S02]  /*86b0*/  ISETP.GT.AND P2, PT, R152, 0x39, PT ;  /* 0x000000399800780c */ /* 0x000fc40003f44270 */
[----:B------:R-:W-:Y:S01]  /*86c0*/  FSEL R152, R156, -INF , P1 ;  /* 0xff8000009c987808 */ /* 0x000fe20000800000 */
[----:B------:R-:W-:Y:S01]  /*86d0*/  FMUL.FTZ R156, R161, UR29 ;  /* 0x0000001da19c7c20 */ /* 0x000fe20008410000 */
[----:B------:R-:W-:Y:S01]  /*86e0*/  FMNMX.FTZ R157, R162, R153, !PT ;  /* 0x00000099a29d7209 */ /* 0x000fe20007810000 */
[----:B------:R-:W-:Y:S01]  /*86f0*/  FMUL.FTZ R161, R168, UR29 ;  /* 0x0000001da8a17c20 */ /* 0x000fe20008410000 */
[----:B------:R-:W-:Y:S01]  /*8700*/  FSEL R153, R163, -INF , P2 ;  /* 0xff800000a3997808 */ /* 0x000fe20001000000 */
[----:B------:R-:W-:Y:S01]  /*8710*/  FMUL.FTZ R163, R165, UR29 ;  /* 0x0000001da5a37c20 */ /* 0x000fe20008410000 */
[----:B------:R-:W-:Y:S01]  /*8720*/  FMNMX.FTZ R160, R152, R157, !PT ;  /* 0x0000009d98a07209 */ /* 0x000fe20007810000 */
[----:B------:R-:W4:Y:S01]  /*8730*/  MUFU.TANH R183, R183 ;  /* 0x000000b700b77308 */ /* 0x000f220000002400 */
[----:B------:R-:W-:Y:S01]  /*8740*/  FMUL.FTZ R157, R169, UR29 ;  /* 0x0000001da99d7c20 */ /* 0x000fe20008410000 */
[----:B------:R-:W-:Y:S01]  /*8750*/  FMUL.FTZ R168, R173, UR29 ;  /* 0x0000001dada87c20 */ /* 0x000fe20008410000 */
[----:B------:R-:W-:Y:S01]  /*8760*/  FMNMX.FTZ R159, R153, R160, !PT ;  /* 0x000000a0999f7209 */ /* 0x000fe20007810000 */
[----:B------:R-:W-:Y:S01]  /*8770*/  FMUL.FTZ R160, R172, UR29 ;  /* 0x0000001daca07c20 */ /* 0x000fe20008410000 */
[----:B------:R-:W-:Y:S01]  /*8780*/  FMUL.FTZ R172, R180, UR29 ;  /* 0x0000001db4ac7c20 */ /* 0x000fe20008410000 */
[----:B------:R-:W-:Y:S01]  /*8790*/  FMUL.FTZ R169, R177, UR29 ;  /* 0x0000001db1a97c20 */ /* 0x000fe20008410000 */
[----:B------:R-:W-:Y:S01]  /*87a0*/  FMUL.FTZ R173, R181, UR29 ;  /* 0x0000001db5ad7c20 */ /* 0x000fe20008410000 */
[----:B------:R-:W5:Y:S01]  /*87b0*/  SHFL.BFLY PT, R182, R159, 0x2, 0x1f ;  /* 0x0c401f009fb67f89 */ /* 0x000f6200000e0000 */
[----:B------:R-:W4:Y:S08]  /*87c0*/  MUFU.TANH R156, R156 ;  /* 0x0000009c009c7308 */ /* 0x000f300000002400 */
[----:B------:R-:W4:Y:S08]  /*87d0*/  MUFU.TANH R164, R164 ;  /* 0x000000a400a47308 */ /* 0x000f300000002400 */
[----:B------:R-:W4:Y:S01]  /*87e0*/  MUFU.TANH R163, R163 ;  /* 0x000000a300a37308 */ /* 0x000f220000002400 */
[----:B-----5:R-:W-:Y:S01]  /*87f0*/  FMNMX.FTZ R165, R159, R182, !PT ;  /* 0x000000b69fa57209 */ /* 0x020fe20007810000 */
[----:B------:R-:W-:-:S06]  /*8800*/  IMAD.IADD R159, R155, 0x1, R154 ;  /* 0x000000019b9f7824 */ /* 0x000fcc00078e029a */
[----:B------:R-:W5:Y:S01]  /*8810*/  MUFU.TANH R161, R161 ;  /* 0x000000a100a17308 */ /* 0x000f620000002400 */
[----:B------:R-:W5:Y:S01]  /*8820*/  SHFL.BFLY PT, R182, R165, 0x1, 0x1f ;  /* 0x0c201f00a5b67f89 */ /* 0x000f6200000e0000 */
[C---:B------:R-:W-:Y:S02]  /*8830*/  ISETP.GT.AND P1, PT, R159.reuse, RZ, PT ;  /* 0x000000ff9f00720c */ /* 0x040fe40003f24270 */
[C---:B------:R-:W-:Y:S02]  /*8840*/  ISETP.GT.AND P2, PT, R159.reuse, 0x1, PT ;  /* 0x000000019f00780c */ /* 0x040fe40003f44270 */
[----:B0-----:R-:W-:Y:S02]  /*8850*/  FSEL R179, R8, -INF , P1 ;  /* 0xff80000008b37808 */ /* 0x001fe40000800000 */
[----:B------:R-:W0:Y:S01]  /*8860*/  MUFU.TANH R157, R157 ;  /* 0x0000009d009d7308 */ /* 0x000e220000002400 */
        /* <DEDUP_REMOVED lines=9> */
[----:B------:R-:W1:Y:S01]  /*8900*/  MUFU.TANH R168, R168 ;  /* 0x000000a800a87308 */ /* 0x000e620000002400 */
[----:B------:R-:W-:-:S02]  /*8910*/  FMNMX.FTZ R155, R213, R8, !PT ;  /* 0x00000008d59b7209 */ /* 0x000fc40007810000 */
[----:B------:R-:W-:Y:S02]  /*8920*/  ISETP.GT.AND P2, PT, R159, 0x11, PT ;  /* 0x000000119f00780c */ /* 0x000fe40003f44270 */
[----:B----4-:R-:W-:Y:S02]  /*8930*/  FSEL R183, R183, -INF , P1 ;  /* 0xff800000b7b77808 */ /* 0x010fe40000800000 */
[----:B------:R-:W-:Y:S01]  /*8940*/  FMNMX.FTZ R154, R214, R155, !PT ;  /* 0x0000009bd69a7209 */ /* 0x000fe20007810000 */
[----:B------:R-:W3:Y:S01]  /*8950*/  MUFU.TANH R15, R176 ;  /* 0x000000b0000f7308 */ /* 0x000ee20000002400 */
[----:B-----5:R-:W-:Y:S02]  /*8960*/  FMNMX.FTZ R8, R165, R182, !PT ;  /* 0x000000b6a5087209 */ /* 0x020fe40007810000 */
[----:B------:R-:W-:Y:S02]  /*8970*/  ISETP.GT.AND P1, PT, R159, 0x18, PT ;  /* 0x000000189f00780c */ /* 0x000fe40003f24270 */
[----:B------:R-:W-:Y:S01]  /*8980*/  FSEL R165, R156, -INF , P2 ;  /* 0xff8000009ca57808 */ /* 0x000fe20001000000 */
[----:B------:R-:W-:Y:S01]  /*8990*/  FMUL.FTZ R181, R8, UR28 ;  /* 0x0000001c08b57c20 */ /* 0x000fe20008410000 */
[----:B------:R-:W-:Y:S01]  /*89a0*/  FMNMX.FTZ R154, R183, R154, !PT ;  /* 0x0000009ab79a7209 */ /* 0x000fe20007810000 */
[----:B------:R-:W4:Y:S01]  /*89b0*/  MUFU.TANH R169, R169 ;  /* 0x000000a900a97308 */ /* 0x000f220000002400 */
[----:B------:R-:W-:-:S02]  /*89c0*/  ISETP.GT.AND P2, PT, R159, 0x19, PT ;  /* 0x000000199f00780c */ /* 0x000fc40003f44270 */
[----:B------:R-:W-:Y:S02]  /*89d0*/  FSEL R164, R164, -INF , P1 ;  /* 0xff800000a4a47808 */ /* 0x000fe40000800000 */
[----:B------:R-:W-:Y:S02]  /*89e0*/  FMNMX.FTZ R155, R165, R154, !PT ;  /* 0x0000009aa59b7209 */ /* 0x000fe40007810000 */
[----:B------:R-:W-:Y:S01]  /*89f0*/  ISETP.GT.AND P1, PT, R159, 0x20, PT ;  /* 0x000000209f00780c */ /* 0x000fe20003f24270 */
[----:B------:R-:W5:Y:S01]  /*8a00*/  MUFU.TANH R172, R172 ;  /* 0x000000ac00ac7308 */ /* 0x000f620000002400 */
[----:B------:R-:W-:Y:S02]  /*8a10*/  FSEL R163, R163, -INF , P2 ;  /* 0xff800000a3a37808 */ /* 0x000fe40001000000 */
[----:B------:R-:W-:Y:S02]  /*8a20*/  FMNMX.FTZ R154, R164, R155, !PT ;  /* 0x0000009ba49a7209 */ /* 0x000fe40007810000 */
[----:B------:R-:W-:-:S02]  /*8a30*/  ISETP.GT.AND P2, PT, R159, 0x21, PT ;  /* 0x000000219f00780c */ /* 0x000fc40003f44270 */
[----:B------:R-:W-:Y:S01]  /*8a40*/  FSEL R161, R161, -INF , P1 ;  /* 0xff800000a1a17808 */ /* 0x000fe20000800000 */
[----:B------:R-:W5:Y:S01]  /*8a50*/  MUFU.TANH R173, R173 ;  /* 0x000000ad00ad7308 */ /* 0x000f620000002400 */
[----:B------:R-:W-:Y:S02]  /*8a60*/  FMNMX.FTZ R156, R163, R154, !PT ;  /* 0x0000009aa39c7209 */ /* 0x000fe40007810000 */
[----:B------:R-:W-:Y:S02]  /*8a70*/  ISETP.GT.AND P3, PT, R159, 0x28, PT ;  /* 0x000000289f00780c */ /* 0x000fe40003f64270 */
[----:B0-----:R-:W-:Y:S02]  /*8a80*/  FSEL R154, R157, -INF , P2 ;  /* 0xff8000009d9a7808 */ /* 0x001fe40001000000 */
[----:B------:R-:W-:Y:S02]  /*8a90*/  FMNMX.FTZ R157, R161, R156, !PT ;  /* 0x0000009ca19d7209 */ /* 0x000fe40007810000 */
[----:B--2---:R-:W-:-:S02]  /*8aa0*/  FSEL R155, R160, -INF , P3 ;  /* 0xff800000a09b7808 */ /* 0x004fc40001800000 */
[C---:B------:R-:W-:Y:S02]  /*8ab0*/  ISETP.GT.AND P4, PT, R159.reuse, 0x29, PT ;  /* 0x000000299f00780c */ /* 0x040fe40003f84270 */
[----:B------:R-:W-:Y:S02]  /*8ac0*/  FMNMX.FTZ R160, R154, R157, !PT ;  /* 0x0000009d9aa07209 */ /* 0x000fe40007810000 */
[----:B------:R-:W-:Y:S02]  /*8ad0*/  FSETP.NEU.FTZ.AND P1, PT, R8, -INF , PT ;  /* 0xff8000000800780b */ /* 0x000fe40003f3d000 */
[----:B------:R-:W-:Y:S02]  /*8ae0*/  ISETP.GT.AND P2, PT, R159, 0x30, PT ;  /* 0x000000309f00780c */ /* 0x000fe40003f44270 */
[----:B-1----:R-:W-:Y:S02]  /*8af0*/  FSEL R156, R168, -INF , P4 ;  /* 0xff800000a89c7808 */ /* 0x002fe40002000000 */
[----:B------:R-:W-:-:S02]  /*8b00*/  FMNMX.FTZ R177, R155, R160, !PT ;  /* 0x000000a09bb17209 */ /* 0x000fc40007810000 */
[----:B------:R-:W-:Y:S02]  /*8b10*/  FSEL R181, R181, RZ, P1 ;  /* 0x000000ffb5b57208 */ /* 0x000fe40000800000 */
[----:B------:R-:W-:Y:S02]  /*8b20*/  ISETP.GT.AND P3, PT, R159, 0x31, PT ;  /* 0x000000319f00780c */ /* 0x000fe40003f64270 */
[----:B---3--:R-:W-:Y:S01]  /*8b30*/  FSEL R157, R15, -INF , P2 ;  /* 0xff8000000f9d7808 */ /* 0x008fe20001000000 */
[--C-:B------:R-:W-:Y:S01]  /*8b40*/  FFMA.FTZ R15, R158, UR28, -R181.reuse ;  /* 0x0000001c9e0f7c23 */ /* 0x100fe200080108b5 */
[----:B------:R-:W-:Y:S01]  /*8b50*/  FMNMX.FTZ R160, R156, R177, !PT ;  /* 0x000000b19ca07209 */ /* 0x000fe20007810000 */
[--C-:B------:R-:W-:Y:S01]  /*8b60*/  FFMA.FTZ R12, R12, UR28, -R181.reuse ;  /* 0x0000001c0c0c7c23 */ /* 0x100fe200080108b5 */
[----:B----4-:R-:W-:Y:S01]  /*8b70*/  FSEL R158, R169, -INF , P3 ;  /* 0xff800000a99e7808 */ /* 0x010fe20001800000 */
[--C-:B------:R-:W-:Y:S01]  /*8b80*/  FFMA.FTZ R14, R14, UR28, -R181.reuse ;  /* 0x0000001c0e0e7c23 */ /* 0x100fe200080108b5 */
[----:B------:R-:W-:Y:S01]  /*8b90*/  ISETP.GT.AND P2, PT, R159, 0x38, PT ;  /* 0x000000389f00780c */ /* 0x000fe20003f44270 */
[--C-:B------:R-:W-:Y:S01]  /*8ba0*/  FFMA.FTZ R21, R21, UR28, -R181.reuse ;  /* 0x0000001c15157c23 */ /* 0x100fe200080108b5 */
[----:B------:R-:W-:Y:S01]  /*8bb0*/  FMNMX.FTZ R169, R157, R160, !PT ;  /* 0x000000a09da97209 */ /* 0x000fe20007810000 */
[--C-:B------:R-:W-:Y:S01]  /*8bc0*/  FFMA.FTZ R20, R20, UR28, -R181.reuse ;  /* 0x0000001c14147c23 */ /* 0x100fe200080108b5 */
[----:B------:R-:W-:Y:S01]  /*8bd0*/  ISETP.GT.AND P3, PT, R159, 0x39, PT ;  /* 0x000000399f00780c */ /* 0x000fe20003f64270 */
[--C-:B------:R-:W-:Y:S01]  /*8be0*/  FFMA.FTZ R170, R170, UR28, -R181.reuse ;  /* 0x0000001caaaa7c23 */ /* 0x100fe200080108b5 */
[----:B-----5:R-:W-:Y:S01]  /*8bf0*/  FSEL R159, R172, -INF , P2 ;  /* 0xff800000ac9f7808 */ /* 0x020fe20001000000 */
[----:B------:R-:W-:Y:S01]  /*8c00*/  FFMA.FTZ R162, R162, UR28, -R181 ;  /* 0x0000001ca2a27c23 */ /* 0x000fe200080108b5 */
[----:B------:R-:W-:Y:S01]  /*8c10*/  FMNMX.FTZ R168, R158, R169, !PT ;  /* 0x000000a99ea87209 */ /* 0x000fe20007810000 */
[----:B------:R-:W-:Y:S01]  /*8c20*/  MUFU.EX2 R15, R15 ;  /* 0x0000000f000f7308 */ /* 0x000fe20000000800 */
[----:B------:R-:W-:-:S02]  /*8c30*/  FSEL R160, R173, -INF , P3 ;  /* 0xff800000ada07808 */ /* 0x000fc40001800000 */
[----:B------:R-:W-:Y:S01]  /*8c40*/  FMNMX.FTZ R169, R159, R168, !PT ;  /* 0x000000a89fa97209 */ /* 0x000fe20007810000 */
[--C-:B------:R-:W-:Y:S01]  /*8c50*/  FFMA.FTZ R168, R171, UR28, -R181.reuse ;  /* 0x0000001caba87c23 */ /* 0x100fe200080108b5 */
[--C-:B------:R-:W-:Y:S01]  /*8c60*/  FFMA.FTZ R171, R175, UR28, -R181.reuse ;  /* 0x0000001cafab7c23 */ /* 0x100fe200080108b5 */
[--C-:B------:R-:W-:Y:S01]  /*8c70*/  FFMA.FTZ R175, R167, UR28, -R181.reuse ;  /* 0x0000001ca7af7c23 */ /* 0x100fe200080108b5 */
[----:B------:R-:W-:Y:S01]  /*8c80*/  FMNMX.FTZ R172, R160, R169, !PT ;  /* 0x000000a9a0ac7209 */ /* 0x000fe20007810000 */
[--C-:B------:R-:W-:Y:S01]  /*8c90*/  FFMA.FTZ R169, R178, UR28, -R181.reuse ;  /* 0x0000001cb2a97c23 */ /* 0x100fe200080108b5 */
[----:B------:R-:W-:Y:S03]  /*8ca0*/  MUFU.EX2 R12, R12 ;  /* 0x0000000c000c7308 */ /* 0x000fe60000000800 */
[----:B------:R-:W0:Y:S05]  /*8cb0*/  SHFL.BFLY PT, R173, R172, 0x2, 0x1f ;  /* 0x0c401f00acad7f89 */ /* 0x000e2a00000e0000 */
[----:B------:R-:W-:Y:S08]  /*8cc0*/  MUFU.EX2 R14, R14 ;  /* 0x0000000e000e7308 */ /* 0x000ff00000000800 */
[----:B------:R-:W-:Y:S08]  /*8cd0*/  MUFU.EX2 R21, R21 ;  /* 0x0000001500157308 */ /* 0x000ff00000000800 */
[----:B------:R-:W-:Y:S01]  /*8ce0*/  MUFU.EX2 R20, R20 ;  /* 0x0000001400147308 */ /* 0x000fe20000000800 */
[----:B0-----:R-:W-:Y:S01]  /*8cf0*/  FMNMX.FTZ R176, R172, R173, !PT ;  /* 0x000000adacb07209 */ /* 0x001fe20007810000 */
[--C-:B------:R-:W-:Y:S01]  /*8d00*/  FFMA.FTZ R173, R174, UR28, -R181.reuse ;  /* 0x0000001caead7c23 */ /* 0x100fe200080108b5 */
[--C-:B------:R-:W-:Y:S01]  /*8d10*/  FFMA.FTZ R174, R7, UR28, -R181.reuse ;  /* 0x0000001c07ae7c23 */ /* 0x100fe200080108b5 */
[----:B------:R-:W-:-:S02]  /*8d20*/  FFMA.FTZ R172, R166, UR28, -R181 ;  /* 0x0000001ca6ac7c23 */ /* 0x000fc400080108b5 */
[----:B------:R-:W0:Y:S02]  /*8d30*/  SHFL.BFLY PT, R177, R176, 0x1, 0x1f ;  /* 0x0c201f00b0b17f89 */ /* 0x000e2400000e0000 */
[----:B------:R-:W-:Y:S08]  /*8d40*/  MUFU.EX2 R169, R169 ;  /* 0x000000a900a97308 */ /* 0x000ff00000000800 */
[----:B------:R-:W-:Y:S08]  /*8d50*/  MUFU.EX2 R168, R168 ;  /* 0x000000a800a87308 */ /* 0x000ff00000000800 */
[----:B------:R-:W-:Y:S01]  /*8d60*/  MUFU.EX2 R171, R171 ;  /* 0x000000ab00ab7308 */ /* 0x000fe20000000800 */
[----:B0-----:R-:W-:Y:S01]  /*8d70*/  FMNMX.FTZ R7, R176, R177, !PT ;  /* 0x000000b1b0077209 */ /* 0x001fe20007810000 */
[--C-:B------:R-:W-:Y:S01]  /*8d80*/  FFMA.FTZ R176, R152, UR28, -R181.reuse ;  /* 0x0000001c98b07c23 */ /* 0x100fe200080108b5 */
[----:B------:R-:W-:-:S05]  /*8d90*/  FFMA.FTZ R181, R153, UR28, -R181 ;  /* 0x0000001c99b57c23 */ /* 0x000fca00080108b5 */
[----:B------:R-:W-:Y:S01]  /*8da0*/  MUFU.EX2 R170, R170 ;  /* 0x000000aa00aa7308 */ /* 0x000fe20000000800 */
[C---:B------:R-:W-:Y:S01]  /*8db0*/  FSETP.NEU.FTZ.AND P2, PT, R7.reuse, -INF , PT ;  /* 0xff8000000700780b */ /* 0x040fe20003f5d000 */
[----:B------:R-:W-:-:S03]  /*8dc0*/  FMUL.FTZ R152, R7, UR28 ;  /* 0x0000001c07987c20 */ /* 0x000fc60008410000 */
[----:B------:R-:W-:Y:S02]  /*8dd0*/  FSEL R153, R7, RZ, P2 ;  /* 0x000000ff07997208 */ /* 0x000fe40001000000 */
[----:B------:R-:W-:Y:S01]  /*8de0*/  FSEL R152, R152, RZ, P2 ;  /* 0x000000ff98987208 */ /* 0x000fe20001000000 */
[----:B------:R-:W-:Y:S02]  /*8df0*/  MUFU.EX2 R173, R173 ;  /* 0x000000ad00ad7308 */ /* 0x000fe40000000800 */
[----:B------:R-:W-:Y:S02]  /*8e00*/  FADD.FTZ R153, -R153, R10 ;  /* 0x0000000a99997221 */ /* 0x000fe40000010100 */
[--C-:B------:R-:W-:Y:S01]  /*8e10*/  FFMA.FTZ R218, R154, UR28, -R152.reuse ;  /* 0x0000001c9ada7c23 */ /* 0x100fe20008010898 */
[----:B------:R-:W-:Y:S01]  /*8e20*/  FSEL R154, R8, RZ, P1 ;  /* 0x000000ff089a7208 */ /* 0x000fe20000800000 */
[----:B------:R-:W-:Y:S01]  /*8e30*/  FFMA.FTZ R217, R155, UR28, -R152 ;  /* 0x0000001c9bd97c23 */ /* 0x000fe20008010898 */
[----:B------:R-:W-:-:S02]  /*8e40*/  IMAD.MOV R155, RZ, RZ, -R184 ;  /* 0x000000ffff9b7224 */ /* 0x000fc400078e0ab8 */
[----:B------:R-:W-:Y:S01]  /*8e50*/  FMUL.FTZ R219, R153, UR28 ;  /* 0x0000001c99db7c20 */ /* 0x000fe20008410000 */
[--C-:B------:R-:W-:Y:S01]  /*8e60*/  FFMA.FTZ R220, R156, UR28, -R152.reuse ;  /* 0x0000001c9cdc7c23 */ /* 0x100fe20008010898 */
[----:B------:R-:W-:Y:S01]  /*8e70*/  FADD.FTZ R154, -R154, R11 ;  /* 0x0000000b9a9a7221 */ /* 0x000fe20000010100 */
[----:B------:R-:W-:Y:S01]  /*8e80*/  VIADD R153, R9, 0x38840 ;  /* 0x0003884009997836 */ /* 0x000fe20000000000 */
[----:B------:R-:W-:Y:S01]  /*8e90*/  ISETP.NE.AND P1, PT, R18, R155, PT ;  /* 0x0000009b1200720c */ /* 0x000fe20003f25270 */
[--C-:B------:R-:W-:Y:S01]  /*8ea0*/  FFMA.FTZ R182, R179, UR28, -R152.reuse ;  /* 0x0000001cb3b67c23 */ /* 0x100fe20008010898 */
[----:B------:R-:W-:Y:S01]  /*8eb0*/  FMUL.FTZ R154, R154, UR28 ;  /* 0x0000001c9a9a7c20 */ /* 0x000fe20008410000 */
[----:B------:R-:W0:Y:S01]  /*8ec0*/  MUFU.EX2 R219, R219 ;  /* 0x000000db00db7308 */ /* 0x000e220000000800 */
[----:B------:R-:W-:Y:S01]  /*8ed0*/  PRMT R153, R202, 0x654, R153 ;  /* 0x00000654ca997816 */ /* 0x000fe20000000099 */
[--C-:B------:R-:W-:Y:S01]  /*8ee0*/  FFMA.FTZ R178, R180, UR28, -R152.reuse ;  /* 0x0000001cb4b27c23 */ /* 0x100fe20008010898 */
[--C-:B------:R-:W-:Y:S01]  /*8ef0*/  FFMA.FTZ R179, R213, UR28, -R152.reuse ;  /* 0x0000001cd5b37c23 */ /* 0x100fe20008010898 */
[--C-:B------:R-:W-:Y:S01]  /*8f00*/  FFMA.FTZ R180, R214, UR28, -R152.reuse ;  /* 0x0000001cd6b47c23 */ /* 0x100fe20008010898 */
[--C-:B------:R-:W-:Y:S01]  /*8f10*/  FFMA.FTZ R183, R183, UR28, -R152.reuse ;  /* 0x0000001cb7b77c23 */ /* 0x100fe20008010898 */
[--C-:B------:R-:W-:Y:S01]  /*8f20*/  FFMA.FTZ R214, R165, UR28, -R152.reuse ;  /* 0x0000001ca5d67c23 */ /* 0x100fe20008010898 */
[--C-:B------:R-:W-:Y:S01]  /*8f30*/  FFMA.FTZ R213, R164, UR28, -R152.reuse ;  /* 0x0000001ca4d57c23 */ /* 0x100fe20008010898 */
[----:B------:R-:W1:Y:S01]  /*8f40*/  MUFU.EX2 R10, R154 ;  /* 0x0000009a000a7308 */ /* 0x000e620000000800 */
[----:B------:R-:W-:Y:S01]  /*8f50*/  FFMA.FTZ R216, R163, UR28, -R152 ;  /* 0x0000001ca3d87c23 */ /* 0x000fe20008010898 */
[----:B------:R-:W-:-:S02]  /*8f60*/  @!P1 IMAD R156, R13, 0x40, R22 ;  /* 0x000000400d9c9824 */ /* 0x000fc400078e0216 */
[--C-:B------:R-:W-:Y:S01]  /*8f70*/  FFMA.FTZ R215, R161, UR28, -R152.reuse ;  /* 0x0000001ca1d77c23 */ /* 0x100fe20008010898 */
[----:B------:R2:W-:Y:S01]  /*8f80*/  SYNCS.ARRIVE.TRANS64.RED.A1T0 RZ, [R153+URZ], RZ ;  /* 0x000000ff99ff79a7 */ /* 0x0005e2000810043f */
[--C-:B------:R-:W-:Y:S01]  /*8f90*/  FFMA.FTZ R222, R158, UR28, -R152.reuse ;  /* 0x0000001c9ede7c23 */ /* 0x100fe20008010898 */
[----:B------:R-:W-:Y:S02]  /*8fa0*/  @!P1 IMAD R156, R156, 0x4, R17 ;  /* 0x000000049c9c9824 */ /* 0x000fe400078e0211 */
[--C-:B------:R-:W-:Y:S01]  /*8fb0*/  FFMA.FTZ R13, R159, UR28, -R152.reuse ;  /* 0x0000001c9f0d7c23 */ /* 0x100fe20008010898 */
[--C-:B------:R-:W-:Y:S01]  /*8fc0*/  FFMA.FTZ R224, R160, UR28, -R152.reuse ;  /* 0x0000001ca0e07c23 */ /* 0x100fe20008010898 */
[----:B------:R-:W-:Y:S01]  /*8fd0*/  FFMA.FTZ R157, R157, UR28, -R152 ;  /* 0x0000001c9d9d7c23 */ /* 0x000fe20008010898 */
[----:B------:R-:W-:Y:S01]  /*8fe0*/  MUFU.EX2 R182, R182 ;  /* 0x000000b600b67308 */ /* 0x000fe20000000800 */
[----:B0-----:R-:W-:Y:S01]  /*8ff0*/  @!P1 STS [R156+0x38400], R219 ;  /* 0x038400db9c009388 */ /* 0x001fe20000000800 */
[----:B--2---:R-:W-:Y:S01]  /*9000*/  F2FP.BF16.F32.PACK_AB R153, R12, R15 ;  /* 0x0000000f0c99723e */ /* 0x004fe200000010ff */
[-C--:B------:R-:W-:Y:S01]  /*9010*/  FMUL.FTZ R24, R24, R219.reuse ;  /* 0x000000db18187220 */ /* 0x080fe20000410000 */
[----:B------:R-:W-:Y:S01]  /*9020*/  F2FP.BF16.F32.PACK_AB R155, R21, R14 ;  /* 0x0000000e159b723e */ /* 0x000fe200000010ff */
[-C--:B------:R-:W-:Y:S01]  /*9030*/  FMUL.FTZ R25, R25, R219.reuse ;  /* 0x000000db19197220 */ /* 0x080fe20000410000 */
[----:B------:R-:W-:Y:S01]  /*9040*/  F2FP.BF16.F32.PACK_AB R159, R171, R168 ;  /* 0x000000a8ab9f723e */ /* 0x000fe200000010ff */
[----:B-1----:R0:W-:Y:S01]  /*9050*/  @!P1 STS [R156+0x38420], R10 ;  /* 0x0384200a9c009388 */ /* 0x0021e20000000800 */
[----:B------:R-:W1:Y:S01]  /*9060*/  MUFU.EX2 R178, R178 ;  /* 0x000000b200b27308 */ /* 0x000e620000000800 */
        /* <DEDUP_REMOVED lines=31> */
[----:B------:R-:W0:Y:S01]  /*9260*/  MUFU.EX2 R214, R214 ;  /* 0x000000d600d67308 */ /* 0x000e220000000800 */
[----:B--2---:R-:W-:Y:S01]  /*9270*/  F2FP.BF16.F32.PACK_AB R154, R180, R179 ;  /* 0x000000b3b49a723e */ /* 0x004fe200000010ff */
        /* <DEDUP_REMOVED lines=120> */
[-C--:B------:R-:W-:Y:S01]  /*9a00*/  FMUL.FTZ R150, R150, R10.reuse ;  /* 0x0000000a96967220 */ /* 0x080fe20000410000 */
[----:B------:R-:W-:Y:S01]  /*9a10*/  FMUL.FTZ R151, R151, R10 ;  /* 0x0000000a97977220 */ /* 0x000fe20000410000 */
[----:B-1----:R-:W-:Y:S01]  /*9a20*/  F2FP.BF16.F32.PACK_AB R165, R177, R174 ;  /* 0x000000aeb1a5723e */ /* 0x002fe200000010ff */
[----:B------:R1:W-:Y:S01]  /*9a30*/  STSM.16.M88.4 [R185+0x36400], R152 ;  /* 0x03640098b9007844 */ /* 0x0003e20000000200 */
[----:B0-----:R-:W-:Y:S01]  /*9a40*/  F2FP.BF16.F32.PACK_AB R167, R181, R176 ;  /* 0x000000b0b5a7723e */ /* 0x001fe200000010ff */
[----:B------:R-:W-:Y:S01]  /*9a50*/  FFMA.FTZ R15, R10, R6, R15 ;  /* 0x000000060a0f7223 */ /* 0x000fe2000001000f */
[----:B------:R-:W0:Y:S01]  /*9a60*/  MUFU.EX2 R224, R224 ;  /* 0x000000e000e07308 */ /* 0x000e220000000800 */
[----:B---3--:R-:W-:Y:S01]  /*9a70*/  F2FP.BF16.F32.PACK_AB R164, R222, R11 ;  /* 0x0000000bdea4723e */ /* 0x008fe200000010ff */
[----:B------:R1:W-:Y:S01]  /*9a80*/  STSM.16.M88.4 [R188], R156 ;  /* 0x0000009cbc007844 */ /* 0x0003e20000000200 */
[----:B------:R-:W-:Y:S01]  /*9a90*/  FFMA.FTZ R5, R219, R5, R182 ;  /* 0x00000005db057223 */ /* 0x000fe200000100b6 */
        /* <DEDUP_REMOVED lines=19> */
[----:B------:R-:W-:Y:S02]  /*9bd0*/  VIADD R223, R221, 0x100 ;  /* 0x00000100dddf7836 */ /* 0x000fe40000000000 */
        /* <DEDUP_REMOVED lines=45> */
.L_x_5145:
[----:B------:R-:W-:Y:S01]  /*9eb0*/  UISETP.GT.AND UP0, UPT, UR31, UR30, UPT ;  /* 0x0000001e1f00728c */ /* 0x000fe2000bf04270 */
[----:B------:R-:W-:Y:S01]  /*9ec0*/  VIADD R9, R9, 0x38860 ;  /* 0x0003886009097836 */ /* 0x000fe20000000000 */
[----:B------:R-:W-:Y:S01]  /*9ed0*/  UIADD3 UR31, UR31, -0x1, URZ ;  /* 0xffffffff1f1f7890 */ /* 0x000fe2000fffe03f */
[----:B------:R-:W-:Y:S02]  /*9ee0*/  IMAD.MOV.U32 R11, RZ, RZ, R8 ;  /* 0x000000ffff0b7224 */ /* 0x000fe400078e0008 */
[----:B------:R-:W-:Y:S01]  /*9ef0*/  IMAD.MOV.U32 R10, RZ, RZ, R7 ;  /* 0x000000ffff0a7224 */ /* 0x000fe200078e0007 */
[----:B------:R-:W-:Y:S01]  /*9f00*/  PLOP3.LUT P1, PT, PT, PT, UP0, 0x80, 0x0 ;  /* 0x000000000000781c */ /* 0x000fe20003f2f008 */
[----:B------:R-:W-:Y:S01]  /*9f10*/  IMAD.MOV.U32 R13, RZ, RZ, R2 ;  /* 0x000000ffff0d7224 */ /* 0x000fe200078e0002 */
[----:B------:R-:W-:-:S04]  /*9f20*/  PRMT R9, R202, 0x654, R9 ;  /* 0x00000654ca097816 */ /* 0x000fc80000000009 */
[----:B------:R0:W-:Y:S07]  /*9f30*/  SYNCS.ARRIVE.TRANS64.RED.A1T0 RZ, [R9+URZ], RZ ;  /* 0x000000ff09ff79a7 */ /* 0x0001ee000810043f */
[----:B------:R-:W-:Y:S05]  /*9f40*/  @P1 BRA `(.L_x_5146) ;  /* 0xffffffc800741947 */ /* 0x000fea000383ffff */
.L_x_5135:
[----:B------:R-:W-:-:S13]  /*9f50*/  ISETP.LE.AND P1, PT, RZ, UR31, PT ;  /* 0x0000001fff007c0c */ /* 0x000fda000bf23270 */
[----:B------:R-:W-:Y:S05]  /*9f60*/  @!P1 BRA `(.L_x_5147) ;  /* 0x0000003000509947 */ /* 0x000fea0003800000 */
[----:B------:R-:W-:Y:S01]  /*9f70*/  IMAD.MOV.U32 R13, RZ, RZ, R8 ;  /* 0x000000ffff0d7224 */ /* 0x000fe200078e0008 */
[----:B------:R-:W-:Y:S01]  /*9f80*/  MOV R11, R2 ;  /* 0x00000002000b7202 */ /* 0x000fe20000000f00 */
[----:B------:R-:W-:Y:S01]  /*9f90*/  IMAD.MOV.U32 R14, RZ, RZ, R7 ;  /* 0x000000ffff0e7224 */ /* 0x000fe200078e0007 */
[----:B------:R-:W-:Y:S01]  /*9fa0*/  ULDC UR29, c[0x0][0xad0] ;  /* 0x0002b400001d7ab9 */ /* 0x000fe20000000800 */
[----:B------:R-:W-:-:S05]  /*9fb0*/  ULDC UR28, c[0x0][0xa80] ;  /* 0x0002a000001c7ab9 */ /* 0x000fca0000000800 */
.L_x_5158:
[----:B------:R-:W-:-:S05]  /*9fc0*/  VIADD R2, R11, 0x1 ;  /* 0x000000010b027836 */ /* 0x000fca0000000000 */
[----:B------:R-:W-:-:S04]  /*9fd0*/  ISETP.NE.AND P1, PT, R2, 0x2, PT ;  /* 0x000000020200780c */ /* 0x000fc80003f25270 */
[----:B------:R-:W-:Y:S02]  /*9fe0*/  SEL R7, RZ, 0x1, P1 ;  /* 0x00000001ff077807 */ /* 0x000fe40000800000 */
[----:B------:R-:W-:Y:S02]  /*9ff0*/  SEL R2, R2, RZ, P1 ;  /* 0x000000ff02027207 */ /* 0x000fe40000800000 */
[----:B------:R-:W-:Y:S01]  /*a000*/  LOP3.LUT R16, R16, R7, RZ, 0x3c, !PT ;  /* 0x0000000710107212 */ /* 0x000fe200078e3cff */
[----:B-1----:R-:W-:Y:S06]  /*a010*/  @!P0 BRA `(.L_x_5148) ;  /* 0x0000000000048947 */ /* 0x002fec0003800000 */
[----:B------:R-:W-:Y:S01]  /*a020*/  BPT.TRAP 0x1 ;  /* 0x000000040000795c */ /* 0x000fe20000300000 */
.L_x_5148:
[----:B0-----:R-:W-:Y:S01]  /*a030*/  IMAD R9, R2, 0x8, R17 ;  /* 0x0000000802097824 */ /* 0x001fe200078e0211 */
[----:B------:R-:W-:-:S04]  /*a040*/  SHF.L.U32 R8, R16, 0x1f, RZ ;  /* 0x0000001f10087819 */ /* 0x000fc800000006ff */
[----:B------:R0:W1:Y:S01]  /*a050*/  SYNCS.PHASECHK.TRANS64.TRYWAIT P1, [R9+URZ+0x38830], R8 ;  /* 0x03883008090075a7 */ /* 0x000062000802017f */
[----:B------:R-:W-:Y:S05]  /*a060*/  @!P0 BRA `(.L_x_5149) ;  /* 0x0000000000048947 */ /* 0x000fea0003800000 */
[----:B------:R-:W-:Y:S01]  /*a070*/  BPT.TRAP 0x1 ;  /* 0x000000040000795c */ /* 0x000fe20000300000 */
.L_x_5149:
[----:B------:R-:W-:Y:S01]  /*a080*/  IMAD R7, R2, 0x200, R0 ;  /* 0x0000020002077824 */ /* 0x000fe200078e0200 */
[----:B-1----:R-:W-:Y:S06]  /*a090*/  @P1 BRA `(.L_x_5150) ;  /* 0x0000000000081947 */ /* 0x002fec0003800000 */
[----:B------:R-:W1:Y:S02]  /*a0a0*/  SYNCS.PHASECHK.TRANS64.TRYWAIT P1, [R9+URZ+0x38830], R8 ;  /* 0x03883008090075a7 */ /* 0x000e64000802017f */
[----:B-1----:R-:W-:Y:S05]  /*a0b0*/  @!P1 BRA `(.L_x_5151) ;  /* 0x000000d000e49947 */ /* 0x002fea0003800000 */
.L_x_5150:
        /* <DEDUP_REMOVED lines=22> */
.L_x_5152:
[----:B------:R2:W3:Y:S01]  /*a220*/  SYNCS.PHASECHK.TRANS64.TRYWAIT P1, [R9+URZ+0x38850], R8 ;  /* 0x03885008090075a7 */ /* 0x0004e2000802017f */
[----:B------:R-:W-:Y:S05]  /*a230*/  @!P0 BRA `(.L_x_5153) ;  /* 0x0000000000048947 */ /* 0x000fea0003800000 */
[----:B------:R-:W-:Y:S01]  /*a240*/  BPT.TRAP 0x1 ;  /* 0x000000040000795c */ /* 0x000fe20000300000 */
.L_x_5153:
[----:B------:R-:W-:Y:S01]  /*a250*/  IMAD R7, R2, 0x1000, R4 ;  /* 0x0000100002077824 */ /* 0x000fe200078e0204 */
[----:B---3--:R-:W-:Y:S06]  /*a260*/  @P1 BRA `(.L_x_5154) ;  /* 0x0000000000081947 */ /* 0x008fec0003800000 */
[----:B------:R-:W3:Y:S02]  /*a270*/  SYNCS.PHASECHK.TRANS64.TRYWAIT P1, [R9+URZ+0x38850], R8 ;  /* 0x03885008090075a7 */ /* 0x000ee4000802017f */
[----:B---3--:R-:W-:Y:S05]  /*a280*/  @!P1 BRA `(.L_x_5155) ;  /* 0x000000d000849947 */ /* 0x008fea0003800000 */
.L_x_5154:
        /* <DEDUP_REMOVED lines=326> */
.L_x_5156:
        /* <DEDUP_REMOVED lines=40> */
[----:B------:R-:W-:-:S06]  /*b970*/  UMOV UR7, 0x40000040 ;  /* 0x4000004000077882 */ /* 0x000fcc0000000000 */
        /* <DEDUP_REMOVED lines=69> */
[----:B--2---:R-:W-:Y:S01]  /*bdd0*/  FMNMX.FTZ R8, R186, R169, !PT ;  /* 0x000000a9ba087209 */ /* 0x004fe20007810000 */
[----:B------:R-:W-:-:S06]  /*bde0*/  FFMA.FTZ R169, R152, UR28, -R217 ;  /* 0x0000001c98a97c23 */ /* 0x000fcc00080108d9 */
[----:B------:R-:W2:Y:S01]  /*bdf0*/  MUFU.TANH R215, R215 ;  /* 0x000000d700d77308 */ /* 0x000ea20000002400 */
[----:B0-----:R-:W-:-:S07]  /*be00*/  FMNMX.FTZ R8, R187, R8, !PT ;  /* 0x00000008bb087209 */ /* 0x001fce0007810000 */
[----:B------:R-:W0:Y:S01]  /*be10*/  MUFU.TANH R216, R216 ;  /* 0x000000d800d87308 */ /* 0x000e220000002400 */
[----:B-1----:R-:W-:-:S07]  /*be20*/  FMNMX.FTZ R8, R213, R8, !PT ;  /* 0x00000008d5087209 */ /* 0x002fce0007810000 */
[----:B------:R1:W3:Y:S01]  /*be30*/  MUFU.EX2 R14, R170 ;  /* 0x000000aa000e7308 */ /* 0x0002e20000000800 */
[----:B--2---:R-:W-:-:S07]  /*be40*/  FMNMX.FTZ R171, R215, R8, !PT ;  /* 0x00000008d7ab7209 */ /* 0x004fce0007810000 */
[----:B------:R-:W-:Y:S01]  /*be50*/  MUFU.EX2 R21, R21 ;  /* 0x0000001500157308 */ /* 0x000fe20000000800 */
[----:B0-----:R-:W-:Y:S01]  /*be60*/  FMNMX.FTZ R8, R216, R171, !PT ;  /* 0x000000abd8087209 */ /* 0x001fe20007810000 */
[--C-:B-1----:R-:W-:Y:S01]  /*be70*/  FFMA.FTZ R170, R153, UR28, -R217.reuse ;  /* 0x0000001c99aa7c23 */ /* 0x102fe200080108d9 */
[----:B------:R-:W-:Y:S01]  /*be80*/  FFMA.FTZ R171, R155, UR28, -R217 ;  /* 0x0000001c9bab7c23 */ /* 0x000fe200080108d9 */
[----:B------:R-:W-:Y:S02]  /*be90*/  IMAD.MOV R155, RZ, RZ, -R184 ;  /* 0x000000ffff9b7224 */ /* 0x000fe400078e0ab8 */
[----:B------:R-:W0:Y:S02]  /*bea0*/  SHFL.BFLY PT, R153, R8, 0x2, 0x1f ;  /* 0x0c401f0008997f89 */ /* 0x000e2400000e0000 */
[----:B------:R-:W-:Y:S01]  /*beb0*/  MUFU.EX2 R168, R168 ;  /* 0x000000a800a87308 */ /* 0x000fe20000000800 */
[----:B------:R-:W-:Y:S01]  /*bec0*/  ISETP.NE.AND P1, PT, R18, R155, PT ;  /* 0x0000009b1200720c */ /* 0x000fe20003f25270 */
[----:B------:R-:W-:-:S02]  /*bed0*/  VIADD R155, R9, 0x38840 ;  /* 0x00038840099b7836 */ /* 0x000fc40000000000 */
[-C--:B---3--:R-:W-:Y:S01]  /*bee0*/  FMUL.FTZ R24, R24, R14.reuse ;  /* 0x0000000e18187220 */ /* 0x088fe20000410000 */
[-C--:B------:R-:W-:Y:S01]  /*bef0*/  FMUL.FTZ R25, R25, R14.reuse ;  /* 0x0000000e19197220 */ /* 0x080fe20000410000 */
[-C--:B------:R-:W-:Y:S01]  /*bf00*/  FMUL.FTZ R28, R28, R14.reuse ;  /* 0x0000000e1c1c7220 */ /* 0x080fe20000410000 */
[-C--:B------:R-:W-:Y:S01]  /*bf10*/  FMUL.FTZ R29, R29, R14.reuse ;  /* 0x0000000e1d1d7220 */ /* 0x080fe20000410000 */
[----:B------:R-:W-:Y:S01]  /*bf20*/  PRMT R155, R202, 0x654, R155 ;  /* 0x00000654ca9b7816 */ /* 0x000fe2000000009b */
[----:B------:R-:W-:Y:S01]  /*bf30*/  MUFU.EX2 R169, R169 ;  /* 0x000000a900a97308 */ /* 0x000fe20000000800 */
[-C--:B------:R-:W-:Y:S01]  /*bf40*/  FMUL.FTZ R32, R32, R14.reuse ;  /* 0x0000000e20207220 */ /* 0x080fe20000410000 */
[-C--:B------:R-:W-:Y:S01]  /*bf50*/  FMUL.FTZ R33, R33, R14.reuse ;  /* 0x0000000e21217220 */ /* 0x080fe20000410000 */
[----:B------:R1:W-:Y:S01]  /*bf60*/  SYNCS.ARRIVE.TRANS64.RED.A1T0 RZ, [R155+URZ], RZ ;  /* 0x000000ff9bff79a7 */ /* 0x0003e2000810043f */
[-C--:B------:R-:W-:Y:S01]  /*bf70*/  FMUL.FTZ R36, R36, R14.reuse ;  /* 0x0000000e24247220 */ /* 0x080fe20000410000 */
[----:B------:R-:W-:Y:S01]  /*bf80*/  FMUL.FTZ R37, R37, R14 ;  /* 0x0000000e25257220 */ /* 0x000fe20000410000 */
[----:B------:R-:W-:-:S02]  /*bf90*/  @!P1 IMAD R152, R11, 0x40, R22 ;  /* 0x000000400b989824 */ /* 0x000fc400078e0216 */
[-C--:B------:R-:W-:Y:S01]  /*bfa0*/  FMUL.FTZ R40, R40, R14.reuse ;  /* 0x0000000e28287220 */ /* 0x080fe20000410000 */
[----:B------:R-:W2:Y:S01]  /*bfb0*/  MUFU.EX2 R170, R170 ;  /* 0x000000aa00aa7308 */ /* 0x000ea20000000800 */
[-C--:B------:R-:W-:Y:S01]  /*bfc0*/  FMUL.FTZ R41, R41, R14.reuse ;  /* 0x0000000e29297220 */ /* 0x080fe20000410000 */
[----:B------:R-:W-:Y:S02]  /*bfd0*/  @!P1 IMAD R152, R152, 0x4, R17 ;  /* 0x0000000498989824 */ /* 0x000fe400078e0211 */
[-C--:B------:R-:W-:Y:S01]  /*bfe0*/  FMUL.FTZ R44, R44, R14.reuse ;  /* 0x0000000e2c2c7220 */ /* 0x080fe20000410000 */
[-C--:B------:R-:W-:Y:S01]  /*bff0*/  FMUL.FTZ R45, R45, R14.reuse ;  /* 0x0000000e2d2d7220 */ /* 0x080fe20000410000 */
[-C--:B------:R-:W-:Y:S01]  /*c000*/  FMUL.FTZ R48, R48, R14.reuse ;  /* 0x0000000e30307220 */ /* 0x080fe20000410000 */
[----:B0-----:R-:W-:Y:S01]  /*c010*/  FMNMX.FTZ R153, R8, R153, !PT ;  /* 0x0000009908997209 */ /* 0x001fe20007810000 */
[----:B------:R-:W-:Y:S01]  /*c020*/  @!P1 STS [R152+0x38400], R14 ;  /* 0x0384000e98009388 */ /* 0x000fe20000000800 */
        /* <DEDUP_REMOVED lines=25> */
[----:B---3--:R-:W-:Y:S01]  /*c1c0*/  F2FP.BF16.F32.PACK_AB R156, R174, R171 ;  /* 0x000000abae9c723e */ /* 0x008fe200000010ff */
        /* <DEDUP_REMOVED lines=36> */
[----:B------:R-:W2:Y:S01]  /*c410*/  MUFU.EX2 R217, R217 ;  /* 0x000000d900d97308 */ /* 0x000ea20000000800 */
        /* <DEDUP_REMOVED lines=106> */
[----:B------:R-:W-:Y:S01]  /*cac0*/  FMUL.FTZ R149, R149, R14 ;  /* 0x0000000e95957220 */ /* 0x000fe20000410000 */
[-C--:B------:R-:W-:Y:S01]  /*cad0*/  FMUL.FTZ R150, R150, R13.reuse ;  /* 0x0000000d96967220 */ /* 0x080fe20000410000 */
[----:B------:R-:W-:Y:S01]  /*cae0*/  FMUL.FTZ R151, R151, R13 ;  /* 0x0000000d97977220 */ /* 0x000fe20000410000 */
[----:B------:R0:W-:Y:S01]  /*caf0*/  STSM.16.M88.4 [R185+0x36400], R152 ;  /* 0x03640098b9007844 */ /* 0x0001e20000000200 */
[----:B------:R-:W-:Y:S01]  /*cb00*/  VIADD R215, R187, 0x80 ;  /* 0x00000080bbd77836 */ /* 0x000fe20000000000 */
[----:B------:R-:W-:Y:S01]  /*cb10*/  MUFU.EX2 R183, R183 ;  /* 0x000000b700b77308 */ /* 0x000fe20000000800 */
[----:B------:R-:W-:Y:S01]  /*cb20*/  FFMA.FTZ R5, R14, R5, R21 ;  /* 0x000000050e057223 */ /* 0x000fe20000010015 */
[----:B------:R0:W-:Y:S01]  /*cb30*/  STSM.16.M88.4 [R188], R156 ;  /* 0x0000009cbc007844 */ /* 0x0001e20000000200 */
[----:B------:R-:W-:-:S02]  /*cb40*/  FFMA.FTZ R6, R13, R6, R10 ;  /* 0x000000060d067223 */ /* 0x000fc4000001000a */
[----:B------:R-:W-:Y:S02]  /*cb50*/  FADD.FTZ R168, R168, R5 ;  /* 0x00000005a8a87221 */ /* 0x000fe40000010000 */
[----:B------:R-:W-:Y:S01]  /*cb60*/  FADD.FTZ R217, R217, R6 ;  /* 0x00000006d9d97221 */ /* 0x000fe20000010000 */
[----:B------:R-:W2:Y:S01]  /*cb70*/  MUFU.EX2 R214, R214 ;  /* 0x000000d600d67308 */ /* 0x000ea20000000800 */
[----:B-1----:R-:W-:Y:S01]  /*cb80*/  F2FP.BF16.F32.PACK_AB R163, R181, R180 ;  /* 0x000000b4b5a3723e */ /* 0x002fe200000010ff */
        /* <DEDUP_REMOVED lines=9> */
[----:B------:R-:W1:Y:S01]  /*cc20*/  MUFU.EX2 R173, R173 ;  /* 0x000000ad00ad7308 */ /* 0x000e620000000800 */
        /* <DEDUP_REMOVED lines=11> */
[----:B-1----:R-:W-:Y:S01]  /*cce0*/  F2FP.BF16.F32.PACK_AB R166, R173, R172 ;  /* 0x000000acada6723e */ /* 0x002fe200000010ff */
[----:B------:R-:W-:Y:S01]  /*ccf0*/  FADD.FTZ R223, R223, R176 ;  /* 0x000000b0dfdf7221 */ /* 0x000fe20000010000 */
[----:B------:R-:W-:-:S03]  /*cd00*/  FADD.FTZ R179, R179, R182 ;  /* 0x000000b6b3b37221 */ /* 0x000fc60000010000 */
[----:B------:R-:W-:Y:S01]  /*cd10*/  FADD.FTZ R180, R180, R223 ;  /* 0x000000dfb4b47221 */ /* 0x000fe20000010000 */
[----:B------:R-:W-:Y:S01]  /*cd20*/  FADD.FTZ R204, R204, R179 ;  /* 0x000000b3cccc7221 */ /* 0x000fe20000010000 */
[----:B------:R-:W-:Y:S02]  /*cd30*/  MUFU.EX2 R11, R11 ;  /* 0x0000000b000b7308 */ /* 0x000fe40000000800 */
[----:B------:R-:W-:Y:S01]  /*cd40*/  FADD.FTZ R181, R181, R180 ;  /* 0x000000b4b5b57221 */ /* 0x000fe20000010000 */
[----:B------:R-:W-:-:S04]  /*cd50*/  FADD.FTZ R183, R183, R204 ;  /* 0x000000ccb7b77221 */ /* 0x000fc80000010000 */
[----:B------:R-:W-:Y:S01]  /*cd60*/  FADD.FTZ R183, R214, R183 ;  /* 0x000000b7d6b77221 */ /* 0x000fe20000010000 */
[----:B------:R-:W1:Y:S01]  /*cd70*/  MUFU.EX2 R216, R216 ;  /* 0x000000d800d87308 */ /* 0x000e620000000800 */
[----:B--2---:R-:W-:Y:S01]  /*cd80*/  F2FP.BF16.F32.PACK_AB R165, R213, R186 ;  /* 0x000000bad5a5723e */ /* 0x004fe200000010ff */
[----:B------:R-:W-:Y:S01]  /*cd90*/  FADD.FTZ R186, R186, R181 ;  /* 0x000000b5baba7221 */ /* 0x000fe20000010000 */
[----:B------:R-:W-:-:S03]  /*cda0*/  FADD.FTZ R172, R172, R183 ;  /* 0x000000b7acac7221 */ /* 0x000fc60000010000 */
[----:B------:R-:W-:Y:S01]  /*cdb0*/  FADD.FTZ R186, R213, R186 ;  /* 0x000000bad5ba7221 */ /* 0x000fe20000010000 */
[----:B------:R-:W-:Y:S01]  /*cdc0*/  FADD.FTZ R5, R173, R172 ;  /* 0x000000acad057221 */ /* 0x000fe20000010000 */
[----:B-1----:R-:W-:Y:S02]  /*cdd0*/  F2FP.BF16.F32.PACK_AB R167, R216, R11 ;  /* 0x0000000bd8a7723e */ /* 0x002fe400000010ff */
[----:B------:R-:W-:-:S03]  /*cde0*/  FADD.FTZ R11, R11, R186 ;  /* 0x000000ba0b0b7221 */ /* 0x000fc60000010000 */
        /* <DEDUP_REMOVED lines=35> */
.L_x_5157:
        /* <DEDUP_REMOVED lines=9> */
.L_x_5147:
[----:B------:R-:W2:Y:S01]  /*d0b0*/  SHFL.BFLY PT, R0, R5, 0x2, 0x1f ;  /* 0x0c401f0005007f89 */ /* 0x000ea200000e0000 */
[----:B------:R-:W-:-:S03]  /*d0c0*/  UIADD3 UR36, UR36, 0x1, URZ ;  /* 0x0000000124247890 */ /* 0x000fc6000fffe03f */
[----:B01----:R-:W0:Y:S01]  /*d0d0*/  SHFL.BFLY PT, R9, R6, 0x2, 0x1f ;  /* 0x0c401f0006097f89 */ /* 0x003e2200000e0000 */
[----:B------:R-:W-:Y:S08]  /*d0e0*/  BAR.ARV 0x8, 0x100 ;  /* 0x0204000000007b1d */ /* 0x000ff00000002000 */
[----:B------:R-:W-:Y:S01]  /*d0f0*/  BAR.SYNC.DEFER_BLOCKING 0xf, 0x100 ;  /* 0x03c4000000007b1d */ /* 0x000fe20000010000 */
[----:B--2---:R-:W-:Y:S01]  /*d100*/  FADD.FTZ R4, R0, R5 ;  /* 0x0000000500047221 */ /* 0x004fe20000010000 */
[----:B------:R-:W-:-:S02]  /*d110*/  VIADD R5, R2, 0x1 ;  /* 0x0000000102057836 */ /* 0x000fc40000000000 */
[----:B0-----:R-:W-:Y:S02]  /*d120*/  FADD.FTZ R9, R9, R6 ;  /* 0x0000000609097221 */ /* 0x001fe40000010000 */
[----:B------:R-:W0:Y:S01]  /*d130*/  SHFL.BFLY PT, R3, R4, 0x1, 0x1f ;  /* 0x0c201f0004037f89 */ /* 0x000e2200000e0000 */
[----:B------:R-:W-:-:S03]  /*d140*/  ISETP.NE.AND P1, PT, R5, 0x2, PT ;  /* 0x000000020500780c */ /* 0x000fc60003f25270 */
[----:B------:R-:W1:Y:S01]  /*d150*/  SHFL.BFLY PT, R10, R9, 0x1, 0x1f ;  /* 0x0c201f00090a7f89 */ /* 0x000e6200000e0000 */
[----:B0-----:R-:W-:Y:S01]  /*d160*/  FADD.FTZ R0, R4, R3 ;  /* 0x0000000304007221 */ /* 0x001fe20000010000 */
[----:B------:R-:W-:Y:S02]  /*d170*/  IMAD.MOV R3, RZ, RZ, -R184 ;  /* 0x000000ffff037224 */ /* 0x000fe400078e0ab8 */
[----:B------:R-:W-:Y:S02]  /*d180*/  IMAD.MOV.U32 R4, RZ, RZ, RZ ;  /* 0x000000ffff047224 */ /* 0x000fe400078e00ff */
[----:B-1----:R-:W-:Y:S01]  /*d190*/  FADD.FTZ R6, R9, R10 ;  /* 0x0000000a09067221 */ /* 0x002fe20000010000 */
[----:B------:R-:W-:Y:S02]  /*d1a0*/  FSETP.NE.FTZ.AND P2, PT, R0, RZ, PT ;  /* 0x000000ff0000720b */ /* 0x000fe40003f55000 */
[----:B------:R-:W-:Y:S01]  /*d1b0*/  ISETP.NE.AND P0, PT, R18, R3, PT ;  /* 0x000000031200720c */ /* 0x000fe20003f05270 */
[----:B------:R-:W-:Y:S01]  /*d1c0*/  IMAD.MOV.U32 R3, RZ, RZ, RZ ;  /* 0x000000ffff037224 */ /* 0x000fe200078e00ff */
[----:B------:R-:W-:-:S02]  /*d1d0*/  FSETP.NE.FTZ.AND P3, PT, R6, RZ, PT ;  /* 0x000000ff0600720b */ /* 0x000fc40003f75000 */
[----:B------:R-:W-:-:S04]  /*d1e0*/  SEL R9, RZ, 0x1, P1 ;  /* 0x00000001ff097807 */ /* 0x000fc80000800000 */
[----:B------:R-:W-:Y:S01]  /*d1f0*/  LOP3.LUT R16, R16, R9, RZ, 0x3c, !PT ;  /* 0x0000000910107212 */ /* 0x000fe200078e3cff */
[----:B------:R-:W-:Y:S02]  /*d200*/  IMAD.U32 R9, RZ, RZ, UR28 ;  /* 0x0000001cff097e24 */ /* 0x000fe4000f8e00ff */
[----:B------:R-:W0:Y:S02]  /*d210*/  @P2 MUFU.RCP R3, R0 ;  /* 0x0000000000032308 */ /* 0x000e240000001000 */
[----:B------:R-:W-:-:S04]  /*d220*/  @!P0 IMAD R2, R2, 0x40, R22 ;  /* 0x0000004002028824 */ /* 0x000fc800078e0216 */
[----:B------:R-:W-:Y:S02]  /*d230*/  @!P0 IMAD R2, R2, 0x4, R17 ;  /* 0x0000000402028824 */ /* 0x000fe400078e0211 */
        /* <DEDUP_REMOVED lines=75> */
[-C--:B------:R-:W-:Y:S01]  /*d6f0*/  FMUL.FTZ R19, R91, R4.reuse ;  /* 0x000000045b137220 */ /* 0x080fe20000410000 */
[----:B------:R-:W-:Y:S02]  /*d700*/  IMAD.MOV.U32 R0, RZ, RZ, -0x800000 ;  /* 0xff800000ff007424 */ /* 0x000fe400078e00ff */
[-C--:B------:R-:W-:Y:S01]  /*d710*/  FMUL.FTZ R13, R42, R4.reuse ;  /* 0x000000042a0d7220 */ /* 0x080fe20000410000 */
[-C--:B------:R-:W-:Y:S01]  /*d720*/  FMUL.FTZ R15, R46, R4.reuse ;  /* 0x000000042e0f7220 */ /* 0x080fe20000410000 */
[-C--:B------:R-:W-:Y:S01]  /*d730*/  FMUL.FTZ R25, R50, R4.reuse ;  /* 0x0000000432197220 */ /* 0x080fe20000410000 */
[-C--:B------:R-:W-:Y:S01]  /*d740*/  FMUL.FTZ R33, R58, R4.reuse ;  /* 0x000000043a217220 */ /* 0x080fe20000410000 */
[-C--:B------:R-:W-:Y:S01]  /*d750*/  FMUL.FTZ R29, R66, R4.reuse ;  /* 0x00000004421d7220 */ /* 0x080fe20000410000 */
[-C--:B------:R-:W-:Y:S01]  /*d760*/  FMUL.FTZ R91, R94, R4.reuse ;  /* 0x000000045e5b7220 */ /* 0x080fe20000410000 */
[----:B------:R-:W-:Y:S01]  /*d770*/  @P2 FFMA.FTZ R3, R2, R7, R17 ;  /* 0x0000000702032223 */ /* 0x000fe20000010011 */
        /* <DEDUP_REMOVED lines=61> */
.L_x_5117:
[----:B------:R-:W0:Y:S01]  /*db50*/  S2R R202, SR_CgaCtaId ;  /* 0x0000000000ca7919 */ /* 0x000e220000008800 */
[----:B------:R-:W-:Y:S01]  /*db60*/  MOV R17, 0x400 ;  /* 0x0000040000117802 */ /* 0x000fe20000000f00 */
[----:B------:R-:W-:Y:S01]  /*db70*/  BSSY B0, `(.L_x_5159) ;  /* 0x00002f1000007945 */ /* 0x000fe20003800000 */
[----:B------:R-:W-:Y:S02]  /*db80*/  BAR.SYNC.DEFER_BLOCKING 0x5, 0x180 ;  /* 0x0146000000007b1d */ /* 0x000fe40000010000 */
[----:B0-----:R-:W-:-:S05]  /*db90*/  LEA R17, R202, R17, 0x18 ;  /* 0x00000011ca117211 */ /* 0x001fca00078ec0ff */
[----:B------:R-:W0:Y:S02]  /*dba0*/  LDS.128 R4, [R17+0x388d0] ;  /* 0x0388d00011047984 */ /* 0x000e240000000c00 */
[----:B0-----:R-:W-:Y:S02]  /*dbb0*/  R2UR UR5, R5 ;  /* 0x00000000050572ca */ /* 0x001fe400000e0000 */
[----:B------:R-:W-:Y:S01]  /*dbc0*/  R2UR UR6, R6 ;  /* 0x00000000060672ca */ /* 0x000fe200000e0000 */
[----:B------:R-:W-:Y:S06]  /*dbd0*/  BAR.ARV 0x4, 0x180 ;  /* 0x0106000000007b1d */ /* 0x000fec0000002000 */
[----:B------:R-:W-:Y:S08]  /*dbe0*/  @P0 BRA `(.L_x_5160) ;  /* 0x0000002000240947 */ /* 0x000ff00003800000 */
[----:B------:R-:W0:Y:S01]  /*dbf0*/  S2R R6, SR_SWINHI ;  /* 0x0000000000067919 */ /* 0x000e220000002f00 */
[----:B------:R-:W-:Y:S01]  /*dc00*/  F2FP.BF16.F32.PACK_AB R9, R27, R9 ;  /* 0x000000091b09723e */ /* 0x000fe200000010ff */
[----:B------:R-:W-:Y:S01]  /*dc10*/  USHF.L.U32 UR10, UR40, 0x2, URZ ;  /* 0x00000002280a7899 */ /* 0x000fe2000800063f */
[----:B------:R-:W-:Y:S01]  /*dc20*/  F2FP.BF16.F32.PACK_AB R10, R10, R174 ;  /* 0x000000ae0a0a723e */ /* 0x000fe200000010ff */
[----:B------:R-:W-:Y:S01]  /*dc30*/  BAR.SYNC.DEFER_BLOCKING 0x1, 0x100 ;  /* 0x0044000000007b1d */ /* 0x000fe20000010000 */
[----:B------:R-:W-:Y:S01]  /*dc40*/  F2FP.BF16.F32.PACK_AB R11, R31, R11 ;  /* 0x0000000b1f0b723e */ /* 0x000fe200000010ff */
[----:B------:R-:W-:Y:S01]  /*dc50*/  USHF.L.U64.HI UR11, UR40, 0x2, UR39 ;  /* 0x00000002280b7899 */ /* 0x000fe20008010227 */
[----:B------:R-:W-:Y:S02]  /*dc60*/  F2FP.BF16.F32.PACK_AB R12, R12, R170 ;  /* 0x000000aa0c0c723e */ /* 0x000fe400000010ff */
[----:B------:R-:W-:Y:S01]  /*dc70*/  F2FP.BF16.F32.PACK_AB R13, R43, R13 ;  /* 0x0000000d2b0d723e */ /* 0x000fe200000010ff */
[----:B------:R-:W-:Y:S01]  /*dc80*/  ULDC.64 UR8, c[0x0][0xd00] ;  /* 0x0003400000087ab9 */ /* 0x000fe20000000a00 */
[----:B------:R-:W-:Y:S01]  /*dc90*/  F2FP.BF16.F32.PACK_AB R14, R14, R167 ;  /* 0x000000a70e0e723e */ /* 0x000fe200000010ff */
[----:B------:R-:W-:Y:S01]  /*dca0*/  UISETP.NE.U32.AND UP0, UPT, UR8, URZ, UPT ;  /* 0x0000003f0800728c */ /* 0x000fe2000bf05070 */
[----:B------:R-:W-:Y:S01]  /*dcb0*/  F2FP.BF16.F32.PACK_AB R15, R47, R15 ;  /* 0x0000000f2f0f723e */ /* 0x000fe200000010ff */
[----:B------:R-:W-:Y:S01]  /*dcc0*/  UIADD3 UR4, UP1, UR10, UR8, URZ ;  /* 0x000000080a047290 */ /* 0x000fe2000ff3e03f */
[----:B------:R-:W-:Y:S01]  /*dcd0*/  F2FP.BF16.F32.PACK_AB R24, R24, R166 ;  /* 0x000000a61818723e */ /* 0x000fe200000010ff */
[----:B------:R-:W-:Y:S01]  /*dce0*/  UISETP.NE.AND.EX UP0, UPT, UR9, URZ, UPT, UP0 ;  /* 0x0000003f0900728c */ /* 0x000fe2000bf05300 */
[----:B------:R-:W-:Y:S01]  /*dcf0*/  F2FP.BF16.F32.PACK_AB R25, R51, R25 ;  /* 0x000000193319723e */ /* 0x000fe200000010ff */
[----:B------:R-:W-:Y:S01]  /*dd00*/  UIADD3.X UR7, UR11, UR9, URZ, UP1, !UPT ;  /* 0x000000090b077290 */ /* 0x000fe20008ffe43f */
[----:B------:R-:W-:-:S02]  /*dd10*/  F2FP.BF16.F32.PACK_AB R32, R32, R164 ;  /* 0x000000a42020723e */ /* 0x000fc400000010ff */
[----:B------:R-:W-:Y:S01]  /*dd20*/  F2FP.BF16.F32.PACK_AB R33, R59, R33 ;  /* 0x000000213b21723e */ /* 0x000fe200000010ff */
[----:B------:R-:W-:Y:S01]  /*dd30*/  ULDC.64 UR8, c[0x0][0xd08] ;  /* 0x0003420000087ab9 */ /* 0x000fe20000000a00 */
[----:B------:R-:W-:Y:S02]  /*dd40*/  F2FP.BF16.F32.PACK_AB R28, R28, R161 ;  /* 0x000000a11c1c723e */ /* 0x000fe400000010ff */
[----:B------:R-:W-:Y:S02]  /*dd50*/  F2FP.BF16.F32.PACK_AB R29, R67, R29 ;  /* 0x0000001d431d723e */ /* 0x000fe400000010ff */
[----:B------:R-:W-:Y:S02]  /*dd60*/  F2FP.BF16.F32.PACK_AB R31, R71, R70 ;  /* 0x00000046471f723e */ /* 0x000fe400000010ff */
[----:B------:R-:W-:Y:S02]  /*dd70*/  F2FP.BF16.F32.PACK_AB R80, R81, R80 ;  /* 0x000000505150723e */ /* 0x000fe400000010ff */
[----:B------:R-:W-:-:S02]  /*dd80*/  F2FP.BF16.F32.PACK_AB R81, R83, R82 ;  /* 0x000000525351723e */ /* 0x000fc400000010ff */
[----:B------:R-:W-:Y:S02]  /*dd90*/  MOV R4, R17 ;  /* 0x0000001100047202 */ /* 0x000fe40000000f00 */
[----:B0-----:R-:W-:Y:S02]  /*dda0*/  MOV R5, R6 ;  /* 0x0000000600057202 */ /* 0x001fe40000000f00 */
[----:B------:R-:W-:Y:S02]  /*ddb0*/  F2FP.BF16.F32.PACK_AB R88, R89, R88 ;  /* 0x000000585958723e */ /* 0x000fe400000010ff */
[----:B------:R-:W-:Y:S01]  /*ddc0*/  F2FP.BF16.F32.PACK_AB R82, R85, R84 ;  /* 0x000000545552723e */ /* 0x000fe200000010ff */
[----:B------:R-:W-:Y:S01]  /*ddd0*/  IMAD.WIDE R122, R203, 0x2, R4 ;  /* 0x00000002cb7a7825 */ /* 0x000fe200078e0204 */
[----:B------:R-:W-:Y:S02]  /*dde0*/  F2FP.BF16.F32.PACK_AB R83, R87, R86 ;  /* 0x000000565753723e */ /* 0x000fe400000010ff */
[----:B------:R-:W-:-:S02]  /*ddf0*/  F2FP.BF16.F32.PACK_AB R89, R19, R90 ;  /* 0x0000005a1359723e */ /* 0x000fc400000010ff */
[C---:B------:R-:W-:Y:S02]  /*de00*/  IADD3 R177, P1, R122.reuse, 0x20, RZ ;  /* 0x000000207ab17810 */ /* 0x040fe40007f3e0ff */
[C---:B------:R-:W-:Y:S02]  /*de10*/  IADD3 R52, P6, R122.reuse, 0x2020, RZ ;  /* 0x000020207a347810 */ /* 0x040fe40007fde0ff */
[----:B------:R-:W-:Y:S01]  /*de20*/  LOP3.LUT R36, R177, 0x380, RZ, 0xc0, !PT ;  /* 0x00000380b1247812 */ /* 0x000fe200078ec0ff */
[--C-:B------:R-:W-:Y:S01]  /*de30*/  IMAD.X R37, RZ, RZ, R123.reuse, P1 ;  /* 0x000000ffff257224 */ /* 0x100fe200008e067b */
[----:B------:R-:W-:Y:S01]  /*de40*/  IADD3 R179, P0, R122, 0x40, RZ ;  /* 0x000000407ab37810 */ /* 0x000fe20007f1e0ff */
[--C-:B------:R-:W-:Y:S01]  /*de50*/  IMAD.X R53, RZ, RZ, R123.reuse, P6 ;  /* 0x000000ffff357224 */ /* 0x100fe200030e067b */
[----:B------:R-:W-:Y:S02]  /*de60*/  SHF.R.U64 R36, R36, 0x3, RZ ;  /* 0x0000000324247819 */ /* 0x000fe400000012ff */
[----:B------:R-:W-:Y:S01]  /*de70*/  IADD3 R181, P4, R122, 0x60, RZ ;  /* 0x000000607ab57810 */ /* 0x000fe20007f9e0ff */
[----:B------:R-:W-:Y:S01]  /*de80*/  IMAD.X R41, RZ, RZ, R123, P0 ;  /* 0x000000ffff297224 */ /* 0x000fe200000e067b */
[----:B------:R-:W-:-:S02]  /*de90*/  LOP3.LUT R36, R36, R177, RZ, 0x3c, !PT ;  /* 0x000000b124247212 */ /* 0x000fc400078e3cff */
[----:B------:R-:W-:Y:S01]  /*dea0*/  LOP3.LUT R177, R52, 0x380, RZ, 0xc0, !PT ;  /* 0x0000038034b17812 */ /* 0x000fe200078ec0ff */
[--C-:B------:R-:W-:Y:S01]  /*deb0*/  IMAD.X R45, RZ, RZ, R123.reuse, P4 ;  /* 0x000000ffff2d7224 */ /* 0x100fe200020e067b */
[C---:B------:R-:W-:Y:S02]  /*dec0*/  IADD3 R183, P3, R122.reuse, 0x2000, RZ ;  /* 0x000020007ab77810 */ /* 0x040fe40007f7e0ff */
[----:B------:R-:W-:Y:S02]  /*ded0*/  LOP3.LUT R44, R181, 0x380, RZ, 0xc0, !PT ;  /* 0x00000380b52c7812 */ /* 0x000fe400078ec0ff */
[----:B------:R-:W-:Y:S01]  /*dee0*/  SHF.R.U64 R177, R177, 0x3, RZ ;  /* 0x00000003b1b17819 */ /* 0x000fe200000012ff */
[----:B------:R-:W-:Y:S01]  /*def0*/  IMAD.X R49, RZ, RZ, R123, P3 ;  /* 0x000000ffff317224 */ /* 0x000fe200018e067b */
[----:B------:R-:W-:Y:S02]  /*df00*/  IADD3 R8, P0, R122, 0x4020, RZ ;  /* 0x000040207a087810 */ /* 0x000fe40007f1e0ff */
[----:B------:R-:W-:-:S02]  /*df10*/  LOP3.LUT R40, R179, 0x380, RZ, 0xc0, !PT ;  /* 0x00000380b3287812 */ /* 0x000fc400078ec0ff */
[C---:B------:R-:W-:Y:S01]  /*df20*/  LOP3.LUT R21, R122.reuse, 0x380, RZ, 0xc0, !PT ;  /* 0x000003807a157812 */ /* 0x040fe200078ec0ff */
[--C-:B------:R-:W-:Y:S01]  /*df30*/  IMAD.X R69, RZ, RZ, R123.reuse, P0 ;  /* 0x000000ffff457224 */ /* 0x100fe200000e067b */
[----:B------:R-:W-:Y:S02]  /*df40*/  LOP3.LUT R48, R183, 0x380, RZ, 0xc0, !PT ;  /* 0x00000380b7307812 */ /* 0x000fe400078ec0ff */
[C---:B------:R-:W-:Y:S02]  /*df50*/  IADD3 R56, P5, R122.reuse, 0x2040, RZ ;  /* 0x000020407a387810 */ /* 0x040fe40007fbe0ff */
[C---:B------:R-:W-:Y:S02]  /*df60*/  IADD3 R60, P2, R122.reuse, 0x2060, RZ ;  /* 0x000020607a3c7810 */ /* 0x040fe40007f5e0ff */
[----:B------:R-:W-:Y:S01]  /*df70*/  IADD3 R64, P1, R122, 0x4000, RZ ;  /* 0x000040007a407810 */ /* 0x000fe20007f3e0ff */
[--C-:B------:R-:W-:Y:S01]  /*df80*/  IMAD.X R57, RZ, RZ, R123.reuse, P5 ;  /* 0x000000ffff397224 */ /* 0x100fe200028e067b */
[----:B------:R-:W-:Y:S01]  /*df90*/  SHF.R.U64 R44, R44, 0x3, RZ ;  /* 0x000000032c2c7819 */ /* 0x000fe200000012ff */
[--C-:B------:R-:W-:Y:S01]  /*dfa0*/  IMAD.X R61, RZ, RZ, R123.reuse, P2 ;  /* 0x000000ffff3d7224 */ /* 0x100fe200010e067b */
[----:B------:R-:W-:Y:S01]  /*dfb0*/  LOP3.LUT R52, R177, R52, RZ, 0x3c, !PT ;  /* 0x00000034b1347212 */ /* 0x000fe200078e3cff */
[----:B------:R-:W-:Y:S01]  /*dfc0*/  IMAD.X R65, RZ, RZ, R123, P1 ;  /* 0x000000ffff417224 */ /* 0x000fe200008e067b */
[----:B------:R-:W-:-:S02]  /*dfd0*/  SHF.R.U64 R40, R40, 0x3, RZ ;  /* 0x0000000328287819 */ /* 0x000fc400000012ff */
[----:B------:R-:W-:Y:S02]  /*dfe0*/  LOP3.LUT R177, R8, 0x380, RZ, 0xc0, !PT ;  /* 0x0000038008b17812 */ /* 0x000fe400078ec0ff */
[----:B------:R-:W-:Y:S02]  /*dff0*/  SHF.R.U64 R21, R21, 0x3, RZ ;  /* 0x0000000315157819 */ /* 0x000fe400000012ff */
[----:B------:R-:W-:Y:S02]  /*e000*/  SHF.R.U64 R48, R48, 0x3, RZ ;  /* 0x0000000330307819 */ /* 0x000fe400000012ff */
[----:B------:R-:W-:Y:S02]  /*e010*/  LOP3.LUT R44, R44, R181, RZ, 0x3c, !PT ;  /* 0x000000b52c2c7212 */ /* 0x000fe400078e3cff */
[----:B------:R-:W-:Y:S02]  /*e020*/  LOP3.LUT R40, R40, R179, RZ, 0x3c, !PT ;  /* 0x000000b328287212 */ /* 0x000fe400078e3cff */
[----:B------:R-:W-:-:S02]  /*e030*/  LOP3.LUT R181, R60, 0x380, RZ, 0xc0, !PT ;  /* 0x000003803cb57812 */ /* 0x000fc400078ec0ff */
[----:B------:R-:W-:Y:S02]  /*e040*/  SHF.R.U64 R177, R177, 0x3, RZ ;  /* 0x00000003b1b17819 */ /* 0x000fe400000012ff */
[C---:B------:R-:W-:Y:S02]  /*e050*/  IADD3 R102, P4, R122.reuse, 0x4040, RZ ;  /* 0x000040407a667810 */ /* 0x040fe40007f9e0ff */
        /* <DEDUP_REMOVED lines=11> */
[----:B------:R-:W-:Y:S01]  /*e110*/  LOP3.LUT R122, R21, R122, RZ, 0x3c, !PT ;  /* 0x0000007a157a7212 */ /* 0x000fe200078e3cff */
[----:B------:R-:W-:Y:S01]  /*e120*/  IMAD.X R21, RZ, RZ, R123, P1 ;  /* 0x000000ffff157224 */ /* 0x000fe200008e067b */
[----:B------:R-:W-:-:S02]  /*e130*/  LOP3.LUT R48, R48, R183, RZ, 0x3c, !PT ;  /* 0x000000b730307212 */ /* 0x000fc400078e3cff */
[----:B------:R-:W-:Y:S02]  /*e140*/  LOP3.LUT R183, R64, 0x380, RZ, 0xc0, !PT ;  /* 0x0000038040b77812 */ /* 0x000fe400078ec0ff */
[----:B------:R-:W-:Y:S02]  /*e150*/  SHF.R.U64 R181, R181, 0x3, RZ ;  /* 0x00000003b5b57819 */ /* 0x000fe400000012ff */
[----:B------:R-:W-:Y:S02]  /*e160*/  LOP3.LUT R68, R177, R8, RZ, 0x3c, !PT ;  /* 0x00000008b1447212 */ /* 0x000fe400078e3cff */
[----:B------:R-:W-:Y:S02]  /*e170*/  SHF.R.U64 R179, R179, 0x3, RZ ;  /* 0x00000003b3b37819 */ /* 0x000fe400000012ff */
[----:B------:R-:W-:Y:S02]  /*e180*/  F2FP.BF16.F32.PACK_AB R8, R20, R175 ;  /* 0x000000af1408723e */ /* 0x000fe400000010ff */
[----:B------:R-:W-:-:S02]  /*e190*/  MOV R122, R122 ;  /* 0x0000007a007a7202 */ /* 0x000fc40000000f00 */
[----:B------:R-:W-:Y:S02]  /*e1a0*/  LOP3.LUT R27, R6, 0x380, RZ, 0xc0, !PT ;  /* 0x00000380061b7812 */ /* 0x000fe400078ec0ff */
[----:B------:R-:W-:Y:S01]  /*e1b0*/  LOP3.LUT R175, R26, 0x380, RZ, 0xc0, !PT ;  /* 0x000003801aaf7812 */ /* 0x000fe200078ec0ff */
[----:B------:R0:W-:Y:S01]  /*e1c0*/  STSM.16.M88.4 [R122], R8 ;  /* 0x000000087a007844 */ /* 0x0001e20000000200 */
[----:B------:R-:W-:Y:S02]  /*e1d0*/  SHF.R.U64 R183, R183, 0x3, RZ ;  /* 0x00000003b7b77819 */ /* 0x000fe400000012ff */
[----:B------:R-:W-:Y:S02]  /*e1e0*/  LOP3.LUT R60, R181, R60, RZ, 0x3c, !PT ;  /* 0x0000003cb53c7212 */ /* 0x000fe400078e3cff */
[----:B------:R-:W-:Y:S02]  /*e1f0*/  LOP3.LUT R123, R30, 0x380, RZ, 0xc0, !PT ;  /* 0x000003801e7b7812 */ /* 0x000fe400078ec0ff */
[----:B------:R-:W-:-:S02]  /*e200*/  LOP3.LUT R56, R179, R56, RZ, 0x3c, !PT ;  /* 0x00000038b3387212 */ /* 0x000fc400078e3cff */
[----:B------:R-:W-:Y:S02]  /*e210*/  LOP3.LUT R181, R106, 0x380, RZ, 0xc0, !PT ;  /* 0x000003806ab57812 */ /* 0x000fe400078ec0ff */
[----:B------:R-:W-:Y:S02]  /*e220*/  LOP3.LUT R179, R102, 0x380, RZ, 0xc0, !PT ;  /* 0x0000038066b37812 */ /* 0x000fe400078ec0ff */
[----:B------:R-:W-:Y:S02]  /*e230*/  SHF.R.U64 R27, R27, 0x3, RZ ;  /* 0x000000031b1b7819 */ /* 0x000fe400000012ff */
[----:B------:R-:W-:Y:S02]  /*e240*/  SHF.R.U64 R175, R175, 0x3, RZ ;  /* 0x00000003afaf7819 */ /* 0x000fe400000012ff */
[----:B------:R-:W-:Y:S02]  /*e250*/  LOP3.LUT R64, R183, R64, RZ, 0x3c, !PT ;  /* 0x00000040b7407212 */ /* 0x000fe400078e3cff */
[----:B------:R-:W-:-:S02]  /*e260*/  LOP3.LUT R183, R110, 0x380, RZ, 0xc0, !PT ;  /* 0x000003806eb77812 */ /* 0x000fc400078ec0ff */
[----:B------:R-:W-:Y:S02]  /*e270*/  SHF.R.U64 R123, R123, 0x3, RZ ;  /* 0x000000037b7b7819 */ /* 0x000fe400000012ff */
[----:B------:R-:W-:Y:S02]  /*e280*/  MOV R36, R36 ;  /* 0x0000002400247202 */ /* 0x000fe40000000f00 */
[----:B0-----:R-:W-:Y:S02]  /*e290*/  F2FP.BF16.F32.PACK_AB R8, R171, R173 ;  /* 0x000000adab08723e */ /* 0x001fe400000010ff */
[----:B------:R-:W-:Y:S02]  /*e2a0*/  F2FP.BF16.F32.PACK_AB R9, R35, R34 ;  /* 0x000000222309723e */ /* 0x000fe400000010ff */
[----:B------:R-:W-:Y:S02]  /*e2b0*/  F2FP.BF16.F32.PACK_AB R10, R169, R172 ;  /* 0x000000aca90a723e */ /* 0x000fe400000010ff */
[----:B------:R-:W-:-:S02]  /*e2c0*/  F2FP.BF16.F32.PACK_AB R11, R39, R38 ;  /* 0x00000026270b723e */ /* 0x000fc400000010ff */
[----:B------:R-:W-:Y:S02]  /*e2d0*/  SHF.R.U64 R181, R181, 0x3, RZ ;  /* 0x00000003b5b57819 */ /* 0x000fe400000012ff */
[----:B------:R-:W-:Y:S01]  /*e2e0*/  SHF.R.U64 R179, R179, 0x3, RZ ;  /* 0x00000003b3b37819 */ /* 0x000fe200000012ff */
[----:B------:R0:W-:Y:S01]  /*e2f0*/  STSM.16.M88.4 [R36], R8 ;  /* 0x0000000824007844 */ /* 0x0001e20000000200 */
[----:B------:R-:W-:Y:S02]  /*e300*/  LOP3.LUT R114, R27, R6, RZ, 0x3c, !PT ;  /* 0x000000061b727212 */ /* 0x000fe400078e3cff */
[----:B------:R-:W-:Y:S02]  /*e310*/  LOP3.LUT R20, R175, R26, RZ, 0x3c, !PT ;  /* 0x0000001aaf147212 */ /* 0x000fe400078e3cff */
[----:B------:R-:W-:Y:S02]  /*e320*/  MOV R40, R40 ;  /* 0x0000002800287202 */ /* 0x000fe40000000f00 */
[----:B------:R-:W-:-:S02]  /*e330*/  MOV R44, R44 ;  /* 0x0000002c002c7202 */ /* 0x000fc40000000f00 */
[----:B------:R-:W-:Y:S01]  /*e340*/  F2FP.BF16.F32.PACK_AB R26, R163, R165 ;  /* 0x000000a5a31a723e */ /* 0x000fe200000010ff */
[----:B------:R-:W-:Y:S01]  /*e350*/  STSM.16.M88.4 [R40], R12 ;  /* 0x0000000c28007844 */ /* 0x000fe20000000200 */
[----:B------:R-:W-:Y:S02]  /*e360*/  F2FP.BF16.F32.PACK_AB R27, R55, R54 ;  /* 0x00000036371b723e */ /* 0x000fe400000010ff */
[----:B------:R-:W-:Y:S02]  /*e370*/  SHF.R.U64 R183, R183, 0x3, RZ ;  /* 0x00000003b7b77819 */ /* 0x000fe400000012ff */
[----:B------:R-:W-:Y:S01]  /*e380*/  LOP3.LUT R118, R123, R30, RZ, 0x3c, !PT ;  /* 0x0000001e7b767212 */ /* 0x000fe200078e3cff */
[----:B------:R-:W-:Y:S01]  /*e390*/  STSM.16.M88.4 [R44], R24 ;  /* 0x000000182c007844 */ /* 0x000fe20000000200 */
[----:B------:R-:W-:Y:S02]  /*e3a0*/  MOV R48, R48 ;  /* 0x0000003000307202 */ /* 0x000fe40000000f00 */
[----:B------:R-:W-:-:S02]  /*e3b0*/  F2FP.BF16.F32.PACK_AB R34, R160, R162 ;  /* 0x000000a2a022723e */ /* 0x000fc400000010ff */
[----:B------:R-:W-:Y:S02]  /*e3c0*/  F2FP.BF16.F32.PACK_AB R35, R63, R62 ;  /* 0x0000003e3f23723e */ /* 0x000fe400000010ff */
[----:B------:R-:W-:Y:S02]  /*e3d0*/  LOP3.LUT R106, R181, R106, RZ, 0x3c, !PT ;  /* 0x0000006ab56a7212 */ /* 0x000fe400078e3cff */
[----:B------:R-:W-:Y:S01]  /*e3e0*/  MOV R52, R52 ;  /* 0x0000003400347202 */ /* 0x000fe20000000f00 */
[----:B------:R-:W-:Y:S01]  /*e3f0*/  STSM.16.M88.4 [R48], R32 ;  /* 0x0000002030007844 */ /* 0x000fe20000000200 */
[----:B------:R-:W-:Y:S02]  /*e400*/  F2FP.BF16.F32.PACK_AB R30, R152, R159 ;  /* 0x0000009f981e723e */ /* 0x000fe400000010ff */
[----:B------:R-:W-:Y:S02]  /*e410*/  LOP3.LUT R102, R179, R102, RZ, 0x3c, !PT ;  /* 0x00000066b3667212 */ /* 0x000fe400078e3cff */
[----:B------:R-:W-:Y:S01]  /*e420*/  MOV R56, R56 ;  /* 0x0000003800387202 */ /* 0x000fe20000000f00 */
[----:B------:R-:W-:Y:S01]  /*e430*/  STSM.16.M88.4 [R52], R28 ;  /* 0x0000001c34007844 */ /* 0x000fe20000000200 */
[----:B0-----:R-:W-:-:S02]  /*e440*/  F2FP.BF16.F32.PACK_AB R8, R73, R154 ;  /* 0x0000009a4908723e */ /* 0x001fc400000010ff */
[----:B------:R-:W-:Y:S02]  /*e450*/  F2FP.BF16.F32.PACK_AB R9, R75, R74 ;  /* 0x0000004a4b09723e */ /* 0x000fe400000010ff */
[----:B------:R-:W-:Y:S02]  /*e460*/  F2FP.BF16.F32.PACK_AB R10, R77, R76 ;  /* 0x0000004c4d0a723e */ /* 0x000fe400000010ff */
[----:B------:R-:W-:Y:S02]  /*e470*/  F2FP.BF16.F32.PACK_AB R11, R79, R78 ;  /* 0x0000004e4f0b723e */ /* 0x000fe400000010ff */
[----:B------:R-:W-:Y:S02]  /*e480*/  MOV R60, R60 ;  /* 0x0000003c003c7202 */ /* 0x000fe40000000f00 */
[----:B------:R-:W-:Y:S01]  /*e490*/  F2FP.BF16.F32.PACK_AB R96, R97, R96 ;  /* 0x000000606160723e */ /* 0x000fe200000010ff */
[----:B------:R0:W-:Y:S01]  /*e4a0*/  STSM.16.M88.4 [R56], R8 ;  /* 0x0000000838007844 */ /* 0x0001e20000000200 */
[----:B------:R-:W-:-:S02]  /*e4b0*/  LOP3.LUT R110, R183, R110, RZ, 0x3c, !PT ;  /* 0x0000006eb76e7212 */ /* 0x000fc400078e3cff */
[----:B------:R-:W-:Y:S01]  /*e4c0*/  MOV R64, R64 ;  /* 0x0000004000407202 */ /* 0x000fe20000000f00 */
[----:B------:R-:W-:Y:S01]  /*e4d0*/  STSM.16.M88.4 [R60], R80 ;  /* 0x000000503c007844 */ /* 0x000fe20000000200 */
[----:B------:R-:W-:Y:S02]  /*e4e0*/  F2FP.BF16.F32.PACK_AB R90, R93, R92 ;  /* 0x0000005c5d5a723e */ /* 0x000fe400000010ff */
[----:B------:R-:W-:Y:S02]  /*e4f0*/  F2FP.BF16.F32.PACK_AB R91, R95, R91 ;  /* 0x0000005b5f5b723e */ /* 0x000fe400000010ff */
[----:B------:R-:W-:Y:S02]  /*e500*/  F2FP.BF16.F32.PACK_AB R97, R99, R98 ;  /* 0x000000626361723e */ /* 0x000fe400000010ff */
[----:B------:R-:W-:Y:S01]  /*e510*/  MOV R68, R68 ;  /* 0x0000004400447202 */ /* 0x000fe20000000f00 */
[----:B------:R-:W-:Y:S01]  /*e520*/  STSM.16.M88.4 [R64], R88 ;  /* 0x0000005840007844 */ /* 0x000fe20000000200 */
[----:B------:R-:W-:-:S02]  /*e530*/  MOV R6, R106 ;  /* 0x0000006a00067202 */ /* 0x000fc40000000f00 */
        /* <DEDUP_REMOVED lines=8> */
[----:B------:R-:W-:Y:S01]  /*e5c0*/  UISETP.NE.U32.AND UP1, UPT, UR8, URZ, UPT ;  /* 0x0000003f0800728c */ /* 0x000fe2000bf25070 */
[----:B------:R-:W-:Y:S01]  /*e5d0*/  F2FP.BF16.F32.PACK_AB R99, R46, R42 ;  /* 0x0000002a2e63723e */ /* 0x000fe200000010ff */
[----:B0-----:R-:W-:Y:S01]  /*e5e0*/  IMAD.U32 R10, RZ, RZ, UR4 ;  /* 0x00000004ff0a7e24 */ /* 0x001fe2000f8e00ff */
[----:B------:R-:W-:Y:S01]  /*e5f0*/  MOV R102, R102 ;  /* 0x0000006600667202 */ /* 0x000fe20000000f00 */
[----:B------:R-:W-:Y:S01]  /*e600*/  IMAD.U32 R11, RZ, RZ, UR7 ;  /* 0x00000007ff0b7e24 */ /* 0x000fe2000f8e00ff */
[----:B------:R-:W-:Y:S01]  /*e610*/  F2FP.BF16.F32.PACK_AB R105, R58, R50 ;  /* 0x000000323a69723e */ /* 0x000fe200000010ff */
[----:B------:R-:W-:Y:S01]  /*e620*/  STSM.16.M88.4 [R68], R96 ;  /* 0x0000006044007844 */ /* 0x000fe20000000200 */
[----:B------:R-:W-:-:S02]  /*e630*/  F2FP.BF16.F32.PACK_AB R106, R109, R108 ;  /* 0x0000006c6d6a723e */ /* 0x000fc400000010ff */
[----:B------:R-:W-:Y:S02]  /*e640*/  F2FP.BF16.F32.PACK_AB R107, R72, R66 ;  /* 0x00000042486b723e */ /* 0x000fe400000010ff */
[----:B------:R-:W-:Y:S02]  /*e650*/  F2FP.BF16.F32.PACK_AB R152, R113, R112 ;  /* 0x000000707198723e */ /* 0x000fe400000010ff */
[----:B------:R-:W-:Y:S01]  /*e660*/  F2FP.BF16.F32.PACK_AB R154, R117, R116 ;  /* 0x00000074759a723e */ /* 0x000fe200000010ff */
[----:B------:R-:W-:Y:S01]  /*e670*/  STSM.16.M88.4 [R102], R104 ;  /* 0x0000006866007844 */ /* 0x000fe20000000200 */
[----:B------:R-:W-:Y:S02]  /*e680*/  MOV R110, R110 ;  /* 0x0000006e006e7202 */ /* 0x000fe40000000f00 */
[----:B------:R-:W-:Y:S01]  /*e690*/  F2FP.BF16.F32.PACK_AB R121, R158, R157 ;  /* 0x0000009d9e79723e */ /* 0x000fe200000010ff */
[----:B------:R0:W-:Y:S01]  /*e6a0*/  STSM.16.M88.4 [R6], R152 ;  /* 0x0000009806007844 */ /* 0x0001e20000000200 */
        /* <DEDUP_REMOVED lines=17> */
[----:B------:R-:W-:-:S03]  /*e7c0*/  PLOP3.LUT P0, PT, PT, PT, UP0, 0x80, 0x0 ;  /* 0x000000000000781c */ /* 0x000fc60003f0f008 */
[----:B------:R1:W-:Y:S01]  /*e7d0*/  STSM.16.M88.4 [R20], R144 ;  /* 0x0000009014007844 */ /* 0x0003e20000000200 */
[----:B------:R-:W-:Y:S01]  /*e7e0*/  BAR.SYNC.DEFER_BLOCKING 0x1, 0x100 ;  /* 0x0044000000007b1d */ /* 0x000fe20000010000 */
[----:B------:R-:W-:Y:S01]  /*e7f0*/  UISETP.NE.AND.EX UP1, UPT, UR9, URZ, UPT, UP1 ;  /* 0x0000003f0900728c */ /* 0x000fe2000bf25310 */
[----:B------:R-:W-:-:S05]  /*e800*/  IMAD R9, R198, 0x40, R23 ;  /* 0x00000040c6097824 */ /* 0x000fca00078e0217 */
[----:B------:R-:W-:-:S05]  /*e810*/  PLOP3.LUT P6, PT, PT, PT, UP1, 0x80, 0x0 ;  /* 0x000000000000781c */ /* 0x000fca0003fcf018 */
[----:B------:R-:W-:-:S04]  /*e820*/  @UP1 UIADD3 UR8, UP2, UR10, UR8, URZ ;  /* 0x000000080a081290 */ /* 0x000fc8000ff5e03f */
[----:B------:R-:W-:Y:S01]  /*e830*/  @UP1 UIADD3.X UR9, UR11, UR9, URZ, UP2, !UPT ;  /* 0x000000090b091290 */ /* 0x000fe200097fe43f */
[----:B------:R-:W-:Y:S01]  /*e840*/  IMAD.WIDE R8, R9, 0x2, R4 ;  /* 0x0000000209087825 */ /* 0x000fe200078e0204 */
[----:B------:R-:W-:-:S03]  /*e850*/  ULDC UR4, c[0x0][0xb88] ;  /* 0x0002e20000047ab9 */ /* 0x000fc60000000800 */
[----:B------:R-:W-:Y:S01]  /*e860*/  IMAD.U32 R4, RZ, RZ, UR4 ;  /* 0x00000004ff047e24 */ /* 0x000fe2000f8e00ff */
[----:B0-----:R-:W2:Y:S01]  /*e870*/  @P0 LDG.E R6, desc[UR44][R10.64] ;  /* 0x0000002c0a060981 */ /* 0x001ea2000c1e1900 */
[----:B-1----:R-:W-:Y:S01]  /*e880*/  IMAD.U32 R20, RZ, RZ, UR8 ;  /* 0x00000008ff147e24 */ /* 0x002fe2000f8e00ff */
[C---:B------:R-:W-:Y:S01]  /*e890*/  IADD3 R13, P2, R8.reuse, 0x1000, RZ ;  /* 0x00001000080d7810 */ /* 0x040fe20007f5e0ff */
[----:B------:R-:W-:Y:S01]  /*e8a0*/  IMAD.U32 R21, RZ, RZ, UR9 ;  /* 0x00000009ff157e24 */ /* 0x000fe2000f8e00ff */
[C---:B------:R-:W-:Y:S02]  /*e8b0*/  IADD3 R25, P1, R8.reuse, 0x2000, RZ ;  /* 0x0000200008197810 */ /* 0x040fe40007f3e0ff */
[----:B------:R-:W-:Y:S02]  /*e8c0*/  P2R R14, PR, RZ, 0x4 ;  /* 0x00000004ff0e7803 */ /* 0x000fe40000000000 */
[----:B------:R0:W5:Y:S01]  /*e8d0*/  @P6 LDG.E R4, desc[UR44][R20.64] ;  /* 0x0000002c14046981 */ /* 0x000162000c1e1900 */
[----:B------:R-:W-:-:S02]  /*e8e0*/  IADD3 R29, P2, R8, 0x3000, RZ ;  /* 0x00003000081d7810 */ /* 0x000fc40007f5e0ff */
[C---:B------:R-:W-:Y:S02]  /*e8f0*/  IADD3 R33, P3, R8.reuse, 0x4000, RZ ;  /* 0x0000400008217810 */ /* 0x040fe40007f7e0ff */
[C---:B------:R-:W-:Y:S02]  /*e900*/  IADD3 R37, P4, R8.reuse, 0x5000, RZ ;  /* 0x0000500008257810 */ /* 0x040fe40007f9e0ff */
[----:B------:R-:W-:Y:S02]  /*e910*/  IADD3 R41, P5, R8, 0x6000, RZ ;  /* 0x0000600008297810 */ /* 0x000fe40007fbe0ff */
[----:B------:R-:W-:Y:S02]  /*e920*/  LOP3.LUT R12, R13, 0x380, RZ, 0xc0, !PT ;  /* 0x000003800d0c7812 */ /* 0x000fe400078ec0ff */
[----:B------:R-:W-:Y:S02]  /*e930*/  LOP3.LUT R24, R25, 0x380, RZ, 0xc0, !PT ;  /* 0x0000038019187812 */ /* 0x000fe400078ec0ff */
[----:B------:R-:W-:-:S02]  /*e940*/  LOP3.LUT R28, R29, 0x380, RZ, 0xc0, !PT ;  /* 0x000003801d1c7812 */ /* 0x000fc400078ec0ff */
[----:B------:R-:W-:Y:S02]  /*e950*/  LOP3.LUT R32, R33, 0x380, RZ, 0xc0, !PT ;  /* 0x0000038021207812 */ /* 0x000fe400078ec0ff */
[----:B------:R-:W-:Y:S02]  /*e960*/  LOP3.LUT R36, R37, 0x380, RZ, 0xc0, !PT ;  /* 0x0000038025247812 */ /* 0x000fe400078ec0ff */
[----:B------:R-:W-:Y:S01]  /*e970*/  LOP3.LUT R40, R41, 0x380, RZ, 0xc0, !PT ;  /* 0x0000038029287812 */ /* 0x000fe200078ec0ff */
[----:B------:R-:W-:Y:S01]  /*e980*/  UMOV UR4, URZ ;  /* 0x0000003f00047c82 */ /* 0x000fe20008000000 */
[----:B------:R-:W-:Y:S02]  /*e990*/  SHF.R.U64 R12, R12, 0x3, RZ ;  /* 0x000000030c0c7819 */ /* 0x000fe400000012ff */
[----:B------:R-:W-:Y:S02]  /*e9a0*/  SHF.R.U64 R24, R24, 0x3, RZ ;  /* 0x0000000318187819 */ /* 0x000fe400000012ff */
[----:B------:R-:W-:-:S02]  /*e9b0*/  SHF.R.U64 R28, R28, 0x3, RZ ;  /* 0x000000031c1c7819 */ /* 0x000fc400000012ff */
[----:B------:R-:W-:Y:S02]  /*e9c0*/  SHF.R.U64 R32, R32, 0x3, RZ ;  /* 0x0000000320207819 */ /* 0x000fe400000012ff */
[----:B------:R-:W-:Y:S02]  /*e9d0*/  SHF.R.U64 R36, R36, 0x3, RZ ;  /* 0x0000000324247819 */ /* 0x000fe400000012ff */
[----:B------:R-:W-:Y:S02]  /*e9e0*/  SHF.R.U64 R40, R40, 0x3, RZ ;  /* 0x0000000328287819 */ /* 0x000fe400000012ff */
[----:B------:R-:W-:Y:S02]  /*e9f0*/  LOP3.LUT R12, R12, R13, RZ, 0x3c, !PT ;  /* 0x0000000d0c0c7212 */ /* 0x000fe400078e3cff */
[----:B------:R-:W-:Y:S02]  /*ea00*/  LOP3.LUT R24, R24, R25, RZ, 0x3c, !PT ;  /* 0x0000001918187212 */ /* 0x000fe400078e3cff */
[----:B------:R-:W-:-:S02]  /*ea10*/  LOP3.LUT R28, R28, R29, RZ, 0x3c, !PT ;  /* 0x0000001d1c1c7212 */ /* 0x000fc400078e3cff */
[----:B------:R-:W-:Y:S02]  /*ea20*/  LOP3.LUT R32, R32, R33, RZ, 0x3c, !PT ;  /* 0x0000002120207212 */ /* 0x000fe400078e3cff */
[----:B------:R-:W-:Y:S02]  /*ea30*/  LOP3.LUT R36, R36, R37, RZ, 0x3c, !PT ;  /* 0x0000002524247212 */ /* 0x000fe400078e3cff */
[----:B------:R-:W-:Y:S02]  /*ea40*/  LOP3.LUT R40, R40, R41, RZ, 0x3c, !PT ;  /* 0x0000002928287212 */ /* 0x000fe400078e3cff */
[----:B--2---:R-:W-:Y:S01]  /*ea50*/  @P0 R2UR UR4, R6 ;  /* 0x00000000060402ca */ /* 0x004fe200000e0000 */
[----:B0-----:R-:W-:-:S14]  /*ea60*/  @P6 BRA `(.L_x_5161) ;  /* 0x0000000000106947 */ /* 0x001fdc0003800000 */
[----:B------:R-:W-:Y:S05]  /*ea70*/  @!P0 BRA `(.L_x_5161) ;  /* 0x00000000000c8947 */ /* 0x000fea0003800000 */
[----:B------:R-:W2:Y:S04]  /*ea80*/  LDG.E R5, desc[UR44][R10.64] ;  /* 0x0000002c0a057981 */ /* 0x000ea8000c1e1900 */
[----:B-----5:R-:W2:Y:S02]  /*ea90*/  LDG.E R4, desc[UR44][R10.64+0x4] ;  /* 0x0000042c0a047981 */ /* 0x020ea4000c1e1900 */
[----:B--2---:R-:W-:-:S07]  /*eaa0*/  IMAD.IADD R4, R4, 0x1, -R5 ;  /* 0x0000000104047824 */ /* 0x004fce00078e0a05 */
.L_x_5161:
        /* <DEDUP_REMOVED lines=25> */
[----:B------:R-:W-:Y:S02]  /*ec40*/  IADD3.X R29, RZ, R9, RZ, P2, !PT ;  /* 0x00000009ff1d7210 */ /* 0x000fe400017fe4ff */
        /* <DEDUP_REMOVED lines=44> */
[----:B------:R-:W-:Y:S01]  /*ef10*/  ULDC.64 UR12, c[0x0][0xc98] ;  /* 0x00032600000c7ab9 */ /* 0x000fe20000000a00 */
[----:B------:R-:W-:Y:S01]  /*ef20*/  UIMAD.WIDE.U32 UR8, UR38, UR10, UR8 ;  /* 0x0000000a260872a5 */ /* 0x000fe2000f8e0008 */
[----:B------:R-:W-:Y:S01]  /*ef30*/  VIADD R21, R22, UR37 ;  /* 0x0000002516157c36 */ /* 0x000fe20008000000 */
[----:B------:R-:W-:-:S02]  /*ef40*/  UIMAD UR7, UR38, UR11, UR7 ;  /* 0x0000000b260772a4 */ /* 0x000fc4000f8e0207 */
[----:B------:R-:W-:Y:S02]  /*ef50*/  UIMAD UR10, UR39, UR12, URZ ;  /* 0x0000000c270a72a4 */ /* 0x000fe4000f8e023f */
[----:B------:R-:W-:Y:S02]  /*ef60*/  UIADD3 UR9, UR9, UR7, URZ ;  /* 0x0000000709097290 */ /* 0x000fe4000fffe03f */
[----:B------:R-:W-:Y:S02]  /*ef70*/  UIMAD UR10, UR40, UR13, UR10 ;  /* 0x0000000d280a72a4 */ /* 0x000fe4000f8e020a */
[----:B------:R-:W-:Y:S01]  /*ef80*/  UIMAD.WIDE.U32 UR8, UR40, UR12, UR8 ;  /* 0x0000000c280872a5 */ /* 0x000fe2000f8e0008 */
        /* <DEDUP_REMOVED lines=10> */
[----:B------:R-:W-:-:S03]  /*f030*/  IMAD.U32 R14, RZ, RZ, UR10 ;  /* 0x0000000aff0e7e24 */ /* 0x000fc6000f8e00ff */
        /* <DEDUP_REMOVED lines=11> */
[----:B------:R-:W-:Y:S02]  /*f0f0*/  IMAD.MOV R5, RZ, RZ, -R184 ;  /* 0x000000ffff057224 */ /* 0x000fe400078e0ab8 */
[----:B------:R-:W-:Y:S03]  /*f100*/  SHFL.IDX PT, R8, R6, RZ, 0x1c1f ;  /* 0x001c1fff06087589 */ /* 0x000fe600000e0000 */
[----:B------:R-:W-:Y:S01]  /*f110*/  ISETP.NE.AND P0, PT, R18, R5, PT ;  /* 0x000000051200720c */ /* 0x000fe20003f05270 */
[----:B------:R-:W0:Y:S01]  /*f120*/  SHFL.IDX PT, R9, R20, RZ, 0x1c1f ;  /* 0x001c1fff14097589 */ /* 0x000e2200000e0000 */
[C---:B------:R-:W-:Y:S02]  /*f130*/  VIADD R5, R21.reuse, 0x8 ;  /* 0x0000000815057836 */ /* 0x040fe40000000000 */
[-C--:B------:R-:W-:Y:S01]  /*f140*/  ISETP.GE.OR P1, PT, R21, R26.reuse, P0 ;  /* 0x0000001a1500720c */ /* 0x080fe20000726670 */
[----:B------:R-:W1:Y:S02]  /*f150*/  SHFL.IDX PT, R15, R20, 0x1, 0x1c1f ;  /* 0x003c1f00140f7f89 */ /* 0x000e6400000e0000 */
[----:B------:R-:W-:-:S10]  /*f160*/  ISETP.GE.OR P0, PT, R5, R26, P0 ;  /* 0x0000001a0500720c */ /* 0x000fd40000706670 */
[----:B0-----:R0:W-:Y:S04]  /*f170*/  @!P1 ST.E desc[UR44][R8.64], R3 ;  /* 0x0000000308009985 */ /* 0x0011e8000c10192c */
[----:B-1----:R0:W-:Y:S02]  /*f180*/  @!P0 ST.E desc[UR44][R14.64], R0 ;  /* 0x000000000e008985 */ /* 0x0021e4000c10192c */
.L_x_5162:
[----:B------:R-:W1:Y:S01]  /*f190*/  LDC R81, c[0x0][0xce8] ;  /* 0x00033a00ff517b82 */ /* 0x000e620000000800 */
[----:B------:R-:W-:Y:S01]  /*f1a0*/  ULDC UR12, c[0x0][0xbc8] ;  /* 0x0002f200000c7ab9 */ /* 0x000fe20000000800 */
[----:B------:R-:W-:Y:S01]  /*f1b0*/  ULDC.64 UR10, c[0x0][0xba0] ;  /* 0x0002e800000a7ab9 */ /* 0x000fe20000000a00 */
[----:B------:R-:W-:Y:S01]  /*f1c0*/  ISETP.GE.AND P0, PT, R196, UR12, PT ;  /* 0x0000000cc4007c0c */ /* 0x000fe2000bf06270 */
[----:B0-----:R-:W5:Y:S01]  /*f1d0*/  LD.E.128 R8, desc[UR44][R10.64] ;  /* 0x0000002c0a087980 */ /* 0x001f62000c101d00 */
[----:B------:R-:W-:Y:S02]  /*f1e0*/  ISETP.GE.AND P1, PT, R23, UR12, PT ;  /* 0x0000000c17007c0c */ /* 0x000fe4000bf26270 */
[----:B------:R-:W-:Y:S01]  /*f1f0*/  SEL R3, RZ, 0xffffffff, P0 ;  /* 0xffffffffff037807 */ /* 0x000fe20000000000 */
        /* <DEDUP_REMOVED lines=10> */
[----:B------:R-:W-:-:S03]  /*f2a0*/  SEL R3, RZ, 0xffffffff, P0 ;  /* 0xffffffffff037807 */ /* 0x000fc60000000000 */
[----:B------:R-:W5:Y:S04]  /*f2b0*/  LD.E.128 R40, desc[UR44][R40.64] ;  /* 0x0000002c28287980 */ /* 0x000f68000c101d00 */
[----:B------:R-:W5:Y:S02]  /*f2c0*/  LD.E.128 R44, desc[UR44][R44.64] ;  /* 0x0000002c2c2c7980 */ /* 0x000f64000c101d00 */
[----:B------:R-:W0:Y:S01]  /*f2d0*/  @P2 LDC R19, c[0x0][0xcec] ;  /* 0x00033b00ff132b82 */ /* 0x000e220000000800 */
[----:B------:R-:W-:Y:S01]  /*f2e0*/  IMAD.SHL.U32 R3, R3, 0x4, RZ ;  /* 0x0000000403037824 */ /* 0x000fe200078e00ff */
[----:B------:R-:W-:Y:S01]  /*f2f0*/  ISETP.GE.AND P0, PT, R194, UR12, PT ;  /* 0x0000000cc2007c0c */ /* 0x000fe2000bf06270 */
[----:B------:R-:W-:Y:S01]  /*f300*/  UIMAD UR7, UR14, UR10, URZ ;  /* 0x0000000a0e0772a4 */ /* 0x000fe2000f8e023f */
[----:B------:R-:W5:Y:S04]  /*f310*/  LD.E.128 R48, desc[UR44][R48.64] ;  /* 0x0000002c30307980 */ /* 0x000f68000c101d00 */
[----:B------:R-:W1:Y:S01]  /*f320*/  @P2 LDC R21, c[0x0][0xcf0] ;  /* 0x00033c00ff152b82 */ /* 0x000e620000000800 */
[----:B------:R-:W-:Y:S01]  /*f330*/  LOP3.LUT R3, R3, 0x4, R0, 0xe2, !PT ;  /* 0x0000000403037812 */ /* 0x000fe200078ee200 */
[----:B------:R-:W-:Y:S01]  /*f340*/  UIMAD.WIDE.U32 UR8, UR4, UR10, URZ ;  /* 0x0000000a040872a5 */ /* 0x000fe2000f8e003f */
[----:B------:R-:W-:Y:S01]  /*f350*/  SEL R5, RZ, 0xffffffff, P0 ;  /* 0xffffffffff057807 */ /* 0x000fe20000000000 */
[----:B------:R-:W-:Y:S01]  /*f360*/  UIMAD UR7, UR4, UR11, UR7 ;  /* 0x0000000b040772a4 */ /* 0x000fe2000f8e0207 */
[----:B------:R-:W-:Y:S01]  /*f370*/  IMAD R0, R197, 0x20, R198 ;  /* 0x00000020c5007824 */ /* 0x000fe200078e02c6 */
[----:B------:R-:W-:Y:S01]  /*f380*/  ISETP.GE.AND P0, PT, R193, UR12, PT ;  /* 0x0000000cc1007c0c */ /* 0x000fe2000bf06270 */
[----:B------:R-:W-:Y:S01]  /*f390*/  ULDC.64 UR10, c[0x0][0xbe8] ;  /* 0x0002fa00000a7ab9 */ /* 0x000fe20000000a00 */
[----:B------:R-:W-:Y:S01]  /*f3a0*/  UIADD3 UR9, UR9, UR7, URZ ;  /* 0x0000000709097290 */ /* 0x000fe2000fffe03f */
[----:B------:R-:W-:Y:S01]  /*f3b0*/  IMAD.SHL.U32 R6, R5, 0x8, RZ ;  /* 0x0000000805067824 */ /* 0x000fe200078e00ff */
[----:B------:R-:W-:Y:S01]  /*f3c0*/  UIMAD UR4, UR15, UR10, URZ ;  /* 0x0000000a0f0472a4 */ /* 0x000fe2000f8e023f */
[----:B------:R-:W-:Y:S01]  /*f3d0*/  VIADD R82, R0, UR37 ;  /* 0x0000002500527c36 */ /* 0x000fe20008000000 */
[----:B------:R-:W-:Y:S01]  /*f3e0*/  SEL R0, RZ, 0xffffffff, P0 ;  /* 0xffffffffff007807 */ /* 0x000fe20000000000 */
[----:B------:R-:W-:Y:S01]  /*f3f0*/  UIMAD.WIDE.U32 UR8, UR38, UR10, UR8 ;  /* 0x0000000a260872a5 */ /* 0x000fe2000f8e0008 */
[----:B------:R-:W-:Y:S01]  /*f400*/  LOP3.LUT R5, R6, 0x8, R3, 0xe2, !PT ;  /* 0x0000000806057812 */ /* 0x000fe200078ee203 */
[----:B------:R-:W-:Y:S01]  /*f410*/  UIMAD UR4, UR38, UR11, UR4 ;  /* 0x0000000b260472a4 */ /* 0x000fe2000f8e0204 */
[----:B------:R-:W5:Y:S01]  /*f420*/  LD.E.128 R52, desc[UR44][R52.64] ;  /* 0x0000002c34347980 */ /* 0x000f62000c101d00 */
[----:B------:R-:W-:Y:S01]  /*f430*/  IMAD.SHL.U32 R6, R0, 0x10, RZ ;  /* 0x0000001000067824 */ /* 0x000fe200078e00ff */
[----:B------:R-:W-:Y:S01]  /*f440*/  ULDC.64 UR10, c[0x0][0xbf0] ;  /* 0x0002fc00000a7ab9 */ /* 0x000fe20000000a00 */
[----:B0-----:R-:W-:Y:S01]  /*f450*/  @P2 IMAD.HI.U32 R0, R82, R19, RZ ;  /* 0x0000001352002227 */ /* 0x001fe200078e00ff */
[----:B------:R-:W-:Y:S01]  /*f460*/  UIADD3 UR9, UR9, UR4, URZ ;  /* 0x0000000409097290 */ /* 0x000fe2000fffe03f */
[----:B------:R-:W5:Y:S01]  /*f470*/  LD.E.128 R56, desc[UR44][R56.64] ;  /* 0x0000002c38387980 */ /* 0x000f62000c101d00 */
[----:B------:R-:W-:Y:S01]  /*f480*/  UIMAD UR4, UR39, UR10, URZ ;  /* 0x0000000a270472a4 */ /* 0x000fe2000f8e023f */
[----:B------:R-:W-:Y:S01]  /*f490*/  IMAD.MOV.U32 R3, RZ, RZ, R82 ;  /* 0x000000ffff037224 */ /* 0x000fe200078e0052 */
[----:B------:R-:W-:Y:S01]  /*f4a0*/  UIMAD.WIDE.U32 UR8, UR40, UR10, UR8 ;  /* 0x0000000a280872a5 */ /* 0x000fe2000f8e0008 */
[----:B-1----:R-:W-:Y:S01]  /*f4b0*/  @P2 SHF.R.U32.HI R3, RZ, R21, R0 ;  /* 0x00000015ff032219 */ /* 0x002fe20000011600 */
[----:B------:R-:W-:Y:S01]  /*f4c0*/  UIMAD UR4, UR40, UR11, UR4 ;  /* 0x0000000b280472a4 */ /* 0x000fe2000f8e0204 */
[----:B------:R-:W-:Y:S01]  /*f4d0*/  LOP3.LUT R6, R6, 0x10, R5, 0xe2, !PT ;  /* 0x0000001006067812 */ /* 0x000fe200078ee205 */
[----:B------:R-:W5:Y:S01]  /*f4e0*/  LD.E.128 R60, desc[UR44][R60.64] ;  /* 0x0000002c3c3c7980 */ /* 0x000f62000c101d00 */
        /* <DEDUP_REMOVED lines=17> */
[----:B------:R-:W-:Y:S01]  /*f600*/  IMAD R19, R3, UR9, R80 ;  /* 0x0000000903137c24 */ /* 0x000fe2000f8e0250 */
[----:B------:R-:W-:Y:S01]  /*f610*/  ISETP.GE.AND P0, PT, R201, UR12, PT ;  /* 0x0000000cc9007c0c */ /* 0x000fe2000bf06270 */
[----:B------:R-:W-:Y:S01]  /*f620*/  IMAD.WIDE.U32 R20, R3, UR8, R20 ;  /* 0x0000000803147c25 */ /* 0x000fe2000f8e0014 */
[----:B------:R-:W-:Y:S01]  /*f630*/  @!PT LDS RZ, [RZ] ;  /* 0x00000000fffff984 */ /* 0x000fe20000000800 */
[----:B------:R-:W-:Y:S01]  /*f640*/  @!PT LDS RZ, [RZ] ;  /* 0x00000000fffff984 */ /* 0x000fe20000000800 */
[----:B------:R-:W-:Y:S01]  /*f650*/  @!PT LDS RZ, [RZ] ;  /* 0x00000000fffff984 */ /* 0x000fe20000000800 */
[----:B------:R-:W-:Y:S01]  /*f660*/  @!PT LDS RZ, [RZ] ;  /* 0x00000000fffff984 */ /* 0x000fe20000000800 */
[----:B------:R0:W-:Y:S06]  /*f670*/  MEMBAR.ALL.CTA ;  /* 0x0000000000007992 */ /* 0x0001ec0000008000 */
[----:B0-----:R-:W0:Y:S01]  /*f680*/  FENCE.VIEW.ASYNC.S ;  /* 0x00000000000073c6 */ /* 0x001e220000000000 */
[----:B------:R-:W-:Y:S01]  /*f690*/  ULDC.64 UR8, c[0x0][0xbd8] ;  /* 0x0002f60000087ab9 */ /* 0x000fe20000000a00 */
[----:B------:R-:W-:Y:S01]  /*f6a0*/  LOP3.LUT R6, R83, 0x20, R6, 0xe2, !PT ;  /* 0x0000002053067812 */ /* 0x000fe200078ee206 */
[----:B------:R-:W-:Y:S01]  /*f6b0*/  IMAD R0, R0, UR8, RZ ;  /* 0x0000000800007c24 */ /* 0x000fe2000f8e02ff */
[----:B------:R-:W-:Y:S01]  /*f6c0*/  SEL R3, RZ, 0x40, P0 ;  /* 0x00000040ff037807 */ /* 0x000fe20000000000 */
[----:B------:R-:W-:Y:S01]  /*f6d0*/  IMAD.IADD R21, R21, 0x1, R19 ;  /* 0x0000000115157824 */ /* 0x000fe200078e0213 */
[----:B------:R-:W-:Y:S01]  /*f6e0*/  ISETP.GE.AND P0, PT, R200, UR12, PT ;  /* 0x0000000cc8007c0c */ /* 0x000fe2000bf06270 */
[----:B-----5:R-:W-:Y:S01]  /*f6f0*/  IMAD R88, R4, R81, RZ ;  /* 0x0000005104587224 */ /* 0x020fe200078e02ff */
[----:B------:R-:W-:Y:S01]  /*f700*/  LOP3.LUT R3, R6, R3, RZ, 0xfc, !PT ;  /* 0x0000000306037212 */ /* 0x000fe200078efcff */
[----:B------:R-:W-:Y:S01]  /*f710*/  VIADD R87, R198, UR37 ;  /* 0x00000025c6577c36 */ /* 0x000fe20008000000 */
[----:B------:R-:W-:Y:S01]  /*f720*/  SEL R6, RZ, 0x80, P0 ;  /* 0x00000080ff067807 */ /* 0x000fe20000000000 */
[C---:B------:R-:W-:Y:S01]  /*f730*/  IMAD R19, R5.reuse, UR9, R0 ;  /* 0x0000000905137c24 */ /* 0x040fe2000f8e0200 */
[----:B------:R-:W-:Y:S01]  /*f740*/  BSSY B1, `(.L_x_5163) ;  /* 0x000002d000017945 */ /* 0x000fe20003800000 */
[----:B------:R-:W-:Y:S01]  /*f750*/  IMAD.WIDE.U32 R4, R5, UR8, R20 ;  /* 0x0000000805047c25 */ /* 0x000fe2000f8e0014 */
[----:B------:R-:W-:Y:S01]  /*f760*/  ISETP.GE.AND P1, PT, R87, R88, PT ;  /* 0x000000585700720c */ /* 0x000fe20003f26270 */
[----:B------:R-:W-:Y:S01]  /*f770*/  ULDC.64 UR8, c[0x0][0xb80] ;  /* 0x0002e00000087ab9 */ /* 0x000fe20000000a00 */
[----:B------:R-:W-:Y:S01]  /*f780*/  LOP3.LUT R6, R3, R6, RZ, 0xfc, !PT ;  /* 0x0000000603067212 */ /* 0x000fe200078efcff */
[----:B------:R-:W-:Y:S01]  /*f790*/  IMAD.IADD R5, R5, 0x1, R19 ;  /* 0x0000000105057824 */ /* 0x000fe200078e0213 */
[----:B------:R-:W-:Y:S01]  /*f7a0*/  LEA R19, P2, R4, UR8, 0x1 ;  /* 0x0000000804137c11 */ /* 0x000fe2000f8408ff */
[----:B------:R-:W-:-:S03]  /*f7b0*/  VIADD R0, R17, 0x38820 ;  /* 0x0003882011007836 */ /* 0x000fc60000000000 */
[----:B------:R-:W-:Y:S01]  /*f7c0*/  LEA.HI.X R86, R4, UR9, R5, 0x1, P2 ;  /* 0x0000000904567c11 */ /* 0x000fe200090f0c05 */
[----:B0-----:R0:W1:Y:S01]  /*f7d0*/  SHFL.IDX PT, R20, R19, RZ, 0x181f ;  /* 0x00181fff13147589 */ /* 0x00106200000e0000 */
[----:B------:R-:W-:-:S03]  /*f7e0*/  PRMT R0, RZ, 0x654, R0 ;  /* 0x00000654ff007816 */ /* 0x000fc60000000000 */
[----:B------:R0:W2:Y:S01]  /*f7f0*/  SHFL.IDX PT, R21, R86, RZ, 0x181f ;  /* 0x00181fff56157589 */ /* 0x0000a200000e0000 */
[----:B------:R0:W-:Y:S01]  /*f800*/  SYNCS.ARRIVE.TRANS64.RED.A1T0 RZ, [R0+URZ], RZ ;  /* 0x000000ff00ff79a7 */ /* 0x0001e2000810043f */
        /* <DEDUP_REMOVED lines=32> */
.L_x_5164:
[----:B------:R-:W-:Y:S05]  /*fa10*/  BSYNC B1 ;  /* 0x0000000000017941 */ /* 0x000fea0003800000 */
.L_x_5163:
[----:B0-----:R-:W-:Y:S01]  /*fa20*/  VIADD R0, R87, 0x20 ;  /* 0x0000002057007836 */ /* 0x001fe20000000000 */
[----:B---3--:R4:W0:Y:S04]  /*fa30*/  SHFL.IDX PT, R9, R86, 0x1, 0x181f ;  /* 0x00381f0056097f89 */ /* 0x00882800000e0000 */
[----:B------:R-:W-:Y:S01]  /*fa40*/  ISETP.GE.AND P0, PT, R0, R88, PT ;  /* 0x000000580000720c */ /* 0x000fe20003f06270 */
[----:B------:R4:W3:-:S12]  /*fa50*/  SHFL.IDX PT, R8, R19, 0x1, 0x181f ;  /* 0x00381f0013087f89 */ /* 0x0008d800000e0000 */
        /* <DEDUP_REMOVED lines=34> */
.L_x_5160:
        /* <DEDUP_REMOVED lines=31> */
.L_x_5166:
        /* <DEDUP_REMOVED lines=45> */
.L_x_5168:
[----:B------:R-:W-:Y:S05]  /*10140*/  BSYNC B1 ;  /* 0x0000000000017941 */ /* 0x000fea0003800000 */
.L_x_5167:
        /* <DEDUP_REMOVED lines=28> */
[----:B------:R-:W-:Y:S01]  /*10310*/  UIADD3 UR9, UR9, UR4, URZ ;  /* 0x0000000409097290 */ /* 0x000fe2000fffe03f */
[----:B------:R-:W-:Y:S01]  /*10320*/  IMAD.MOV.U32 R3, RZ, RZ, R8 ;  /* 0x000000ffff037224 */ /* 0x000fe200078e0008 */
[----:B------:R-:W-:Y:S01]  /*10330*/  UIMAD UR4, UR39, UR10, URZ ;  /* 0x0000000a270472a4 */ /* 0x000fe2000f8e023f */
[----:B------:R-:W-:Y:S01]  /*10340*/  LOP3.LUT R10, R15, 0x4, R4, 0xe2, !PT ;  /* 0x000000040f0a7812 */ /* 0x000fe200078ee204 */
[----:B------:R-:W-:Y:S01]  /*10350*/  UIMAD.WIDE.U32 UR8, UR40, UR10, UR8 ;  /* 0x0000000a280872a5 */ /* 0x000fe2000f8e0008 */
[----:B------:R-:W-:Y:S01]  /*10360*/  IMAD.SHL.U32 R11, R11, 0x8, RZ ;  /* 0x000000080b0b7824 */ /* 0x000fe200078e00ff */
[----:B------:R-:W-:Y:S01]  /*10370*/  UIMAD UR4, UR40, UR11, UR4 ;  /* 0x0000000b280472a4 */ /* 0x000fe2000f8e0204 */
[----:B------:R-:W-:Y:S01]  /*10380*/  VIADD R26, R198, UR37 ;  /* 0x00000025c61a7c36 */ /* 0x000fe20008000000 */
[----:B------:R-:W-:Y:S01]  /*10390*/  ISETP.GE.AND P2, PT, R200, UR14, PT ;  /* 0x0000000ec8007c0c */ /* 0x000fe2000bf46270 */
[----:B0-----:R-:W-:Y:S01]  /*103a0*/  @P0 IMAD.HI.U32 R6, R8, R5, RZ ;  /* 0x0000000508060227 */ /* 0x001fe200078e00ff */
[----:B------:R-:W-:Y:S01]  /*103b0*/  UIADD3 UR4, UR9, UR4, URZ ;  /* 0x0000000409047290 */ /* 0x000fe2000fffe03f */
[----:B------:R-:W-:Y:S01]  /*103c0*/  LOP3.LUT R10, R11, 0x8, R10, 0xe2, !PT ;  /* 0x000000080b0a7812 */ /* 0x000fe200078ee20a */
[----:B------:R-:W-:Y:S01]  /*103d0*/  BSSY B1, `(.L_x_5169) ;  /* 0x0000046000017945 */ /* 0x000fe20003800000 */
[----:B------:R-:W-:Y:S01]  /*103e0*/  IMAD.U32 R4, RZ, RZ, UR8 ;  /* 0x00000008ff047e24 */ /* 0x000fe2000f8e00ff */
[----:B------:R-:W-:Y:S01]  /*103f0*/  SEL R0, RZ, 0x80, P2 ;  /* 0x00000080ff007807 */ /* 0x000fe20001000000 */
[----:B------:R-:W-:Y:S01]  /*10400*/  IMAD.U32 R5, RZ, RZ, UR9 ;  /* 0x00000009ff057e24 */ /* 0x000fe2000f8e00ff */
[----:B------:R-:W-:Y:S01]  /*10410*/  ULDC.64 UR8, c[0x0][0xbe0] ;  /* 0x0002f80000087ab9 */ /* 0x000fe20000000a00 */
[----:B-1----:R-:W-:Y:S01]  /*10420*/  @P0 SHF.R.U32.HI R3, RZ, R9, R6 ;  /* 0x00000009ff030219 */ /* 0x002fe20000011606 */
[----:B------:R-:W-:Y:S01]  /*10430*/  IMAD.U32 R5, RZ, RZ, UR4 ;  /* 0x00000004ff057e24 */ /* 0x000fe2000f8e00ff */
[----:B------:R-:W-:-:S02]  /*10440*/  ISETP.GE.AND P0, PT, R193, UR14, PT ;  /* 0x0000000ec1007c0c */ /* 0x000fc4000bf06270 */
[--C-:B------:R-:W-:Y:S01]  /*10450*/  SHF.R.S32.HI R6, RZ, 0x1f, R3.reuse ;  /* 0x0000001fff067819 */ /* 0x100fe20000011403 */
[----:B------:R-:W-:Y:S01]  /*10460*/  IMAD.MOV R9, RZ, RZ, -R3 ;  /* 0x000000ffff097224 */ /* 0x000fe200078e0a03 */
[----:B------:R-:W-:Y:S01]  /*10470*/  SEL R11, RZ, 0xffffffff, P0 ;  /* 0xffffffffff0b7807 */ /* 0x000fe20000000000 */
[----:B------:R-:W-:Y:S01]  /*10480*/  IMAD.WIDE.U32 R4, R3, UR8, R4 ;  /* 0x0000000803047c25 */ /* 0x000fe2000f8e0004 */
[----:B------:R-:W-:Y:S02]  /*10490*/  ISETP.GE.AND P0, PT, R192, UR14, PT ;  /* 0x0000000ec0007c0c */ /* 0x000fe4000bf06270 */
[----:B------:R-:W-:Y:S01]  /*104a0*/  SHF.L.U32 R15, R11, 0x4, RZ ;  /* 0x000000040b0f7819 */ /* 0x000fe200000006ff */
[----:B------:R-:W-:Y:S02]  /*104b0*/  IMAD R6, R6, UR8, RZ ;  /* 0x0000000806067c24 */ /* 0x000fe4000f8e02ff */
[----:B------:R-:W-:Y:S01]  /*104c0*/  IMAD R9, R13, R9, R8 ;  /* 0x000000090d097224 */ /* 0x000fe200078e0208 */
[----:B------:R-:W-:Y:S01]  /*104d0*/  SEL R8, RZ, 0xffffffff, P0 ;  /* 0xffffffffff087807 */ /* 0x000fe20000000000 */
[----:B------:R-:W-:Y:S01]  /*104e0*/  IMAD R11, R3, UR9, R6 ;  /* 0x00000009030b7c24 */ /* 0x000fe2000f8e0206 */
[----:B------:R-:W-:Y:S01]  /*104f0*/  ULDC.64 UR8, c[0x0][0xbd8] ;  /* 0x0002f60000087ab9 */ /* 0x000fe20000000a00 */
[----:B------:R-:W-:-:S02]  /*10500*/  ISETP.GE.AND P0, PT, R201, UR14, PT ;  /* 0x0000000ec9007c0c */ /* 0x000fc4000bf06270 */
[----:B------:R-:W-:Y:S01]  /*10510*/  SHF.R.S32.HI R3, RZ, 0x1f, R9 ;  /* 0x0000001fff037819 */ /* 0x000fe20000011409 */
[----:B------:R-:W-:Y:S01]  /*10520*/  IMAD.IADD R5, R5, 0x1, R11 ;  /* 0x0000000105057824 */ /* 0x000fe200078e020b */
[----:B------:R-:W-:Y:S01]  /*10530*/  LOP3.LUT R10, R15, 0x10, R10, 0xe2, !PT ;  /* 0x000000100f0a7812 */ /* 0x000fe200078ee20a */
[----:B------:R-:W-:Y:S02]  /*10540*/  IMAD.SHL.U32 R15, R8, 0x20, RZ ;  /* 0x00000020080f7824 */ /* 0x000fe400078e00ff */
        /* <DEDUP_REMOVED lines=46> */
.L_x_5170:
[----:B------:R-:W-:Y:S05]  /*10830*/  BSYNC B1 ;  /* 0x0000000000017941 */ /* 0x000fea0003800000 */
.L_x_5169:
        /* <DEDUP_REMOVED lines=36> */
.L_x_5165:
[----:B------:R-:W-:Y:S05]  /*10a80*/  BSYNC B0 ;  /* 0x0000000000007941 */ /* 0x000fea0003800000 */
.L_x_5159:
[----:B------:R-:W-:Y:S02]  /*10a90*/  ULDC UR4, c[0x0][0xd3c] ;  /* 0x00034f0000047ab9 */ /* 0x000fe40000000800 */
[----:B------:R-:W-:-:S13]  /*10aa0*/  ISETP.GE.AND P0, PT, R7, UR4, PT ;  /* 0x0000000407007c0c */ /* 0x000fda000bf06270 */
[----:B------:R-:W-:Y:S05]  /*10ab0*/  @!P0 BRA `(.L_x_5171) ;  /* 0xffffff0400388947 */ /* 0x000fea000383ffff */
[----:B------:R-:W-:Y:S05]  /*10ac0*/  EXIT ;  /* 0x000000000000794d */ /* 0x000fea0003800000 */
.L_x_5111:
        /* <DEDUP_REMOVED lines=16> */
.L_x_5172:
        /* <DEDUP_REMOVED lines=40> */
.L_x_5178:
        /* <DEDUP_REMOVED lines=12> */
.L_x_5177:
[----:B------:R-:W-:Y:S05]  /*10f10*/  BSYNC B0 ;  /* 0x0000000000007941 */ /* 0x000fea0003800000 */
.L_x_5176:
        /* <DEDUP_REMOVED lines=20> */
.L_x_5174:
        /* <DEDUP_REMOVED lines=20> */
.L_x_5179:
        /* <DEDUP_REMOVED lines=59> */
.L_x_5175:
[----:B------:R-:W-:Y:S01]  /*11550*/  ULDC UR4, c[0x0][0xd3c] ;  /* 0x00034f0000047ab9 */ /* 0x000fe20000000800 */
[----:B------:R-:W-:Y:S02]  /*11560*/  IMAD.MOV.U32 R17, RZ, RZ, RZ ;  /* 0x000000ffff117224 */ /* 0x000fe400078e00ff */
[----:B------:R-:W-:Y:S02]  /*11570*/  IMAD.U32 R16, RZ, RZ, UR6 ;  /* 0x00000006ff107e24 */ /* 0x000fe4000f8e00ff */
[----:B------:R-:W-:Y:S02]  /*11580*/  IMAD.MOV.U32 R18, RZ, RZ, RZ ;  /* 0x000000ffff127224 */ /* 0x000fe400078e00ff */
[----:B------:R-:W-:-:S07]  /*11590*/  IMAD.U32 R19, RZ, RZ, UR4 ;  /* 0x00000004ff137e24 */ /* 0x000fce000f8e00ff */
.L_x_5180:
[----:B------:R-:W-:-:S13]  /*115a0*/  ISETP.NE.AND P0, PT, R5, RZ, PT ;  /* 0x000000ff0500720c */ /* 0x000fda0003f05270 */
[----:B------:R-:W0:Y:S01]  /*115b0*/  @!P0 S2R R3, SR_CgaCtaId ;  /* 0x0000000000038919 */ /* 0x000e220000008800 */
[----:B------:R-:W-:-:S04]  /*115c0*/  @!P0 MOV R0, 0x400 ;  /* 0x0000040000008802 */ /* 0x000fc80000000f00 */
[----:B0-----:R-:W-:-:S05]  /*115d0*/  @!P0 LEA R0, R3, R0, 0x18 ;  /* 0x0000000003008211 */ /* 0x001fca00078ec0ff */
[----:B------:R0:W-:Y:S01]  /*115e0*/  @!P0 STS.128 [R0+0x388d0], R16 ;  /* 0x0388d01000008388 */ /* 0x0001e20000000c00 */
[----:B------:R-:W-:Y:S06]  /*115f0*/  BAR.ARV 0x5, 0x180 ;  /* 0x0146000000007b1d */ /* 0x000fec0000002000 */
.L_x_5173:
[----:B------:R2:W-:Y:S01]  /*11600*/  STL [R1+0x20], RZ ;  /* 0x000020ff01007387 */ /* 0x0005e20000100800 */
[----:B------:R-:W-:Y:S01]  /*11610*/  ULDC UR4, c[0x0][0xd3c] ;  /* 0x00034f0000047ab9 */ /* 0x000fe20000000800 */
[----:B------:R-:W-:Y:S01]  /*11620*/  IMAD.MOV.U32 R26, RZ, RZ, 0x1 ;  /* 0x00000001ff1a7424 */ /* 0x000fe200078e00ff */
[----:B-1----:R-:W-:Y:S01]  /*11630*/  ISETP.GE.AND P0, PT, R19, UR4, PT ;  /* 0x0000000413007c0c */ /* 0x002fe2000bf06270 */
[----:B------:R-:W-:-:S12]  /*11640*/  IMAD.MOV.U32 R24, RZ, RZ, RZ ;  /* 0x000000ffff187224 */ /* 0x000fd800078e00ff */
[----:B--2---:R-:W-:Y:S05]  /*11650*/  @P0 BRA `(.L_x_5181) ;  /* 0x00000058001c0947 */ /* 0x004fea0003800000 */
[----:B------:R-:W1:Y:S01]  /*11660*/  S2R R5, SR_TID.X ;  /* 0x0000000000057919 */ /* 0x000e620000002100 */
        /* <DEDUP_REMOVED lines=10> */
[C---:B-1----:R-:W-:Y:S01]  /*11710*/  LOP3.LUT R4, R5.reuse, 0x7f, RZ, 0xc0, !PT ;  /* 0x0000007f05047812 */ /* 0x042fe200078ec0ff */
[----:B0-----:R-:W-:-:S05]  /*11720*/  IMAD.SHL.U32 R0, R5, 0x8, RZ ;  /* 0x0000000805007824 */ /* 0x001fca00078e00ff */
[----:B------:R-:W-:-:S04]  /*11730*/  LOP3.LUT R2, R0, 0x1f8, RZ, 0xc0, !PT ;  /* 0x000001f800027812 */ /* 0x000fc800078ec0ff */
[----:B------:R-:W-:Y:S01]  /*11740*/  LOP3.LUT R3, R2, 0x38, R5, 0x78, !PT ;  /* 0x0000003802037812 */ /* 0x000fe200078e7805 */
[----:B------:R-:W-:Y:S01]  /*11750*/  IMAD.SHL.U32 R2, R5, 0x10, RZ ;  /* 0x0000001005027824 */ /* 0x000fe200078e00ff */
[----:B------:R-:W-:Y:S02]  /*11760*/  SHF.R.U32.HI R5, RZ, 0x3, R4 ;  /* 0x00000003ff057819 */ /* 0x000fe40000011604 */
[----:B------:R-:W-:Y:S02]  /*11770*/  LOP3.LUT R4, R0, 0x38, RZ, 0xc0, !PT ;  /* 0x0000003800047812 */ /* 0x000fe400078ec0ff */
[----:B------:R-:W-:Y:S02]  /*11780*/  LOP3.LUT R34, R3, 0x200, R0, 0xf8, !PT ;  /* 0x0000020003227812 */ /* 0x000fe400078ef800 */
[----:B------:R-:W-:Y:S02]  /*11790*/  LOP3.LUT R2, R5, 0x70, R2, 0xf8, !PT ;  /* 0x0000007005027812 */ /* 0x000fe400078ef802 */
[----:B------:R-:W-:-:S02]  /*117a0*/  LOP3.LUT R0, R4, 0x40, RZ, 0xfc, !PT ;  /* 0x0000004004007812 */ /* 0x000fc400078efcff */
[C---:B------:R-:W-:Y:S02]  /*117b0*/  LOP3.LUT R3, R4.reuse, 0x80, RZ, 0xfc, !PT ;  /* 0x0000008004037812 */ /* 0x040fe400078efcff */
[C---:B------:R-:W-:Y:S02]  /*117c0*/  LOP3.LUT R2, R4.reuse, 0xc0, RZ, 0xfc, !PT ;  /* 0x000000c004027812 */ /* 0x040fe400078efcff */
[C---:B------:R-:W-:Y:S02]  /*117d0*/  LOP3.LUT R0, R4.reuse, 0x100, RZ, 0xfc, !PT ;  /* 0x0000010004007812 */ /* 0x040fe400078efcff */
[C---:B------:R-:W-:Y:S02]  /*117e0*/  LOP3.LUT R3, R4.reuse, 0x140, RZ, 0xfc, !PT ;  /* 0x0000014004037812 */ /* 0x040fe400078efcff */
[C---:B------:R-:W-:Y:S02]  /*117f0*/  LOP3.LUT R2, R4.reuse, 0x180, RZ, 0xfc, !PT ;  /* 0x0000018004027812 */ /* 0x040fe400078efcff */
[----:B------:R-:W-:-:S02]  /*11800*/  LOP3.LUT R0, R4, 0x1c0, RZ, 0xfc, !PT ;  /* 0x000001c004007812 */ /* 0x000fc400078efcff */
[----:B---3--:R-:W-:-:S07]  /*11810*/  LEA R25, R34, R23, 0x1 ;  /* 0x0000001722197211 */ /* 0x008fce00078e08ff */
.L_x_5248:
        /* <DEDUP_REMOVED lines=48> */
.L_x_5182:
        /* <DEDUP_REMOVED lines=9> */
.L_x_5183:
        /* <DEDUP_REMOVED lines=9> */
.L_x_5184:
[----:B------:R-:W3:Y:S01]  /*11c40*/  LDL R4, [R1+0x8] ;  /* 0x0000080001047983 */ /* 0x000ee20000100800 */
[----:B012---:R-:W0:Y:S01]  /*11c50*/  LDC R0, c[0x0][0x448] ;  /* 0x00011200ff007b82 */ /* 0x007e220000000800 */
[----:B-----5:R-:W-:Y:S01]  /*11c60*/  IMAD.IADD R30, R7, 0x1, -R32 ;  /* 0x00000001071e7824 */ /* 0x020fe200078e0a20 */
[----:B------:R-:W-:Y:S01]  /*11c70*/  LOP3.LUT R22, R22, 0xfffff7ff, RZ, 0xc0, !PT ;  /* 0xfffff7ff16167812 */ /* 0x000fe200078ec0ff */
[----:B------:R-:W-:Y:S01]  /*11c80*/  BSSY B7, `(.L_x_5185) ;  /* 0x0000462000077945 */ /* 0x000fe20003800000 */
[----:B0-----:R-:W-:Y:S01]  /*11c90*/  ISETP.NE.AND P0, PT, R0, 0x1, PT ;  /* 0x000000010000780c */ /* 0x001fe20003f05270 */
[----:B------:R-:W-:-:S04]  /*11ca0*/  IMAD.SHL.U32 R0, R17, 0x40, RZ ;  /* 0x0000004011007824 */ /* 0x000fc800078e00ff */
[----:B------:R-:W-:-:S08]  /*11cb0*/  VIADD R0, R0, 0x3f ;  /* 0x0000003f00007836 */ /* 0x000fd00000000000 */
[----:B------:R-:W0:Y:S01]  /*11cc0*/  @P0 LDC R3, c[0x0][0x44c] ;  /* 0x00011300ff030b82 */ /* 0x000e220000000800 */
[----:B------:R-:W-:-:S07]  /*11cd0*/  @P0 LOP3.LUT R22, R22, 0x800, RZ, 0xfc, !PT ;  /* 0x0000080016160812 */ /* 0x000fce00078efcff */
[----:B------:R-:W1:Y:S01]  /*11ce0*/  @P0 LDC R2, c[0x0][0x450] ;  /* 0x00011400ff020b82 */ /* 0x000e620000000800 */
[----:B0-----:R-:W-:-:S05]  /*11cf0*/  @P0 IMAD.HI.U32 R3, R0, R3, RZ ;  /* 0x0000000300030227 */ /* 0x001fca00078e00ff */
[----:B-1----:R-:W-:Y:S01]  /*11d00*/  @P0 SHF.R.U32.HI R0, RZ, R2, R3 ;  /* 0x00000002ff000219 */ /* 0x002fe20000011603 */
[C---:B------:R-:W-:Y:S01]  /*11d10*/  VIADD R2, R30.reuse, 0x3f ;  /* 0x0000003f1e027836 */ /* 0x040fe20000000000 */
[----:B---3--:R-:W-:-:S05]  /*11d20*/  IADD3 R3, R30, 0x40, -R4 ;  /* 0x000000401e037810 */ /* 0x008fca0007ffe804 */
[----:B------:R-:W-:-:S05]  /*11d30*/  IMAD.IADD R0, R3, 0x1, R0 ;  /* 0x0000000103007824 */ /* 0x000fca00078e0200 */
[----:B------:R-:W-:-:S04]  /*11d40*/  SHF.R.S32.HI R3, RZ, 0x1f, R0 ;  /* 0x0000001fff037819 */ /* 0x000fc80000011400 */
[----:B------:R-:W-:Y:S02]  /*11d50*/  LEA.HI R0, R3, R0, RZ, 0x6 ;  /* 0x0000000003007211 */ /* 0x000fe400078f30ff */
[----:B------:R-:W-:Y:S02]  /*11d60*/  SHF.R.S32.HI R3, RZ, 0x1f, R2 ;  /* 0x0000001fff037819 */ /* 0x000fe40000011402 */
[----:B------:R-:W-:Y:S02]  /*11d70*/  SHF.R.S32.HI R0, RZ, 0x6, R0 ;  /* 0x00000006ff007819 */ /* 0x000fe40000011400 */
        /* <DEDUP_REMOVED lines=23> */
.L_x_5186:
        /* <DEDUP_REMOVED lines=20> */
.L_x_5189:
[----:B------:R-:W-:Y:S05]  /*12030*/  BSYNC B6 ;  /* 0x0000000000067941 */ /* 0x000fea0003800000 */
.L_x_5188:
        /* <DEDUP_REMOVED lines=20> */
.L_x_5192:
        /* <DEDUP_REMOVED lines=15> */
.L_x_5191:
[----:B------:R-:W-:Y:S05]  /*12270*/  BSYNC B6 ;  /* 0x0000000000067941 */ /* 0x000fea0003800000 */
.L_x_5190:
        /* <DEDUP_REMOVED lines=17> */
[C---:B------:R-:W-:Y:S02]  /*12390*/  LOP3.LUT R21, R20.reuse, 0x40, RZ, 0xfc, !PT ;  /* 0x0000004014157812 */ /* 0x040fe400078efcff */
[----:B------:R-:W-:Y:S02]  /*123a0*/  LOP3.LUT R20, R20, 0x1c0, RZ, 0xfc, !PT ;  /* 0x000001c014147812 */ /* 0x000fe400078efcff */
[----:B------:R-:W-:Y:S02]  /*123b0*/  ISETP.GE.AND P3, PT, R21, UR4, PT ;  /* 0x0000000415007c0c */ /* 0x000fe4000bf66270 */
[----:B------:R-:W-:Y:S01]  /*123c0*/  ISETP.GE.AND P0, PT, R20, UR4, PT ;  /* 0x0000000414007c0c */ /* 0x000fe2000bf06270 */
[----:B------:R-:W1:Y:S01]  /*123d0*/  S2R R21, SR_TID.X ;  /* 0x0000000000157919 */ /* 0x000e620000002100 */
[----:B------:R-:W-:-:S02]  /*123e0*/  LOP3.LUT R33, R33, 0x38, RZ, 0xc0, !PT ;  /* 0x0000003821217812 */ /* 0x000fc400078ec0ff */
[----:B------:R-:W-:Y:S01]  /*123f0*/  ISETP.GE.AND P1, PT, R4, UR4, PT ;  /* 0x0000000404007c0c */ /* 0x000fe2000bf26270 */
[----:B------:R-:W3:Y:S01]  /*12400*/  S2R R20, SR_TID.X ;  /* 0x0000000000147919 */ /* 0x000ee20000002100 */
[----:B------:R-:W-:Y:S02]  /*12410*/  ISETP.GE.AND P2, PT, R33, UR4, PT ;  /* 0x0000000421007c0c */ /* 0x000fe4000bf46270 */
[----:B------:R-:W-:-:S03]  /*12420*/  SEL R6, RZ, 0x40, P1 ;  /* 0x00000040ff067807 */ /* 0x000fc60000800000 */
[----:B------:R-:W-:-:S04]  /*12430*/  @P3 LOP3.LUT R22, R22, 0x200, RZ, 0xfc, !PT ;  /* 0x0000020016163812 */ /* 0x000fc800078efcff */
[----:B------:R-:W-:-:S04]  /*12440*/  LOP3.LUT R22, R22, 0xfffffbff, RZ, 0xc0, !PT ;  /* 0xfffffbff16167812 */ /* 0x000fc800078ec0ff */
[----:B------:R-:W-:-:S04]  /*12450*/  @P2 LOP3.LUT R22, R22, 0x400, RZ, 0xfc, !PT ;  /* 0x0000040016162812 */ /* 0x000fc800078efcff */
[----:B------:R-:W-:Y:S01]  /*12460*/  LOP3.LUT R22, R22, 0xffffffdf, RZ, 0xc0, !PT ;  /* 0xffffffdf16167812 */ /* 0x000fe200078ec0ff */
[----:B---3--:R-:W-:-:S05]  /*12470*/  IMAD.SHL.U32 R20, R20, 0x8, RZ ;  /* 0x0000000814147824 */ /* 0x008fca00078e00ff */
        /* <DEDUP_REMOVED lines=8> */
[----:B-1----:R-:W-:Y:S01]  /*12500*/  IMAD.SHL.U32 R20, R21, 0x10, RZ ;  /* 0x0000001015147824 */ /* 0x002fe200078e00ff */
[----:B------:R-:W-:-:S02]  /*12510*/  SEL R31, RZ, 0x80, P0 ;  /* 0x00000080ff1f7807 */ /* 0x000fc40000000000 */
        /* <DEDUP_REMOVED lines=9> */
[----:B------:R-:W-:-:S04]  /*125b0*/  LOP3.LUT R22, R22, 0xfffffffb, RZ, 0xc0, !PT ;  /* 0xfffffffb16167812 */ /* 0x000fc800078ec0ff */
[----:B------:R-:W-:-:S04]  /*125c0*/  @P2 LOP3.LUT R22, R22, 0x4, RZ, 0xfc, !PT ;  /* 0x0000000416162812 */ /* 0x000fc800078efcff */
[----:B------:R-:W-:-:S04]  /*125d0*/  LOP3.LUT R22, R22, 0xfffffff7, RZ, 0xc0, !PT ;  /* 0xfffffff716167812 */ /* 0x000fc800078ec0ff */
[----:B------:R-:W-:Y:S02]  /*125e0*/  @P3 LOP3.LUT R22, R22, 0x8, RZ, 0xfc, !PT ;  /* 0x0000000816163812 */ /* 0x000fe400078efcff */
[----:B--2---:R-:W-:-:S05]  /*125f0*/  LEA R0, R0, 0xffffffc0, 0x6 ;  /* 0xffffffc000007811 */ /* 0x004fca00078e30ff */
[----:B------:R-:W-:Y:S01]  /*12600*/  IMAD.IADD R7, R20, 0x1, R0 ;  /* 0x0000000114077824 */ /* 0x000fe200078e0200 */
[----:B0---4-:R-:W-:Y:S06]  /*12610*/  BRA.DIV UR5, `(.L_x_5193) ;  /* 0x0000004e05b47947 */ /* 0x011fec000b800000 */
.L_x_5266:
        /* <DEDUP_REMOVED lines=46> */
[----:B------:R0:W-:Y:S05]  /*12900*/  STL [R1], R2 ;  /* 0x0000000201007387 */ /* 0x0001ea0000100800 */
[----:B------:R-:W-:-:S04]  /*12910*/  @P0 LOP3.LUT R22, R22, 0x1000, RZ, 0xfc, !PT ;  /* 0x0000100016160812 */ /* 0x000fc800078efcff */
[----:B------:R-:W-:-:S04]  /*12920*/  LOP3.LUT R22, R22, 0xfffffffe, RZ, 0xc0, !PT ;  /* 0xfffffffe16167812 */ /* 0x000fc800078ec0ff */
[----:B------:R-:W-:Y:S01]  /*12930*/  @P1 LOP3.LUT R22, R22, 0x1, RZ, 0xfc, !PT ;  /* 0x0000000116161812 */ /* 0x000fe200078efcff */
[----:B0-----:R-:W-:Y:S06]  /*12940*/  @!P0 BRA `(.L_x_5194) ;  /* 0x0000000000048947 */ /* 0x001fec0003800000 */
[----:B------:R-:W-:Y:S01]  /*12950*/  BPT.TRAP 0x1 ;  /* 0x000000040000795c */ /* 0x000fe20000300000 */
.L_x_5194:
        /* <DEDUP_REMOVED lines=9> */
.L_x_5267:
[----:B------:R-:W-:Y:S05]  /*129f0*/  BSYNC B0 ;  /* 0x0000000000007941 */ /* 0x000fea0003800000 */
.L_x_5195:
[----:B------:R-:W0:Y:S01]  /*12a00*/  LDL R2, [R1] ;  /* 0x0000000001027983 */ /* 0x000e220000100800 */
[----:B------:R-:W-:Y:S01]  /*12a10*/  ULDC.64 UR4, c[0x0][0x300] ;  /* 0x0000c00000047ab9 */ /* 0x000fe20000000a00 */
[----:B-----5:R-:W-:Y:S01]  /*12a20*/  SHF.R.S32.HI R4, RZ, 0x1f, R37 ;  /* 0x0000001fff047819 */ /* 0x020fe20000011425 */
[----:B------:R-:W1:Y:S01]  /*12a30*/  S2R R5, SR_TID.X ;  /* 0x0000000000057919 */ /* 0x000e620000002100 */
[----:B------:R-:W-:Y:S02]  /*12a40*/  LOP3.LUT R22, R22, 0xfffffffd, RZ, 0xc0, !PT ;  /* 0xfffffffd16167812 */ /* 0x000fe400078ec0ff */
[----:B-1----:R-:W-:Y:S01]  /*12a50*/  SHF.L.U32 R7, R5, 0x3, RZ ;  /* 0x0000000305077819 */ /* 0x002fe200000006ff */
[----:B------:R-:W-:-:S03]  /*12a60*/  IMAD R5, R24, 0x1000, R34 ;  /* 0x0000100018057824 */ /* 0x000fc600078e0222 */
        /* <DEDUP_REMOVED lines=59> */
.L_x_5277:
        /* <DEDUP_REMOVED lines=10> */
.L_x_5198:
        /* <DEDUP_REMOVED lines=11> */
.L_x_5199:
        /* <DEDUP_REMOVED lines=31> */
.L_x_5201:
[----:B------:R-:W-:Y:S05]  /*13160*/  BSYNC B6 ;  /* 0x0000000000067941 */ /* 0x000fea0003800000 */
.L_x_5200:
[----:B------:R-:W2:Y:S01]  /*13170*/  LDL R4, [R1+0x10] ;  /* 0x0000100001047983 */ /* 0x000ea20000100800 */
[----:B0-----:R-:W0:Y:S01]  /*13180*/  S2R R2, SR_TID.X ;  /* 0x0000000000027919 */ /* 0x001e220000002100 */
[----:B------:R-:W-:Y:S01]  /*13190*/  IMAD.MOV.U32 R21, RZ, RZ, R35 ;  /* 0x000000ffff157224 */ /* 0x000fe200078e0023 */
[----:B------:R-:W-:Y:S01]  /*131a0*/  ULDC.64 UR4, c[0x0][0x298] ;  /* 0x0000a60000047ab9 */ /* 0x000fe20000000a00 */
[----:B------:R-:W3:Y:S01]  /*131b0*/  LDC R5, c[0x0][0x448] ;  /* 0x00011200ff057b82 */ /* 0x000ee20000000800 */
[----:B------:R-:W4:Y:S04]  /*131c0*/  LDL R20, [R1+0x4] ;  /* 0x0000040001147983 */ /* 0x000f280000100800 */
[----:B------:R0:W5:Y:S02]  /*131d0*/  LDL R9, [R1+0x8] ;  /* 0x0000080001097983 */ /* 0x0001640000100800 */
[----:B0-----:R-:W-:-:S04]  /*131e0*/  LOP3.LUT R2, R2, 0x7f, RZ, 0xc0, !PT ;  /* 0x0000007f02027812 */ /* 0x001fc800078ec0ff */
[----:B------:R-:W-:Y:S02]  /*131f0*/  SHF.R.U32.HI R0, RZ, 0x3, R2 ;  /* 0x00000003ff007819 */ /* 0x000fe40000011602 */
[----:B------:R-:W0:Y:S01]  /*13200*/  LDC R2, c[0x0][0x448] ;  /* 0x00011200ff027b82 */ /* 0x000e220000000800 */
[----:B------:R-:W1:Y:S01]  /*13210*/  S2R R35, SR_TID.X ;  /* 0x0000000000237919 */ /* 0x000e620000002100 */
[----:B0-----:R-:W-:-:S13]  /*13220*/  ISETP.NE.AND P6, PT, R2, 0x1, PT ;  /* 0x000000010200780c */ /* 0x001fda0003fc5270 */
[----:B------:R-:W0:Y:S01]  /*13230*/  @P6 LDC R3, c[0x0][0x44c] ;  /* 0x00011300ff036b82 */ /* 0x000e220000000800 */
[----:B-1----:R-:W-:-:S07]  /*13240*/  IMAD.SHL.U32 R35, R35, 0x10, RZ ;  /* 0x0000001023237824 */ /* 0x002fce00078e00ff */
[----:B------:R-:W1:Y:S01]  /*13250*/  @P6 LDC R2, c[0x0][0x450] ;  /* 0x00011400ff026b82 */ /* 0x000e620000000800 */
[----:B------:R-:W-:-:S05]  /*13260*/  LOP3.LUT R35, R0, 0x70, R35, 0xf8, !PT ;  /* 0x0000007000237812 */ /* 0x000fca00078ef823 */
[----:B------:R-:W-:-:S04]  /*13270*/  IMAD R35, R17, 0x40, R35 ;  /* 0x0000004011237824 */ /* 0x000fc800078e0223 */
[----:B------:R-:W-:Y:S02]  /*13280*/  IMAD.MOV.U32 R0, RZ, RZ, R35 ;  /* 0x000000ffff007224 */ /* 0x000fe400078e0023 */
[----:B0-----:R-:W-:-:S05]  /*13290*/  @P6 IMAD.HI.U32 R3, R35, R3, RZ ;  /* 0x0000000323036227 */ /* 0x001fca00078e00ff */
[----:B-1----:R-:W-:Y:S01]  /*132a0*/  @P6 SHF.R.U32.HI R0, RZ, R2, R3 ;  /* 0x00000002ff006219 */ /* 0x002fe20000011603 */
[----:B------:R-:W-:Y:S01]  /*132b0*/  IMAD.WIDE.U32 R2, R36, UR4, RZ ;  /* 0x0000000424027c25 */ /* 0x000fe2000f8e00ff */
[----:B------:R-:W0:Y:S03]  /*132c0*/  S2R R6, SR_TID.X ;  /* 0x0000000000067919 */ /* 0x000e260000002100 */
        /* <DEDUP_REMOVED lines=22> */
[----:B---3--:R-:W-:Y:S02]  /*13430*/  IMAD R0, R5, R0, R35 ;  /* 0x0000000005007224 */ /* 0x008fe400078e0223 */
        /* <DEDUP_REMOVED lines=15> */
[----:B-----5:R-:W-:Y:S01]  /*13530*/  IMAD R3, R9, R5, RZ ;  /* 0x0000000509037224 */ /* 0x020fe200078e02ff */
[----:B------:R-:W-:Y:S01]  /*13540*/  SHFL.IDX PT, R4, R2, RZ, 0x181f ;  /* 0x00181fff02047589 */ /* 0x000fe200000e0000 */
[----:B------:R-:W-:Y:S01]  /*13550*/  IMAD R17, R17, 0x40, R8 ;  /* 0x0000004011117824 */ /* 0x000fe200078e0208 */
[----:B------:R-:W-:Y:S02]  /*13560*/  LOP3.LUT R22, R22, 0xfffffeff, RZ, 0xc0, !PT ;  /* 0xfffffeff16167812 */ /* 0x000fe400078ec0ff */
[----:B------:R-:W0:Y:S02]  /*13570*/  SHFL.IDX PT, R5, R0, RZ, 0x181f ;  /* 0x00181fff00057589 */ /* 0x000e2400000e0000 */
[----:B------:R-:W-:-:S13]  /*13580*/  ISETP.GE.AND P2, PT, R17, R3, PT ;  /* 0x000000031100720c */ /* 0x000fda0003f46270 */
[----:B------:R-:W-:-:S04]  /*13590*/  @P2 LOP3.LUT R22, R22, 0x100, RZ, 0xfc, !PT ;  /* 0x0000010016162812 */ /* 0x000fc800078efcff */
[----:B------:R-:W-:Y:S02]  /*135a0*/  LOP3.LUT R22, R22, 0xffffff7f, RZ, 0xc0, !PT ;  /* 0xffffff7f16167812 */ /* 0x000fe400078ec0ff */
[----:B0-----:R-:W-:-:S05]  /*135b0*/  @!P2 LEA R5, P1, R7, R5, 0x1 ;  /* 0x000000050705a211 */ /* 0x001fca00078208ff */
[----:B------:R-:W-:-:S05]  /*135c0*/  @!P2 IMAD.X R4, RZ, RZ, R4, P1 ;  /* 0x000000ffff04a224 */ /* 0x000fca00008e0604 */
        /* <DEDUP_REMOVED lines=30> */
.L_x_5286:
[----:B------:R-:W-:Y:S01]  /*137b0*/  VIADD R17, R17, 0x30 ;  /* 0x0000003011117836 */ /* 0x000fe20000000000 */
[----:B------:R-:W-:-:S04]  /*137c0*/  LOP3.LUT R22, R22, 0xfffeffff, RZ, 0xc0, !PT ;  /* 0xfffeffff16167812 */ /* 0x000fc800078ec0ff */
[----:B------:R-:W-:-:S13]  /*137d0*/  ISETP.GE.AND P2, PT, R17, R3, PT ;  /* 0x000000031100720c */ /* 0x000fda0003f46270 */
[----:B0-----:R-:W-:Y:S02]  /*137e0*/  @!P2 LEA R2, P1, R7, R0, 0x1 ;  /* 0x000000000702a211 */ /* 0x001fe400078208ff */
[----:B------:R-:W-:-:S03]  /*137f0*/  @P2 LOP3.LUT R22, R22, 0x10000, RZ, 0xfc, !PT ;  /* 0x0001000016162812 */ /* 0x000fc600078efcff */
[----:B-1----:R-:W-:-:S05]  /*13800*/  @!P2 IMAD.X R3, RZ, RZ, R4, P1 ;  /* 0x000000ffff03a224 */ /* 0x002fca00008e0604 */
[----:B------:R-:W-:Y:S01]  /*13810*/  @!PT LDS RZ, [RZ] ;  /* 0x00000000fffff984 */ /* 0x000fe20000000800 */
[----:B------:R-:W-:Y:S01]  /*13820*/  @!PT LDS RZ, [RZ] ;  /* 0x00000000fffff984 */ /* 0x000fe20000000800 */
[----:B------:R-:W-:Y:S01]  /*13830*/  @!PT LDS RZ, [RZ] ;  /* 0x00000000fffff984 */ /* 0x000fe20000000800 */
[----:B------:R0:W-:Y:S01]  /*13840*/  @!P2 LDGSTS.E.BYPASS.LTC128B.128 [R25+0x21c00], desc[UR44][R2.64], !P0 ;  /* 0x21c000000219afae */ /* 0x0001e2000c101d6c */
[----:B------:R-:W-:Y:S01]  /*13850*/  PLOP3.LUT P0, PT, PT, PT, PT, 0x80, 0x0 ;  /* 0x000000000000781c */ /* 0x000fe20003f0f070 */
[----:B------:R-:W-:-:S12]  /*13860*/  NOP ;  /* 0x0000000000007918 */ /* 0x000fd80000000000 */
.L_x_5203:
        /* <DEDUP_REMOVED lines=28> */
.L_x_5205:
[----:B------:R-:W-:Y:S05]  /*13a30*/  BSYNC B6 ;  /* 0x0000000000067941 */ /* 0x000fea0003800000 */
.L_x_5204:
        /* <DEDUP_REMOVED lines=55> */
[----:B------:R-:W-:-:S02]  /*13db0*/  LOP3.LUT R7, R17, 0x40, RZ, 0xfc, !PT ;  /* 0x0000004011077812 */ /* 0x000fc400078efcff */
[----:B0-----:R-:W-:-:S04]  /*13dc0*/  SHF.L.U32 R17, R10, 0x3, RZ ;  /* 0x000000030a117819 */ /* 0x001fc800000006ff */
        /* <DEDUP_REMOVED lines=107> */
.L_x_5296:
        /* <DEDUP_REMOVED lines=23> */
.L_x_5208:
[----:B------:R-:W-:Y:S05]  /*145f0*/  BSYNC B0 ;  /* 0x0000000000007941 */ /* 0x000fea0003800000 */
.L_x_5207:
[----:B------:R-:W-:Y:S01]  /*14600*/  NOP ;  /* 0x0000000000007918 */ /* 0x000fe20000000000 */
[----:B------:R-:W-:-:S13]  /*14610*/  PLOP3.LUT P0, PT, PT, PT, PT, 0x80, 0x0 ;  /* 0x000000000000781c */ /* 0x000fda0003f0f070 */
.L_x_5209:
        /* <DEDUP_REMOVED lines=18> */
.L_x_5297:
[----:B------:R-:W-:Y:S05]  /*14740*/  BSYNC B0 ;  /* 0x0000000000007941 */ /* 0x000fea0003800000 */
.L_x_5210:
[----:B------:R-:W-:-:S05]  /*14750*/  IMAD.U32 R2, RZ, RZ, UR36 ;  /* 0x00000024ff027e24 */ /* 0x000fca000f8e00ff */
[----:B------:R-:W-:-:S13]  /*14760*/  ISETP.NE.AND P0, PT, R2, 0x3, PT ;  /* 0x000000030200780c */ /* 0x000fda0003f05270 */
[----:B------:R-:W-:Y:S05]  /*14770*/  @!P0 BRA `(.L_x_5212) ;  /* 0x0000000000048947 */ /* 0x000fea0003800000 */
[----:B------:R-:W-:Y:S01]  /*14780*/  BPT.TRAP 0x1 ;  /* 0x000000040000795c */ /* 0x000fe20000300000 */
.L_x_5212:
[----:B0-----:R-:W-:Y:S01]  /*14790*/  SHF.L.U32 R0, R26, 0x1f, RZ ;  /* 0x0000001f1a007819 */ /* 0x001fe200000006ff */
[----:B------:R-:W-:Y:S03]  /*147a0*/  BSSY B0, `(.L_x_5213) ;  /* 0x0000003000007945 */ /* 0x000fe60003800000 */
[----:B------:R-:W0:Y:S02]  /*147b0*/  SYNCS.PHASECHK.TRANS64.TRYWAIT P0, [R27+URZ+0x38860], R0 ;  /* 0x038860001b0075a7 */ /* 0x000e24000800017f */
[----:B0-----:R-:W-:Y:S05]  /*147c0*/  @!P0 BRA `(.L_x_5214) ;  /* 0x0000004400088947 */ /* 0x001fea0003800000 */
.L_x_5298:
[----:B------:R-:W-:Y:S05]  /*147d0*/  BSYNC B0 ;  /* 0x0000000000007941 */ /* 0x000fea0003800000 */
.L_x_5213:
        /* <DEDUP_REMOVED lines=110> */
.L_x_5308:
[C---:B------:R-:W-:Y:S02]  /*14ec0*/  LOP3.LUT P6, RZ, R22.reuse, 0x40, RZ, 0xc0, !PT ;  /* 0x0000004016ff7812 */ /* 0x040fe400078cc0ff */
[----:B------:R-:W-:Y:S02]  /*14ed0*/  LOP3.LUT R22, R22, 0xfffffeff, RZ, 0xc0, !PT ;  /* 0xfffffeff16167812 */ /* 0x000fe400078ec0ff */
[C---:B------:R-:W-:Y:S02]  /*14ee0*/  ISETP.LT.OR P6, PT, R30.reuse, 0x31, P6 ;  /* 0x000000311e00780c */ /* 0x040fe400037c1670 */
[----:B------:R-:W-:-:S11]  /*14ef0*/  ISETP.LT.OR P5, PT, R30, 0x31, !P5 ;  /* 0x000000311e00780c */ /* 0x000fd60006fa1670 */
[----:B------:R-:W-:Y:S02]  /*14f00*/  @P6 LOP3.LUT R22, R22, 0x100, RZ, 0xfc, !PT ;  /* 0x0000010016166812 */ /* 0x000fe400078efcff */
[----:B------:R-:W-:Y:S02]  /*14f10*/  ISETP.LT.OR P6, PT, R30, 0x31, !P4 ;  /* 0x000000311e00780c */ /* 0x000fe400067c1670 */
[----:B------:R-:W-:Y:S02]  /*14f20*/  LOP3.LUT R22, R22, 0xffbfffff, RZ, 0xc0, !PT ;  /* 0xffbfffff16167812 */ /* 0x000fe400078ec0ff */
[----:B------:R-:W-:Y:S02]  /*14f30*/  ISETP.LT.OR P4, PT, R30, 0x31, !P2 ;  /* 0x000000311e00780c */ /* 0x000fe40005781670 */
        /* <DEDUP_REMOVED lines=26> */
.L_x_5216:
        /* <DEDUP_REMOVED lines=11> */
.L_x_5217:
[----:B------:R-:W2:Y:S01]  /*15190*/  LDL R3, [R1+0xc] ;  /* 0x00000c0001037983 */ /* 0x000ea20000100800 */
[----:B------:R1:W-:Y:S01]  /*151a0*/  SYNCS.ARRIVE.TRANS64.A1T0 RZ, [R27+URZ+0x38850], RZ ;  /* 0x038850ff1bff79a7 */ /* 0x0003e2000810003f */
[----:B------:R-:W-:Y:S01]  /*151b0*/  BSSY B0, `(.L_x_5218) ;  /* 0x00000f7000007945 */ /* 0x000fe20003800000 */
[----:B--2---:R-:W-:-:S13]  /*151c0*/  ISETP.GE.AND P0, PT, R3, 0x2, PT ;  /* 0x000000020300780c */ /* 0x004fda0003f06270 */
[----:B-1----:R-:W-:Y:S05]  /*151d0*/  @!P0 BRA `(.L_x_5219) ;  /* 0x0000000c00d08947 */ /* 0x002fea0003800000 */
[----:B------:R-:W2:Y:S01]  /*151e0*/  LDL.LU R2, [R1+0x24] ;  /* 0x0000240001027983 */ /* 0x000ea20000300800 */
[----:B------:R-:W-:Y:S01]  /*151f0*/  LOP3.LUT R30, R31, 0x80, RZ, 0xc0, !PT ;  /* 0x000000801f1e7812 */ /* 0x000fe200078ec0ff */
[----:B------:R-:W-:-:S03]  /*15200*/  VIADD R7, R3, 0xfffffffe ;  /* 0xfffffffe03077836 */ /* 0x000fc60000000000 */
[----:B------:R-:W-:Y:S02]  /*15210*/  SHF.R.U32.HI R30, RZ, 0x3, R30 ;  /* 0x00000003ff1e7819 */ /* 0x000fe4000001161e */
[----:B--2---:R-:W-:-:S04]  /*15220*/  LOP3.LUT R2, R2, 0x40, RZ, 0xc0, !PT ;  /* 0x0000004002027812 */ /* 0x004fc800078ec0ff */
[----:B------:R-:W-:-:S07]  /*15230*/  SHF.R.U32.HI R31, RZ, 0x2, R2 ;  /* 0x00000002ff1f7819 */ /* 0x000fce0000011602 */
.L_x_5232:
        /* <DEDUP_REMOVED lines=44> */
.L_x_5220:
[----:B------:R-:W-:Y:S01]  /*15500*/  IMAD R6, R24, 0x8, R23 ;  /* 0x0000000818067824 */ /* 0x000fe200078e0217 */
[----:B------:R-:W-:Y:S01]  /*15510*/  SHF.L.U32 R17, R26, 0x1f, RZ ;  /* 0x0000001f1a117819 */ /* 0x000fe200000006ff */
[----:B------:R-:W-:Y:S01]  /*15520*/  BSSY B1, `(.L_x_5221) ;  /* 0x0000004000017945 */ /* 0x000fe20003800000 */
[----:B------:R-:W-:Y:S02]  /*15530*/  SHF.R.S32.HI R9, RZ, 0x1f, R5 ;  /* 0x0000001fff097819 */ /* 0x000fe40000011405 */
[----:B------:R-:W0:Y:S02]  /*15540*/  SYNCS.PHASECHK.TRANS64.TRYWAIT P0, [R6+URZ+0x38840], R17 ;  /* 0x03884011060075a7 */ /* 0x000e24000800017f */
[----:B0-----:R-:W-:Y:S05]  /*15550*/  @!P0 BRA `(.L_x_5222) ;  /* 0x0000003c00e08947 */ /* 0x001fea0003800000 */
.L_x_5309:
[----:B------:R-:W-:Y:S05]  /*15560*/  BSYNC B1 ;  /* 0x0000000000017941 */ /* 0x000fea0003800000 */
.L_x_5221:
        /* <DEDUP_REMOVED lines=42> */
.L_x_5319:
        /* <DEDUP_REMOVED lines=8> */
.L_x_5224:
        /* <DEDUP_REMOVED lines=11> */
.L_x_5225:
[----:B------:R2:W-:Y:S01]  /*15940*/  SYNCS.ARRIVE.TRANS64.A1T0 RZ, [R6+URZ+0x38830], RZ ;  /* 0x038830ff06ff79a7 */ /* 0x0005e2000810003f */
[----:B------:R-:W-:Y:S05]  /*15950*/  @!P2 BRA `(.L_x_5226) ;  /* 0x000000000004a947 */ /* 0x000fea0003800000 */
[----:B------:R-:W-:Y:S01]  /*15960*/  BPT.TRAP 0x1 ;  /* 0x000000040000795c */ /* 0x000fe20000300000 */
.L_x_5226:
[----:B------:R-:W3:Y:S01]  /*15970*/  SYNCS.PHASECHK.TRANS64.TRYWAIT P0, [R6+URZ+0x38860], R17 ;  /* 0x03886011060075a7 */ /* 0x000ee2000800017f */
[----:B------:R-:W-:Y:S04]  /*15980*/  BSSY B1, `(.L_x_5227) ;  /* 0x0000002000017945 */ /* 0x000fe80003800000 */
[----:B---3--:R-:W-:Y:S05]  /*15990*/  @!P0 BRA `(.L_x_5228) ;  /* 0x0000004000008947 */ /* 0x008fea0003800000 */
.L_x_5320:
[----:B------:R-:W-:Y:S05]  /*159a0*/  BSYNC B1 ;  /* 0x0000000000017941 */ /* 0x000fea0003800000 */
.L_x_5227:
        /* <DEDUP_REMOVED lines=81> */
.L_x_5330:
        /* <DEDUP_REMOVED lines=25> */
.L_x_5230:
        /* <DEDUP_REMOVED lines=11> */
.L_x_5231:
[----:B------:R3:W-:Y:S01]  /*16100*/  SYNCS.ARRIVE.TRANS64.A1T0 RZ, [R6+URZ+0x38850], RZ ;  /* 0x038850ff06ff79a7 */ /* 0x0007e2000810003f */
[----:B------:R-:W-:Y:S05]  /*16110*/  @P3 BRA `(.L_x_5232) ;  /* 0xfffffff000483947 */ /* 0x000fea000383ffff */
.L_x_5219:
[----:B------:R-:W-:Y:S05]  /*16120*/  BSYNC B0 ;  /* 0x0000000000007941 */ /* 0x000fea0003800000 */
.L_x_5218:
        /* <DEDUP_REMOVED lines=21> */
.L_x_5234:
[----:B------:R-:W-:Y:S05]  /*16280*/  BSYNC B0 ;  /* 0x0000000000007941 */ /* 0x000fea0003800000 */
.L_x_5233:
[----:B------:R-:W-:-:S07]  /*16290*/  SEL R24, R24, RZ, P0 ;  /* 0x000000ff18187207 */ /* 0x000fce0000000000 */
.L_x_5187:
[----:B------:R-:W-:Y:S05]  /*162a0*/  BSYNC B7 ;  /* 0x0000000000077941 */ /* 0x000fea0003800000 */
.L_x_5185:
        /* <DEDUP_REMOVED lines=11> */
.L_x_5235:
        /* <DEDUP_REMOVED lines=11> */
[----:B------:R-:W-:Y:S02]  /*16410*/  MOV R17, RZ ;  /* 0x000000ff00117202 */ /* 0x000fe40000000f00 */
[C---:B------:R-:W-:Y:S01]  /*16420*/  ISETP.GE.U32.AND P2, PT, R8.reuse, 0x2, PT ;  /* 0x000000020800780c */ /* 0x040fe20003f46070 */
[----:B------:R-:W-:Y:S01]  /*16430*/  SHFL.IDX PT, R0, R16, RZ, 0x1f ;  /* 0x00001fff10007589 */ /* 0x000fe200000e0000 */
[C---:B------:R-:W-:Y:S02]  /*16440*/  ISETP.GE.U32.AND P3, PT, R8.reuse, 0x4, PT ;  /* 0x000000040800780c */ /* 0x040fe40003f66070 */
        /* <DEDUP_REMOVED lines=21> */
.L_x_5340:
[----:B------:R-:W-:Y:S02]  /*165a0*/  ULDC UR4, c[0x0][0xd38] ;  /* 0x00034e0000047ab9 */ /* 0x000fe40000000800 */
[----:B------:R-:W-:-:S04]  /*165b0*/  IMAD.U32 R4, RZ, RZ, UR4 ;  /* 0x00000004ff047e24 */ /* 0x000fc8000f8e00ff */
[----:B--2---:R-:W-:-:S04]  /*165c0*/  IMAD R14, R14, R4, RZ ;  /* 0x000000040e0e7224 */ /* 0x004fc800078e02ff */
[----:B------:R-:W-:-:S05]  /*165d0*/  IMAD.IADD R5, R5, 0x1, R14 ;  /* 0x0000000105057824 */ /* 0x000fca00078e020e */
[----:B------:R-:W-:-:S13]  /*165e0*/  ISETP.GT.AND P6, PT, R5, R0, PT ;  /* 0x000000000500720c */ /* 0x000fda0003fc4270 */
[----:B------:R-:W-:Y:S05]  /*165f0*/  @P6 BRA `(.L_x_5238) ;  /* 0x00000000009c6947 */ /* 0x000fea0003800000 */
.L_x_5243:
        /* <DEDUP_REMOVED lines=14> */
.L_x_5241:
[----:B------:R-:W-:Y:S05]  /*166e0*/  BSYNC B0 ;  /* 0x0000000000007941 */ /* 0x000fea0003800000 */
.L_x_5240:
        /* <DEDUP_REMOVED lines=18> */
.L_x_5348:
[----:B------:R-:W-:Y:S02]  /*16810*/  ULDC UR4, c[0x0][0xd38] ;  /* 0x00034e0000047ab9 */ /* 0x000fe40000000800 */
[----:B------:R-:W-:-:S04]  /*16820*/  IMAD.U32 R4, RZ, RZ, UR4 ;  /* 0x00000004ff047e24 */ /* 0x000fc8000f8e00ff */
[----:B--2---:R-:W-:-:S04]  /*16830*/  IMAD R14, R14, R4, RZ ;  /* 0x000000040e0e7224 */ /* 0x004fc800078e02ff */
[----:B------:R-:W-:-:S05]  /*16840*/  IMAD.IADD R5, R14, 0x1, R5 ;  /* 0x000000010e057824 */ /* 0x000fca00078e0205 */
[----:B------:R-:W-:-:S13]  /*16850*/  ISETP.GT.AND P6, PT, R5, R0, PT ;  /* 0x000000000500720c */ /* 0x000fda0003fc4270 */
[----:B------:R-:W-:Y:S05]  /*16860*/  @!P6 BRA `(.L_x_5243) ;  /* 0xfffffffc0064e947 */ /* 0x000fea000383ffff */
.L_x_5238:
        /* <DEDUP_REMOVED lines=8> */
.L_x_5352:
[----:B------:R-:W-:Y:S01]  /*168f0*/  ISETP.NE.AND P0, PT, R3, RZ, PT ;  /* 0x000000ff0300720c */ /* 0x000fe20003f05270 */
[----:B------:R-:W-:-:S12]  /*16900*/  IMAD.MOV.U32 R14, RZ, RZ, RZ ;  /* 0x000000ffff0e7224 */ /* 0x000fd800078e00ff */
[----:B------:R-:W-:Y:S05]  /*16910*/  @!P0 BRA `(.L_x_5245) ;  /* 0x0000000000108947 */ /* 0x000fea0003800000 */
[----:B------:R-:W-:Y:S01]  /*16920*/  UMOV UR4, 0xffffffff ;  /* 0xffffffff00047882 */ /* 0x000fe20000000000 */
[----:B------:R-:W-:Y:S02]  /*16930*/  VIADD R12, R6, 0xffffffff ;  /* 0xffffffff060c7836 */ /* 0x000fe40000000000 */
[----:B------:R-:W-:Y:S05]  /*16940*/  BRA.DIV UR4, `(.L_x_5246) ;  /* 0x00000042042c7947 */ /* 0x000fea000b800000 */
[----:B------:R4:W0:Y:S02]  /*16950*/  SHFL.IDX PT, R14, R2, R12, 0x1f ;  /* 0x00001f0c020e7589 */ /* 0x00082400000e0000 */
.L_x_5245:
        /* <DEDUP_REMOVED lines=66> */
.L_x_5239:
[----:B------:R-:W-:Y:S01]  /*16d80*/  UMOV UR4, URZ ;  /* 0x0000003f00047c82 */ /* 0x000fe20008000000 */
[----:B------:R-:W-:Y:S01]  /*16d90*/  UMOV UR5, URZ ;  /* 0x0000003f00057c82 */ /* 0x000fe20008000000 */
[----:B------:R-:W-:Y:S01]  /*16da0*/  ULDC UR6, c[0x0][0xd3c] ;  /* 0x00034f0000067ab9 */ /* 0x000fe20000000800 */
[----:B------:R-:W-:Y:S02]  /*16db0*/  IMAD.MOV.U32 R16, RZ, RZ, R0 ;  /* 0x000000ffff107224 */ /* 0x000fe400078e0000 */
[----:B------:R-:W-:Y:S02]  /*16dc0*/  IMAD.U32 R17, RZ, RZ, UR4 ;  /* 0x00000004ff117e24 */ /* 0x000fe4000f8e00ff */
[----:B------:R-:W-:Y:S02]  /*16dd0*/  IMAD.U32 R18, RZ, RZ, UR5 ;  /* 0x00000005ff127e24 */ /* 0x000fe4000f8e00ff */
[----:B------:R-:W-:-:S07]  /*16de0*/  IMAD.U32 R19, RZ, RZ, UR6 ;  /* 0x00000006ff137e24 */ /* 0x000fce000f8e00ff */
.L_x_5247:
        /* <DEDUP_REMOVED lines=10> */
.L_x_5236:
[----:B------:R-:W-:Y:S02]  /*16e90*/  ULDC UR4, c[0x0][0xd3c] ;  /* 0x00034f0000047ab9 */ /* 0x000fe40000000800 */
[----:B0-----:R-:W-:-:S13]  /*16ea0*/  ISETP.GE.AND P0, PT, R19, UR4, PT ;  /* 0x0000000413007c0c */ /* 0x001fda000bf06270 */
[----:B------:R-:W-:Y:S05]  /*16eb0*/  @!P0 BRA `(.L_x_5248) ;  /* 0xffffffa800588947 */ /* 0x000fea000383ffff */
[----:B------:R-:W-:Y:S05]  /*16ec0*/  BSYNC B8 ;  /* 0x0000000000087941 */ /* 0x000fea0003800000 */
.L_x_5181:
        /* <DEDUP_REMOVED lines=12> */
.L_x_5355:
[----:B------:R-:W-:Y:S05]  /*16f90*/  BSYNC B0 ;  /* 0x0000000000007941 */ /* 0x000fea0003800000 */
.L_x_5249:
[----:B------:R-:W-:-:S03]  /*16fa0*/  UMOV UR4, 0xffffffff ;  /* 0xffffffff00047882 */ /* 0x000fc60000000000 */
[----:B------:R-:W-:Y:S05]  /*16fb0*/  BRA.DIV UR4, `(.L_x_5251) ;  /* 0x0000003a04c87947 */ /* 0x000fea000b800000 */
[----:B------:R-:W0:Y:S02]  /*16fc0*/  S2R R0, SR_TID.X ;  /* 0x0000000000007919 */ /* 0x000e240000002100 */
[----:B0-----:R-:W-:-:S04]  /*16fd0*/  SHF.R.U32.HI R0, RZ, 0x5, R0 ;  /* 0x00000005ff007819 */ /* 0x001fc80000011600 */
[----:B------:R-:W-:-:S05]  /*16fe0*/  LOP3.LUT R0, R0, 0x3, RZ, 0xc0, !PT ;  /* 0x0000000300007812 */ /* 0x000fca00078ec0ff */
[----:B------:R0:W0:Y:S02]  /*16ff0*/  SHFL.IDX PT, R14, R0, RZ, 0x1f ;  /* 0x00001fff000e7589 */ /* 0x00002400000e0000 */
.L_x_5358:
[----:B0-----:R-:W-:Y:S01]  /*17000*/  ISETP.NE.AND P0, PT, R14, RZ, PT ;  /* 0x000000ff0e00720c */ /* 0x001fe20003f05270 */
[----:B------:R-:W-:-:S12]  /*17010*/  BSSY B0, `(.L_x_5252) ;  /* 0x0000024000007945 */ /* 0x000fd80003800000 */
[----:B------:R-:W-:Y:S05]  /*17020*/  @P0 BRA `(.L_x_5253) ;  /* 0x0000000000880947 */ /* 0x000fea0003800000 */
[----:B------:R-:W-:-:S03]  /*17030*/  UMOV UR4, 0xffffffff ;  /* 0xffffffff00047882 */ /* 0x000fc60000000000 */
[----:B------:R-:W-:Y:S05]  /*17040*/  BRA.DIV UR4, `(.L_x_5254) ;  /* 0x0000003a04d87947 */ /* 0x000fea000b800000 */
[----:B------:R-:W-:-:S13]  /*17050*/  ELECT P6, URZ, PT ;  /* 0x00000000003f782f */ /* 0x000fda00038c0000 */
.L_x_5361:
[----:B------:R-:W-:Y:S05]  /*17060*/  @!P6 BRA `(.L_x_5253) ;  /* 0x000000000078e947 */ /* 0x000fea0003800000 */
[----:B------:R-:W-:-:S06]  /*17070*/  ULOP3.LUT UR4, UR42, 0x2, URZ, 0xfc, !UPT ;  /* 0x000000022a047892 */ /* 0x000fcc000f8efc3f */
[----:B------:R-:W-:-:S05]  /*17080*/  IMAD.U32 R0, RZ, RZ, UR4 ;  /* 0x00000004ff007e24 */ /* 0x000fca000f8e00ff */
[----:B------:R-:W-:-:S13]  /*17090*/  ISETP.NE.AND P0, PT, R0, 0x3, PT ;  /* 0x000000030000780c */ /* 0x000fda0003f05270 */
[----:B------:R-:W-:Y:S05]  /*170a0*/  @!P0 BRA `(.L_x_5255) ;  /* 0x0000000000048947 */ /* 0x000fea0003800000 */
[----:B------:R-:W-:Y:S01]  /*170b0*/  BPT.TRAP 0x1 ;  /* 0x000000040000795c */ /* 0x000fe20000300000 */
.L_x_5255:
[----:B------:R-:W-:Y:S01]  /*170c0*/  IMAD R5, R24, 0x8, R7 ;  /* 0x0000000818057824 */ /* 0x000fe200078e0207 */
[----:B------:R-:W-:Y:S01]  /*170d0*/  SHF.L.U32 R0, R26, 0x1f, RZ ;  /* 0x0000001f1a007819 */ /* 0x000fe200000006ff */
[----:B------:R-:W-:-:S03]  /*170e0*/  VIADD R24, R24, 0x1 ;  /* 0x0000000118187836 */ /* 0x000fc60000000000 */
[----:B------:R-:W0:Y:S02]  /*170f0*/  SYNCS.PHASECHK.TRANS64.TRYWAIT P1, [R5+URZ+0x38840], R0 ;  /* 0x03884000050075a7 */ /* 0x000e24000802017f */
[----:B------:R-:W-:-:S04]  /*17100*/  ISETP.NE.AND P2, PT, R24, 0x2, PT ;  /* 0x000000021800780c */ /* 0x000fc80003f45270 */
[----:B------:R-:W-:Y:S01]  /*17110*/  SEL R3, RZ, 0x1, P2 ;  /* 0x00000001ff037807 */ /* 0x000fe20001000000 */
[----:B0-----:R-:W-:Y:S08]  /*17120*/  @!P1 BRA `(.L_x_5256) ;  /* 0x0000003800c09947 */ /* 0x001ff00003800000 */
.L_x_5362:
[----:B------:R-:W-:Y:S02]  /*17130*/  SEL R24, R24, RZ, P2 ;  /* 0x000000ff18187207 */ /* 0x000fe40001000000 */
[----:B------:R-:W-:Y:S01]  /*17140*/  LOP3.LUT R2, R26, R3, RZ, 0x3c, !PT ;  /* 0x000000031a027212 */ /* 0x000fe200078e3cff */
[----:B------:R-:W-:Y:S06]  /*17150*/  @!P0 BRA `(.L_x_5257) ;  /* 0x0000000000048947 */ /* 0x000fec0003800000 */
[----:B------:R-:W-:Y:S01]  /*17160*/  BPT.TRAP 0x1 ;  /* 0x000000040000795c */ /* 0x000fe20000300000 */
.L_x_5257:
[----:B------:R-:W-:Y:S01]  /*17170*/  IMAD R3, R24, 0x8, R7 ;  /* 0x0000000818037824 */ /* 0x000fe200078e0207 */
[----:B------:R-:W-:-:S04]  /*17180*/  SHF.L.U32 R2, R2, 0x1f, RZ ;  /* 0x0000001f02027819 */ /* 0x000fc800000006ff */
[----:B------:R-:W0:Y:S02]  /*17190*/  SYNCS.PHASECHK.TRANS64.TRYWAIT P1, [R3+URZ+0x38840], R2 ;  /* 0x03884002030075a7 */ /* 0x000e24000802017f */
[----:B0-----:R-:W-:Y:S05]  /*171a0*/  @!P1 BRA `(.L_x_5258) ;  /* 0x0000003800b49947 */ /* 0x001fea0003800000 */
.L_x_5363:
[----:B------:R-:W-:Y:S05]  /*171b0*/  @!P0 BRA `(.L_x_5259) ;  /* 0x0000000000048947 */ /* 0x000fea0003800000 */
[----:B------:R-:W-:Y:S01]  /*171c0*/  BPT.TRAP 0x1 ;  /* 0x000000040000795c */ /* 0x000fe20000300000 */
.L_x_5259:
[----:B------:R-:W0:Y:S02]  /*171d0*/  SYNCS.PHASECHK.TRANS64.TRYWAIT P1, [R5+URZ+0x38860], R0 ;  /* 0x03886000050075a7 */ /* 0x000e24000802017f */
[----:B0-----:R-:W-:Y:S05]  /*171e0*/  @!P1 BRA `(.L_x_5260) ;  /* 0x0000003800b89947 */ /* 0x001fea0003800000 */
.L_x_5364:
[----:B------:R-:W-:Y:S05]  /*171f0*/  @!P0 BRA `(.L_x_5261) ;  /* 0x0000000000048947 */ /* 0x000fea0003800000 */
[----:B------:R-:W-:Y:S01]  /*17200*/  BPT.TRAP 0x1 ;  /* 0x000000040000795c */ /* 0x000fe20000300000 */
.L_x_5261:
[----:B------:R0:W0:Y:S02]  /*17210*/  SYNCS.PHASECHK.TRANS64.TRYWAIT P0, [R3+URZ+0x38860], R2 ;  /* 0x03886002030075a7 */ /* 0x000024000800017f */
[----:B0-----:R-:W-:Y:S05]  /*17220*/  @!P0 NANOSLEEP.SYNCS 0x989680 ;  /* 0x009896800000895d */ /* 0x001fea0003900000 */
[----:B------:R-:W0:Y:S02]  /*17230*/  @!P0 SYNCS.PHASECHK.TRANS64 P0, [R3+URZ+0x38860], R2 ;  /* 0x03886002030085a7 */ /* 0x000e24000800007f */
[----:B0-----:R-:W-:Y:S05]  /*17240*/  @!P0 BRA `(.L_x_5261) ;  /* 0xfffffffc00f08947 */ /* 0x001fea000383ffff */
.L_x_5253:
[----:B------:R-:W-:Y:S05]  /*17250*/  BSYNC B0 ;  /* 0x0000000000007941 */ /* 0x000fea0003800000 */
.L_x_5252:
[----:B------:R-:W-:Y:S05]  /*17260*/  EXIT ;  /* 0x000000000000794d */ /* 0x000fea0003800000 */
.L_x_5123:
[----:B0-----:R0:W1:Y:S02]  /*17270*/  SYNCS.PHASECHK.TRANS64.TRYWAIT P1, [R17+URZ+0x38800], R4 ;  /* 0x03880004110075a7 */ /* 0x001064000802017f */
[----:B-1----:R-:W-:Y:S05]  /*17280*/  @!P1 NANOSLEEP.SYNCS 0x989680 ;  /* 0x009896800000995d */ /* 0x002fea0003900000 */
[----:B------:R-:W1:Y:S02]  /*17290*/  @!P1 SYNCS.PHASECHK.TRANS64 P1, [R17+URZ+0x38800], R4 ;  /* 0x03880004110095a7 */ /* 0x000e64000802007f */
[----:B-1----:R-:W-:Y:S05]  /*172a0*/  @!P1 BRA `(.L_x_5123) ;  /* 0xfffffffc00f09947 */ /* 0x002fea000383ffff */
[----:B------:R-:W-:Y:S05]  /*172b0*/  BRA `(.L_x_5262) ;  /* 0xfffffec400a07947 */ /* 0x000fea000383ffff */
.L_x_5127:
[----:B--2---:R2:W3:Y:S02]  /*172c0*/  SYNCS.PHASECHK.TRANS64.TRYWAIT P1, [R9+URZ+0x38830], R6 ;  /* 0x03883006090075a7 */ /* 0x0044e4000802017f */
[----:B---3--:R-:W-:Y:S05]  /*172d0*/  @!P1 NANOSLEEP.SYNCS 0x989680 ;  /* 0x009896800000995d */ /* 0x008fea0003900000 */
[----:B------:R-:W3:Y:S02]  /*172e0*/  @!P1 SYNCS.PHASECHK.TRANS64 P1, [R9+URZ+0x38830], R6 ;  /* 0x03883006090095a7 */ /* 0x000ee4000802007f */
[----:B---3--:R-:W-:Y:S05]  /*172f0*/  @!P1 BRA `(.L_x_5127) ;  /* 0xfffffffc00f09947 */ /* 0x008fea000383ffff */
[----:B------:R-:W-:Y:S05]  /*17300*/  BRA `(.L_x_5126) ;  /* 0xfffffec400c07947 */ /* 0x000fea000383ffff */
.L_x_5128:
[----:B---3--:R3:W4:Y:S02]  /*17310*/  SYNCS.PHASECHK.TRANS64.TRYWAIT P1, [R17+URZ+0x38810], R4 ;  /* 0x03881004110075a7 */ /* 0x008724000802017f */
[----:B----4-:R-:W-:Y:S05]  /*17320*/  @!P1 NANOSLEEP.SYNCS 0x989680 ;  /* 0x009896800000995d */ /* 0x010fea0003900000 */
[----:B------:R-:W4:Y:S02]  /*17330*/  @!P1 SYNCS.PHASECHK.TRANS64 P1, [R17+URZ+0x38810], R4 ;  /* 0x03881004110095a7 */ /* 0x000f24000802007f */
[----:B----4-:R-:W-:Y:S05]  /*17340*/  @!P1 BRA `(.L_x_5128) ;  /* 0xfffffffc00f09947 */ /* 0x010fea000383ffff */
[----:B------:R-:W-:Y:S05]  /*17350*/  BRA `(.L_x_5263) ;  /* 0xfffffec8004c7947 */ /* 0x000fea000383ffff */
.L_x_5132:
[----:B0-----:R0:W3:Y:S02]  /*17360*/  SYNCS.PHASECHK.TRANS64.TRYWAIT P1, [R9+URZ+0x38850], R6 ;  /* 0x03885006090075a7 */ /* 0x0010e4000802017f */
[----:B---3--:R-:W-:Y:S05]  /*17370*/  @!P1 NANOSLEEP.SYNCS 0x989680 ;  /* 0x009896800000995d */ /* 0x008fea0003900000 */
[----:B------:R-:W3:Y:S02]  /*17380*/  @!P1 SYNCS.PHASECHK.TRANS64 P1, [R9+URZ+0x38850], R6 ;  /* 0x03885006090095a7 */ /* 0x000ee4000802007f */
[----:B---3--:R-:W-:Y:S05]  /*17390*/  @!P1 BRA `(.L_x_5132) ;  /* 0xfffffffc00f09947 */ /* 0x008fea000383ffff */
[----:B------:R-:W-:Y:S05]  /*173a0*/  BRA `(.L_x_5131) ;  /* 0xfffffec8007c7947 */ /* 0x000fea000383ffff */
.L_x_5139:
[----:B-1----:R1:W2:Y:S02]  /*173b0*/  SYNCS.PHASECHK.TRANS64.TRYWAIT P1, [R9+URZ+0x38830], R8 ;  /* 0x03883008090075a7 */ /* 0x0022a4000802017f */
[----:B--2---:R-:W-:Y:S05]  /*173c0*/  @!P1 NANOSLEEP.SYNCS 0x989680 ;  /* 0x009896800000995d */ /* 0x004fea0003900000 */
[----:B------:R-:W2:Y:S02]  /*173d0*/  @!P1 SYNCS.PHASECHK.TRANS64 P1, [R9+URZ+0x38830], R8 ;  /* 0x03883008090095a7 */ /* 0x000ea4000802007f */
[----:B--2---:R-:W-:Y:S05]  /*173e0*/  @!P1 BRA `(.L_x_5139) ;  /* 0xfffffffc00f09947 */ /* 0x004fea000383ffff */
[----:B------:R-:W-:Y:S05]  /*173f0*/  BRA `(.L_x_5138) ;  /* 0xfffffef400887947 */ /* 0x000fea000383ffff */
.L_x_5143:
[----:B---3--:R3:W4:Y:S02]  /*17400*/  SYNCS.PHASECHK.TRANS64.TRYWAIT P1, [R9+URZ+0x38850], R8 ;  /* 0x03885008090075a7 */ /* 0x008724000802017f */
[----:B----4-:R-:W-:Y:S05]  /*17410*/  @!P1 NANOSLEEP.SYNCS 0x989680 ;  /* 0x009896800000995d */ /* 0x010fea0003900000 */
[----:B------:R-:W4:Y:S02]  /*17420*/  @!P1 SYNCS.PHASECHK.TRANS64 P1, [R9+URZ+0x38850], R8 ;  /* 0x03885008090095a7 */ /* 0x000f24000802007f */
[----:B----4-:R-:W-:Y:S05]  /*17430*/  @!P1 BRA `(.L_x_5143) ;  /* 0xfffffffc00f09947 */ /* 0x010fea000383ffff */
[----:B------:R-:W-:Y:S05]  /*17440*/  BRA `(.L_x_5142) ;  /* 0xfffffef400e87947 */ /* 0x000fea000383ffff */
.L_x_5151:
[----:B-1----:R1:W2:Y:S02]  /*17450*/  SYNCS.PHASECHK.TRANS64.TRYWAIT P1, [R9+URZ+0x38830], R8 ;  /* 0x03883008090075a7 */ /* 0x0022a4000802017f */
[----:B--2---:R-:W-:Y:S05]  /*17460*/  @!P1 NANOSLEEP.SYNCS 0x989680 ;  /* 0x009896800000995d */ /* 0x004fea0003900000 */
[----:B------:R-:W2:Y:S02]  /*17470*/  @!P1 SYNCS.PHASECHK.TRANS64 P1, [R9+URZ+0x38830], R8 ;  /* 0x03883008090095a7 */ /* 0x000ea4000802007f */
[----:B--2---:R-:W-:Y:S05]  /*17480*/  @!P1 BRA `(.L_x_5151) ;  /* 0xfffffffc00f09947 */ /* 0x004fea000383ffff */
[----:B------:R-:W-:Y:S05]  /*17490*/  BRA `(.L_x_5150) ;  /* 0xffffff2c00087947 */ /* 0x000fea000383ffff */
.L_x_5155:
[----:B---3--:R3:W4:Y:S02]  /*174a0*/  SYNCS.PHASECHK.TRANS64.TRYWAIT P1, [R9+URZ+0x38850], R8 ;  /* 0x03885008090075a7 */ /* 0x008724000802017f */
[----:B----4-:R-:W-:Y:S05]  /*174b0*/  @!P1 NANOSLEEP.SYNCS 0x989680 ;  /* 0x009896800000995d */ /* 0x010fea0003900000 */
[----:B------:R-:W4:Y:S02]  /*174c0*/  @!P1 SYNCS.PHASECHK.TRANS64 P1, [R9+URZ+0x38850], R8 ;  /* 0x03885008090095a7 */ /* 0x000f24000802007f */
[----:B----4-:R-:W-:Y:S05]  /*174d0*/  @!P1 BRA `(.L_x_5155) ;  /* 0xfffffffc00f09947 */ /* 0x010fea000383ffff */
[----:B------:R-:W-:Y:S05]  /*174e0*/  BRA `(.L_x_5154) ;  /* 0xffffff2c00687947 */ /* 0x000fea000383ffff */
.L_x_5193:
        /* <DEDUP_REMOVED lines=10> */
.L_x_5265:
[----:B------:R-:W-:Y:S05]  /*17590*/  BSYNC B0 ;  /* 0x0000000000007941 */ /* 0x000fea0003800000 */
.L_x_5264:
[----:B------:R-:W-:Y:S05]  /*175a0*/  BRA `(.L_x_5266) ;  /* 0xffffffb0001c7947 */ /* 0x000fea000383ffff */
.L_x_5196:
[----:B0-----:R0:W1:Y:S02]  /*175b0*/  SYNCS.PHASECHK.TRANS64.TRYWAIT P0, [R27+URZ+0x38840], R0 ;  /* 0x038840001b0075a7 */ /* 0x001064000800017f */
[----:B-1----:R-:W-:Y:S05]  /*175c0*/  @!P0 NANOSLEEP.SYNCS 0x989680 ;  /* 0x009896800000895d */ /* 0x002fea0003900000 */
[----:B------:R-:W1:Y:S02]  /*175d0*/  @!P0 SYNCS.PHASECHK.TRANS64 P0, [R27+URZ+0x38840], R0 ;  /* 0x038840001b0085a7 */ /* 0x000e64000800007f */
[----:B-1----:R-:W-:Y:S05]  /*175e0*/  @!P0 BRA `(.L_x_5196) ;  /* 0xfffffffc00f08947 */ /* 0x002fea000383ffff */
[----:B------:R-:W-:Y:S05]  /*175f0*/  BRA `(.L_x_5267) ;  /* 0xffffffb000fc7947 */ /* 0x000fea000383ffff */
.L_x_5197:
        /* <DEDUP_REMOVED lines=8> */
.L_x_5269:
[----:B------:R-:W-:Y:S05]  /*17680*/  BSYNC B0 ;  /* 0x0000000000007941 */ /* 0x000fea0003800000 */
.L_x_5268:
        /* <DEDUP_REMOVED lines=9> */
.L_x_5270:
[----:B------:R-:W-:Y:S02]  /*17720*/  IMAD.MOV.U32 R13, RZ, RZ, R4 ;  /* 0x000000ffff0d7224 */ /* 0x000fe400078e0004 */
[----:B------:R-:W-:Y:S02]  /*17730*/  IMAD.MOV.U32 R12, RZ, RZ, 0x1 ;  /* 0x00000001ff0c7424 */ /* 0x000fe400078e00ff */
[----:B------:R-:W-:-:S07]  /*17740*/  IMAD.MOV.U32 R3, RZ, RZ, R14 ;  /* 0x000000ffff037224 */ /* 0x000fce00078e000e */
[----:B------:R-:W-:Y:S05]  /*17750*/  WARPSYNC.COLLECTIVE R15, `(.L_x_5271) ;  /* 0x000000000f087348 */ /* 0x000fea0003c00000 */
[----:B------:R0:W1:Y:S02]  /*17760*/  SHFL.IDX P6, R14, R13, R12, R11 ;  /* 0x0000000c0d0e7389 */ /* 0x00006400000c000b */
[----:B01----:R-:W-:Y:S01]  /*17770*/  ENDCOLLECTIVE ;  /* 0x000000000000791b */ /* 0x003fe20003800000 */
.L_x_5271:
        /* <DEDUP_REMOVED lines=15> */
.L_x_5272:
[----:B------:R-:W-:Y:S02]  /*17870*/  @P0 IMAD R6, R5, 0x2, R23 ;  /* 0x0000000205060824 */ /* 0x000fe400078e0217 */
[----:B------:R-:W-:Y:S02]  /*17880*/  IMAD.MOV.U32 R13, RZ, RZ, R4 ;  /* 0x000000ffff0d7224 */ /* 0x000fe400078e0004 */
[----:B------:R-:W-:Y:S02]  /*17890*/  IMAD.MOV.U32 R12, RZ, RZ, 0x2 ;  /* 0x00000002ff0c7424 */ /* 0x000fe400078e00ff */
[----:B------:R-:W-:-:S07]  /*178a0*/  IMAD.MOV.U32 R3, RZ, RZ, R14 ;  /* 0x000000ffff037224 */ /* 0x000fce00078e000e */
[----:B------:R-:W-:Y:S05]  /*178b0*/  WARPSYNC.COLLECTIVE R15, `(.L_x_5273) ;  /* 0x000000000f087348 */ /* 0x000fea0003c00000 */
[----:B------:R0:W1:Y:S02]  /*178c0*/  SHFL.IDX P6, R14, R13, R12, R11 ;  /* 0x0000000c0d0e7389 */ /* 0x00006400000c000b */
[----:B01----:R-:W-:Y:S01]  /*178d0*/  ENDCOLLECTIVE ;  /* 0x000000000000791b */ /* 0x003fe20003800000 */
.L_x_5273:
        /* <DEDUP_REMOVED lines=15> */
.L_x_5274:
[----:B------:R-:W-:Y:S02]  /*179d0*/  @P0 IMAD R6, R5, 0x2, R23 ;  /* 0x0000000205060824 */ /* 0x000fe400078e0217 */
[----:B------:R-:W-:Y:S02]  /*179e0*/  IMAD.MOV.U32 R13, RZ, RZ, R4 ;  /* 0x000000ffff0d7224 */ /* 0x000fe400078e0004 */
[----:B------:R-:W-:Y:S02]  /*179f0*/  IMAD.MOV.U32 R12, RZ, RZ, 0x3 ;  /* 0x00000003ff0c7424 */ /* 0x000fe400078e00ff */
[----:B------:R-:W-:-:S07]  /*17a00*/  IMAD.MOV.U32 R3, RZ, RZ, R14 ;  /* 0x000000ffff037224 */ /* 0x000fce00078e000e */
[----:B------:R-:W-:Y:S05]  /*17a10*/  WARPSYNC.COLLECTIVE R15, `(.L_x_5275) ;  /* 0x000000000f087348 */ /* 0x000fea0003c00000 */
[----:B------:R0:W1:Y:S02]  /*17a20*/  SHFL.IDX P6, R14, R13, R12, R11 ;  /* 0x0000000c0d0e7389 */ /* 0x00006400000c000b */
[----:B01----:R-:W-:Y:S01]  /*17a30*/  ENDCOLLECTIVE ;  /* 0x000000000000791b */ /* 0x003fe20003800000 */
.L_x_5275:
        /* <DEDUP_REMOVED lines=10> */
.L_x_5276:
[----:B------:R-:W-:Y:S01]  /*17ae0*/  @!PT LDS RZ, [RZ] ;  /* 0x00000000fffff984 */ /* 0x000fe20000000800 */
[----:B------:R-:W-:Y:S01]  /*17af0*/  @!PT LDS RZ, [RZ] ;  /* 0x00000000fffff984 */ /* 0x000fe20000000800 */
[----:B------:R-:W-:Y:S01]  /*17b00*/  @!PT LDS RZ, [RZ] ;  /* 0x00000000fffff984 */ /* 0x000fe20000000800 */
[----:B------:R0:W-:Y:S01]  /*17b10*/  @P0 LDGSTS.E.BYPASS.LTC128B.128 [R6+0x23400], desc[UR44][R2.64], !P2 ;  /* 0x2340000002060fae */ /* 0x0001e2000d101d6c */
[----:B------:R-:W-:Y:S01]  /*17b20*/  IMAD.MOV.U32 R0, RZ, RZ, R14 ;  /* 0x000000ffff007224 */ /* 0x000fe200078e000e */
[----:B------:R-:W-:Y:S06]  /*17b30*/  BRA `(.L_x_5277) ;  /* 0xffffffb000b87947 */ /* 0x000fec000383ffff */
.L_x_5202:
        /* <DEDUP_REMOVED lines=10> */
.L_x_5278:
        /* <DEDUP_REMOVED lines=9> */
.L_x_5279:
[----:B------:R-:W-:Y:S02]  /*17c70*/  IMAD.MOV.U32 R13, RZ, RZ, R2 ;  /* 0x000000ffff0d7224 */ /* 0x000fe400078e0002 */
[----:B------:R-:W-:Y:S02]  /*17c80*/  IMAD.MOV.U32 R12, RZ, RZ, 0x1 ;  /* 0x00000001ff0c7424 */ /* 0x000fe400078e00ff */
[----:B------:R-:W-:-:S07]  /*17c90*/  IMAD.MOV.U32 R5, RZ, RZ, R14 ;  /* 0x000000ffff057224 */ /* 0x000fce00078e000e */
[----:B------:R-:W-:Y:S05]  /*17ca0*/  WARPSYNC.COLLECTIVE R15, `(.L_x_5280) ;  /* 0x000000000f087348 */ /* 0x000fea0003c00000 */
[----:B------:R0:W1:Y:S02]  /*17cb0*/  SHFL.IDX P6, R14, R13, R12, R11 ;  /* 0x0000000c0d0e7389 */ /* 0x00006400000c000b */
[----:B01----:R-:W-:Y:S01]  /*17cc0*/  ENDCOLLECTIVE ;  /* 0x000000000000791b */ /* 0x003fe20003800000 */
.L_x_5280:
        /* <DEDUP_REMOVED lines=15> */
.L_x_5281:
        /* <DEDUP_REMOVED lines=8> */
.L_x_5282:
        /* <DEDUP_REMOVED lines=16> */
.L_x_5283:
[----:B------:R-:W-:Y:S01]  /*17f40*/  @P2 LOP3.LUT R22, R22, 0x40, RZ, 0xfc, !PT ;  /* 0x0000004016162812 */ /* 0x000fe200078efcff */
[----:B------:R-:W-:Y:S02]  /*17f50*/  IMAD.MOV.U32 R13, RZ, RZ, R2 ;  /* 0x000000ffff0d7224 */ /* 0x000fe400078e0002 */
[----:B------:R-:W-:Y:S02]  /*17f60*/  IMAD.MOV.U32 R12, RZ, RZ, 0x3 ;  /* 0x00000003ff0c7424 */ /* 0x000fe400078e00ff */
[----:B------:R-:W-:-:S07]  /*17f70*/  IMAD.MOV.U32 R5, RZ, RZ, R14 ;  /* 0x000000ffff057224 */ /* 0x000fce00078e000e */
[----:B------:R-:W-:Y:S05]  /*17f80*/  WARPSYNC.COLLECTIVE R15, `(.L_x_5284) ;  /* 0x000000000f087348 */ /* 0x000fea0003c00000 */
[----:B------:R0:W1:Y:S02]  /*17f90*/  SHFL.IDX P6, R14, R13, R12, R11 ;  /* 0x0000000c0d0e7389 */ /* 0x00006400000c000b */
[----:B01----:R-:W-:Y:S01]  /*17fa0*/  ENDCOLLECTIVE ;  /* 0x000000000000791b */ /* 0x003fe20003800000 */
.L_x_5284:
        /* <DEDUP_REMOVED lines=14> */
.L_x_5285:
[----:B------:R-:W-:Y:S01]  /*18090*/  IMAD.MOV.U32 R0, RZ, RZ, R14 ;  /* 0x000000ffff007224 */ /* 0x000fe200078e000e */
[----:B------:R-:W-:Y:S06]  /*180a0*/  BRA `(.L_x_5286) ;  /* 0xffffffb400c07947 */ /* 0x000fec000383ffff */
.L_x_5206:
[----:B------:R-:W-:Y:S01]  /*180b0*/  LOP3.LUT R22, R22, 0xff7fffff, RZ, 0xc0, !PT ;  /* 0xff7fffff16167812 */ /* 0x000fe200078ec0ff */
[----:B------:R-:W-:Y:S01]  /*180c0*/  BSSY B0, `(.L_x_5287) ;  /* 0x000002e000007945 */ /* 0x000fe20003800000 */
[----:B------:R-:W-:Y:S01]  /*180d0*/  IMAD.MOV.U32 R13, RZ, RZ, R6 ;  /* 0x000000ffff0d7224 */ /* 0x000fe200078e0006 */
[----:B------:R-:W-:Y:S01]  /*180e0*/  MOV R11, 0x181f ;  /* 0x0000181f000b7802 */ /* 0x000fe20000000f00 */
[----:B------:R-:W-:Y:S01]  /*180f0*/  IMAD.MOV.U32 R12, RZ, RZ, RZ ;  /* 0x000000ffff0c7224 */ /* 0x000fe200078e00ff */
[----:B------:R-:W-:Y:S01]  /*18100*/  @P2 LOP3.LUT R22, R22, 0x800000, RZ, 0xfc, !PT ;  /* 0x0080000016162812 */ /* 0x000fe200078efcff */
[----:B------:R-:W-:-:S03]  /*18110*/  IMAD.MOV.U32 R15, RZ, RZ, -0x1 ;  /* 0xffffffffff0f7424 */ /* 0x000fc600078e00ff */
[----:B------:R-:W-:-:S04]  /*18120*/  LOP3.LUT R22, R22, 0xffbfffff, RZ, 0xc0, !PT ;  /* 0xffbfffff16167812 */ /* 0x000fc800078ec0ff */
        /* <DEDUP_REMOVED lines=39> */
.L_x_5288:
[----:B------:R-:W-:Y:S05]  /*183a0*/  BSYNC B0 ;  /* 0x0000000000007941 */ /* 0x000fea0003800000 */
.L_x_5287:
        /* <DEDUP_REMOVED lines=11> */
.L_x_5289:
        /* <DEDUP_REMOVED lines=39> */
.L_x_5290:
[----:B------:R-:W-:Y:S02]  /*186d0*/  IMAD.MOV.U32 R13, RZ, RZ, R0 ;  /* 0x000000ffff0d7224 */ /* 0x000fe400078e0000 */
[----:B------:R-:W-:-:S07]  /*186e0*/  IMAD.MOV.U32 R7, RZ, RZ, R14 ;  /* 0x000000ffff077224 */ /* 0x000fce00078e000e */
[----:B------:R-:W-:Y:S05]  /*186f0*/  WARPSYNC.COLLECTIVE R15, `(.L_x_5291) ;  /* 0x000000000f087348 */ /* 0x000fea0003c00000 */
[----:B------:R0:W1:Y:S02]  /*18700*/  SHFL.IDX P6, R14, R13, R12, R11 ;  /* 0x0000000c0d0e7389 */ /* 0x00006400000c000b */
[----:B01----:R-:W-:Y:S01]  /*18710*/  ENDCOLLECTIVE ;  /* 0x000000000000791b */ /* 0x003fe20003800000 */
.L_x_5291:
        /* <DEDUP_REMOVED lines=33> */
.L_x_5292:
[----:B------:R-:W-:Y:S02]  /*18930*/  IMAD.MOV.U32 R13, RZ, RZ, R0 ;  /* 0x000000ffff0d7224 */ /* 0x000fe400078e0000 */
[----:B------:R-:W-:-:S07]  /*18940*/  IMAD.MOV.U32 R7, RZ, RZ, R14 ;  /* 0x000000ffff077224 */ /* 0x000fce00078e000e */
[----:B------:R-:W-:Y:S05]  /*18950*/  WARPSYNC.COLLECTIVE R15, `(.L_x_5293) ;  /* 0x000000000f087348 */ /* 0x000fea0003c00000 */
[----:B------:R0:W1:Y:S02]  /*18960*/  SHFL.IDX P6, R14, R13, R12, R11 ;  /* 0x0000000c0d0e7389 */ /* 0x00006400000c000b */
[----:B01----:R-:W-:Y:S01]  /*18970*/  ENDCOLLECTIVE ;  /* 0x000000000000791b */ /* 0x003fe20003800000 */
.L_x_5293:
        /* <DEDUP_REMOVED lines=27> */
.L_x_5294:
[----:B------:R-:W-:Y:S02]  /*18b30*/  IMAD.MOV.U32 R13, RZ, RZ, R0 ;  /* 0x000000ffff0d7224 */ /* 0x000fe400078e0000 */
[----:B------:R-:W-:-:S07]  /*18b40*/  IMAD.MOV.U32 R6, RZ, RZ, R14 ;  /* 0x000000ffff067224 */ /* 0x000fce00078e000e */
[----:B------:R-:W-:Y:S05]  /*18b50*/  WARPSYNC.COLLECTIVE R15, `(.L_x_5295) ;  /* 0x000000000f087348 */ /* 0x000fea0003c00000 */
[----:B------:R0:W1:Y:S02]  /*18b60*/  SHFL.IDX P6, R14, R13, R12, R11 ;  /* 0x0000000c0d0e7389 */ /* 0x00006400000c000b */
[----:B01----:R-:W-:Y:S01]  /*18b70*/  ENDCOLLECTIVE ;  /* 0x000000000000791b */ /* 0x003fe20003800000 */
.L_x_5295:
[----:B------:R-:W-:Y:S01]  /*18b80*/  IMAD.MOV.U32 R0, RZ, RZ, R14 ;  /* 0x000000ffff007224 */ /* 0x000fe200078e000e */
[----:B------:R-:W-:Y:S06]  /*18b90*/  BRA `(.L_x_5296) ;  /* 0xffffffb800387947 */ /* 0x000fec000383ffff */
.L_x_5211:
[----:B0-----:R0:W1:Y:S02]  /*18ba0*/  SYNCS.PHASECHK.TRANS64.TRYWAIT P0, [R23+URZ+0x38820], R0 ;  /* 0x03882000170075a7 */ /* 0x001064000800017f */
[----:B-1----:R-:W-:Y:S05]  /*18bb0*/  @!P0 NANOSLEEP.SYNCS 0x989680 ;  /* 0x009896800000895d */ /* 0x002fea0003900000 */
[----:B------:R-:W1:Y:S02]  /*18bc0*/  @!P0 SYNCS.PHASECHK.TRANS64 P0, [R23+URZ+0x38820], R0 ;  /* 0x03882000170085a7 */ /* 0x000e64000800007f */
[----:B-1----:R-:W-:Y:S05]  /*18bd0*/  @!P0 BRA `(.L_x_5211) ;  /* 0xfffffffc00f08947 */ /* 0x002fea000383ffff */
[----:B------:R-:W-:Y:S05]  /*18be0*/  BRA `(.L_x_5297) ;  /* 0xffffffb800d47947 */ /* 0x000fea000383ffff */
.L_x_5214:
[----:B0-----:R0:W1:Y:S02]  /*18bf0*/  SYNCS.PHASECHK.TRANS64.TRYWAIT P0, [R27+URZ+0x38860], R0 ;  /* 0x038860001b0075a7 */ /* 0x001064000800017f */
[----:B-1----:R-:W-:Y:S05]  /*18c00*/  @!P0 NANOSLEEP.SYNCS 0x989680 ;  /* 0x009896800000895d */ /* 0x002fea0003900000 */
[----:B------:R-:W1:Y:S02]  /*18c10*/  @!P0 SYNCS.PHASECHK.TRANS64 P0, [R27+URZ+0x38860], R0 ;  /* 0x038860001b0085a7 */ /* 0x000e64000800007f */
[----:B-1----:R-:W-:Y:S05]  /*18c20*/  @!P0 BRA `(.L_x_5214) ;  /* 0xfffffffc00f08947 */ /* 0x002fea000383ffff */
[----:B------:R-:W-:Y:S05]  /*18c30*/  BRA `(.L_x_5298) ;  /* 0xffffffb800e47947 */ /* 0x000fea000383ffff */
.L_x_5215:
        /* <DEDUP_REMOVED lines=8> */
.L_x_5300:
[----:B------:R-:W-:Y:S05]  /*18cc0*/  BSYNC B0 ;  /* 0x0000000000007941 */ /* 0x000fea0003800000 */
.L_x_5299:
        /* <DEDUP_REMOVED lines=15> */
.L_x_5301:
        /* <DEDUP_REMOVED lines=39> */
.L_x_5302:
[----:B------:R-:W-:Y:S02]  /*19030*/  IMAD.MOV.U32 R13, RZ, RZ, R4 ;  /* 0x000000ffff0d7224 */ /* 0x000fe400078e0004 */
[----:B------:R-:W-:-:S07]  /*19040*/  IMAD.MOV.U32 R3, RZ, RZ, R14 ;  /* 0x000000ffff037224 */ /* 0x000fce00078e000e */
[----:B------:R-:W-:Y:S05]  /*19050*/  WARPSYNC.COLLECTIVE R15, `(.L_x_5303) ;  /* 0x000000000f087348 */ /* 0x000fea0003c00000 */
[----:B------:R0:W1:Y:S02]  /*19060*/  SHFL.IDX P6, R14, R13, R12, R11 ;  /* 0x0000000c0d0e7389 */ /* 0x00006400000c000b */
[----:B01----:R-:W-:Y:S01]  /*19070*/  ENDCOLLECTIVE ;  /* 0x000000000000791b */ /* 0x003fe20003800000 */
.L_x_5303:
        /* <DEDUP_REMOVED lines=29> */
.L_x_5304:
[----:B------:R-:W-:Y:S02]  /*19250*/  IMAD.MOV.U32 R13, RZ, RZ, R4 ;  /* 0x000000ffff0d7224 */ /* 0x000fe400078e0004 */
[----:B------:R-:W-:-:S07]  /*19260*/  IMAD.MOV.U32 R7, RZ, RZ, R14 ;  /* 0x000000ffff077224 */ /* 0x000fce00078e000e */
[----:B------:R-:W-:Y:S05]  /*19270*/  WARPSYNC.COLLECTIVE R15, `(.L_x_5305) ;  /* 0x000000000f087348 */ /* 0x000fea0003c00000 */
[----:B------:R0:W1:Y:S02]  /*19280*/  SHFL.IDX P6, R14, R13, R12, R11 ;  /* 0x0000000c0d0e7389 */ /* 0x00006400000c000b */
[----:B01----:R-:W-:Y:S01]  /*19290*/  ENDCOLLECTIVE ;  /* 0x000000000000791b */ /* 0x003fe20003800000 */
.L_x_5305:
        /* <DEDUP_REMOVED lines=29> */
.L_x_5306:
[----:B------:R-:W-:Y:S02]  /*19470*/  IMAD.MOV.U32 R13, RZ, RZ, R4 ;  /* 0x000000ffff0d7224 */ /* 0x000fe400078e0004 */
[----:B------:R-:W-:-:S07]  /*19480*/  IMAD.MOV.U32 R6, RZ, RZ, R14 ;  /* 0x000000ffff067224 */ /* 0x000fce00078e000e */
[----:B------:R-:W-:Y:S05]  /*19490*/  WARPSYNC.COLLECTIVE R15, `(.L_x_5307) ;  /* 0x000000000f087348 */ /* 0x000fea0003c00000 */
[----:B------:R0:W1:Y:S02]  /*194a0*/  SHFL.IDX P6, R14, R13, R12, R11 ;  /* 0x0000000c0d0e7389 */ /* 0x00006400000c000b */
[----:B01----:R-:W-:Y:S01]  /*194b0*/  ENDCOLLECTIVE ;  /* 0x000000000000791b */ /* 0x003fe20003800000 */
.L_x_5307:
[----:B------:R-:W-:Y:S01]  /*194c0*/  IMAD.MOV.U32 R2, RZ, RZ, R14 ;  /* 0x000000ffff027224 */ /* 0x000fe200078e000e */
[----:B------:R-:W-:Y:S06]  /*194d0*/  BRA `(.L_x_5308) ;  /* 0xffffffb800787947 */ /* 0x000fec000383ffff */
.L_x_5222:
[----:B0-----:R0:W1:Y:S02]  /*194e0*/  SYNCS.PHASECHK.TRANS64.TRYWAIT P0, [R6+URZ+0x38840], R17 ;  /* 0x03884011060075a7 */ /* 0x001064000800017f */
[----:B-1----:R-:W-:Y:S05]  /*194f0*/  @!P0 NANOSLEEP.SYNCS 0x989680 ;  /* 0x009896800000895d */ /* 0x002fea0003900000 */
[----:B------:R-:W1:Y:S02]  /*19500*/  @!P0 SYNCS.PHASECHK.TRANS64 P0, [R6+URZ+0x38840], R17 ;  /* 0x03884011060085a7 */ /* 0x000e64000800007f */
[----:B-1----:R-:W-:Y:S05]  /*19510*/  @!P0 BRA `(.L_x_5222) ;  /* 0xfffffffc00f08947 */ /* 0x002fea000383ffff */
[----:B------:R-:W-:Y:S05]  /*19520*/  BRA `(.L_x_5309) ;  /* 0xffffffc0000c7947 */ /* 0x000fea000383ffff */
.L_x_5223:
        /* <DEDUP_REMOVED lines=8> */
.L_x_5311:
[----:B------:R-:W-:Y:S05]  /*195b0*/  BSYNC B1 ;  /* 0x0000000000017941 */ /* 0x000fea0003800000 */
.L_x_5310:
        /* <DEDUP_REMOVED lines=9> */
.L_x_5312:
[----:B------:R-:W-:Y:S02]  /*19650*/  IMAD.MOV.U32 R13, RZ, RZ, R27 ;  /* 0x000000ffff0d7224 */ /* 0x000fe400078e001b */
[----:B------:R-:W-:Y:S02]  /*19660*/  IMAD.MOV.U32 R12, RZ, RZ, 0x1 ;  /* 0x00000001ff0c7424 */ /* 0x000fe400078e00ff */
[----:B------:R-:W-:-:S07]  /*19670*/  IMAD.MOV.U32 R2, RZ, RZ, R14 ;  /* 0x000000ffff027224 */ /* 0x000fce00078e000e */
[----:B------:R-:W-:Y:S05]  /*19680*/  WARPSYNC.COLLECTIVE R15, `(.L_x_5313) ;  /* 0x000000000f087348 */ /* 0x000fea0003c00000 */
[----:B------:R0:W1:Y:S02]  /*19690*/  SHFL.IDX P6, R14, R13, R12, R11 ;  /* 0x0000000c0d0e7389 */ /* 0x00006400000c000b */
[----:B01----:R-:W-:Y:S01]  /*196a0*/  ENDCOLLECTIVE ;  /* 0x000000000000791b */ /* 0x003fe20003800000 */
.L_x_5313:
        /* <DEDUP_REMOVED lines=11> */
.L_x_5314:
[----:B------:R-:W-:Y:S02]  /*19760*/  IMAD.MOV.U32 R13, RZ, RZ, R27 ;  /* 0x000000ffff0d7224 */ /* 0x000fe400078e001b */
[----:B------:R-:W-:Y:S02]  /*19770*/  IMAD.MOV.U32 R12, RZ, RZ, 0x2 ;  /* 0x00000002ff0c7424 */ /* 0x000fe400078e00ff */
[----:B------:R-:W-:-:S07]  /*19780*/  IMAD.MOV.U32 R2, RZ, RZ, R14 ;  /* 0x000000ffff027224 */ /* 0x000fce00078e000e */
[----:B------:R-:W-:Y:S05]  /*19790*/  WARPSYNC.COLLECTIVE R15, `(.L_x_5315) ;  /* 0x000000000f087348 */ /* 0x000fea0003c00000 */
[----:B------:R0:W1:Y:S02]  /*197a0*/  SHFL.IDX P6, R14, R13, R12, R11 ;  /* 0x0000000c0d0e7389 */ /* 0x00006400000c000b */
[----:B01----:R-:W-:Y:S01]  /*197b0*/  ENDCOLLECTIVE ;  /* 0x000000000000791b */ /* 0x003fe20003800000 */
.L_x_5315:
        /* <DEDUP_REMOVED lines=11> */
.L_x_5316:
[----:B------:R-:W-:Y:S02]  /*19870*/  IMAD.MOV.U32 R13, RZ, RZ, R27 ;  /* 0x000000ffff0d7224 */ /* 0x000fe400078e001b */
[----:B------:R-:W-:Y:S02]  /*19880*/  IMAD.MOV.U32 R12, RZ, RZ, 0x3 ;  /* 0x00000003ff0c7424 */ /* 0x000fe400078e00ff */
[----:B------:R-:W-:-:S07]  /*19890*/  IMAD.MOV.U32 R2, RZ, RZ, R14 ;  /* 0x000000ffff027224 */ /* 0x000fce00078e000e */
[----:B------:R-:W-:Y:S05]  /*198a0*/  WARPSYNC.COLLECTIVE R15, `(.L_x_5317) ;  /* 0x000000000f087348 */ /* 0x000fea0003c00000 */
[----:B------:R0:W1:Y:S02]  /*198b0*/  SHFL.IDX P6, R14, R13, R12, R11 ;  /* 0x0000000c0d0e7389 */ /* 0x00006400000c000b */
[----:B01----:R-:W-:Y:S01]  /*198c0*/  ENDCOLLECTIVE ;  /* 0x000000000000791b */ /* 0x003fe20003800000 */
.L_x_5317:
        /* <DEDUP_REMOVED lines=11> */
.L_x_5318:
[----:B------:R-:W-:Y:S01]  /*19980*/  IMAD.MOV.U32 R2, RZ, RZ, R14 ;  /* 0x000000ffff027224 */ /* 0x000fe200078e000e */
[----:B------:R-:W-:Y:S06]  /*19990*/  BRA `(.L_x_5319) ;  /* 0xffffffbc009c7947 */ /* 0x000fec000383ffff */
.L_x_5228:
[----:B---3--:R3:W4:Y:S02]  /*199a0*/  SYNCS.PHASECHK.TRANS64.TRYWAIT P0, [R6+URZ+0x38860], R17 ;  /* 0x03886011060075a7 */ /* 0x008724000800017f */
[----:B----4-:R-:W-:Y:S05]  /*199b0*/  @!P0 NANOSLEEP.SYNCS 0x989680 ;  /* 0x009896800000895d */ /* 0x010fea0003900000 */
[----:B------:R-:W4:Y:S02]  /*199c0*/  @!P0 SYNCS.PHASECHK.TRANS64 P0, [R6+URZ+0x38860], R17 ;  /* 0x03886011060085a7 */ /* 0x000f24000800007f */
[----:B----4-:R-:W-:Y:S05]  /*199d0*/  @!P0 BRA `(.L_x_5228) ;  /* 0xfffffffc00f08947 */ /* 0x010fea000383ffff */
[----:B------:R-:W-:Y:S05]  /*199e0*/  BRA `(.L_x_5320) ;  /* 0xffffffbc00ec7947 */ /* 0x000fea000383ffff */
.L_x_5229:
        /* <DEDUP_REMOVED lines=8> */
.L_x_5322:
[----:B------:R-:W-:Y:S05]  /*19a70*/  BSYNC B1 ;  /* 0x0000000000017941 */ /* 0x000fea0003800000 */
.L_x_5321:
        /* <DEDUP_REMOVED lines=13> */
.L_x_5323:
        /* <DEDUP_REMOVED lines=17> */
.L_x_5324:
        /* <DEDUP_REMOVED lines=16> */
.L_x_5325:
        /* <DEDUP_REMOVED lines=19> */
.L_x_5326:
        /* <DEDUP_REMOVED lines=14> */
.L_x_5327:
        /* <DEDUP_REMOVED lines=16> */
.L_x_5328:
        /* <DEDUP_REMOVED lines=14> */
.L_x_5329:
[----:B------:R-:W-:Y:S05]  /*1a150*/  BRA `(.L_x_5330) ;  /* 0xffffffbc00587947 */ /* 0x000fea000383ffff */
.L_x_5237:
        /* <DEDUP_REMOVED lines=8> */
.L_x_5332:
[----:B------:R-:W-:Y:S05]  /*1a1e0*/  BSYNC B0 ;  /* 0x0000000000007941 */ /* 0x000fea0003800000 */
.L_x_5331:
        /* <DEDUP_REMOVED lines=9> */
.L_x_5333:
        /* <DEDUP_REMOVED lines=18> */
.L_x_5334:
[----:B------:R-:W-:Y:S01]  /*1a3a0*/  IMAD.MOV.U32 R12, RZ, RZ, 0x2 ;  /* 0x00000002ff0c7424 */ /* 0x000fe200078e00ff */
[----:B------:R-:W-:-:S05]  /*1a3b0*/  SEL R4, R14, RZ, P1 ;  /* 0x000000ff0e047207 */ /* 0x000fca0000800000 */
[----:B------:R-:W-:-:S04]  /*1a3c0*/  IMAD.IADD R4, R17, 0x1, R4 ;  /* 0x0000000111047824 */ /* 0x000fc800078e0204 */
[----:B------:R-:W-:-:S07]  /*1a3d0*/  IMAD.MOV.U32 R13, RZ, RZ, R4 ;  /* 0x000000ffff0d7224 */ /* 0x000fce00078e0004 */
[----:B------:R-:W-:Y:S05]  /*1a3e0*/  WARPSYNC.COLLECTIVE R15, `(.L_x_5335) ;  /* 0x000000000f087348 */ /* 0x000fea0003c00000 */
[----:B------:R0:W1:Y:S02]  /*1a3f0*/  SHFL.UP P6, R14, R13, R12, R11 ;  /* 0x0400000c0d0e7389 */ /* 0x00006400000c000b */
[----:B01----:R-:W-:Y:S01]  /*1a400*/  ENDCOLLECTIVE ;  /* 0x000000000000791b */ /* 0x003fe20003800000 */
.L_x_5335:
[----:B------:R-:W-:Y:S01]  /*1a410*/  IMAD.MOV.U32 R12, RZ, RZ, 0x4 ;  /* 0x00000004ff0c7424 */ /* 0x000fe200078e00ff */
[----:B------:R-:W-:-:S05]  /*1a420*/  SEL R3, R14, RZ, P2 ;  /* 0x000000ff0e037207 */ /* 0x000fca0001000000 */
[----:B------:R-:W-:-:S04]  /*1a430*/  IMAD.IADD R6, R4, 0x1, R3 ;  /* 0x0000000104067824 */ /* 0x000fc800078e0203 */
[----:B------:R-:W-:-:S07]  /*1a440*/  IMAD.MOV.U32 R13, RZ, RZ, R6 ;  /* 0x000000ffff0d7224 */ /* 0x000fce00078e0006 */
[----:B------:R-:W-:Y:S05]  /*1a450*/  WARPSYNC.COLLECTIVE R15, `(.L_x_5336) ;  /* 0x000000000f087348 */ /* 0x000fea0003c00000 */
[----:B------:R0:W1:Y:S02]  /*1a460*/  SHFL.UP P6, R14, R13, R12, R11 ;  /* 0x0400000c0d0e7389 */ /* 0x00006400000c000b */
[----:B01----:R-:W-:Y:S01]  /*1a470*/  ENDCOLLECTIVE ;  /* 0x000000000000791b */ /* 0x003fe20003800000 */
.L_x_5336:
[----:B------:R-:W-:Y:S01]  /*1a480*/  IMAD.MOV.U32 R12, RZ, RZ, 0x8 ;  /* 0x00000008ff0c7424 */ /* 0x000fe200078e00ff */
[----:B------:R-:W-:-:S05]  /*1a490*/  SEL R3, R14, RZ, P3 ;  /* 0x000000ff0e037207 */ /* 0x000fca0001800000 */
[----:B------:R-:W-:-:S04]  /*1a4a0*/  IMAD.IADD R2, R6, 0x1, R3 ;  /* 0x0000000106027824 */ /* 0x000fc800078e0203 */
[----:B------:R-:W-:-:S07]  /*1a4b0*/  IMAD.MOV.U32 R13, RZ, RZ, R2 ;  /* 0x000000ffff0d7224 */ /* 0x000fce00078e0002 */
[----:B------:R-:W-:Y:S05]  /*1a4c0*/  WARPSYNC.COLLECTIVE R15, `(.L_x_5337) ;  /* 0x000000000f087348 */ /* 0x000fea0003c00000 */
[----:B------:R0:W1:Y:S02]  /*1a4d0*/  SHFL.UP P6, R14, R13, R12, R11 ;  /* 0x0400000c0d0e7389 */ /* 0x00006400000c000b */
[----:B01----:R-:W-:Y:S01]  /*1a4e0*/  ENDCOLLECTIVE ;  /* 0x000000000000791b */ /* 0x003fe20003800000 */
.L_x_5337:
[----:B------:R-:W-:Y:S01]  /*1a4f0*/  IMAD.MOV.U32 R12, RZ, RZ, 0x10 ;  /* 0x00000010ff0c7424 */ /* 0x000fe200078e00ff */
[----:B------:R-:W-:-:S05]  /*1a500*/  SEL R3, R14, RZ, P4 ;  /* 0x000000ff0e037207 */ /* 0x000fca0002000000 */
[----:B------:R-:W-:-:S04]  /*1a510*/  IMAD.IADD R3, R2, 0x1, R3 ;  /* 0x0000000102037824 */ /* 0x000fc800078e0203 */
[----:B------:R-:W-:-:S07]  /*1a520*/  IMAD.MOV.U32 R13, RZ, RZ, R3 ;  /* 0x000000ffff0d7224 */ /* 0x000fce00078e0003 */
[----:B------:R-:W-:Y:S05]  /*1a530*/  WARPSYNC.COLLECTIVE R15, `(.L_x_5338) ;  /* 0x000000000f087348 */ /* 0x000fea0003c00000 */
[----:B------:R0:W1:Y:S02]  /*1a540*/  SHFL.UP P6, R14, R13, R12, R11 ;  /* 0x0400000c0d0e7389 */ /* 0x00006400000c000b */
[----:B01----:R-:W-:Y:S01]  /*1a550*/  ENDCOLLECTIVE ;  /* 0x000000000000791b */ /* 0x003fe20003800000 */
.L_x_5338:
        /* <DEDUP_REMOVED lines=8> */
.L_x_5339:
[----:B------:R-:W-:Y:S05]  /*1a5e0*/  BRA `(.L_x_5340) ;  /* 0xffffffbc00ec7947 */ /* 0x000fea000383ffff */
.L_x_5242:
        /* <DEDUP_REMOVED lines=8> */
.L_x_5342:
[----:B------:R-:W-:Y:S05]  /*1a670*/  BSYNC B0 ;  /* 0x0000000000007941 */ /* 0x000fea0003800000 */
.L_x_5341:
        /* <DEDUP_REMOVED lines=8> */
.L_x_5343:
[----:B------:R-:W-:Y:S01]  /*1a700*/  IMAD.MOV.U32 R12, RZ, RZ, 0x4 ;  /* 0x00000004ff0c7424 */ /* 0x000fe200078e00ff */
[----:B------:R-:W-:-:S05]  /*1a710*/  SEL R2, R14, RZ, P2 ;  /* 0x000000ff0e027207 */ /* 0x000fca0001000000 */
[----:B------:R-:W-:-:S04]  /*1a720*/  IMAD.IADD R2, R13, 0x1, R2 ;  /* 0x000000010d027824 */ /* 0x000fc800078e0202 */
[----:B------:R-:W-:-:S07]  /*1a730*/  IMAD.MOV.U32 R13, RZ, RZ, R2 ;  /* 0x000000ffff0d7224 */ /* 0x000fce00078e0002 */
[----:B------:R-:W-:Y:S05]  /*1a740*/  WARPSYNC.COLLECTIVE R15, `(.L_x_5344) ;  /* 0x000000000f087348 */ /* 0x000fea0003c00000 */
[----:B------:R0:W1:Y:S02]  /*1a750*/  SHFL.UP P6, R14, R13, R12, R11 ;  /* 0x0400000c0d0e7389 */ /* 0x00006400000c000b */
[----:B01----:R-:W-:Y:S01]  /*1a760*/  ENDCOLLECTIVE ;  /* 0x000000000000791b */ /* 0x003fe20003800000 */
.L_x_5344:
[----:B------:R-:W-:Y:S01]  /*1a770*/  IMAD.MOV.U32 R12, RZ, RZ, 0x8 ;  /* 0x00000008ff0c7424 */ /* 0x000fe200078e00ff */
[----:B------:R-:W-:-:S05]  /*1a780*/  SEL R3, R14, RZ, P3 ;  /* 0x000000ff0e037207 */ /* 0x000fca0001800000 */
[----:B------:R-:W-:-:S04]  /*1a790*/  IMAD.IADD R3, R2, 0x1, R3 ;  /* 0x0000000102037824 */ /* 0x000fc800078e0203 */
[----:B------:R-:W-:-:S07]  /*1a7a0*/  IMAD.MOV.U32 R13, RZ, RZ, R3 ;  /* 0x000000ffff0d7224 */ /* 0x000fce00078e0003 */
[----:B------:R-:W-:Y:S05]  /*1a7b0*/  WARPSYNC.COLLECTIVE R15, `(.L_x_5345) ;  /* 0x000000000f087348 */ /* 0x000fea0003c00000 */
[----:B------:R0:W1:Y:S02]  /*1a7c0*/  SHFL.UP P6, R14, R13, R12, R11 ;  /* 0x0400000c0d0e7389 */ /* 0x00006400000c000b */
[----:B01----:R-:W-:Y:S01]  /*1a7d0*/  ENDCOLLECTIVE ;  /* 0x000000000000791b */ /* 0x003fe20003800000 */
.L_x_5345:
[----:B------:R-:W-:Y:S01]  /*1a7e0*/  IMAD.MOV.U32 R12, RZ, RZ, 0x10 ;  /* 0x00000010ff0c7424 */ /* 0x000fe200078e00ff */
[----:B------:R-:W-:-:S05]  /*1a7f0*/  SEL R4, R14, RZ, P4 ;  /* 0x000000ff0e047207 */ /* 0x000fca0002000000 */
[----:B------:R-:W-:-:S04]  /*1a800*/  IMAD.IADD R4, R3, 0x1, R4 ;  /* 0x0000000103047824 */ /* 0x000fc800078e0204 */
[----:B------:R-:W-:-:S07]  /*1a810*/  IMAD.MOV.U32 R13, RZ, RZ, R4 ;  /* 0x000000ffff0d7224 */ /* 0x000fce00078e0004 */
[----:B------:R-:W-:Y:S05]  /*1a820*/  WARPSYNC.COLLECTIVE R15, `(.L_x_5346) ;  /* 0x000000000f087348 */ /* 0x000fea0003c00000 */
[----:B------:R0:W1:Y:S02]  /*1a830*/  SHFL.UP P6, R14, R13, R12, R11 ;  /* 0x0400000c0d0e7389 */ /* 0x00006400000c000b */
[----:B01----:R-:W-:Y:S01]  /*1a840*/  ENDCOLLECTIVE ;  /* 0x000000000000791b */ /* 0x003fe20003800000 */
.L_x_5346:
        /* <DEDUP_REMOVED lines=8> */
.L_x_5347:
[----:B------:R-:W-:Y:S05]  /*1a8d0*/  BRA `(.L_x_5348) ;  /* 0xffffffbc00cc7947 */ /* 0x000fea000383ffff */
.L_x_5244:
[----:B------:R-:W-:Y:S01]  /*1a8e0*/  BSSY B0, `(.L_x_5349) ;  /* 0x0000006000007945 */ /* 0x000fe20003800000 */
[----:B------:R-:W-:Y:S01]  /*1a8f0*/  PLOP3.LUT P6, PT, P6, PT, PT, 0x8, 0x0 ;  /* 0x000000000000781c */ /* 0x000fe200037ce170 */
[----:B------:R-:W-:-:S12]  /*1a900*/  IMAD.MOV.U32 R15, RZ, RZ, -0x1 ;  /* 0xffffffffff0f7424 */ /* 0x000fd800078e00ff */
[----:B01----:R-:W-:Y:S05]  /*1a910*/  WARPSYNC.COLLECTIVE R15, `(.L_x_5350) ;  /* 0x000000000f087348 */ /* 0x003fea0003c00000 */
[----:B------:R-:W-:Y:S01]  /*1a920*/  VOTE.ANY R14, PT, P6 ;  /* 0x00000000000e7806 */ /* 0x000fe200030e0100 */
[----:B01----:R-:W-:Y:S06]  /*1a930*/  ENDCOLLECTIVE ;  /* 0x000000000000791b */ /* 0x003fec0003800000 */
.L_x_5350:
[----:B------:R-:W-:Y:S05]  /*1a940*/  BSYNC B0 ;  /* 0x0000000000007941 */ /* 0x000fea0003800000 */
.L_x_5349:
        /* <DEDUP_REMOVED lines=9> */
.L_x_5351:
[----:B------:R-:W-:Y:S01]  /*1a9e0*/  IMAD.MOV.U32 R17, RZ, RZ, R14 ;  /* 0x000000ffff117224 */ /* 0x000fe200078e000e */
[----:B------:R-:W-:Y:S06]  /*1a9f0*/  BRA `(.L_x_5352) ;  /* 0xffffffbc00bc7947 */ /* 0x000fec000383ffff */
.L_x_5246:
[----:B------:R-:W-:Y:S01]  /*1aa00*/  BSSY B0, `(.L_x_5353) ;  /* 0x0000007000007945 */ /* 0x000fe20003800000 */
[----:B------:R-:W-:Y:S02]  /*1aa10*/  IMAD.MOV.U32 R13, RZ, RZ, R2 ;  /* 0x000000ffff0d7224 */ /* 0x000fe400078e0002 */
[----:B------:R-:W-:Y:S02]  /*1aa20*/  IMAD.MOV.U32 R11, RZ, RZ, 0x1f ;  /* 0x0000001fff0b7424 */ /* 0x000fe400078e00ff */
[----:B------:R-:W-:-:S07]  /*1aa30*/  IMAD.MOV.U32 R15, RZ, RZ, -0x1 ;  /* 0xffffffffff0f7424 */ /* 0x000fce00078e00ff */
[----:B0123--:R-:W-:Y:S05]  /*1aa40*/  WARPSYNC.COLLECTIVE R15, `(.L_x_5354) ;  /* 0x000000000f087348 */ /* 0x00ffea0003c00000 */
[----:B------:R4:W0:Y:S02]  /*1aa50*/  SHFL.IDX P6, R14, R13, R12, R11 ;  /* 0x0000000c0d0e7389 */ /* 0x00082400000c000b */
[----:B01234-:R-:W-:Y:S01]  /*1aa60*/  ENDCOLLECTIVE ;  /* 0x000000000000791b */ /* 0x01ffe20003800000 */
.L_x_5354:
[----:B------:R-:W-:Y:S05]  /*1aa70*/  BSYNC B0 ;  /* 0x0000000000007941 */ /* 0x000fea0003800000 */
.L_x_5353:
[----:B------:R-:W-:Y:S05]  /*1aa80*/  BRA `(.L_x_5245) ;  /* 0xffffffbc00b47947 */ /* 0x000fea000383ffff */
.L_x_5250:
[----:B------:R0:W0:Y:S02]  /*1aa90*/  SYNCS.PHASECHK.TRANS64.TRYWAIT P0, [R7+URZ+0x38820], R0 ;  /* 0x03882000070075a7 */ /* 0x000024000800017f */
[----:B0-----:R-:W-:Y:S05]  /*1aaa0*/  @!P0 NANOSLEEP.SYNCS 0x989680 ;  /* 0x009896800000895d */ /* 0x001fea0003900000 */
[----:B------:R-:W0:Y:S02]  /*1aab0*/  @!P0 SYNCS.PHASECHK.TRANS64 P0, [R7+URZ+0x38820], R0 ;  /* 0x03882000070085a7 */ /* 0x000e24000800007f */
[----:B0-----:R-:W-:Y:S05]  /*1aac0*/  @!P0 BRA `(.L_x_5250) ;  /* 0xfffffffc00f08947 */ /* 0x001fea000383ffff */
[----:B------:R-:W-:Y:S05]  /*1aad0*/  BRA `(.L_x_5355) ;  /* 0xffffffc4002c7947 */ /* 0x000fea000383ffff */
.L_x_5251:
        /* <DEDUP_REMOVED lines=11> */
.L_x_5357:
[----:B------:R-:W-:Y:S05]  /*1ab90*/  BSYNC B0 ;  /* 0x0000000000007941 */ /* 0x000fea0003800000 */
.L_x_5356:
[----:B------:R-:W-:Y:S05]  /*1aba0*/  BRA `(.L_x_5358) ;  /* 0xffffffc400147947 */ /* 0x000fea000383ffff */
.L_x_5254:
[----:B------:R-:W-:Y:S01]  /*1abb0*/  BSSY B1, `(.L_x_5359) ;  /* 0x0000006000017945 */ /* 0x000fe20003800000 */
[----:B------:R-:W-:-:S07]  /*1abc0*/  IMAD.MOV.U32 R15, RZ, RZ, -0x1 ;  /* 0xffffffffff0f7424 */ /* 0x000fce00078e00ff */
[----:B-1234-:R-:W-:Y:S05]  /*1abd0*/  WARPSYNC.COLLECTIVE R15, `(.L_x_5360) ;  /* 0x000000000f0c7348 */ /* 0x01efea0003c00000 */
[----:B------:R-:W-:Y:S02]  /*1abe0*/  ELECT P6, UR62, PT ;  /* 0x00000000003e782f */ /* 0x000fe400038c0000 */
[----:B------:R-:W-:Y:S01]  /*1abf0*/  MOV R14, UR62 ;  /* 0x0000003e000e7c02 */ /* 0x000fe20008000f00 */
[----:B-1234-:R-:W-:Y:S10]  /*1ac00*/  ENDCOLLECTIVE ;  /* 0x000000000000791b */ /* 0x01eff40003800000 */
.L_x_5360:
[----:B------:R-:W-:Y:S05]  /*1ac10*/  BSYNC B1 ;  /* 0x0000000000017941 */ /* 0x000fea0003800000 */
.L_x_5359:
[----:B------:R-:W-:Y:S05]  /*1ac20*/  BRA `(.L_x_5361) ;  /* 0xffffffc4000c7947 */ /* 0x000fea000383ffff */
.L_x_5256:
[----:B------:R0:W0:Y:S02]  /*1ac30*/  SYNCS.PHASECHK.TRANS64.TRYWAIT P1, [R5+URZ+0x38840], R0 ;  /* 0x03884000050075a7 */ /* 0x000024000802017f */
[----:B0-----:R-:W-:Y:S05]  /*1ac40*/  @!P1 NANOSLEEP.SYNCS 0x989680 ;  /* 0x009896800000995d */ /* 0x001fea0003900000 */
[----:B------:R-:W0:Y:S02]  /*1ac50*/  @!P1 SYNCS.PHASECHK.TRANS64 P1, [R5+URZ+0x38840], R0 ;  /* 0x03884000050095a7 */ /* 0x000e24000802007f */
[----:B0-----:R-:W-:Y:S05]  /*1ac60*/  @!P1 BRA `(.L_x_5256) ;  /* 0xfffffffc00f09947 */ /* 0x001fea000383ffff */
[----:B------:R-:W-:Y:S05]  /*1ac70*/  BRA `(.L_x_5362) ;  /* 0xffffffc4002c7947 */ /* 0x000fea000383ffff */
.L_x_5258:
[----:B------:R0:W0:Y:S02]  /*1ac80*/  SYNCS.PHASECHK.TRANS64.TRYWAIT P1, [R3+URZ+0x38840], R2 ;  /* 0x03884002030075a7 */ /* 0x000024000802017f */
[----:B0-----:R-:W-:Y:S05]  /*1ac90*/  @!P1 NANOSLEEP.SYNCS 0x989680 ;  /* 0x009896800000995d */ /* 0x001fea0003900000 */
[----:B------:R-:W0:Y:S02]  /*1aca0*/  @!P1 SYNCS.PHASECHK.TRANS64 P1, [R3+URZ+0x38840], R2 ;  /* 0x03884002030095a7 */ /* 0x000e24000802007f */
[----:B0-----:R-:W-:Y:S05]  /*1acb0*/  @!P1 BRA `(.L_x_5258) ;  /* 0xfffffffc00f09947 */ /* 0x001fea000383ffff */
[----:B------:R-:W-:Y:S05]  /*1acc0*/  BRA `(.L_x_5363) ;  /* 0xffffffc400387947 */ /* 0x000fea000383ffff */
.L_x_5260:
[----:B------:R0:W0:Y:S02]  /*1acd0*/  SYNCS.PHASECHK.TRANS64.TRYWAIT P1, [R5+URZ+0x38860], R0 ;  /* 0x03886000050075a7 */ /* 0x000024000802017f */
[----:B0-----:R-:W-:Y:S05]  /*1ace0*/  @!P1 NANOSLEEP.SYNCS 0x989680 ;  /* 0x009896800000995d */ /* 0x001fea0003900000 */
[----:B------:R-:W0:Y:S02]  /*1acf0*/  @!P1 SYNCS.PHASECHK.TRANS64 P1, [R5+URZ+0x38860], R0 ;  /* 0x03886000050095a7 */ /* 0x000e24000802007f */
[----:B0-----:R-:W-:Y:S05]  /*1ad00*/  @!P1 BRA `(.L_x_5260) ;  /* 0xfffffffc00f09947 */ /* 0x001fea000383ffff */
[----:B------:R-:W-:Y:S05]  /*1ad10*/  BRA `(.L_x_5364) ;  /* 0xffffffc400347947 */ /* 0x000fea000383ffff */
.L_x_5365:
        /* <DEDUP_REMOVED lines=14> */
.L_x_5822:


//--------------------- .text._ZN7cutlass13device_kernelIN5flash11enable_sm90INS1_16FlashAttnFwdSm90INS1_25CollectiveMainloopFwdSm90ILi2EN4cute5tupleIJNS5_1CILi1EEES8_S8_EEENS6_IJNS7_ILi64EEESA_SA_EEELi512ENS_10bfloat16_tEfNS_4arch4Sm90ELb1ELb0ELb1ELb1ELb1ELb1ELb1ELb0ELb0ELb1ELb0ELb0EEENS1_21CollectiveEpilogueFwdINS6_IJSA_NS7_ILi512EEESA_EEES9_SC_SE_Li256ELb1ELb1ELb0ELb0EEENS1_36VarlenDynamicPersistentTileSchedulerILi64ELi64ELi256ELi128ELb0ELb1ELb1ELb1ELb1ELb1EEEEEEEEEvNT_6ParamsE --------------------------
	.section	.text._ZN7cutlass13device_kernelIN5flash11enable_sm90INS1_16FlashAttnFwdSm90INS1_25CollectiveMainloopFwdSm90ILi2EN4cute5tupleIJNS5_1CILi1EEES8_S8_EEENS6_IJNS7_ILi64EEESA_SA_EEELi512ENS_10bfloat16_tEfNS_4arch4Sm90ELb1ELb0ELb1ELb1ELb1ELb1ELb1ELb0ELb0ELb1ELb0ELb0EEENS1_21CollectiveEpilogueFwdINS6_IJSA_NS7_ILi512EEESA_EEES9_SC_SE_Li256ELb1ELb1ELb0ELb0EEENS1_36VarlenDynamicPersistentTileSchedulerILi64ELi64ELi256ELi128ELb0ELb1ELb1ELb1ELb1ELb1EEEEEEEEEvNT_6ParamsE,"ax",@progbits
	.align	128
.text._ZN7cutlass13device_kernelIN5flash11enable_sm90INS1_16FlashAttnFwdSm90INS1_25CollectiveMainloopFwdSm90ILi2EN4cute5tupleIJNS5_1CILi1EEES8_S8_EEENS6_IJNS7_ILi64EEESA_SA_EEELi512ENS_10bfloat16_tEfNS_4arch4Sm90ELb1ELb0ELb1ELb1ELb1ELb1ELb1ELb0ELb0ELb1ELb0ELb0EEENS1_21CollectiveEpilogueFwdINS6_IJSA_NS7_ILi512EEESA_EEES9_SC_SE_Li256ELb1ELb1ELb0ELb0EEENS1_36VarlenDynamicPersistentTileSchedulerILi64ELi64ELi256ELi128ELb0ELb1ELb1ELb1ELb1ELb1EEEEEEEEEvNT_6ParamsE:
        .type           _ZN7cutlass13device_kernelIN5flash11enable_sm90INS1_16FlashAttnFwdSm90INS1_25CollectiveMainloopFwdSm90ILi2EN4cute5tupleIJNS5_1CILi1EEES8_S8_EEENS6_IJNS7_ILi64EEESA_SA_EEELi512ENS_10bfloat16_tEfNS_4arch4Sm90ELb1ELb0ELb1ELb1ELb1ELb1ELb1ELb0ELb0ELb1ELb0ELb0EEENS1_21CollectiveEpilogueFwdINS6_IJSA_NS7_ILi512EEESA_EEES9_SC_SE_Li256ELb1ELb1ELb0ELb0EEENS1_36VarlenDynamicPersistentTileSchedulerILi64ELi64ELi256ELi128ELb0ELb1ELb1ELb1ELb1ELb1EEEEEEEEEvNT_6ParamsE,@function
        .size           _ZN7cutlass13device_kernelIN5flash11enable_sm90INS1_16FlashAttnFwdSm90INS1_25CollectiveMainloopFwdSm90ILi2EN4cute5tupleIJNS5_1CILi1EEES8_S8_EEENS6_IJNS7_ILi64EEESA_SA_EEELi512ENS_10bfloat16_tEfNS_4arch4Sm90ELb1ELb0ELb1ELb1ELb1ELb1ELb1ELb0ELb0ELb1ELb0ELb0EEENS1_21CollectiveEpilogueFwdINS6_IJSA_NS7_ILi512EEESA_EEES9_SC_SE_Li256ELb1ELb1ELb0ELb0EEENS1_36VarlenDynamicPersistentTileSchedulerILi64ELi64ELi256ELi128ELb0ELb1ELb1ELb1ELb1ELb1EEEEEEEEEvNT_6ParamsE,(.L_x_5823 - _ZN7cutlass13device_kernelIN5flash11enable_sm90INS1_16FlashAttnFwdSm90INS1_25CollectiveMainloopFwdSm90ILi2EN4cute5tupleIJNS5_1CILi1EEES8_S8_EEENS6_IJNS7_ILi64EEESA_SA_EEELi512ENS_10bfloat16_tEfNS_4arch4Sm90ELb1ELb0ELb1ELb1ELb1ELb1ELb1ELb0ELb0ELb1ELb0ELb0EEENS1_21CollectiveEpilogueFwdINS6_IJSA_NS7_ILi512EEESA_EEES9_SC_SE_Li256ELb1ELb1ELb0ELb0EEENS1_36VarlenDynamicPersistentTileSchedulerILi64ELi64ELi256ELi128ELb0ELb1ELb1ELb1ELb1ELb1EEEEEEEEEvNT_6ParamsE)
        .other          _ZN7cutlass13device_kernelIN5flash11enable_sm90INS1_16FlashAttnFwdSm90INS1_25CollectiveMainloopFwdSm90ILi2EN4cute5tupleIJNS5_1CILi1EEES8_S8_EEENS6_IJNS7_ILi64EEESA_SA_EEELi512ENS_10bfloat16_tEfNS_4arch4Sm90ELb1ELb0ELb1ELb1ELb1ELb1ELb1ELb0ELb0ELb1ELb0ELb0EEENS1_21CollectiveEpilogueFwdINS6_IJSA_NS7_ILi512EEESA_EEES9_SC_SE_Li256ELb1ELb1ELb0ELb0EEENS1_36VarlenDynamicPersistentTileSchedulerILi64ELi64ELi256ELi128ELb0ELb1ELb1ELb1ELb1ELb1EEEEEEEEEvNT_6ParamsE,@"STO_CUDA_ENTRY STV_DEFAULT"
_ZN7cutlass13device_kernelIN5flash11enable_sm90INS1_16FlashAttnFwdSm90INS1_25CollectiveMainloopFwdSm90ILi2EN4cute5tupleIJNS5_1CILi1EEES8_S8_EEENS6_IJNS7_ILi64EEESA_SA_EEELi512ENS_10bfloat16_tEfNS_4arch4Sm90ELb1ELb0ELb1ELb1ELb1ELb1ELb1ELb0ELb0ELb1ELb0ELb0EEENS1_21CollectiveEpilogueFwdINS6_IJSA_NS7_ILi512EEESA_EEES9_SC_SE_Li256ELb1ELb1ELb0ELb0EEENS1_36VarlenDynamicPersistentTileSchedulerILi64ELi64ELi256ELi128ELb0ELb1ELb1ELb1ELb1ELb1EEEEEEEEEvNT_6ParamsE:
        /* <DEDUP_REMOVED lines=17> */
.L_x_5367:
[----:B------:R-:W-:Y:S05]  /*0110*/  BSYNC B0 ;  /* 0x0000000000007941 */ /* 0x000fea0003800000 */
.L_x_5366:
        /* <DEDUP_REMOVED lines=39> */
.L_x_5368:
        /* <DEDUP_REMOVED lines=22> */
.L_x_5369:
        /* <DEDUP_REMOVED lines=18> */
.L_x_5370:
        /* <DEDUP_REMOVED lines=22> */
.L_x_5371:
        /* <DEDUP_REMOVED lines=22> */
.L_x_5372:
        /* <DEDUP_REMOVED lines=9> */
.L_x_5375:
[----:B------:R-:W-:-:S08]  /*0960*/  NOP ;  /* 0x0000000000007918 */ /* 0x000fd00000000000 */
[----:B------:R-:W0:Y:S02]  /*0970*/  USETMAXREG.TRY_ALLOC.CTAPOOL UP0, 0xe8 ;  /* 0x000000e8000079c8 */ /* 0x000e240008000600 */
[----:B0-----:R-:W-:-:S13]  /*0980*/  PLOP3.LUT P0, PT, PT, PT, UP0, 0x80, 0x0 ;  /* 0x000000000000781c */ /* 0x001fda0003f0f008 */
[----:B------:R-:W-:Y:S05]  /*0990*/  @!P0 BRA `(.L_x_5375) ;  /* 0xfffffffc00f08947 */ /* 0x000fea000383ffff */
[----:B------:R-:W-:Y:S01]  /*09a0*/  SHF.R.U32.HI R2, RZ, 0x7, R0 ;  /* 0x00000007ff027819 */ /* 0x000fe20000011600 */
[----:B------:R-:W0:Y:S01]  /*09b0*/  S2UR UR4, SR_CgaCtaId ;  /* 0x00000000000479c3 */ /* 0x000e220000008800 */
[----:B------:R-:W-:Y:S02]  /*09c0*/  MOV R3, 0x400 ;  /* 0x0000040000037802 */ /* 0x000fe40000000f00 */
[----:B------:R-:W-:-:S13]  /*09d0*/  ISETP.NE.AND P0, PT, R2, 0x1, PT ;  /* 0x000000010200780c */ /* 0x000fda0003f05270 */
        /* <DEDUP_REMOVED lines=12> */
[----:B------:R-:W-:Y:S02]  /*0aa0*/  VIADD R16, R0, 0xffffff80 ;  /* 0xffffff8000107836 */ /* 0x000fe40000000000 */
[----:B------:R-:W-:Y:S02]  /*0ab0*/  IMAD.MOV.U32 R228, RZ, RZ, 0x40 ;  /* 0x00000040ffe47424 */ /* 0x000fe400078e00ff */
[----:B------:R-:W-:Y:S01]  /*0ac0*/  IMAD.MOV.U32 R185, RZ, RZ, RZ ;  /* 0x000000ffffb97224 */ /* 0x000fe200078e00ff */
[----:B------:R-:W-:Y:S01]  /*0ad0*/  SHF.R.S32.HI R0, RZ, 0x1f, R16 ;  /* 0x0000001fff007819 */ /* 0x000fe20000011410 */
[----:B------:R-:W-:Y:S02]  /*0ae0*/  IMAD.MOV.U32 R191, RZ, RZ, RZ ;  /* 0x000000ffffbf7224 */ /* 0x000fe400078e00ff */
[----:B------:R-:W-:Y:S01]  /*0af0*/  IMAD.MOV.U32 R23, RZ, RZ, RZ ;  /* 0x000000ffff177224 */ /* 0x000fe200078e00ff */
[----:B------:R-:W-:-:S02]  /*0b00*/  LEA.HI R2, R0, R16, RZ, 0x7 ;  /* 0x0000001000027211 */ /* 0x000fc400078f38ff */
        /* <DEDUP_REMOVED lines=14> */
[----:B------:R-:W-:Y:S02]  /*0bf0*/  LEA.HI R9, R7, R8, RZ, 0x3 ;  /* 0x0000000807097211 */ /* 0x000fe400078f18ff */
        /* <DEDUP_REMOVED lines=18> */
[----:B------:R-:W-:Y:S01]  /*0d20*/  IMAD.IADD R11, R8, 0x1, -R11 ;  /* 0x00000001080b7824 */ /* 0x000fe200078e0a0b */
[----:B------:R-:W-:Y:S01]  /*0d30*/  LOP3.LUT R9, R9, 0x7ffffe00, RZ, 0xc0, !PT ;  /* 0x7ffffe0009097812 */ /* 0x000fe200078ec0ff */
[----:B------:R-:W-:Y:S01]  /*0d40*/  IMAD.U32 R6, R12, 0x40, R13 ;  /* 0x000000400c067824 */ /* 0x000fe200078e000d */
[----:B------:R-:W-:Y:S01]  /*0d50*/  LOP3.LUT R2, R2, 0xfffffe, RZ, 0xc0, !PT ;  /* 0x00fffffe02027812 */ /* 0x000fe200078ec0ff */
[C---:B------:R-:W-:Y:S01]  /*0d60*/  IMAD.SHL.U32 R8, R11.reuse, 0x40, RZ ;  /* 0x000000400b087824 */ /* 0x040fe200078e00ff */
[----:B------:R-:W-:Y:S01]  /*0d70*/  R2P PR, R11, 0x6 ;  /* 0x000000060b007804 */ /* 0x000fe20000000000 */
[----:B------:R-:W-:Y:S01]  /*0d80*/  IMAD R194, R4, 0x10, R7 ;  /* 0x0000001004c27824 */ /* 0x000fe200078e0207 */
[----:B------:R0:W-:Y:S01]  /*0d90*/  STL [R1+0x70], R6 ;  /* 0x0000700601007387 */ /* 0x0001e20000100800 */
[----:B------:R-:W-:Y:S01]  /*0da0*/  IMAD R9, R20, 0x400, R9 ;  /* 0x0000040014097824 */ /* 0x000fe200078e0209 */
[----:B------:R-:W-:Y:S01]  /*0db0*/  LOP3.LUT R8, R8, 0x1c0, RZ, 0xc0, !PT ;  /* 0x000001c008087812 */ /* 0x000fe200078ec0ff */
[----:B------:R-:W-:Y:S01]  /*0dc0*/  IMAD.IADD R2, R14, 0x1, -R2 ;  /* 0x000000010e027824 */ /* 0x000fe200078e0a02 */
[----:B------:R-:W-:Y:S01]  /*0dd0*/  STL [R1+0x58], RZ ;  /* 0x000058ff01007387 */ /* 0x000fe20000100800 */
[----:B------:R-:W-:-:S02]  /*0de0*/  SEL R228, R228, 0xffffffc0, !P2 ;  /* 0xffffffc0e4e47807 */ /* 0x000fc40005000000 */
[----:B------:R-:W-:Y:S01]  /*0df0*/  LOP3.LUT R13, R8, 0x8, R13, 0xf8, !PT ;  /* 0x00000008080d7812 */ /* 0x000fe200078ef80d */
[----:B------:R-:W-:Y:S01]  /*0e00*/  IMAD.SHL.U32 R225, R2, 0x100, RZ ;  /* 0x0000010002e17824 */ /* 0x000fe200078e00ff */
[----:B------:R-:W-:Y:S02]  /*0e10*/  SHF.R.U32.HI R8, RZ, 0x3, R8 ;  /* 0x00000003ff087819 */ /* 0x000fe40000011608 */
[----:B0-----:R-:W-:Y:S02]  /*0e20*/  LOP3.LUT R6, R5, 0x7ffffffc, RZ, 0xc0, !PT ;  /* 0x7ffffffc05067812 */ /* 0x001fe400078ec0ff */
[----:B------:R-:W-:-:S03]  /*0e30*/  LOP3.LUT R8, R13, R8, RZ, 0x3c, !PT ;  /* 0x000000080d087212 */ /* 0x000fc600078e3cff */
[----:B------:R-:W-:Y:S01]  /*0e40*/  IMAD.IADD R6, R3, 0x1, -R6 ;  /* 0x0000000103067824 */ /* 0x000fe200078e0a06 */
[CC--:B------:R-:W-:Y:S01]  /*0e50*/  LEA.HI R3, R0.reuse, R16.reuse, RZ, 0x3 ;  /* 0x0000001000037211 */ /* 0x0c0fe200078f18ff */
[----:B------:R-:W-:Y:S01]  /*0e60*/  IMAD.IADD R9, R9, 0x1, R8 ;  /* 0x0000000109097824 */ /* 0x000fe200078e0208 */
[----:B------:R-:W-:Y:S01]  /*0e70*/  LEA.HI R0, R0, R16, RZ, 0x2 ;  /* 0x0000001000007211 */ /* 0x000fe200078f10ff */
[----:B------:R-:W-:Y:S01]  /*0e80*/  IMAD.SHL.U32 R193, R6, 0x2, RZ ;  /* 0x0000000206c17824 */ /* 0x000fe200078e00ff */
[----:B------:R-:W-:Y:S01]  /*0e90*/  SHF.R.S32.HI R4, RZ, 0x3, R3 ;  /* 0x00000003ff047819 */ /* 0x000fe20000011403 */
[----:B------:R-:W-:Y:S01]  /*0ea0*/  IMAD R226, R9, 0x2, R18 ;  /* 0x0000000209e27824 */ /* 0x000fe200078e0212 */
[--C-:B------:R-:W-:Y:S02]  /*0eb0*/  SHF.R.S32.HI R187, RZ, 0x2, R0.reuse ;  /* 0x00000002ffbb7819 */ /* 0x100fe40000011400 */
[----:B------:R-:W-:Y:S01]  /*0ec0*/  SHF.R.S32.HI R4, RZ, 0x1f, R0 ;  /* 0x0000001fff047819 */ /* 0x000fe20000011400 */
[----:B------:R-:W-:Y:S01]  /*0ed0*/  VIADD R229, R226, 0x36400 ;  /* 0x00036400e2e57836 */ /* 0x000fe20000000000 */
[----:B------:R-:W-:Y:S01]  /*0ee0*/  LOP3.LUT R3, R3, 0xfffffff8, RZ, 0xc0, !PT ;  /* 0xfffffff803037812 */ /* 0x000fe200078ec0ff */
[----:B------:R-:W-:Y:S01]  /*0ef0*/  VIADD R8, R187, 0x20 ;  /* 0x00000020bb087836 */ /* 0x000fe20000000000 */
[----:B------:R-:W-:Y:S01]  /*0f00*/  LOP3.LUT R0, R0, 0xfffffffc, RZ, 0xc0, !PT ;  /* 0xfffffffc00007812 */ /* 0x000fe200078ec0ff */
[----:B------:R-:W-:Y:S01]  /*0f10*/  VIADD R227, R226, 0x36420 ;  /* 0x00036420e2e37836 */ /* 0x000fe20000000000 */
[----:B------:R-:W-:Y:S01]  /*0f20*/  LEA.HI R4, R4, R187, RZ, 0x3 ;  /* 0x000000bb04047211 */ /* 0x000fe200078f18ff */
[C---:B------:R-:W-:Y:S01]  /*0f30*/  IMAD.IADD R10, R16.reuse, 0x1, -R3 ;  /* 0x00000001100a7824 */ /* 0x040fe200078e0a03 */
[----:B------:R-:W-:Y:S01]  /*0f40*/  SHF.R.S32.HI R5, RZ, 0x1f, R8 ;  /* 0x0000001fff057819 */ /* 0x000fe20000011408 */
[----:B------:R-:W-:Y:S01]  /*0f50*/  IMAD.IADD R7, R16, 0x1, -R0 ;  /* 0x0000000110077824 */ /* 0x000fe200078e0a00 */
[----:B------:R-:W-:Y:S01]  /*0f60*/  LOP3.LUT R4, R4, 0xfffffff8, RZ, 0xc0, !PT ;  /* 0xfffffff804047812 */ /* 0x000fe200078ec0ff */
[----:B------:R-:W-:Y:S01]  /*0f70*/  IMAD.SHL.U32 R209, R10, 0x8, RZ ;  /* 0x000000080ad17824 */ /* 0x000fe200078e00ff */
[----:B------:R-:W-:Y:S01]  /*0f80*/  LEA.HI R5, R5, R8, RZ, 0x3 ;  /* 0x0000000805057211 */ /* 0x000fe200078f18ff */
[C---:B------:R-:W-:Y:S01]  /*0f90*/  IMAD.SHL.U32 R16, R7.reuse, 0x8, RZ ;  /* 0x0000000807107824 */ /* 0x040fe200078e00ff */
[----:B------:R-:W-:Y:S01]  /*0fa0*/  LEA.HI R0, R7, R7, RZ, 0x1 ;  /* 0x0000000707007211 */ /* 0x000fe200078f08ff */
[----:B------:R-:W-:-:S02]  /*0fb0*/  IMAD.SHL.U32 R3, R8, 0x40, RZ ;  /* 0x0000004008037824 */ /* 0x000fc400078e00ff */
[----:B------:R-:W-:Y:S01]  /*0fc0*/  VIADD R36, R209, 0x80 ;  /* 0x00000080d1247836 */ /* 0x000fe20000000000 */
[----:B------:R-:W-:Y:S01]  /*0fd0*/  LOP3.LUT R0, R0, 0x1ffffffe, RZ, 0xc0, !PT ;  /* 0x1ffffffe00007812 */ /* 0x000fe200078ec0ff */
[----:B------:R-:W-:Y:S01]  /*0fe0*/  IMAD.SHL.U32 R188, R7, 0x4, RZ ;  /* 0x0000000407bc7824 */ /* 0x000fe200078e00ff */
[----:B------:R-:W-:Y:S01]  /*0ff0*/  SHF.R.S32.HI R17, RZ, 0x1f, R16 ;  /* 0x0000001fff117819 */ /* 0x000fe20000011410 */
[C---:B------:R-:W-:Y:S01]  /*1000*/  VIADD R35, R209.reuse, 0xc0 ;  /* 0x000000c0d1237836 */ /* 0x040fe20000000000 */
[----:B------:R-:W-:Y:S01]  /*1010*/  SHF.R.S32.HI R38, RZ, 0x1f, R36 ;  /* 0x0000001fff267819 */ /* 0x000fe20000011424 */
[----:B------:R-:W-:Y:S02]  /*1020*/  VIADD R224, R16, 0x40 ;  /* 0x0000004010e07836 */ /* 0x000fe40000000000 */
[C---:B------:R-:W-:Y:S01]  /*1030*/  VIADD R34, R209.reuse, 0x100 ;  /* 0x00000100d1227836 */ /* 0x040fe20000000000 */
[----:B------:R-:W-:Y:S01]  /*1040*/  SHF.R.S32.HI R36, RZ, 0x1f, R35 ;  /* 0x0000001fff247819 */ /* 0x000fe20000011423 */
[----:B------:R-:W-:-:S02]  /*1050*/  VIADD R33, R209, 0x140 ;  /* 0x00000140d1217836 */ /* 0x000fc40000000000 */
[----:B------:R-:W-:Y:S01]  /*1060*/  IMAD.IADD R192, R187, 0x1, -R4 ;  /* 0x00000001bbc07824 */ /* 0x000fe200078e0a04 */
[----:B------:R-:W-:Y:S01]  /*1070*/  LOP3.LUT R4, R3, 0x1c0, RZ, 0xc0, !PT ;  /* 0x000001c003047812 */ /* 0x000fe200078ec0ff */
        /* <DEDUP_REMOVED lines=13> */
[----:B------:R-:W-:Y:S01]  /*1150*/  SHF.R.S32.HI R7, RZ, 0x1f, R224 ;  /* 0x0000001fff077819 */ /* 0x000fe200000114e0 */
[----:B------:R-:W-:Y:S01]  /*1160*/  IMAD.SHL.U32 R5, R5, 0x40, RZ ;  /* 0x0000004005057824 */ /* 0x000fe200078e00ff */
[----:B------:R-:W-:Y:S01]  /*1170*/  SHF.R.S32.HI R37, RZ, 0x1f, R206 ;  /* 0x0000001fff257819 */ /* 0x000fe200000114ce */
[C---:B------:R-:W-:Y:S01]  /*1180*/  VIADD R30, R16.reuse, 0x1c0 ;  /* 0x000001c0101e7836 */ /* 0x040fe20000000000 */
[----:B------:R-:W-:Y:S01]  /*1190*/  SHF.R.S32.HI R32, RZ, 0x1f, R31 ;  /* 0x0000001fff207819 */ /* 0x000fe2000001141f */
[----:B------:R-:W-:Y:S01]  /*11a0*/  VIADD R28, R16, 0x1e0 ;  /* 0x000001e0101c7836 */ /* 0x000fe20000000000 */
[----:B------:R-:W-:Y:S01]  /*11b0*/  SHF.L.U64.HI R31, R224, 0x1, R7 ;  /* 0x00000001e01f7819 */ /* 0x000fe20000010207 */
[C---:B------:R-:W-:Y:S01]  /*11c0*/  VIADD R221, R16.reuse, 0xa0 ;  /* 0x000000a010dd7836 */ /* 0x040fe20000000000 */
[----:B------:R-:W-:Y:S01]  /*11d0*/  LOP3.LUT R5, R5, 0xfffffe00, RZ, 0xc0, !PT ;  /* 0xfffffe0005057812 */ /* 0x000fe200078ec0ff */
[C---:B------:R-:W-:Y:S01]  /*11e0*/  VIADD R220, R16.reuse, 0xc0 ;  /* 0x000000c010dc7836 */ /* 0x040fe20000000000 */
[----:B------:R-:W-:Y:S01]  /*11f0*/  STL [R1+0x4], R30 ;  /* 0x0000041e01007387 */ /* 0x000fe20000100800 */
[----:B------:R-:W-:Y:S01]  /*1200*/  SHF.L.U64.HI R7, R223, 0x1, R2 ;  /* 0x00000001df077819 */ /* 0x000fe20000010202 */
[----:B------:R-:W-:Y:S01]  /*1210*/  VIADD R219, R16, 0xe0 ;  /* 0x000000e010db7836 */ /* 0x000fe20000000000 */
[----:B------:R-:W-:Y:S01]  /*1220*/  LOP3.LUT R0, R4, 0x38, R16, 0xf8, !PT ;  /* 0x0000003804007812 */ /* 0x000fe200078ef810 */
[----:B------:R-:W-:Y:S01]  /*1230*/  STL [R1], R28 ;  /* 0x0000001c01007387 */ /* 0x000fe20000100800 */
[----:B------:R-:W-:Y:S01]  /*1240*/  SHF.R.U32.HI R24, RZ, 0x3, R4 ;  /* 0x00000003ff187819 */ /* 0x000fe20000011604 */
[----:B------:R-:W-:Y:S01]  /*1250*/  VIADD R218, R16, 0x100 ;  /* 0x0000010010da7836 */ /* 0x000fe20000000000 */
[----:B------:R-:W-:Y:S01]  /*1260*/  SHF.L.U64.HI R2, R222, 0x1, R11 ;  /* 0x00000001de027819 */ /* 0x000fe2000001020b */
[----:B------:R-:W-:Y:S01]  /*1270*/  STL [R1+0x60], R37 ;  /* 0x0000602501007387 */ /* 0x000fe20000100800 */
[----:B------:R-:W-:Y:S01]  /*1280*/  SHF.R.S32.HI R4, RZ, 0x1f, R221 ;  /* 0x0000001fff047819 */ /* 0x000fe200000114dd */
[C---:B------:R-:W-:Y:S01]  /*1290*/  VIADD R217, R16.reuse, 0x120 ;  /* 0x0000012010d97836 */ /* 0x040fe20000000000 */
[----:B------:R-:W-:Y:S01]  /*12a0*/  SHF.R.S32.HI R13, RZ, 0x1f, R220 ;  /* 0x0000001fff0d7819 */ /* 0x000fe200000114dc */
[----:B------:R-:W-:Y:S01]  /*12b0*/  STL [R1+0x10], R31 ;  /* 0x0000101f01007387 */ /* 0x000fe20000100800 */
[----:B------:R-:W-:Y:S01]  /*12c0*/  SHF.L.U64.HI R4, R221, 0x1, R4 ;  /* 0x00000001dd047819 */ /* 0x000fe20000010204 */
[C---:B------:R-:W-:Y:S01]  /*12d0*/  VIADD R216, R16.reuse, 0x140 ;  /* 0x0000014010d87836 */ /* 0x040fe20000000000 */
[----:B------:R-:W-:Y:S01]  /*12e0*/  SHF.R.S32.HI R8, RZ, 0x1f, R219 ;  /* 0x0000001fff087819 */ /* 0x000fe200000114db */
[----:B------:R-:W-:Y:S01]  /*12f0*/  STL [R1+0x6c], R5 ;  /* 0x00006c0501007387 */ /* 0x000fe20000100800 */
[----:B------:R-:W-:Y:S01]  /*1300*/  SHF.R.S32.HI R15, RZ, 0x1f, R218 ;  /* 0x0000001fff0f7819 */ /* 0x000fe200000114da */
[C---:B------:R-:W-:Y:S01]  /*1310*/  VIADD R215, R16.reuse, 0x160 ;  /* 0x0000016010d77836 */ /* 0x040fe20000000000 */
[----:B------:R-:W-:Y:S01]  /*1320*/  SHF.R.S32.HI R10, RZ, 0x1f, R217 ;  /* 0x0000001fff0a7819 */ /* 0x000fe200000114d9 */
[----:B------:R0:W-:Y:S01]  /*1330*/  STL [R1+0x14], R7 ;  /* 0x0000140701007387 */ /* 0x0001e20000100800 */
        /* <DEDUP_REMOVED lines=10> */
[----:B0-----:R-:W-:Y:S01]  /*13e0*/  SHF.L.U64.HI R7, R219, 0x1, R8 ;  /* 0x00000001db077819 */ /* 0x001fe20000010208 */
[----:B------:R-:W-:Y:S01]  /*13f0*/  IMAD.IADD R229, R229, 0x1, R228 ;  /* 0x00000001e5e57824 */ /* 0x000fe200078e02e4 */
[----:B------:R-:W-:Y:S01]  /*1400*/  SHF.R.S32.HI R20, RZ, 0x1f, R30 ;  /* 0x0000001fff147819 */ /* 0x000fe2000001141e */
[----:B------:R-:W-:Y:S01]  /*1410*/  IMAD.IADD R228, R228, 0x1, R227 ;  /* 0x00000001e4e47824 */ /* 0x000fe200078e02e3 */
[----:B-1----:R-:W-:-:S02]  /*1420*/  SHF.L.U64.HI R2, R220, 0x1, R13 ;  /* 0x00000001dc027819 */ /* 0x002fc4000001020d */
[----:B------:R-:W-:Y:S02]  /*1430*/  SHF.R.S32.HI R22, RZ, 0x1f, R28 ;  /* 0x0000001fff167819 */ /* 0x000fe4000001141c */
[----:B---3--:R-:W-:Y:S01]  /*1440*/  SHF.L.U64.HI R4, R218, 0x1, R15 ;  /* 0x00000001da047819 */ /* 0x008fe2000001020f */
[----:B------:R0:W-:Y:S01]  /*1450*/  STL [R1+0x20], R2 ;  /* 0x0000200201007387 */ /* 0x0001e20000100800 */
[----:B------:R-:W-:Y:S01]  /*1460*/  LOP3.LUT R5, R5, R0, R24, 0xf6, !PT ;  /* 0x0000000005057212 */ /* 0x000fe200078ef618 */
[----:B------:R-:W-:Y:S01]  /*1470*/  IMAD R0, R3, 0x8, R194 ;  /* 0x0000000803007824 */ /* 0x000fe200078e02c2 */
[----:B------:R-:W-:Y:S01]  /*1480*/  SHF.R.S32.HI R195, RZ, 0x1f, R184 ;  /* 0x0000001fffc37819 */ /* 0x000fe200000114b8 */
[----:B------:R1:W-:Y:S04]  /*1490*/  STL [R1+0x24], R7 ;  /* 0x0000240701007387 */ /* 0x0003e80000100800 */
[----:B------:R3:W-:Y:S01]  /*14a0*/  STL [R1+0x28], R4 ;  /* 0x0000280401007387 */ /* 0x0007e20000100800 */
[----:B0-----:R-:W-:-:S02]  /*14b0*/  SHF.L.U64.HI R2, R217, 0x1, R10 ;  /* 0x00000001d9027819 */ /* 0x001fc4000001020a */
[----:B-1----:R-:W-:-:S03]  /*14c0*/  SHF.L.U64.HI R7, R216, 0x1, R21 ;  /* 0x00000001d8077819 */ /* 0x002fc60000010215 */
[----:B------:R0:W-:Y:S01]  /*14d0*/  STL [R1+0x2c], R2 ;  /* 0x00002c0201007387 */ /* 0x0001e20000100800 */
[----:B---3--:R-:W-:-:S03]  /*14e0*/  SHF.L.U64.HI R4, R215, 0x1, R12 ;  /* 0x00000001d7047819 */ /* 0x008fc6000001020c */
[----:B------:R1:W-:Y:S04]  /*14f0*/  STL [R1+0x30], R7 ;  /* 0x0000300701007387 */ /* 0x0003e80000100800 */
[----:B------:R3:W-:Y:S01]  /*1500*/  STL [R1+0x34], R4 ;  /* 0x0000340401007387 */ /* 0x0007e20000100800 */
[----:B0-----:R-:W-:Y:S02]  /*1510*/  SHF.L.U64.HI R2, R214, 0x1, R29 ;  /* 0x00000001d6027819 */ /* 0x001fe4000001021d */
[----:B-1----:R-:W-:-:S03]  /*1520*/  SHF.L.U64.HI R7, R213, 0x1, R14 ;  /* 0x00000001d5077819 */ /* 0x002fc6000001020e */
[----:B------:R0:W-:Y:S01]  /*1530*/  STL [R1+0x38], R2 ;  /* 0x0000380201007387 */ /* 0x0001e20000100800 */
[----:B---3--:R-:W-:-:S03]  /*1540*/  SHF.L.U64.HI R4, R30, 0x1, R20 ;  /* 0x000000011e047819 */ /* 0x008fc60000010214 */
[----:B------:R-:W-:Y:S04]  /*1550*/  STL [R1+0x3c], R7 ;  /* 0x00003c0701007387 */ /* 0x000fe80000100800 */
[----:B------:R-:W-:Y:S01]  /*1560*/  STL [R1+0x40], R4 ;  /* 0x0000400401007387 */ /* 0x000fe20000100800 */
[----:B0-----:R-:W-:-:S05]  /*1570*/  SHF.L.U64.HI R2, R28, 0x1, R22 ;  /* 0x000000011c027819 */ /* 0x001fca0000010216 */
[----:B------:R0:W-:Y:S02]  /*1580*/  STL [R1+0x44], R2 ;  /* 0x0000440201007387 */ /* 0x0001e40000100800 */
[----:B0-----:R-:W-:-:S05]  /*1590*/  IMAD R2, R5, 0x2, R18 ;  /* 0x0000000205027824 */ /* 0x001fca00078e0212 */
[----:B------:R0:W-:Y:S04]  /*15a0*/  STL [R1+0x64], R2 ;  /* 0x0000640201007387 */ /* 0x0001e80000100800 */
[----:B------:R0:W-:Y:S01]  /*15b0*/  STL [R1+0x8], R0 ;  /* 0x0000080001007387 */ /* 0x0001e20000100800 */
[----:B--2---:R-:W-:Y:S01]  /*15c0*/  LOP3.LUT R186, R19, 0x1, RZ, 0xfc, !PT ;  /* 0x0000000113ba7812 */ /* 0x004fe200078efcff */
[----:B0-----:R-:W-:-:S07]  /*15d0*/  IMAD.MOV.U32 R19, RZ, RZ, RZ ;  /* 0x000000ffff137224 */ /* 0x001fce00078e00ff */
.L_x_5515:
[----:B01-34-:R-:W0:Y:S01]  /*15e0*/  LDC.64 R2, c[0x0][0xd88] ;  /* 0x00036200ff027b82 */ /* 0x01be220000000a00 */
[----:B------:R-:W-:Y:S01]  /*15f0*/  ULDC.64 UR4, c[0x0][0xb20] ;  /* 0x0002c80000047ab9 */ /* 0x000fe20000000a00 */
[----:B------:R-:W-:Y:S01]  /*1600*/  ULDC.64 UR8, c[0x0][0xb10] ;  /* 0x0002c40000087ab9 */ /* 0x000fe20000000a00 */
[----:B------:R-:W-:Y:S01]  /*1610*/  ULDC.64 UR6, c[0x0][0xb00] ;  /* 0x0002c00000067ab9 */ /* 0x000fe20000000a00 */
[----:B0-----:R-:W-:-:S05]  /*1620*/  IMAD.WIDE R2, R27, 0x4, R2 ;  /* 0x000000041b027825 */ /* 0x001fca00078e0202 */
[----:B--2---:R-:W2:Y:S01]  /*1630*/  LDG.E R0, desc[UR40][R2.64] ;  /* 0x0000002802007981 */ /* 0x004ea2000c1e1900 */
[----:B------:R-:W-:Y:S01]  /*1640*/  ISETP.NE.U32.AND P2, PT, RZ, UR4, PT ;  /* 0x00000004ff007c0c */ /* 0x000fe2000bf45070 */
[----:B------:R-:W-:Y:S01]  /*1650*/  IMAD.MOV.U32 R9, RZ, RZ, RZ ;  /* 0x000000ffff097224 */ /* 0x000fe200078e00ff */
[----:B------:R-:W-:Y:S01]  /*1660*/  ISETP.NE.U32.AND P1, PT, RZ, UR8, PT ;  /* 0x00000008ff007c0c */ /* 0x000fe2000bf25070 */
[----:B------:R-:W-:Y:S01]  /*1670*/  IMAD.MOV.U32 R29, RZ, RZ, RZ ;  /* 0x000000ffff1d7224 */ /* 0x000fe200078e00ff */
[----:B------:R-:W-:Y:S02]  /*1680*/  ISETP.NE.AND.EX P2, PT, RZ, UR5, PT, P2 ;  /* 0x00000005ff007c0c */ /* 0x000fe4000bf45320 */
[----:B------:R-:W-:Y:S02]  /*1690*/  ISETP.NE.AND.EX P1, PT, RZ, UR9, PT, P1 ;  /* 0x00000009ff007c0c */ /* 0x000fe4000bf25310 */
[----:B------:R-:W-:-:S04]  /*16a0*/  ISETP.NE.U32.AND P0, PT, RZ, UR6, PT ;  /* 0x00000006ff007c0c */ /* 0x000fc8000bf05070 */
[----:B------:R-:W-:Y:S02]  /*16b0*/  ISETP.NE.AND.EX P0, PT, RZ, UR7, PT, P0 ;  /* 0x00000007ff007c0c */ /* 0x000fe4000bf05300 */
[----:B--2---:R-:W-:Y:S01]  /*16c0*/  SHF.R.S32.HI R4, RZ, 0x1f, R0 ;  /* 0x0000001fff047819 */ /* 0x004fe20000011400 */
[C---:B------:R-:W-:Y:S02]  /*16d0*/  IMAD.SHL.U32 R31, R0.reuse, 0x4, RZ ;  /* 0x00000004001f7824 */ /* 0x040fe400078e00ff */
[C---:B------:R-:W-:Y:S01]  /*16e0*/  @P2 LEA R2, P3, R0.reuse, UR4, 0x2 ;  /* 0x0000000400022c11 */ /* 0x040fe2000f8610ff */
[----:B------:R-:W-:Y:S01]  /*16f0*/  STL [R1+0x54], R0 ;  /* 0x0000540001007387 */ /* 0x000fe20000100800 */
[C-C-:B------:R-:W-:Y:S02]  /*1700*/  SHF.L.U64.HI R30, R0.reuse, 0x2, R4.reuse ;  /* 0x00000002001e7819 */ /* 0x140fe40000010204 */
[----:B------:R-:W-:Y:S01]  /*1710*/  @P2 LEA.HI.X R3, R0, UR5, R4, 0x2, P3 ;  /* 0x0000000500032c11 */ /* 0x000fe200098f1404 */
[----:B------:R0:W-:Y:S01]  /*1720*/  STL [R1+0x5c], R4 ;  /* 0x00005c0401007387 */ /* 0x0001e20000100800 */
[----:B------:R-:W-:Y:S01]  /*1730*/  IADD3 R6, P4, R31, UR6, RZ ;  /* 0x000000061f067c10 */ /* 0x000fe2000ff9e0ff */
[----:B------:R-:W-:-:S02]  /*1740*/  ULDC UR4, c[0x0][0x288] ;  /* 0x0000a20000047ab9 */ /* 0x000fc40000000800 */
[----:B------:R1:W5:Y:S01]  /*1750*/  @P2 LDG.E R9, desc[UR40][R2.64] ;  /* 0x0000002802092981 */ /* 0x000362000c1e1900 */
[----:B------:R-:W-:Y:S01]  /*1760*/  IMAD.U32 R207, RZ, RZ, UR4 ;  /* 0x00000004ffcf7e24 */ /* 0x000fe2000f8e00ff */
[----:B------:R-:W-:Y:S01]  /*1770*/  IADD3.X R7, R30, UR7, RZ, P4, !PT ;  /* 0x000000071e077c10 */ /* 0x000fe2000a7fe4ff */
[----:B------:R-:W-:Y:S01]  /*1780*/  ULDC.64 UR4, c[0x0][0x418] ;  /* 0x0001060000047ab9 */ /* 0x000fe20000000a00 */
[----:B------:R1:W-:Y:S01]  /*1790*/  STL [R1+0x4c], R31 ;  /* 0x00004c1f01007387 */ /* 0x0003e20000100800 */
[----:B0-----:R-:W-:-:S03]  /*17a0*/  @P1 IADD3 R4, P2, R31, UR8, RZ ;  /* 0x000000081f041c10 */ /* 0x001fc6000ff5e0ff */
[----:B------:R1:W5:Y:S01]  /*17b0*/  @P0 LDG.E R29, desc[UR40][R6.64] ;  /* 0x00000028061d0981 */ /* 0x000362000c1e1900 */
[----:B------:R-:W-:Y:S01]  /*17c0*/  @P1 IADD3.X R5, R30, UR9, RZ, P2, !PT ;  /* 0x000000091e051c10 */ /* 0x000fe200097fe4ff */
[----:B------:R-:W-:Y:S02]  /*17d0*/  UISETP.NE.U32.AND UP0, UPT, UR4, URZ, UPT ;  /* 0x0000003f0400728c */ /* 0x000fe4000bf05070 */
[----:B------:R1:W-:Y:S01]  /*17e0*/  STL [R1+0x50], R30 ;  /* 0x0000501e01007387 */ /* 0x0003e20000100800 */
[----:B------:R-:W-:Y:S01]  /*17f0*/  ULDC.64 UR8, c[0x0][0xb18] ;  /* 0x0002c60000087ab9 */ /* 0x000fe20000000a00 */
[----:B------:R-:W-:Y:S02]  /*1800*/  ULDC UR4, c[0x0][0x424] ;  /* 0x0001090000047ab9 */ /* 0x000fe40000000800 */
[----:B------:R1:W5:Y:S04]  /*1810*/  @P1 LDG.E R207, desc[UR40][R4.64] ;  /* 0x0000002804cf1981 */ /* 0x000368000c1e1900 */
[----:B------:R1:W-:Y:S01]  /*1820*/  STL [R1+0x48], R26 ;  /* 0x0000481a01007387 */ /* 0x0003e20000100800 */
[----:B------:R-:W-:Y:S01]  /*1830*/  UISETP.NE.AND.EX UP0, UPT, UR5, URZ, UPT, UP0 ;  /* 0x0000003f0500728c */ /* 0x000fe2000bf05300 */
[----:B------:R-:W-:-:S02]  /*1840*/  ISETP.NE.U32.AND P2, PT, RZ, UR8, PT ;  /* 0x00000008ff007c0c */ /* 0x000fc4000bf45070 */
[----:B------:R-:W-:Y:S01]  /*1850*/  ULDC UR5, c[0x0][0x2f0] ;  /* 0x0000bc0000057ab9 */ /* 0x000fe20000000800 */
[----:B------:R-:W-:Y:S01]  /*1860*/  USEL UR4, UR4, 0x1, UP0 ;  /* 0x0000000104047887 */ /* 0x000fe20008000000 */
[----:B------:R-:W-:-:S03]  /*1870*/  ISETP.NE.AND.EX P2, PT, RZ, UR9, PT, P2 ;  /* 0x00000009ff007c0c */ /* 0x000fc6000bf45320 */
[----:B------:R-:W-:-:S03]  /*1880*/  UIMAD UR4, UR4, UR5, URZ ;  /* 0x00000005040472a4 */ /* 0x000fc6000f8e023f */
[----:B------:R-:W-:Y:S01]  /*1890*/  ULDC UR5, c[0x0][0x348] ;  /* 0x0000d20000057ab9 */ /* 0x000fe20000000800 */
[----:B------:R-:W-:Y:S01]  /*18a0*/  IMAD.MOV.U32 R36, RZ, RZ, R0 ;  /* 0x000000ffff247224 */ /* 0x000fe200078e0000 */
[----:B-1----:R-:W-:Y:S07]  /*18b0*/  @P1 BRA `(.L_x_5377) ;  /* 0x0000000000241947 */ /* 0x002fee0003800000 */
        /* <DEDUP_REMOVED lines=9> */
.L_x_5377:
[----:B------:R-:W-:Y:S02]  /*1950*/  IMAD.U32 R27, RZ, RZ, UR5 ;  /* 0x00000005ff1b7e24 */ /* 0x000fe4000f8e00ff */
[----:B------:R-:W-:Y:S01]  /*1960*/  IMAD.U32 R28, RZ, RZ, UR4 ;  /* 0x00000004ff1c7e24 */ /* 0x000fe2000f8e00ff */
[----:B------:R-:W-:Y:S06]  /*1970*/  @!P2 BRA `(.L_x_5378) ;  /* 0x000000000010a947 */ /* 0x000fec0003800000 */
[----:B------:R-:W-:-:S04]  /*1980*/  IADD3 R2, P0, R31, UR8, RZ ;  /* 0x000000081f027c10 */ /* 0x000fc8000ff1e0ff */
[----:B------:R-:W-:-:S05]  /*1990*/  IADD3.X R3, R30, UR9, RZ, P0, !PT ;  /* 0x000000091e037c10 */ /* 0x000fca00087fe4ff */
[----:B------:R0:W5:Y:S01]  /*19a0*/  LDG.E R28, desc[UR40][R2.64] ;  /* 0x00000028021c7981 */ /* 0x000162000c1e1900 */
[----:B------:R-:W-:Y:S05]  /*19b0*/  BRA `(.L_x_5379) ;  /* 0x0000000000107947 */ /* 0x000fea0003800000 */
.L_x_5378:
[----:B------:R-:W-:Y:S05]  /*19c0*/  @!P0 BRA `(.L_x_5379) ;  /* 0x00000000000c8947 */ /* 0x000fea0003800000 */
[----:B------:R-:W2:Y:S04]  /*19d0*/  LDG.E R3, desc[UR40][R6.64] ;  /* 0x0000002806037981 */ /* 0x000ea8000c1e1900 */
[----:B------:R-:W2:Y:S02]  /*19e0*/  LDG.E R28, desc[UR40][R6.64+0x4] ;  /* 0x00000428061c7981 */ /* 0x000ea4000c1e1900 */
[----:B--2---:R-:W-:-:S07]  /*19f0*/  IMAD.IADD R28, R28, 0x1, -R3 ;  /* 0x000000011c1c7824 */ /* 0x004fce00078e0a03 */
.L_x_5379:
        /* <DEDUP_REMOVED lines=23> */
[----:B--2---:R-:W-:-:S02]  /*1b70*/  @P0 IMAD.IADD R27, R7, 0x1, -R0 ;  /* 0x00000001071b0824 */ /* 0x004fc400078e0a00 */
        /* <DEDUP_REMOVED lines=8> */
[----:B---3--:R-:W-:Y:S02]  /*1c00*/  SHF.R.S32.HI R5, RZ, 0x1f, R2 ;  /* 0x0000001fff057819 */ /* 0x008fe40000011402 */
        /* <DEDUP_REMOVED lines=36> */
.L_x_5382:
[----:B------:R-:W-:Y:S05]  /*1e50*/  BSYNC B6 ;  /* 0x0000000000067941 */ /* 0x000fea0003800000 */
.L_x_5381:
        /* <DEDUP_REMOVED lines=20> */
.L_x_5384:
[----:B------:R-:W-:Y:S05]  /*1fa0*/  BSYNC B6 ;  /* 0x0000000000067941 */ /* 0x000fea0003800000 */
.L_x_5383:
        /* <DEDUP_REMOVED lines=14> */
[-C--:B------:R-:W-:Y:S01]  /*2090*/  IMAD R0, R9, R4.reuse, RZ ;  /* 0x0000000409007224 */ /* 0x080fe200078e02ff */
[----:B------:R-:W-:Y:S01]  /*20a0*/  SHF.L.U64.HI R40, R4, 0x6, R5 ;  /* 0x0000000604287819 */ /* 0x000fe20000010205 */
[C---:B------:R-:W-:Y:S01]  /*20b0*/  IMAD.WIDE.U32 R6, R187.reuse, R4, R188 ;  /* 0x00000004bb067225 */ /* 0x040fe200078e00bc */
[----:B------:R-:W3:Y:S01]  /*20c0*/  S2R R30, SR_TID.X ;  /* 0x00000000001e7919 */ /* 0x000ee20000002100 */
[----:B------:R-:W-:Y:S01]  /*20d0*/  LOP3.LUT R42, R42, 0x1c0, RZ, 0xc0, !PT ;  /* 0x000001c02a2a7812 */ /* 0x000fe200078ec0ff */
[----:B------:R-:W-:Y:S01]  /*20e0*/  ULDC UR4, c[0x0][0x2f4] ;  /* 0x0000bd0000047ab9 */ /* 0x000fe20000000800 */
[----:B------:R-:W-:Y:S01]  /*20f0*/  IMAD R11, R187, R5, R0 ;  /* 0x00000005bb0b7224 */ /* 0x000fe200078e0200 */
[----:B-1----:R-:W-:Y:S01]  /*2100*/  SHF.L.U64.HI R43, R44, 0x6, R45 ;  /* 0x000000062c2b7819 */ /* 0x002fe2000001022d */
[----:B------:R-:W-:Y:S01]  /*2110*/  IMAD R8, R9, R44, RZ ;  /* 0x0000002c09087224 */ /* 0x000fe200078e02ff */
[C---:B--2---:R-:W-:Y:S01]  /*2120*/  ISETP.GE.AND P3, PT, R16.reuse, R49, PT ;  /* 0x000000311000720c */ /* 0x044fe20003f66270 */
[----:B0-----:R-:W-:Y:S01]  /*2130*/  IMAD.IADD R3, R7, 0x1, R11 ;  /* 0x0000000107037824 */ /* 0x001fe200078e020b */
[----:B-----5:R-:W-:Y:S01]  /*2140*/  SHF.R.S32.HI R9, RZ, 0x1f, R24 ;  /* 0x0000001fff097819 */ /* 0x020fe20000011418 */
[----:B------:R-:W-:Y:S01]  /*2150*/  IMAD R13, R187, R45, R8 ;  /* 0x0000002dbb0d7224 */ /* 0x000fe200078e0208 */
[----:B------:R-:W-:Y:S01]  /*2160*/  SEL R7, R49, RZ, P3 ;  /* 0x000000ff31077207 */ /* 0x000fe20001800000 */
[----:B------:R-:W-:Y:S01]  /*2170*/  IMAD.MOV.U32 R2, RZ, RZ, R6 ;  /* 0x000000ffff027224 */ /* 0x000fe200078e0006 */
[----:B------:R-:W-:Y:S01]  /*2180*/  SHF.R.S32.HI R46, RZ, 0x1f, R26 ;  /* 0x0000001fff2e7819 */ /* 0x000fe2000001141a */
[----:B------:R-:W-:Y:S01]  /*2190*/  IMAD R8, R9, R4, RZ ;  /* 0x0000000409087224 */ /* 0x000fe200078e02ff */
[----:B------:R-:W-:Y:S01]  /*21a0*/  ISETP.GE.AND P2, PT, R16, UR4, PT ;  /* 0x0000000410007c0c */ /* 0x000fe2000bf46270 */
[----:B------:R-:W-:Y:S01]  /*21b0*/  IMAD.IADD R21, R11, 0x1, R21 ;  /* 0x000000010b157824 */ /* 0x000fe200078e0215 */
[----:B------:R-:W-:Y:S01]  /*21c0*/  ISETP.GE.AND P1, PT, R184, UR4, PT ;  /* 0x00000004b8007c0c */ /* 0x000fe2000bf26270 */
[----:B------:R-:W-:-:S02]  /*21d0*/  IMAD R9, R9, R44, RZ ;  /* 0x0000002c09097224 */ /* 0x000fc400078e02ff */
[----:B------:R-:W-:Y:S01]  /*21e0*/  IMAD.IADD R7, R16, 0x1, R7 ;  /* 0x0000000110077824 */ /* 0x000fe200078e0207 */
[----:B---3--:R-:W-:Y:S01]  /*21f0*/  SHF.R.U32.HI R12, RZ, 0x7, R12 ;  /* 0x00000007ff0c7819 */ /* 0x008fe2000001160c */
[----:B------:R-:W-:-:S03]  /*2200*/  IMAD.WIDE.U32 R2, R24, R4, R2 ;  /* 0x0000000418027225 */ /* 0x000fc600078e0002 */
[----:B------:R-:W-:Y:S01]  /*2210*/  SHF.R.S32.HI R6, RZ, 0x1f, R7 ;  /* 0x0000001fff067819 */ /* 0x000fe20000011407 */
[----:B------:R-:W-:-:S03]  /*2220*/  IMAD.WIDE.U32 R20, R24, R4, R20 ;  /* 0x0000000418147225 */ /* 0x000fc600078e0014 */
[----:B------:R-:W-:Y:S01]  /*2230*/  LEA.HI R39, R6, R7, RZ, 0x3 ;  /* 0x0000000706277211 */ /* 0x000fe200078f18ff */
[----:B------:R-:W-:Y:S01]  /*2240*/  IMAD.SHL.U32 R41, R4, 0x40, RZ ;  /* 0x0000004004297824 */ /* 0x000fe200078e00ff */
[----:B------:R-:W-:Y:S01]  /*2250*/  LOP3.LUT R4, R42, 0x18, R16, 0xf8, !PT ;  /* 0x000000182a047812 */ /* 0x000fe200078ef810 */
[----:B------:R-:W-:Y:S01]  /*2260*/  IMAD R9, R24, R45, R9 ;  /* 0x0000002d18097224 */ /* 0x000fe200078e0209 */
[----:B------:R-:W-:Y:S01]  /*2270*/  SHF.R.U32.HI R45, RZ, 0x3, R42 ;  /* 0x00000003ff2d7819 */ /* 0x000fe2000001162a */
[----:B------:R-:W-:Y:S01]  /*2280*/  VIADD R30, R30, 0xffffff80 ;  /* 0xffffff801e1e7836 */ /* 0x000fe20000000000 */
[----:B------:R-:W-:Y:S01]  /*2290*/  LOP3.LUT R56, R39, 0xfffffff8, RZ, 0xc0, !PT ;  /* 0xfffffff827387812 */ /* 0x000fe200078ec0ff */
[CC--:B------:R-:W-:Y:S01]  /*22a0*/  IMAD.WIDE.U32 R32, R187.reuse, R44.reuse, R188 ;  /* 0x0000002cbb207225 */ /* 0x0c0fe200078e00bc */
[----:B------:R-:W-:Y:S02]  /*22b0*/  LOP3.LUT R4, R4, R45, RZ, 0x3c, !PT ;  /* 0x0000002d04047212 */ /* 0x000fe400078e3cff */
[----:B------:R-:W-:Y:S01]  /*22c0*/  SHF.R.S32.HI R10, RZ, 0x1f, R30 ;  /* 0x0000001fff0a7819 */ /* 0x000fe2000001141e */
[----:B------:R-:W-:Y:S01]  /*22d0*/  IMAD.WIDE.U32 R34, R187, R44, R16 ;  /* 0x0000002cbb227225 */ /* 0x000fe200078e0010 */
[----:B------:R-:W-:-:S02]  /*22e0*/  SHF.R.S32.HI R59, RZ, 0x1f, R56 ;  /* 0x0000001fff3b7819 */ /* 0x000fc40000011438 */
[----:B------:R-:W-:Y:S01]  /*22f0*/  LEA.HI R10, R10, R30, RZ, 0x2 ;  /* 0x0000001e0a0a7211 */ /* 0x000fe200078f10ff */
[----:B------:R-:W-:Y:S02]  /*2300*/  IMAD.IADD R33, R33, 0x1, R13 ;  /* 0x0000000121217824 */ /* 0x000fe400078e020d */
[----:B------:R-:W-:Y:S01]  /*2310*/  IMAD.IADD R35, R13, 0x1, R35 ;  /* 0x000000010d237824 */ /* 0x000fe200078e0223 */
[----:B------:R-:W-:Y:S01]  /*2320*/  LOP3.LUT R10, R10, 0xfffffffc, RZ, 0xc0, !PT ;  /* 0xfffffffc0a0a7812 */ /* 0x000fe200078ec0ff */
[C---:B------:R-:W-:Y:S02]  /*2330*/  IMAD R7, R24.reuse, R5, R8 ;  /* 0x0000000518077224 */ /* 0x040fe400078e0208 */
[----:B------:R-:W-:-:S04]  /*2340*/  IMAD.WIDE.U32 R32, R24, R44, R32 ;  /* 0x0000002c18207225 */ /* 0x000fc800078e0020 */
[----:B------:R-:W-:Y:S02]  /*2350*/  IMAD.IADD R10, R30, 0x1, -R10 ;  /* 0x000000011e0a7824 */ /* 0x000fe400078e0a0a */
[----:B------:R-:W0:Y:S01]  /*2360*/  S2R R30, SR_TID.X ;  /* 0x00000000001e7919 */ /* 0x000e220000002100 */
[----:B------:R-:W-:-:S04]  /*2370*/  IMAD.WIDE.U32 R34, R24, R44, R34 ;  /* 0x0000002c18227225 */ /* 0x000fc800078e0022 */
[----:B------:R-:W-:Y:S02]  /*2380*/  IMAD R48, R10, 0x40, R187 ;  /* 0x000000400a307824 */ /* 0x000fe400078e02bb */
[----:B------:R-:W-:Y:S02]  /*2390*/  IMAD.IADD R0, R29, 0x1, R28 ;  /* 0x000000011d007824 */ /* 0x000fe400078e021c */
[----:B------:R-:W-:Y:S02]  /*23a0*/  IMAD.SHL.U32 R44, R44, 0x40, RZ ;  /* 0x000000402c2c7824 */ /* 0x000fe400078e00ff */
[----:B------:R-:W-:Y:S02]  /*23b0*/  VIADD R47, R12, 0x8 ;  /* 0x000000080c2f7836 */ /* 0x000fe40000000000 */
[----:B------:R-:W-:Y:S02]  /*23c0*/  IMAD.SHL.U32 R49, R49, 0x2, RZ ;  /* 0x0000000231317824 */ /* 0x000fe400078e00ff */
[----:B------:R-:W-:-:S02]  /*23d0*/  IMAD.IADD R51, R3, 0x1, R7 ;  /* 0x0000000103337824 */ /* 0x000fc400078e0207 */
[----:B------:R-:W-:Y:S02]  /*23e0*/  IMAD.IADD R52, R7, 0x1, R21 ;  /* 0x0000000107347824 */ /* 0x000fe400078e0215 */
[----:B------:R-:W-:Y:S02]  /*23f0*/  IMAD.IADD R53, R33, 0x1, R9 ;  /* 0x0000000121357824 */ /* 0x000fe400078e0209 */
[----:B------:R-:W-:Y:S02]  /*2400*/  IMAD.IADD R57, R9, 0x1, R35 ;  /* 0x0000000109397824 */ /* 0x000fe400078e0223 */
[----:B0-----:R-:W-:-:S05]  /*2410*/  VIADD R30, R30, 0xffffff80 ;  /* 0xffffff801e1e7836 */ /* 0x001fca0000000000 */
[----:B------:R-:W-:-:S04]  /*2420*/  SHF.R.S32.HI R10, RZ, 0x1f, R30 ;  /* 0x0000001fff0a7819 */ /* 0x000fc8000001141e */
[----:B------:R-:W-:-:S04]  /*2430*/  LEA.HI R10, R10, R30, RZ, 0x5 ;  /* 0x0000001e0a0a7211 */ /* 0x000fc800078f28ff */
[----:B------:R-:W-:-:S05]  /*2440*/  SHF.R.S32.HI R10, RZ, 0x5, R10 ;  /* 0x00000005ff0a7819 */ /* 0x000fca000001140a */
[----:B------:R-:W-:Y:S01]  /*2450*/  IMAD R50, R10, 0x200, R4 ;  /* 0x000002000a327824 */ /* 0x000fe200078e0204 */
[----:B------:R-:W-:-:S04]  /*2460*/  LOP3.LUT R4, R42, 0x38, R39, 0xf8, !PT ;  /* 0x000000382a047812 */ /* 0x000fc800078ef827 */
[----:B------:R-:W-:-:S05]  /*2470*/  LOP3.LUT R4, R4, R45, RZ, 0x3c, !PT ;  /* 0x0000002d04047212 */ /* 0x000fca00078e3cff */
[----:B------:R-:W-:Y:S01]  /*2480*/  IMAD R60, R10, 0x200, R4 ;  /* 0x000002000a3c7824 */ /* 0x000fe200078e0204 */
[----:B----4-:R-:W-:-:S07]  /*2490*/  SHF.R.S32.HI R58, RZ, 0x1f, R36 ;  /* 0x0000001fff3a7819 */ /* 0x010fce0000011424 */
.L_x_5417:
        /* <DEDUP_REMOVED lines=93> */
.L_x_5389:
[----:B------:R-:W-:Y:S05]  /*2a70*/  BSYNC B1 ;  /* 0x0000000000017941 */ /* 0x000fea0003800000 */
.L_x_5388:
[----:B------:R-:W-:Y:S01]  /*2a80*/  ISETP.NE.AND P5, PT, R186, 0x3, PT ;  /* 0x00000003ba00780c */ /* 0x000fe20003fa5270 */
[----:B0----5:R-:W-:Y:S02]  /*2a90*/  IMAD.MOV.U32 R4, RZ, RZ, R8 ;  /* 0x000000ffff047224 */ /* 0x021fe400078e0008 */
[----:B------:R-:W-:Y:S02]  /*2aa0*/  IMAD.MOV.U32 R5, RZ, RZ, R9 ;  /* 0x000000ffff057224 */ /* 0x000fe400078e0009 */
[----:B------:R-:W-:Y:S02]  /*2ab0*/  IMAD.MOV.U32 R6, RZ, RZ, R30 ;  /* 0x000000ffff067224 */ /* 0x000fe400078e001e */
[----:B------:R-:W-:Y:S01]  /*2ac0*/  IMAD.MOV.U32 R7, RZ, RZ, R31 ;  /* 0x000000ffff077224 */ /* 0x000fe200078e001f */
[----:B------:R-:W-:Y:S01]  /*2ad0*/  PRMT R78, R5, 0x5410, R4 ;  /* 0x00005410054e7816 */ /* 0x000fe20000000004 */
[----:B------:R-:W-:Y:S02]  /*2ae0*/  IMAD.MOV.U32 R4, RZ, RZ, R28 ;  /* 0x000000ffff047224 */ /* 0x000fe400078e001c */
        /* <DEDUP_REMOVED lines=10> */
.L_x_5390:
[----:B------:R-:W-:Y:S01]  /*2b90*/  IMAD R61, R185, 0x8, R18 ;  /* 0x00000008b93d7824 */ /* 0x000fe200078e0212 */
[----:B------:R-:W-:Y:S01]  /*2ba0*/  SHF.L.U32 R70, R191, 0x1f, RZ ;  /* 0x0000001fbf467819 */ /* 0x000fe200000006ff */
[----:B------:R-:W-:Y:S03]  /*2bb0*/  BSSY B1, `(.L_x_5391) ;  /* 0x0000003000017945 */ /* 0x000fe60003800000 */
[----:B------:R-:W0:Y:S02]  /*2bc0*/  SYNCS.PHASECHK.TRANS64.TRYWAIT P6, [R61+URZ+0x38890], R70 ;  /* 0x038890463d0075a7 */ /* 0x000e2400080c017f */
[----:B0-----:R-:W-:Y:S05]  /*2bd0*/  @!P6 BRA `(.L_x_5392) ;  /* 0x000001e000e0e947 */ /* 0x001fea0003800000 */
.L_x_5650:
[----:B------:R-:W-:Y:S05]  /*2be0*/  BSYNC B1 ;  /* 0x0000000000017941 */ /* 0x000fea0003800000 */
.L_x_5391:
[----:B------:R-:W-:-:S03]  /*2bf0*/  UMOV UR4, 0xffffffff ;  /* 0xffffffff00047882 */ /* 0x000fc60000000000 */
[----:B------:R-:W-:Y:S05]  /*2c00*/  BRA.DIV UR4, `(.L_x_5393) ;  /* 0x000001e204e87947 */ /* 0x000fea000b800000 */
[----:B------:R-:W1:Y:S04]  /*2c10*/  SHFL.IDX PT, R67, R67, RZ, 0x1c1f ;  /* 0x001c1fff43437589 */ /* 0x000e6800000e0000 */
[----:B------:R2:W3:Y:S02]  /*2c20*/  SHFL.IDX PT, R14, R68, RZ, 0x1c1f ;  /* 0x001c1fff440e7589 */ /* 0x0004e400000e0000 */
.L_x_5654:
        /* <DEDUP_REMOVED lines=11> */
[--C-:B------:R-:W-:Y:S01]  /*2ce0*/  SHF.R.U64 R72, R54, 0x10, R55.reuse ;  /* 0x0000001036487819 */ /* 0x100fe20000001237 */
[----:B------:R-:W-:Y:S01]  /*2cf0*/  IMAD.U32 R12, R6, 0x10000, RZ ;  /* 0x00010000060c7824 */ /* 0x000fe200078e00ff */
[----:B------:R-:W-:Y:S02]  /*2d00*/  SHF.R.U32.HI R74, RZ, 0x10, R55 ;  /* 0x00000010ff4a7819 */ /* 0x000fe40000011637 */
[----:B--2---:R-:W-:Y:S02]  /*2d10*/  SHF.R.U32.HI R68, RZ, 0x10, R31 ;  /* 0x00000010ff447819 */ /* 0x004fe4000001161f */
        /* <DEDUP_REMOVED lines=15> */
[----:B------:R-:W-:Y:S01]  /*2e10*/  FMUL.FTZ R76, R7, R54 ;  /* 0x00000036074c7220 */ /* 0x000fe20000410000 */
[----:B------:R-:W-:Y:S01]  /*2e20*/  LOP3.LUT R74, R74, 0xffff0000, RZ, 0xc0, !PT ;  /* 0xffff00004a4a7812 */ /* 0x000fe200078ec0ff */
[C---:B------:R-:W-:Y:S01]  /*2e30*/  FMUL.FTZ R7, R13.reuse, R75 ;  /* 0x0000004b0d077220 */ /* 0x040fe20000410000 */
[-C--:B------:R-:W-:Y:S01]  /*2e40*/  FMUL.FTZ R13, R13, R68.reuse ;  /* 0x000000440d0d7220 */ /* 0x080fe20000410000 */
[----:B------:R-:W-:Y:S01]  /*2e50*/  LOP3.LUT R55, R55, 0xffff0000, RZ, 0xc0, !PT ;  /* 0xffff000037377812 */ /* 0x000fe200078ec0ff */
[C---:B------:R-:W-:Y:S01]  /*2e60*/  IMAD.U32 R5, R4.reuse, 0x10000, RZ ;  /* 0x0001000004057824 */ /* 0x040fe200078e00ff */
[----:B------:R-:W-:Y:S01]  /*2e70*/  LOP3.LUT R4, R4, 0xffff0000, RZ, 0xc0, !PT ;  /* 0xffff000004047812 */ /* 0x000fe200078ec0ff */
[----:B------:R-:W-:Y:S01]  /*2e80*/  FFMA.FTZ R76, R6, R73, R76 ;  /* 0x00000049064c7223 */ /* 0x000fe2000001004c */
[C---:B------:R-:W-:Y:S01]  /*2e90*/  FFMA.FTZ R68, R12.reuse, R68, -R7 ;  /* 0x000000440c447223 */ /* 0x040fe20000010807 */
[----:B------:R-:W-:Y:S01]  /*2ea0*/  FFMA.FTZ R13, R12, R75, R13 ;  /* 0x0000004b0c0d7223 */ /* 0x000fe2000001000d */
[C---:B------:R-:W-:Y:S01]  /*2eb0*/  FMUL.FTZ R12, R30.reuse, R74 ;  /* 0x0000004a1e0c7220 */ /* 0x040fe20000410000 */
[----:B------:R-:W-:Y:S01]  /*2ec0*/  FMUL.FTZ R73, R30, R55 ;  /* 0x000000371e497220 */ /* 0x000fe20000410000 */
[----:B------:R-:W-:Y:S01]  /*2ed0*/  FFMA.FTZ R77, R6, R54, -R77 ;  /* 0x00000036064d7223 */ /* 0x000fe2000001084d */
        /* <DEDUP_REMOVED lines=12> */
.L_x_5398:
[----:B------:R-:W-:Y:S05]  /*2fa0*/  BSYNC B2 ;  /* 0x0000000000027941 */ /* 0x000fea0003800000 */
.L_x_5397:
[----:B0-----:R4:W-:Y:S02]  /*2fb0*/  ST.E.128 desc[UR40][R10.64], R4 ;  /* 0x000000040a007985 */ /* 0x0019e4000c101d28 */
.L_x_5396:
[----:B------:R-:W-:Y:S05]  /*2fc0*/  BSYNC B1 ;  /* 0x0000000000017941 */ /* 0x000fea0003800000 */
.L_x_5395:
        /* <DEDUP_REMOVED lines=58> */
.L_x_5400:
[----:B------:R-:W-:Y:S05]  /*3370*/  BSYNC B1 ;  /* 0x0000000000017941 */ /* 0x000fea0003800000 */
.L_x_5399:
[----:B-1----:R1:W-:Y:S01]  /*3380*/  ST.E.128 desc[UR40][R10.64], R4 ;  /* 0x000000040a007985 */ /* 0x0023e2000c101d28 */
[----:B------:R-:W-:Y:S05]  /*3390*/  BRA `(.L_x_5394) ;  /* 0x0000000c00a07947 */ /* 0x000fea0003800000 */
.L_x_5387:
        /* <DEDUP_REMOVED lines=39> */
.L_x_5401:
[----:B------:R-:W-:Y:S01]  /*3610*/  IMAD R61, R185, 0x8, R18 ;  /* 0x00000008b93d7824 */ /* 0x000fe200078e0212 */
[----:B------:R-:W-:Y:S01]  /*3620*/  SHF.L.U32 R70, R191, 0x1f, RZ ;  /* 0x0000001fbf467819 */ /* 0x000fe200000006ff */
[----:B------:R-:W-:Y:S03]  /*3630*/  BSSY B1, `(.L_x_5402) ;  /* 0x0000003000017945 */ /* 0x000fe60003800000 */
[----:B------:R-:W0:Y:S02]  /*3640*/  SYNCS.PHASECHK.TRANS64.TRYWAIT P6, [R61+URZ+0x38890], R70 ;  /* 0x038890463d0075a7 */ /* 0x000e2400080c017f */
[----:B0-----:R-:W-:Y:S05]  /*3650*/  @!P6 BRA `(.L_x_5403) ;  /* 0x000001d8009ce947 */ /* 0x001fea0003800000 */
.L_x_5655:
[----:B------:R-:W-:Y:S05]  /*3660*/  BSYNC B1 ;  /* 0x0000000000017941 */ /* 0x000fea0003800000 */
.L_x_5402:
[----:B------:R-:W-:-:S03]  /*3670*/  UMOV UR4, 0xffffffff ;  /* 0xffffffff00047882 */ /* 0x000fc60000000000 */
[----:B------:R-:W-:Y:S05]  /*3680*/  BRA.DIV UR4, `(.L_x_5404) ;  /* 0x000001da04a47947 */ /* 0x000fea000b800000 */
[----:B------:R-:W1:Y:S04]  /*3690*/  SHFL.IDX PT, R67, R67, RZ, 0x1c1f ;  /* 0x001c1fff43437589 */ /* 0x000e6800000e0000 */
[----:B------:R-:W2:Y:S02]  /*36a0*/  SHFL.IDX PT, R68, R68, RZ, 0x1c1f ;  /* 0x001c1fff44447589 */ /* 0x000ea400000e0000 */
.L_x_5659:
        /* <DEDUP_REMOVED lines=13> */
[----:B------:R-:W-:Y:S01]  /*3780*/  SHF.R.S32.HI R8, RZ, 0x4, R9 ;  /* 0x00000004ff087819 */ /* 0x000fe20000011409 */
[----:B------:R-:W-:Y:S01]  /*3790*/  IMAD.IADD R9, R60, 0x1, R69 ;  /* 0x000000013c097824 */ /* 0x000fe200078e0245 */
[----:B------:R-:W-:Y:S02]  /*37a0*/  LEA.HI R10, R10, R11, RZ, 0x5 ;  /* 0x0000000b0a0a7211 */ /* 0x000fe400078f28ff */
[----:B------:R-:W-:Y:S01]  /*37b0*/  LEA.HI.SX32 R8, R39, R8, 0x1d ;  /* 0x0000000827087211 */ /* 0x000fe200078feaff */
[----:B------:R-:W-:Y:S01]  /*37c0*/  IMAD R9, R9, 0x2, R18 ;  /* 0x0000000209097824 */ /* 0x000fe200078e0212 */
[----:B------:R-:W-:-:S03]  /*37d0*/  SHF.R.S32.HI R10, RZ, 0x5, R10 ;  /* 0x00000005ff0a7819 */ /* 0x000fc6000001140a */
        /* <DEDUP_REMOVED lines=101> */
.L_x_5406:
[----:B------:R-:W-:Y:S05]  /*3e30*/  BSYNC B1 ;  /* 0x0000000000017941 */ /* 0x000fea0003800000 */
.L_x_5405:
        /* <DEDUP_REMOVED lines=8> */
.L_x_5386:
[----:B------:R-:W-:-:S13]  /*3ec0*/  ISETP.NE.AND P5, PT, R186, 0x3, PT ;  /* 0x00000003ba00780c */ /* 0x000fda0003fa5270 */
[----:B------:R-:W-:Y:S05]  /*3ed0*/  @!P5 BRA `(.L_x_5407) ;  /* 0x000000000004d947 */ /* 0x000fea0003800000 */
[----:B------:R-:W-:Y:S01]  /*3ee0*/  BPT.TRAP 0x1 ;  /* 0x000000040000795c */ /* 0x000fe20000300000 */
.L_x_5407:
[----:B------:R-:W-:Y:S01]  /*3ef0*/  IMAD R61, R185, 0x8, R18 ;  /* 0x00000008b93d7824 */ /* 0x000fe200078e0212 */
[----:B------:R-:W-:Y:S01]  /*3f00*/  SHF.L.U32 R70, R191, 0x1f, RZ ;  /* 0x0000001fbf467819 */ /* 0x000fe200000006ff */
[----:B------:R-:W-:Y:S01]  /*3f10*/  BSSY B1, `(.L_x_5408) ;  /* 0x0000004000017945 */ /* 0x000fe20003800000 */
[----:B------:R-:W-:Y:S02]  /*3f20*/  SHF.R.S32.HI R65, RZ, 0x1f, R63 ;  /* 0x0000001fff417819 */ /* 0x000fe4000001143f */
[----:B------:R-:W0:Y:S02]  /*3f30*/  SYNCS.PHASECHK.TRANS64.TRYWAIT P0, [R61+URZ+0x38890], R70 ;  /* 0x038890463d0075a7 */ /* 0x000e24000800017f */
[----:B0-----:R-:W-:Y:S05]  /*3f40*/  @!P0 BRA `(.L_x_5409) ;  /* 0x000001d000c08947 */ /* 0x001fea0003800000 */
.L_x_5660:
[----:B------:R-:W-:Y:S05]  /*3f50*/  BSYNC B1 ;  /* 0x0000000000017941 */ /* 0x000fea0003800000 */
.L_x_5408:
        /* <DEDUP_REMOVED lines=26> */
.L_x_5664:
        /* <DEDUP_REMOVED lines=18> */
.L_x_5394:
[----:B------:R-:W-:Y:S05]  /*4220*/  BSYNC B0 ;  /* 0x0000000000007941 */ /* 0x000fea0003800000 */
.L_x_5385:
        /* <DEDUP_REMOVED lines=8> */
[----:B------:R-:W-:Y:S01]  /*42b0*/  BSSY B0, `(.L_x_5411) ;  /* 0x0000009000007945 */ /* 0x000fe20003800000 */
[----:B-1----:R-:W-:Y:S01]  /*42c0*/  LOP3.LUT R4, R4, 0x7f, RZ, 0xc0, !PT ;  /* 0x0000007f04047812 */ /* 0x002fe200078ec0ff */
[----:B---3--:R1:W-:Y:S03]  /*42d0*/  BAR.SYNC.DEFER_BLOCKING R47, 0x80 ;  /* 0x0002002f0000751d */ /* 0x0083e60000010000 */
[----:B------:R-:W-:-:S13]  /*42e0*/  ISETP.NE.AND P0, PT, R4, RZ, PT ;  /* 0x000000ff0400720c */ /* 0x000fda0003f05270 */
[----:B------:R-:W-:-:S05]  /*42f0*/  @!P0 VIADD R4, R61, 0x388a0 ;  /* 0x000388a03d048836 */ /* 0x000fca0000000000 */
[----:B------:R-:W-:-:S04]  /*4300*/  @!P0 PRMT R4, RZ, 0x654, R4 ;  /* 0x00000654ff048816 */ /* 0x000fc80000000004 */
[----:B------:R1:W-:Y:S01]  /*4310*/  @!P0 SYNCS.ARRIVE.TRANS64.RED.A1T0 RZ, [R4+URZ], RZ ;  /* 0x000000ff04ff89a7 */ /* 0x0003e2000810043f */
[----:B------:R-:W-:Y:S05]  /*4320*/  @!P5 BRA `(.L_x_5412) ;  /* 0x000000000004d947 */ /* 0x000fea0003800000 */
[----:B------:R-:W-:Y:S01]  /*4330*/  BPT.TRAP 0x1 ;  /* 0x000000040000795c */ /* 0x000fe20000300000 */
.L_x_5412:
[----:B------:R-:W-:Y:S05]  /*4340*/  BSYNC B0 ;  /* 0x0000000000007941 */ /* 0x000fea0003800000 */
.L_x_5411:
[----:B------:R-:W3:Y:S01]  /*4350*/  SYNCS.PHASECHK.TRANS64.TRYWAIT P5, [R61+URZ+0x388b0], R70 ;  /* 0x0388b0463d0075a7 */ /* 0x000ee200080a017f */
[----:B------:R-:W-:Y:S04]  /*4360*/  BSSY B0, `(.L_x_5413) ;  /* 0x0000002000007945 */ /* 0x000fe80003800000 */
[----:B---3--:R-:W-:Y:S05]  /*4370*/  @!P5 BRA `(.L_x_5414) ;  /* 0x000001d0000cd947 */ /* 0x008fea0003800000 */
.L_x_5665:
[----:B------:R-:W-:Y:S05]  /*4380*/  BSYNC B0 ;  /* 0x0000000000007941 */ /* 0x000fea0003800000 */
.L_x_5413:
        /* <DEDUP_REMOVED lines=23> */
[----:B------:R-:W5:Y:S01]  /*4500*/  LDL R31, [R1+0x10] ;  /* 0x00001000011f7983 */ /* 0x000f620000100800 */
[----:B------:R-:W-:-:S03]  /*4510*/  ULDC UR4, c[0x0][0x320] ;  /* 0x0000c80000047ab9 */ /* 0x000fc60000000800 */
[----:B------:R-:W3:Y:S04]  /*4520*/  LDL R12, [R1+0x14] ;  /* 0x00001400010c7983 */ /* 0x000ee80000100800 */
[----:B------:R-:W3:Y:S01]  /*4530*/  LDL R30, [R1+0x18] ;  /* 0x00001800011e7983 */ /* 0x000ee20000100800 */
[----:B------:R-:W-:Y:S01]  /*4540*/  ISETP.GE.AND P6, PT, R16, UR4, PT ;  /* 0x0000000410007c0c */ /* 0x000fe2000bfc6270 */
[----:B------:R-:W-:Y:S01]  /*4550*/  IMAD R9, R185, 0x8000, R50 ;  /* 0x00008000b9097824 */ /* 0x000fe200078e0232 */
[----:B------:R-:W-:Y:S01]  /*4560*/  LOP3.LUT P5, RZ, R192, 0x4, RZ, 0xc0, !PT ;  /* 0x00000004c0ff7812 */ /* 0x000fe200078ac0ff */
[----:B--2---:R-:W2:Y:S02]  /*4570*/  LDL R29, [R1+0x1c] ;  /* 0x00001c00011d7983 */ /* 0x004ea40000100800 */
[----:B------:R-:W-:-:S02]  /*4580*/  IMAD R10, R9, 0x2, R18 ;  /* 0x00000002090a7824 */ /* 0x000fc400078e0212 */
[----:B------:R-:W2:Y:S04]  /*4590*/  LDL R28, [R1+0x20] ;  /* 0x00002000011c7983 */ /* 0x000ea80000100800 */
[----:B------:R-:W2:Y:S01]  /*45a0*/  LDL R14, [R1+0x24] ;  /* 0x00002400010e7983 */ /* 0x000ea20000100800 */
[----:B------:R-:W-:-:S03]  /*45b0*/  VIADD R15, R9, 0x20 ;  /* 0x00000020090f7836 */ /* 0x000fc60000000000 */
[----:B------:R-:W0:Y:S01]  /*45c0*/  @!P6 LDS.128 R4, [R10+0x400] ;  /* 0x000400000a04e984 */ /* 0x000e220000000c00 */
[----:B------:R-:W-:Y:S01]  /*45d0*/  @P5 VIADD R15, R9, 0xffffffe0 ;  /* 0xffffffe0090f5836 */ /* 0x000fe20000000000 */
[C---:B-1----:R-:W-:Y:S02]  /*45e0*/  @!P6 LEA R8, P5, R16.reuse, R13, 0x1 ;  /* 0x0000000d1008e211 */ /* 0x042fe400078a08ff */
[----:B------:R-:W2:Y:S01]  /*45f0*/  LDL R62, [R1+0x2c] ;  /* 0x00002c00013e7983 */ /* 0x000ea20000100800 */
[----:B------:R-:W-:Y:S01]  /*4600*/  IMAD R15, R15, 0x2, R18 ;  /* 0x000000020f0f7824 */ /* 0x000fe200078e0212 */
[----:B----4-:R-:W-:Y:S02]  /*4610*/  @!P6 LEA.HI.X R9, R16, R11, R17, 0x1, P5 ;  /* 0x0000000b1009e211 */ /* 0x010fe400028f0c11 */
[C---:B------:R-:W-:Y:S01]  /*4620*/  ISETP.GE.AND P5, PT, R184.reuse, UR4, PT ;  /* 0x00000004b8007c0c */ /* 0x040fe2000bfa6270 */
[----:B------:R-:W4:Y:S04]  /*4630*/  LDL R55, [R1+0x30] ;  /* 0x0000300001377983 */ /* 0x000f280000100800 */
[----:B------:R-:W4:Y:S04]  /*4640*/  LDL R54, [R1+0x34] ;  /* 0x0000340001367983 */ /* 0x000f280000100800 */
[----:B0-----:R0:W-:Y:S04]  /*4650*/  @!P6 ST.E.128 desc[UR40][R8.64], R4 ;  /* 0x000000040800e985 */ /* 0x0011e8000c101d28 */
        /* <DEDUP_REMOVED lines=25> */
[----:B--2---:R-:W-:Y:S01]  /*47f0*/  @!P5 IMAD.X R9, R11, 0x1, R29, P6 ;  /* 0x000000010b09d824 */ /* 0x004fe200030e061d */
[C---:B------:R-:W-:Y:S01]  /*4800*/  ISETP.GE.AND P6, PT, R220.reuse, UR4, PT ;  /* 0x00000004dc007c0c */ /* 0x040fe2000bfc6270 */
[----:B------:R-:W2:Y:S04]  /*4810*/  LDL R29, [R1+0x4] ;  /* 0x00000400011d7983 */ /* 0x000ea80000100800 */
[----:B-1----:R0:W-:Y:S08]  /*4820*/  @!P5 ST.E.128 desc[UR40][R8.64], R4 ;  /* 0x000000040800d985 */ /* 0x0021f0000c101d28 */
[----:B------:R-:W1:Y:S01]  /*4830*/  @!P6 LDS.128 R4, [R10+0x6400] ;  /* 0x006400000a04e984 */ /* 0x000e620000000c00 */
[----:B0-----:R-:W-:-:S05]  /*4840*/  @!P6 LEA R8, P5, R220, R13, 0x1 ;  /* 0x0000000ddc08e211 */ /* 0x001fca00078a08ff */
[----:B------:R-:W-:Y:S01]  /*4850*/  @!P6 IMAD.X R9, R11, 0x1, R28, P5 ;  /* 0x000000010b09e824 */ /* 0x000fe200028e061c */
[C---:B------:R-:W-:Y:S01]  /*4860*/  ISETP.GE.AND P5, PT, R219.reuse, UR4, PT ;  /* 0x00000004db007c0c */ /* 0x040fe2000bfa6270 */
[----:B------:R-:W2:Y:S04]  /*4870*/  LDL R28, [R1+0x40] ;  /* 0x00004000011c7983 */ /* 0x000ea80000100800 */
[----:B-1----:R0:W-:Y:S08]  /*4880*/  @!P6 ST.E.128 desc[UR40][R8.64], R4 ;  /* 0x000000040800e985 */ /* 0x0021f0000c101d28 */
[----:B------:R-:W1:Y:S01]  /*4890*/  @!P5 LDS.128 R4, [R15+0x6400] ;  /* 0x006400000f04d984 */ /* 0x000e620000000c00 */
[----:B0-----:R-:W-:-:S05]  /*48a0*/  @!P5 LEA R8, P6, R219, R13, 0x1 ;  /* 0x0000000ddb08d211 */ /* 0x001fca00078c08ff */
[----:B------:R-:W-:Y:S02]  /*48b0*/  @!P5 IMAD.X R9, R11, 0x1, R14, P6 ;  /* 0x000000010b09d824 */ /* 0x000fe400030e060e */
[----:B------:R-:W2:Y:S01]  /*48c0*/  LDL R14, [R1] ;  /* 0x00000000010e7983 */ /* 0x000ea20000100800 */
        /* <DEDUP_REMOVED lines=31> */
[----:B--2---:R-:W-:-:S04]  /*4ac0*/  ISETP.GE.AND P6, PT, R29, UR4, PT ;  /* 0x000000041d007c0c */ /* 0x004fc8000bfc6270 */
        /* <DEDUP_REMOVED lines=10> */
.L_x_5416:
[----:B------:R-:W-:Y:S05]  /*4b70*/  BSYNC B0 ;  /* 0x0000000000007941 */ /* 0x000fea0003800000 */
.L_x_5415:
[----:B------:R-:W-:Y:S01]  /*4b80*/  @!PT LDS RZ, [RZ] ;  /* 0x00000000fffff984 */ /* 0x000fe20000000800 */
[----:B------:R-:W-:Y:S01]  /*4b90*/  @!PT LDS RZ, [RZ] ;  /* 0x00000000fffff984 */ /* 0x000fe20000000800 */
[----:B------:R-:W-:Y:S01]  /*4ba0*/  @!PT LDS RZ, [RZ] ;  /* 0x00000000fffff984 */ /* 0x000fe20000000800 */
[----:B------:R-:W-:Y:S01]  /*4bb0*/  @!PT LDS RZ, [RZ] ;  /* 0x00000000fffff984 */ /* 0x000fe20000000800 */
[----:B------:R5:W-:Y:S06]  /*4bc0*/  MEMBAR.ALL.CTA ;  /* 0x0000000000007992 */ /* 0x000bec0000008000 */
[----:B-----5:R-:W5:Y:S01]  /*4bd0*/  FENCE.VIEW.ASYNC.S ;  /* 0x00000000000073c6 */ /* 0x020f620000000000 */
[----:B------:R-:W-:Y:S02]  /*4be0*/  VIADD R185, R185, 0x1 ;  /* 0x00000001b9b97836 */ /* 0x000fe40000000000 */
[----:B0--3--:R-:W-:Y:S01]  /*4bf0*/  @!P0 VIADD R61, R61, 0x388c0 ;  /* 0x000388c03d3d8836 */ /* 0x009fe20000000000 */
        /* <DEDUP_REMOVED lines=9> */
.L_x_5380:
[----:B------:R-:W3:Y:S01]  /*4c90*/  LDL R4, [R1+0x68] ;  /* 0x0000680001047983 */ /* 0x000ee20000100800 */
[----:B------:R-:W-:Y:S01]  /*4ca0*/  BSSY B0, `(.L_x_5418) ;  /* 0x0000005000007945 */ /* 0x000fe20003800000 */
[----:B---3--:R-:W-:-:S03]  /*4cb0*/  ISETP.NE.AND P1, PT, R4, 0x1, PT ;  /* 0x000000010400780c */ /* 0x008fc60003f25270 */
[----:B------:R-:W-:Y:S10]  /*4cc0*/  @P0 BRA `(.L_x_5419) ;  /* 0x0000000000080947 */ /* 0x000ff40003800000 */
[----:B------:R-:W3:Y:S02]  /*4cd0*/  FENCE.VIEW.ASYNC.G ;  /* 0x00000000000073c6 */ /* 0x000ee40000000100 */
[----:B---3--:R-:W-:Y:S06]  /*4ce0*/  BAR.ARV 0xc, 0x180 ;  /* 0x0306000000007b1d */ /* 0x008fec0000002000 */
.L_x_5419:
[----:B------:R-:W-:Y:S05]  /*4cf0*/  BSYNC B0 ;  /* 0x0000000000007941 */ /* 0x000fea0003800000 */
.L_x_5418:
[----:B------:R-:W-:Y:S04]  /*4d00*/  BSSY B7, `(.L_x_5420) ;  /* 0x00010a3000077945 */ /* 0x000fe80003800000 */
[----:B------:R-:W-:Y:S05]  /*4d10*/  @!P1 BRA `(.L_x_5421) ;  /* 0x0000001c00b09947 */ /* 0x000fea0003800000 */
[----:B------:R-:W3:Y:S01]  /*4d20*/  LDC R0, c[0x0][0x448] ;  /* 0x00011200ff007b82 */ /* 0x000ee20000000800 */
[----:B------:R-:W-:Y:S01]  /*4d30*/  VIADD R3, R212, 0x3f ;  /* 0x0000003fd4037836 */ /* 0x000fe20000000000 */
        /* <DEDUP_REMOVED lines=22> */
[----:B---3--:R-:W-:-:S02]  /*4ea0*/  ISETP.NE.AND P0, PT, R0, 0x1, PT ;  /* 0x000000010000780c */ /* 0x008fc40003f05270 */
        /* <DEDUP_REMOVED lines=12> */
[----:B------:R-:W3:Y:S01]  /*4f70*/  @P0 LDC R0, c[0x0][0x44c] ;  /* 0x00011300ff000b82 */ /* 0x000ee20000000800 */
[----:B------:R-:W-:Y:S02]  /*4f80*/  CS2R R86, SRZ ;  /* 0x0000000000567805 */ /* 0x000fe4000001ff00 */
[----:B------:R-:W-:Y:S01]  /*4f90*/  CS2R R84, SRZ ;  /* 0x0000000000547805 */ /* 0x000fe2000001ff00 */
[----:B------:R-:W-:Y:S01]  /*4fa0*/  IMAD.MOV.U32 R83, RZ, RZ, RZ ;  /* 0x000000ffff537224 */ /* 0x000fe200078e00ff */
[----:B------:R-:W-:-:S02]  /*4fb0*/  CS2R R32, SRZ ;  /* 0x0000000000207805 */ /* 0x000fc4000001ff00 */
[----:B------:R-:W-:Y:S02]  /*4fc0*/  CS2R R80, SRZ ;  /* 0x0000000000507805 */ /* 0x000fe4000001ff00 */
[----:B------:R-:W-:Y:S02]  /*4fd0*/  CS2R R78, SRZ ;  /* 0x00000000004e7805 */ /* 0x000fe4000001ff00 */
[----:B------:R-:W-:Y:S01]  /*4fe0*/  CS2R R76, SRZ ;  /* 0x00000000004c7805 */ /* 0x000fe2000001ff00 */
[----:B------:R-:W4:Y:S01]  /*4ff0*/  @P0 LDC R5, c[0x0][0x450] ;  /* 0x00011400ff050b82 */ /* 0x000f220000000800 */
[----:B------:R-:W-:Y:S01]  /*5000*/  IMAD.MOV.U32 R75, RZ, RZ, RZ ;  /* 0x000000ffff4b7224 */ /* 0x000fe200078e00ff */
[----:B--2---:R-:W-:Y:S02]  /*5010*/  CS2R R28, SRZ ;  /* 0x00000000001c7805 */ /* 0x004fe4000001ff00 */
[----:B------:R-:W-:Y:S01]  /*5020*/  CS2R R72, SRZ ;  /* 0x0000000000487805 */ /* 0x000fe2000001ff00 */
[----:B------:R-:W-:Y:S01]  /*5030*/  IMAD.MOV.U32 R71, RZ, RZ, RZ ;  /* 0x000000ffff477224 */ /* 0x000fe200078e00ff */
[----:B------:R-:W-:-:S02]  /*5040*/  CS2R R14, SRZ ;  /* 0x00000000000e7805 */ /* 0x000fc4000001ff00 */
[----:B------:R-:W-:Y:S01]  /*5050*/  CS2R R68, SRZ ;  /* 0x0000000000447805 */ /* 0x000fe2000001ff00 */
[----:B------:R-:W-:Y:S01]  /*5060*/  IMAD.MOV.U32 R67, RZ, RZ, RZ ;  /* 0x000000ffff437224 */ /* 0x000fe200078e00ff */
[----:B-1----:R-:W-:Y:S02]  /*5070*/  CS2R R12, SRZ ;  /* 0x00000000000c7805 */ /* 0x002fe4000001ff00 */
[----:B------:R-:W-:Y:S02]  /*5080*/  CS2R R64, SRZ ;  /* 0x0000000000407805 */ /* 0x000fe4000001ff00 */
[----:B------:R-:W-:Y:S02]  /*5090*/  CS2R R62, SRZ ;  /* 0x00000000003e7805 */ /* 0x000fe4000001ff00 */
[----:B0-----:R-:W-:Y:S02]  /*50a0*/  CS2R R60, SRZ ;  /* 0x00000000003c7805 */ /* 0x001fe4000001ff00 */
[----:B------:R-:W-:-:S02]  /*50b0*/  CS2R R58, SRZ ;  /* 0x00000000003a7805 */ /* 0x000fc4000001ff00 */
[----:B------:R-:W-:Y:S02]  /*50c0*/  CS2R R156, SRZ ;  /* 0x00000000009c7805 */ /* 0x000fe4000001ff00 */
[----:B------:R-:W-:Y:S02]  /*50d0*/  CS2R R158, SRZ ;  /* 0x00000000009e7805 */ /* 0x000fe4000001ff00 */
[----:B------:R-:W-:Y:S01]  /*50e0*/  CS2R R54, SRZ ;  /* 0x0000000000367805 */ /* 0x000fe2000001ff00 */
[----:B---3--:R-:W-:Y:S01]  /*50f0*/  @P0 IMAD.HI.U32 R0, R3, R0, RZ ;  /* 0x0000000003000227 */ /* 0x008fe200078e00ff */
[----:B------:R-:W-:Y:S02]  /*5100*/  CS2R R160, SRZ ;  /* 0x0000000000a07805 */ /* 0x000fe4000001ff00 */
[----:B------:R-:W-:Y:S02]  /*5110*/  CS2R R50, SRZ ;  /* 0x0000000000327805 */ /* 0x000fe4000001ff00 */
[----:B------:R-:W-:-:S02]  /*5120*/  CS2R R46, SRZ ;  /* 0x00000000002e7805 */ /* 0x000fc4000001ff00 */
[----:B------:R-:W-:Y:S02]  /*5130*/  CS2R R42, SRZ ;  /* 0x00000000002a7805 */ /* 0x000fe4000001ff00 */
[----:B------:R-:W-:Y:S01]  /*5140*/  CS2R R154, SRZ ;  /* 0x00000000009a7805 */ /* 0x000fe2000001ff00 */
[----:B------:R-:W-:Y:S01]  /*5150*/  IMAD.MOV.U32 R39, RZ, RZ, RZ ;  /* 0x000000ffff277224 */ /* 0x000fe200078e00ff */
[----:B----4-:R-:W-:Y:S02]  /*5160*/  CS2R R10, SRZ ;  /* 0x00000000000a7805 */ /* 0x010fe4000001ff00 */
[----:B------:R-:W-:Y:S01]  /*5170*/  @P0 SHF.R.U32.HI R3, RZ, R5, R0 ;  /* 0x00000005ff030219 */ /* 0x000fe20000011600 */
[----:B------:R-:W-:Y:S01]  /*5180*/  IMAD.MOV.U32 R35, RZ, RZ, RZ ;  /* 0x000000ffff237224 */ /* 0x000fe200078e00ff */
[----:B------:R-:W-:Y:S02]  /*5190*/  PLOP3.LUT P0, PT, PT, PT, PT, 0x80, 0x0 ;  /* 0x000000000000781c */ /* 0x000fe40003f0f070 */
[----:B------:R-:W-:-:S02]  /*51a0*/  CS2R R8, SRZ ;  /* 0x0000000000087805 */ /* 0x000fc4000001ff00 */
[----:B------:R-:W-:Y:S01]  /*51b0*/  CS2R R152, SRZ ;  /* 0x0000000000987805 */ /* 0x000fe2000001ff00 */
[----:B------:R-:W-:Y:S01]  /*51c0*/  IMAD.IADD R3, R38, 0x1, R3 ;  /* 0x0000000126037824 */ /* 0x000fe200078e0203 */
[----:B------:R-:W-:Y:S01]  /*51d0*/  CS2R R6, SRZ ;  /* 0x0000000000067805 */ /* 0x000fe2000001ff00 */
[----:B------:R-:W-:Y:S02]  /*51e0*/  IMAD.MOV.U32 R31, RZ, RZ, RZ ;  /* 0x000000ffff1f7224 */ /* 0x000fe400078e00ff */
[----:B------:R-:W-:Y:S01]  /*51f0*/  IMAD.MOV.U32 R5, RZ, RZ, RZ ;  /* 0x000000ffff057224 */ /* 0x000fe200078e00ff */
[----:B------:R-:W-:-:S04]  /*5200*/  SHF.R.S32.HI R0, RZ, 0x1f, R3 ;  /* 0x0000001fff007819 */ /* 0x000fc80000011403 */
[----:B------:R-:W-:Y:S02]  /*5210*/  LEA.HI R0, R0, R3, RZ, 0x6 ;  /* 0x0000000300007211 */ /* 0x000fe400078f30ff */
[----:B------:R-:W-:Y:S02]  /*5220*/  CS2R R2, SRZ ;  /* 0x0000000000027805 */ /* 0x000fe4000001ff00 */
[----:B------:R-:W-:-:S04]  /*5230*/  SHF.R.S32.HI R0, RZ, 0x6, R0 ;  /* 0x00000006ff007819 */ /* 0x000fc80000011400 */
[----:B------:R-:W-:Y:S01]  /*5240*/  VIMNMX R4, R169, R0, PT ;  /* 0x00000000a9047248 */ /* 0x000fe20003fe0100 */
[----:B------:R-:W-:-:S03]  /*5250*/  IMAD.MOV.U32 R0, RZ, RZ, RZ ;  /* 0x000000ffff007224 */ /* 0x000fc600078e00ff */
[----:B------:R-:W-:-:S13]  /*5260*/  ISETP.GE.AND P1, PT, R4, 0x1, PT ;  /* 0x000000010400780c */ /* 0x000fda0003f26270 */
        /* <DEDUP_REMOVED lines=25> */
[----:B------:R-:W-:Y:S01]  /*5400*/  LOP3.LUT R0, R3, 0x3fff, RZ, 0xc0, !PT ;  /* 0x00003fff03007812 */ /* 0x000fe200078ec0ff */
[----:B------:R-:W-:Y:S01]  /*5410*/  IMAD.MOV.U32 R3, RZ, RZ, 0x40000040 ;  /* 0x40000040ff037424 */ /* 0x000fe200078e00ff */
[C---:B------:R-:W-:Y:S01]  /*5420*/  R2UR UR4, R2.reuse ;  /* 0x00000000020472ca */ /* 0x040fe200000e0000 */
[----:B------:R-:W-:Y:S01]  /*5430*/  VIADD R10, R2, 0x2 ;  /* 0x00000002020a7836 */ /* 0x000fe20000000000 */
[----:B------:R-:W-:-:S02]  /*5440*/  LOP3.LUT R0, R0, 0x2000000, RZ, 0xfc, !PT ;  /* 0x0200000000007812 */ /* 0x000fc400078efcff */
[----:B------:R-:W-:-:S03]  /*5450*/  R2UR UR5, R3 ;  /* 0x00000000030572ca */ /* 0x000fc600000e0000 */
[----:B------:R-:W-:-:S04]  /*5460*/  IMAD R6, R19, 0x1000, R0 ;  /* 0x0000100013067824 */ /* 0x000fc800078e0200 */
[C---:B------:R-:W-:Y:S01]  /*5470*/  VIADD R8, R6.reuse, 0x80 ;  /* 0x0000008006087836 */ /* 0x040fe20000000000 */
[----:B------:R-:W-:-:S13]  /*5480*/  R2UR UR6, R6 ;  /* 0x00000000060672ca */ /* 0x000fda00000e0000 */
        /* <DEDUP_REMOVED lines=35> */
.L_x_5423:
        /* <DEDUP_REMOVED lines=8> */
.L_x_5427:
[----:B------:R-:W-:Y:S01]  /*5740*/  BAR.SYNC.DEFER_BLOCKING 0xe, 0x100 ;  /* 0x0384000000007b1d */ /* 0x000fe20000010000 */
[C---:B-1----:R-:W-:Y:S01]  /*5750*/  IMAD R4, R19.reuse, 0x40, R194 ;  /* 0x0000004013047824 */ /* 0x042fe200078e02c2 */
[----:B------:R-:W-:Y:S01]  /*5760*/  R2UR UR4, R2 ;  /* 0x00000000020472ca */ /* 0x000fe200000e0000 */
[----:B------:R-:W-:Y:S01]  /*5770*/  VIADD R19, R19, 0x1 ;  /* 0x0000000113137836 */ /* 0x000fe20000000000 */
[----:B------:R-:W-:Y:S01]  /*5780*/  R2UR UR5, R3 ;  /* 0x00000000030572ca */ /* 0x000fe200000e0000 */
[----:B------:R-:W-:Y:S01]  /*5790*/  IMAD R4, R4, 0x4, R18 ;  /* 0x0000000404047824 */ /* 0x000fe200078e0212 */
[C---:B------:R-:W-:Y:S01]  /*57a0*/  ISETP.GT.AND P1, PT, R14.reuse, RZ, PT ;  /* 0x000000ff0e00720c */ /* 0x040fe20003f24270 */
[----:B------:R-:W-:Y:S01]  /*57b0*/  IMAD.MOV.U32 R13, RZ, RZ, 0x40000040 ;  /* 0x40000040ff0d7424 */ /* 0x000fe200078e00ff */
[----:B------:R-:W-:Y:S01]  /*57c0*/  ISETP.NE.AND P0, PT, R19, 0x2, PT ;  /* 0x000000021300780c */ /* 0x000fe20003f05270 */
[----:B------:R-:W-:-:S03]  /*57d0*/  VIADD R14, R14, 0xffffffff ;  /* 0xffffffff0e0e7836 */ /* 0x000fc60000000000 */
        /* <DEDUP_REMOVED lines=132> */
[----:B------:R-:W-:Y:S02]  /*6020*/  IMAD.MOV.U32 R5, RZ, RZ, 0x40000040 ;  /* 0x40000040ff057424 */ /* 0x000fe400078e00ff */
[C---:B------:R-:W-:Y:S01]  /*6030*/  VIADD R12, R4.reuse, 0x80 ;  /* 0x00000080040c7836 */ /* 0x040fe20000000000 */
[----:B------:R-:W-:Y:S01]  /*6040*/  R2UR UR6, R4 ;  /* 0x00000000040672ca */ /* 0x000fe200000e0000 */
[----:B------:R-:W-:Y:S01]  /*6050*/  WARPGROUP.ARRIVE ;  /* 0x00000000000079c5 */ /* 0x000fe20000000000 */
[----:B------:R-:W-:Y:S01]  /*6060*/  R2UR UR7, R5 ;  /* 0x00000000050772ca */ /* 0x000fe200000e0000 */
[----:B------:R-:W-:-:S12]  /*6070*/  IMAD.MOV.U32 R5, RZ, RZ, 0x40000040 ;  /* 0x40000040ff057424 */ /* 0x000fd800078e00ff */
        /* <DEDUP_REMOVED lines=23> */
[----:B------:R-:W-:Y:S02]  /*61f0*/  R2UR UR5, R7 ;  /* 0x00000000070572ca */ /* 0x000fe400000e0000 */
[----:B------:R-:W-:-:S04]  /*6200*/  SEL R4, RZ, 0x1, P0 ;  /* 0x00000001ff047807 */ /* 0x000fc80000000000 */
[----:B------:R-:W-:Y:S01]  /*6210*/  LOP3.LUT R23, R23, R4, RZ, 0x3c, !PT ;  /* 0x0000000417177212 */ /* 0x000fe200078e3cff */
[----:B------:R-:W-:Y:S02]  /*6220*/  WARPGROUP.DEPBAR.LE gsb0, 0x0 ;  /* 0x00008000000079c5 */ /* 0x000fe40000010000 */
[----:B------:R-:W-:-:S12]  /*6230*/  WARPGROUP.ARRIVE ;  /* 0x00000000000079c5 */ /* 0x000fd80000000000 */
[----:B------:R-:W-:Y:S03]  /*6240*/  HGMMA.64x256x16.F32.BF16 R24, gdesc[UR4].tnspB, R24, gsb0 ;  /* 0x43e00000041879f0 */ /* 0x000fe60008001818 */
[----:B------:R-:W-:Y:S02]  /*6250*/  WARPGROUP.DEPBAR.LE gsb0, 0x0 ;  /* 0x00008000000079c5 */ /* 0x000fe40000010000 */
[----:B------:R-:W-:Y:S06]  /*6260*/  BAR.ARV 0xf, 0x100 ;  /* 0x03c4000000007b1d */ /* 0x000fec0000002000 */
[----:B------:R-:W-:Y:S05]  /*6270*/  @!P2 BRA `(.L_x_5426) ;  /* 0x000000000004a947 */ /* 0x000fea0003800000 */
[----:B------:R-:W-:Y:S01]  /*6280*/  BPT.TRAP 0x1 ;  /* 0x000000040000795c */ /* 0x000fe20000300000 */
.L_x_5426:
[----:B------:R-:W-:-:S04]  /*6290*/  IMAD R4, R19, 0x8, R18 ;  /* 0x0000000813047824 */ /* 0x000fc800078e0212 */
[----:B------:R-:W-:-:S05]  /*62a0*/  VIADD R4, R4, 0x38860 ;  /* 0x0003886004047836 */ /* 0x000fca0000000000 */
[----:B------:R-:W-:-:S04]  /*62b0*/  PRMT R4, R190, 0x654, R4 ;  /* 0x00000654be047816 */ /* 0x000fc80000000004 */
[----:B------:R1:W-:Y:S01]  /*62c0*/  SYNCS.ARRIVE.TRANS64.RED.A1T0 RZ, [R4+URZ], RZ ;  /* 0x000000ff04ff79a7 */ /* 0x0003e2000810043f */
[----:B------:R-:W-:Y:S05]  /*62d0*/  @P1 BRA `(.L_x_5427) ;  /* 0xfffffff400181947 */ /* 0x000fea000383ffff */
.L_x_5425:
[----:B------:R-:W-:Y:S05]  /*62e0*/  BSYNC B0 ;  /* 0x0000000000007941 */ /* 0x000fea0003800000 */
.L_x_5424:
        /* <DEDUP_REMOVED lines=8> */
[----:B------:R-:W0:Y:S01]  /*6370*/  LDS R0, [R3+0x38420] ;  /* 0x0384200003007984 */ /* 0x000e220000000800 */
[-C--:B--2---:R-:W-:Y:S01]  /*6380*/  FMUL.FTZ R155, R28, R2.reuse ;  /* 0x000000021c9b7220 */ /* 0x084fe20000410000 */
        /* <DEDUP_REMOVED lines=129> */
[----:B------:R-:W-:-:S02]  /*6ba0*/  IMAD.MOV.U32 R2, RZ, RZ, RZ ;  /* 0x000000ffff027224 */ /* 0x000fc400078e00ff */
[----:B------:R-:W-:Y:S01]  /*6bb0*/  IMAD.MOV.U32 R0, RZ, RZ, RZ ;  /* 0x000000ffff007224 */ /* 0x000fe200078e00ff */
[----:B------:R-:W-:Y:S06]  /*6bc0*/  BAR.ARV 0xf, 0x100 ;  /* 0x03c4000000007b1d */ /* 0x000fec0000002000 */
[----:B------:R-:W-:Y:S05]  /*6bd0*/  BRA `(.L_x_5422) ;  /* 0x000000e800d47947 */ /* 0x000fea0003800000 */
.L_x_5421:
        /* <DEDUP_REMOVED lines=120> */
.L_x_5429:
[----:B------:R-:W-:Y:S05]  /*7360*/  BSYNC B6 ;  /* 0x0000000000067941 */ /* 0x000fea0003800000 */
.L_x_5428:
        /* <DEDUP_REMOVED lines=13> */
.L_x_5433:
[----:B-1----:R1:W2:Y:S02]  /*7440*/  SYNCS.PHASECHK.TRANS64.TRYWAIT P0, [R18+URZ+0x38800], R3 ;  /* 0x03880003120075a7 */ /* 0x0022a4000800017f */
[----:B--2---:R-:W-:Y:S05]  /*7450*/  @!P0 NANOSLEEP.SYNCS 0x989680 ;  /* 0x009896800000895d */ /* 0x004fea0003900000 */
[----:B------:R-:W2:Y:S02]  /*7460*/  @!P0 SYNCS.PHASECHK.TRANS64 P0, [R18+URZ+0x38800], R3 ;  /* 0x03880003120085a7 */ /* 0x000ea4000800007f */
[----:B--2---:R-:W-:Y:S05]  /*7470*/  @!P0 BRA `(.L_x_5433) ;  /* 0xfffffffc00f08947 */ /* 0x004fea000383ffff */
.L_x_5432:
[----:B------:R-:W-:Y:S05]  /*7480*/  BSYNC B0 ;  /* 0x0000000000007941 */ /* 0x000fea0003800000 */
.L_x_5431:
[----:B------:R-:W-:Y:S05]  /*7490*/  BRA `(.L_x_5434) ;  /* 0x0000002c00f47947 */ /* 0x000fea0003800000 */
.L_x_5430:
        /* <DEDUP_REMOVED lines=31> */
.L_x_5436:
[----:B------:R-:W-:Y:S05]  /*7690*/  BSYNC B6 ;  /* 0x0000000000067941 */ /* 0x000fea0003800000 */
.L_x_5435:
        /* <DEDUP_REMOVED lines=19> */
[----:B------:R-:W-:Y:S02]  /*77d0*/  IMAD R5, R2, 0x20, R36 ;  /* 0x0000002002057824 */ /* 0x000fe400078e0224 */
[----:B------:R-:W-:Y:S02]  /*77e0*/  IMAD.MOV.U32 R2, RZ, RZ, R24 ;  /* 0x000000ffff027224 */ /* 0x000fe400078e0018 */
[----:B0-----:R-:W-:-:S05]  /*77f0*/  @P0 IMAD.HI.U32 R0, R5, R0, RZ ;  /* 0x0000000005000227 */ /* 0x001fca00078e00ff */
[----:B-1----:R-:W-:Y:S01]  /*7800*/  @P0 SHF.R.U32.HI R5, RZ, R3, R0 ;  /* 0x00000003ff050219 */ /* 0x002fe20000011600 */
[----:B------:R-:W-:-:S03]  /*7810*/  IMAD.MOV.U32 R3, RZ, RZ, R31 ;  /* 0x000000ffff037224 */ /* 0x000fc600078e001f */
[----:B------:R-:W-:Y:S01]  /*7820*/  SHF.R.S32.HI R0, RZ, 0x1f, R5 ;  /* 0x0000001fff007819 */ /* 0x000fe20000011405 */
[----:B------:R-:W-:-:S04]  /*7830*/  IMAD.WIDE.U32 R6, R5, UR4, R6 ;  /* 0x0000000405067c25 */ /* 0x000fc8000f8e0006 */
[C---:B------:R-:W-:Y:S02]  /*7840*/  IMAD R4, R0.reuse, UR4, RZ ;  /* 0x0000000400047c24 */ /* 0x040fe4000f8e02ff */
[----:B------:R-:W-:Y:S02]  /*7850*/  IMAD R0, R0, UR6, RZ ;  /* 0x0000000600007c24 */ /* 0x000fe4000f8e02ff */
[C---:B------:R-:W-:Y:S01]  /*7860*/  IMAD R9, R5.reuse, UR5, R4 ;  /* 0x0000000505097c24 */ /* 0x040fe2000f8e0204 */
[----:B------:R-:W-:Y:S01]  /*7870*/  ULDC.64 UR4, c[0x0][0x3e8] ;  /* 0x0000fa0000047ab9 */ /* 0x000fe20000000a00 */
[----:B------:R-:W-:-:S04]  /*7880*/  IMAD.WIDE.U32 R2, R5, UR6, R2 ;  /* 0x0000000605027c25 */ /* 0x000fc8000f8e0002 */
[----:B------:R-:W-:Y:S01]  /*7890*/  IMAD R11, R5, UR7, R0 ;  /* 0x00000007050b7c24 */ /* 0x000fe2000f8e0200 */
[----:B------:R-:W-:Y:S01]  /*78a0*/  ULDC.64 UR6, c[0x0][0x400] ;  /* 0x0001000000067ab9 */ /* 0x000fe20000000a00 */
[----:B------:R-:W-:Y:S01]  /*78b0*/  IMAD.IADD R5, R7, 0x1, R9 ;  /* 0x0000000107057824 */ /* 0x000fe200078e0209 */
[----:B------:R-:W-:Y:S01]  /*78c0*/  LEA R0, P0, R6, UR4, 0x1 ;  /* 0x0000000406007c11 */ /* 0x000fe2000f8008ff */
[----:B------:R-:W-:Y:S01]  /*78d0*/  IMAD.IADD R7, R3, 0x1, R11 ;  /* 0x0000000103077824 */ /* 0x000fe200078e020b */
[----:B------:R-:W-:Y:S01]  /*78e0*/  LEA R4, P1, R2, UR6, 0x1 ;  /* 0x0000000602047c11 */ /* 0x000fe2000f8208ff */
[----:B------:R-:W-:Y:S01]  /*78f0*/  UMOV UR4, 0xffffffff ;  /* 0xffffffff00047882 */ /* 0x000fe20000000000 */
[----:B------:R-:W-:Y:S02]  /*7900*/  LEA.HI.X R6, R6, UR5, R5, 0x1, P0 ;  /* 0x0000000506067c11 */ /* 0x000fe400080f0c05 */
[----:B------:R-:W-:Y:S01]  /*7910*/  LEA.HI.X R7, R2, UR7, R7, 0x1, P1 ;  /* 0x0000000702077c11 */ /* 0x000fe200088f0c07 */
[----:B------:R-:W-:Y:S08]  /*7920*/  BRA.DIV UR4, `(.L_x_5439) ;  /* 0x0000019a04b47947 */ /* 0x000ff0000b800000 */
[----:B------:R0:W1:Y:S04]  /*7930*/  SHFL.IDX PT, R3, R6, RZ, 0x1c1f ;  /* 0x001c1fff06037589 */ /* 0x00006800000e0000 */
[----:B------:R0:W2:Y:S04]  /*7940*/  SHFL.IDX PT, R2, R0, RZ, 0x1c1f ;  /* 0x001c1fff00027589 */ /* 0x0000a800000e0000 */
[----:B------:R0:W3:Y:S04]  /*7950*/  SHFL.IDX PT, R5, R7, RZ, 0x1c1f ;  /* 0x001c1fff07057589 */ /* 0x0000e800000e0000 */
[----:B------:R0:W4:Y:S02]  /*7960*/  SHFL.IDX PT, R14, R4, RZ, 0x1c1f ;  /* 0x001c1fff040e7589 */ /* 0x00012400000e0000 */
.L_x_5671:
        /* <DEDUP_REMOVED lines=10> */
[----:B------:R-:W-:Y:S02]  /*7a10*/  CS2R R26, SRZ ;  /* 0x00000000001a7805 */ /* 0x000fe4000001ff00 */
[----:B------:R-:W-:Y:S02]  /*7a20*/  ISETP.GE.AND P3, PT, R206, UR4, PT ;  /* 0x00000004ce007c0c */ /* 0x000fe4000bf66270 */
[----:B------:R-:W-:Y:S01]  /*7a30*/  ISETP.GE.AND P2, PT, R188, UR4, PT ;  /* 0x00000004bc007c0c */ /* 0x000fe2000bf46270 */
[----:B---3--:R-:W-:-:S10]  /*7a40*/  IMAD.MOV.U32 R15, RZ, RZ, R5 ;  /* 0x000000ffff0f7224 */ /* 0x008fd400078e0005 */
[----:B------:R-:W-:Y:S02]  /*7a50*/  @!P3 IMAD.SHL.U32 R13, R206, 0x2, RZ ;  /* 0x00000002ce0db824 */ /* 0x000fe400078e00ff */
[----:B-12---:R-:W-:-:S03]  /*7a60*/  @!P2 IMAD.WIDE R8, R188, 0x2, R2 ;  /* 0x00000002bc08a825 */ /* 0x006fc600078e0202 */
[-C--:B------:R-:W-:Y:S02]  /*7a70*/  @!P3 IADD3 R2, P0, R2, R13.reuse, RZ ;  /* 0x0000000d0202b210 */ /* 0x080fe40007f1e0ff */
[----:B----4-:R-:W-:Y:S02]  /*7a80*/  @!P3 IADD3 R12, P1, R14, R13, RZ ;  /* 0x0000000d0e0cb210 */ /* 0x010fe40007f3e0ff */
[----:B------:R-:W-:Y:S02]  /*7a90*/  CS2R R28, SRZ ;  /* 0x00000000001c7805 */ /* 0x000fe4000001ff00 */
[----:B------:R-:W-:Y:S01]  /*7aa0*/  CS2R R20, SRZ ;  /* 0x0000000000147805 */ /* 0x000fe2000001ff00 */
[----:B------:R1:W5:Y:S01]  /*7ab0*/  @!P2 LD.E.64 R26, desc[UR40][R8.64] ;  /* 0x00000028081aa980 */ /* 0x000362000c101b00 */
[----:B------:R-:W-:Y:S01]  /*7ac0*/  @!P3 SHF.L.U64.HI R24, R206, 0x1, R10 ;  /* 0x00000001ce18b819 */ /* 0x000fe2000001020a */
[----:B------:R-:W-:-:S04]  /*7ad0*/  @!P2 IMAD.WIDE R10, R188, 0x2, R14 ;  /* 0x00000002bc0aa825 */ /* 0x000fc800078e020e */
[--C-:B------:R-:W-:Y:S01]  /*7ae0*/  @!P3 IMAD.X R3, R3, 0x1, R24.reuse, P0 ;  /* 0x000000010303b824 */ /* 0x100fe200000e0618 */
[----:B------:R1:W5:Y:S01]  /*7af0*/  @!P2 LD.E.64 R28, desc[UR40][R10.64] ;  /* 0x000000280a1ca980 */ /* 0x000362000c101b00 */
[----:B------:R-:W-:Y:S01]  /*7b00*/  @!P3 IMAD.X R13, R5, 0x1, R24, P1 ;  /* 0x00000001050db824 */ /* 0x000fe200008e0618 */
[----:B------:R-:W-:Y:S02]  /*7b10*/  CS2R R24, SRZ ;  /* 0x0000000000187805 */ /* 0x000fe4000001ff00 */
[----:B------:R1:W5:Y:S04]  /*7b20*/  @!P3 LD.E.64 R20, desc[UR40][R2.64] ;  /* 0x000000280214b980 */ /* 0x000368000c101b00 */
[----:B------:R1:W5:Y:S02]  /*7b30*/  @!P3 LD.E.64 R24, desc[UR40][R12.64] ;  /* 0x000000280c18b980 */ /* 0x000364000c101b00 */
.L_x_5441:
[----:B------:R-:W-:Y:S05]  /*7b40*/  BSYNC B1 ;  /* 0x0000000000017941 */ /* 0x000fea0003800000 */
.L_x_5440:
[----:B-1---5:R-:W-:Y:S01]  /*7b50*/  IMAD.MOV.U32 R8, RZ, RZ, R25 ;  /* 0x000000ffff087224 */ /* 0x022fe200078e0019 */
[----:B------:R-:W-:Y:S01]  /*7b60*/  UMOV UR4, 0xffffffff ;  /* 0xffffffff00047882 */ /* 0x000fe20000000000 */
[----:B--2---:R-:W-:Y:S02]  /*7b70*/  IMAD.MOV.U32 R2, RZ, RZ, R28 ;  /* 0x000000ffff027224 */ /* 0x004fe400078e001c */
[----:B------:R-:W-:Y:S01]  /*7b80*/  IMAD.MOV.U32 R3, RZ, RZ, R29 ;  /* 0x000000ffff037224 */ /* 0x000fe200078e001d */
[----:B------:R-:W-:Y:S01]  /*7b90*/  PRMT R45, R8, 0x7610, R45 ;  /* 0x00007610082d7816 */ /* 0x000fe2000000002d */
[----:B---3--:R-:W-:Y:S02]  /*7ba0*/  IMAD.MOV.U32 R5, RZ, RZ, R24 ;  /* 0x000000ffff057224 */ /* 0x008fe400078e0018 */
[----:B------:R-:W-:Y:S01]  /*7bb0*/  IMAD.MOV.U32 R8, RZ, RZ, R21 ;  /* 0x000000ffff087224 */ /* 0x000fe200078e0015 */
[----:B------:R-:W-:Y:S01]  /*7bc0*/  PRMT R40, R3, 0x5410, R2 ;  /* 0x0000541003287816 */ /* 0x000fe20000000002 */
[----:B------:R-:W-:Y:S01]  /*7bd0*/  IMAD.MOV.U32 R2, RZ, RZ, R26 ;  /* 0x000000ffff027224 */ /* 0x000fe200078e001a */
        /* <DEDUP_REMOVED lines=10> */
[----:B------:R1:W1:Y:S04]  /*7c80*/  SHFL.IDX PT, R5, R7, 0x1, 0x1c1f ;  /* 0x003c1f0007057f89 */ /* 0x00026800000e0000 */
[----:B0-----:R-:W0:Y:S02]  /*7c90*/  SHFL.IDX PT, R4, R4, 0x1, 0x1c1f ;  /* 0x003c1f0004047f89 */ /* 0x001e2400000e0000 */
.L_x_5677:
[----:B-1----:R-:W5:Y:S01]  /*7ca0*/  LDL R6, [R1+0x58] ;  /* 0x0000580001067983 */ /* 0x002f620000100800 */
[----:B------:R-:W-:Y:S01]  /*7cb0*/  VIADD R36, R36, 0x20 ;  /* 0x0000002024247836 */ /* 0x000fe20000000000 */
[----:B------:R-:W-:Y:S01]  /*7cc0*/  BSSY B1, `(.L_x_5443) ;  /* 0x000001f000017945 */ /* 0x000fe20003800000 */
[----:B------:R-:W-:Y:S01]  /*7cd0*/  IMAD.SHL.U32 R34, R192, 0x40, RZ ;  /* 0x00000040c0227824 */ /* 0x000fe200078e00ff */
[----:B------:R-:W-:Y:S02]  /*7ce0*/  CS2R R10, SRZ ;  /* 0x00000000000a7805 */ /* 0x000fe4000001ff00 */
[----:B----4-:R-:W-:Y:S02]  /*7cf0*/  CS2R R14, SRZ ;  /* 0x00000000000e7805 */ /* 0x010fe4000001ff00 */
        /* <DEDUP_REMOVED lines=9> */
[----:B------:R-:W-:Y:S02]  /*7d90*/  CS2R R14, SRZ ;  /* 0x00000000000e7805 */ /* 0x000fe4000001ff00 */
[----:B------:R-:W-:Y:S02]  /*7da0*/  ISETP.GE.AND P3, PT, R206, UR4, PT ;  /* 0x00000004ce007c0c */ /* 0x000fe4000bf66270 */
[----:B------:R-:W-:-:S11]  /*7db0*/  ISETP.GE.AND P2, PT, R188, UR4, PT ;  /* 0x00000004bc007c0c */ /* 0x000fd6000bf46270 */
[----:B------:R-:W-:Y:S02]  /*7dc0*/  @!P3 IMAD.SHL.U32 R7, R206, 0x2, RZ ;  /* 0x00000002ce07b824 */ /* 0x000fe400078e00ff */
[----:B--23--:R-:W-:-:S03]  /*7dd0*/  @!P2 IMAD.WIDE R32, R188, 0x2, R2 ;  /* 0x00000002bc20a825 */ /* 0x00cfc600078e0202 */
[----:B------:R-:W-:Y:S02]  /*7de0*/  @!P3 IADD3 R2, P0, R2, R7, RZ ;  /* 0x000000070202b210 */ /* 0x000fe40007f1e0ff */
[----:B------:R-:W-:Y:S02]  /*7df0*/  CS2R R8, SRZ ;  /* 0x0000000000087805 */ /* 0x000fe4000001ff00 */
[----:B------:R-:W-:Y:S01]  /*7e00*/  CS2R R12, SRZ ;  /* 0x00000000000c7805 */ /* 0x000fe2000001ff00 */
[----:B0-----:R-:W-:Y:S01]  /*7e10*/  @!P2 IMAD.WIDE R30, R188, 0x2, R4 ;  /* 0x00000002bc1ea825 */ /* 0x001fe200078e0204 */
[----:B------:R1:W5:Y:S04]  /*7e20*/  @!P2 LD.E.64 R14, desc[UR40][R32.64] ;  /* 0x00000028200ea980 */ /* 0x000368000c101b00 */
[----:B------:R1:W5:Y:S01]  /*7e30*/  @!P2 LD.E.64 R8, desc[UR40][R30.64] ;  /* 0x000000281e08a980 */ /* 0x000362000c101b00 */
[----:B----4-:R-:W-:-:S02]  /*7e40*/  @!P3 SHF.L.U64.HI R10, R206, 0x1, R6 ;  /* 0x00000001ce0ab819 */ /* 0x010fc40000010206 */
[----:B------:R-:W-:-:S03]  /*7e50*/  @!P3 IADD3 R6, P1, R4, R7, RZ ;  /* 0x000000070406b210 */ /* 0x000fc60007f3e0ff */
[--C-:B------:R-:W-:Y:S02]  /*7e60*/  @!P3 IMAD.X R3, R3, 0x1, R10.reuse, P0 ;  /* 0x000000010303b824 */ /* 0x100fe400000e060a */
[----:B------:R-:W-:Y:S01]  /*7e70*/  @!P3 IMAD.X R7, R5, 0x1, R10, P1 ;  /* 0x000000010507b824 */ /* 0x000fe200008e060a */
[----:B------:R-:W-:Y:S02]  /*7e80*/  CS2R R10, SRZ ;  /* 0x00000000000a7805 */ /* 0x000fe4000001ff00 */
[----:B------:R1:W5:Y:S04]  /*7e90*/  @!P3 LD.E.64 R12, desc[UR40][R2.64] ;  /* 0x00000028020cb980 */ /* 0x000368000c101b00 */
[----:B------:R1:W5:Y:S02]  /*7ea0*/  @!P3 LD.E.64 R10, desc[UR40][R6.64] ;  /* 0x00000028060ab980 */ /* 0x000364000c101b00 */
.L_x_5444:
[----:B------:R-:W-:Y:S05]  /*7eb0*/  BSYNC B1 ;  /* 0x0000000000017941 */ /* 0x000fea0003800000 */
.L_x_5443:
[----:B-1----:R-:W1:Y:S01]  /*7ec0*/  S2R R32, SR_TID.X ;  /* 0x0000000000207919 */ /* 0x002e620000002100 */
[----:B------:R-:W4:Y:S01]  /*7ed0*/  SYNCS.PHASECHK.TRANS64.TRYWAIT P0, [R18+URZ+0x38800], R35 ;  /* 0x03880023120075a7 */ /* 0x000f22000800017f */
[----:B--2---:R-:W-:Y:S01]  /*7ee0*/  LOP3.LUT R3, R34, 0x1c0, RZ, 0xc0, !PT ;  /* 0x000001c022037812 */ /* 0x004fe200078ec0ff */
[----:B0----5:R-:W-:Y:S01]  /*7ef0*/  IMAD.MOV.U32 R4, RZ, RZ, R8 ;  /* 0x000000ffff047224 */ /* 0x021fe200078e0008 */
[----:B------:R-:W-:Y:S01]  /*7f00*/  BSSY B1, `(.L_x_5445) ;  /* 0x000001c000017945 */ /* 0x000fe20003800000 */
[----:B------:R-:W-:Y:S01]  /*7f10*/  IMAD.MOV.U32 R5, RZ, RZ, R11 ;  /* 0x000000ffff057224 */ /* 0x000fe200078e000b */
[----:B---3--:R-:W-:Y:S01]  /*7f20*/  LOP3.LUT R2, R3, 0x18, R16, 0xf8, !PT ;  /* 0x0000001803027812 */ /* 0x008fe200078ef810 */
[----:B------:R-:W-:Y:S01]  /*7f30*/  IMAD.MOV.U32 R6, RZ, RZ, R14 ;  /* 0x000000ffff067224 */ /* 0x000fe200078e000e */
[----:B------:R-:W-:Y:S02]  /*7f40*/  SHF.R.U32.HI R3, RZ, 0x3, R3 ;  /* 0x00000003ff037819 */ /* 0x000fe40000011603 */
[----:B------:R-:W-:Y:S01]  /*7f50*/  PRMT R47, R4, 0x7610, R47 ;  /* 0x00007610042f7816 */ /* 0x000fe2000000002f */
[----:B------:R-:W-:Y:S01]  /*7f60*/  IMAD.MOV.U32 R4, RZ, RZ, R10 ;  /* 0x000000ffff047224 */ /* 0x000fe200078e000a */
[----:B------:R-:W-:Y:S01]  /*7f70*/  LOP3.LUT R2, R2, R3, RZ, 0x3c, !PT ;  /* 0x0000000302027212 */ /* 0x000fe200078e3cff */
[----:B------:R-:W-:Y:S01]  /*7f80*/  IMAD.MOV.U32 R3, RZ, RZ, R9 ;  /* 0x000000ffff037224 */ /* 0x000fe200078e0009 */
[----:B------:R-:W-:-:S02]  /*7f90*/  LOP3.LUT P2, RZ, R192, 0x4, RZ, 0xc0, !PT ;  /* 0x00000004c0ff7812 */ /* 0x000fc4000784c0ff */
[----:B------:R-:W-:Y:S01]  /*7fa0*/  PRMT R31, R4, 0x5410, R6 ;  /* 0x00005410041f7816 */ /* 0x000fe20000000006 */
[----:B------:R-:W-:Y:S01]  /*7fb0*/  IMAD.MOV.U32 R4, RZ, RZ, R12 ;  /* 0x000000ffff047224 */ /* 0x000fe200078e000c */
[----:B------:R-:W-:Y:S01]  /*7fc0*/  PRMT R30, R5, 0x5410, R3 ;  /* 0x00005410051e7816 */ /* 0x000fe20000000003 */
[----:B------:R-:W-:-:S03]  /*7fd0*/  IMAD.MOV.U32 R5, RZ, RZ, R13 ;  /* 0x000000ffff057224 */ /* 0x000fc600078e000d */
[----:B------:R-:W-:Y:S01]  /*7fe0*/  PRMT R33, R4, 0x7610, R33 ;  /* 0x0000761004217816 */ /* 0x000fe20000000021 */
[----:B-1----:R-:W-:-:S05]  /*7ff0*/  VIADD R32, R32, 0xffffff80 ;  /* 0xffffff8020207836 */ /* 0x002fca0000000000 */
[----:B------:R-:W-:-:S04]  /*8000*/  SHF.R.S32.HI R7, RZ, 0x1f, R32 ;  /* 0x0000001fff077819 */ /* 0x000fc80000011420 */
[----:B------:R-:W-:Y:S02]  /*8010*/  LEA.HI R7, R7, R32, RZ, 0x5 ;  /* 0x0000002007077211 */ /* 0x000fe400078f28ff */
[----:B------:R-:W-:Y:S02]  /*8020*/  VIADDMNMX R32, R37, -R212, 0x40, PT ;  /* 0x0000004025207446 */ /* 0x000fe400038009d4 */
[----:B------:R-:W-:Y:S02]  /*8030*/  SHF.R.S32.HI R7, RZ, 0x5, R7 ;  /* 0x00000005ff077819 */ /* 0x000fe40000011407 */
[----:B------:R-:W-:-:S03]  /*8040*/  ISETP.GE.AND P1, PT, R187, R32, PT ;  /* 0x00000020bb00720c */ /* 0x000fc60003f26270 */
[----:B------:R-:W-:Y:S02]  /*8050*/  IMAD R3, R7, 0x200, R2 ;  /* 0x0000020007037824 */ /* 0x000fe400078e0202 */
[----:B------:R-:W-:Y:S02]  /*8060*/  IMAD.MOV.U32 R2, RZ, RZ, R15 ;  /* 0x000000ffff027224 */ /* 0x000fe400078e000f */
[----:B------:R-:W-:-:S03]  /*8070*/  IMAD R3, R3, 0x2, R18 ;  /* 0x0000000203037824 */ /* 0x000fc600078e0212 */
[----:B------:R-:W-:Y:S01]  /*8080*/  PRMT R48, R2, 0x7610, R48 ;  /* 0x0000761002307816 */ /* 0x000fe20000000030 */
[C---:B------:R-:W-:Y:S02]  /*8090*/  VIADD R4, R3.reuse, 0x20400 ;  /* 0x0002040003047836 */ /* 0x040fe40000000000 */
[----:B------:R-:W-:Y:S01]  /*80a0*/  VIADD R2, R3, 0x20440 ;  /* 0x0002044003027836 */ /* 0x000fe20000000000 */
[----:B----4-:R-:W-:Y:S06]  /*80b0*/  @!P0 BRA `(.L_x_5446) ;  /* 0x0000019400b48947 */ /* 0x010fec0003800000 */
.L_x_5678:
[----:B------:R-:W-:Y:S05]  /*80c0*/  BSYNC B1 ;  /* 0x0000000000017941 */ /* 0x000fea0003800000 */
.L_x_5445:
        /* <DEDUP_REMOVED lines=15> */
[----:B0-----:R-:W-:-:S02]  /*81c0*/  SHF.R.U64 R35, R26, 0x10, R27 ;  /* 0x000000101a237819 */ /* 0x001fc4000000121b */
[----:B------:R-:W-:Y:S01]  /*81d0*/  PRMT R38, R40, 0x5432, R38 ;  /* 0x0000543228267816 */ /* 0x000fe20000000026 */
[----:B------:R-:W-:Y:S01]  /*81e0*/  IMAD.U32 R40, R39, 0x10000, RZ ;  /* 0x0001000027287824 */ /* 0x000fe200078e00ff */
[----:B------:R-:W-:Y:S01]  /*81f0*/  PRMT R35, R41, 0x5410, R35 ;  /* 0x0000541029237816 */ /* 0x000fe20000000023 */
[C---:B------:R-:W-:Y:S01]  /*8200*/  IMAD.U32 R37, R36.reuse, 0x10000, RZ ;  /* 0x0001000024257824 */ /* 0x040fe200078e00ff */
[----:B------:R-:W-:Y:S02]  /*8210*/  LOP3.LUT R39, R39, 0xffff0000, RZ, 0xc0, !PT ;  /* 0xffff000027277812 */ /* 0x000fe400078ec0ff */
[----:B------:R-:W-:Y:S02]  /*8220*/  LOP3.LUT R36, R36, 0xffff0000, RZ, 0xc0, !PT ;  /* 0xffff000024247812 */ /* 0x000fe400078ec0ff */
[C---:B-1----:R-:W-:Y:S01]  /*8230*/  LOP3.LUT R27, R6.reuse, 0xffff0000, RZ, 0xc0, !PT ;  /* 0xffff0000061b7812 */ /* 0x042fe200078ec0ff */
[----:B------:R-:W-:Y:S01]  /*8240*/  IMAD.U32 R26, R6, 0x10000, RZ ;  /* 0x00010000061a7824 */ /* 0x000fe200078e00ff */
[C---:B------:R-:W-:Y:S01]  /*8250*/  LOP3.LUT R29, R7.reuse, 0xffff0000, RZ, 0xc0, !PT ;  /* 0xffff0000071d7812 */ /* 0x040fe200078ec0ff */
[----:B------:R-:W-:-:S02]  /*8260*/  IMAD.U32 R28, R7, 0x10000, RZ ;  /* 0x00010000071c7824 */ /* 0x000fc400078e00ff */
[C---:B------:R-:W-:Y:S01]  /*8270*/  FMUL.FTZ R41, R27.reuse, R40 ;  /* 0x000000281b297220 */ /* 0x040fe20000410000 */
[----:B------:R-:W-:Y:S01]  /*8280*/  FMUL.FTZ R27, R27, R37 ;  /* 0x000000251b1b7220 */ /* 0x000fe20000410000 */
[C---:B------:R-:W-:Y:S01]  /*8290*/  FMUL.FTZ R43, R29.reuse, R39 ;  /* 0x000000271d2b7220 */ /* 0x040fe20000410000 */
[----:B------:R-:W-:Y:S02]  /*82a0*/  IMAD.U32 R6, R4, 0x10000, RZ ;  /* 0x0001000004067824 */ /* 0x000fe400078e00ff */
[C---:B------:R-:W-:Y:S01]  /*82b0*/  FFMA.FTZ R41, R26.reuse, R37, -R41 ;  /* 0x000000251a297223 */ /* 0x040fe20000010829 */
[----:B------:R-:W-:Y:S01]  /*82c0*/  FMUL.FTZ R37, R29, R36 ;  /* 0x000000241d257220 */ /* 0x000fe20000410000 */
        /* <DEDUP_REMOVED lines=23> */
.L_x_5450:
[----:B------:R-:W-:Y:S05]  /*8440*/  BSYNC B2 ;  /* 0x0000000000027941 */ /* 0x000fea0003800000 */
.L_x_5449:
[----:B------:R-:W-:Y:S05]  /*8450*/  @P1 BRA `(.L_x_5448) ;  /* 0x0000000000b81947 */ /* 0x000fea0003800000 */
[----:B-1----:R-:W1:Y:S01]  /*8460*/  LDS.128 R4, [R2] ;  /* 0x0000000002047984 */ /* 0x002e620000000c00 */
[----:B0-----:R-:W-:Y:S02]  /*8470*/  SHF.R.U32.HI R35, RZ, 0x10, R25 ;  /* 0x00000010ff237819 */ /* 0x001fe40000011619 */
        /* <DEDUP_REMOVED lines=17> */
[C---:B------:R-:W-:Y:S01]  /*8590*/  IMAD.U32 R6, R4.reuse, 0x10000, RZ ;  /* 0x0001000004067824 */ /* 0x040fe200078e00ff */
[----:B------:R-:W-:Y:S01]  /*85a0*/  LOP3.LUT R4, R4, 0xffff0000, RZ, 0xc0, !PT ;  /* 0xffff000004047812 */ /* 0x000fe200078ec0ff */
[----:B------:R-:W-:-:S02]  /*85b0*/  IMAD.U32 R7, R5, 0x10000, RZ ;  /* 0x0001000005077824 */ /* 0x000fc400078e00ff */
[C---:B------:R-:W-:Y:S01]  /*85c0*/  FFMA.FTZ R36, R20.reuse, R36, R21 ;  /* 0x0000002414247223 */ /* 0x040fe20000010015 */
[----:B------:R-:W-:Y:S01]  /*85d0*/  FFMA.FTZ R37, R20, R28, -R37 ;  /* 0x0000001c14257223 */ /* 0x000fe20000010825 */
[C---:B------:R-:W-:Y:S01]  /*85e0*/  IMAD.U32 R21, R26.reuse, 0x10000, RZ ;  /* 0x000100001a157824 */ /* 0x040fe200078e00ff */
[----:B------:R-:W-:Y:S01]  /*85f0*/  LOP3.LUT R5, R5, 0xffff0000, RZ, 0xc0, !PT ;  /* 0xffff000005057812 */ /* 0x000fe200078ec0ff */
[C---:B------:R-:W-:Y:S01]  /*8600*/  FMUL.FTZ R39, R25.reuse, R35 ;  /* 0x0000002319277220 */ /* 0x040fe20000410000 */
        /* <DEDUP_REMOVED lines=19> */
.L_x_5448:
[----:B------:R-:W-:Y:S05]  /*8740*/  BSYNC B1 ;  /* 0x0000000000017941 */ /* 0x000fea0003800000 */
.L_x_5447:
        /* <DEDUP_REMOVED lines=54> */
.L_x_5453:
[----:B------:R-:W-:Y:S05]  /*8ab0*/  BSYNC B1 ;  /* 0x0000000000017941 */ /* 0x000fea0003800000 */
.L_x_5452:
        /* <DEDUP_REMOVED lines=11> */
[----:B------:R-:W-:Y:S01]  /*8b70*/  IMAD.U32 R11, R34, 0x10000, RZ ;  /* 0x00010000220b7824 */ /* 0x000fe200078e00ff */
[----:B------:R-:W-:Y:S02]  /*8b80*/  LOP3.LUT R30, R30, 0xffff0000, RZ, 0xc0, !PT ;  /* 0xffff00001e1e7812 */ /* 0x000fe400078ec0ff */
[----:B------:R-:W-:Y:S02]  /*8b90*/  LOP3.LUT R34, R34, 0xffff0000, RZ, 0xc0, !PT ;  /* 0xffff000022227812 */ /* 0x000fe400078ec0ff */
        /* <DEDUP_REMOVED lines=17> */
[C---:B------:R-:W-:Y:S01]  /*8cb0*/  FFMA.FTZ R15, R10.reuse, R34, -R15 ;  /* 0x000000220a0f7223 */ /* 0x040fe2000001080f */
[----:B------:R-:W-:Y:S01]  /*8cc0*/  LOP3.LUT R33, R33, 0xffff0000, RZ, 0xc0, !PT ;  /* 0xffff000021217812 */ /* 0x000fe200078ec0ff */
[----:B------:R-:W-:Y:S01]  /*8cd0*/  FFMA.FTZ R30, R10, R30, R9 ;  /* 0x0000001e0a1e7223 */ /* 0x000fe20000010009 */
[CC--:B------:R-:W-:Y:S01]  /*8ce0*/  FMUL.FTZ R10, R4.reuse, R8.reuse ;  /* 0x00000008040a7220 */ /* 0x0c0fe20000410000 */
        /* <DEDUP_REMOVED lines=13> */
.L_x_5438:
        /* <DEDUP_REMOVED lines=47> */
[----:B--2---:R-:W-:Y:S02]  /*90b0*/  @!P1 IMAD.X R5, R0, 0x1, R4, P2 ;  /* 0x0000000100059824 */ /* 0x004fe400010e0604 */
[----:B------:R-:W-:Y:S02]  /*90c0*/  @!P1 IMAD.MOV.U32 R8, RZ, RZ, R2 ;  /* 0x000000ffff089224 */ /* 0x000fe400078e0002 */
[----:B------:R-:W-:Y:S01]  /*90d0*/  @!P1 IMAD.MOV.U32 R9, RZ, RZ, R5 ;  /* 0x000000ffff099224 */ /* 0x000fe200078e0005 */
[----:B---3--:R-:W-:-:S05]  /*90e0*/  @!P1 IADD3 R14, P2, R14, R7, RZ ;  /* 0x000000070e0e9210 */ /* 0x008fca0007f5e0ff */
[----:B------:R-:W2:Y:S01]  /*90f0*/  @!P1 LD.E.128 R8, desc[UR40][R8.64] ;  /* 0x0000002808089980 */ /* 0x000ea2000c101d00 */
[----:B----4-:R-:W-:-:S04]  /*9100*/  @!P1 IMAD.X R3, R3, 0x1, R4, P2 ;  /* 0x0000000103039824 */ /* 0x010fc800010e0604 */
[----:B------:R-:W-:-:S05]  /*9110*/  @!P1 IMAD.MOV.U32 R15, RZ, RZ, R3 ;  /* 0x000000ffff0f9224 */ /* 0x000fca00078e0003 */
[----:B------:R0:W3:Y:S01]  /*9120*/  @!P1 LD.E.128 R4, desc[UR40][R14.64] ;  /* 0x000000280e049980 */ /* 0x0000e2000c101d00 */
[----:B------:R-:W-:Y:S02]  /*9130*/  CS2R R28, SRZ ;  /* 0x00000000001c7805 */ /* 0x000fe4000001ff00 */
[----:B------:R-:W-:Y:S02]  /*9140*/  CS2R R30, SRZ ;  /* 0x00000000001e7805 */ /* 0x000fe4000001ff00 */
[----:B------:R-:W-:Y:S01]  /*9150*/  CS2R R20, SRZ ;  /* 0x0000000000147805 */ /* 0x000fe2000001ff00 */
[----:B------:R-:W1:Y:S04]  /*9160*/  SHFL.IDX PT, R25, R25, 0x1, 0x1c1f ;  /* 0x003c1f0019197f89 */ /* 0x000e6800000e0000 */
[----:B------:R-:W4:Y:S04]  /*9170*/  SHFL.IDX PT, R24, R24, 0x1, 0x1c1f ;  /* 0x003c1f0018187f89 */ /* 0x000f2800000e0000 */
[----:B0-----:R0:W0:Y:S04]  /*9180*/  SHFL.IDX PT, R14, R27, 0x1, 0x1c1f ;  /* 0x003c1f001b0e7f89 */ /* 0x00102800000e0000 */
[----:B------:R-:W0:Y:S01]  /*9190*/  SHFL.IDX PT, R26, R26, 0x1, 0x1c1f ;  /* 0x003c1f001a1a7f89 */ /* 0x000e2200000e0000 */
[----:B--2---:R-:W-:-:S02]  /*91a0*/  @!P1 IMAD.MOV.U32 R28, RZ, RZ, R8 ;  /* 0x000000ffff1c9224 */ /* 0x004fc400078e0008 */
[----:B------:R-:W-:Y:S02]  /*91b0*/  @!P1 IMAD.MOV.U32 R29, RZ, RZ, R9 ;  /* 0x000000ffff1d9224 */ /* 0x000fe400078e0009 */
[----:B------:R-:W-:Y:S02]  /*91c0*/  IMAD.MOV.U32 R0, RZ, RZ, R28 ;  /* 0x000000ffff007224 */ /* 0x000fe400078e001c */
[----:B------:R-:W-:Y:S02]  /*91d0*/  IMAD.MOV.U32 R2, RZ, RZ, R29 ;  /* 0x000000ffff027224 */ /* 0x000fe400078e001d */
[----:B------:R-:W-:Y:S01]  /*91e0*/  @!P1 IMAD.MOV.U32 R30, RZ, RZ, R10 ;  /* 0x000000ffff1e9224 */ /* 0x000fe200078e000a */
[----:B------:R-:W-:Y:S01]  /*91f0*/  PRMT R41, R0, 0x7610, R41 ;  /* 0x0000761000297816 */ /* 0x000fe20000000029 */
[----:B---3--:R-:W-:Y:S01]  /*9200*/  @!P1 IMAD.MOV.U32 R20, RZ, RZ, R4 ;  /* 0x000000ffff149224 */ /* 0x008fe200078e0004 */
[----:B------:R-:W-:Y:S01]  /*9210*/  PRMT R32, R32, 0x5410, R2 ;  /* 0x0000541020207816 */ /* 0x000fe20000000002 */
[----:B------:R-:W-:Y:S01]  /*9220*/  IMAD.MOV.U32 R0, RZ, RZ, R30 ;  /* 0x000000ffff007224 */ /* 0x000fe200078e001e */
[----:B------:R-:W-:Y:S01]  /*9230*/  CS2R R2, SRZ ;  /* 0x0000000000027805 */ /* 0x000fe2000001ff00 */
[----:B------:R-:W-:-:S02]  /*9240*/  @!P1 IMAD.MOV.U32 R21, RZ, RZ, R5 ;  /* 0x000000ffff159224 */ /* 0x000fc400078e0005 */
        /* <DEDUP_REMOVED lines=13> */
[----:B01--4-:R-:W-:-:S07]  /*9320*/  PRMT R45, R45, 0x5410, R6 ;  /* 0x000054102d2d7816 */ /* 0x013fce0000000006 */
.L_x_5688:
        /* <DEDUP_REMOVED lines=24> */
.L_x_5456:
[----:B------:R-:W-:Y:S05]  /*94b0*/  BSYNC B1 ;  /* 0x0000000000017941 */ /* 0x000fea0003800000 */
.L_x_5455:
[----:B------:R-:W0:Y:S01]  /*94c0*/  SYNCS.PHASECHK.TRANS64.TRYWAIT P1, [R18+URZ+0x38800], R13 ;  /* 0x0388000d120075a7 */ /* 0x000e22000802017f */
[----:B------:R-:W-:Y:S01]  /*94d0*/  VIADDMNMX R12, R33, -R212, 0x40, PT ;  /* 0x00000040210c7446 */ /* 0x000fe200038009d4 */
[C---:B------:R-:W-:Y:S01]  /*94e0*/  VIADD R24, R187.reuse, 0x20 ;  /* 0x00000020bb187836 */ /* 0x040fe20000000000 */
[----:B------:R-:W-:Y:S01]  /*94f0*/  BSSY B1, `(.L_x_5457) ;  /* 0x0000011000017945 */ /* 0x000fe20003800000 */
[----:B-----5:R-:W-:Y:S01]  /*9500*/  IMAD.MOV.U32 R14, RZ, RZ, R4 ;  /* 0x000000ffff0e7224 */ /* 0x020fe200078e0004 */
[-C--:B------:R-:W-:Y:S01]  /*9510*/  ISETP.GE.OR P2, PT, R187, R12.reuse, P0 ;  /* 0x0000000cbb00720c */ /* 0x080fe20000746670 */
        /* <DEDUP_REMOVED lines=10> */
[----:B------:R-:W-:-:S02]  /*95c0*/  IMAD.MOV.U32 R33, RZ, RZ, R10 ;  /* 0x000000ffff217224 */ /* 0x000fc400078e000a */
[----:B------:R-:W-:Y:S01]  /*95d0*/  IMAD.MOV.U32 R36, RZ, RZ, R11 ;  /* 0x000000ffff247224 */ /* 0x000fe200078e000b */
[----:B------:R-:W-:Y:S01]  /*95e0*/  PRMT R52, R15, 0x5410, R24 ;  /* 0x000054100f347816 */ /* 0x000fe20000000018 */
[----:B0-----:R-:W-:Y:S06]  /*95f0*/  @!P1 BRA `(.L_x_5458) ;  /* 0x0000018400ec9947 */ /* 0x001fec0003800000 */
.L_x_5689:
[----:B------:R-:W-:Y:S05]  /*9600*/  BSYNC B1 ;  /* 0x0000000000017941 */ /* 0x000fea0003800000 */
.L_x_5457:
[----:B------:R-:W-:Y:S04]  /*9610*/  BSSY B1, `(.L_x_5459) ;  /* 0x000006f000017945 */ /* 0x000fe80003800000 */
[----:B------:R-:W-:Y:S05]  /*9620*/  @P2 BRA `(.L_x_5460) ;  /* 0x0000000400b42947 */ /* 0x000fea0003800000 */
[----:B------:R-:W1:Y:S01]  /*9630*/  S2R R25, SR_TID.X ;  /* 0x0000000000197919 */ /* 0x000e620000002100 */
[----:B------:R-:W-:Y:S01]  /*9640*/  IMAD.SHL.U32 R12, R192, 0x40, RZ ;  /* 0x00000040c00c7824 */ /* 0x000fe200078e00ff */
[----:B------:R-:W-:Y:S01]  /*9650*/  SHF.R.U64 R37, R28, 0x10, R29 ;  /* 0x000000101c257819 */ /* 0x000fe2000000121d */
[----:B0-----:R-:W-:Y:S01]  /*9660*/  IMAD.IADD R13, R16, 0x1, R35 ;  /* 0x00000001100d7824 */ /* 0x001fe200078e0223 */
[--C-:B------:R-:W-:Y:S02]  /*9670*/  SHF.R.U64 R40, R20, 0x10, R21.reuse ;  /* 0x0000001014287819 */ /* 0x100fe40000001215 */
[----:B------:R-:W-:Y:S02]  /*9680*/  LOP3.LUT R14, R12, 0x1c0, RZ, 0xc0, !PT ;  /* 0x000001c00c0e7812 */ /* 0x000fe400078ec0ff */
[----:B------:R-:W-:Y:S02]  /*9690*/  SHF.R.U32.HI R42, RZ, 0x10, R21 ;  /* 0x00000010ff2a7819 */ /* 0x000fe40000011615 */
[----:B------:R-:W-:-:S02]  /*96a0*/  LOP3.LUT R12, R14, 0x38, R16, 0xf8, !PT ;  /* 0x000000380e0c7812 */ /* 0x000fc400078ef810 */
[----:B------:R-:W-:Y:S02]  /*96b0*/  SHF.R.U32.HI R15, RZ, 0x3, R14 ;  /* 0x00000003ff0f7819 */ /* 0x000fe4000001160e */
[----:B------:R-:W-:Y:S02]  /*96c0*/  LOP3.LUT R14, R14, 0x38, R13, 0xf8, !PT ;  /* 0x000000380e0e7812 */ /* 0x000fe400078ef80d */
[-C--:B------:R-:W-:Y:S02]  /*96d0*/  LOP3.LUT R12, R12, R15.reuse, RZ, 0x3c, !PT ;  /* 0x0000000f0c0c7212 */ /* 0x080fe400078e3cff */
[----:B------:R-:W-:Y:S02]  /*96e0*/  LOP3.LUT R14, R14, R15, RZ, 0x3c, !PT ;  /* 0x0000000f0e0e7212 */ /* 0x000fe400078e3cff */
[----:B------:R-:W-:Y:S02]  /*96f0*/  SHF.R.U64 R43, R2, 0x10, R3 ;  /* 0x00000010022b7819 */ /* 0x000fe40000001203 */
[----:B------:R-:W-:-:S02]  /*9700*/  PRMT R37, R41, 0x5410, R37 ;  /* 0x0000541029257816 */ /* 0x000fc40000000025 */
[----:B------:R-:W-:Y:S02]  /*9710*/  PRMT R40, R39, 0x5432, R40 ;  /* 0x0000543227287816 */ /* 0x000fe40000000028 */
[----:B------:R-:W-:Y:S02]  /*9720*/  SHF.R.U32.HI R44, RZ, 0x10, R3 ;  /* 0x00000010ff2c7819 */ /* 0x000fe40000011603 */
[----:B------:R-:W-:Y:S01]  /*9730*/  PRMT R42, R41, 0x5432, R42 ;  /* 0x00005432292a7816 */ /* 0x000fe2000000002a */
[C---:B------:R-:W-:Y:S01]  /*9740*/  IMAD.U32 R41, R40.reuse, 0x10000, RZ ;  /* 0x0001000028297824 */ /* 0x040fe200078e00ff */
[----:B------:R-:W-:Y:S01]  /*9750*/  PRMT R43, R39, 0x5410, R43 ;  /* 0x00005410272b7816 */ /* 0x000fe2000000002b */
[----:B------:R-:W-:Y:S01]  /*9760*/  IMAD.U32 R39, R37, 0x10000, RZ ;  /* 0x0001000025277824 */ /* 0x000fe200078e00ff */
[----:B------:R-:W-:Y:S01]  /*9770*/  SHF.R.U32.HI R38, RZ, 0x10, R29 ;  /* 0x00000010ff267819 */ /* 0x000fe2000001161d */
[----:B-1----:R-:W-:Y:S01]  /*9780*/  VIADD R25, R25, 0xffffff80 ;  /* 0xffffff8019197836 */ /* 0x002fe20000000000 */
[----:B------:R-:W-:-:S02]  /*9790*/  LOP3.LUT R40, R40, 0xffff0000, RZ, 0xc0, !PT ;  /* 0xffff000028287812 */ /* 0x000fc400078ec0ff */
[----:B------:R-:W-:Y:S02]  /*97a0*/  SHF.R.U64 R29, R30, 0x10, R31 ;  /* 0x000000101e1d7819 */ /* 0x000fe4000000121f */
[----:B------:R-:W-:Y:S02]  /*97b0*/  SHF.R.S32.HI R24, RZ, 0x1f, R25 ;  /* 0x0000001fff187819 */ /* 0x000fe40000011419 */
[----:B------:R-:W-:Y:S02]  /*97c0*/  PRMT R44, R45, 0x5432, R44 ;  /* 0x000054322d2c7816 */ /* 0x000fe4000000002c */
[----:B------:R-:W-:Y:S02]  /*97d0*/  LEA.HI R24, R24, R25, RZ, 0x5 ;  /* 0x0000001918187211 */ /* 0x000fe400078f28ff */
[----:B------:R-:W-:Y:S02]  /*97e0*/  PRMT R38, R32, 0x5432, R38 ;  /* 0x0000543220267816 */ /* 0x000fe40000000026 */
[----:B------:R-:W-:-:S02]  /*97f0*/  SHF.R.S32.HI R24, RZ, 0x5, R24 ;  /* 0x00000005ff187819 */ /* 0x000fc40000011418 */
[----:B------:R-:W-:Y:S02]  /*9800*/  LOP3.LUT R37, R37, 0xffff0000, RZ, 0xc0, !PT ;  /* 0xffff000025257812 */ /* 0x000fe400078ec0ff */
[----:B------:R-:W-:Y:S01]  /*9810*/  PRMT R32, R32, 0x5410, R29 ;  /* 0x0000541020207816 */ /* 0x000fe2000000001d */
        /* <DEDUP_REMOVED lines=24> */
[----:B------:R-:W-:Y:S02]  /*99a0*/  IMAD.U32 R12, R13, 0x10000, RZ ;  /* 0x000100000d0c7824 */ /* 0x000fe400078e00ff */
[----:B------:R-:W-:Y:S01]  /*99b0*/  FMUL.FTZ R29, R29, R2 ;  /* 0x000000021d1d7220 */ /* 0x000fe20000410000 */
[----:B------:R-:W-:Y:S01]  /*99c0*/  LOP3.LUT R42, R42, 0xffff0000, RZ, 0xc0, !PT ;  /* 0xffff00002a2a7812 */ /* 0x000fe200078ec0ff */
[----:B------:R-:W-:Y:S01]  /*99d0*/  IMAD.U32 R30, R26, 0x10000, RZ ;  /* 0x000100001a1e7824 */ /* 0x000fe200078e00ff */
[----:B------:R-:W-:Y:S01]  /*99e0*/  LOP3.LUT R38, R38, 0xffff0000, RZ, 0xc0, !PT ;  /* 0xffff000026267812 */ /* 0x000fe200078ec0ff */
[C---:B------:R-:W-:Y:S01]  /*99f0*/  FFMA.FTZ R28, R12.reuse, R28, R29 ;  /* 0x0000001c0c1c7223 */ /* 0x040fe2000001001d */
[----:B------:R-:W-:Y:S01]  /*9a00*/  LOP3.LUT R13, R13, 0xffff0000, RZ, 0xc0, !PT ;  /* 0xffff00000d0d7812 */ /* 0x000fe200078ec0ff */
[----:B------:R-:W-:Y:S01]  /*9a10*/  FFMA.FTZ R24, R3, R40, R24 ;  /* 0x0000002803187223 */ /* 0x000fe20000010018 */
[----:B------:R-:W-:Y:S01]  /*9a20*/  FFMA.FTZ R37, R12, R2, -R37 ;  /* 0x000000020c257223 */ /* 0x000fe20000010825 */
[----:B------:R-:W-:-:S02]  /*9a30*/  IMAD.U32 R29, R43, 0x10000, RZ ;  /* 0x000100002b1d7824 */ /* 0x000fc400078e00ff */
[C---:B------:R-:W-:Y:S01]  /*9a40*/  FMUL.FTZ R2, R25.reuse, R42 ;  /* 0x0000002a19027220 */ /* 0x040fe20000410000 */
[----:B------:R-:W-:Y:S02]  /*9a50*/  IMAD.U32 R3, R32, 0x10000, RZ ;  /* 0x0001000020037824 */ /* 0x000fe400078e00ff */
[-C--:B------:R-:W-:Y:S01]  /*9a60*/  FMUL.FTZ R40, R25, R38.reuse ;  /* 0x0000002619287220 */ /* 0x080fe20000410000 */
[----:B------:R-:W-:Y:S01]  /*9a70*/  FMUL.FTZ R39, R30, R29 ;  /* 0x0000001d1e277220 */ /* 0x000fe20000410000 */
[----:B------:R-:W-:Y:S02]  /*9a80*/  IMAD.U32 R20, R14, 0x10000, RZ ;  /* 0x000100000e147824 */ /* 0x000fe400078e00ff */
[----:B------:R-:W-:Y:S01]  /*9a90*/  FFMA.FTZ R38, R13, R38, -R2 ;  /* 0x000000260d267223 */ /* 0x000fe20000010802 */
[----:B------:R-:W-:Y:S01]  /*9aa0*/  FMUL.FTZ R30, R30, R3 ;  /* 0x000000031e1e7220 */ /* 0x000fe20000410000 */
[----:B------:R-:W-:Y:S01]  /*9ab0*/  IMAD.U32 R31, R27, 0x10000, RZ ;  /* 0x000100001b1f7824 */ /* 0x000fe200078e00ff */
[----:B------:R-:W-:Y:S01]  /*9ac0*/  LOP3.LUT R26, R26, 0xffff0000, RZ, 0xc0, !PT ;  /* 0xffff00001a1a7812 */ /* 0x000fe200078ec0ff */
[----:B------:R-:W-:-:S02]  /*9ad0*/  IMAD.U32 R2, R34, 0x10000, RZ ;  /* 0x0001000022027824 */ /* 0x000fc400078e00ff */
[----:B------:R-:W-:Y:S01]  /*9ae0*/  FFMA.FTZ R39, R20, R3, -R39 ;  /* 0x0000000314277223 */ /* 0x000fe20000010827 */
[----:B------:R-:W-:Y:S02]  /*9af0*/  IMAD.U32 R12, R44, 0x10000, RZ ;  /* 0x000100002c0c7824 */ /* 0x000fe400078e00ff */
[----:B------:R-:W-:Y:S01]  /*9b00*/  FFMA.FTZ R30, R20, R29, R30 ;  /* 0x0000001d141e7223 */ /* 0x000fe2000001001e */
[----:B------:R-:W-:Y:S01]  /*9b10*/  LOP3.LUT R43, R43, 0xffff0000, RZ, 0xc0, !PT ;  /* 0xffff00002b2b7812 */ /* 0x000fe200078ec0ff */
[----:B------:R-:W-:Y:S01]  /*9b20*/  IMAD.U32 R21, R15, 0x10000, RZ ;  /* 0x000100000f157824 */ /* 0x000fe200078e00ff */
[----:B------:R-:W-:Y:S01]  /*9b30*/  LOP3.LUT R27, R27, 0xffff0000, RZ, 0xc0, !PT ;  /* 0xffff00001b1b7812 */ /* 0x000fe200078ec0ff */
[----:B------:R-:W-:Y:S01]  /*9b40*/  FMUL.FTZ R20, R31, R2 ;  /* 0x000000021f147220 */ /* 0x000fe20000410000 */
[----:B------:R-:W-:Y:S01]  /*9b50*/  LOP3.LUT R44, R44, 0xffff0000, RZ, 0xc0, !PT ;  /* 0xffff00002c2c7812 */ /* 0x000fe200078ec0ff */
[----:B------:R-:W-:Y:S01]  /*9b60*/  FFMA.FTZ R25, R13, R42, R40 ;  /* 0x0000002a0d197223 */ /* 0x000fe20000010028 */
[----:B------:R-:W-:Y:S01]  /*9b70*/  LOP3.LUT R3, R32, 0xffff0000, RZ, 0xc0, !PT ;  /* 0xffff000020037812 */ /* 0x000fe200078ec0ff */
[-C--:B------:R-:W-:Y:S01]  /*9b80*/  FMUL.FTZ R40, R31, R12.reuse ;  /* 0x0000000c1f287220 */ /* 0x080fe20000410000 */
[----:B------:R-:W-:Y:S01]  /*9b90*/  LOP3.LUT R34, R34, 0xffff0000, RZ, 0xc0, !PT ;  /* 0xffff000022227812 */ /* 0x000fe200078ec0ff */
[----:B------:R-:W-:Y:S01]  /*9ba0*/  FFMA.FTZ R20, R21, R12, R20 ;  /* 0x0000000c15147223 */ /* 0x000fe20000010014 */
[----:B------:R-:W-:Y:S01]  /*9bb0*/  LOP3.LUT R14, R14, 0xffff0000, RZ, 0xc0, !PT ;  /* 0xffff00000e0e7812 */ /* 0x000fe200078ec0ff */
[C---:B------:R-:W-:Y:S01]  /*9bc0*/  FMUL.FTZ R13, R26.reuse, R43 ;  /* 0x0000002b1a0d7220 */ /* 0x040fe20000410000 */
[----:B------:R-:W-:Y:S01]  /*9bd0*/  LOP3.LUT R15, R15, 0xffff0000, RZ, 0xc0, !PT ;  /* 0xffff00000f0f7812 */ /* 0x000fe200078ec0ff */
[C---:B------:R-:W-:Y:S01]  /*9be0*/  FMUL.FTZ R12, R27.reuse, R44 ;  /* 0x0000002c1b0c7220 */ /* 0x040fe20000410000 */
[-C--:B------:R-:W-:Y:S01]  /*9bf0*/  FMUL.FTZ R26, R26, R3.reuse ;  /* 0x000000031a1a7220 */ /* 0x080fe20000410000 */
[----:B------:R-:W-:Y:S01]  /*9c00*/  FMUL.FTZ R27, R27, R34 ;  /* 0x000000221b1b7220 */ /* 0x000fe20000410000 */
[----:B------:R-:W-:Y:S01]  /*9c10*/  FFMA.FTZ R40, R21, R2, -R40 ;  /* 0x0000000215287223 */ /* 0x000fe20000010828 */
        /* <DEDUP_REMOVED lines=14> */
.L_x_5460:
[----:B------:R-:W-:Y:S05]  /*9d00*/  BSYNC B1 ;  /* 0x0000000000017941 */ /* 0x000fea0003800000 */
.L_x_5459:
[----:B------:R-:W-:Y:S02]  /*9d10*/  PRMT R20, R33, 0x7610, R20 ;  /* 0x0000761021147816 */ /* 0x000fe40000000014 */
[----:B------:R-:W-:Y:S01]  /*9d20*/  PRMT R30, R36, 0x7610, R30 ;  /* 0x00007610241e7816 */ /* 0x000fe2000000001e */
[----:B------:R-:W-:Y:S06]  /*9d30*/  @P0 BRA `(.L_x_5451) ;  /* 0x0000000400a80947 */ /* 0x000fec0003800000 */
[----:B------:R-:W2:Y:S01]  /*9d40*/  LDL R3, [R1+0x6c] ;  /* 0x00006c0001037983 */ /* 0x000ea20000100800 */
[C---:B-1----:R-:W-:Y:S02]  /*9d50*/  VIADD R12, R187.reuse, 0x20 ;  /* 0x00000020bb0c7836 */ /* 0x042fe40000000000 */
[----:B0-----:R-:W-:Y:S01]  /*9d60*/  VIADD R13, R187, 0x20 ;  /* 0x00000020bb0d7836 */ /* 0x001fe20000000000 */
        /* <DEDUP_REMOVED lines=103> */
.L_x_5451:
[----:B------:R-:W-:Y:S05]  /*a3e0*/  BSYNC B0 ;  /* 0x0000000000007941 */ /* 0x000fea0003800000 */
.L_x_5437:
        /* <DEDUP_REMOVED lines=8> */
.L_x_5434:
[----:B------:R-:W-:-:S13]  /*a470*/  ISETP.NE.AND P0, PT, R186, 0x3, PT ;  /* 0x00000003ba00780c */ /* 0x000fda0003f05270 */
[----:B------:R-:W-:Y:S05]  /*a480*/  @!P0 BRA `(.L_x_5461) ;  /* 0x0000000000048947 */ /* 0x000fea0003800000 */
[----:B------:R-:W-:Y:S01]  /*a490*/  BPT.TRAP 0x1 ;  /* 0x000000040000795c */ /* 0x000fe20000300000 */
.L_x_5461:
[----:B-1----:R-:W-:Y:S01]  /*a4a0*/  IMAD R15, R19, 0x8, R18 ;  /* 0x00000008130f7824 */ /* 0x002fe200078e0212 */
[----:B------:R-:W-:-:S04]  /*a4b0*/  SHF.L.U32 R12, R23, 0x1f, RZ ;  /* 0x0000001f170c7819 */ /* 0x000fc800000006ff */
[----:B------:R1:W4:Y:S01]  /*a4c0*/  SYNCS.PHASECHK.TRANS64.TRYWAIT P1, [R15+URZ+0x38830], R12 ;  /* 0x0388300c0f0075a7 */ /* 0x000322000802017f */
[----:B------:R-:W-:Y:S05]  /*a4d0*/  @!P0 BRA `(.L_x_5462) ;  /* 0x0000000000048947 */ /* 0x000fea0003800000 */
[----:B------:R-:W-:Y:S01]  /*a4e0*/  BPT.TRAP 0x1 ;  /* 0x000000040000795c */ /* 0x000fe20000300000 */
.L_x_5462:
[C---:B--2---:R-:W-:Y:S02]  /*a4f0*/  VIADD R2, R18.reuse, 0x22400 ;  /* 0x0002240012027836 */ /* 0x044fe40000000000 */
[----:B0--3--:R-:W-:-:S03]  /*a500*/  VIADD R3, R18, 0x20400 ;  /* 0x0002040012037836 */ /* 0x009fc60000000000 */
[----:B------:R-:W-:Y:S02]  /*a510*/  SHF.R.U32.HI R2, RZ, 0x4, R2 ;  /* 0x00000004ff027819 */ /* 0x000fe40000011602 */
[----:B------:R-:W-:Y:S02]  /*a520*/  SHF.R.U32.HI R3, RZ, 0x4, R3 ;  /* 0x00000004ff037819 */ /* 0x000fe40000011603 */
[----:B------:R-:W-:Y:S02]  /*a530*/  LOP3.LUT R2, R2, 0x3fff, RZ, 0xc0, !PT ;  /* 0x00003fff02027812 */ /* 0x000fe400078ec0ff */
[----:B------:R-:W-:Y:S02]  /*a540*/  LOP3.LUT R3, R3, 0x3fff, RZ, 0xc0, !PT ;  /* 0x00003fff03037812 */ /* 0x000fe400078ec0ff */
[----:B------:R-:W-:Y:S01]  /*a550*/  LOP3.LUT R204, R2, 0x10000, RZ, 0xfc, !PT ;  /* 0x0001000002cc7812 */ /* 0x000fe200078efcff */
[----:B----4-:R-:W-:Y:S06]  /*a560*/  @P1 BRA `(.L_x_5463) ;  /* 0x0000000000081947 */ /* 0x010fec0003800000 */
[----:B------:R-:W0:Y:S02]  /*a570*/  SYNCS.PHASECHK.TRANS64.TRYWAIT P1, [R15+URZ+0x38830], R12 ;  /* 0x0388300c0f0075a7 */ /* 0x000e24000802017f */
[----:B0-----:R-:W-:Y:S05]  /*a580*/  @!P1 BRA `(.L_x_5464) ;  /* 0x00000178001c9947 */ /* 0x001fea0003800000 */
.L_x_5463:
[----:B------:R-:W-:Y:S01]  /*a590*/  LOP3.LUT R4, R3, 0x10000, RZ, 0xfc, !PT ;  /* 0x0001000003047812 */ /* 0x000fe200078efcff */
[----:B------:R-:W-:Y:S01]  /*a5a0*/  IMAD R2, R19, 0x200, R204 ;  /* 0x0000020013027824 */ /* 0x000fe200078e02cc */
[----:B------:R-:W-:Y:S05]  /*a5b0*/  WARPSYNC.ALL ;  /* 0x0000000000007948 */ /* 0x000fea0003800000 */
[----:B------:R-:W-:Y:S01]  /*a5c0*/  IMAD.MOV.U32 R5, RZ, RZ, 0x40000040 ;  /* 0x40000040ff057424 */ /* 0x000fe200078e00ff */
[----:B------:R-:W-:Y:S01]  /*a5d0*/  R2UR UR4, R4 ;  /* 0x00000000040472ca */ /* 0x000fe200000e0000 */
[----:B------:R-:W-:Y:S01]  /*a5e0*/  IMAD.MOV.U32 R3, RZ, RZ, 0x40000040 ;  /* 0x40000040ff037424 */ /* 0x000fe200078e00ff */
[----:B------:R-:W-:Y:S01]  /*a5f0*/  R2UR UR6, R2 ;  /* 0x00000000020672ca */ /* 0x000fe200000e0000 */
[----:B-----5:R-:W-:Y:S01]  /*a600*/  WARPGROUP.ARRIVE ;  /* 0x00000000000079c5 */ /* 0x020fe20000000000 */
[----:B------:R-:W-:Y:S01]  /*a610*/  R2UR UR5, R5 ;  /* 0x00000000050572ca */ /* 0x000fe200000e0000 */
[----:B------:R-:W-:Y:S01]  /*a620*/  VIADD R10, R4, 0x2 ;  /* 0x00000002040a7836 */ /* 0x000fe20000000000 */
[----:B------:R-:W-:Y:S01]  /*a630*/  R2UR UR7, R3 ;  /* 0x00000000030772ca */ /* 0x000fe200000e0000 */
[----:B------:R-:W-:Y:S01]  /*a640*/  VIADD R6, R2, 0x2 ;  /* 0x0000000202067836 */ /* 0x000fe20000000000 */
[----:B------:R-:W-:Y:S01]  /*a650*/  BSSY B0, `(.L_x_5465) ;  /* 0x0000025000007945 */ /* 0x000fe20003800000 */
[----:B------:R-:W-:-:S02]  /*a660*/  IMAD.MOV.U32 R11, RZ, RZ, 0x40000040 ;  /* 0x40000040ff0b7424 */ /* 0x000fc400078e00ff */
        /* <DEDUP_REMOVED lines=27> */
[----:B------:R-:W-:Y:S02]  /*a820*/  R2UR UR7, R3 ;  /* 0x00000000030772ca */ /* 0x000fe400000e0000 */
[----:B------:R-:W-:Y:S01]  /*a830*/  SHF.L.U32 R3, R0, 0x1f, RZ ;  /* 0x0000001f00037819 */ /* 0x000fe200000006ff */
[----:B------:R-:W-:-:S02]  /*a840*/  WARPGROUP.DEPBAR.LE gsb0, 0x0 ;  /* 0x00008000000079c5 */ /* 0x000fc40000010000 */
[----:B------:R-:W-:-:S08]  /*a850*/  WARPGROUP.ARRIVE ;  /* 0x00000000000079c5 */ /* 0x000fd00000000000 */
[----:B------:R-:W-:Y:S03]  /*a860*/  HGMMA.64x64x16.F32.BF16 R24, gdesc[UR4], R24, gsb0 ;  /* 0x00e00000041879f0 */ /* 0x000fe60008001818 */
[----:B------:R-:W-:Y:S02]  /*a870*/  WARPGROUP.DEPBAR.LE gsb0, 0x0 ;  /* 0x00008000000079c5 */ /* 0x000fe40000010000 */
[----:B------:R-:W2:Y:S02]  /*a880*/  SYNCS.PHASECHK.TRANS64.TRYWAIT P1, [R18+URZ+0x38810], R3 ;  /* 0x03881003120075a7 */ /* 0x000ea4000802017f */
[----:B--2---:R-:W-:Y:S05]  /*a890*/  @!P1 BRA `(.L_x_5466) ;  /* 0x00000174006c9947 */ /* 0x004fea0003800000 */
.L_x_5690:
[----:B------:R-:W-:Y:S05]  /*a8a0*/  BSYNC B0 ;  /* 0x0000000000007941 */ /* 0x000fea0003800000 */
.L_x_5465:
[----:B------:R-:W-:Y:S05]  /*a8b0*/  @!P0 BRA `(.L_x_5467) ;  /* 0x0000000000048947 */ /* 0x000fea0003800000 */
[----:B------:R-:W-:Y:S01]  /*a8c0*/  BPT.TRAP 0x1 ;  /* 0x000000040000795c */ /* 0x000fe20000300000 */
.L_x_5467:
[----:B------:R3:W4:Y:S01]  /*a8d0*/  SYNCS.PHASECHK.TRANS64.TRYWAIT P1, [R15+URZ+0x38850], R12 ;  /* 0x0388500c0f0075a7 */ /* 0x000722000802017f */
[----:B------:R-:W-:Y:S05]  /*a8e0*/  @!P0 BRA `(.L_x_5468) ;  /* 0x0000000000048947 */ /* 0x000fea0003800000 */
[----:B------:R-:W-:Y:S01]  /*a8f0*/  BPT.TRAP 0x1 ;  /* 0x000000040000795c */ /* 0x000fe20000300000 */
.L_x_5468:
[----:B------:R-:W-:-:S05]  /*a900*/  VIADD R0, R18, 0x400 ;  /* 0x0000040012007836 */ /* 0x000fca0000000000 */
[----:B------:R-:W-:-:S04]  /*a910*/  SHF.R.U32.HI R0, RZ, 0x4, R0 ;  /* 0x00000004ff007819 */ /* 0x000fc80000011600 */
[----:B------:R-:W-:Y:S01]  /*a920*/  LOP3.LUT R0, R0, 0x3fff, RZ, 0xc0, !PT ;  /* 0x00003fff00007812 */ /* 0x000fe200078ec0ff */
[----:B----4-:R-:W-:Y:S06]  /*a930*/  @P1 BRA `(.L_x_5469) ;  /* 0x0000000000081947 */ /* 0x010fec0003800000 */
[----:B------:R-:W4:Y:S02]  /*a940*/  SYNCS.PHASECHK.TRANS64.TRYWAIT P1, [R15+URZ+0x38850], R12 ;  /* 0x0388500c0f0075a7 */ /* 0x000f24000802017f */
[----:B----4-:R-:W-:Y:S05]  /*a950*/  @!P1 BRA `(.L_x_5470) ;  /* 0x0000017400509947 */ /* 0x010fea0003800000 */
.L_x_5469:
[----:B------:R-:W-:Y:S05]  /*a960*/  WARPSYNC.ALL ;  /* 0x0000000000007948 */ /* 0x000fea0003800000 */
[----:B------:R-:W-:Y:S01]  /*a970*/  LOP3.LUT R205, R0, 0x10000, RZ, 0xfc, !PT ;  /* 0x0001000000cd7812 */ /* 0x000fe200078efcff */
[----:B------:R-:W-:Y:S01]  /*a980*/  VIADD R0, R18, 0x26400 ;  /* 0x0002640012007836 */ /* 0x000fe20000000000 */
[----:B------:R-:W-:-:S03]  /*a990*/  WARPGROUP.ARRIVE ;  /* 0x00000000000079c5 */ /* 0x000fc60000000000 */
[----:B01-34-:R-:W-:-:S03]  /*a9a0*/  IMAD R12, R19, 0x1000, R205 ;  /* 0x00001000130c7824 */ /* 0x01bfc600078e02cd */
[----:B------:R-:W0:Y:S01]  /*a9b0*/  S2R R14, SR_TID.X ;  /* 0x00000000000e7919 */ /* 0x000e220000002100 */
[----:B------:R-:W-:Y:S01]  /*a9c0*/  IMAD.MOV.U32 R13, RZ, RZ, 0x40000040 ;  /* 0x40000040ff0d7424 */ /* 0x000fe200078e00ff */
[----:B------:R-:W-:Y:S01]  /*a9d0*/  SHF.R.U32.HI R0, RZ, 0x4, R0 ;  /* 0x00000004ff007819 */ /* 0x000fe20000011600 */
[----:B--2---:R-:W-:Y:S01]  /*a9e0*/  IMAD.MOV.U32 R3, RZ, RZ, 0x40000040 ;  /* 0x40000040ff037424 */ /* 0x004fe200078e00ff */
[C---:B------:R-:W-:Y:S01]  /*a9f0*/  R2UR UR6, R12.reuse ;  /* 0x000000000c0672ca */ /* 0x040fe200000e0000 */
[----:B------:R-:W-:Y:S01]  /*aa00*/  VIADD R20, R12, 0x2 ;  /* 0x000000020c147836 */ /* 0x000fe20000000000 */
[----:B------:R-:W-:Y:S01]  /*aa10*/  LOP3.LUT R0, R0, 0x3fff, RZ, 0xc0, !PT ;  /* 0x00003fff00007812 */ /* 0x000fe200078ec0ff */
[----:B------:R-:W-:Y:S01]  /*aa20*/  IMAD.MOV.U32 R21, RZ, RZ, 0x40000040 ;  /* 0x40000040ff157424 */ /* 0x000fe200078e00ff */
[----:B------:R-:W-:Y:S01]  /*aa30*/  R2UR UR7, R13 ;  /* 0x000000000d0772ca */ /* 0x000fe200000e0000 */
[----:B------:R-:W-:Y:S01]  /*aa40*/  IMAD.MOV.U32 R57, RZ, RZ, 0x40000040 ;  /* 0x40000040ff397424 */ /* 0x000fe200078e00ff */
[----:B------:R-:W-:Y:S01]  /*aa50*/  LOP3.LUT R2, R0, 0x10000, RZ, 0xfc, !PT ;  /* 0x0001000000027812 */ /* 0x000fe200078efcff */
[----:B------:R-:W-:Y:S01]  /*aa60*/  VIADD R59, R12, 0x800 ;  /* 0x000008000c3b7836 */ /* 0x000fe20000000000 */
[----:B------:R-:W-:Y:S01]  /*aa70*/  R2UR UR5, R3 ;  /* 0x00000000030572ca */ /* 0x000fe200000e0000 */
[----:B------:R-:W-:Y:S01]  /*aa80*/  IMAD.MOV.U32 R58, RZ, RZ, 0x4 ;  /* 0x00000004ff3a7424 */ /* 0x000fe200078e00ff */
[C---:B------:R-:W-:Y:S01]  /*aa90*/  R2UR UR4, R2.reuse ;  /* 0x00000000020472ca */ /* 0x040fe200000e0000 */
[----:B------:R-:W-:-:S02]  /*aaa0*/  VIADD R56, R2, 0x2 ;  /* 0x0000000202387836 */ /* 0x000fc40000000000 */
[----:B------:R-:W-:-:S10]  /*aab0*/  VIADD R13, R2, 0x800 ;  /* 0x00000800020d7836 */ /* 0x000fd40000000000 */
        /* <DEDUP_REMOVED lines=9> */
[----:B0-----:R-:W-:-:S05]  /*ab50*/  SHF.R.U32.HI R14, RZ, 0x7, R14 ;  /* 0x00000007ff0e7819 */ /* 0x001fca000001160e */
[----:B------:R-:W0:Y:S02]  /*ab60*/  SHFL.IDX PT, R0, R14, RZ, 0x1f ;  /* 0x00001fff0e007589 */ /* 0x000e2400000e0000 */
[----:B0-----:R-:W-:-:S04]  /*ab70*/  ISETP.GT.AND P1, PT, R0, 0x7f, PT ;  /* 0x0000007f0000780c */ /* 0x001fc80003f24270 */
        /* <DEDUP_REMOVED lines=181> */
[----:B------:R-:W-:-:S04]  /*b6d0*/  SEL R13, R13, 0x26, P1 ;  /* 0x000000260d0d7807 */ /* 0x000fc80000800000 */
[----:B------:R-:W-:Y:S01]  /*b6e0*/  LOP3.LUT R13, R13, 0x6, RZ, 0xc0, !PT ;  /* 0x000000060d0d7812 */ /* 0x000fe200078ec0ff */
        /* <DEDUP_REMOVED lines=153> */
[----:B------:R-:W-:-:S03]  /*c080*/  IMAD.MOV.U32 R58, RZ, RZ, 0x40 ;  /* 0x00000040ff3a7424 */ /* 0x000fc600078e00ff */
[----:B------:R-:W-:Y:S02]  /*c090*/  SEL R13, R13, 0xf80, P1 ;  /* 0x00000f800d0d7807 */ /* 0x000fe40000800000 */
[----:B------:R-:W-:Y:S02]  /*c0a0*/  SEL R0, R58, 0x3e, P1 ;  /* 0x0000003e3a007807 */ /* 0x000fe40000800000 */
[----:B------:R-:W-:Y:S02]  /*c0b0*/  LOP3.LUT R14, R13, 0x1e00, RZ, 0xc0, !PT ;  /* 0x00001e000d0e7812 */ /* 0x000fe400078ec0ff */
        /* <DEDUP_REMOVED lines=25> */
.L_x_5471:
[----:B------:R-:W2:Y:S01]  /*c250*/  LDL R0, [R1+0x8] ;  /* 0x0000080001007983 */ /* 0x000ea20000100800 */
[----:B------:R-:W0:Y:S01]  /*c260*/  LDC R12, c[0x0][0x448] ;  /* 0x00011200ff0c7b82 */ /* 0x000e220000000800 */
[----:B------:R-:W-:Y:S01]  /*c270*/  ULDC UR4, c[0x0][0xad0] ;  /* 0x0002b40000047ab9 */ /* 0x000fe20000000800 */
[----:B------:R-:W-:Y:S01]  /*c280*/  LOP3.LUT R22, R22, 0xfffffffd, RZ, 0xc0, !PT ;  /* 0xfffffffd16167812 */ /* 0x000fe200078ec0ff */
        /* <DEDUP_REMOVED lines=21> */
[----:B0-----:R-:W-:Y:S01]  /*c3e0*/  ISETP.NE.AND P5, PT, R12, 0x1, PT ;  /* 0x000000010c00780c */ /* 0x001fe20003fa5270 */
        /* <DEDUP_REMOVED lines=12> */
[----:B------:R-:W1:Y:S01]  /*c4b0*/  @P5 LDC R21, c[0x0][0x44c] ;  /* 0x00011300ff155b82 */ /* 0x000e620000000800 */
[----:B------:R-:W-:Y:S01]  /*c4c0*/  FMUL.FTZ R55, R55, UR4 ;  /* 0x0000000437377c20 */ /* 0x000fe20008410000 */
[----:B------:R-:W-:-:S03]  /*c4d0*/  @P5 LOP3.LUT R22, R22, 0x2, RZ, 0xfc, !PT ;  /* 0x0000000216165812 */ /* 0x000fc600078efcff */
[----:B------:R3:W5:Y:S03]  /*c4e0*/  MUFU.TANH R20, R32 ;  /* 0x0000002000147308 */ /* 0x0007660000002400 */
[----:B------:R-:W0:Y:S05]  /*c4f0*/  @P5 LDC R57, c[0x0][0x450] ;  /* 0x00011400ff395b82 */ /* 0x000e2a0000000800 */
[----:B------:R-:W5:Y:S08]  /*c500*/  MUFU.TANH R33, R33 ;  /* 0x0000002100217308 */ /* 0x000f700000002400 */
[----:B------:R5:W5:Y:S08]  /*c510*/  MUFU.TANH R26, R36 ;  /* 0x00000024001a7308 */ /* 0x000b700000002400 */
[----:B------:R-:W5:Y:S08]  /*c520*/  MUFU.TANH R37, R37 ;  /* 0x0000002500257308 */ /* 0x000f700000002400 */
[----:B------:R-:W-:Y:S08]  /*c530*/  MUFU.TANH R41, R41 ;  /* 0x0000002900297308 */ /* 0x000ff00000002400 */
        /* <DEDUP_REMOVED lines=15> */
[----:B------:R-:W-:Y:S01]  /*c630*/  MUFU.TANH R55, R55 ;  /* 0x0000003700377308 */ /* 0x000fe20000002400 */
[----:B--2---:R-:W-:-:S04]  /*c640*/  IMAD.IADD R0, R0, 0x1, R212 ;  /* 0x0000000100007824 */ /* 0x004fc800078e02d4 */
[----:B-1----:R-:W-:-:S04]  /*c650*/  @P5 IMAD.HI.U32 R12, R0, R21, RZ ;  /* 0x00000015000c5227 */ /* 0x002fc800078e00ff */
[----:B------:R-:W-:Y:S01]  /*c660*/  IMAD.MOV.U32 R27, RZ, RZ, R0 ;  /* 0x000000ffff1b7224 */ /* 0x000fe200078e0000 */
[----:B0-----:R-:W-:Y:S01]  /*c670*/  @P5 SHF.R.U32.HI R27, RZ, R57, R12 ;  /* 0x00000039ff1b5219 */ /* 0x001fe2000001160c */
[----:B------:R-:W-:Y:S01]  /*c680*/  IMAD R21, R169, -0x40, R58 ;  /* 0xffffffc0a9157824 */ /* 0x000fe200078e023a */
[----:B------:R0:W1:Y:S03]  /*c690*/  MUFU.TANH R57, R40 ;  /* 0x0000002800397308 */ /* 0x0000660000002400 */
[----:B------:R-:W3:Y:S01]  /*c6a0*/  SHFL.IDX PT, R12, R27, RZ, 0x1c1f ;  /* 0x001c1fff1b0c7589 */ /* 0x000ee200000e0000 */
[----:B------:R-:W-:Y:S02]  /*c6b0*/  IADD3 R0, R210, 0x1, R21 ;  /* 0x00000001d2007810 */ /* 0x000fe40007ffe015 */
[----:B----4-:R-:W-:Y:S01]  /*c6c0*/  IADD3 R29, -R193, R21, R210 ;  /* 0x00000015c11d7210 */ /* 0x010fe20007ffe1d2 */
[----:B------:R-:W2:Y:S01]  /*c6d0*/  SHFL.IDX PT, R27, R27, 0x1, 0x1c1f ;  /* 0x003c1f001b1b7f89 */ /* 0x000ea200000e0000 */
[----:B------:R-:W-:Y:S01]  /*c6e0*/  IADD3 R62, -R207, R0, -R193 ;  /* 0x00000000cf3e7210 */ /* 0x000fe20007ffe9c1 */
[----:B------:R-:W-:-:S03]  /*c6f0*/  FMUL.FTZ R0, R48, UR4 ;  /* 0x0000000430007c20 */ /* 0x000fc60008410000 */
[----:B---3--:R-:W-:-:S04]  /*c700*/  VIADDMNMX R32, R12, R62, R29, PT ;  /* 0x0000003e0c207246 */ /* 0x008fc8000380011d */
[C---:B------:R-:W-:Y:S02]  /*c710*/  ISETP.GT.AND P1, PT, R32.reuse, RZ, PT ;  /* 0x000000ff2000720c */ /* 0x040fe40003f24270 */
[C---:B------:R-:W-:Y:S02]  /*c720*/  ISETP.GT.AND P2, PT, R32.reuse, 0x1, PT ;  /* 0x000000012000780c */ /* 0x040fe40003f44270 */
[----:B------:R-:W-:Y:S02]  /*c730*/  ISETP.GT.AND P3, PT, R32, 0x8, PT ;  /* 0x000000082000780c */ /* 0x000fe40003f64270 */
[----:B------:R-:W-:Y:S02]  /*c740*/  FSEL R21, R24, -INF , P1 ;  /* 0xff80000018157808 */ /* 0x000fe40000800000 */
[----:B------:R-:W-:Y:S01]  /*c750*/  FSEL R60, R25, -INF , P2 ;  /* 0xff800000193c7808 */ /* 0x000fe20001000000 */
[----:B------:R-:W3:Y:S01]  /*c760*/  MUFU.TANH R24, R45 ;  /* 0x0000002d00187308 */ /* 0x000ee20000002400 */
[----:B------:R-:W-:-:S02]  /*c770*/  ISETP.GT.AND P1, PT, R32, 0x9, PT ;  /* 0x000000092000780c */ /* 0x000fc40003f24270 */
[----:B------:R-:W-:Y:S02]  /*c780*/  FSEL R58, R28, -INF , P3 ;  /* 0xff8000001c3a7808 */ /* 0x000fe40001800000 */
[----:B------:R-:W-:Y:S02]  /*c790*/  FMNMX.FTZ R25, R21, R60, !PT ;  /* 0x0000003c15197209 */ /* 0x000fe40007810000 */
[----:B------:R-:W-:Y:S01]  /*c7a0*/  ISETP.GT.AND P2, PT, R32, 0x10, PT ;  /* 0x000000102000780c */ /* 0x000fe20003f44270 */
[----:B------:R4:W2:Y:S01]  /*c7b0*/  MUFU.TANH R28, R0 ;  /* 0x00000000001c7308 */ /* 0x0008a20000002400 */
[----:B-----5:R-:W-:Y:S02]  /*c7c0*/  FSEL R56, R56, -INF , P1 ;  /* 0xff80000038387808 */ /* 0x020fe40000800000 */
[----:B------:R-:W-:Y:S02]  /*c7d0*/  FMNMX.FTZ R25, R58, R25, !PT ;  /* 0x000000193a197209 */ /* 0x000fe40007810000 */
[----:B------:R-:W-:-:S02]  /*c7e0*/  ISETP.GT.AND P1, PT, R32, 0x11, PT ;  /* 0x000000112000780c */ /* 0x000fc40003f24270 */
[----:B------:R-:W-:Y:S01]  /*c7f0*/  FSEL R36, R20, -INF , P2 ;  /* 0xff80000014247808 */ /* 0x000fe20001000000 */
[----:B------:R5:W-:Y:S01]  /*c800*/  MUFU.TANH R45, R34 ;  /* 0x00000022002d7308 */ /* 0x000be20000002400 */
[----:B------:R-:W-:Y:S02]  /*c810*/  FMNMX.FTZ R25, R56, R25, !PT ;  /* 0x0000001938197209 */ /* 0x000fe40007810000 */
[----:B------:R-:W-:Y:S02]  /*c820*/  ISETP.GT.AND P2, PT, R32, 0x18, PT ;  /* 0x000000182000780c */ /* 0x000fe40003f44270 */
[----:B------:R-:W-:Y:S02]  /*c830*/  FSEL R48, R33, -INF , P1 ;  /* 0xff80000021307808 */ /* 0x000fe40000800000 */
[----:B------:R-:W-:Y:S02]  /*c840*/  FMNMX.FTZ R25, R36, R25, !PT ;  /* 0x0000001924197209 */ /* 0x000fe40007810000 */
[----:B------:R-:W-:-:S02]  /*c850*/  ISETP.GT.AND P1, PT, R32, 0x19, PT ;  /* 0x000000192000780c */ /* 0x000fc40003f24270 */
[----:B0-----:R-:W-:Y:S02]  /*c860*/  FSEL R40, R26, -INF , P2 ;  /* 0xff8000001a287808 */ /* 0x001fe40001000000 */
[----:B------:R-:W-:Y:S02]  /*c870*/  FMNMX.FTZ R25, R48, R25, !PT ;  /* 0x0000001930197209 */ /* 0x000fe40007810000 */
[----:B------:R-:W-:Y:S02]  /*c880*/  ISETP.GT.AND P2, PT, R32, 0x20, PT ;  /* 0x000000202000780c */ /* 0x000fe40003f44270 */
[----:B------:R-:W-:Y:S02]  /*c890*/  FSEL R44, R37, -INF , P1 ;  /* 0xff800000252c7808 */ /* 0x000fe40000800000 */
[----:B------:R-:W-:Y:S02]  /*c8a0*/  FMNMX.FTZ R25, R40, R25, !PT ;  /* 0x0000001928197209 */ /* 0x000fe40007810000 */
[----:B------:R-:W-:-:S02]  /*c8b0*/  ISETP.GT.AND P1, PT, R32, 0x21, PT ;  /* 0x000000212000780c */ /* 0x000fc40003f24270 */
[----:B-1----:R-:W-:Y:S02]  /*c8c0*/  FSEL R12, R57, -INF , P2 ;  /* 0xff800000390c7808 */ /* 0x002fe40001000000 */
[----:B------:R-:W-:Y:S02]  /*c8d0*/  FMNMX.FTZ R25, R44, R25, !PT ;  /* 0x000000192c197209 */ /* 0x000fe40007810000 */
[----:B------:R-:W-:Y:S02]  /*c8e0*/  ISETP.GT.AND P2, PT, R32, 0x28, PT ;  /* 0x000000282000780c */ /* 0x000fe40003f44270 */
[----:B----4-:R-:W-:Y:S02]  /*c8f0*/  FSEL R0, R41, -INF , P1 ;  /* 0xff80000029007808 */ /* 0x010fe40000800000 */
[----:B------:R-:W-:Y:S01]  /*c900*/  FMNMX.FTZ R25, R12, R25, !PT ;  /* 0x000000190c197209 */ /* 0x000fe20007810000 */
[----:B------:R-:W-:Y:S01]  /*c910*/  MUFU.TANH R41, R31 ;  /* 0x0000001f00297308 */ /* 0x000fe20000002400 */
[----:B------:R-:W-:-:S02]  /*c920*/  ISETP.GT.AND P1, PT, R32, 0x29, PT ;  /* 0x000000292000780c */ /* 0x000fc40003f24270 */
[----:B------:R-:W-:Y:S02]  /*c930*/  FSEL R20, R59, -INF , P2 ;  /* 0xff8000003b147808 */ /* 0x000fe40001000000 */
[----:B------:R-:W-:Y:S02]  /*c940*/  FMNMX.FTZ R25, R0, R25, !PT ;  /* 0x0000001900197209 */ /* 0x000fe40007810000 */
[----:B------:R-:W-:Y:S02]  /*c950*/  ISETP.GT.AND P2, PT, R32, 0x30, PT ;  /* 0x000000302000780c */ /* 0x000fe40003f44270 */
[----:B---3--:R-:W-:Y:S02]  /*c960*/  FSEL R24, R24, -INF , P1 ;  /* 0xff80000018187808 */ /* 0x008fe40000800000 */
[----:B------:R-:W-:Y:S01]  /*c970*/  FMNMX.FTZ R33, R20, R25, !PT ;  /* 0x0000001914217209 */ /* 0x000fe20007810000 */
[----:B------:R-:W-:Y:S01]  /*c980*/  FMUL.FTZ R25, R30, UR4 ;  /* 0x000000041e197c20 */ /* 0x000fe20008410000 */
[----:B------:R-:W-:Y:S01]  /*c990*/  ISETP.GT.AND P1, PT, R32, 0x31, PT ;  /* 0x000000312000780c */ /* 0x000fe20003f24270 */
[----:B------:R-:W-:Y:S01]  /*c9a0*/  ULDC UR4, c[0x0][0xa80] ;  /* 0x0002a00000047ab9 */ /* 0x000fe20000000800 */
[----:B--2---:R-:W-:Y:S01]  /*c9b0*/  FSEL R26, R28, -INF , P2 ;  /* 0xff8000001c1a7808 */ /* 0x004fe20001000000 */
[----:B------:R0:W1:Y:S01]  /*c9c0*/  MUFU.TANH R37, R25 ;  /* 0x0000001900257308 */ /* 0x0000620000002400 */
[----:B------:R-:W-:-:S02]  /*c9d0*/  FMNMX.FTZ R33, R24, R33, !PT ;  /* 0x0000002118217209 */ /* 0x000fc40007810000 */
[----:B------:R-:W-:Y:S02]  /*c9e0*/  ISETP.GT.AND P2, PT, R32, 0x38, PT ;  /* 0x000000382000780c */ /* 0x000fe40003f44270 */
[----:B------:R-:W-:Y:S02]  /*c9f0*/  FSEL R28, R49, -INF , P1 ;  /* 0xff800000311c7808 */ /* 0x000fe40000800000 */
[----:B------:R-:W-:Y:S01]  /*ca00*/  FMNMX.FTZ R33, R26, R33, !PT ;  /* 0x000000211a217209 */ /* 0x000fe20007810000 */
[----:B------:R1:W2:Y:S01]  /*ca10*/  MUFU.TANH R49, R38 ;  /* 0x0000002600317308 */ /* 0x0002a20000002400 */
[----:B------:R-:W-:Y:S02]  /*ca20*/  ISETP.GT.AND P1, PT, R32, 0x39, PT ;  /* 0x000000392000780c */ /* 0x000fe40003f24270 */
[----:B------:R-:W-:Y:S02]  /*ca30*/  FSEL R30, R52, -INF , P2 ;  /* 0xff800000341e7808 */ /* 0x000fe40001000000 */
[----:B------:R-:W-:-:S02]  /*ca40*/  FMNMX.FTZ R33, R28, R33, !PT ;  /* 0x000000211c217209 */ /* 0x000fc40007810000 */
[----:B------:R-:W-:Y:S02]  /*ca50*/  FSEL R32, R53, -INF , P1 ;  /* 0xff80000035207808 */ /* 0x000fe40000800000 */
[----:B------:R-:W-:Y:S02]  /*ca60*/  FMNMX.FTZ R33, R30, R33, !PT ;  /* 0x000000211e217209 */ /* 0x000fe40007810000 */
[----:B------:R-:W-:Y:S02]  /*ca70*/  VIADDMNMX R29, R27, R62, R29, PT ;  /* 0x0000003e1b1d7246 */ /* 0x000fe4000380011d */
[----:B------:R-:W-:Y:S02]  /*ca80*/  FMNMX.FTZ R33, R32, R33, !PT ;  /* 0x0000002120217209 */ /* 0x000fe40007810000 */
[C---:B------:R-:W-:Y:S02]  /*ca90*/  ISETP.GT.AND P1, PT, R29.reuse, RZ, PT ;  /* 0x000000ff1d00720c */ /* 0x040fe40003f24270 */
[C---:B------:R-:W-:Y:S01]  /*caa0*/  ISETP.GT.AND P2, PT, R29.reuse, 0x1, PT ;  /* 0x000000011d00780c */ /* 0x040fe20003f44270 */
[----:B------:R-:W3:Y:S01]  /*cab0*/  SHFL.BFLY PT, R52, R33, 0x2, 0x1f ;  /* 0x0c401f0021347f89 */ /* 0x000ee200000e0000 */
[----:B------:R-:W-:-:S02]  /*cac0*/  ISETP.GT.AND P3, PT, R29, 0x8, PT ;  /* 0x000000081d00780c */ /* 0x000fc40003f64270 */
[----:B-----5:R-:W-:Y:S02]  /*cad0*/  FSEL R34, R13, -INF , P1 ;  /* 0xff8000000d227808 */ /* 0x020fe40000800000 */
[----:B0-----:R-:W-:Y:S02]  /*cae0*/  FSEL R25, R14, -INF , P2 ;  /* 0xff8000000e197808 */ /* 0x001fe40001000000 */
[----:B------:R-:W-:Y:S02]  /*caf0*/  ISETP.GT.AND P1, PT, R29, 0x9, PT ;  /* 0x000000091d00780c */ /* 0x000fe40003f24270 */
[----:B-1----:R-:W-:Y:S02]  /*cb00*/  FSEL R38, R37, -INF , P3 ;  /* 0xff80000025267808 */ /* 0x002fe40001800000 */
[----:B------:R-:W-:Y:S02]  /*cb10*/  FMNMX.FTZ R13, R34, R25, !PT ;  /* 0x00000019220d7209 */ /* 0x000fe40007810000 */
[----:B------:R-:W-:-:S02]  /*cb20*/  ISETP.GT.AND P2, PT, R29, 0x10, PT ;  /* 0x000000101d00780c */ /* 0x000fc40003f44270 */
[----:B------:R-:W-:Y:S02]  /*cb30*/  FSEL R42, R41, -INF , P1 ;  /* 0xff800000292a7808 */ /* 0x000fe40000800000 */
[----:B------:R-:W-:Y:S02]  /*cb40*/  FMNMX.FTZ R13, R38, R13, !PT ;  /* 0x0000000d260d7209 */ /* 0x000fe40007810000 */
[----:B------:R-:W-:Y:S02]  /*cb50*/  ISETP.GT.AND P1, PT, R29, 0x11, PT ;  /* 0x000000111d00780c */ /* 0x000fe40003f24270 */
[----:B------:R-:W-:Y:S02]  /*cb60*/  FSEL R46, R45, -INF , P2 ;  /* 0xff8000002d2e7808 */ /* 0x000fe40001000000 */
[----:B------:R-:W-:Y:S02]  /*cb70*/  FMNMX.FTZ R13, R42, R13, !PT ;  /* 0x0000000d2a0d7209 */ /* 0x000fe40007810000 */
[----:B---3--:R-:W-:-:S02]  /*cb80*/  FMNMX.FTZ R52, R33, R52, !PT ;  /* 0x0000003421347209 */ /* 0x008fc40007810000 */
[----:B------:R-:W-:Y:S02]  /*cb90*/  ISETP.GT.AND P2, PT, R29, 0x18, PT ;  /* 0x000000181d00780c */ /* 0x000fe40003f44270 */
[----:B------:R-:W-:Y:S01]  /*cba0*/  FSEL R50, R35, -INF , P1 ;  /* 0xff80000023327808 */ /* 0x000fe20000800000 */
[----:B------:R-:W0:Y:S01]  /*cbb0*/  SHFL.BFLY PT, R31, R52, 0x1, 0x1f ;  /* 0x0c201f00341f7f89 */ /* 0x000e2200000e0000 */
[----:B------:R-:W-:Y:S02]  /*cbc0*/  FMNMX.FTZ R13, R46, R13, !PT ;  /* 0x0000000d2e0d7209 */ /* 0x000fe40007810000 */
[----:B------:R-:W-:Y:S02]  /*cbd0*/  ISETP.GT.AND P1, PT, R29, 0x19, PT ;  /* 0x000000191d00780c */ /* 0x000fe40003f24270 */
[----:B------:R-:W-:Y:S01]  /*cbe0*/  FMNMX.FTZ R27, R50, R13, !PT ;  /* 0x0000000d321b7209 */ /* 0x000fe20007810000 */
[----:B------:R-:W-:Y:S01]  /*cbf0*/  IMAD.U32 R13, RZ, RZ, UR4 ;  /* 0x00000004ff0d7e24 */ /* 0x000fe2000f8e00ff */
[----:B------:R-:W-:-:S02]  /*cc00*/  FSEL R62, R39, -INF , P1 ;  /* 0xff800000273e7808 */ /* 0x000fc40000800000 */
[C---:B------:R-:W-:Y:S02]  /*cc10*/  ISETP.GT.AND P1, PT, R29.reuse, 0x21, PT ;  /* 0x000000211d00780c */ /* 0x040fe40003f24270 */
[----:B------:R-:W-:Y:S02]  /*cc20*/  ISETP.GT.AND P3, PT, R29, 0x29, PT ;  /* 0x000000291d00780c */ /* 0x000fe40003f64270 */
[----:B------:R-:W-:Y:S02]  /*cc30*/  FSEL R54, R43, -INF , P1 ;  /* 0xff8000002b367808 */ /* 0x000fe40000800000 */
[----:B------:R-:W-:Y:S02]  /*cc40*/  ISETP.GT.AND P1, PT, R29, 0x30, PT ;  /* 0x000000301d00780c */ /* 0x000fe40003f24270 */
[----:B------:R-:W-:Y:S02]  /*cc50*/  FSEL R68, R47, -INF , P3 ;  /* 0xff8000002f447808 */ /* 0x000fe40001800000 */
[----:B------:R-:W-:-:S02]  /*cc60*/  FSEL R70, R70, -INF , P1 ;  /* 0xff80000046467808 */ /* 0x000fc40000800000 */
[----:B------:R-:W-:Y:S02]  /*cc70*/  ISETP.GT.AND P1, PT, R29, 0x38, PT ;  /* 0x000000381d00780c */ /* 0x000fe40003f24270 */
[----:B0-----:R-:W-:Y:S02]  /*cc80*/  FMNMX.FTZ R14, R52, R31, !PT ;  /* 0x0000001f340e7209 */ /* 0x001fe40007810000 */
[----:B--2---:R-:W-:Y:S02]  /*cc90*/  FSEL R52, R49, -INF , P2 ;  /* 0xff80000031347808 */ /* 0x004fe40001000000 */
[----:B------:R-:W-:Y:S01]  /*cca0*/  ISETP.GT.AND P2, PT, R29, 0x20, PT ;  /* 0x000000201d00780c */ /* 0x000fe20003f44270 */
[----:B------:R-:W-:Y:S01]  /*ccb0*/  FMUL.FTZ R31, R14, R13 ;  /* 0x0000000d0e1f7220 */ /* 0x000fe20000410000 */
[----:B------:R-:W-:Y:S02]  /*ccc0*/  FMNMX.FTZ R27, R52, R27, !PT ;  /* 0x0000001b341b7209 */ /* 0x000fe40007810000 */
[----:B------:R-:W-:-:S02]  /*ccd0*/  FSEL R64, R64, -INF , P2 ;  /* 0xff80000040407808 */ /* 0x000fc40001000000 */
[----:B------:R-:W-:Y:S02]  /*cce0*/  FMNMX.FTZ R27, R62, R27, !PT ;  /* 0x0000001b3e1b7209 */ /* 0x000fe40007810000 */
[----:B------:R-:W-:Y:S02]  /*ccf0*/  ISETP.GT.AND P2, PT, R29, 0x28, PT ;  /* 0x000000281d00780c */ /* 0x000fe40003f44270 */
[----:B------:R-:W-:Y:S02]  /*cd00*/  FMNMX.FTZ R27, R64, R27, !PT ;  /* 0x0000001b401b7209 */ /* 0x000fe40007810000 */
[----:B------:R-:W-:Y:S02]  /*cd10*/  FSEL R66, R66, -INF , P2 ;  /* 0xff80000042427808 */ /* 0x000fe40001000000 */
[----:B------:R-:W-:Y:S02]  /*cd20*/  FMNMX.FTZ R27, R54, R27, !PT ;  /* 0x0000001b361b7209 */ /* 0x000fe40007810000 */
[----:B------:R-:W-:-:S02]  /*cd30*/  FSETP.NEU.FTZ.AND P4, PT, R14, -INF , PT ;  /* 0xff8000000e00780b */ /* 0x000fc40003f9d000 */
[----:B------:R-:W-:Y:S02]  /*cd40*/  FMNMX.FTZ R27, R66, R27, !PT ;  /* 0x0000001b421b7209 */ /* 0x000fe40007810000 */
[----:B------:R-:W-:Y:S02]  /*cd50*/  ISETP.GT.AND P2, PT, R29, 0x31, PT ;  /* 0x000000311d00780c */ /* 0x000fe40003f44270 */
[----:B------:R-:W-:Y:S02]  /*cd60*/  FMNMX.FTZ R27, R68, R27, !PT ;  /* 0x0000001b441b7209 */ /* 0x000fe40007810000 */
[----:B------:R-:W-:Y:S02]  /*cd70*/  FSEL R39, R31, RZ, P4 ;  /* 0x000000ff1f277208 */ /* 0x000fe40002000000 */
[----:B------:R-:W-:Y:S02]  /*cd80*/  FSEL R72, R51, -INF , P2 ;  /* 0xff80000033487808 */ /* 0x000fe40001000000 */
[----:B------:R-:W-:Y:S01]  /*cd90*/  FMNMX.FTZ R27, R70, R27, !PT ;  /* 0x0000001b461b7209 */ /* 0x000fe20007810000 */
[-CC-:B------:R-:W-:Y:S01]  /*cda0*/  FFMA.FTZ R164, R21, R13.reuse, -R39.reuse ;  /* 0x0000000d15a47223 */ /* 0x180fe20000010827 */
[----:B------:R-:W-:Y:S01]  /*cdb0*/  ISETP.GT.AND P2, PT, R29, 0x39, PT ;  /* 0x000000391d00780c */ /* 0x000fe20003f44270 */
[-CC-:B------:R-:W-:Y:S01]  /*cdc0*/  FFMA.FTZ R31, R60, R13.reuse, -R39.reuse ;  /* 0x0000000d3c1f7223 */ /* 0x180fe20000010827 */
[----:B------:R-:W-:Y:S01]  /*cdd0*/  FSEL R74, R74, -INF , P1 ;  /* 0xff8000004a4a7808 */ /* 0x000fe20000800000 */
[--C-:B------:R-:W-:Y:S01]  /*cde0*/  FFMA.FTZ R29, R56, R13, -R39.reuse ;  /* 0x0000000d381d7223 */ /* 0x100fe20000010827 */
[----:B------:R-:W-:Y:S01]  /*cdf0*/  FMNMX.FTZ R21, R72, R27, !PT ;  /* 0x0000001b48157209 */ /* 0x000fe20007810000 */
[-CC-:B------:R-:W-:Y:S01]  /*ce00*/  FFMA.FTZ R33, R0, R13.reuse, -R39.reuse ;  /* 0x0000000d00217223 */ /* 0x180fe20000010827 */
[----:B------:R-:W-:Y:S01]  /*ce10*/  FSEL R60, R55, -INF , P2 ;  /* 0xff800000373c7808 */ /* 0x000fe20001000000 */
        /* <DEDUP_REMOVED lines=11> */
[----:B------:R1:W2:Y:S01]  /*ced0*/  MUFU.EX2 R27, R31 ;  /* 0x0000001f001b7308 */ /* 0x0002a20000000800 */
[-CC-:B------:R-:W-:Y:S01]  /*cee0*/  FFMA.FTZ R152, R26, R13.reuse, -R39.reuse ;  /* 0x0000000d1a987223 */ /* 0x180fe20000010827 */
[-CC-:B------:R-:W-:Y:S01]  /*cef0*/  FFMA.FTZ R37, R28, R13.reuse, -R39.reuse ;  /* 0x0000000d1c257223 */ /* 0x180fe20000010827 */
[----:B------:R-:W-:Y:S01]  /*cf00*/  FFMA.FTZ R154, R30, R13, -R39 ;  /* 0x0000000d1e9a7223 */ /* 0x000fe20000010827 */
[----:B------:R-:W-:-:S04]  /*cf10*/  IMAD R20, R19, 0x1000, R208 ;  /* 0x0000100013147824 */ /* 0x000fc800078e02d0 */
[----:B------:R-:W3:Y:S01]  /*cf20*/  MUFU.EX2 R166, R166 ;  /* 0x000000a600a67308 */ /* 0x000ee20000000800 */
[-CC-:B-1----:R-:W-:Y:S01]  /*cf30*/  FFMA.FTZ R31, R44, R13.reuse, -R39.reuse ;  /* 0x0000000d2c1f7223 */ /* 0x182fe20000010827 */
[----:B------:R-:W-:Y:S01]  /*cf40*/  FFMA.FTZ R39, R32, R13, -R39 ;  /* 0x0000000d20277223 */ /* 0x000fe20000010827 */
[C---:B------:R-:W-:Y:S01]  /*cf50*/  VIADD R24, R20.reuse, 0x80 ;  /* 0x0000008014187836 */ /* 0x040fe20000000000 */
[----:B------:R-:W-:-:S04]  /*cf60*/  R2UR UR6, R20 ;  /* 0x00000000140672ca */ /* 0x000fc800000e0000 */
[----:B------:R-:W1:Y:S01]  /*cf70*/  MUFU.EX2 R29, R29 ;  /* 0x0000001d001d7308 */ /* 0x000e620000000800 */
[----:B------:R-:W-:Y:S01]  /*cf80*/  R2UR UR10, R24 ;  /* 0x00000000180a72ca */ /* 0x000fe200000e0000 */
[C---:B------:R-:W-:Y:S02]  /*cf90*/  VIADD R24, R20.reuse, 0x100 ;  /* 0x0000010014187836 */ /* 0x040fe40000000000 */
[----:B------:R-:W-:Y:S01]  /*cfa0*/  VIADD R20, R20, 0x180 ;  /* 0x0000018014147836 */ /* 0x000fe20000000000 */
[----:B0-----:R-:W-:-:S03]  /*cfb0*/  FMNMX.FTZ R56, R21, R56, !PT ;  /* 0x0000003815387209 */ /* 0x001fc60007810000 */
[----:B------:R-:W0:Y:S01]  /*cfc0*/  MUFU.EX2 R160, R160 ;  /* 0x000000a000a07308 */ /* 0x000e220000000800 */
[----:B------:R-:W-:Y:S02]  /*cfd0*/  R2UR UR14, R24 ;  /* 0x00000000180e72ca */ /* 0x000fe400000e0000 */
[----:B------:R-:W-:Y:S01]  /*cfe0*/  R2UR UR18, R20 ;  /* 0x00000000141272ca */ /* 0x000fe200000e0000 */
[----:B------:R-:W4:Y:S04]  /*cff0*/  SHFL.BFLY PT, R21, R56, 0x1, 0x1f ;  /* 0x0c201f0038157f89 */ /* 0x000f2800000e0000 */
[----:B------:R-:W5:Y:S08]  /*d000*/  MUFU.EX2 R41, R48 ;  /* 0x0000003000297308 */ /* 0x000f700000000800 */
[----:B------:R-:W-:Y:S08]  /*d010*/  MUFU.EX2 R162, R162 ;  /* 0x000000a200a27308 */ /* 0x000ff00000000800 */
[----:B------:R-:W-:Y:S01]  /*d020*/  MUFU.EX2 R31, R31 ;  /* 0x0000001f001f7308 */ /* 0x000fe20000000800 */
[----:B----4-:R-:W-:Y:S01]  /*d030*/  FMNMX.FTZ R168, R56, R21, !PT ;  /* 0x0000001538a87209 */ /* 0x010fe20007810000 */
[----:B------:R-:W-:-:S03]  /*d040*/  VIADD R21, R15, 0x38840 ;  /* 0x000388400f157836 */ /* 0x000fc60000000000 */
[C---:B------:R-:W-:Y:S01]  /*d050*/  FSETP.NEU.FTZ.AND P1, PT, R168.reuse, -INF , PT ;  /* 0xff800000a800780b */ /* 0x040fe20003f3d000 */
[-C--:B------:R-:W-:Y:S01]  /*d060*/  FMUL.FTZ R0, R168, R13.reuse ;  /* 0x0000000da8007220 */ /* 0x080fe20000410000 */
[----:B------:R-:W-:Y:S01]  /*d070*/  PRMT R21, R190, 0x654, R21 ;  /* 0x00000654be157816 */ /* 0x000fe20000000015 */
[----:B------:R-:W-:Y:S03]  /*d080*/  MUFU.EX2 R156, R156 ;  /* 0x0000009c009c7308 */ /* 0x000fe60000000800 */
[----:B------:R-:W-:Y:S01]  /*d090*/  FSEL R43, R0, RZ, P1 ;  /* 0x000000ff002b7208 */ /* 0x000fe20000800000 */
[----:B------:R4:W-:Y:S04]  /*d0a0*/  SYNCS.ARRIVE.TRANS64.RED.A1T0 RZ, [R21+URZ], RZ ;  /* 0x000000ff15ff79a7 */ /* 0x0009e8000810043f */
[-CC-:B------:R-:W-:Y:S01]  /*d0b0*/  FFMA.FTZ R34, R34, R13.reuse, -R43.reuse ;  /* 0x0000000d22227223 */ /* 0x180fe2000001082b */
[-CC-:B------:R-:W-:Y:S01]  /*d0c0*/  FFMA.FTZ R25, R25, R13.reuse, -R43.reuse ;  /* 0x0000000d19197223 */ /* 0x180fe2000001082b */
[-CC-:B------:R-:W-:Y:S01]  /*d0d0*/  FFMA.FTZ R38, R38, R13.reuse, -R43.reuse ;  /* 0x0000000d26267223 */ /* 0x180fe2000001082b */
[-CC-:B------:R-:W-:Y:S01]  /*d0e0*/  FFMA.FTZ R42, R42, R13.reuse, -R43.reuse ;  /* 0x0000000d2a2a7223 */ /* 0x180fe2000001082b */
[----:B------:R-:W-:Y:S01]  /*d0f0*/  FFMA.FTZ R46, R46, R13, -R43 ;  /* 0x0000000d2e2e7223 */ /* 0x000fe2000001082b */
[----:B------:R3:W-:Y:S01]  /*d100*/  MUFU.EX2 R165, R25 ;  /* 0x0000001900a57308 */ /* 0x0007e20000000800 */
[----:B----4-:R-:W-:-:S02]  /*d110*/  IMAD.MOV.U32 R21, RZ, RZ, 0x40000040 ;  /* 0x40000040ff157424 */ /* 0x010fc400078e00ff */
[-CC-:B------:R-:W-:Y:S01]  /*d120*/  FFMA.FTZ R50, R50, R13.reuse, -R43.reuse ;  /* 0x0000000d32327223 */ /* 0x180fe2000001082b */
[-CC-:B------:R-:W-:Y:S01]  /*d130*/  FFMA.FTZ R52, R52, R13.reuse, -R43.reuse ;  /* 0x0000000d34347223 */ /* 0x180fe2000001082b */
[-CC-:B------:R-:W-:Y:S01]  /*d140*/  FFMA.FTZ R62, R62, R13.reuse, -R43.reuse ;  /* 0x0000000d3e3e7223 */ /* 0x180fe2000001082b */
[-C--:B------:R-:W-:Y:S01]  /*d150*/  FFMA.FTZ R64, R64, R13.reuse, -R43 ;  /* 0x0000000d40407223 */ /* 0x080fe2000001082b */
[----:B------:R-:W-:Y:S01]  /*d160*/  R2UR UR7, R21 ;  /* 0x00000000150772ca */ /* 0x000fe200000e0000 */
[----:B--2---:R-:W-:Y:S01]  /*d170*/  FADD.FTZ R21, R164, R27 ;  /* 0x0000001ba4157221 */ /* 0x004fe20000010000 */
[----:B------:R-:W2:Y:S01]  /*d180*/  MUFU.EX2 R34, R34 ;  /* 0x0000002200227308 */ /* 0x000ea20000000800 */
[----:B---3--:R-:W-:Y:S02]  /*d190*/  IMAD.MOV.U32 R25, RZ, RZ, 0x40000040 ;  /* 0x40000040ff197424 */ /* 0x008fe400078e00ff */
[-C--:B------:R-:W-:Y:S01]  /*d1a0*/  FFMA.FTZ R54, R54, R13.reuse, -R43 ;  /* 0x0000000d36367223 */ /* 0x080fe2000001082b */
[----:B------:R-:W-:Y:S01]  /*d1b0*/  FADD.FTZ R0, R166, R21 ;  /* 0x00000015a6007221 */ /* 0x000fe20000010000 */
[-CC-:B------:R-:W-:Y:S01]  /*d1c0*/  FFMA.FTZ R66, R66, R13.reuse, -R43.reuse ;  /* 0x0000000d42427223 */ /* 0x180fe2000001082b */
[-CC-:B------:R-:W-:Y:S01]  /*d1d0*/  FFMA.FTZ R68, R68, R13.reuse, -R43.reuse ;  /* 0x0000000d44447223 */ /* 0x180fe2000001082b */
[----:B------:R-:W-:Y:S01]  /*d1e0*/  R2UR UR11, R25 ;  /* 0x00000000190b72ca */ /* 0x000fe200000e0000 */
[----:B-1----:R-:W-:Y:S01]  /*d1f0*/  FADD.FTZ R21, R29, R0 ;  /* 0x000000001d157221 */ /* 0x002fe20000010000 */
[----:B------:R-:W1:Y:S01]  /*d200*/  MUFU.EX2 R38, R38 ;  /* 0x0000002600267308 */ /* 0x000e620000000800 */
[----:B------:R-:W-:Y:S01]  /*d210*/  R2UR UR15, R25 ;  /* 0x00000000190f72ca */ /* 0x000fe200000e0000 */
[----:B------:R-:W-:Y:S01]  /*d220*/  FFMA.FTZ R70, R70, R13, -R43 ;  /* 0x0000000d46467223 */ /* 0x000fe2000001082b */
[----:B0-----:R-:W-:Y:S01]  /*d230*/  FADD.FTZ R0, R160, R21 ;  /* 0x00000015a0007221 */ /* 0x001fe20000010000 */
[----:B------:R-:W-:-:S02]  /*d240*/  IMAD.MOV.U32 R21, RZ, RZ, 0x40000040 ;  /* 0x40000040ff157424 */ /* 0x000fc400078e00ff */
[-CC-:B------:R-:W-:Y:S01]  /*d250*/  FFMA.FTZ R72, R72, R13.reuse, -R43.reuse ;  /* 0x0000000d48487223 */ /* 0x180fe2000001082b */
[-C--:B------:R-:W-:Y:S01]  /*d260*/  FFMA.FTZ R74, R74, R13.reuse, -R43 ;  /* 0x0000000d4a4a7223 */ /* 0x080fe2000001082b */
[----:B-----5:R-:W-:Y:S01]  /*d270*/  FADD.FTZ R25, R41, R0 ;  /* 0x0000000029197221 */ /* 0x020fe20000010000 */
[----:B------:R-:W0:Y:S01]  /*d280*/  MUFU.EX2 R167, R42 ;  /* 0x0000002a00a77308 */ /* 0x000e220000000800 */
[----:B--2---:R-:W-:Y:S01]  /*d290*/  FADD.FTZ R45, R34, R165 ;  /* 0x000000a5222d7221 */ /* 0x004fe20000010000 */
[----:B------:R-:W-:Y:S01]  /*d2a0*/  R2UR UR19, R21 ;  /* 0x00000000151372ca */ /* 0x000fe200000e0000 */
[----:B------:R-:W-:Y:S01]  /*d2b0*/  FADD.FTZ R0, R162, R25 ;  /* 0x00000019a2007221 */ /* 0x000fe20000010000 */
[----:B------:R-:W-:Y:S01]  /*d2c0*/  FFMA.FTZ R43, R60, R13, -R43 ;  /* 0x0000000d3c2b7223 */ /* 0x000fe2000001082b */
[----:B------:R-:W-:Y:S02]  /*d2d0*/  F2FP.BF16.F32.PACK_AB R164, R27, R164 ;  /* 0x000000a41ba4723e */ /* 0x000fe400000010ff */
[----:B------:R-:W-:Y:S01]  /*d2e0*/  FADD.FTZ R21, R31, R0 ;  /* 0x000000001f157221 */ /* 0x000fe20000010000 */
[----:B------:R-:W2:Y:S01]  /*d2f0*/  MUFU.EX2 R46, R46 ;  /* 0x0000002e002e7308 */ /* 0x000ea20000000800 */
[----:B-1----:R-:W-:Y:S01]  /*d300*/  FADD.FTZ R12, R38, R45 ;  /* 0x0000002d260c7221 */ /* 0x002fe20000010000 */
[----:B------:R-:W-:Y:S01]  /*d310*/  F2FP.BF16.F32.PACK_AB R166, R29, R166 ;  /* 0x000000a61da6723e */ /* 0x000fe200000010ff */
[----:B------:R-:W-:Y:S01]  /*d320*/  FADD.FTZ R0, R156, R21 ;  /* 0x000000159c007221 */ /* 0x000fe20000010000 */
[----:B------:R-:W-:-:S02]  /*d330*/  F2FP.BF16.F32.PACK_AB R165, R165, R34 ;  /* 0x00000022a5a5723e */ /* 0x000fc400000010ff */
[----:B------:R-:W-:Y:S02]  /*d340*/  F2FP.BF16.F32.PACK_AB R160, R41, R160 ;  /* 0x000000a029a0723e */ /* 0x000fe400000010ff */
[----:B------:R-:W1:Y:S01]  /*d350*/  MUFU.EX2 R161, R50 ;  /* 0x0000003200a17308 */ /* 0x000e620000000800 */
[C---:B0-----:R-:W-:Y:S01]  /*d360*/  FADD.FTZ R45, R167.reuse, R12 ;  /* 0x0000000ca72d7221 */ /* 0x041fe20000010000 */
[----:B------:R-:W-:Y:S01]  /*d370*/  F2FP.BF16.F32.PACK_AB R167, R167, R38 ;  /* 0x00000026a7a7723e */ /* 0x000fe200000010ff */
[----:B------:R-:W-:Y:S01]  /*d380*/  BAR.SYNC.DEFER_BLOCKING 0xf, 0x100 ;  /* 0x03c4000000007b1d */ /* 0x000fe20000010000 */
[----:B------:R-:W-:-:S05]  /*d390*/  F2FP.BF16.F32.PACK_AB R162, R31, R162 ;  /* 0x000000a21fa2723e */ /* 0x000fca00000010ff */
[----:B------:R-:W0:Y:S01]  /*d3a0*/  MUFU.EX2 R52, R52 ;  /* 0x0000003400347308 */ /* 0x000e220000000800 */
[----:B--2---:R-:W-:-:S07]  /*d3b0*/  FADD.FTZ R12, R46, R45 ;  /* 0x0000002d2e0c7221 */ /* 0x004fce0000010000 */
[----:B------:R-:W2:Y:S01]  /*d3c0*/  MUFU.EX2 R163, R62 ;  /* 0x0000003e00a37308 */ /* 0x000ea20000000800 */
[C---:B-1----:R-:W-:Y:S01]  /*d3d0*/  FADD.FTZ R45, R161.reuse, R12 ;  /* 0x0000000ca12d7221 */ /* 0x042fe20000010000 */
[----:B------:R-:W-:-:S06]  /*d3e0*/  F2FP.BF16.F32.PACK_AB R161, R161, R46 ;  /* 0x0000002ea1a1723e */ /* 0x000fcc00000010ff */
[----:B------:R-:W1:Y:S01]  /*d3f0*/  MUFU.EX2 R64, R64 ;  /* 0x0000004000407308 */ /* 0x000e620000000800 */
[----:B0-----:R-:W-:Y:S01]  /*d400*/  FADD.FTZ R12, R52, R45 ;  /* 0x0000002d340c7221 */ /* 0x001fe20000010000 */
[----:B------:R0:W-:Y:S06]  /*d410*/  STSM.16.M88.4 [R226+0x36400], R164 ;  /* 0x036400a4e2007844 */ /* 0x0001ec0000000200 */
[----:B------:R-:W3:Y:S01]  /*d420*/  MUFU.EX2 R33, R33 ;  /* 0x0000002100217308 */ /* 0x000ee20000000800 */
[C---:B--2---:R-:W-:Y:S01]  /*d430*/  FADD.FTZ R25, R163.reuse, R12 ;  /* 0x0000000ca3197221 */ /* 0x044fe20000010000 */
[----:B------:R-:W-:-:S05]  /*d440*/  F2FP.BF16.F32.PACK_AB R163, R163, R52 ;  /* 0x00000034a3a3723e */ /* 0x000fca00000010ff */
[----:B------:R0:W-:Y:S01]  /*d450*/  STSM.16.M88.4 [R227], R160 ;  /* 0x000000a0e3007844 */ /* 0x0001e20000000200 */
[----:B------:R-:W2:Y:S01]  /*d460*/  MUFU.EX2 R157, R54 ;  /* 0x00000036009d7308 */ /* 0x000ea20000000800 */
[----:B-1----:R-:W-:-:S07]  /*d470*/  FADD.FTZ R12, R64, R25 ;  /* 0x00000019400c7221 */ /* 0x002fce0000010000 */
[----:B------:R-:W1:Y:S01]  /*d480*/  MUFU.EX2 R158, R158 ;  /* 0x0000009e009e7308 */ /* 0x000e620000000800 */
[C---:B---3--:R-:W-:Y:S01]  /*d490*/  FADD.FTZ R21, R33.reuse, R0 ;  /* 0x0000000021157221 */ /* 0x048fe20000010000 */
[----:B------:R-:W-:-:S06]  /*d4a0*/  F2FP.BF16.F32.PACK_AB R156, R33, R156 ;  /* 0x0000009c219c723e */ /* 0x000fcc00000010ff */
[----:B------:R-:W3:Y:S01]  /*d4b0*/  MUFU.EX2 R66, R66 ;  /* 0x0000004200427308 */ /* 0x000ee20000000800 */
[C---:B--2---:R-:W-:Y:S01]  /*d4c0*/  FADD.FTZ R25, R157.reuse, R12 ;  /* 0x0000000c9d197221 */ /* 0x044fe20000010000 */
[----:B------:R-:W-:-:S06]  /*d4d0*/  F2FP.BF16.F32.PACK_AB R157, R157, R64 ;  /* 0x000000409d9d723e */ /* 0x000fcc00000010ff */
[----:B------:R-:W2:Y:S01]  /*d4e0*/  MUFU.EX2 R35, R35 ;  /* 0x0000002300237308 */ /* 0x000ea20000000800 */
[----:B-1----:R-:W-:-:S07]  /*d4f0*/  FADD.FTZ R0, R158, R21 ;  /* 0x000000159e007221 */ /* 0x002fce0000010000 */
[----:B------:R-:W1:Y:S01]  /*d500*/  MUFU.EX2 R159, R68 ;  /* 0x00000044009f7308 */ /* 0x000e620000000800 */
[----:B---3--:R-:W-:-:S07]  /*d510*/  FADD.FTZ R12, R66, R25 ;  /* 0x00000019420c7221 */ /* 0x008fce0000010000 */
[----:B------:R-:W3:Y:S01]  /*d520*/  MUFU.EX2 R152, R152 ;  /* 0x0000009800987308 */ /* 0x000ee20000000800 */
[C---:B--2---:R-:W-:Y:S01]  /*d530*/  FADD.FTZ R21, R35.reuse, R0 ;  /* 0x0000000023157221 */ /* 0x044fe20000010000 */
[----:B------:R-:W-:-:S06]  /*d540*/  F2FP.BF16.F32.PACK_AB R158, R35, R158 ;  /* 0x0000009e239e723e */ /* 0x000fcc00000010ff */
[----:B------:R-:W2:Y:S01]  /*d550*/  MUFU.EX2 R70, R70 ;  /* 0x0000004600467308 */ /* 0x000ea20000000800 */
[C---:B-1----:R-:W-:Y:S01]  /*d560*/  FADD.FTZ R25, R159.reuse, R12 ;  /* 0x0000000c9f197221 */ /* 0x042fe20000010000 */
[----:B------:R-:W-:-:S05]  /*d570*/  F2FP.BF16.F32.PACK_AB R159, R159, R66 ;  /* 0x000000429f9f723e */ /* 0x000fca00000010ff */
[----:B------:R0:W-:Y:S01]  /*d580*/  STSM.16.M88.4 [R229], R156 ;  /* 0x0000009ce5007844 */ /* 0x0001e20000000200 */
[----:B------:R-:W1:Y:S01]  /*d590*/  MUFU.EX2 R37, R37 ;  /* 0x0000002500257308 */ /* 0x000e620000000800 */
[----:B---3--:R-:W-:-:S07]  /*d5a0*/  FADD.FTZ R0, R152, R21 ;  /* 0x0000001598007221 */ /* 0x008fce0000010000 */
[----:B------:R-:W3:Y:S01]  /*d5b0*/  MUFU.EX2 R153, R72 ;  /* 0x0000004800997308 */ /* 0x000ee20000000800 */
[----:B--2---:R-:W-:-:S07]  /*d5c0*/  FADD.FTZ R12, R70, R25 ;  /* 0x00000019460c7221 */ /* 0x004fce0000010000 */
[----:B------:R-:W2:Y:S01]  /*d5d0*/  MUFU.EX2 R154, R154 ;  /* 0x0000009a009a7308 */ /* 0x000ea20000000800 */
[C---:B-1----:R-:W-:Y:S01]  /*d5e0*/  FADD.FTZ R21, R37.reuse, R0 ;  /* 0x0000000025157221 */ /* 0x042fe20000010000 */
[----:B------:R-:W-:-:S06]  /*d5f0*/  F2FP.BF16.F32.PACK_AB R152, R37, R152 ;  /* 0x000000982598723e */ /* 0x000fcc00000010ff */
[----:B------:R-:W1:Y:S01]  /*d600*/  MUFU.EX2 R39, R39 ;  /* 0x0000002700277308 */ /* 0x000e620000000800 */
[C---:B---3--:R-:W-:Y:S01]  /*d610*/  FADD.FTZ R25, R153.reuse, R12 ;  /* 0x0000000c99197221 */ /* 0x048fe20000010000 */
[----:B------:R-:W-:-:S06]  /*d620*/  F2FP.BF16.F32.PACK_AB R153, R153, R70 ;  /* 0x000000469999723e */ /* 0x000fcc00000010ff */
[----:B------:R-:W3:Y:S01]  /*d630*/  MUFU.EX2 R74, R74 ;  /* 0x0000004a004a7308 */ /* 0x000ee20000000800 */
[----:B--2---:R-:W-:-:S07]  /*d640*/  FADD.FTZ R0, R154, R21 ;  /* 0x000000159a007221 */ /* 0x004fce0000010000 */
[----:B------:R-:W2:Y:S01]  /*d650*/  MUFU.EX2 R43, R43 ;  /* 0x0000002b002b7308 */ /* 0x000ea20000000800 */
[C---:B-1----:R-:W-:Y:S01]  /*d660*/  F2FP.BF16.F32.PACK_AB R154, R39.reuse, R154 ;  /* 0x0000009a279a723e */ /* 0x042fe200000010ff */
[----:B------:R-:W-:Y:S01]  /*d670*/  FADD.FTZ R0, R39, R0 ;  /* 0x0000000027007221 */ /* 0x000fe20000010000 */
[----:B---3--:R-:W-:Y:S01]  /*d680*/  FADD.FTZ R12, R74, R25 ;  /* 0x000000194a0c7221 */ /* 0x008fe20000010000 */
[----:B--2---:R-:W-:-:S03]  /*d690*/  F2FP.BF16.F32.PACK_AB R155, R43, R74 ;  /* 0x0000004a2b9b723e */ /* 0x004fc600000010ff */
        /* <DEDUP_REMOVED lines=27> */
.L_x_5472:
[----:B------:R-:W-:Y:S01]  /*d850*/  VIADD R15, R15, 0x38860 ;  /* 0x000388600f0f7836 */ /* 0x000fe20000000000 */
[----:B------:R-:W0:Y:S01]  /*d860*/  @P5 LDC R20, c[0x0][0x44c] ;  /* 0x00011300ff145b82 */ /* 0x000e220000000800 */
[----:B------:R-:W-:Y:S01]  /*d870*/  IMAD.MOV.U32 R21, RZ, RZ, R212 ;  /* 0x000000ffff157224 */ /* 0x000fe200078e00d4 */
[----:B------:R-:W-:Y:S01]  /*d880*/  ULDC UR38, c[0x0][0xad0] ;  /* 0x0002b40000267ab9 */ /* 0x000fe20000000800 */
[----:B------:R-:W-:Y:S01]  /*d890*/  ULDC UR39, c[0x0][0xad0] ;  /* 0x0002b40000277ab9 */ /* 0x000fe20000000800 */
[----:B------:R-:W-:Y:S01]  /*d8a0*/  PRMT R15, R190, 0x654, R15 ;  /* 0x00000654be0f7816 */ /* 0x000fe2000000000f */
[----:B------:R-:W-:Y:S01]  /*d8b0*/  ULDC UR36, c[0x0][0xa80] ;  /* 0x0002a00000247ab9 */ /* 0x000fe20000000800 */
[----:B------:R-:W-:Y:S01]  /*d8c0*/  ULDC UR37, c[0x0][0xa80] ;  /* 0x0002a00000257ab9 */ /* 0x000fe20000000800 */
[----:B------:R-:W-:Y:S01]  /*d8d0*/  BSSY B1, `(.L_x_5473) ;  /* 0x00003cd000017945 */ /* 0x000fe20003800000 */
[----:B------:R1:W-:Y:S02]  /*d8e0*/  SYNCS.ARRIVE.TRANS64.RED.A1T0 RZ, [R15+URZ], RZ ;  /* 0x000000ff0fff79a7 */ /* 0x0003e4000810043f */
[----:B-1----:R-:W1:Y:S01]  /*d8f0*/  @P5 LDC R15, c[0x0][0x450] ;  /* 0x00011400ff0f5b82 */ /* 0x002e620000000800 */
[----:B0-----:R-:W-:-:S05]  /*d900*/  @P5 IMAD.HI.U32 R20, R212, R20, RZ ;  /* 0x00000014d4145227 */ /* 0x001fca00078e00ff */
[----:B-1----:R-:W-:-:S04]  /*d910*/  @P5 SHF.R.U32.HI R21, RZ, R15, R20 ;  /* 0x0000000fff155219 */ /* 0x002fc80000011614 */
[----:B------:R-:W-:-:S04]  /*d920*/  IADD3 R15, R21, R210, -R207 ;  /* 0x000000d2150f7210 */ /* 0x000fc80007ffe8cf */
[----:B------:R-:W-:-:S04]  /*d930*/  SHF.R.S32.HI R20, RZ, 0x1f, R15 ;  /* 0x0000001fff147819 */ /* 0x000fc8000001140f */
[----:B------:R-:W-:Y:S01]  /*d940*/  LEA.HI R20, R20, R15, RZ, 0x6 ;  /* 0x0000000f14147211 */ /* 0x000fe200078f30ff */
[----:B------:R-:W-:-:S03]  /*d950*/  VIADD R15, R169, 0xfffffffe ;  /* 0xfffffffea90f7836 */ /* 0x000fc60000000000 */
[----:B------:R-:W-:-:S04]  /*d960*/  SHF.R.S32.HI R211, RZ, 0x6, R20 ;  /* 0x00000006ffd37819 */ /* 0x000fc80000011414 */
[----:B------:R-:W-:-:S04]  /*d970*/  VIMNMX R211, RZ, R211, !PT ;  /* 0x000000d3ffd37248 */ /* 0x000fc80007fe0100 */
[----:B------:R-:W-:-:S13]  /*d980*/  ISETP.GE.AND P1, PT, R15, R211, PT ;  /* 0x000000d30f00720c */ /* 0x000fda0003f26270 */
[----:B------:R-:W-:Y:S05]  /*d990*/  @!P1 BRA `(.L_x_5474) ;  /* 0x0000003c00009947 */ /* 0x000fea0003800000 */
[----:B------:R-:W-:Y:S01]  /*d9a0*/  BSSY B0, `(.L_x_5474) ;  /* 0x00003bf000007945 */ /* 0x000fe20003800000 */
[----:B------:R-:W-:Y:S02]  /*d9b0*/  IMAD.MOV.U32 R197, RZ, RZ, R168 ;  /* 0x000000ffffc57224 */ /* 0x000fe400078e00a8 */
[----:B------:R-:W-:Y:S02]  /*d9c0*/  IMAD.MOV.U32 R21, RZ, RZ, R14 ;  /* 0x000000ffff157224 */ /* 0x000fe400078e000e */
[----:B------:R-:W-:-:S07]  /*d9d0*/  IMAD.MOV.U32 R196, RZ, RZ, R19 ;  /* 0x000000ffffc47224 */ /* 0x000fce00078e0013 */
.L_x_5487:
[----:B------:R-:W-:-:S05]  /*d9e0*/  VIADD R19, R196, 0x1 ;  /* 0x00000001c4137836 */ /* 0x000fca0000000000 */
[----:B------:R-:W-:-:S04]  /*d9f0*/  ISETP.NE.AND P1, PT, R19, 0x2, PT ;  /* 0x000000021300780c */ /* 0x000fc80003f25270 */
[----:B------:R-:W-:Y:S02]  /*da00*/  SEL R13, RZ, 0x1, P1 ;  /* 0x00000001ff0d7807 */ /* 0x000fe40000800000 */
[----:B------:R-:W-:Y:S02]  /*da10*/  SEL R19, R19, RZ, P1 ;  /* 0x000000ff13137207 */ /* 0x000fe40000800000 */
[----:B------:R-:W-:Y:S01]  /*da20*/  LOP3.LUT R23, R23, R13, RZ, 0x3c, !PT ;  /* 0x0000000d17177212 */ /* 0x000fe200078e3cff */
[----:B0-----:R-:W-:Y:S06]  /*da30*/  @!P0 BRA `(.L_x_5475) ;  /* 0x0000000000048947 */ /* 0x001fec0003800000 */
[----:B------:R-:W-:Y:S01]  /*da40*/  BPT.TRAP 0x1 ;  /* 0x000000040000795c */ /* 0x000fe20000300000 */
.L_x_5475:
[----:B------:R-:W-:Y:S01]  /*da50*/  IMAD R20, R19, 0x8, R18 ;  /* 0x0000000813147824 */ /* 0x000fe200078e0212 */
[----:B------:R-:W-:-:S04]  /*da60*/  SHF.L.U32 R13, R23, 0x1f, RZ ;  /* 0x0000001f170d7819 */ /* 0x000fc800000006ff */
[----:B------:R0:W1:Y:S01]  /*da70*/  SYNCS.PHASECHK.TRANS64.TRYWAIT P1, [R20+URZ+0x38830], R13 ;  /* 0x0388300d140075a7 */ /* 0x000062000802017f */
[----:B------:R-:W-:Y:S05]  /*da80*/  @!P0 BRA `(.L_x_5476) ;  /* 0x0000000000048947 */ /* 0x000fea0003800000 */
[----:B------:R-:W-:Y:S01]  /*da90*/  BPT.TRAP 0x1 ;  /* 0x000000040000795c */ /* 0x000fe20000300000 */
.L_x_5476:
[----:B------:R-:W-:Y:S01]  /*daa0*/  BSSY B2, `(.L_x_5477) ;  /* 0x0000006000027945 */ /* 0x000fe20003800000 */
[----:B------:R-:W-:Y:S02]  /*dab0*/  IMAD R156, R19, 0x200, R204 ;  /* 0x00000200139c7824 */ /* 0x000fe400078e02cc */
[----:B------:R-:W-:Y:S01]  /*dac0*/  IMAD.MOV.U32 R157, RZ, RZ, 0x40000040 ;  /* 0x40000040ff9d7424 */ /* 0x000fe200078e00ff */
[----:B-1----:R-:W-:Y:S06]  /*dad0*/  @P1 BRA `(.L_x_5478) ;  /* 0x0000000000081947 */ /* 0x002fec0003800000 */
[----:B------:R-:W1:Y:S02]  /*dae0*/  SYNCS.PHASECHK.TRANS64.TRYWAIT P1, [R20+URZ+0x38830], R13 ;  /* 0x0388300d140075a7 */ /* 0x000e64000802017f */
[----:B-1----:R-:W-:Y:S05]  /*daf0*/  @!P1 BRA `(.L_x_5479) ;  /* 0x0000014000fc9947 */ /* 0x002fea0003800000 */
.L_x_5478:
[----:B------:R-:W-:Y:S05]  /*db00*/  BSYNC B2 ;  /* 0x0000000000027941 */ /* 0x000fea0003800000 */
.L_x_5477:
        /* <DEDUP_REMOVED lines=36> */
.L_x_5480:
[----:B------:R2:W3:Y:S01]  /*dd50*/  SYNCS.PHASECHK.TRANS64.TRYWAIT P1, [R20+URZ+0x38850], R13 ;  /* 0x0388500d140075a7 */ /* 0x0004e2000802017f */
[----:B------:R-:W-:Y:S05]  /*dd60*/  @!P0 BRA `(.L_x_5481) ;  /* 0x0000000000048947 */ /* 0x000fea0003800000 */
[----:B------:R-:W-:Y:S01]  /*dd70*/  BPT.TRAP 0x1 ;  /* 0x000000040000795c */ /* 0x000fe20000300000 */
.L_x_5481:
[----:B------:R-:W-:Y:S04]  /*dd80*/  BSSY B2, `(.L_x_5482) ;  /* 0x0000004000027945 */ /* 0x000fe80003800000 */
[----:B---3--:R-:W-:Y:S05]  /*dd90*/  @P1 BRA `(.L_x_5483) ;  /* 0x0000000000081947 */ /* 0x008fea0003800000 */
[----:B------:R-:W3:Y:S02]  /*dda0*/  SYNCS.PHASECHK.TRANS64.TRYWAIT P1, [R20+URZ+0x38850], R13 ;  /* 0x0388500d140075a7 */ /* 0x000ee4000802017f */
[----:B---3--:R-:W-:Y:S05]  /*ddb0*/  @!P1 BRA `(.L_x_5484) ;  /* 0x0000014000609947 */ /* 0x008fea0003800000 */
.L_x_5483:
[----:B------:R-:W-:Y:S05]  /*ddc0*/  BSYNC B2 ;  /* 0x0000000000027941 */ /* 0x000fea0003800000 */
.L_x_5482:
[----:B------:R-:W-:Y:S01]  /*ddd0*/  IMAD R198, R19, 0x1000, R205 ;  /* 0x0000100013c67824 */ /* 0x000fe200078e02cd */
[----:B------:R-:W-:Y:S01]  /*dde0*/  R2UR UR4, R2 ;  /* 0x00000000020472ca */ /* 0x000fe200000e0000 */
[----:B------:R-:W-:Y:S01]  /*ddf0*/  IMAD.MOV.U32 R199, RZ, RZ, 0x40000040 ;  /* 0x40000040ffc77424 */ /* 0x000fe200078e00ff */
[----:B------:R-:W-:Y:S01]  /*de00*/  R2UR UR5, R3 ;  /* 0x00000000030572ca */ /* 0x000fe200000e0000 */
[----:B------:R-:W-:Y:S01]  /*de10*/  WARPGROUP.ARRIVE ;  /* 0x00000000000079c5 */ /* 0x000fe20000000000 */
[----:B------:R-:W-:Y:S01]  /*de20*/  R2UR UR6, R198 ;  /* 0x00000000c60672ca */ /* 0x000fe200000e0000 */
[----:B------:R-:W-:Y:S01]  /*de30*/  VIADD R200, R2, 0x2 ;  /* 0x0000000202c87836 */ /* 0x000fe20000000000 */
[----:B------:R-:W-:Y:S01]  /*de40*/  R2UR UR7, R199 ;  /* 0x00000000c70772ca */ /* 0x000fe200000e0000 */
[----:B------:R-:W-:Y:S02]  /*de50*/  IMAD.MOV.U32 R201, RZ, RZ, 0x40000040 ;  /* 0x40000040ffc97424 */ /* 0x000fe400078e00ff */
[----:B------:R-:W4:Y:S01]  /*de60*/  S2R R14, SR_TID.X ;  /* 0x00000000000e7919 */ /* 0x000f220000002100 */
[----:B------:R-:W-:-:S02]  /*de70*/  VIADD R202, R198, 0x800 ;  /* 0x00000800c6ca7836 */ /* 0x000fc40000000000 */
[----:B------:R-:W-:-:S07]  /*de80*/  VIADD R203, R2, 0x800 ;  /* 0x0000080002cb7836 */ /* 0x000fce0000000000 */
        /* <DEDUP_REMOVED lines=9> */
[----:B----4-:R-:W-:-:S05]  /*df20*/  SHF.R.U32.HI R14, RZ, 0x7, R14 ;  /* 0x00000007ff0e7819 */ /* 0x010fca000001160e */
[----:B0123--:R0:W1:Y:S02]  /*df30*/  SHFL.IDX PT, R13, R14, RZ, 0x1f ;  /* 0x00001fff0e0d7589 */ /* 0x00f06400000e0000 */
[----:B0-----:R-:W-:Y:S01]  /*df40*/  IMAD.MOV.U32 R14, RZ, RZ, 0x4 ;  /* 0x00000004ff0e7424 */ /* 0x001fe200078e00ff */
        /* <DEDUP_REMOVED lines=208> */
[----:B------:R-:W-:Y:S02]  /*ec50*/  VIADD R203, R198, 0xa00 ;  /* 0x00000a00c6cb7836 */ /* 0x000fe40000000000 */
[----:B------:R-:W-:Y:S01]  /*ec60*/  IMAD.IADD R200, R202, 0x1, R13 ;  /* 0x00000001cac87824 */ /* 0x000fe200078e020d */
[----:B------:R-:W-:-:S02]  /*ec70*/  WARPGROUP.DEPBAR.LE gsb0, 0x0 ;  /* 0x00008000000079c5 */ /* 0x000fc40000010000 */
[----:B------:R-:W-:-:S07]  /*ec80*/  WARPGROUP.ARRIVE ;  /* 0x00000000000079c5 */ /* 0x000fce0000000000 */
        /* <DEDUP_REMOVED lines=123> */
[----:B------:R-:W-:Y:S01]  /*f440*/  IMAD.IADD R202, R14, 0x1, R202 ;  /* 0x000000010eca7824 */ /* 0x000fe200078e02ca */
[----:B------:R-:W-:Y:S01]  /*f450*/  R2UR UR6, R200 ;  /* 0x00000000c80672ca */ /* 0x000fe200000e0000 */
[----:B------:R-:W-:Y:S01]  /*f460*/  IMAD.IADD R200, R203, 0x1, R14 ;  /* 0x00000001cbc87824 */ /* 0x000fe200078e020e */
[----:B------:R-:W-:Y:S01]  /*f470*/  R2UR UR7, R201 ;  /* 0x00000000c90772ca */ /* 0x000fe200000e0000 */
[----:B------:R-:W-:-:S02]  /*f480*/  IMAD.MOV.U32 R201, RZ, RZ, 0x40000040 ;  /* 0x40000040ffc97424 */ /* 0x000fc400078e00ff */
        /* <DEDUP_REMOVED lines=28> */
.L_x_5485:
[----:B------:R-:W2:Y:S01]  /*f650*/  LDL R13, [R1+0x8] ;  /* 0x00000800010d7983 */ /* 0x000ea20000100800 */
[----:B------:R-:W0:Y:S02]  /*f660*/  LDC R14, c[0x0][0x448] ;  /* 0x00011200ff0e7b82 */ /* 0x000e240000000800 */
[----:B0-----:R-:W-:-:S13]  /*f670*/  ISETP.NE.AND P1, PT, R14, 0x1, PT ;  /* 0x000000010e00780c */ /* 0x001fda0003f25270 */
[----:B------:R-:W0:Y:S08]  /*f680*/  @P1 LDC R198, c[0x0][0x44c] ;  /* 0x00011300ffc61b82 */ /* 0x000e300000000800 */
[----:B------:R-:W1:Y:S01]  /*f690*/  @P1 LDC R14, c[0x0][0x450] ;  /* 0x00011400ff0e1b82 */ /* 0x000e620000000800 */
[----:B------:R-:W-:Y:S01]  /*f6a0*/  FMUL.FTZ R155, R155, UR39 ;  /* 0x000000279b9b7c20 */ /* 0x000fe20008410000 */
[----:B------:R-:W-:Y:S01]  /*f6b0*/  FMUL.FTZ R158, R158, UR39 ;  /* 0x000000279e9e7c20 */ /* 0x000fe20008410000 */
[----:B------:R-:W-:-:S04]  /*f6c0*/  FMUL.FTZ R159, R159, UR39 ;  /* 0x000000279f9f7c20 */ /* 0x000fc80008410000 */
[----:B------:R-:W-:Y:S01]  /*f6d0*/  MUFU.TANH R155, R155 ;  /* 0x0000009b009b7308 */ /* 0x000fe20000002400 */
[----:B------:R-:W-:-:S07]  /*f6e0*/  FMUL.FTZ R162, R162, UR39 ;  /* 0x00000027a2a27c20 */ /* 0x000fce0008410000 */
        /* <DEDUP_REMOVED lines=20> */
[----:B------:R-:W-:Y:S08]  /*f830*/  MUFU.TANH R178, R178 ;  /* 0x000000b200b27308 */ /* 0x000ff00000002400 */
[----:B------:R-:W-:Y:S08]  /*f840*/  MUFU.TANH R179, R179 ;  /* 0x000000b300b37308 */ /* 0x000ff00000002400 */
[----:B------:R-:W-:Y:S01]  /*f850*/  MUFU.TANH R182, R182 ;  /* 0x000000b600b67308 */ /* 0x000fe20000002400 */
[----:B--2---:R-:W-:-:S04]  /*f860*/  IMAD.IADD R13, R13, 0x1, R212 ;  /* 0x000000010d0d7824 */ /* 0x004fc800078e02d4 */
[----:B0-----:R-:W-:-:S05]  /*f870*/  @P1 IMAD.HI.U32 R198, R13, R198, RZ ;  /* 0x000000c60dc61227 */ /* 0x001fca00078e00ff */
[----:B-1----:R-:W-:Y:S01]  /*f880*/  @P1 SHF.R.U32.HI R13, RZ, R14, R198 ;  /* 0x0000000eff0d1219 */ /* 0x002fe200000116c6 */
[----:B------:R-:W-:Y:S01]  /*f890*/  FMUL.FTZ R198, R152, UR39 ;  /* 0x0000002798c67c20 */ /* 0x000fe20008410000 */
[----:B------:R-:W-:-:S03]  /*f8a0*/  FMUL.FTZ R152, R153, UR39 ;  /* 0x0000002799987c20 */ /* 0x000fc60008410000 */
[----:B------:R-:W-:Y:S04]  /*f8b0*/  SHFL.IDX PT, R153, R13, RZ, 0x1c1f ;  /* 0x001c1fff0d997589 */ /* 0x000fe800000e0000 */
[----:B------:R-:W0:Y:S01]  /*f8c0*/  SHFL.IDX PT, R13, R13, 0x1, 0x1c1f ;  /* 0x003c1f000d0d7f89 */ /* 0x000e2200000e0000 */
[----:B------:R-:W-:Y:S01]  /*f8d0*/  FMUL.FTZ R14, R154, UR39 ;  /* 0x000000279a0e7c20 */ /* 0x000fe20008410000 */
[----:B------:R-:W-:Y:S01]  /*f8e0*/  FMUL.FTZ R154, R156, UR39 ;  /* 0x000000279c9a7c20 */ /* 0x000fe20008410000 */
[----:B------:R-:W-:-:S04]  /*f8f0*/  IMAD.MOV.U32 R156, RZ, RZ, -0x40 ;  /* 0xffffffc0ff9c7424 */ /* 0x000fc800078e00ff */
[----:B------:R-:W-:Y:S01]  /*f900*/  IMAD R156, R15, R156, 0x1 ;  /* 0x000000010f9c7424 */ /* 0x000fe200078e029c */
[----:B------:R-:W1:Y:S04]  /*f910*/  MUFU.TANH R14, R14 ;  /* 0x0000000e000e7308 */ /* 0x000e680000002400 */
[----:B------:R-:W-:-:S05]  /*f920*/  IADD3 R156, R210, R156, -R193 ;  /* 0x0000009cd29c7210 */ /* 0x000fca0007ffe8c1 */
[----:B------:R-:W-:-:S04]  /*f930*/  IMAD.IADD R156, R156, 0x1, -R207 ;  /* 0x000000019c9c7824 */ /* 0x000fc800078e0acf */
[----:B0-----:R-:W-:-:S05]  /*f940*/  IMAD.IADD R13, R156, 0x1, R13 ;  /* 0x000000019c0d7824 */ /* 0x001fca00078e020d */
[----:B------:R-:W-:-:S04]  /*f950*/  ISETP.GT.AND P6, PT, R13, RZ, PT ;  /* 0x000000ff0d00720c */ /* 0x000fc80003fc4270 */
[----:B-1----:R-:W-:Y:S02]  /*f960*/  FSEL R14, R14, -INF , P6 ;  /* 0xff8000000e0e7808 */ /* 0x002fe40003000000 */
[----:B------:R-:W-:-:S04]  /*f970*/  ISETP.GT.AND P6, PT, R13, 0x1, PT ;  /* 0x000000010d00780c */ /* 0x000fc80003fc4270 */
[----:B------:R-:W-:Y:S02]  /*f980*/  FSEL R155, R155, -INF , P6 ;  /* 0xff8000009b9b7808 */ /* 0x000fe40003000000 */
        /* <DEDUP_REMOVED lines=26> */
[----:B------:R-:W-:Y:S02]  /*fb30*/  ISETP.GT.AND P6, PT, R13, 0x39, PT ;  /* 0x000000390d00780c */ /* 0x000fe40003fc4270 */
[----:B------:R-:W-:-:S04]  /*fb40*/  FMNMX.FTZ R13, R14, R197, !PT ;  /* 0x000000c50e0d7209 */ /* 0x000fc80007810000 */
[----:B------:R-:W-:-:S04]  /*fb50*/  FMNMX.FTZ R13, R155, R13, !PT ;  /* 0x0000000d9b0d7209 */ /* 0x000fc80007810000 */
[----:B------:R-:W-:-:S04]  /*fb60*/  FMNMX.FTZ R13, R158, R13, !PT ;  /* 0x0000000d9e0d7209 */ /* 0x000fc80007810000 */
[----:B------:R-:W-:-:S04]  /*fb70*/  FMNMX.FTZ R13, R159, R13, !PT ;  /* 0x0000000d9f0d7209 */ /* 0x000fc80007810000 */
[----:B------:R-:W-:-:S04]  /*fb80*/  FMNMX.FTZ R13, R162, R13, !PT ;  /* 0x0000000da20d7209 */ /* 0x000fc80007810000 */
[----:B------:R-:W-:-:S04]  /*fb90*/  FMNMX.FTZ R13, R163, R13, !PT ;  /* 0x0000000da30d7209 */ /* 0x000fc80007810000 */
[----:B------:R-:W-:-:S04]  /*fba0*/  FMNMX.FTZ R13, R166, R13, !PT ;  /* 0x0000000da60d7209 */ /* 0x000fc80007810000 */
[----:B------:R-:W-:Y:S01]  /*fbb0*/  FMNMX.FTZ R13, R167, R13, !PT ;  /* 0x0000000da70d7209 */ /* 0x000fe20007810000 */
[----:B------:R-:W-:-:S03]  /*fbc0*/  FMUL.FTZ R183, R183, UR39 ;  /* 0x00000027b7b77c20 */ /* 0x000fc60008410000 */
[----:B------:R-:W-:Y:S01]  /*fbd0*/  FMNMX.FTZ R13, R170, R13, !PT ;  /* 0x0000000daa0d7209 */ /* 0x000fe20007810000 */
[----:B------:R-:W-:-:S03]  /*fbe0*/  FMUL.FTZ R157, R157, UR39 ;  /* 0x000000279d9d7c20 */ /* 0x000fc60008410000 */
[----:B------:R-:W-:Y:S01]  /*fbf0*/  FMNMX.FTZ R13, R171, R13, !PT ;  /* 0x0000000dab0d7209 */ /* 0x000fe20007810000 */
[----:B------:R-:W0:Y:S01]  /*fc00*/  MUFU.TANH R183, R183 ;  /* 0x000000b700b77308 */ /* 0x000e220000002400 */
[----:B------:R-:W-:Y:S01]  /*fc10*/  FMUL.FTZ R165, R165, UR39 ;  /* 0x00000027a5a57c20 */ /* 0x000fe20008410000 */
[----:B------:R-:W-:Y:S01]  /*fc20*/  FMUL.FTZ R168, R168, UR39 ;  /* 0x00000027a8a87c20 */ /* 0x000fe20008410000 */
[----:B------:R-:W-:-:S05]  /*fc30*/  FMNMX.FTZ R13, R174, R13, !PT ;  /* 0x0000000dae0d7209 */ /* 0x000fca0007810000 */
[----:B------:R-:W1:Y:S01]  /*fc40*/  MUFU.TANH R152, R152 ;  /* 0x0000009800987308 */ /* 0x000e620000002400 */
[----:B------:R-:W-:-:S07]  /*fc50*/  FMNMX.FTZ R13, R175, R13, !PT ;  /* 0x0000000daf0d7209 */ /* 0x000fce0007810000 */
[----:B------:R-:W2:Y:S01]  /*fc60*/  MUFU.TANH R154, R154 ;  /* 0x0000009a009a7308 */ /* 0x000ea20000002400 */
[----:B------:R-:W-:Y:S01]  /*fc70*/  IMAD.IADD R153, R156, 0x1, R153 ;  /* 0x000000019c997824 */ /* 0x000fe200078e0299 */
[----:B------:R-:W-:-:S06]  /*fc80*/  FMNMX.FTZ R13, R178, R13, !PT ;  /* 0x0000000db20d7209 */ /* 0x000fcc0007810000 */
[----:B------:R-:W3:Y:S01]  /*fc90*/  MUFU.TANH R157, R157 ;  /* 0x0000009d009d7308 */ /* 0x000ee20000002400 */
[----:B------:R-:W-:-:S07]  /*fca0*/  FMNMX.FTZ R13, R179, R13, !PT ;  /* 0x0000000db30d7209 */ /* 0x000fce0007810000 */
[----:B------:R-:W4:Y:S01]  /*fcb0*/  MUFU.TANH R165, R165 ;  /* 0x000000a500a57308 */ /* 0x000f220000002400 */
[----:B------:R-:W-:-:S07]  /*fcc0*/  ISETP.GT.AND P4, PT, R153, 0x1, PT ;  /* 0x000000019900780c */ /* 0x000fce0003f84270 */
[----:B------:R-:W5:Y:S01]  /*fcd0*/  MUFU.TANH R168, R168 ;  /* 0x000000a800a87308 */ /* 0x000f620000002400 */
[C---:B------:R-:W-:Y:S02]  /*fce0*/  ISETP.GT.AND P3, PT, R153.reuse, 0x8, PT ;  /* 0x000000089900780c */ /* 0x040fe40003f64270 */
[----:B------:R-:W-:Y:S02]  /*fcf0*/  ISETP.GT.AND P2, PT, R153, 0x9, PT ;  /* 0x000000099900780c */ /* 0x000fe40003f44270 */
[----:B0-----:R-:W-:Y:S02]  /*fd00*/  FSEL R183, R183, -INF , P6 ;  /* 0xff800000b7b77808 */ /* 0x001fe40003000000 */
[----:B------:R-:W-:Y:S01]  /*fd10*/  FMNMX.FTZ R13, R182, R13, !PT ;  /* 0x0000000db60d7209 */ /* 0x000fe20007810000 */
[----:B------:R-:W-:Y:S01]  /*fd20*/  FMUL.FTZ R200, R161, UR39 ;  /* 0x00000027a1c87c20 */ /* 0x000fe20008410000 */
[----:B-1----:R-:W-:Y:S02]  /*fd30*/  FSEL R156, R152, -INF , P4 ;  /* 0xff800000989c7808 */ /* 0x002fe40002000000 */
[----:B--2---:R-:W-:-:S02]  /*fd40*/  FSEL R152, R154, -INF , P3 ;  /* 0xff8000009a987808 */ /* 0x004fc40001800000 */
[----:B------:R-:W-:Y:S02]  /*fd50*/  ISETP.GT.AND P3, PT, R153, 0x19, PT ;  /* 0x000000199900780c */ /* 0x000fe40003f64270 */
[----:B---3--:R-:W-:Y:S02]  /*fd60*/  FSEL R161, R157, -INF , P2 ;  /* 0xff8000009da17808 */ /* 0x008fe40001000000 */
[----:B------:R-:W-:Y:S02]  /*fd70*/  ISETP.GT.AND P2, PT, R153, 0x20, PT ;  /* 0x000000209900780c */ /* 0x000fe40003f44270 */
[----:B------:R-:W-:Y:S02]  /*fd80*/  FMNMX.FTZ R13, R183, R13, !PT ;  /* 0x0000000db70d7209 */ /* 0x000fe40007810000 */
[----:B----4-:R-:W-:Y:S02]  /*fd90*/  FSEL R157, R165, -INF , P3 ;  /* 0xff800000a59d7808 */ /* 0x010fe40001800000 */
[----:B-----5:R-:W-:-:S02]  /*fda0*/  FSEL R165, R168, -INF , P2 ;  /* 0xff800000a8a57808 */ /* 0x020fc40001000000 */
[----:B------:R-:W0:Y:S01]  /*fdb0*/  SHFL.BFLY PT, R168, R13, 0x2, 0x1f ;  /* 0x0c401f000da87f89 */ /* 0x000e2200000e0000 */
[----:B------:R-:W-:Y:S01]  /*fdc0*/  FMUL.FTZ R199, R160, UR39 ;  /* 0x00000027a0c77c20 */ /* 0x000fe20008410000 */
[----:B------:R-:W1:Y:S01]  /*fdd0*/  MUFU.TANH R198, R198 ;  /* 0x000000c600c67308 */ /* 0x000e620000002400 */
[----:B0-----:R-:W-:-:S05]  /*fde0*/  FMNMX.FTZ R168, R13, R168, !PT ;  /* 0x000000a80da87209 */ /* 0x001fca0007810000 */
[----:B------:R-:W0:Y:S02]  /*fdf0*/  SHFL.BFLY PT, R13, R168, 0x1, 0x1f ;  /* 0x0c201f00a80d7f89 */ /* 0x000e2400000e0000 */
[----:B------:R-:W2:Y:S01]  /*fe00*/  MUFU.TANH R199, R199 ;  /* 0x000000c700c77308 */ /* 0x000ea20000002400 */
[C---:B------:R-:W-:Y:S02]  /*fe10*/  ISETP.GT.AND P5, PT, R153.reuse, RZ, PT ;  /* 0x000000ff9900720c */ /* 0x040fe40003fa4270 */
[----:B------:R-:W-:Y:S02]  /*fe20*/  ISETP.GT.AND P1, PT, R153, 0x10, PT ;  /* 0x000000109900780c */ /* 0x000fe40003f24270 */
[----:B-1----:R-:W-:-:S03]  /*fe30*/  FSEL R160, R198, -INF , P5 ;  /* 0xff800000c6a07808 */ /* 0x002fc60002800000 */
[----:B------:R-:W1:Y:S01]  /*fe40*/  MUFU.TANH R200, R200 ;  /* 0x000000c800c87308 */ /* 0x000e620000002400 */
[----:B------:R-:W-:Y:S01]  /*fe50*/  FMUL.FTZ R201, R164, UR39 ;  /* 0x00000027a4c97c20 */ /* 0x000fe20008410000 */
[----:B------:R-:W-:Y:S01]  /*fe60*/  FMUL.FTZ R202, R169, UR39 ;  /* 0x00000027a9ca7c20 */ /* 0x000fe20008410000 */
[----:B0-----:R-:W-:-:S04]  /*fe70*/  FMNMX.FTZ R168, R168, R13, !PT ;  /* 0x0000000da8a87209 */ /* 0x001fc80007810000 */
[C---:B------:R-:W-:Y:S02]  /*fe80*/  FSETP.NEU.FTZ.AND P6, PT, R168.reuse, -INF , PT ;  /* 0xff800000a800780b */ /* 0x040fe40003fdd000 */
[----:B--2---:R-:W-:Y:S02]  /*fe90*/  FSEL R198, R199, -INF , P1 ;  /* 0xff800000c7c67808 */ /* 0x004fe40000800000 */
[C---:B------:R-:W-:Y:S01]  /*fea0*/  FSEL R199, R168.reuse, RZ, P6 ;  /* 0x000000ffa8c77208 */ /* 0x040fe20003000000 */
[----:B------:R-:W-:Y:S01]  /*feb0*/  IMAD.U32 R13, RZ, RZ, UR37 ;  /* 0x00000025ff0d7e24 */ /* 0x000fe2000f8e00ff */
[----:B------:R-:W0:Y:S03]  /*fec0*/  MUFU.TANH R201, R201 ;  /* 0x000000c900c97308 */ /* 0x000e260000002400 */
[----:B------:R-:W-:Y:S01]  /*fed0*/  FADD.FTZ R199, -R199, R197 ;  /* 0x000000c5c7c77221 */ /* 0x000fe20000010100 */
[----:B------:R-:W-:Y:S01]  /*fee0*/  FMUL.FTZ R197, R168, R13 ;  /* 0x0000000da8c57220 */ /* 0x000fe20000410000 */
[----:B------:R-:W-:-:S03]  /*fef0*/  ISETP.GT.AND P5, PT, R153, 0x11, PT ;  /* 0x000000119900780c */ /* 0x000fc60003fa4270 */
[----:B------:R-:W2:Y:S01]  /*ff00*/  MUFU.TANH R202, R202 ;  /* 0x000000ca00ca7308 */ /* 0x000ea20000002400 */
[----:B------:R-:W-:Y:S02]  /*ff10*/  FSEL R197, R197, RZ, P6 ;  /* 0x000000ffc5c57208 */ /* 0x000fe40003000000 */
[----:B-1----:R-:W-:-:S03]  /*ff20*/  FSEL R164, R200, -INF , P5 ;  /* 0xff800000c8a47808 */ /* 0x002fc60002800000 */
[-CC-:B------:R-:W-:Y:S01]  /*ff30*/  FFMA.FTZ R200, R174, R13.reuse, -R197.reuse ;  /* 0x0000000daec87223 */ /* 0x180fe200000108c5 */
[-CC-:B------:R-:W-:Y:S01]  /*ff40*/  FFMA.FTZ R14, R14, R13.reuse, -R197.reuse ;  /* 0x0000000d0e0e7223 */ /* 0x180fe200000108c5 */
[-C--:B------:R-:W-:Y:S01]  /*ff50*/  FMUL.FTZ R174, R199, R13.reuse ;  /* 0x0000000dc7ae7220 */ /* 0x080fe20000410000 */
[C---:B------:R-:W-:Y:S02]  /*ff60*/  ISETP.GT.AND P4, PT, R153.reuse, 0x18, PT ;  /* 0x000000189900780c */ /* 0x040fe40003f84270 */
[----:B------:R-:W-:Y:S01]  /*ff70*/  ISETP.GT.AND P1, PT, R153, 0x21, PT ;  /* 0x000000219900780c */ /* 0x000fe20003f24270 */
[-CC-:B------:R-:W-:Y:S01]  /*ff80*/  FFMA.FTZ R155, R155, R13.reuse, -R197.reuse ;  /* 0x0000000d9b9b7223 */ /* 0x180fe200000108c5 */
[----:B------:R-:W-:Y:S01]  /*ff90*/  MUFU.EX2 R14, R14 ;  /* 0x0000000e000e7308 */ /* 0x000fe20000000800 */
[----:B0-----:R-:W-:Y:S01]  /*ffa0*/  FSEL R169, R201, -INF , P4 ;  /* 0xff800000c9a97808 */ /* 0x001fe20002000000 */
[----:B------:R-:W-:Y:S01]  /*ffb0*/  FFMA.FTZ R158, R158, R13, -R197 ;  /* 0x0000000d9e9e7223 */ /* 0x000fe200000108c5 */
[----:B------:R-:W-:-:S02]  /*ffc0*/  ISETP.GT.AND P5, PT, R153, 0x29, PT ;  /* 0x000000299900780c */ /* 0x000fc40003fa4270 */
[----:B--2---:R-:W-:-:S03]  /*ffd0*/  FSEL R154, R202, -INF , P1 ;  /* 0xff800000ca9a7808 */ /* 0x004fc60000800000 */
[----:B------:R-:W0:Y:S01]  /*ffe0*/  MUFU.EX2 R174, R174 ;  /* 0x000000ae00ae7308 */ /* 0x000e220000000800 */
[C---:B------:R-:W-:Y:S02]  /*fff0*/  ISETP.GT.AND P4, PT, R153.reuse, 0x30, PT ;  /* 0x000000309900780c */ /* 0x040fe40003f84270 */
[C---:B------:R-:W-:Y:S02]  /*10000*/  ISETP.GT.AND P3, PT, R153.reuse, 0x31, PT ;  /* 0x000000319900780c */ /* 0x040fe40003f64270 */
[C---:B------:R-:W-:Y:S02]  /*10010*/  ISETP.GT.AND P2, PT, R153.reuse, 0x38, PT ;  /* 0x000000389900780c */ /* 0x040fe40003f44270 */
[C---:B------:R-:W-:Y:S02]  /*10020*/  ISETP.GT.AND P1, PT, R153.reuse, 0x39, PT ;  /* 0x000000399900780c */ /* 0x040fe40003f24270 */
[----:B------:R-:W-:Y:S02]  /*10030*/  ISETP.GT.AND P6, PT, R153, 0x28, PT ;  /* 0x000000289900780c */ /* 0x000fe40003fc4270 */
[----:B------:R-:W1:Y:S01]  /*10040*/  MUFU.EX2 R153, R155 ;  /* 0x0000009b00997308 */ /* 0x000e620000000800 */
[----:B------:R-:W-:-:S07]  /*10050*/  FFMA.FTZ R159, R159, R13, -R197 ;  /* 0x0000000d9f9f7223 */ /* 0x000fce00000108c5 */
[----:B------:R-:W2:Y:S01]  /*10060*/  MUFU.EX2 R155, R158 ;  /* 0x0000009e009b7308 */ /* 0x000ea20000000800 */
[----:B0-----:R-:W-:-:S07]  /*10070*/  FFMA.FTZ R12, R174, R12, R14 ;  /* 0x0000000cae0c7223 */ /* 0x001fce000001000e */
[----:B------:R-:W0:Y:S01]  /*10080*/  MUFU.EX2 R159, R159 ;  /* 0x0000009f009f7308 */ /* 0x000e220000000800 */
[----:B-1----:R-:W-:-:S04]  /*10090*/  FADD.FTZ R12, R153, R12 ;  /* 0x0000000c990c7221 */ /* 0x002fc80000010000 */
[----:B--2---:R-:W-:-:S04]  /*100a0*/  FADD.FTZ R12, R155, R12 ;  /* 0x0000000c9b0c7221 */ /* 0x004fc80000010000 */
[----:B0-----:R-:W-:Y:S01]  /*100b0*/  FADD.FTZ R158, R159, R12 ;  /* 0x0000000c9f9e7221 */ /* 0x001fe20000010000 */
[----:B------:R-:W-:-:S05]  /*100c0*/  VIADD R12, R20, 0x38840 ;  /* 0x00038840140c7836 */ /* 0x000fca0000000000 */
[----:B------:R-:W-:-:S04]  /*100d0*/  PRMT R12, R190, 0x654, R12 ;  /* 0x00000654be0c7816 */ /* 0x000fc8000000000c */
[----:B------:R0:W-:Y:S01]  /*100e0*/  SYNCS.ARRIVE.TRANS64.RED.A1T0 RZ, [R12+URZ], RZ ;  /* 0x000000ff0cff79a7 */ /* 0x0001e2000810043f */
[----:B------:R-:W-:Y:S02]  /*100f0*/  F2FP.BF16.F32.PACK_AB R153, R153, R14 ;  /* 0x0000000e9999723e */ /* 0x000fe400000010ff */
[----:B0-----:R-:W-:-:S04]  /*10100*/  FMNMX.FTZ R12, R160, R21, !PT ;  /* 0x00000015a00c7209 */ /* 0x001fc80007810000 */
[----:B------:R-:W-:-:S04]  /*10110*/  FMNMX.FTZ R14, R156, R12, !PT ;  /* 0x0000000c9c0e7209 */ /* 0x000fc80007810000 */
[----:B------:R-:W-:Y:S01]  /*10120*/  FMNMX.FTZ R14, R152, R14, !PT ;  /* 0x0000000e980e7209 */ /* 0x000fe20007810000 */
[----:B------:R-:W-:-:S03]  /*10130*/  FMUL.FTZ R172, R172, UR39 ;  /* 0x00000027acac7c20 */ /* 0x000fc60008410000 */
[----:B------:R-:W-:Y:S01]  /*10140*/  FMNMX.FTZ R14, R161, R14, !PT ;  /* 0x0000000ea10e7209 */ /* 0x000fe20007810000 */
[----:B------:R-:W-:-:S03]  /*10150*/  FMUL.FTZ R173, R173, UR39 ;  /* 0x00000027adad7c20 */ /* 0x000fc60008410000 */
[----:B------:R-:W-:Y:S01]  /*10160*/  FMNMX.FTZ R14, R198, R14, !PT ;  /* 0x0000000ec60e7209 */ /* 0x000fe20007810000 */
[----:B------:R-:W0:Y:S03]  /*10170*/  MUFU.TANH R172, R172 ;  /* 0x000000ac00ac7308 */ /* 0x000e260000002400 */
[----:B------:R-:W-:-:S05]  /*10180*/  FMNMX.FTZ R14, R164, R14, !PT ;  /* 0x0000000ea40e7209 */ /* 0x000fca0007810000 */
[----:B------:R1:W2:Y:S01]  /*10190*/  MUFU.TANH R12, R173 ;  /* 0x000000ad000c7308 */ /* 0x0002a20000002400 */
[----:B------:R-:W-:Y:S01]  /*101a0*/  FMNMX.FTZ R14, R169, R14, !PT ;  /* 0x0000000ea90e7209 */ /* 0x000fe20007810000 */
[----:B-1----:R-:W-:Y:S01]  /*101b0*/  FMUL.FTZ R173, R176, UR39 ;  /* 0x00000027b0ad7c20 */ /* 0x002fe20008410000 */
[----:B------:R-:W-:Y:S02]  /*101c0*/  FMUL.FTZ R176, R177, UR39 ;  /* 0x00000027b1b07c20 */ /* 0x000fe40008410000 */
[----:B------:R-:W-:Y:S01]  /*101d0*/  FMNMX.FTZ R14, R157, R14, !PT ;  /* 0x0000000e9d0e7209 */ /* 0x000fe20007810000 */
[----:B------:R-:W-:Y:S02]  /*101e0*/  FMUL.FTZ R177, R180, UR39 ;  /* 0x00000027b4b17c20 */ /* 0x000fe40008410000 */
[----:B------:R-:W1:Y:S01]  /*101f0*/  MUFU.TANH R173, R173 ;  /* 0x000000ad00ad7308 */ /* 0x000e620000002400 */
[----:B------:R-:W-:Y:S01]  /*10200*/  FMNMX.FTZ R14, R165, R14, !PT ;  /* 0x0000000ea50e7209 */ /* 0x000fe20007810000 */
[----:B------:R-:W-:Y:S01]  /*10210*/  FMUL.FTZ R181, R181, UR39 ;  /* 0x00000027b5b57c20 */ /* 0x000fe20008410000 */
[----:B0-----:R-:W-:-:S05]  /*10220*/  FSEL R172, R172, -INF , P6 ;  /* 0xff800000acac7808 */ /* 0x001fca0003000000 */
[----:B------:R-:W0:Y:S01]  /*10230*/  MUFU.TANH R176, R176 ;  /* 0x000000b000b07308 */ /* 0x000e220000002400 */
[----:B------:R-:W-:Y:S02]  /*10240*/  FMNMX.FTZ R14, R154, R14, !PT ;  /* 0x0000000e9a0e7209 */ /* 0x000fe40007810000 */
[----:B--2---:R-:W-:-:S05]  /*10250*/  FSEL R180, R12, -INF , P5 ;  /* 0xff8000000cb47808 */ /* 0x004fca0002800000 */
[----:B------:R-:W2:Y:S01]  /*10260*/  MUFU.TANH R177, R177 ;  /* 0x000000b100b17308 */ /* 0x000ea20000002400 */
[----:B------:R-:W-:Y:S02]  /*10270*/  FMNMX.FTZ R14, R172, R14, !PT ;  /* 0x0000000eac0e7209 */ /* 0x000fe40007810000 */
[----:B-1----:R-:W-:-:S05]  /*10280*/  FSEL R173, R173, -INF , P4 ;  /* 0xff800000adad7808 */ /* 0x002fca0002000000 */
[----:B------:R-:W1:Y:S01]  /*10290*/  MUFU.TANH R181, R181 ;  /* 0x000000b500b57308 */ /* 0x000e620000002400 */
[----:B------:R-:W-:Y:S02]  /*102a0*/  FMNMX.FTZ R14, R180, R14, !PT ;  /* 0x0000000eb40e7209 */ /* 0x000fe40007810000 */
[----:B0-----:R-:W-:Y:S02]  /*102b0*/  FSEL R176, R176, -INF , P3 ;  /* 0xff800000b0b07808 */ /* 0x001fe40001800000 */
[----:B------:R-:W-:Y:S02]  /*102c0*/  FMNMX.FTZ R14, R173, R14, !PT ;  /* 0x0000000ead0e7209 */ /* 0x000fe40007810000 */
[----:B--2---:R-:W-:Y:S02]  /*102d0*/  FSEL R177, R177, -INF , P2 ;  /* 0xff800000b1b17808 */ /* 0x004fe40001000000 */
[----:B------:R-:W-:-:S04]  /*102e0*/  FMNMX.FTZ R14, R176, R14, !PT ;  /* 0x0000000eb00e7209 */ /* 0x000fc80007810000 */
[----:B------:R-:W-:Y:S02]  /*102f0*/  FMNMX.FTZ R14, R177, R14, !PT ;  /* 0x0000000eb10e7209 */ /* 0x000fe40007810000 */
[----:B-1----:R-:W-:-:S04]  /*10300*/  FSEL R181, R181, -INF , P1 ;  /* 0xff800000b5b57808 */ /* 0x002fc80000800000 */
[----:B------:R-:W-:-:S05]  /*10310*/  FMNMX.FTZ R14, R181, R14, !PT ;  /* 0x0000000eb50e7209 */ /* 0x000fca0007810000 */
[----:B------:R-:W0:Y:S02]  /*10320*/  SHFL.BFLY PT, R12, R14, 0x2, 0x1f ;  /* 0x0c401f000e0c7f89 */ /* 0x000e2400000e0000 */
[----:B0-----:R-:W-:-:S05]  /*10330*/  FMNMX.FTZ R14, R14, R12, !PT ;  /* 0x0000000c0e0e7209 */ /* 0x001fca0007810000 */
[----:B------:R-:W0:Y:S02]  /*10340*/  SHFL.BFLY PT, R12, R14, 0x1, 0x1f ;  /* 0x0c201f000e0c7f89 */ /* 0x000e2400000e0000 */
[----:B0-----:R-:W-:Y:S01]  /*10350*/  FMNMX.FTZ R14, R14, R12, !PT ;  /* 0x0000000c0e0e7209 */ /* 0x001fe20007810000 */
[----:B------:R-:W-:-:S03]  /*10360*/  IMAD.MOV R12, RZ, RZ, -R225 ;  /* 0x000000ffff0c7224 */ /* 0x000fc600078e0ae1 */
[C---:B------:R-:W-:Y:S02]  /*10370*/  FSETP.NEU.FTZ.AND P2, PT, R14.reuse, -INF , PT ;  /* 0xff8000000e00780b */ /* 0x040fe40003f5d000 */
[----:B------:R-:W-:Y:S02]  /*10380*/  ISETP.NE.AND P1, PT, R193, R12, PT ;  /* 0x0000000cc100720c */ /* 0x000fe40003f25270 */
[----:B------:R-:W-:-:S05]  /*10390*/  FSEL R12, R14, RZ, P2 ;  /* 0x000000ff0e0c7208 */ /* 0x000fca0001000000 */
[----:B------:R-:W-:-:S04]  /*103a0*/  FADD.FTZ R21, -R12, R21 ;  /* 0x000000150c157221 */ /* 0x000fc80000010100 */
[-C--:B------:R-:W-:Y:S01]  /*103b0*/  FMUL.FTZ R21, R21, R13.reuse ;  /* 0x0000000d15157220 */ /* 0x080fe20000410000 */
[-CC-:B------:R-:W-:Y:S01]  /*103c0*/  FFMA.FTZ R162, R162, R13.reuse, -R197.reuse ;  /* 0x0000000da2a27223 */ /* 0x180fe200000108c5 */
[----:B------:R-:W-:-:S04]  /*103d0*/  FFMA.FTZ R170, R170, R13, -R197 ;  /* 0x0000000daaaa7223 */ /* 0x000fc800000108c5 */
[----:B------:R-:W0:Y:S01]  /*103e0*/  MUFU.EX2 R21, R21 ;  /* 0x0000001500157308 */ /* 0x000e220000000800 */
[----:B------:R-:W-:-:S07]  /*103f0*/  F2FP.BF16.F32.PACK_AB R155, R159, R155 ;  /* 0x0000009b9f9b723e */ /* 0x000fce00000010ff */
[----:B------:R-:W-:Y:S08]  /*10400*/  MUFU.EX2 R159, R162 ;  /* 0x000000a2009f7308 */ /* 0x000ff00000000800 */
[----:B------:R1:W-:Y:S02]  /*10410*/  MUFU.EX2 R162, R170 ;  /* 0x000000aa00a27308 */ /* 0x0003e40000000800 */
[----:B-1----:R-:W-:-:S04]  /*10420*/  @!P1 IMAD R170, R196, 0x40, R194 ;  /* 0x00000040c4aa9824 */ /* 0x002fc800078e02c2 */
[----:B------:R-:W-:-:S05]  /*10430*/  @!P1 IMAD R170, R170, 0x4, R18 ;  /* 0x00000004aaaa9824 */ /* 0x000fca00078e0212 */
[----:B0-----:R-:W-:Y:S04]  /*10440*/  @!P1 STS [R170+0x38400], R21 ;  /* 0x03840015aa009388 */ /* 0x001fe80000000800 */
[----:B------:R0:W-:Y:S02]  /*10450*/  @!P1 STS [R170+0x38420], R174 ;  /* 0x038420aeaa009388 */ /* 0x0001e40000000800 */
[----:B0-----:R-:W-:-:S05]  /*10460*/  FMUL.FTZ R170, R14, R13 ;  /* 0x0000000d0eaa7220 */ /* 0x001fca0000410000 */
[----:B------:R-:W-:-:S05]  /*10470*/  FSEL R170, R170, RZ, P2 ;  /* 0x000000ffaaaa7208 */ /* 0x000fca0001000000 */
[-CC-:B------:R-:W-:Y:S01]  /*10480*/  FFMA.FTZ R160, R160, R13.reuse, -R170.reuse ;  /* 0x0000000da0a07223 */ /* 0x180fe200000108aa */
[-CC-:B------:R-:W-:Y:S01]  /*10490*/  FFMA.FTZ R156, R156, R13.reuse, -R170.reuse ;  /* 0x0000000d9c9c7223 */ /* 0x180fe200000108aa */
[----:B------:R-:W-:-:S04]  /*104a0*/  FFMA.FTZ R152, R152, R13, -R170 ;  /* 0x0000000d98987223 */ /* 0x000fc800000108aa */
[----:B------:R-:W0:Y:S01]  /*104b0*/  MUFU.EX2 R160, R160 ;  /* 0x000000a000a07308 */ /* 0x000e220000000800 */
[-CC-:B------:R-:W-:Y:S01]  /*104c0*/  FFMA.FTZ R161, R161, R13.reuse, -R170.reuse ;  /* 0x0000000da1a17223 */ /* 0x180fe200000108aa */
[----:B------:R-:W-:-:S06]  /*104d0*/  FFMA.FTZ R198, R198, R13, -R170 ;  /* 0x0000000dc6c67223 */ /* 0x000fcc00000108aa */
[----:B------:R-:W1:Y:S01]  /*104e0*/  MUFU.EX2 R156, R156 ;  /* 0x0000009c009c7308 */ /* 0x000e620000000800 */
[-C--:B------:R-:W-:Y:S01]  /*104f0*/  FFMA.FTZ R163, R163, R13.reuse, -R197 ;  /* 0x0000000da3a37223 */ /* 0x080fe200000108c5 */
[----:B------:R-:W-:-:S06]  /*10500*/  FFMA.FTZ R164, R164, R13, -R170 ;  /* 0x0000000da4a47223 */ /* 0x000fcc00000108aa */
[----:B------:R0:W2:Y:S01]  /*10510*/  MUFU.EX2 R196, R152 ;  /* 0x0000009800c47308 */ /* 0x0000a20000000800 */
[-C--:B------:R-:W-:Y:S01]  /*10520*/  FFMA.FTZ R166, R166, R13.reuse, -R197 ;  /* 0x0000000da6a67223 */ /* 0x080fe200000108c5 */
[----:B------:R-:W-:-:S06]  /*10530*/  FFMA.FTZ R169, R169, R13, -R170 ;  /* 0x0000000da9a97223 */ /* 0x000fcc00000108aa */
[----:B------:R-:W3:Y:S01]  /*10540*/  MUFU.EX2 R161, R161 ;  /* 0x000000a100a17308 */ /* 0x000ee20000000800 */
[----:B0-----:R-:W-:Y:S01]  /*10550*/  FFMA.FTZ R152, R21, R0, R160 ;  /* 0x0000000015987223 */ /* 0x001fe200000100a0 */
[----:B------:R-:W-:-:S06]  /*10560*/  FFMA.FTZ R154, R154, R13, -R170 ;  /* 0x0000000d9a9a7223 */ /* 0x000fcc00000108aa */
[----:B------:R-:W0:Y:S01]  /*10570*/  MUFU.EX2 R198, R198 ;  /* 0x000000c600c67308 */ /* 0x000e220000000800 */
[----:B-1----:R-:W-:Y:S01]  /*10580*/  FADD.FTZ R152, R156, R152 ;  /* 0x000000989c987221 */ /* 0x002fe20000010000 */
[-CC-:B------:R-:W-:Y:S01]  /*10590*/  FFMA.FTZ R167, R167, R13.reuse, -R197.reuse ;  /* 0x0000000da7a77223 */ /* 0x180fe200000108c5 */
[-CC-:B------:R-:W-:Y:S01]  /*105a0*/  FFMA.FTZ R171, R171, R13.reuse, -R197.reuse ;  /* 0x0000000dabab7223 */ /* 0x180fe200000108c5 */
[-CC-:B------:R-:W-:Y:S01]  /*105b0*/  FFMA.FTZ R175, R175, R13.reuse, -R197.reuse ;  /* 0x0000000dafaf7223 */ /* 0x180fe200000108c5 */
[-CC-:B------:R-:W-:Y:S01]  /*105c0*/  FFMA.FTZ R178, R178, R13.reuse, -R197.reuse ;  /* 0x0000000db2b27223 */ /* 0x180fe200000108c5 */
[-CC-:B------:R-:W-:Y:S02]  /*105d0*/  FFMA.FTZ R179, R179, R13.reuse, -R197.reuse ;  /* 0x0000000db3b37223 */ /* 0x180fe400000108c5 */
[----:B------:R-:W1:Y:S01]  /*105e0*/  MUFU.EX2 R163, R163 ;  /* 0x000000a300a37308 */ /* 0x000e620000000800 */
[-CC-:B------:R-:W-:Y:S01]  /*105f0*/  FFMA.FTZ R182, R182, R13.reuse, -R197.reuse ;  /* 0x0000000db6b67223 */ /* 0x180fe200000108c5 */
[-C--:B------:R-:W-:Y:S01]  /*10600*/  FFMA.FTZ R183, R183, R13.reuse, -R197 ;  /* 0x0000000db7b77223 */ /* 0x080fe200000108c5 */
[----:B------:R-:W-:-:S05]  /*10610*/  FFMA.FTZ R157, R157, R13, -R170 ;  /* 0x0000000d9d9d7223 */ /* 0x000fca00000108aa */
[----:B------:R-:W4:Y:S01]  /*10620*/  MUFU.EX2 R164, R164 ;  /* 0x000000a400a47308 */ /* 0x000f220000000800 */
[-CC-:B------:R-:W-:Y:S01]  /*10630*/  FFMA.FTZ R165, R165, R13.reuse, -R170.reuse ;  /* 0x0000000da5a57223 */ /* 0x180fe200000108aa */
[-CC-:B------:R-:W-:Y:S01]  /*10640*/  FFMA.FTZ R172, R172, R13.reuse, -R170.reuse ;  /* 0x0000000dacac7223 */ /* 0x180fe200000108aa */
[----:B------:R-:W-:-:S05]  /*10650*/  FFMA.FTZ R180, R180, R13, -R170 ;  /* 0x0000000db4b47223 */ /* 0x000fca00000108aa */
[----:B------:R-:W-:Y:S01]  /*10660*/  MUFU.EX2 R197, R169 ;  /* 0x000000a900c57308 */ /* 0x000fe20000000800 */
[-CC-:B------:R-:W-:Y:S01]  /*10670*/  FFMA.FTZ R173, R173, R13.reuse, -R170.reuse ;  /* 0x0000000dadad7223 */ /* 0x180fe200000108aa */
[-CC-:B------:R-:W-:Y:S01]  /*10680*/  FFMA.FTZ R176, R176, R13.reuse, -R170.reuse ;  /* 0x0000000db0b07223 */ /* 0x180fe200000108aa */
[-CC-:B------:R-:W-:Y:S01]  /*10690*/  FFMA.FTZ R177, R177, R13.reuse, -R170.reuse ;  /* 0x0000000db1b17223 */ /* 0x180fe200000108aa */
[----:B------:R-:W-:-:S04]  /*106a0*/  FFMA.FTZ R181, R181, R13, -R170 ;  /* 0x0000000db5b57223 */ /* 0x000fc800000108aa */
[----:B------:R-:W5:Y:S08]  /*106b0*/  MUFU.EX2 R166, R166 ;  /* 0x000000a600a67308 */ /* 0x000f700000000800 */
[----:B------:R2:W-:Y:S01]  /*106c0*/  MUFU.EX2 R169, R154 ;  /* 0x0000009a00a97308 */ /* 0x0005e20000000800 */
[----:B------:R-:W-:Y:S01]  /*106d0*/  FADD.FTZ R158, R159, R158 ;  /* 0x0000009e9f9e7221 */ /* 0x000fe20000010000 */
[----:B--2---:R-:W-:-:S06]  /*106e0*/  FADD.FTZ R154, R196, R152 ;  /* 0x00000098c49a7221 */ /* 0x004fcc0000010000 */
[----:B------:R-:W2:Y:S01]  /*106f0*/  MUFU.EX2 R167, R167 ;  /* 0x000000a700a77308 */ /* 0x000ea20000000800 */
[----:B---3--:R-:W-:Y:S01]  /*10700*/  FADD.FTZ R154, R161, R154 ;  /* 0x0000009aa19a7221 */ /* 0x008fe20000010000 */
[----:B------:R-:W-:-:S06]  /*10710*/  F2FP.BF16.F32.PACK_AB R152, R156, R160 ;  /* 0x000000a09c98723e */ /* 0x000fcc00000010ff */
[----:B------:R-:W3:Y:S01]  /*10720*/  MUFU.EX2 R199, R157 ;  /* 0x0000009d00c77308 */ /* 0x000ee20000000800 */
[----:B0-----:R-:W-:Y:S01]  /*10730*/  FADD.FTZ R156, R198, R154 ;  /* 0x0000009ac69c7221 */ /* 0x001fe20000010000 */
[----:B-1----:R-:W-:-:S06]  /*10740*/  FADD.FTZ R158, R163, R158 ;  /* 0x0000009ea39e7221 */ /* 0x002fcc0000010000 */
[----:B------:R0:W-:Y:S01]  /*10750*/  MUFU.EX2 R12, R171 ;  /* 0x000000ab000c7308 */ /* 0x0001e20000000800 */
[----:B----4-:R-:W-:-:S07]  /*10760*/  FADD.FTZ R156, R164, R156 ;  /* 0x0000009ca49c7221 */ /* 0x010fce0000010000 */
[----:B------:R-:W1:Y:S08]  /*10770*/  MUFU.EX2 R165, R165 ;  /* 0x000000a500a57308 */ /* 0x000e700000000800 */
[----:B------:R-:W-:Y:S08]  /*10780*/  MUFU.EX2 R200, R200 ;  /* 0x000000c800c87308 */ /* 0x000ff00000000800 */
[----:B------:R-:W-:Y:S08]  /*10790*/  MUFU.EX2 R175, R175 ;  /* 0x000000af00af7308 */ /* 0x000ff00000000800 */
[----:B------:R-:W-:Y:S08]  /*107a0*/  MUFU.EX2 R172, R172 ;  /* 0x000000ac00ac7308 */ /* 0x000ff00000000800 */
[----:B------:R-:W4:Y:S01]  /*107b0*/  MUFU.EX2 R180, R180 ;  /* 0x000000b400b47308 */ /* 0x000f220000000800 */
[----:B-----5:R-:W-:-:S07]  /*107c0*/  FADD.FTZ R158, R166, R158 ;  /* 0x0000009ea69e7221 */ /* 0x020fce0000010000 */
[----:B------:R-:W-:Y:S01]  /*107d0*/  MUFU.EX2 R178, R178 ;  /* 0x000000b200b27308 */ /* 0x000fe20000000800 */
[----:B------:R-:W-:-:S07]  /*107e0*/  FADD.FTZ R160, R197, R156 ;  /* 0x0000009cc5a07221 */ /* 0x000fce0000010000 */
[----:B------:R-:W-:Y:S08]  /*107f0*/  MUFU.EX2 R179, R179 ;  /* 0x000000b300b37308 */ /* 0x000ff00000000800 */
[----:B------:R-:W-:Y:S08]  /*10800*/  MUFU.EX2 R182, R182 ;  /* 0x000000b600b67308 */ /* 0x000ff00000000800 */
[----:B------:R-:W-:Y:S08]  /*10810*/  MUFU.EX2 R183, R183 ;  /* 0x000000b700b77308 */ /* 0x000ff00000000800 */
[----:B------:R-:W-:Y:S08]  /*10820*/  MUFU.EX2 R173, R173 ;  /* 0x000000ad00ad7308 */ /* 0x000ff00000000800 */
[----:B------:R-:W5:Y:S08]  /*10830*/  MUFU.EX2 R176, R176 ;  /* 0x000000b000b07308 */ /* 0x000f700000000800 */
[----:B------:R-:W-:Y:S08]  /*10840*/  MUFU.EX2 R177, R177 ;  /* 0x000000b100b17308 */ /* 0x000ff00000000800 */
[----:B------:R-:W5:Y:S01]  /*10850*/  MUFU.EX2 R181, R181 ;  /* 0x000000b500b57308 */ /* 0x000f620000000800 */
[----:B------:R-:W-:-:S02]  /*10860*/  IMAD R170, R19, 0x1000, R208 ;  /* 0x0000100013aa7824 */ /* 0x000fc400078e02d0 */
[----:B--2---:R-:W-:Y:S01]  /*10870*/  FADD.FTZ R0, R167, R158 ;  /* 0x0000009ea7007221 */ /* 0x004fe20000010000 */
[----:B0-----:R-:W-:Y:S02]  /*10880*/  IMAD.MOV.U32 R171, RZ, RZ, 0x40000040 ;  /* 0x40000040ffab7424 */ /* 0x001fe400078e00ff */
[----:B---3--:R-:W-:Y:S01]  /*10890*/  FADD.FTZ R160, R199, R160 ;  /* 0x000000a0c7a07221 */ /* 0x008fe20000010000 */
[----:B------:R-:W-:Y:S01]  /*108a0*/  F2FP.BF16.F32.PACK_AB R157, R163, R159 ;  /* 0x0000009fa39d723e */ /* 0x000fe200000010ff */
[-C--:B------:R-:W-:Y:S01]  /*108b0*/  FMUL.FTZ R24, R24, R21.reuse ;  /* 0x0000001518187220 */ /* 0x080fe20000410000 */
[----:B------:R-:W-:Y:S01]  /*108c0*/  F2FP.BF16.F32.PACK_AB R154, R161, R196 ;  /* 0x000000c4a19a723e */ /* 0x000fe200000010ff */
[----:B------:R-:W-:Y:S01]  /*108d0*/  BAR.SYNC.DEFER_BLOCKING 0xf, 0x100 ;  /* 0x03c4000000007b1d */ /* 0x000fe20000010000 */
        /* <DEDUP_REMOVED lines=63> */
[----:B------:R-:W-:Y:S01]  /*10cd0*/  F2FP.BF16.F32.PACK_AB R159, R167, R166 ;  /* 0x000000a6a79f723e */ /* 0x000fe200000010ff */
[----:B-1----:R-:W-:Y:S01]  /*10ce0*/  FADD.FTZ R21, R165, R160 ;  /* 0x000000a0a5157221 */ /* 0x002fe20000010000 */
[----:B------:R-:W-:Y:S01]  /*10cf0*/  F2FP.BF16.F32.PACK_AB R156, R164, R198 ;  /* 0x000000c6a49c723e */ /* 0x000fe200000010ff */
[----:B------:R-:W-:Y:S01]  /*10d00*/  FADD.FTZ R0, R162, R0 ;  /* 0x00000000a2007221 */ /* 0x000fe20000010000 */
[----:B------:R-:W-:-:S02]  /*10d10*/  F2FP.BF16.F32.PACK_AB R158, R199, R197 ;  /* 0x000000c5c79e723e */ /* 0x000fc400000010ff */
[----:B------:R-:W-:Y:S01]  /*10d20*/  F2FP.BF16.F32.PACK_AB R161, R12, R162 ;  /* 0x000000a20ca1723e */ /* 0x000fe200000010ff */
[-C--:B------:R-:W-:Y:S01]  /*10d30*/  FMUL.FTZ R26, R26, R174.reuse ;  /* 0x000000ae1a1a7220 */ /* 0x080fe20000410000 */
[----:B------:R-:W-:Y:S01]  /*10d40*/  R2UR UR6, R170 ;  /* 0x00000000aa0672ca */ /* 0x000fe200000e0000 */
[-C--:B------:R-:W-:Y:S01]  /*10d50*/  FMUL.FTZ R27, R27, R174.reuse ;  /* 0x000000ae1b1b7220 */ /* 0x080fe20000410000 */
[----:B------:R-:W-:Y:S01]  /*10d60*/  R2UR UR7, R171 ;  /* 0x00000000ab0772ca */ /* 0x000fe200000e0000 */
[-C--:B------:R-:W-:Y:S01]  /*10d70*/  FMUL.FTZ R30, R30, R174.reuse ;  /* 0x000000ae1e1e7220 */ /* 0x080fe20000410000 */
[----:B------:R-:W-:Y:S01]  /*10d80*/  F2FP.BF16.F32.PACK_AB R160, R169, R165 ;  /* 0x000000a5a9a0723e */ /* 0x000fe200000010ff */
[----:B------:R-:W-:Y:S01]  /*10d90*/  FMUL.FTZ R31, R31, R174 ;  /* 0x000000ae1f1f7220 */ /* 0x000fe20000410000 */
[----:B----4-:R-:W-:Y:S01]  /*10da0*/  F2FP.BF16.F32.PACK_AB R162, R180, R172 ;  /* 0x000000acb4a2723e */ /* 0x010fe200000010ff */
[----:B------:R-:W-:Y:S01]  /*10db0*/  FMUL.FTZ R34, R34, R174 ;  /* 0x000000ae22227220 */ /* 0x000fe20000410000 */
[----:B------:R-:W-:Y:S01]  /*10dc0*/  F2FP.BF16.F32.PACK_AB R163, R175, R200 ;  /* 0x000000c8afa3723e */ /* 0x000fe200000010ff */
        /* <DEDUP_REMOVED lines=59> */
[----:B-----5:R-:W-:-:S02]  /*11180*/  F2FP.BF16.F32.PACK_AB R164, R176, R173 ;  /* 0x000000adb0a4723e */ /* 0x020fc400000010ff */
[----:B------:R-:W-:Y:S02]  /*11190*/  F2FP.BF16.F32.PACK_AB R165, R179, R178 ;  /* 0x000000b2b3a5723e */ /* 0x000fe400000010ff */
[----:B------:R-:W-:Y:S02]  /*111a0*/  F2FP.BF16.F32.PACK_AB R166, R181, R177 ;  /* 0x000000b1b5a6723e */ /* 0x000fe400000010ff */
[----:B------:R-:W-:Y:S01]  /*111b0*/  F2FP.BF16.F32.PACK_AB R167, R183, R182 ;  /* 0x000000b6b7a7723e */ /* 0x000fe200000010ff */
[----:B------:R0:W-:Y:S04]  /*111c0*/  STSM.16.M88.4 [R226+0x36400], R152 ;  /* 0x03640098e2007844 */ /* 0x0001e80000000200 */
[----:B------:R1:W-:Y:S04]  /*111d0*/  STSM.16.M88.4 [R227], R156 ;  /* 0x0000009ce3007844 */ /* 0x0003e80000000200 */
[----:B------:R1:W-:Y:S04]  /*111e0*/  STSM.16.M88.4 [R229], R160 ;  /* 0x000000a0e5007844 */ /* 0x0003e80000000200 */
[----:B------:R1:W-:Y:S01]  /*111f0*/  STSM.16.M88.4 [R228], R164 ;  /* 0x000000a4e4007844 */ /* 0x0003e20000000200 */
[----:B------:R-:W-:-:S06]  /*11200*/  WARPGROUP.ARRIVE ;  /* 0x00000000000079c5 */ /* 0x000fcc0000000000 */
[----:B------:R-:W-:Y:S03]  /*11210*/  HGMMA.64x256x16.F32.BF16 R24, R152, gdesc[UR4].tnspB, R24, gsb0 ;  /* 0x43e0000498187df0 */ /* 0x000fe60008001818 */
[----:B------:R-:W-:Y:S02]  /*11220*/  WARPGROUP.DEPBAR.LE gsb0, 0x0 ;  /* 0x00008000000079c5 */ /* 0x000fe40000010000 */
[----:B0-----:R-:W-:Y:S02]  /*11230*/  VIADD R152, R170, 0x80 ;  /* 0x00000080aa987836 */ /* 0x001fe40000000000 */
[----:B------:R-:W-:-:S03]  /*11240*/  IMAD.MOV.U32 R153, RZ, RZ, 0x40000040 ;  /* 0x40000040ff997424 */ /* 0x000fc600078e00ff */
[----:B------:R-:W-:Y:S02]  /*11250*/  R2UR UR6, R152 ;  /* 0x00000000980672ca */ /* 0x000fe400000e0000 */
[----:B------:R-:W-:Y:S01]  /*11260*/  R2UR UR7, R153 ;  /* 0x00000000990772ca */ /* 0x000fe200000e0000 */
[----:B------:R-:W-:-:S15]  /*11270*/  WARPGROUP.ARRIVE ;  /* 0x00000000000079c5 */ /* 0x000fde0000000000 */
[----:B------:R-:W-:Y:S01]  /*11280*/  HGMMA.64x256x16.F32.BF16 R24, R156, gdesc[UR4].tnspB, R24, gsb0 ;  /* 0x43e000049c187df0 */ /* 0x000fe20008001818 */
[----:B------:R-:W-:Y:S02]  /*11290*/  VIADD R152, R170, 0x100 ;  /* 0x00000100aa987836 */ /* 0x000fe40000000000 */
[----:B------:R-:W-:-:S03]  /*112a0*/  IMAD.MOV.U32 R153, RZ, RZ, 0x40000040 ;  /* 0x40000040ff997424 */ /* 0x000fc600078e00ff */
[----:B------:R-:W-:Y:S02]  /*112b0*/  R2UR UR6, R152 ;  /* 0x00000000980672ca */ /* 0x000fe400000e0000 */
[----:B------:R-:W-:Y:S01]  /*112c0*/  R2UR UR7, R153 ;  /* 0x00000000990772ca */ /* 0x000fe200000e0000 */
[----:B------:R-:W-:Y:S02]  /*112d0*/  VIADD R170, R170, 0x180 ;  /* 0x00000180aaaa7836 */ /* 0x000fe40000000000 */
[----:B------:R-:W-:Y:S01]  /*112e0*/  IMAD.MOV.U32 R171, RZ, RZ, 0x40000040 ;  /* 0x40000040ffab7424 */ /* 0x000fe200078e00ff */
[----:B------:R-:W-:Y:S02]  /*112f0*/  WARPGROUP.DEPBAR.LE gsb0, 0x0 ;  /* 0x00008000000079c5 */ /* 0x000fe40000010000 */
[----:B------:R-:W-:-:S14]  /*11300*/  WARPGROUP.ARRIVE ;  /* 0x00000000000079c5 */ /* 0x000fdc0000000000 */
[----:B------:R-:W-:Y:S01]  /*11310*/  HGMMA.64x256x16.F32.BF16 R24, R160, gdesc[UR4].tnspB, R24, gsb0 ;  /* 0x43e00004a0187df0 */ /* 0x000fe20008001818 */
[----:B------:R-:W-:Y:S02]  /*11320*/  R2UR UR6, R170 ;  /* 0x00000000aa0672ca */ /* 0x000fe400000e0000 */
[----:B------:R-:W-:Y:S01]  /*11330*/  R2UR UR7, R171 ;  /* 0x00000000ab0772ca */ /* 0x000fe200000e0000 */
        /* <DEDUP_REMOVED lines=28> */
.L_x_5486:
[C---:B------:R-:W-:Y:S01]  /*11500*/  ISETP.GT.AND P1, PT, R15.reuse, R211, PT ;  /* 0x000000d30f00720c */ /* 0x040fe20003f24270 */
        /* <DEDUP_REMOVED lines=9> */
.L_x_5474:
[----:B------:R-:W-:Y:S05]  /*115a0*/  BSYNC B1 ;  /* 0x0000000000017941 */ /* 0x000fea0003800000 */
.L_x_5473:
[----:B------:R-:W-:Y:S01]  /*115b0*/  ISETP.GE.AND P1, PT, R15, RZ, PT ;  /* 0x000000ff0f00720c */ /* 0x000fe20003f26270 */
[----:B------:R-:W-:-:S12]  /*115c0*/  BSSY B0, `(.L_x_5488) ;  /* 0x000036c000007945 */ /* 0x000fd80003800000 */
[----:B------:R-:W-:Y:S05]  /*115d0*/  @!P1 BRA `(.L_x_5489) ;  /* 0x0000003400a89947 */ /* 0x000fea0003800000 */
[----:B------:R-:W-:Y:S02]  /*115e0*/  IMAD.MOV.U32 R21, RZ, RZ, R168 ;  /* 0x000000ffff157224 */ /* 0x000fe400078e00a8 */
[----:B------:R-:W-:Y:S02]  /*115f0*/  IMAD.MOV.U32 R197, RZ, RZ, R14 ;  /* 0x000000ffffc57224 */ /* 0x000fe400078e000e */
[----:B------:R-:W-:-:S07]  /*11600*/  IMAD.MOV.U32 R196, RZ, RZ, R19 ;  /* 0x000000ffffc47224 */ /* 0x000fce00078e0013 */
.L_x_5502:
[----:B------:R-:W-:-:S05]  /*11610*/  VIADD R19, R196, 0x1 ;  /* 0x00000001c4137836 */ /* 0x000fca0000000000 */
[----:B------:R-:W-:-:S04]  /*11620*/  ISETP.NE.AND P1, PT, R19, 0x2, PT ;  /* 0x000000021300780c */ /* 0x000fc80003f25270 */
[----:B------:R-:W-:Y:S02]  /*11630*/  SEL R13, RZ, 0x1, P1 ;  /* 0x00000001ff0d7807 */ /* 0x000fe40000800000 */
[----:B------:R-:W-:Y:S02]  /*11640*/  SEL R19, R19, RZ, P1 ;  /* 0x000000ff13137207 */ /* 0x000fe40000800000 */
[----:B------:R-:W-:Y:S01]  /*11650*/  LOP3.LUT R23, R23, R13, RZ, 0x3c, !PT ;  /* 0x0000000d17177212 */ /* 0x000fe200078e3cff */
[----:B-1----:R-:W-:Y:S06]  /*11660*/  @!P0 BRA `(.L_x_5490) ;  /* 0x0000000000048947 */ /* 0x002fec0003800000 */
[----:B------:R-:W-:Y:S01]  /*11670*/  BPT.TRAP 0x1 ;  /* 0x000000040000795c */ /* 0x000fe20000300000 */
.L_x_5490:
[----:B0-----:R-:W-:Y:S01]  /*11680*/  IMAD R20, R19, 0x8, R18 ;  /* 0x0000000813147824 */ /* 0x001fe200078e0212 */
[----:B------:R-:W-:-:S04]  /*11690*/  SHF.L.U32 R13, R23, 0x1f, RZ ;  /* 0x0000001f170d7819 */ /* 0x000fc800000006ff */
[----:B------:R0:W1:Y:S01]  /*116a0*/  SYNCS.PHASECHK.TRANS64.TRYWAIT P1, [R20+URZ+0x38830], R13 ;  /* 0x0388300d140075a7 */ /* 0x000062000802017f */
[----:B------:R-:W-:Y:S05]  /*116b0*/  @!P0 BRA `(.L_x_5491) ;  /* 0x0000000000048947 */ /* 0x000fea0003800000 */
[----:B------:R-:W-:Y:S01]  /*116c0*/  BPT.TRAP 0x1 ;  /* 0x000000040000795c */ /* 0x000fe20000300000 */
.L_x_5491:
[----:B------:R-:W-:Y:S01]  /*116d0*/  BSSY B1, `(.L_x_5492) ;  /* 0x0000006000017945 */ /* 0x000fe20003800000 */
[----:B------:R-:W-:Y:S02]  /*116e0*/  IMAD R156, R19, 0x200, R204 ;  /* 0x00000200139c7824 */ /* 0x000fe400078e02cc */
[----:B------:R-:W-:Y:S01]  /*116f0*/  IMAD.MOV.U32 R157, RZ, RZ, 0x40000040 ;  /* 0x40000040ff9d7424 */ /* 0x000fe200078e00ff */
[----:B-1----:R-:W-:Y:S06]  /*11700*/  @P1 BRA `(.L_x_5493) ;  /* 0x0000000000081947 */ /* 0x002fec0003800000 */
[----:B------:R-:W1:Y:S02]  /*11710*/  SYNCS.PHASECHK.TRANS64.TRYWAIT P1, [R20+URZ+0x38830], R13 ;  /* 0x0388300d140075a7 */ /* 0x000e64000802017f */
[----:B-1----:R-:W-:Y:S05]  /*11720*/  @!P1 BRA `(.L_x_5494) ;  /* 0x0000010800189947 */ /* 0x002fea0003800000 */
.L_x_5493:
[----:B------:R-:W-:Y:S05]  /*11730*/  BSYNC B1 ;  /* 0x0000000000017941 */ /* 0x000fea0003800000 */
.L_x_5492:
        /* <DEDUP_REMOVED lines=36> */
.L_x_5495:
[----:B------:R2:W3:Y:S01]  /*11980*/  SYNCS.PHASECHK.TRANS64.TRYWAIT P1, [R20+URZ+0x38850], R13 ;  /* 0x0388500d140075a7 */ /* 0x0004e2000802017f */
[----:B------:R-:W-:Y:S05]  /*11990*/  @!P0 BRA `(.L_x_5496) ;  /* 0x0000000000048947 */ /* 0x000fea0003800000 */
[----:B------:R-:W-:Y:S01]  /*119a0*/  BPT.TRAP 0x1 ;  /* 0x000000040000795c */ /* 0x000fe20000300000 */
.L_x_5496:
[----:B------:R-:W-:Y:S04]  /*119b0*/  BSSY B1, `(.L_x_5497) ;  /* 0x0000004000017945 */ /* 0x000fe80003800000 */
[----:B---3--:R-:W-:Y:S05]  /*119c0*/  @P1 BRA `(.L_x_5498) ;  /* 0x0000000000081947 */ /* 0x008fea0003800000 */
[----:B------:R-:W3:Y:S02]  /*119d0*/  SYNCS.PHASECHK.TRANS64.TRYWAIT P1, [R20+URZ+0x38850], R13 ;  /* 0x0388500d140075a7 */ /* 0x000ee4000802017f */
[----:B---3--:R-:W-:Y:S05]  /*119e0*/  @!P1 BRA `(.L_x_5499) ;  /* 0x00000104007c9947 */ /* 0x008fea0003800000 */
.L_x_5498:
[----:B------:R-:W-:Y:S05]  /*119f0*/  BSYNC B1 ;  /* 0x0000000000017941 */ /* 0x000fea0003800000 */
.L_x_5497:
        /* <DEDUP_REMOVED lines=392> */
.L_x_5500:
        /* <DEDUP_REMOVED lines=81> */
[-CC-:B------:R-:W-:Y:S01]  /*13790*/  FFMA.FTZ R177, R177, R13.reuse, -R197.reuse ;  /* 0x0000000db1b17223 */ /* 0x180fe200000108c5 */
[-CC-:B------:R-:W-:Y:S01]  /*137a0*/  FFMA.FTZ R180, R180, R13.reuse, -R197.reuse ;  /* 0x0000000db4b47223 */ /* 0x180fe200000108c5 */
[----:B------:R-:W-:-:S02]  /*137b0*/  FFMA.FTZ R181, R181, R13, -R197 ;  /* 0x0000000db5b57223 */ /* 0x000fc400000108c5 */
        /* <DEDUP_REMOVED lines=36> */
[-C--:B------:R-:W-:Y:S01]  /*13a00*/  FMUL.FTZ R45, R45, R157.reuse ;  /* 0x0000009d2d2d7220 */ /* 0x080fe20000410000 */
[-C--:B------:R-:W-:Y:S01]  /*13a10*/  FMUL.FTZ R48, R48, R157.reuse ;  /* 0x0000009d30307220 */ /* 0x080fe20000410000 */
[-C--:B------:R-:W-:Y:S01]  /*13a20*/  FMUL.FTZ R49, R49, R157.reuse ;  /* 0x0000009d31317220 */ /* 0x080fe20000410000 */
[-C--:B------:R-:W-:Y:S01]  /*13a30*/  FMUL.FTZ R52, R52, R157.reuse ;  /* 0x0000009d34347220 */ /* 0x080fe20000410000 */
[-C--:B------:R-:W-:Y:S01]  /*13a40*/  FMUL.FTZ R53, R53, R157.reuse ;  /* 0x0000009d35357220 */ /* 0x080fe20000410000 */
[----:B------:R-:W-:Y:S01]  /*13a50*/  FMUL.FTZ R56, R56, R157 ;  /* 0x0000009d38387220 */ /* 0x000fe20000410000 */
[----:B0-----:R-:W-:Y:S01]  /*13a60*/  FMNMX.FTZ R168, R154, R21, !PT ;  /* 0x000000159aa87209 */ /* 0x001fe20007810000 */
[----:B------:R-:W0:Y:S01]  /*13a70*/  MUFU.TANH R167, R167 ;  /* 0x000000a700a77308 */ /* 0x000e220000002400 */
[-C--:B------:R-:W-:Y:S01]  /*13a80*/  FMUL.FTZ R57, R57, R157.reuse ;  /* 0x0000009d39397220 */ /* 0x080fe20000410000 */
[-C--:B------:R-:W-:Y:S01]  /*13a90*/  FMUL.FTZ R60, R60, R157.reuse ;  /* 0x0000009d3c3c7220 */ /* 0x080fe20000410000 */
[----:B------:R-:W-:Y:S01]  /*13aa0*/  FMNMX.FTZ R168, R155, R168, !PT ;  /* 0x000000a89ba87209 */ /* 0x000fe20007810000 */
[-C--:B------:R-:W-:Y:S01]  /*13ab0*/  FMUL.FTZ R61, R61, R157.reuse ;  /* 0x0000009d3d3d7220 */ /* 0x080fe20000410000 */
        /* <DEDUP_REMOVED lines=64> */
[----:B------:R-:W-:-:S03]  /*13ec0*/  FMUL.FTZ R149, R149, R157 ;  /* 0x0000009d95957220 */ /* 0x000fc60000410000 */
[----:B------:R-:W1:Y:S01]  /*13ed0*/  MUFU.EX2 R160, R160 ;  /* 0x000000a000a07308 */ /* 0x000e620000000800 */
[----:B0-----:R-:W-:-:S05]  /*13ee0*/  FMNMX.FTZ R168, R182, R168, !PT ;  /* 0x000000a8b6a87209 */ /* 0x001fca0007810000 */
        /* <DEDUP_REMOVED lines=17> */
[----:B--2---:R-:W-:Y:S01]  /*14000*/  FMNMX.FTZ R168, R168, R183, !PT ;  /* 0x000000b7a8a87209 */ /* 0x004fe20007810000 */
[----:B------:R-:W-:-:S04]  /*14010*/  @!P1 IMAD R183, R196, 0x40, R194 ;  /* 0x00000040c4b79824 */ /* 0x000fc800078e02c2 */
[C---:B------:R-:W-:Y:S01]  /*14020*/  FADD.FTZ R21, -R168.reuse, R21 ;  /* 0x00000015a8157221 */ /* 0x040fe20000010100 */
[----:B------:R-:W2:Y:S01]  /*14030*/  MUFU.EX2 R176, R176 ;  /* 0x000000b000b07308 */ /* 0x000ea20000000800 */
[----:B------:R-:W-:Y:S02]  /*14040*/  @!P1 IMAD R183, R183, 0x4, R18 ;  /* 0x00000004b7b79824 */ /* 0x000fe400078e0212 */
[-C--:B------:R-:W-:Y:S01]  /*14050*/  FMUL.FTZ R197, R168, R13.reuse ;  /* 0x0000000da8c57220 */ /* 0x080fe20000410000 */
[-C--:B------:R-:W-:Y:S01]  /*14060*/  FMUL.FTZ R21, R21, R13.reuse ;  /* 0x0000000d15157220 */ /* 0x080fe20000410000 */
[----:B-1----:R-:W-:Y:S01]  /*14070*/  FADD.FTZ R0, R172, R0 ;  /* 0x00000000ac007221 */ /* 0x002fe20000010000 */
[----:B------:R-:W-:Y:S01]  /*14080*/  @!P1 STS [R183+0x38400], R157 ;  /* 0x0384009db7009388 */ /* 0x000fe20000000800 */
[-CC-:B------:R-:W-:Y:S01]  /*14090*/  FFMA.FTZ R200, R154, R13.reuse, -R197.reuse ;  /* 0x0000000d9ac87223 */ /* 0x180fe200000108c5 */
[----:B------:R-:W1:Y:S01]  /*140a0*/  MUFU.EX2 R177, R177 ;  /* 0x000000b100b17308 */ /* 0x000e620000000800 */
        /* <DEDUP_REMOVED lines=13> */
[----:B------:R-:W-:Y:S01]  /*14180*/  FFMA.FTZ R159, R182, R13, -R197 ;  /* 0x0000000db69f7223 */ /* 0x000fe200000108c5 */
[----:B0-----:R-:W-:Y:S01]  /*14190*/  FADD.FTZ R0, R173, R0 ;  /* 0x00000000ad007221 */ /* 0x001fe20000010000 */
[----:B------:R-:W0:Y:S01]  /*141a0*/  MUFU.EX2 R166, R180 ;  /* 0x000000b400a67308 */ /* 0x000e220000000800 */
[----:B------:R-:W-:-:S02]  /*141b0*/  IMAD R170, R19, 0x1000, R208 ;  /* 0x0000100013aa7824 */ /* 0x000fc400078e02d0 */
[----:B--2---:R-:W-:Y:S01]  /*141c0*/  FADD.FTZ R0, R176, R0 ;  /* 0x00000000b0007221 */ /* 0x004fe20000010000 */
[----:B------:R-:W-:Y:S02]  /*141d0*/  IMAD.MOV.U32 R171, RZ, RZ, 0x40000040 ;  /* 0x40000040ffab7424 */ /* 0x000fe400078e00ff */
[----:B------:R-:W-:Y:S01]  /*141e0*/  R2UR UR6, R170 ;  /* 0x00000000aa0672ca */ /* 0x000fe200000e0000 */
[----:B-1----:R-:W-:Y:S01]  /*141f0*/  FADD.FTZ R0, R177, R0 ;  /* 0x00000000b1007221 */ /* 0x002fe20000010000 */
[----:B------:R-:W-:Y:S01]  /*14200*/  MUFU.EX2 R200, R200 ;  /* 0x000000c800c87308 */ /* 0x000fe20000000800 */
[----:B---3--:R1:W-:Y:S01]  /*14210*/  @!P1 STS [R183+0x38420], R21 ;  /* 0x03842015b7009388 */ /* 0x0083e20000000800 */
[----:B------:R-:W-:Y:S01]  /*14220*/  R2UR UR7, R171 ;  /* 0x00000000ab0772ca */ /* 0x000fe200000e0000 */
[-C--:B------:R-:W-:Y:S01]  /*14230*/  FMUL.FTZ R26, R26, R21.reuse ;  /* 0x000000151a1a7220 */ /* 0x080fe20000410000 */
[-C--:B------:R-:W-:Y:S01]  /*14240*/  FMUL.FTZ R27, R27, R21.reuse ;  /* 0x000000151b1b7220 */ /* 0x080fe20000410000 */
[-C--:B------:R-:W-:Y:S01]  /*14250*/  FMUL.FTZ R30, R30, R21.reuse ;  /* 0x000000151e1e7220 */ /* 0x080fe20000410000 */
[-C--:B------:R-:W-:Y:S01]  /*14260*/  FMUL.FTZ R31, R31, R21.reuse ;  /* 0x000000151f1f7220 */ /* 0x080fe20000410000 */
[-C--:B------:R-:W-:Y:S01]  /*14270*/  FMUL.FTZ R34, R34, R21.reuse ;  /* 0x0000001522227220 */ /* 0x080fe20000410000 */
[----:B------:R-:W-:Y:S01]  /*14280*/  MUFU.EX2 R202, R202 ;  /* 0x000000ca00ca7308 */ /* 0x000fe20000000800 */
[----:B0-----:R-:W-:Y:S01]  /*14290*/  FADD.FTZ R0, R166, R0 ;  /* 0x00000000a6007221 */ /* 0x001fe20000010000 */
[----:B------:R-:W-:Y:S01]  /*142a0*/  FMUL.FTZ R35, R35, R21 ;  /* 0x0000001523237220 */ /* 0x000fe20000410000 */
[-CC-:B-1----:R-:W-:Y:S01]  /*142b0*/  FFMA.FTZ R183, R167, R13.reuse, -R197.reuse ;  /* 0x0000000da7b77223 */ /* 0x182fe200000108c5 */
[----:B------:R-:W-:Y:S01]  /*142c0*/  FFMA.FTZ R167, R178, R13, -R197 ;  /* 0x0000000db2a77223 */ /* 0x000fe200000108c5 */
        /* <DEDUP_REMOVED lines=30> */
[----:B------:R-:W-:Y:S01]  /*144b0*/  F2FP.BF16.F32.PACK_AB R156, R161, R160 ;  /* 0x000000a0a19c723e */ /* 0x000fe200000010ff */
[----:B------:R-:W-:Y:S01]  /*144c0*/  FMUL.FTZ R86, R86, R21 ;  /* 0x0000001556567220 */ /* 0x000fe20000410000 */
        /* <DEDUP_REMOVED lines=30> */
[----:B------:R-:W-:Y:S01]  /*146b0*/  F2FP.BF16.F32.PACK_AB R164, R177, R176 ;  /* 0x000000b0b1a4723e */ /* 0x000fe200000010ff */
        /* <DEDUP_REMOVED lines=11> */
[----:B------:R-:W-:Y:S01]  /*14770*/  IMAD.MOV.U32 R171, RZ, RZ, 0x40000040 ;  /* 0x40000040ffab7424 */ /* 0x000fe200078e00ff */
[----:B------:R-:W-:Y:S01]  /*14780*/  MUFU.EX2 R180, R201 ;  /* 0x000000c900b47308 */ /* 0x000fe20000000800 */
[----:B0-----:R-:W-:Y:S01]  /*14790*/  F2FP.BF16.F32.PACK_AB R153, R202, R200 ;  /* 0x000000c8ca99723e */ /* 0x001fe200000010ff */
[----:B------:R-:W-:Y:S01]  /*147a0*/  FFMA.FTZ R12, R21, R12, R200 ;  /* 0x0000000c150c7223 */ /* 0x000fe200000100c8 */
[----:B------:R-:W-:-:S03]  /*147b0*/  FADD.FTZ R0, R197, R0 ;  /* 0x00000000c5007221 */ /* 0x000fc60000010000 */
[----:B------:R-:W-:Y:S02]  /*147c0*/  FADD.FTZ R12, R202, R12 ;  /* 0x0000000cca0c7221 */ /* 0x000fe40000010000 */
[----:B------:R0:W2:Y:S01]  /*147d0*/  MUFU.EX2 R198, R162 ;  /* 0x000000a200c67308 */ /* 0x0000a20000000800 */
[----:B-1----:R-:W-:Y:S01]  /*147e0*/  F2FP.BF16.F32.PACK_AB R157, R179, R178 ;  /* 0x000000b2b39d723e */ /* 0x002fe200000010ff */
[----:B------:R-:W-:-:S04]  /*147f0*/  FADD.FTZ R12, R174, R12 ;  /* 0x0000000cae0c7221 */ /* 0x000fc80000010000 */
[----:B------:R-:W-:Y:S02]  /*14800*/  FADD.FTZ R12, R175, R12 ;  /* 0x0000000caf0c7221 */ /* 0x000fe40000010000 */
[----:B------:R2:W-:Y:S01]  /*14810*/  MUFU.EX2 R169, R163 ;  /* 0x000000a300a97308 */ /* 0x0005e20000000800 */
[----:B0-----:R-:W-:Y:S01]  /*14820*/  F2FP.BF16.F32.PACK_AB R162, R173, R172 ;  /* 0x000000acada2723e */ /* 0x001fe200000010ff */
[----:B------:R-:W-:-:S04]  /*14830*/  FADD.FTZ R12, R178, R12 ;  /* 0x0000000cb20c7221 */ /* 0x000fc80000010000 */
[----:B------:R-:W-:Y:S02]  /*14840*/  FADD.FTZ R12, R179, R12 ;  /* 0x0000000cb30c7221 */ /* 0x000fe40000010000 */
[----:B------:R-:W0:Y:S01]  /*14850*/  MUFU.EX2 R172, R167 ;  /* 0x000000a700ac7308 */ /* 0x000e220000000800 */
[----:B--2---:R-:W-:Y:S01]  /*14860*/  F2FP.BF16.F32.PACK_AB R163, R198, R196 ;  /* 0x000000c4c6a3723e */ /* 0x004fe200000010ff */
[----:B------:R-:W-:-:S04]  /*14870*/  FADD.FTZ R12, R180, R12 ;  /* 0x0000000cb40c7221 */ /* 0x000fc80000010000 */
[----:B------:R-:W-:Y:S02]  /*14880*/  FADD.FTZ R12, R181, R12 ;  /* 0x0000000cb50c7221 */ /* 0x000fe40000010000 */
[----:B------:R1:W-:Y:S02]  /*14890*/  MUFU.EX2 R173, R155 ;  /* 0x0000009b00ad7308 */ /* 0x0003e40000000800 */
[----:B------:R-:W-:-:S04]  /*148a0*/  FADD.FTZ R12, R182, R12 ;  /* 0x0000000cb60c7221 */ /* 0x000fc80000010000 */
[----:B------:R-:W-:Y:S02]  /*148b0*/  FADD.FTZ R12, R183, R12 ;  /* 0x0000000cb70c7221 */ /* 0x000fe40000010000 */
[----:B------:R2:W3:Y:S01]  /*148c0*/  MUFU.EX2 R176, R159 ;  /* 0x0000009f00b07308 */ /* 0x0004e20000000800 */
[----:B-1----:R-:W-:Y:S01]  /*148d0*/  F2FP.BF16.F32.PACK_AB R155, R175, R174 ;  /* 0x000000aeaf9b723e */ /* 0x002fe200000010ff */
[----:B------:R-:W-:Y:S01]  /*148e0*/  BAR.SYNC.DEFER_BLOCKING 0xf, 0x100 ;  /* 0x03c4000000007b1d */ /* 0x000fe20000010000 */
[----:B0-----:R-:W-:Y:S01]  /*148f0*/  F2FP.BF16.F32.PACK_AB R165, R172, R169 ;  /* 0x000000a9aca5723e */ /* 0x001fe200000010ff */
[----:B------:R-:W-:-:S04]  /*14900*/  FADD.FTZ R12, R196, R12 ;  /* 0x0000000cc40c7221 */ /* 0x000fc80000010000 */
[----:B------:R-:W-:Y:S01]  /*14910*/  FADD.FTZ R12, R198, R12 ;  /* 0x0000000cc60c7221 */ /* 0x000fe20000010000 */
[----:B--2---:R-:W-:-:S03]  /*14920*/  F2FP.BF16.F32.PACK_AB R159, R181, R180 ;  /* 0x000000b4b59f723e */ /* 0x004fc600000010ff */
[----:B------:R-:W-:-:S04]  /*14930*/  FADD.FTZ R12, R169, R12 ;  /* 0x0000000ca90c7221 */ /* 0x000fc80000010000 */
[----:B------:R-:W-:Y:S01]  /*14940*/  FADD.FTZ R12, R172, R12 ;  /* 0x0000000cac0c7221 */ /* 0x000fe20000010000 */
[----:B---3--:R-:W-:-:S03]  /*14950*/  F2FP.BF16.F32.PACK_AB R167, R176, R173 ;  /* 0x000000adb0a7723e */ /* 0x008fc600000010ff */
[----:B------:R-:W-:-:S04]  /*14960*/  FADD.FTZ R12, R173, R12 ;  /* 0x0000000cad0c7221 */ /* 0x000fc80000010000 */
        /* <DEDUP_REMOVED lines=40> */
.L_x_5501:
        /* <DEDUP_REMOVED lines=9> */
.L_x_5489:
[----:B------:R-:W-:Y:S05]  /*14c80*/  BSYNC B0 ;  /* 0x0000000000007941 */ /* 0x000fea0003800000 */
.L_x_5488:
[----:B01----:R-:W2:Y:S04]  /*14c90*/  LDL.LU R20, [R1+0x58] ;  /* 0x0000580001147983 */ /* 0x003ea80000300800 */
[----:B------:R-:W0:Y:S04]  /*14ca0*/  SHFL.BFLY PT, R3, R0, 0x2, 0x1f ;  /* 0x0c401f0000037f89 */ /* 0x000e2800000e0000 */
[----:B------:R-:W1:Y:S01]  /*14cb0*/  SHFL.BFLY PT, R5, R12, 0x2, 0x1f ;  /* 0x0c401f000c057f89 */ /* 0x000e6200000e0000 */
[----:B0-----:R-:W-:Y:S01]  /*14cc0*/  FADD.FTZ R3, R3, R0 ;  /* 0x0000000003037221 */ /* 0x001fe20000010000 */
[----:B------:R-:W-:-:S02]  /*14cd0*/  IMAD.MOV.U32 R0, RZ, RZ, -0x800000 ;  /* 0xff800000ff007424 */ /* 0x000fc400078e00ff */
[----:B-1----:R-:W-:Y:S02]  /*14ce0*/  FADD.FTZ R4, R5, R12 ;  /* 0x0000000c05047221 */ /* 0x002fe40000010000 */
        /* <DEDUP_REMOVED lines=9> */
[C---:B------:R-:W-:Y:S01]  /*14d80*/  @P0 FMUL.FTZ R9, R13.reuse, 0.69314718246459960938 ;  /* 0x3f3172180d090820 */ /* 0x040fe20000410000 */
[----:B------:R-:W-:-:S06]  /*14d90*/  @P1 FMUL.FTZ R4, R13, 0.69314718246459960938 ;  /* 0x3f3172180d041820 */ /* 0x000fcc0000410000 */
[----:B------:R-:W1:Y:S01]  /*14da0*/  @P1 MUFU.LG2 R6, R7 ;  /* 0x0000000700061308 */ /* 0x000e620000000c00 */
[----:B0-----:R-:W-:-:S04]  /*14db0*/  @P0 FMUL.FTZ R2, R2, 0.69314718246459960938 ;  /* 0x3f31721802020820 */ /* 0x001fc80000410000 */
[----:B------:R-:W-:Y:S01]  /*14dc0*/  @P0 FFMA.FTZ R0, R9, R14, R2 ;  /* 0x0000000e09000223 */ /* 0x000fe20000010002 */
[----:B------:R-:W-:Y:S02]  /*14dd0*/  IMAD.MOV.U32 R2, RZ, RZ, -0x800000 ;  /* 0xff800000ff027424 */ /* 0x000fe400078e00ff */
[----:B-1----:R-:W-:-:S04]  /*14de0*/  @P1 FMUL.FTZ R3, R6, 0.69314718246459960938 ;  /* 0x3f31721806031820 */ /* 0x002fc80000410000 */
[----:B------:R-:W-:Y:S01]  /*14df0*/  @P1 FFMA.FTZ R2, R4, R168, R3 ;  /* 0x000000a804021223 */ /* 0x000fe20000010003 */
[----:B------:R-:W-:Y:S02]  /*14e00*/  IMAD.MOV R4, RZ, RZ, -R225 ;  /* 0x000000ffff047224 */ /* 0x000fe400078e0ae1 */
[----:B------:R-:W-:-:S03]  /*14e10*/  IMAD.MOV.U32 R3, RZ, RZ, RZ ;  /* 0x000000ffff037224 */ /* 0x000fc600078e00ff */
[----:B------:R-:W-:Y:S01]  /*14e20*/  ISETP.NE.AND P2, PT, R193, R4, PT ;  /* 0x00000004c100720c */ /* 0x000fe20003f45270 */
[----:B------:R-:W-:Y:S02]  /*14e30*/  IMAD.MOV.U32 R4, RZ, RZ, RZ ;  /* 0x000000ffff047224 */ /* 0x000fe400078e00ff */
[----:B------:R-:W0:Y:S01]  /*14e40*/  @P0 MUFU.RCP R3, R5 ;  /* 0x0000000500030308 */ /* 0x000e220000001000 */
[----:B------:R-:W-:-:S07]  /*14e50*/  PLOP3.LUT P0, PT, PT, PT, PT, 0x8, 0x0 ;  /* 0x000000000000781c */ /* 0x000fce0003f0e170 */
[----:B------:R-:W1:Y:S02]  /*14e60*/  @P1 MUFU.RCP R4, R7 ;  /* 0x0000000700041308 */ /* 0x000e640000001000 */
[C---:B------:R-:W-:Y:S02]  /*14e70*/  @!P2 IMAD R9, R19.reuse, 0x40, R194 ;  /* 0x000000401309a824 */ /* 0x040fe400078e02c2 */
[----:B------:R-:W-:Y:S02]  /*14e80*/  VIADD R19, R19, 0x1 ;  /* 0x0000000113137836 */ /* 0x000fe40000000000 */
[----:B------:R-:W-:-:S03]  /*14e90*/  @!P2 IMAD R9, R9, 0x4, R18 ;  /* 0x000000040909a824 */ /* 0x000fc600078e0212 */
[----:B------:R-:W-:Y:S01]  /*14ea0*/  ISETP.NE.AND P1, PT, R19, 0x2, PT ;  /* 0x000000021300780c */ /* 0x000fe20003f25270 */
[-C--:B0-----:R-:W-:Y:S01]  /*14eb0*/  FMUL.FTZ R155, R28, R3.reuse ;  /* 0x000000031c9b7220 */ /* 0x081fe20000410000 */
[----:B------:R0:W-:Y:S01]  /*14ec0*/  @!P2 STS [R9+0x38400], R3 ;  /* 0x038400030900a388 */ /* 0x0001e20000000800 */
        /* <DEDUP_REMOVED lines=65> */
[-C--:B0-----:R-:W-:Y:S01]  /*152e0*/  FMUL.FTZ R3, R27, R4.reuse ;  /* 0x000000041b037220 */ /* 0x081fe20000410000 */
        /* <DEDUP_REMOVED lines=68> */
.L_x_5422:
[----:B------:R-:W-:Y:S05]  /*15730*/  BSYNC B7 ;  /* 0x0000000000077941 */ /* 0x000fea0003800000 */
.L_x_5420:
        /* <DEDUP_REMOVED lines=10> */
[----:B------:R-:W2:Y:S01]  /*157e0*/  S2R R45, SR_SWINHI ;  /* 0x00000000002d7919 */ /* 0x000ea20000002f00 */
[----:B------:R-:W-:Y:S01]  /*157f0*/  F2FP.BF16.F32.PACK_AB R7, R31, R7 ;  /* 0x000000071f07723e */ /* 0x000fe200000010ff */
[----:B------:R-:W-:Y:S01]  /*15800*/  ULDC.64 UR4, c[0x0][0xd00] ;  /* 0x0003400000047ab9 */ /* 0x000fe20000000a00 */
[----:B-1----:R-:W-:Y:S01]  /*15810*/  F2FP.BF16.F32.PACK_AB R4, R6, R8 ;  /* 0x000000080604723e */ /* 0x002fe200000010ff */
[----:B------:R-:W3:Y:S04]  /*15820*/  LDL.LU R70, [R1+0x4c] ;  /* 0x00004c0001467983 */ /* 0x000ee80000300800 */
[----:B------:R-:W3:Y:S01]  /*15830*/  LDL.LU R66, [R1+0x50] ;  /* 0x0000500001427983 */ /* 0x000ee20000300800 */
[----:B------:R-:W-:-:S02]  /*15840*/  F2FP.BF16.F32.PACK_AB R5, R3, R5 ;  /* 0x000000050305723e */ /* 0x000fc400000010ff */
[----:B0-----:R-:W-:Y:S02]  /*15850*/  MOV R20, R18 ;  /* 0x0000001200147202 */ /* 0x001fe40000000f00 */
[----:B--2---:R-:W-:Y:S02]  /*15860*/  MOV R21, R45 ;  /* 0x0000002d00157202 */ /* 0x004fe40000000f00 */
[----:B------:R-:W-:Y:S02]  /*15870*/  F2FP.BF16.F32.PACK_AB R6, R152, R155 ;  /* 0x0000009b9806723e */ /* 0x000fe400000010ff */
[----:B------:R-:W-:Y:S02]  /*15880*/  F2FP.BF16.F32.PACK_AB R11, R39, R11 ;  /* 0x0000000b270b723e */ /* 0x000fe400000010ff */
[----:B------:R-:W-:Y:S02]  /*15890*/  F2FP.BF16.F32.PACK_AB R8, R10, R153 ;  /* 0x000000990a08723e */ /* 0x000fe400000010ff */
[----:B------:R-:W-:-:S02]  /*158a0*/  F2FP.BF16.F32.PACK_AB R9, R35, R9 ;  /* 0x000000092309723e */ /* 0x000fc400000010ff */
[----:B------:R-:W-:Y:S01]  /*158b0*/  F2FP.BF16.F32.PACK_AB R10, R14, R36 ;  /* 0x000000240e0a723e */ /* 0x000fe200000010ff */
[----:B------:R-:W0:Y:S01]  /*158c0*/  S2R R90, SR_TID.X ;  /* 0x00000000005a7919 */ /* 0x000e220000002100 */
        /* <DEDUP_REMOVED lines=18> */
[----:B0-----:R-:W-:Y:S01]  /*159f0*/  VIADD R90, R90, 0xffffff80 ;  /* 0xffffff805a5a7836 */ /* 0x001fe20000000000 */
[----:B------:R-:W-:Y:S02]  /*15a00*/  F2FP.BF16.F32.PACK_AB R146, R149, R148 ;  /* 0x000000949592723e */ /* 0x000fe400000010ff */
[----:B------:R-:W-:Y:S02]  /*15a10*/  F2FP.BF16.F32.PACK_AB R147, R151, R150 ;  /* 0x000000969793723e */ /* 0x000fe400000010ff */
[----:B------:R-:W-:-:S04]  /*15a20*/  SHF.R.S32.HI R97, RZ, 0x1f, R90 ;  /* 0x0000001fff617819 */ /* 0x000fc8000001145a */
[----:B------:R-:W-:-:S04]  /*15a30*/  LEA.HI R97, R97, R90, RZ, 0x3 ;  /* 0x0000005a61617211 */ /* 0x000fc800078f18ff */
[----:B------:R-:W-:Y:S01]  /*15a40*/  SHF.R.S32.HI R97, RZ, 0x3, R97 ;  /* 0x00000003ff617819 */ /* 0x000fe20000011461 */
[----:B------:R-:W-:Y:S01]  /*15a50*/  BAR.SYNC.DEFER_BLOCKING 0x1, 0x100 ;  /* 0x0044000000007b1d */ /* 0x000fe20000010000 */
[----:B----4-:R-:W-:-:S03]  /*15a60*/  IMAD.WIDE R44, R30, 0x2, R20 ;  /* 0x000000021e2c7825 */ /* 0x010fc600078e0214 */
[----:B------:R-:W-:Y:S01]  /*15a70*/  LOP3.LUT R49, R44, 0x380, RZ, 0xc0, !PT ;  /* 0x000003802c317812 */ /* 0x000fe200078ec0ff */
[----:B------:R-:W-:-:S03]  /*15a80*/  IMAD.MOV.U32 R31, RZ, RZ, R45 ;  /* 0x000000ffff1f7224 */ /* 0x000fc600078e002d */
[----:B------:R-:W-:-:S04]  /*15a90*/  SHF.R.U64 R49, R49, 0x3, RZ ;  /* 0x0000000331317819 */ /* 0x000fc800000012ff */
[----:B------:R-:W-:Y:S02]  /*15aa0*/  LOP3.LUT R30, R49, R44, RZ, 0x3c, !PT ;  /* 0x0000002c311e7212 */ /* 0x000fe400078e3cff */
[----:B---3--:R-:W-:Y:S02]  /*15ab0*/  IADD3 R24, P0, R44, 0x20, RZ ;  /* 0x000000202c187810 */ /* 0x008fe40007f1e0ff */
[----:B------:R-:W-:-:S05]  /*15ac0*/  MOV R30, R30 ;  /* 0x0000001e001e7202 */ /* 0x000fca0000000f00 */
[----:B------:R0:W-:Y:S01]  /*15ad0*/  STSM.16.M88.4 [R30], R4 ;  /* 0x000000041e007844 */ /* 0x0001e20000000200 */
[----:B------:R-:W-:Y:S01]  /*15ae0*/  LOP3.LUT R3, R24, 0x380, RZ, 0xc0, !PT ;  /* 0x0000038018037812 */ /* 0x000fe200078ec0ff */
[----:B0-----:R-:W-:Y:S01]  /*15af0*/  IMAD.X R5, RZ, RZ, R45, P0 ;  /* 0x000000ffff057224 */ /* 0x001fe200000e062d */
        /* <DEDUP_REMOVED lines=41> */
[C---:B0-----:R-:W-:Y:S02]  /*15d90*/  IADD3 R9, P0, R44.reuse, 0x4020, RZ ;  /* 0x000040202c097810 */ /* 0x041fe40007f1e0ff */
[C---:B------:R-:W-:Y:S02]  /*15da0*/  IADD3 R11, P2, R44.reuse, 0x6000, RZ ;  /* 0x000060002c0b7810 */ /* 0x040fe40007f5e0ff */
[C---:B-1----:R-:W-:Y:S02]  /*15db0*/  IADD3 R6, P6, R44.reuse, 0x6020, RZ ;  /* 0x000060202c067810 */ /* 0x042fe40007fde0ff */
        /* <DEDUP_REMOVED lines=40> */
[----:B------:R-:W-:Y:S02]  /*16040*/  F2FP.BF16.F32.PACK_AB R4, R159, R161 ;  /* 0x000000a19f04723e */ /* 0x000fe400000010ff */
[----:B------:R-:W-:Y:S02]  /*16050*/  F2FP.BF16.F32.PACK_AB R5, R51, R50 ;  /* 0x000000323305723e */ /* 0x000fe400000010ff */
[----:B------:R-:W-:Y:S02]  /*16060*/  F2FP.BF16.F32.PACK_AB R6, R157, R160 ;  /* 0x000000a09d06723e */ /* 0x000fe400000010ff */
[----:B------:R-:W-:-:S02]  /*16070*/  F2FP.BF16.F32.PACK_AB R7, R55, R54 ;  /* 0x000000363707723e */ /* 0x000fc400000010ff */
[----:B------:R-:W-:Y:S02]  /*16080*/  LOP3.LUT R3, R44, 0x380, RZ, 0xc0, !PT ;  /* 0x000003802c037812 */ /* 0x000fe400078ec0ff */
[----:B------:R-:W-:Y:S02]  /*16090*/  MOV R36, R48 ;  /* 0x0000003000247202 */ /* 0x000fe40000000f00 */
[----:B------:R-:W-:Y:S02]  /*160a0*/  F2FP.BF16.F32.PACK_AB R8, R156, R158 ;  /* 0x0000009e9c08723e */ /* 0x000fe400000010ff */
[----:B------:R-:W-:Y:S02]  /*160b0*/  F2FP.BF16.F32.PACK_AB R9, R59, R58 ;  /* 0x0000003a3b09723e */ /* 0x000fe400000010ff */
[----:B------:R-:W-:Y:S02]  /*160c0*/  F2FP.BF16.F32.PACK_AB R10, R61, R60 ;  /* 0x0000003c3d0a723e */ /* 0x000fe400000010ff */
[----:B------:R-:W-:-:S02]  /*160d0*/  F2FP.BF16.F32.PACK_AB R11, R63, R62 ;  /* 0x0000003e3f0b723e */ /* 0x000fc400000010ff */
[----:B------:R-:W-:Y:S02]  /*160e0*/  MOV R49, R30 ;  /* 0x0000001e00317202 */ /* 0x000fe40000000f00 */
[----:B------:R-:W-:Y:S02]  /*160f0*/  F2FP.BF16.F32.PACK_AB R12, R65, R64 ;  /* 0x00000040410c723e */ /* 0x000fe400000010ff */
[----:B------:R-:W-:Y:S02]  /*16100*/  MOV R48, R34 ;  /* 0x0000002200307202 */ /* 0x000fe40000000f00 */
[----:B------:R-:W-:Y:S02]  /*16110*/  F2FP.BF16.F32.PACK_AB R28, R73, R72 ;  /* 0x00000048491c723e */ /* 0x000fe400000010ff */
[----:B------:R-:W-:Y:S02]  /*16120*/  F2FP.BF16.F32.PACK_AB R30, R77, R76 ;  /* 0x0000004c4d1e723e */ /* 0x000fe400000010ff */
[----:B------:R-:W-:Y:S01]  /*16130*/  F2FP.BF16.F32.PACK_AB R31, R79, R78 ;  /* 0x0000004e4f1f723e */ /* 0x000fe200000010ff */
[----:B------:R-:W-:Y:S01]  /*16140*/  STSM.16.M88.4 [R56], R4 ;  /* 0x0000000438007844 */ /* 0x000fe20000000200 */
[----:B------:R-:W-:-:S02]  /*16150*/  F2FP.BF16.F32.PACK_AB R32, R81, R80 ;  /* 0x000000505120723e */ /* 0x000fc400000010ff */
        /* <DEDUP_REMOVED lines=11> */
[----:B0-----:R-:W-:Y:S02]  /*16210*/  F2FP.BF16.F32.PACK_AB R38, R93, R92 ;  /* 0x0000005c5d26723e */ /* 0x001fe400000010ff */
[----:B------:R-:W-:Y:S02]  /*16220*/  F2FP.BF16.F32.PACK_AB R4, R105, R104 ;  /* 0x000000686904723e */ /* 0x000fe400000010ff */
[----:B------:R-:W-:Y:S02]  /*16230*/  F2FP.BF16.F32.PACK_AB R5, R107, R106 ;  /* 0x0000006a6b05723e */ /* 0x000fe400000010ff */
[----:B-1----:R-:W-:-:S02]  /*16240*/  F2FP.BF16.F32.PACK_AB R36, R89, R88 ;  /* 0x000000585924723e */ /* 0x002fc400000010ff */
[----:B------:R-:W-:Y:S02]  /*16250*/  F2FP.BF16.F32.PACK_AB R6, R109, R108 ;  /* 0x0000006c6d06723e */ /* 0x000fe400000010ff */
[----:B--2---:R-:W-:Y:S02]  /*16260*/  F2FP.BF16.F32.PACK_AB R39, R95, R94 ;  /* 0x0000005e5f27723e */ /* 0x004fe400000010ff */
[----:B------:R-:W-:Y:S01]  /*16270*/  F2FP.BF16.F32.PACK_AB R7, R111, R110 ;  /* 0x0000006e6f07723e */ /* 0x000fe200000010ff */
[----:B------:R-:W-:Y:S02]  /*16280*/  IMAD.X R45, RZ, RZ, R45, P1 ;  /* 0x000000ffff2d7224 */ /* 0x000fe400008e062d */
[----:B------:R-:W-:Y:S01]  /*16290*/  STSM.16.M88.4 [R3], R36 ;  /* 0x0000002403007844 */ /* 0x000fe20000000200 */
[----:B------:R-:W-:Y:S02]  /*162a0*/  F2FP.BF16.F32.PACK_AB R8, R113, R112 ;  /* 0x000000707108723e */ /* 0x000fe400000010ff */
[----:B------:R-:W-:Y:S01]  /*162b0*/  F2FP.BF16.F32.PACK_AB R9, R115, R114 ;  /* 0x000000727309723e */ /* 0x000fe200000010ff */
[----:B------:R-:W-:Y:S01]  /*162c0*/  STSM.16.M88.4 [R46], R40 ;  /* 0x000000282e007844 */ /* 0x000fe20000000200 */
[----:B------:R-:W-:-:S02]  /*162d0*/  F2FP.BF16.F32.PACK_AB R10, R117, R116 ;  /* 0x00000074750a723e */ /* 0x000fc400000010ff */
[----:B------:R-:W-:Y:S01]  /*162e0*/  F2FP.BF16.F32.PACK_AB R11, R119, R118 ;  /* 0x00000076770b723e */ /* 0x000fe200000010ff */
[----:B------:R0:W-:Y:S01]  /*162f0*/  STSM.16.M88.4 [R48], R4 ;  /* 0x0000000430007844 */ /* 0x0001e20000000200 */
[----:B------:R-:W-:Y:S02]  /*16300*/  F2FP.BF16.F32.PACK_AB R12, R121, R120 ;  /* 0x00000078790c723e */ /* 0x000fe400000010ff */
[----:B------:R-:W-:Y:S02]  /*16310*/  F2FP.BF16.F32.PACK_AB R13, R123, R122 ;  /* 0x0000007a7b0d723e */ /* 0x000fe400000010ff */
[----:B------:R-:W-:Y:S02]  /*16320*/  F2FP.BF16.F32.PACK_AB R14, R125, R124 ;  /* 0x0000007c7d0e723e */ /* 0x000fe400000010ff */
[----:B------:R-:W-:Y:S02]  /*16330*/  F2FP.BF16.F32.PACK_AB R15, R127, R126 ;  /* 0x0000007e7f0f723e */ /* 0x000fe400000010ff */
[----:B------:R-:W-:Y:S01]  /*16340*/  ISETP.NE.U32.AND P0, PT, RZ, UR4, PT ;  /* 0x00000004ff007c0c */ /* 0x000fe2000bf05070 */
[----:B------:R1:W-:Y:S01]  /*16350*/  STSM.16.M88.4 [R49], R8 ;  /* 0x0000000831007844 */ /* 0x0003e20000000200 */
[----:B------:R-:W-:-:S02]  /*16360*/  MOV R44, R44 ;  /* 0x0000002c002c7202 */ /* 0x000fc40000000f00 */
[----:B0-----:R-:W-:Y:S01]  /*16370*/  IADD3 R4, P1, R70, UR4, RZ ;  /* 0x0000000446047c10 */ /* 0x001fe2000ff3e0ff */
[----:B------:R0:W-:Y:S01]  /*16380*/  STSM.16.M88.4 [R52], R12 ;  /* 0x0000000c34007844 */ /* 0x0001e20000000200 */
[----:B------:R-:W-:Y:S02]  /*16390*/  ISETP.NE.AND.EX P0, PT, RZ, UR5, PT, P0 ;  /* 0x00000005ff007c0c */ /* 0x000fe4000bf05300 */
[----:B------:R-:W-:Y:S01]  /*163a0*/  IADD3.X R5, R66, UR5, RZ, P1, !PT ;  /* 0x0000000542057c10 */ /* 0x000fe20008ffe4ff */
[----:B------:R-:W-:Y:S01]  /*163b0*/  ULDC.64 UR4, c[0x0][0xd08] ;  /* 0x0003420000047ab9 */ /* 0x000fe20000000a00 */
[----:B------:R-:W-:Y:S01]  /*163c0*/  STSM.16.M88.4 [R24], R128 ;  /* 0x0000008018007844 */ /* 0x000fe20000000200 */
[----:B------:R-:W-:-:S03]  /*163d0*/  ISETP.NE.U32.AND P6, PT, RZ, UR4, PT ;  /* 0x00000004ff007c0c */ /* 0x000fc6000bfc5070 */
[----:B------:R-:W-:Y:S01]  /*163e0*/  STSM.16.M88.4 [R47], R136 ;  /* 0x000000882f007844 */ /* 0x000fe20000000200 */
[----:B------:R-:W-:-:S03]  /*163f0*/  ISETP.NE.AND.EX P6, PT, RZ, UR5, PT, P6 ;  /* 0x00000005ff007c0c */ /* 0x000fc6000bfc5360 */
[----:B------:R2:W-:Y:S01]  /*16400*/  STSM.16.M88.4 [R44], R144 ;  /* 0x000000902c007844 */ /* 0x0005e20000000200 */
[----:B------:R-:W-:Y:S02]  /*16410*/  IMAD R7, R97, 0x40, R209 ;  /* 0x0000004061077824 */ /* 0x000fe400078e02d1 */
[----:B------:R-:W-:Y:S01]  /*16420*/  IMAD.MOV.U32 R80, RZ, RZ, RZ ;  /* 0x000000ffff507224 */ /* 0x000fe200078e00ff */
[----:B------:R-:W-:Y:S01]  /*16430*/  BAR.SYNC.DEFER_BLOCKING 0x1, 0x100 ;  /* 0x0044000000007b1d */ /* 0x000fe20000010000 */
[----:B------:R-:W-:-:S05]  /*16440*/  IMAD.WIDE R6, R7, 0x2, R20 ;  /* 0x0000000207067825 */ /* 0x000fca00078e0214 */
[----:B-1----:R-:W-:Y:S01]  /*16450*/  @P6 IADD3 R10, P4, R70, UR4, RZ ;  /* 0x00000004460a6c10 */ /* 0x002fe2000ff9e0ff */
[----:B------:R-:W-:Y:S02]  /*16460*/  ULDC UR4, c[0x0][0xb88] ;  /* 0x0002e20000047ab9 */ /* 0x000fe40000000800 */
[----:B------:R-:W-:Y:S01]  /*16470*/  IMAD.U32 R20, RZ, RZ, UR4 ;  /* 0x00000004ff147e24 */ /* 0x000fe2000f8e00ff */
[----:B------:R-:W-:Y:S01]  /*16480*/  @P6 IADD3.X R11, R66, UR5, RZ, P4, !PT ;  /* 0x00000005420b6c10 */ /* 0x000fe2000a7fe4ff */
[----:B------:R1:W5:Y:S04]  /*16490*/  @P0 LDG.E R80, desc[UR40][R4.64] ;  /* 0x0000002804500981 */ /* 0x000368000c1e1900 */
[----:B------:R1:W5:Y:S01]  /*164a0*/  @P6 LDG.E R20, desc[UR40][R10.64] ;  /* 0x000000280a146981 */ /* 0x000362000c1e1900 */
[----:B------:R-:W-:-:S02]  /*164b0*/  IADD3 R9, P1, R6, 0x1000, RZ ;  /* 0x0000100006097810 */ /* 0x000fc40007f3e0ff */
[C---:B0-----:R-:W-:Y:S02]  /*164c0*/  IADD3 R13, P2, R6.reuse, 0x2000, RZ ;  /* 0x00002000060d7810 */ /* 0x041fe40007f5e0ff */
[C---:B------:R-:W-:Y:S02]  /*164d0*/  IADD3 R29, P3, R6.reuse, 0x3000, RZ ;  /* 0x00003000061d7810 */ /* 0x040fe40007f7e0ff */
[----:B------:R-:W-:Y:S02]  /*164e0*/  IADD3 R33, P4, R6, 0x4000, RZ ;  /* 0x0000400006217810 */ /* 0x000fe40007f9e0ff */
        /* <DEDUP_REMOVED lines=41> */
[----:B-1----:R-:W-:Y:S06]  /*16780*/  @P6 BRA `(.L_x_5505) ;  /* 0x0000000000106947 */ /* 0x002fec0003800000 */
[----:B------:R-:W-:Y:S05]  /*16790*/  @!P0 BRA `(.L_x_5505) ;  /* 0x00000000000c8947 */ /* 0x000fea0003800000 */
[----:B------:R-:W2:Y:S04]  /*167a0*/  LDG.E R3, desc[UR40][R4.64] ;  /* 0x0000002804037981 */ /* 0x000ea8000c1e1900 */
[----:B-----5:R-:W2:Y:S02]  /*167b0*/  LDG.E R20, desc[UR40][R4.64+0x4] ;  /* 0x0000042804147981 */ /* 0x020ea4000c1e1900 */
[----:B--2---:R-:W-:-:S07]  /*167c0*/  IMAD.IADD R20, R20, 0x1, -R3 ;  /* 0x0000000114147824 */ /* 0x004fce00078e0a03 */
.L_x_5505:
[----:B------:R-:W-:Y:S01]  /*167d0*/  ISETP.NE.AND P6, PT, R14, RZ, PT ;  /* 0x000000ff0e00720c */ /* 0x000fe20003fc5270 */
[----:B------:R-:W0:Y:S01]  /*167e0*/  S2R R4, SR_TID.X ;  /* 0x0000000000047919 */ /* 0x000e220000002100 */
[----:B------:R-:W2:Y:S01]  /*167f0*/  LDL.LU R14, [R1+0x54] ;  /* 0x00005400010e7983 */ /* 0x000ea20000300800 */
[--C-:B------:R-:W-:Y:S02]  /*16800*/  IMAD.X R57, RZ, RZ, R7.reuse, P5 ;  /* 0x000000ffff397224 */ /* 0x100fe400028e0607 */
[----:B------:R-:W-:Y:S01]  /*16810*/  IMAD.X R37, RZ, RZ, R7, P6 ;  /* 0x000000ffff257224 */ /* 0x000fe200030e0607 */
[----:B------:R-:W3:Y:S04]  /*16820*/  LDL.LU R11, [R1+0x5c] ;  /* 0x00005c00010b7983 */ /* 0x000ee80000300800 */
        /* <DEDUP_REMOVED lines=59> */
[----:B------:R-:W1:Y:S01]  /*16be0*/  @P0 LDC R31, c[0x0][0xcf0] ;  /* 0x00033c00ff1f0b82 */ /* 0x000e620000000800 */
[----:B--2---:R-:W-:-:S04]  /*16bf0*/  IMAD.IADD R30, R14, 0x1, R212 ;  /* 0x000000010e1e7824 */ /* 0x004fc800078e02d4 */
        /* <DEDUP_REMOVED lines=28> */
[----:B------:R-:W1:Y:S06]  /*16dc0*/  SHFL.IDX PT, R11, R30, 0x1, 0x1c1f ;  /* 0x003c1f001e0b7f89 */ /* 0x000e6c00000e0000 */
[----:B0-----:R0:W-:Y:S04]  /*16dd0*/  @!P1 ST.E desc[UR40][R6.64], R0 ;  /* 0x0000000006009985 */ /* 0x0011e8000c101928 */
[----:B-1----:R0:W-:Y:S02]  /*16de0*/  @!P0 ST.E desc[UR40][R10.64], R2 ;  /* 0x000000020a008985 */ /* 0x0021e4000c101928 */
.L_x_5506:
        /* <DEDUP_REMOVED lines=29> */
[----:B------:R-:W5:Y:S01]  /*16fc0*/  LD.E.128 R56, desc[UR40][R56.64] ;  /* 0x0000002838387980 */ /* 0x000f62000c101d00 */
[----:B------:R-:W-:-:S02]  /*16fd0*/  IMAD.IADD R3, R3, 0x1, R81 ;  /* 0x0000000103037824 */ /* 0x000fc400078e0251 */
[----:B------:R-:W-:Y:S01]  /*16fe0*/  IMAD R81, R82, 0x20, R97 ;  /* 0x0000002052517824 */ /* 0x000fe200078e0261 */
[----:B------:R-:W5:Y:S01]  /*16ff0*/  LD.E.128 R60, desc[UR40][R60.64] ;  /* 0x000000283c3c7980 */ /* 0x000f62000c101d00 */
[----:B------:R-:W-:Y:S02]  /*17000*/  IMAD R24, R24, UR4, RZ ;  /* 0x0000000418187c24 */ /* 0x000fe4000f8e02ff */
[----:B------:R-:W-:Y:S01]  /*17010*/  VIADD R98, R209, 0x40 ;  /* 0x00000040d1627836 */ /* 0x000fe20000000000 */
[----:B------:R-:W5:Y:S01]  /*17020*/  LD.E.128 R64, desc[UR40][R64.64] ;  /* 0x0000002840407980 */ /* 0x000f62000c101d00 */
[----:B------:R-:W-:Y:S02]  /*17030*/  IMAD.IADD R82, R212, 0x1, R81 ;  /* 0x00000001d4527824 */ /* 0x000fe400078e0251 */
[----:B------:R-:W-:Y:S01]  /*17040*/  IMAD R83, R21, UR5, R24 ;  /* 0x0000000515537c24 */ /* 0x000fe2000f8e0218 */
[----:B0-----:R-:W-:Y:S01]  /*17050*/  ISETP.GE.AND P0, PT, R98, R0, PT ;  /* 0x000000006200720c */ /* 0x001fe20003f06270 */
[----:B------:R-:W-:Y:S01]  /*17060*/  VIADD R96, R209, 0x80 ;  /* 0x00000080d1607836 */ /* 0x000fe20000000000 */
[----:B------:R-:W5:Y:S01]  /*17070*/  LD.E.128 R68, desc[UR40][R68.64] ;  /* 0x0000002844447980 */ /* 0x000f62000c101d00 */
[----:B-1----:R-:W-:Y:S01]  /*17080*/  @P1 IMAD.HI.U32 R24, R82, R87, RZ ;  /* 0x0000005752181227 */ /* 0x002fe200078e00ff */
[----:B------:R-:W-:-:S02]  /*17090*/  SEL R80, RZ, 0xffffffff, P0 ;  /* 0xffffffffff507807 */ /* 0x000fc40000000000 */
[----:B------:R-:W5:Y:S01]  /*170a0*/  LD.E.128 R72, desc[UR40][R72.64] ;  /* 0x0000002848487980 */ /* 0x000f62000c101d00 */
[----:B------:R-:W-:Y:S01]  /*170b0*/  IMAD.WIDE.U32 R2, R21, UR4, R2 ;  /* 0x0000000415027c25 */ /* 0x000fe2000f8e0002 */
[-C--:B------:R-:W-:Y:S01]  /*170c0*/  ISETP.GE.AND P0, PT, R96, R0.reuse, PT ;  /* 0x000000006000720c */ /* 0x080fe20003f06270 */
[----:B------:R-:W-:Y:S01]  /*170d0*/  ULDC.64 UR4, c[0x0][0xbe0] ;  /* 0x0002f80000047ab9 */ /* 0x000fe20000000a00 */
[----:B------:R-:W5:Y:S01]  /*170e0*/  LD.E.128 R76, desc[UR40][R76.64] ;  /* 0x000000284c4c7980 */ /* 0x000f62000c101d00 */
[----:B------:R-:W-:Y:S01]  /*170f0*/  IMAD.MOV.U32 R21, RZ, RZ, R82 ;  /* 0x000000ffff157224 */ /* 0x000fe200078e0052 */
[----:B--2---:R-:W-:Y:S01]  /*17100*/  @P1 SHF.R.U32.HI R21, RZ, R89, R24 ;  /* 0x00000059ff151219 */ /* 0x004fe20000011618 */
[C---:B------:R-:W-:Y:S01]  /*17110*/  VIADD R94, R209.reuse, 0xc0 ;  /* 0x000000c0d15e7836 */ /* 0x040fe20000000000 */
[-C--:B------:R-:W-:Y:S01]  /*17120*/  ISETP.GE.AND P1, PT, R209, R0.reuse, PT ;  /* 0x00000000d100720c */ /* 0x080fe20003f26270 */
[----:B------:R-:W-:Y:S01]  /*17130*/  IMAD.IADD R3, R3, 0x1, R83 ;  /* 0x0000000103037824 */ /* 0x000fe200078e0253 */
[----:B------:R-:W-:Y:S01]  /*17140*/  @!PT LDS RZ, [RZ] ;  /* 0x00000000fffff984 */ /* 0x000fe20000000800 */
[----:B------:R-:W-:Y:S01]  /*17150*/  @!PT LDS RZ, [RZ] ;  /* 0x00000000fffff984 */ /* 0x000fe20000000800 */
[----:B------:R-:W-:Y:S01]  /*17160*/  @!PT LDS RZ, [RZ] ;  /* 0x00000000fffff984 */ /* 0x000fe20000000800 */
[----:B------:R-:W-:Y:S01]  /*17170*/  @!PT LDS RZ, [RZ] ;  /* 0x00000000fffff984 */ /* 0x000fe20000000800 */
[----:B------:R0:W-:Y:S06]  /*17180*/  MEMBAR.ALL.CTA ;  /* 0x0000000000007992 */ /* 0x0001ec0000008000 */
[----:B0-----:R-:W0:Y:S01]  /*17190*/  FENCE.VIEW.ASYNC.S ;  /* 0x00000000000073c6 */ /* 0x001e220000000000 */
[----:B------:R-:W-:Y:S01]  /*171a0*/  IMAD.SHL.U32 R83, R80, 0x2, RZ ;  /* 0x0000000250537824 */ /* 0x000fe200078e00ff */
[----:B------:R-:W-:Y:S01]  /*171b0*/  SEL R24, RZ, 0x1, P1 ;  /* 0x00000001ff187807 */ /* 0x000fe20000800000 */
[--C-:B------:R-:W-:Y:S01]  /*171c0*/  IMAD.MOV R81, RZ, RZ, -R21.reuse ;  /* 0x000000ffff517224 */ /* 0x100fe200078e0a15 */
[----:B------:R-:W-:Y:S01]  /*171d0*/  SEL R80, RZ, 0xffffffff, P0 ;  /* 0xffffffffff507807 */ /* 0x000fe20000000000 */
[----:B------:R-:W-:Y:S01]  /*171e0*/  VIADD R92, R209, 0x100 ;  /* 0x00000100d15c7836 */ /* 0x000fe20000000000 */
[-C--:B------:R-:W-:Y:S01]  /*171f0*/  ISETP.GE.AND P0, PT, R94, R0.reuse, PT ;  /* 0x000000005e00720c */ /* 0x080fe20003f06270 */
[----:B------:R-:W-:Y:S01]  /*17200*/  IMAD R81, R85, R81, R82 ;  /* 0x0000005155517224 */ /* 0x000fe200078e0252 */
[----:B------:R-:W-:Y:S01]  /*17210*/  LOP3.LUT R24, R83, 0x2, R24, 0xe2, !PT ;  /* 0x0000000253187812 */ /* 0x000fe200078ee218 */
[----:B------:R-:W-:Y:S01]  /*17220*/  IMAD.SHL.U32 R83, R80, 0x4, RZ ;  /* 0x0000000450537824 */ /* 0x000fe200078e00ff */
[----:B------:R-:W-:Y:S01]  /*17230*/  SEL R80, RZ, 0xffffffff, P0 ;  /* 0xffffffffff507807 */ /* 0x000fe20000000000 */
[----:B------:R-:W-:Y:S01]  /*17240*/  VIADD R90, R209, 0x140 ;  /* 0x00000140d15a7836 */ /* 0x000fe20000000000 */
[----:B------:R-:W-:Y:S01]  /*17250*/  SHF.R.S32.HI R82, RZ, 0x1f, R21 ;  /* 0x0000001fff527819 */ /* 0x000fe20000011415 */
[----:B------:R-:W-:Y:S01]  /*17260*/  IMAD.WIDE.U32 R2, R21, UR4, R2 ;  /* 0x0000000415027c25 */ /* 0x000fe2000f8e0002 */
[-C--:B------:R-:W-:Y:S01]  /*17270*/  ISETP.GE.AND P0, PT, R92, R0.reuse, PT ;  /* 0x000000005c00720c */ /* 0x080fe20003f06270 */
[----:B------:R-:W-:Y:S01]  /*17280*/  BSSY B1, `(.L_x_5507) ;  /* 0x0000055000017945 */ /* 0x000fe20003800000 */
[----:B------:R-:W-:Y:S01]  /*17290*/  LOP3.LUT R24, R83, 0x4, R24, 0xe2, !PT ;  /* 0x0000000453187812 */ /* 0x000fe200078ee218 */
        /* <DEDUP_REMOVED lines=17> */
[----:B------:R-:W-:Y:S01]  /*173b0*/  IMAD R85, R20, R85, RZ ;  /* 0x0000005514557224 */ /* 0x000fe200078e02ff */
[----:B------:R-:W-:Y:S01]  /*173c0*/  SEL R21, RZ, 0x40, P0 ;  /* 0x00000040ff157807 */ /* 0x000fe20000000000 */
[----:B------:R-:W-:Y:S02]  /*173d0*/  IMAD.IADD R212, R97, 0x1, R212 ;  /* 0x0000000161d47824 */ /* 0x000fe400078e02d4 */
[----:B------:R-:W-:Y:S01]  /*173e0*/  VIADD R86, R209, 0x1c0 ;  /* 0x000001c0d1567836 */ /* 0x000fe20000000000 */
[----:B------:R-:W-:Y:S01]  /*173f0*/  LOP3.LUT R24, R24, R21, RZ, 0xfc, !PT ;  /* 0x0000001518187212 */ /* 0x000fe200078efcff */
[C---:B------:R-:W-:Y:S01]  /*17400*/  IMAD R83, R81.reuse, UR5, R80 ;  /* 0x0000000551537c24 */ /* 0x040fe2000f8e0250 */
[----:B------:R-:W-:Y:S01]  /*17410*/  ISETP.GE.AND P1, PT, R212, R85, PT ;  /* 0x00000055d400720c */ /* 0x000fe20003f26270 */
[----:B------:R-:W-:Y:S01]  /*17420*/  IMAD.WIDE.U32 R2, R81, UR4, R2 ;  /* 0x0000000451027c25 */ /* 0x000fe2000f8e0002 */
[----:B------:R-:W-:Y:S01]  /*17430*/  ULDC.64 UR4, c[0x0][0xb80] ;  /* 0x0002e00000047ab9 */ /* 0x000fe20000000a00 */
[----:B------:R-:W-:-:S02]  /*17440*/  ISETP.GE.AND P0, PT, R86, R0, PT ;  /* 0x000000005600720c */ /* 0x000fc40003f06270 */
[----:B------:R-:W-:Y:S01]  /*17450*/  IMAD.IADD R21, R3, 0x1, R83 ;  /* 0x0000000103157824 */ /* 0x000fe200078e0253 */
[----:B------:R-:W-:Y:S01]  /*17460*/  LEA R83, P2, R2, UR4, 0x1 ;  /* 0x0000000402537c11 */ /* 0x000fe2000f8408ff */
[----:B------:R-:W-:Y:S01]  /*17470*/  VIADD R20, R18, 0x38820 ;  /* 0x0003882012147836 */ /* 0x000fe20000000000 */
[----:B------:R-:W-:Y:S01]  /*17480*/  SEL R3, RZ, 0x80, P0 ;  /* 0x00000080ff037807 */ /* 0x000fe20000000000 */
[C---:B------:R-:W-:Y:S01]  /*17490*/  VIADD R87, R209.reuse, 0x1c0 ;  /* 0x000001c0d1577836 */ /* 0x040fe20000000000 */
[----:B------:R-:W-:Y:S01]  /*174a0*/  LEA.HI.X R84, R2, UR5, R21, 0x1, P2 ;  /* 0x0000000502547c11 */ /* 0x000fe200090f0c15 */
[C---:B------:R-:W-:Y:S01]  /*174b0*/  VIADD R89, R209.reuse, 0x180 ;  /* 0x00000180d1597836 */ /* 0x040fe20000000000 */
[----:B------:R-:W-:Y:S01]  /*174c0*/  PRMT R20, RZ, 0x654, R20 ;  /* 0x00000654ff147816 */ /* 0x000fe20000000014 */
[C---:B------:R-:W-:Y:S01]  /*174d0*/  VIADD R91, R209.reuse, 0x140 ;  /* 0x00000140d15b7836 */ /* 0x040fe20000000000 */
[----:B------:R-:W-:Y:S01]  /*174e0*/  LOP3.LUT R82, R24, R3, RZ, 0xfc, !PT ;  /* 0x0000000318527212 */ /* 0x000fe200078efcff */
[C---:B------:R-:W-:Y:S01]  /*174f0*/  VIADD R93, R209.reuse, 0x100 ;  /* 0x00000100d15d7836 */ /* 0x040fe20000000000 */
[----:B0-----:R0:W-:Y:S01]  /*17500*/  SYNCS.ARRIVE.TRANS64.RED.A1T0 RZ, [R20+URZ], RZ ;  /* 0x000000ff14ff79a7 */ /* 0x0011e2000810043f */
[C---:B------:R-:W-:Y:S01]  /*17510*/  VIADD R95, R209.reuse, 0xc0 ;  /* 0x000000c0d15f7836 */ /* 0x040fe20000000000 */
[----:B------:R0:W1:Y:S01]  /*17520*/  SHFL.IDX PT, R2, R83, RZ, 0x181f ;  /* 0x00181fff53027589 */ /* 0x00006200000e0000 */
[C---:B------:R-:W-:Y:S01]  /*17530*/  VIADD R97, R209.reuse, 0x80 ;  /* 0x00000080d1617836 */ /* 0x040fe20000000000 */
[----:B------:R-:W-:Y:S01]  /*17540*/  SHF.R.S32.HI R87, RZ, 0x1f, R87 ;  /* 0x0000001fff577819 */ /* 0x000fe20000011457 */
[----:B------:R-:W-:Y:S01]  /*17550*/  VIADD R99, R209, 0x40 ;  /* 0x00000040d1637836 */ /* 0x000fe20000000000 */
[----:B------:R0:W2:Y:S01]  /*17560*/  SHFL.IDX PT, R3, R84, RZ, 0x181f ;  /* 0x00181fff54037589 */ /* 0x0000a200000e0000 */
[----:B------:R-:W-:-:S02]  /*17570*/  SHF.R.S32.HI R89, RZ, 0x1f, R89 ;  /* 0x0000001fff597819 */ /* 0x000fc40000011459 */
        /* <DEDUP_REMOVED lines=10> */
[C---:B-1----:R-:W-:Y:S02]  /*17620*/  @!P1 LEA R20, P2, R98.reuse, R2, 0x1 ;  /* 0x0000000262149211 */ /* 0x042fe400078408ff */
[----:B--2---:R-:W-:Y:S02]  /*17630*/  @!P0 IMAD.WIDE R80, R209, 0x2, R2 ;  /* 0x00000002d1508825 */ /* 0x004fe400078e0202 */
        /* <DEDUP_REMOVED lines=25> */
.L_x_5508:
[----:B------:R-:W-:Y:S05]  /*177d0*/  BSYNC B1 ;  /* 0x0000000000017941 */ /* 0x000fea0003800000 */
.L_x_5507:
[----:B0----5:R-:W-:Y:S01]  /*177e0*/  VIADD R4, R212, 0x20 ;  /* 0x00000020d4047836 */ /* 0x021fe20000000000 */
[----:B--2---:R0:W4:Y:S04]  /*177f0*/  SHFL.IDX PT, R3, R84, 0x1, 0x181f ;  /* 0x00381f0054037f89 */ /* 0x00412800000e0000 */
        /* <DEDUP_REMOVED lines=9> */
[CC--:B-1----:R-:W-:Y:S02]  /*17890*/  @!P5 LEA R6, P4, R98.reuse, R2.reuse, 0x1 ;  /* 0x000000026206d211 */ /* 0x0c2fe400078808ff */
[----:B----4-:R-:W-:Y:S02]  /*178a0*/  @!P6 IMAD.WIDE R4, R209, 0x2, R2 ;  /* 0x00000002d104e825 */ /* 0x010fe400078e0202 */
[----:B------:R-:W-:Y:S02]  /*178b0*/  @!P5 LEA.HI.X R7, R98, R3, R99, 0x1, P4 ;  /* 0x000000036207d211 */ /* 0x000fe400020f0c63 */
[----:B------:R-:W-:Y:S01]  /*178c0*/  LOP3.LUT P4, RZ, R24, 0x40, RZ, 0xc0, !PT ;  /* 0x0000004018ff7812 */ /* 0x000fe2000788c0ff */
[----:B------:R0:W-:Y:S01]  /*178d0*/  @!P6 ST.E.128 desc[UR40][R4.64], R8 ;  /* 0x000000080400e985 */ /* 0x0001e2000c101d28 */
[----:B------:R-:W-:-:S03]  /*178e0*/  @!P3 LEA R12, P6, R96, R2, 0x1 ;  /* 0x00000002600cb211 */ /* 0x000fc600078c08ff */
[----:B------:R1:W-:Y:S01]  /*178f0*/  @!P5 ST.E.128 desc[UR40][R6.64], R28 ;  /* 0x0000001c0600d985 */ /* 0x0003e2000c101d28 */
[-C--:B------:R-:W-:Y:S02]  /*17900*/  @!P3 LEA.HI.X R13, R96, R3.reuse, R97, 0x1, P6 ;  /* 0x00000003600db211 */ /* 0x080fe400030f0c61 */
[-C--:B------:R-:W-:Y:S02]  /*17910*/  @!P2 LEA R14, P5, R94, R2.reuse, 0x1 ;  /* 0x000000025e0ea211 */ /* 0x080fe400078a08ff */
        /* <DEDUP_REMOVED lines=18> */
.L_x_5504:
[----:B-1----:R-:W4:Y:S01]  /*17a40*/  LDL.LU R4, [R1+0x4c] ;  /* 0x00004c0001047983 */ /* 0x002f220000300800 */
[----:B------:R-:W-:Y:S01]  /*17a50*/  ULDC.64 UR4, c[0x0][0xd00] ;  /* 0x0003400000047ab9 */ /* 0x000fe20000000a00 */
[----:B------:R-:W-:Y:S01]  /*17a60*/  IMAD.MOV.U32 R6, RZ, RZ, RZ ;  /* 0x000000ffff067224 */ /* 0x000fe200078e00ff */
[----:B------:R-:W1:Y:S01]  /*17a70*/  LDC R29, c[0x0][0xce8] ;  /* 0x00033a00ff1d7b82 */ /* 0x000e620000000800 */
        /* <DEDUP_REMOVED lines=9> */
[----:B---3--:R-:W3:-:S12]  /*17b10*/  S2R R24, SR_TID.X ;  /* 0x0000000000187919 */ /* 0x008ed80000002100 */
[----:B------:R-:W-:Y:S01]  /*17b20*/  @P1 IADD3 R4, P2, R4, UR4, RZ ;  /* 0x0000000404041c10 */ /* 0x000fe2000ff5e0ff */
[----:B------:R-:W-:-:S03]  /*17b30*/  ULDC UR4, c[0x0][0xb88] ;  /* 0x0002e20000047ab9 */ /* 0x000fc60000000800 */
[----:B------:R-:W-:Y:S01]  /*17b40*/  @P1 IADD3.X R5, R0, UR5, RZ, P2, !PT ;  /* 0x0000000500051c10 */ /* 0x000fe200097fe4ff */
[----:B------:R-:W-:-:S06]  /*17b50*/  IMAD.U32 R0, RZ, RZ, UR4 ;  /* 0x00000004ff007e24 */ /* 0x000fcc000f8e00ff */
[----:B------:R2:W5:Y:S01]  /*17b60*/  @P1 LDG.E R0, desc[UR40][R4.64] ;  /* 0x0000002804001981 */ /* 0x000562000c1e1900 */
[----:B---3--:R-:W-:-:S05]  /*17b70*/  VIADD R24, R24, 0xffffff80 ;  /* 0xffffff8018187836 */ /* 0x008fca0000000000 */
[----:B------:R-:W-:Y:S01]  /*17b80*/  ISETP.GE.AND P2, PT, R24, 0x40, PT ;  /* 0x000000401800780c */ /* 0x000fe20003f46270 */
[----:B-12---:R-:W-:-:S12]  /*17b90*/  @P1 BRA `(.L_x_5510) ;  /* 0x0000000000101947 */ /* 0x006fd80003800000 */
[----:B------:R-:W-:Y:S05]  /*17ba0*/  @!P0 BRA `(.L_x_5510) ;  /* 0x00000000000c8947 */ /* 0x000fea0003800000 */
[----:B------:R-:W2:Y:S04]  /*17bb0*/  LDG.E R5, desc[UR40][R2.64] ;  /* 0x0000002802057981 */ /* 0x000ea8000c1e1900 */
[----:B-----5:R-:W2:Y:S02]  /*17bc0*/  LDG.E R0, desc[UR40][R2.64+0x4] ;  /* 0x0000042802007981 */ /* 0x020ea4000c1e1900 */
[----:B--2---:R-:W-:-:S07]  /*17bd0*/  IMAD.IADD R0, R0, 0x1, -R5 ;  /* 0x0000000100007824 */ /* 0x004fce00078e0a05 */
.L_x_5510:
[----:B------:R-:W2:Y:S04]  /*17be0*/  LDL.LU R3, [R1+0x54] ;  /* 0x0000540001037983 */ /* 0x000ea80000300800 */
[----:B------:R-:W3:Y:S04]  /*17bf0*/  LDL.LU R2, [R1+0x5c] ;  /* 0x00005c0001027983 */ /* 0x000ee80000300800 */
[----:B------:R-:W4:Y:S01]  /*17c00*/  LDL R14, [R1+0x48] ;  /* 0x00004800010e7983 */ /* 0x000f220000100800 */
[----:B------:R-:W-:Y:S01]  /*17c10*/  BSSY B1, `(.L_x_5511) ;  /* 0x000002d000017945 */ /* 0x000fe20003800000 */
[----:B-----5:R-:W-:-:S02]  /*17c20*/  SHF.R.S32.HI R11, RZ, 0x1f, R6 ;  /* 0x0000001fff0b7819 */ /* 0x020fc40000011406 */
[----:B--2---:R-:W-:Y:S02]  /*17c30*/  SEL R13, R3, RZ, !P0 ;  /* 0x000000ff030d7207 */ /* 0x004fe40004000000 */
[----:B---3--:R-:W-:Y:S02]  /*17c40*/  SEL R12, R2, RZ, !P0 ;  /* 0x000000ff020c7207 */ /* 0x008fe40004000000 */
[----:B----4-:R-:W-:Y:S01]  /*17c50*/  SHF.R.S32.HI R10, RZ, 0x1f, R14 ;  /* 0x0000001fff0a7819 */ /* 0x010fe2000001140e */
[----:B------:R-:W-:Y:S06]  /*17c60*/  @P2 BRA `(.L_x_5512) ;  /* 0x00000000009c2947 */ /* 0x000fec0003800000 */
[----:B------:R-:W1:Y:S01]  /*17c70*/  S2R R3, SR_TID.X ;  /* 0x0000000000037919 */ /* 0x000e620000002100 */
[----:B------:R-:W2:Y:S02]  /*17c80*/  LDC R9, c[0x0][0xce8] ;  /* 0x00033a00ff097b82 */ /* 0x000ea40000000800 */
[----:B--2---:R-:W-:Y:S01]  /*17c90*/  IMAD R2, R0, R9, RZ ;  /* 0x0000000900027224 */ /* 0x004fe200078e02ff */
        /* <DEDUP_REMOVED lines=10> */
[----:B------:R-:W1:Y:S01]  /*17d40*/  @P0 LDC R15, c[0x0][0xcec] ;  /* 0x00033b00ff0f0b82 */ /* 0x000e620000000800 */
[----:B------:R-:W-:Y:S01]  /*17d50*/  IMAD R7, R14, UR5, R7 ;  /* 0x000000050e077c24 */ /* 0x000fe2000f8e0207 */
[----:B------:R-:W-:-:S03]  /*17d60*/  ULDC.64 UR4, c[0x0][0xc98] ;  /* 0x0003260000047ab9 */ /* 0x000fc60000000a00 */
[----:B------:R-:W-:-:S03]  /*17d70*/  IMAD.IADD R3, R3, 0x1, R7 ;  /* 0x0000000103037824 */ /* 0x000fc600078e0207 */
[----:B------:R-:W2:Y:S01]  /*17d80*/  @P0 LDC R21, c[0x0][0xcf0] ;  /* 0x00033c00ff150b82 */ /* 0x000ea20000000800 */
[----:B------:R-:W-:-:S04]  /*17d90*/  IMAD.WIDE.U32 R2, R13, UR4, R2 ;  /* 0x000000040d027c25 */ /* 0x000fc8000f8e0002 */
[----:B-1----:R-:W-:-:S05]  /*17da0*/  @P0 IMAD.HI.U32 R4, R8, R15, RZ ;  /* 0x0000000f08040227 */ /* 0x002fca00078e00ff */
[----:B--2---:R-:W-:Y:S01]  /*17db0*/  @P0 SHF.R.U32.HI R5, RZ, R21, R4 ;  /* 0x00000015ff050219 */ /* 0x004fe20000011604 */
        /* <DEDUP_REMOVED lines=18> */
.L_x_5512:
[----:B------:R-:W-:Y:S05]  /*17ee0*/  BSYNC B1 ;  /* 0x0000000000017941 */ /* 0x000fea0003800000 */
.L_x_5511:
[----:B------:R-:W-:Y:S01]  /*17ef0*/  ISETP.NE.AND P0, PT, R29, 0x1, PT ;  /* 0x000000011d00780c */ /* 0x000fe20003f05270 */
[----:B------:R-:W-:Y:S01]  /*17f00*/  ULDC.64 UR4, c[0x0][0xba0] ;  /* 0x0002e80000047ab9 */ /* 0x000fe20000000a00 */
[----:B0-----:R-:W0:Y:S01]  /*17f10*/  LDC R20, c[0x0][0xbc8] ;  /* 0x0002f200ff147b82 */ /* 0x001e220000000800 */
[----:B-1----:R-:W-:Y:S01]  /*17f20*/  IMAD R5, R11, UR4, RZ ;  /* 0x000000040b057c24 */ /* 0x002fe2000f8e02ff */
[----:B------:R-:W-:Y:S01]  /*17f30*/  SHF.R.S32.HI R7, RZ, 0x1f, R24 ;  /* 0x0000001fff077819 */ /* 0x000fe20000011418 */
[C---:B------:R-:W-:Y:S01]  /*17f40*/  IMAD.WIDE.U32 R2, R6.reuse, UR4, RZ ;  /* 0x0000000406027c25 */ /* 0x040fe2000f8e00ff */
[----:B------:R-:W-:Y:S02]  /*17f50*/  BSSY B1, `(.L_x_5513) ;  /* 0x0000081000017945 */ /* 0x000fe40003800000 */
[----:B------:R-:W-:Y:S01]  /*17f60*/  LEA.HI R7, R7, R24, RZ, 0x3 ;  /* 0x0000001807077211 */ /* 0x000fe200078f18ff */
[----:B------:R-:W-:Y:S01]  /*17f70*/  IMAD R5, R6, UR5, R5 ;  /* 0x0000000506057c24 */ /* 0x000fe2000f8e0205 */
[----:B------:R-:W-:Y:S01]  /*17f80*/  ULDC.64 UR4, c[0x0][0xbe8] ;  /* 0x0002fa0000047ab9 */ /* 0x000fe20000000a00 */
[----:B------:R-:W-:Y:S01]  /*17f90*/  VIADD R42, R209, 0x40 ;  /* 0x00000040d12a7836 */ /* 0x000fe20000000000 */
[----:B------:R-:W-:Y:S01]  /*17fa0*/  LOP3.LUT R7, R7, 0xfffffff8, RZ, 0xc0, !PT ;  /* 0xfffffff807077812 */ /* 0x000fe200078ec0ff */
[----:B------:R-:W-:Y:S01]  /*17fb0*/  IMAD.IADD R3, R3, 0x1, R5 ;  /* 0x0000000103037824 */ /* 0x000fe200078e0205 */
[----:B------:R-:W1:Y:S01]  /*17fc0*/  @P0 LDC R9, c[0x0][0xcec] ;  /* 0x00033b00ff090b82 */ /* 0x000e620000000800 */
[----:B------:R-:W-:-:S02]  /*17fd0*/  IMAD R4, R10, UR4, RZ ;  /* 0x000000040a047c24 */ /* 0x000fc4000f8e02ff */
[----:B------:R-:W-:-:S04]  /*17fe0*/  IMAD.WIDE.U32 R2, R14, UR4, R2 ;  /* 0x000000040e027c25 */ /* 0x000fc8000f8e0002 */
[----:B------:R-:W-:Y:S01]  /*17ff0*/  IMAD R5, R14, UR5, R4 ;  /* 0x000000050e057c24 */ /* 0x000fe2000f8e0204 */
[----:B------:R-:W-:Y:S01]  /*18000*/  SHF.R.S32.HI R14, RZ, 0x1f, R24 ;  /* 0x0000001fff0e7819 */ /* 0x000fe20000011418 */
[----:B------:R-:W2:Y:S01]  /*18010*/  @P0 LDC R11, c[0x0][0xcf0] ;  /* 0x00033c00ff0b0b82 */ /* 0x000ea20000000800 */
[----:B------:R-:W-:Y:S01]  /*18020*/  IMAD.IADD R7, R24, 0x1, -R7 ;  /* 0x0000000118077824 */ /* 0x000fe200078e0a07 */
[----:B------:R-:W-:Y:S01]  /*18030*/  ULDC.64 UR4, c[0x0][0xbf0] ;  /* 0x0002fc0000047ab9 */ /* 0x000fe20000000a00 */
[----:B------:R-:W-:Y:S01]  /*18040*/  LEA.HI R14, R14, R24, RZ, 0x3 ;  /* 0x000000180e0e7211 */ /* 0x000fe200078f18ff */
[----:B------:R-:W-:Y:S01]  /*18050*/  IMAD.IADD R3, R3, 0x1, R5 ;  /* 0x0000000103037824 */ /* 0x000fe200078e0205 */
[-C--:B0-----:R-:W-:Y:S01]  /*18060*/  ISETP.GE.AND P1, PT, R42, R20.reuse, PT ;  /* 0x000000142a00720c */ /* 0x081fe20003f26270 */
[----:B------:R-:W-:Y:S01]  /*18070*/  IMAD R4, R12, UR4, RZ ;  /* 0x000000040c047c24 */ /* 0x000fe2000f8e02ff */
[----:B------:R-:W-:Y:S01]  /*18080*/  SHF.R.S32.HI R14, RZ, 0x3, R14 ;  /* 0x00000003ff0e7819 */ /* 0x000fe2000001140e */
[C---:B------:R-:W-:Y:S01]  /*18090*/  VIADD R40, R209.reuse, 0x80 ;  /* 0x00000080d1287836 */ /* 0x040fe20000000000 */
[----:B------:R-:W-:Y:S01]  /*180a0*/  ISETP.GE.AND P2, PT, R209, R20, PT ;  /* 0x00000014d100720c */ /* 0x000fe20003f46270 */
[----:B------:R-:W-:Y:S01]  /*180b0*/  IMAD R5, R13, UR5, R4 ;  /* 0x000000050d057c24 */ /* 0x000fe2000f8e0204 */
[----:B------:R-:W-:Y:S01]  /*180c0*/  SEL R8, RZ, 0xffffffff, P1 ;  /* 0xffffffffff087807 */ /* 0x000fe20000800000 */
[----:B------:R-:W-:-:S02]  /*180d0*/  IMAD R7, R7, 0x20, R14 ;  /* 0x0000002007077824 */ /* 0x000fc400078e020e */
[----:B------:R-:W-:Y:S01]  /*180e0*/  IMAD.WIDE.U32 R2, R13, UR4, R2 ;  /* 0x000000040d027c25 */ /* 0x000fe2000f8e0002 */
[----:B------:R-:W-:-:S03]  /*180f0*/  ULDC.64 UR4, c[0x0][0xbe0] ;  /* 0x0002f80000047ab9 */ /* 0x000fc60000000a00 */
[----:B------:R-:W-:Y:S01]  /*18100*/  IMAD.IADD R6, R212, 0x1, R7 ;  /* 0x00000001d4067824 */ /* 0x000fe200078e0207 */
[----:B------:R-:W-:Y:S01]  /*18110*/  SEL R7, RZ, 0x1, P2 ;  /* 0x00000001ff077807 */ /* 0x000fe20001000000 */
[----:B------:R-:W-:Y:S01]  /*18120*/  IMAD.IADD R3, R3, 0x1, R5 ;  /* 0x0000000103037824 */ /* 0x000fe200078e0205 */
[----:B------:R-:W-:Y:S01]  /*18130*/  ISETP.GE.AND P2, PT, R40, R20, PT ;  /* 0x000000142800720c */ /* 0x000fe20003f46270 */
[----:B-1----:R-:W-:-:S03]  /*18140*/  @P0 IMAD.HI.U32 R4, R6, R9, RZ ;  /* 0x0000000906040227 */ /* 0x002fc600078e00ff */
[----:B------:R-:W-:Y:S01]  /*18150*/  SEL R9, RZ, 0xffffffff, P2 ;  /* 0xffffffffff097807 */ /* 0x000fe20001000000 */
[----:B------:R-:W-:Y:S01]  /*18160*/  IMAD.MOV.U32 R5, RZ, RZ, R6 ;  /* 0x000000ffff057224 */ /* 0x000fe200078e0006 */
[----:B--2---:R-:W-:Y:S01]  /*18170*/  @P0 SHF.R.U32.HI R5, RZ, R11, R4 ;  /* 0x0000000bff050219 */ /* 0x004fe20000011604 */
[C---:B------:R-:W-:Y:S02]  /*18180*/  VIADD R38, R209.reuse, 0xc0 ;  /* 0x000000c0d1267836 */ /* 0x040fe40000000000 */
[----:B------:R-:W-:Y:S01]  /*18190*/  IMAD.SHL.U32 R8, R8, 0x2, RZ ;  /* 0x0000000208087824 */ /* 0x000fe200078e00ff */
[----:B------:R-:W-:Y:S01]  /*181a0*/  SHF.R.S32.HI R4, RZ, 0x1f, R5 ;  /* 0x0000001fff047819 */ /* 0x000fe20000011405 */
[----:B------:R-:W-:Y:S01]  /*181b0*/  VIADD R36, R209, 0x100 ;  /* 0x00000100d1247836 */ /* 0x000fe20000000000 */
[-C--:B------:R-:W-:Y:S01]  /*181c0*/  ISETP.GE.AND P1, PT, R38, R20.reuse, PT ;  /* 0x000000142600720c */ /* 0x080fe20003f26270 */
[----:B------:R-:W-:Y:S01]  /*181d0*/  IMAD.SHL.U32 R9, R9, 0x4, RZ ;  /* 0x0000000409097824 */ /* 0x000fe200078e00ff */
[----:B------:R-:W-:Y:S01]  /*181e0*/  LOP3.LUT R8, R8, 0x2, R7, 0xe2, !PT ;  /* 0x0000000208087812 */ /* 0x000fe200078ee207 */
[----:B------:R-:W-:Y:S01]  /*181f0*/  IMAD.MOV R7, RZ, RZ, -R5 ;  /* 0x000000ffff077224 */ /* 0x000fe200078e0a05 */
[----:B------:R-:W-:Y:S01]  /*18200*/  SEL R10, RZ, 0xffffffff, P1 ;  /* 0xffffffffff0a7807 */ /* 0x000fe20000800000 */
[----:B------:R-:W-:Y:S01]  /*18210*/  IMAD R4, R4, UR4, RZ ;  /* 0x0000000404047c24 */ /* 0x000fe2000f8e02ff */
[----:B------:R-:W-:Y:S01]  /*18220*/  ISETP.GE.AND P0, PT, R36, R20, PT ;  /* 0x000000142400720c */ /* 0x000fe20003f06270 */
[----:B------:R-:W-:Y:S01]  /*18230*/  IMAD R7, R29, R7, R6 ;  /* 0x000000071d077224 */ /* 0x000fe200078e0206 */
[----:B------:R-:W-:Y:S01]  /*18240*/  LOP3.LUT R8, R9, 0x4, R8, 0xe2, !PT ;  /* 0x0000000409087812 */ /* 0x000fe200078ee208 */
[----:B------:R-:W-:-:S02]  /*18250*/  VIADD R34, R209, 0x140 ;  /* 0x00000140d1227836 */ /* 0x000fc40000000000 */
[C---:B------:R-:W-:Y:S01]  /*18260*/  IMAD R9, R5.reuse, UR5, R4 ;  /* 0x0000000505097c24 */ /* 0x040fe2000f8e0204 */
[----:B------:R-:W-:Y:S01]  /*18270*/  SEL R4, RZ, 0xffffffff, P0 ;  /* 0xffffffffff047807 */ /* 0x000fe20000000000 */
[----:B------:R-:W-:Y:S01]  /*18280*/  IMAD R31, R0, R29, RZ ;  /* 0x0000001d001f7224 */ /* 0x000fe200078e02ff */
[----:B------:R-:W-:Y:S01]  /*18290*/  SHF.R.S32.HI R0, RZ, 0x1f, R7 ;  /* 0x0000001fff007819 */ /* 0x000fe20000011407 */
[----:B------:R-:W-:Y:S01]  /*182a0*/  IMAD.SHL.U32 R11, R10, 0x8, RZ ;  /* 0x000000080a0b7824 */ /* 0x000fe200078e00ff */
[----:B------:R-:W-:Y:S01]  /*182b0*/  ISETP.GE.AND P0, PT, R34, R20, PT ;  /* 0x000000142200720c */ /* 0x000fe20003f06270 */
[----:B------:R-:W-:Y:S01]  /*182c0*/  IMAD.WIDE.U32 R2, R5, UR4, R2 ;  /* 0x0000000405027c25 */ /* 0x000fe2000f8e0002 */
[----:B------:R-:W-:Y:S02]  /*182d0*/  ULDC.64 UR4, c[0x0][0xbd8] ;  /* 0x0002f60000047ab9 */ /* 0x000fe40000000a00 */
[----:B------:R-:W-:Y:S01]  /*182e0*/  LOP3.LUT R8, R11, 0x8, R8, 0xe2, !PT ;  /* 0x000000080b087812 */ /* 0x000fe200078ee208 */
[----:B------:R-:W-:-:S02]  /*182f0*/  VIADD R32, R209, 0x180 ;  /* 0x00000180d1207836 */ /* 0x000fc40000000000 */
[----:B------:R-:W-:Y:S01]  /*18300*/  IMAD.SHL.U32 R5, R4, 0x10, RZ ;  /* 0x0000001004057824 */ /* 0x000fe200078e00ff */
[----:B------:R-:W-:Y:S01]  /*18310*/  SEL R4, RZ, 0xffffffff, P0 ;  /* 0xffffffffff047807 */ /* 0x000fe20000000000 */
[----:B------:R-:W-:Y:S01]  /*18320*/  IMAD.IADD R3, R3, 0x1, R9 ;  /* 0x0000000103037824 */ /* 0x000fe200078e0209 */
[----:B------:R-:W-:Y:S01]  /*18330*/  ISETP.GE.AND P0, PT, R32, R20, PT ;  /* 0x000000142000720c */ /* 0x000fe20003f06270 */
[----:B------:R-:W-:Y:S01]  /*18340*/  IMAD R0, R0, UR4, RZ ;  /* 0x0000000400007c24 */ /* 0x000fe2000f8e02ff */
[----:B------:R-:W-:Y:S01]  /*18350*/  LOP3.LUT R8, R5, 0x10, R8, 0xe2, !PT ;  /* 0x0000001005087812 */ /* 0x000fe200078ee208 */
[----:B------:R-:W-:Y:S02]  /*18360*/  IMAD.IADD R212, R14, 0x1, R212 ;  /* 0x000000010ed47824 */ /* 0x000fe400078e02d4 */
[C---:B------:R-:W-:Y:S02]  /*18370*/  IMAD R5, R7.reuse, UR5, R0 ;  /* 0x0000000507057c24 */ /* 0x040fe4000f8e0200 */
        /* <DEDUP_REMOVED lines=62> */
.L_x_5514:
[----:B------:R-:W-:Y:S05]  /*18760*/  BSYNC B1 ;  /* 0x0000000000017941 */ /* 0x000fea0003800000 */
.L_x_5513:
        /* <DEDUP_REMOVED lines=36> */
.L_x_5509:
[----:B------:R-:W-:Y:S05]  /*189b0*/  BSYNC B0 ;  /* 0x0000000000007941 */ /* 0x000fea0003800000 */
.L_x_5503:
[----:B------:R-:W-:Y:S02]  /*189c0*/  ULDC UR4, c[0x0][0xd3c] ;  /* 0x00034f0000047ab9 */ /* 0x000fe40000000800 */
[----:B------:R-:W-:-:S13]  /*189d0*/  ISETP.GE.AND P0, PT, R27, UR4, PT ;  /* 0x000000041b007c0c */ /* 0x000fda000bf06270 */
[----:B------:R-:W-:Y:S05]  /*189e0*/  @!P0 BRA `(.L_x_5515) ;  /* 0xfffffe8800fc8947 */ /* 0x000fea000383ffff */
[----:B------:R-:W-:Y:S05]  /*189f0*/  BRA `(.L_x_5376) ;  /* 0x0000008400507947 */ /* 0x000fea0003800000 */
.L_x_5374:
        /* <DEDUP_REMOVED lines=16> */
.L_x_5516:
        /* <DEDUP_REMOVED lines=41> */
.L_x_5522:
        /* <DEDUP_REMOVED lines=12> */
.L_x_5521:
[----:B------:R-:W-:Y:S05]  /*18e50*/  BSYNC B0 ;  /* 0x0000000000007941 */ /* 0x000fea0003800000 */
.L_x_5520:
        /* <DEDUP_REMOVED lines=20> */
.L_x_5518:
        /* <DEDUP_REMOVED lines=20> */
.L_x_5523:
        /* <DEDUP_REMOVED lines=59> */
.L_x_5519:
[----:B------:R-:W-:Y:S02]  /*19490*/  IMAD.MOV.U32 R17, RZ, RZ, RZ ;  /* 0x000000ffff117224 */ /* 0x000fe400078e00ff */
[----:B------:R-:W-:Y:S02]  /*194a0*/  IMAD.U32 R16, RZ, RZ, UR6 ;  /* 0x00000006ff107e24 */ /* 0x000fe4000f8e00ff */
[----:B------:R-:W-:-:S07]  /*194b0*/  IMAD.MOV.U32 R18, RZ, RZ, RZ ;  /* 0x000000ffff127224 */ /* 0x000fce00078e00ff */
.L_x_5524:
[----:B------:R-:W-:-:S13]  /*194c0*/  ISETP.NE.AND P0, PT, R5, RZ, PT ;  /* 0x000000ff0500720c */ /* 0x000fda0003f05270 */
[----:B------:R-:W0:Y:S01]  /*194d0*/  @!P0 S2R R3, SR_CgaCtaId ;  /* 0x0000000000038919 */ /* 0x000e220000008800 */
[----:B------:R-:W-:-:S04]  /*194e0*/  @!P0 MOV R2, 0x400 ;  /* 0x0000040000028802 */ /* 0x000fc80000000f00 */
[----:B0-----:R-:W-:-:S05]  /*194f0*/  @!P0 LEA R2, R3, R2, 0x18 ;  /* 0x0000000203028211 */ /* 0x001fca00078ec0ff */
[----:B------:R0:W-:Y:S01]  /*19500*/  @!P0 STS.128 [R2+0x388d0], R16 ;  /* 0x0388d01002008388 */ /* 0x0001e20000000c00 */
[----:B------:R-:W-:Y:S06]  /*19510*/  BAR.ARV 0x5, 0x180 ;  /* 0x0146000000007b1d */ /* 0x000fec0000002000 */
.L_x_5517:
[----:B------:R2:W-:Y:S01]  /*19520*/  STL [R1+0x2c], RZ ;  /* 0x00002cff01007387 */ /* 0x0005e20000100800 */
[----:B------:R-:W-:Y:S01]  /*19530*/  ULDC UR4, c[0x0][0xd3c] ;  /* 0x00034f0000047ab9 */ /* 0x000fe20000000800 */
[----:B------:R-:W-:Y:S01]  /*19540*/  IMAD.MOV.U32 R28, RZ, RZ, 0x1 ;  /* 0x00000001ff1c7424 */ /* 0x000fe200078e00ff */
[----:B-1----:R-:W-:Y:S01]  /*19550*/  ISETP.GE.AND P0, PT, R19, UR4, PT ;  /* 0x0000000413007c0c */ /* 0x002fe2000bf06270 */
[----:B------:R-:W-:-:S12]  /*19560*/  IMAD.MOV.U32 R25, RZ, RZ, RZ ;  /* 0x000000ffff197224 */ /* 0x000fd800078e00ff */
[----:B--2---:R-:W-:Y:S05]  /*19570*/  @P0 BRA `(.L_x_5525) ;  /* 0x0000007400940947 */ /* 0x004fea0003800000 */
[----:B------:R-:W2:Y:S01]  /*19580*/  LDL R4, [R1+0x8] ;  /* 0x0000080001047983 */ /* 0x000ea20000100800 */
[----:B------:R-:W1:Y:S01]  /*19590*/  S2UR UR5, SR_CgaCtaId ;  /* 0x00000000000579c3 */ /* 0x000e620000008800 */
[C---:B0-----:R-:W-:Y:S01]  /*195a0*/  IMAD.SHL.U32 R2, R0.reuse, 0x8, RZ ;  /* 0x0000000800027824 */ /* 0x041fe200078e00ff */
        /* <DEDUP_REMOVED lines=17> */
[----:B-1----:R-:W-:Y:S01]  /*196c0*/  ULEA UR4, UR5, UR4, 0x18 ;  /* 0x0000000405047291 */ /* 0x002fe2000f8ec03f */
        /* <DEDUP_REMOVED lines=11> */
.L_x_5638:
[----:B------:R-:W0:Y:S02]  /*19780*/  LDC.64 R2, c[0x0][0xd88] ;  /* 0x00036200ff027b82 */ /* 0x000e240000000a00 */
[----:B0-----:R-:W-:-:S05]  /*19790*/  IMAD.WIDE R2, R19, 0x4, R2 ;  /* 0x0000000413027825 */ /* 0x001fca00078e0202 */
[----:B--2---:R-:W2:Y:S01]  /*197a0*/  LDG.E R37, desc[UR40][R2.64] ;  /* 0x0000002802257981 */ /* 0x004ea2000c1e1900 */
[----:B------:R-:W-:Y:S05]  /*197b0*/  YIELD ;  /* 0x0000000000007946 */ /* 0x000fea0003800000 */
[----:B------:R-:W-:Y:S01]  /*197c0*/  ULDC.64 UR4, c[0x0][0xb20] ;  /* 0x0002c80000047ab9 */ /* 0x000fe20000000a00 */
[----:B------:R-:W-:Y:S01]  /*197d0*/  IMAD.MOV.U32 R34, RZ, RZ, RZ ;  /* 0x000000ffff227224 */ /* 0x000fe200078e00ff */
[----:B------:R-:W-:Y:S01]  /*197e0*/  ISETP.NE.U32.AND P0, PT, RZ, UR4, PT ;  /* 0x00000004ff007c0c */ /* 0x000fe2000bf05070 */
[----:B-1-3--:R-:W-:Y:S01]  /*197f0*/  IMAD.MOV.U32 R6, RZ, RZ, RZ ;  /* 0x000000ffff067224 */ /* 0x00afe200078e00ff */
        /* <DEDUP_REMOVED lines=48> */
.L_x_5526:
        /* <DEDUP_REMOVED lines=9> */
.L_x_5527:
        /* <DEDUP_REMOVED lines=9> */
.L_x_5528:
        /* <DEDUP_REMOVED lines=45> */
.L_x_5693:
[----:B---3--:R-:W-:Y:S02]  /*19ef0*/  ISETP.NE.AND P0, PT, R14, RZ, PT ;  /* 0x000000ff0e00720c */ /* 0x008fe40003f05270 */
[----:B------:R-:W-:-:S11]  /*19f00*/  PLOP3.LUT P6, PT, PT, PT, PT, 0x8, 0x0 ;  /* 0x000000000000781c */ /* 0x000fd60003fce170 */
[----:B------:R-:W-:Y:S05]  /*19f10*/  @P0 BRA `(.L_x_5532) ;  /* 0x00000000000c0947 */ /* 0x000fea0003800000 */
[----:B------:R-:W-:-:S03]  /*19f20*/  UMOV UR4, 0xffffffff ;  /* 0xffffffff00047882 */ /* 0x000fc60000000000 */
[----:B------:R-:W-:Y:S05]  /*19f30*/  BRA.DIV UR4, `(.L_x_5533) ;  /* 0x0000008204707947 */ /* 0x000fea000b800000 */
[----:B------:R-:W-:-:S13]  /*19f40*/  ELECT P6, URZ, PT ;  /* 0x00000000003f782f */ /* 0x000fda00038c0000 */
.L_x_5532:
[----:B--2---:R-:W2:Y:S01]  /*19f50*/  LDL R3, [R1+0x2c] ;  /* 0x00002c0001037983 */ /* 0x004ea20000100800 */
[----:B------:R-:W-:Y:S01]  /*19f60*/  BSSY B1, `(.L_x_5534) ;  /* 0x0000008000017945 */ /* 0x000fe20003800000 */
[----:B--2---:R-:W-:-:S05]  /*19f70*/  VIADD R3, R3, 0x1 ;  /* 0x0000000103037836 */ /* 0x004fca0000000000 */
[----:B0-----:R-:W-:-:S04]  /*19f80*/  LEA.HI R8, R3, R3, RZ, 0x1 ;  /* 0x0000000303087211 */ /* 0x001fc800078f08ff */
[----:B------:R-:W-:-:S05]  /*19f90*/  LOP3.LUT R8, R8, 0xfffffffe, RZ, 0xc0, !PT ;  /* 0xfffffffe08087812 */ /* 0x000fca00078ec0ff */
[----:B------:R-:W-:-:S05]  /*19fa0*/  IMAD.IADD R3, R3, 0x1, -R8 ;  /* 0x0000000103037824 */ /* 0x000fca00078e0a08 */
[----:B------:R-:W-:-:S04]  /*19fb0*/  SHF.L.U32 R3, R3, 0x1f, RZ ;  /* 0x0000001f03037819 */ /* 0x000fc800000006ff */
[----:B------:R-:W0:Y:S02]  /*19fc0*/  SYNCS.PHASECHK.TRANS64.TRYWAIT P0, [R23+URZ+0x38820], R3 ;  /* 0x03882003170075a7 */ /* 0x000e24000800017f */
[----:B0-----:R-:W-:Y:S05]  /*19fd0*/  @!P0 BRA `(.L_x_5535) ;  /* 0x0000008000688947 */ /* 0x001fea0003800000 */
.L_x_5696:
[----:B------:R-:W-:Y:S05]  /*19fe0*/  BSYNC B1 ;  /* 0x0000000000017941 */ /* 0x000fea0003800000 */
.L_x_5534:
        /* <DEDUP_REMOVED lines=10> */
.L_x_5697:
[----:B------:R-:W-:Y:S05]  /*1a090*/  BSYNC B2 ;  /* 0x0000000000027941 */ /* 0x000fea0003800000 */
.L_x_5538:
        /* <DEDUP_REMOVED lines=9> */
.L_x_5541:
[----:B------:R-:W-:Y:S05]  /*1a130*/  BSYNC B2 ;  /* 0x0000000000027941 */ /* 0x000fea0003800000 */
.L_x_5540:
        /* <DEDUP_REMOVED lines=12> */
.L_x_5542:
        /* <DEDUP_REMOVED lines=13> */
.L_x_5698:
[----:B------:R-:W-:Y:S05]  /*1a2d0*/  BSYNC B2 ;  /* 0x0000000000027941 */ /* 0x000fea0003800000 */
.L_x_5543:
        /* <DEDUP_REMOVED lines=11> */
.L_x_5546:
[----:B------:R-:W-:Y:S05]  /*1a390*/  BSYNC B2 ;  /* 0x0000000000027941 */ /* 0x000fea0003800000 */
.L_x_5545:
        /* <DEDUP_REMOVED lines=9> */
.L_x_5547:
        /* <DEDUP_REMOVED lines=15> */
.L_x_5548:
        /* <DEDUP_REMOVED lines=15> */
.L_x_5549:
        /* <DEDUP_REMOVED lines=15> */
.L_x_5550:
        /* <DEDUP_REMOVED lines=15> */
.L_x_5551:
        /* <DEDUP_REMOVED lines=15> */
.L_x_5552:
        /* <DEDUP_REMOVED lines=15> */
.L_x_5553:
        /* <DEDUP_REMOVED lines=15> */
.L_x_5554:
        /* <DEDUP_REMOVED lines=10> */
.L_x_5537:
[----:B------:R-:W-:Y:S05]  /*1ab60*/  BSYNC B1 ;  /* 0x0000000000017941 */ /* 0x000fea0003800000 */
.L_x_5536:
        /* <DEDUP_REMOVED lines=9> */
.L_x_5574:
        /* <DEDUP_REMOVED lines=11> */
.L_x_5699:
[----:B------:R-:W-:Y:S05]  /*1acb0*/  BSYNC B2 ;  /* 0x0000000000027941 */ /* 0x000fea0003800000 */
.L_x_5557:
        /* <DEDUP_REMOVED lines=9> */
.L_x_5560:
[----:B------:R-:W-:Y:S05]  /*1ad50*/  BSYNC B2 ;  /* 0x0000000000027941 */ /* 0x000fea0003800000 */
.L_x_5559:
        /* <DEDUP_REMOVED lines=11> */
.L_x_5561:
        /* <DEDUP_REMOVED lines=13> */
.L_x_5700:
[----:B------:R-:W-:Y:S05]  /*1aee0*/  BSYNC B2 ;  /* 0x0000000000027941 */ /* 0x000fea0003800000 */
.L_x_5562:
        /* <DEDUP_REMOVED lines=11> */
.L_x_5565:
[----:B------:R-:W-:Y:S05]  /*1afa0*/  BSYNC B2 ;  /* 0x0000000000027941 */ /* 0x000fea0003800000 */
.L_x_5564:
        /* <DEDUP_REMOVED lines=9> */
.L_x_5566:
        /* <DEDUP_REMOVED lines=15> */
.L_x_5567:
        /* <DEDUP_REMOVED lines=15> */
.L_x_5568:
        /* <DEDUP_REMOVED lines=15> */
.L_x_5569:
        /* <DEDUP_REMOVED lines=15> */
.L_x_5570:
        /* <DEDUP_REMOVED lines=15> */
.L_x_5571:
        /* <DEDUP_REMOVED lines=15> */
.L_x_5572:
        /* <DEDUP_REMOVED lines=15> */
.L_x_5573:
        /* <DEDUP_REMOVED lines=10> */
.L_x_5556:
[----:B------:R-:W-:Y:S05]  /*1b770*/  BSYNC B1 ;  /* 0x0000000000017941 */ /* 0x000fea0003800000 */
.L_x_5555:
        /* <DEDUP_REMOVED lines=8> */
.L_x_5530:
[----:B------:R-:W-:Y:S05]  /*1b800*/  BSYNC B0 ;  /* 0x0000000000007941 */ /* 0x000fea0003800000 */
.L_x_5529:
        /* <DEDUP_REMOVED lines=35> */
.L_x_5576:
        /* <DEDUP_REMOVED lines=20> */
.L_x_5579:
[----:B------:R-:W-:Y:S05]  /*1bb80*/  BSYNC B6 ;  /* 0x0000000000067941 */ /* 0x000fea0003800000 */
.L_x_5578:
        /* <DEDUP_REMOVED lines=20> */
.L_x_5582:
        /* <DEDUP_REMOVED lines=15> */
.L_x_5581:
[----:B------:R-:W-:Y:S05]  /*1bdc0*/  BSYNC B6 ;  /* 0x0000000000067941 */ /* 0x000fea0003800000 */
.L_x_5580:
[----:B------:R-:W-:Y:S01]  /*1bdd0*/  ULDC.64 UR4, c[0x0][0xaf0] ;  /* 0x0002bc0000047ab9 */ /* 0x000fe20000000a00 */
[----:B------:R-:W0:Y:S01]  /*1bde0*/  S2R R20, SR_TID.X ;  /* 0x0000000000147919 */ /* 0x000e220000002100 */
[----:B------:R-:W-:Y:S01]  /*1bdf0*/  ISETP.NE.U32.AND P0, PT, RZ, UR4, PT ;  /* 0x00000004ff007c0c */ /* 0x000fe2000bf05070 */
[----:B------:R-:W2:Y:S03]  /*1be00*/  LDC R10, c[0x0][0x430] ;  /* 0x00010c00ff0a7b82 */ /* 0x000ea60000000800 */
[----:B------:R-:W-:-:S13]  /*1be10*/  ISETP.NE.AND.EX P0, PT, RZ, UR5, PT, P0 ;  /* 0x00000005ff007c0c */ /* 0x000fda000bf05300 */
[----:B------:R-:W-:Y:S01]  /*1be20*/  @P0 IADD3 R2, P1, R27, UR4, RZ ;  /* 0x000000041b020c10 */ /* 0x000fe2000ff3e0ff */
[----:B------:R-:W3:Y:S01]  /*1be30*/  S2R R11, SR_TID.X ;  /* 0x00000000000b7919 */ /* 0x000ee20000002100 */
[----:B------:R-:W-:Y:S02]  /*1be40*/  ULDC UR4, c[0x0][0x320] ;  /* 0x0000c80000047ab9 */ /* 0x000fe40000000800 */
[----:B------:R-:W-:-:S05]  /*1be50*/  @P0 IADD3.X R3, R30, UR5, RZ, P1, !PT ;  /* 0x000000051e030c10 */ /* 0x000fca0008ffe4ff */
[----:B------:R4:W5:Y:S01]  /*1be60*/  @P0 LDG.E R32, desc[UR40][R2.64] ;  /* 0x0000002802200981 */ /* 0x000962000c1e1900 */
[----:B0-----:R-:W-:-:S04]  /*1be70*/  LOP3.LUT R20, R20, 0x7f, RZ, 0xc0, !PT ;  /* 0x0000007f14147812 */ /* 0x001fc800078ec0ff */
[----:B------:R-:W-:Y:S02]  /*1be80*/  SHF.R.U32.HI R21, RZ, 0x3, R20 ;  /* 0x00000003ff157819 */ /* 0x000fe40000011614 */
[----:B------:R-:W0:Y:S02]  /*1be90*/  S2R R20, SR_TID.X ;  /* 0x0000000000147919 */ /* 0x000e240000002100 */
[----:B0-----:R-:W-:-:S05]  /*1bea0*/  IMAD.SHL.U32 R20, R20, 0x10, RZ ;  /* 0x0000001014147824 */ /* 0x001fca00078e00ff */
[----:B------:R-:W-:Y:S02]  /*1beb0*/  LOP3.LUT R20, R21, 0x70, R20, 0xf8, !PT ;  /* 0x0000007015147812 */ /* 0x000fe400078ef814 */
[----:B------:R-:W0:Y:S01]  /*1bec0*/  S2R R21, SR_TID.X ;  /* 0x0000000000157919 */ /* 0x000e220000002100 */
[----:B--2---:R-:W-:Y:S02]  /*1bed0*/  ISETP.NE.AND P1, PT, R10, 0x1, PT ;  /* 0x000000010a00780c */ /* 0x004fe40003f25270 */
[----:B------:R-:W-:-:S11]  /*1bee0*/  LEA R27, R35, 0xffffffc0, 0x6 ;  /* 0xffffffc0231b7811 */ /* 0x000fd600078e30ff */
[----:B----4-:R-:W2:Y:S01]  /*1bef0*/  @P1 LDC R3, c[0x0][0x434] ;  /* 0x00010d00ff031b82 */ /* 0x010ea20000000800 */
[----:B0-----:R-:W-:-:S07]  /*1bf00*/  IMAD.SHL.U32 R21, R21, 0x8, RZ ;  /* 0x0000000815157824 */ /* 0x001fce00078e00ff */
[----:B------:R-:W0:Y:S01]  /*1bf10*/  @P1 LDC R2, c[0x0][0x438] ;  /* 0x00010e00ff021b82 */ /* 0x000e220000000800 */
[----:B------:R-:W-:-:S04]  /*1bf20*/  LOP3.LUT R21, R21, 0x38, RZ, 0xc0, !PT ;  /* 0x0000003815157812 */ /* 0x000fc800078ec0ff */
[----:B------:R-:W-:-:S04]  /*1bf30*/  LOP3.LUT R21, R21, 0x40, RZ, 0xfc, !PT ;  /* 0x0000004015157812 */ /* 0x000fc800078efcff */
[----:B------:R-:W-:Y:S02]  /*1bf40*/  ISETP.GE.AND P2, PT, R21, UR4, PT ;  /* 0x0000000415007c0c */ /* 0x000fe4000bf46270 */
[----:B------:R-:W4:Y:S01]  /*1bf50*/  S2R R21, SR_TID.X ;  /* 0x0000000000157919 */ /* 0x000f220000002100 */
[----:B------:R-:W-:-:S05]  /*1bf60*/  IMAD.IADD R4, R20, 0x1, R27 ;  /* 0x0000000114047824 */ /* 0x000fca00078e021b */
[C---:B------:R-:W-:Y:S01]  /*1bf70*/  ISETP.GE.AND P0, PT, R4.reuse, R31, PT ;  /* 0x0000001f0400720c */ /* 0x040fe20003f06270 */
[----:B------:R-:W-:Y:S02]  /*1bf80*/  IMAD.IADD R0, R4, 0x1, R34 ;  /* 0x0000000104007824 */ /* 0x000fe400078e0222 */
[----:B---3--:R-:W-:Y:S01]  /*1bf90*/  IMAD.SHL.U32 R11, R11, 0x8, RZ ;  /* 0x000000080b0b7824 */ /* 0x008fe200078e00ff */
[----:B------:R-:W-:Y:S01]  /*1bfa0*/  ISETP.GT.U32.OR P0, PT, R20, 0x3f, P0 ;  /* 0x0000003f1400780c */ /* 0x000fe20000704470 */
[----:B--2---:R-:W-:-:S03]  /*1bfb0*/  @P1 IMAD.HI.U32 R3, R0, R3, RZ ;  /* 0x0000000300031227 */ /* 0x004fc600078e00ff */
[----:B------:R-:W-:Y:S01]  /*1bfc0*/  LOP3.LUT R11, R11, 0x38, RZ, 0xc0, !PT ;  /* 0x000000380b0b7812 */ /* 0x000fe200078ec0ff */
[----:B------:R-:W-:Y:S01]  /*1bfd0*/  IMAD.MOV.U32 R8, RZ, RZ, R0 ;  /* 0x000000ffff087224 */ /* 0x000fe200078e0000 */
[----:B0-----:R-:W-:Y:S02]  /*1bfe0*/  @P1 SHF.R.U32.HI R8, RZ, R2, R3 ;  /* 0x00000002ff081219 */ /* 0x001fe40000011603 */
[----:B------:R-:W-:Y:S02]  /*1bff0*/  ISETP.GE.AND P1, PT, R11, UR4, PT ;  /* 0x000000040b007c0c */ /* 0x000fe4000bf26270 */
[----:B------:R-:W-:Y:S02]  /*1c000*/  LOP3.LUT R22, R22, 0xffffffbf, RZ, 0xc0, !PT ;  /* 0xffffffbf16167812 */ /* 0x000fe400078ec0ff */
[----:B-1----:R-:W-:Y:S01]  /*1c010*/  SEL R9, RZ, 0xffffffff, P2 ;  /* 0xffffffffff097807 */ /* 0x002fe20001000000 */
[----:B------:R-:W0:Y:S01]  /*1c020*/  @!P0 LDC.64 R2, c[0x0][0x428] ;  /* 0x00010a00ff028b82 */ /* 0x000e220000000a00 */
[----:B------:R-:W-:Y:S01]  /*1c030*/  @P2 LOP3.LUT R22, R22, 0x40, RZ, 0xfc, !PT ;  /* 0x0000004016162812 */ /* 0x000fe200078efcff */
[----:B----4-:R-:W-:Y:S01]  /*1c040*/  IMAD.SHL.U32 R21, R21, 0x8, RZ ;  /* 0x0000000815157824 */ /* 0x010fe200078e00ff */
        /* <DEDUP_REMOVED lines=57> */
.L_x_5703:
        /* <DEDUP_REMOVED lines=11> */
.L_x_5584:
        /* <DEDUP_REMOVED lines=9> */
.L_x_5704:
[----:B------:R-:W-:Y:S05]  /*1c520*/  BSYNC B0 ;  /* 0x0000000000007941 */ /* 0x000fea0003800000 */
.L_x_5585:
[----:B------:R-:W0:Y:S01]  /*1c530*/  LDL R2, [R1+0xc] ;  /* 0x00000c0001027983 */ /* 0x000e220000100800 */
[----:B------:R-:W-:-:S03]  /*1c540*/  ULDC.64 UR4, c[0x0][0x300] ;  /* 0x0000c00000047ab9 */ /* 0x000fc60000000a00 */
[----:B------:R-:W2:Y:S01]  /*1c550*/  LDL R4, [R1+0x4] ;  /* 0x0000040001047983 */ /* 0x000ea20000100800 */
        /* <DEDUP_REMOVED lines=17> */
[----:B-1----:R-:W-:Y:S02]  /*1c670*/  IMAD R5, R25, 0x1000, R36 ;  /* 0x0000100019057824 */ /* 0x002fe400078e0224 */
[----:B------:R-:W-:Y:S02]  /*1c680*/  IMAD.IADD R3, R3, 0x1, R0 ;  /* 0x0000000103037824 */ /* 0x000fe400078e0200 */
[----:B------:R-:W-:Y:S02]  /*1c690*/  IMAD R0, R30, UR4, RZ ;  /* 0x000000041e007c24 */ /* 0x000fe4000f8e02ff */
[----:B------:R-:W-:-:S04]  /*1c6a0*/  IMAD.WIDE.U32 R2, R18, UR4, R2 ;  /* 0x0000000412027c25 */ /* 0x000fc8000f8e0002 */
[----:B------:R-:W-:Y:S01]  /*1c6b0*/  IMAD R0, R18, UR5, R0 ;  /* 0x0000000512007c24 */ /* 0x000fe2000f8e0200 */
[----:B------:R-:W-:-:S03]  /*1c6c0*/  ULDC.64 UR4, c[0x0][0x2e8] ;  /* 0x0000ba0000047ab9 */ /* 0x000fc60000000a00 */
        /* <DEDUP_REMOVED lines=41> */
.L_x_5714:
        /* <DEDUP_REMOVED lines=10> */
.L_x_5588:
        /* <DEDUP_REMOVED lines=11> */
.L_x_5589:
        /* <DEDUP_REMOVED lines=34> */
.L_x_5591:
[----:B------:R-:W-:Y:S05]  /*1ccd0*/  BSYNC B6 ;  /* 0x0000000000067941 */ /* 0x000fea0003800000 */
.L_x_5590:
        /* <DEDUP_REMOVED lines=95> */
.L_x_5723:
        /* <DEDUP_REMOVED lines=11> */
.L_x_5593:
        /* <DEDUP_REMOVED lines=28> */
.L_x_5595:
[----:B------:R-:W-:Y:S05]  /*1d540*/  BSYNC B6 ;  /* 0x0000000000067941 */ /* 0x000fea0003800000 */
.L_x_5594:
        /* <DEDUP_REMOVED lines=193> */
.L_x_5733:
        /* <DEDUP_REMOVED lines=26> */
.L_x_5598:
[----:B------:R-:W-:Y:S05]  /*1e300*/  BSYNC B0 ;  /* 0x0000000000007941 */ /* 0x000fea0003800000 */
.L_x_5597:
[----:B------:R-:W-:Y:S01]  /*1e310*/  NOP ;  /* 0x0000000000007918 */ /* 0x000fe20000000000 */
[----:B------:R-:W-:-:S13]  /*1e320*/  PLOP3.LUT P0, PT, PT, PT, PT, 0x80, 0x0 ;  /* 0x000000000000781c */ /* 0x000fda0003f0f070 */
.L_x_5599:
        /* <DEDUP_REMOVED lines=18> */
.L_x_5734:
[----:B------:R-:W-:Y:S05]  /*1e450*/  BSYNC B0 ;  /* 0x0000000000007941 */ /* 0x000fea0003800000 */
.L_x_5600:
[----:B------:R-:W2:Y:S02]  /*1e460*/  LDL R2, [R1+0x50] ;  /* 0x0000500001027983 */ /* 0x000ea40000100800 */
[----:B--2---:R-:W-:-:S13]  /*1e470*/  ISETP.NE.AND P0, PT, R2, 0x3, PT ;  /* 0x000000030200780c */ /* 0x004fda0003f05270 */
[----:B------:R-:W-:Y:S05]  /*1e480*/  @!P0 BRA `(.L_x_5602) ;  /* 0x0000000000048947 */ /* 0x000fea0003800000 */
[----:B------:R-:W-:Y:S01]  /*1e490*/  BPT.TRAP 0x1 ;  /* 0x000000040000795c */ /* 0x000fe20000300000 */
.L_x_5602:
[----:B-1----:R-:W-:Y:S01]  /*1e4a0*/  SHF.L.U32 R0, R28, 0x1f, RZ ;  /* 0x0000001f1c007819 */ /* 0x002fe200000006ff */
[----:B------:R-:W-:Y:S03]  /*1e4b0*/  BSSY B0, `(.L_x_5603) ;  /* 0x0000003000007945 */ /* 0x000fe60003800000 */
[----:B------:R-:W1:Y:S02]  /*1e4c0*/  SYNCS.PHASECHK.TRANS64.TRYWAIT P0, [R31+URZ+0x38860], R0 ;  /* 0x038860001f0075a7 */ /* 0x000e64000800017f */
[----:B-1----:R-:W-:Y:S05]  /*1e4d0*/  @!P0 BRA `(.L_x_5604) ;  /* 0x0000005400388947 */ /* 0x002fea0003800000 */
.L_x_5735:
[----:B------:R-:W-:Y:S05]  /*1e4e0*/  BSYNC B0 ;  /* 0x0000000000007941 */ /* 0x000fea0003800000 */
.L_x_5603:
        /* <DEDUP_REMOVED lines=111> */
.L_x_5745:
        /* <DEDUP_REMOVED lines=34> */
.L_x_5606:
        /* <DEDUP_REMOVED lines=11> */
.L_x_5607:
        /* <DEDUP_REMOVED lines=11> */
.L_x_5622:
        /* <DEDUP_REMOVED lines=42> */
.L_x_5610:
[----:B------:R-:W-:Y:S01]  /*1f200*/  IMAD R6, R25, 0x8, R23 ;  /* 0x0000000819067824 */ /* 0x000fe200078e0217 */
[----:B------:R-:W-:Y:S01]  /*1f210*/  SHF.L.U32 R21, R28, 0x1f, RZ ;  /* 0x0000001f1c157819 */ /* 0x000fe200000006ff */
[----:B------:R-:W-:Y:S01]  /*1f220*/  BSSY B1, `(.L_x_5611) ;  /* 0x0000004000017945 */ /* 0x000fe20003800000 */
[----:B------:R-:W-:Y:S02]  /*1f230*/  SHF.R.S32.HI R9, RZ, 0x1f, R5 ;  /* 0x0000001fff097819 */ /* 0x000fe40000011405 */
[----:B------:R-:W0:Y:S02]  /*1f240*/  SYNCS.PHASECHK.TRANS64.TRYWAIT P0, [R6+URZ+0x38840], R21 ;  /* 0x03884015060075a7 */ /* 0x000e24000800017f */
[----:B0-----:R-:W-:Y:S05]  /*1f250*/  @!P0 BRA `(.L_x_5612) ;  /* 0x0000005000148947 */ /* 0x001fea0003800000 */
.L_x_5746:
[----:B------:R-:W-:Y:S05]  /*1f260*/  BSYNC B1 ;  /* 0x0000000000017941 */ /* 0x000fea0003800000 */
.L_x_5611:
        /* <DEDUP_REMOVED lines=42> */
.L_x_5756:
        /* <DEDUP_REMOVED lines=8> */
.L_x_5614:
        /* <DEDUP_REMOVED lines=11> */
.L_x_5615:
[----:B------:R2:W-:Y:S01]  /*1f640*/  SYNCS.ARRIVE.TRANS64.A1T0 RZ, [R6+URZ+0x38830], RZ ;  /* 0x038830ff06ff79a7 */ /* 0x0005e2000810003f */
[----:B------:R-:W-:Y:S05]  /*1f650*/  @!P2 BRA `(.L_x_5616) ;  /* 0x000000000004a947 */ /* 0x000fea0003800000 */
[----:B------:R-:W-:Y:S01]  /*1f660*/  BPT.TRAP 0x1 ;  /* 0x000000040000795c */ /* 0x000fe20000300000 */
.L_x_5616:
[----:B------:R-:W3:Y:S01]  /*1f670*/  SYNCS.PHASECHK.TRANS64.TRYWAIT P0, [R6+URZ+0x38860], R21 ;  /* 0x03886015060075a7 */ /* 0x000ee2000800017f */
[----:B------:R-:W-:Y:S04]  /*1f680*/  BSSY B1, `(.L_x_5617) ;  /* 0x0000002000017945 */ /* 0x000fe80003800000 */
[----:B---3--:R-:W-:Y:S05]  /*1f690*/  @!P0 BRA `(.L_x_5618) ;  /* 0x0000005000348947 */ /* 0x008fea0003800000 */
.L_x_5757:
[----:B------:R-:W-:Y:S05]  /*1f6a0*/  BSYNC B1 ;  /* 0x0000000000017941 */ /* 0x000fea0003800000 */
.L_x_5617:
        /* <DEDUP_REMOVED lines=81> */
.L_x_5767:
        /* <DEDUP_REMOVED lines=25> */
.L_x_5620:
        /* <DEDUP_REMOVED lines=11> */
.L_x_5621:
[----:B------:R1:W-:Y:S01]  /*1fe00*/  SYNCS.ARRIVE.TRANS64.A1T0 RZ, [R6+URZ+0x38850], RZ ;  /* 0x038850ff06ff79a7 */ /* 0x0003e2000810003f */
[----:B------:R-:W-:Y:S05]  /*1fe10*/  @P3 BRA `(.L_x_5622) ;  /* 0xfffffff000503947 */ /* 0x000fea000383ffff */
.L_x_5609:
[----:B------:R-:W-:Y:S05]  /*1fe20*/  BSYNC B0 ;  /* 0x0000000000007941 */ /* 0x000fea0003800000 */
.L_x_5608:
        /* <DEDUP_REMOVED lines=21> */
.L_x_5624:
[----:B------:R-:W-:Y:S05]  /*1ff80*/  BSYNC B0 ;  /* 0x0000000000007941 */ /* 0x000fea0003800000 */
.L_x_5623:
[----:B------:R-:W-:-:S07]  /*1ff90*/  SEL R25, R25, RZ, P0 ;  /* 0x000000ff19197207 */ /* 0x000fce0000000000 */
.L_x_5577:
[----:B------:R-:W-:Y:S05]  /*1ffa0*/  BSYNC B7 ;  /* 0x0000000000077941 */ /* 0x000fea0003800000 */
.L_x_5575:
        /* <DEDUP_REMOVED lines=11> */
.L_x_5625:
        /* <DEDUP_REMOVED lines=26> */
[----:B------:R-:W1:Y:S02]  /*20200*/  SHFL.UP PT, R14, R5, 0x4, RZ ;  /* 0x04800000050e7989 */ /* 0x000e6400000e00ff */
[----:B-123--:R-:W-:-:S05]  /*20210*/  SEL R6, R14, RZ, P3 ;  /* 0x000000ff0e067207 */ /* 0x00efca0001800000 */
        /* <DEDUP_REMOVED lines=8> */
.L_x_5777:
[----:B------:R-:W-:Y:S02]  /*202a0*/  ULDC UR4, c[0x0][0xd38] ;  /* 0x00034e0000047ab9 */ /* 0x000fe40000000800 */
[----:B------:R-:W-:-:S04]  /*202b0*/  IMAD.U32 R4, RZ, RZ, UR4 ;  /* 0x00000004ff047e24 */ /* 0x000fc8000f8e00ff */
[----:B-1----:R-:W-:-:S04]  /*202c0*/  IMAD R5, R14, R4, RZ ;  /* 0x000000040e057224 */ /* 0x002fc800078e02ff */
[----:B------:R-:W-:-:S05]  /*202d0*/  IMAD.IADD R16, R16, 0x1, R5 ;  /* 0x0000000110107824 */ /* 0x000fca00078e0205 */
[----:B------:R-:W-:-:S13]  /*202e0*/  ISETP.GT.AND P6, PT, R16, R0, PT ;  /* 0x000000001000720c */ /* 0x000fda0003fc4270 */
[----:B------:R-:W-:Y:S05]  /*202f0*/  @P6 BRA `(.L_x_5628) ;  /* 0x00000000009c6947 */ /* 0x000fea0003800000 */
.L_x_5633:
        /* <DEDUP_REMOVED lines=14> */
.L_x_5631:
[----:B------:R-:W-:Y:S05]  /*203e0*/  BSYNC B0 ;  /* 0x0000000000007941 */ /* 0x000fea0003800000 */
.L_x_5630:
        /* <DEDUP_REMOVED lines=18> */
.L_x_5785:
[----:B------:R-:W-:Y:S02]  /*20510*/  ULDC UR4, c[0x0][0xd38] ;  /* 0x00034e0000047ab9 */ /* 0x000fe40000000800 */
[----:B------:R-:W-:-:S04]  /*20520*/  IMAD.U32 R4, RZ, RZ, UR4 ;  /* 0x00000004ff047e24 */ /* 0x000fc8000f8e00ff */
[----:B-1----:R-:W-:-:S04]  /*20530*/  IMAD R5, R14, R4, RZ ;  /* 0x000000040e057224 */ /* 0x002fc800078e02ff */
[----:B------:R-:W-:-:S05]  /*20540*/  IMAD.IADD R16, R5, 0x1, R16 ;  /* 0x0000000105107824 */ /* 0x000fca00078e0210 */
[----:B------:R-:W-:-:S13]  /*20550*/  ISETP.GT.AND P6, PT, R16, R0, PT ;  /* 0x000000001000720c */ /* 0x000fda0003fc4270 */
[----:B------:R-:W-:Y:S05]  /*20560*/  @!P6 BRA `(.L_x_5633) ;  /* 0xfffffffc0064e947 */ /* 0x000fea000383ffff */
.L_x_5628:
        /* <DEDUP_REMOVED lines=8> */
.L_x_5789:
[----:B------:R-:W-:Y:S01]  /*205f0*/  ISETP.NE.AND P0, PT, R6, RZ, PT ;  /* 0x000000ff0600720c */ /* 0x000fe20003f05270 */
[----:B------:R-:W-:-:S12]  /*20600*/  IMAD.MOV.U32 R6, RZ, RZ, RZ ;  /* 0x000000ffff067224 */ /* 0x000fd800078e00ff */
[----:B------:R-:W-:Y:S05]  /*20610*/  @!P0 BRA `(.L_x_5635) ;  /* 0x0000000000108947 */ /* 0x000fea0003800000 */
[----:B------:R-:W-:Y:S01]  /*20620*/  UMOV UR4, 0xffffffff ;  /* 0xffffffff00047882 */ /* 0x000fe20000000000 */
[----:B------:R-:W-:Y:S02]  /*20630*/  VIADD R12, R5, 0xffffffff ;  /* 0xffffffff050c7836 */ /* 0x000fe40000000000 */
[----:B------:R-:W-:Y:S05]  /*20640*/  BRA.DIV UR4, `(.L_x_5636) ;  /* 0x0000005204607947 */ /* 0x000fea000b800000 */
[----:B------:R3:W4:Y:S02]  /*20650*/  SHFL.IDX PT, R6, R3, R12, 0x1f ;  /* 0x00001f0c03067589 */ /* 0x00072400000e0000 */
.L_x_5635:
[----:B01-3--:R-:W0:Y:S01]  /*20660*/  LDC.64 R2, c[0x0][0xd90] ;  /* 0x00036400ff027b82 */ /* 0x00be220000000a00 */
[----:B------:R-:W-:-:S04]  /*20670*/  IMAD.IADD R19, R5, 0x1, R19 ;  /* 0x0000000105137824 */ /* 0x000fc800078e0213 */
[----:B0-----:R-:W-:-:S05]  /*20680*/  IMAD.WIDE R2, R19, 0x4, R2 ;  /* 0x0000000413027825 */ /* 0x001fca00078e0202 */
[----:B------:R0:W2:Y:S01]  /*20690*/  LDG.E R7, desc[UR40][R2.64] ;  /* 0x0000002802077981 */ /* 0x0000a2000c1e1900 */
[----:B----4-:R-:W-:-:S04]  /*206a0*/  IMAD R16, R6, R4, R16 ;  /* 0x0000000406107224 */ /* 0x010fc800078e0210 */
[----:B------:R-:W-:Y:S02]  /*206b0*/  IMAD.IADD R0, R0, 0x1, -R16 ;  /* 0x0000000100007824 */ /* 0x000fe400078e0a10 */
[----:B0-----:R-:W-:Y:S02]  /*206c0*/  IMAD.MOV.U32 R2, RZ, RZ, RZ ;  /* 0x000000ffff027224 */ /* 0x001fe400078e00ff */
[----:B--2---:R-:W-:-:S05]  /*206d0*/  IMAD R5, R17, R7, RZ ;  /* 0x0000000711057224 */ /* 0x004fca00078e02ff */
        /* <DEDUP_REMOVED lines=58> */
.L_x_5629:
[----:B------:R-:W-:Y:S01]  /*20a80*/  UMOV UR4, URZ ;  /* 0x0000003f00047c82 */ /* 0x000fe20008000000 */
[----:B------:R-:W-:Y:S01]  /*20a90*/  UMOV UR5, URZ ;  /* 0x0000003f00057c82 */ /* 0x000fe20008000000 */
[----:B------:R-:W-:Y:S01]  /*20aa0*/  ULDC UR6, c[0x0][0xd3c] ;  /* 0x00034f0000067ab9 */ /* 0x000fe20000000800 */
[----:B------:R-:W-:Y:S02]  /*20ab0*/  IMAD.MOV.U32 R16, RZ, RZ, R0 ;  /* 0x000000ffff107224 */ /* 0x000fe400078e0000 */
[----:B------:R-:W-:Y:S02]  /*20ac0*/  IMAD.U32 R17, RZ, RZ, UR4 ;  /* 0x00000004ff117e24 */ /* 0x000fe4000f8e00ff */
[----:B------:R-:W-:Y:S02]  /*20ad0*/  IMAD.U32 R18, RZ, RZ, UR5 ;  /* 0x00000005ff127e24 */ /* 0x000fe4000f8e00ff */
[----:B------:R-:W-:-:S07]  /*20ae0*/  IMAD.U32 R19, RZ, RZ, UR6 ;  /* 0x00000006ff137e24 */ /* 0x000fce000f8e00ff */
.L_x_5637:
        /* <DEDUP_REMOVED lines=10> */
.L_x_5626:
[----:B------:R-:W-:Y:S02]  /*20b90*/  ULDC UR4, c[0x0][0xd3c] ;  /* 0x00034f0000047ab9 */ /* 0x000fe40000000800 */
[----:B0-----:R-:W-:-:S13]  /*20ba0*/  ISETP.GE.AND P0, PT, R19, UR4, PT ;  /* 0x0000000413007c0c */ /* 0x001fda000bf06270 */
[----:B------:R-:W-:Y:S05]  /*20bb0*/  @!P0 BRA `(.L_x_5638) ;  /* 0xffffff8800f08947 */ /* 0x000fea000383ffff */
[----:B------:R-:W-:Y:S05]  /*20bc0*/  BSYNC B8 ;  /* 0x0000000000087941 */ /* 0x000fea0003800000 */
.L_x_5525:
        /* <DEDUP_REMOVED lines=12> */
.L_x_5792:
[----:B------:R-:W-:Y:S05]  /*20c90*/  BSYNC B0 ;  /* 0x0000000000007941 */ /* 0x000fea0003800000 */
.L_x_5639:
[----:B------:R-:W-:-:S03]  /*20ca0*/  UMOV UR4, 0xffffffff ;  /* 0xffffffff00047882 */ /* 0x000fc60000000000 */
[----:B------:R-:W-:Y:S05]  /*20cb0*/  BRA.DIV UR4, `(.L_x_5641) ;  /* 0x0000004e04007947 */ /* 0x000fea000b800000 */
[----:B0-----:R-:W0:Y:S02]  /*20cc0*/  S2R R0, SR_TID.X ;  /* 0x0000000000007919 */ /* 0x001e240000002100 */
[----:B0-----:R-:W-:-:S04]  /*20cd0*/  SHF.R.U32.HI R0, RZ, 0x5, R0 ;  /* 0x00000005ff007819 */ /* 0x001fc80000011600 */
[----:B------:R-:W-:-:S05]  /*20ce0*/  LOP3.LUT R0, R0, 0x3, RZ, 0xc0, !PT ;  /* 0x0000000300007812 */ /* 0x000fca00078ec0ff */
[----:B------:R0:W1:Y:S02]  /*20cf0*/  SHFL.IDX PT, R14, R0, RZ, 0x1f ;  /* 0x00001fff000e7589 */ /* 0x00006400000e0000 */
.L_x_5795:
[----:B-1----:R-:W-:-:S13]  /*20d00*/  ISETP.NE.AND P0, PT, R14, RZ, PT ;  /* 0x000000ff0e00720c */ /* 0x002fda0003f05270 */
[----:B------:R-:W-:Y:S05]  /*20d10*/  @P0 BRA `(.L_x_5376) ;  /* 0x0000000000880947 */ /* 0x000fea0003800000 */
[----:B------:R-:W-:-:S03]  /*20d20*/  UMOV UR4, 0xffffffff ;  /* 0xffffffff00047882 */ /* 0x000fc60000000000 */
[----:B------:R-:W-:Y:S05]  /*20d30*/  BRA.DIV UR4, `(.L_x_5642) ;  /* 0x0000004e04147947 */ /* 0x000fea000b800000 */
[----:B------:R-:W-:-:S13]  /*20d40*/  ELECT P6, URZ, PT ;  /* 0x00000000003f782f */ /* 0x000fda00038c0000 */
.L_x_5798:
[----:B------:R-:W-:Y:S05]  /*20d50*/  @!P6 BRA `(.L_x_5376) ;  /* 0x000000000078e947 */ /* 0x000fea0003800000 */
[----:B0-----:R-:W5:Y:S02]  /*20d60*/  LDL.LU R0, [R1+0x8] ;  /* 0x0000080001007983 */ /* 0x001f640000300800 */
[----:B-----5:R-:W-:-:S04]  /*20d70*/  LOP3.LUT R0, R0, 0x2, RZ, 0xfc, !PT ;  /* 0x0000000200007812 */ /* 0x020fc800078efcff */
[----:B------:R-:W-:-:S13]  /*20d80*/  ISETP.NE.AND P0, PT, R0, 0x3, PT ;  /* 0x000000030000780c */ /* 0x000fda0003f05270 */
[----:B------:R-:W-:Y:S05]  /*20d90*/  @!P0 BRA `(.L_x_5643) ;  /* 0x0000000000048947 */ /* 0x000fea0003800000 */
[----:B------:R-:W-:Y:S01]  /*20da0*/  BPT.TRAP 0x1 ;  /* 0x000000040000795c */ /* 0x000fe20000300000 */
.L_x_5643:
[C---:B------:R-:W-:Y:S01]  /*20db0*/  IMAD R5, R25.reuse, 0x8, R4 ;  /* 0x0000000819057824 */ /* 0x040fe200078e0204 */
[----:B------:R-:W-:Y:S01]  /*20dc0*/  SHF.L.U32 R0, R28, 0x1f, RZ ;  /* 0x0000001f1c007819 */ /* 0x000fe200000006ff */
[----:B------:R-:W-:-:S03]  /*20dd0*/  VIADD R25, R25, 0x1 ;  /* 0x0000000119197836 */ /* 0x000fc60000000000 */
[----:B------:R-:W0:Y:S02]  /*20de0*/  SYNCS.PHASECHK.TRANS64.TRYWAIT P1, [R5+URZ+0x38840], R0 ;  /* 0x03884000050075a7 */ /* 0x000e24000802017f */
[----:B------:R-:W-:-:S04]  /*20df0*/  ISETP.NE.AND P2, PT, R25, 0x2, PT ;  /* 0x000000021900780c */ /* 0x000fc80003f45270 */
[----:B------:R-:W-:Y:S01]  /*20e00*/  SEL R3, RZ, 0x1, P2 ;  /* 0x00000001ff037807 */ /* 0x000fe20001000000 */
[----:B0-----:R-:W-:Y:S08]  /*20e10*/  @!P1 BRA `(.L_x_5644) ;  /* 0x0000004800fc9947 */ /* 0x001ff00003800000 */
.L_x_5799:
[----:B------:R-:W-:Y:S02]  /*20e20*/  SEL R25, R25, RZ, P2 ;  /* 0x000000ff19197207 */ /* 0x000fe40001000000 */
[----:B------:R-:W-:Y:S01]  /*20e30*/  LOP3.LUT R2, R28, R3, RZ, 0x3c, !PT ;  /* 0x000000031c027212 */ /* 0x000fe200078e3cff */
[----:B------:R-:W-:Y:S06]  /*20e40*/  @!P0 BRA `(.L_x_5645) ;  /* 0x0000000000048947 */ /* 0x000fec0003800000 */
[----:B------:R-:W-:Y:S01]  /*20e50*/  BPT.TRAP 0x1 ;  /* 0x000000040000795c */ /* 0x000fe20000300000 */
.L_x_5645:
[----:B------:R-:W-:Y:S01]  /*20e60*/  IMAD R25, R25, 0x8, R4 ;  /* 0x0000000819197824 */ /* 0x000fe200078e0204 */
[----:B------:R-:W-:-:S04]  /*20e70*/  SHF.L.U32 R2, R2, 0x1f, RZ ;  /* 0x0000001f02027819 */ /* 0x000fc800000006ff */
[----:B------:R-:W1:Y:S02]  /*20e80*/  SYNCS.PHASECHK.TRANS64.TRYWAIT P1, [R25+URZ+0x38840], R2 ;  /* 0x03884002190075a7 */ /* 0x000e64000802017f */
[----:B-1----:R-:W-:Y:S05]  /*20e90*/  @!P1 BRA `(.L_x_5646) ;  /* 0x0000004800f09947 */ /* 0x002fea0003800000 */
.L_x_5800:
[----:B------:R-:W-:Y:S05]  /*20ea0*/  @!P0 BRA `(.L_x_5647) ;  /* 0x0000000000048947 */ /* 0x000fea0003800000 */
[----:B------:R-:W-:Y:S01]  /*20eb0*/  BPT.TRAP 0x1 ;  /* 0x000000040000795c */ /* 0x000fe20000300000 */
.L_x_5647:
[----:B------:R-:W5:Y:S02]  /*20ec0*/  SYNCS.PHASECHK.TRANS64.TRYWAIT P1, [R5+URZ+0x38860], R0 ;  /* 0x03886000050075a7 */ /* 0x000f64000802017f */
[----:B-----5:R-:W-:Y:S05]  /*20ed0*/  @!P1 BRA `(.L_x_5648) ;  /* 0x0000004800f49947 */ /* 0x020fea0003800000 */
.L_x_5801:
[----:B------:R-:W-:Y:S05]  /*20ee0*/  @!P0 BRA `(.L_x_5649) ;  /* 0x0000000000048947 */ /* 0x000fea0003800000 */
[----:B------:R-:W-:Y:S01]  /*20ef0*/  BPT.TRAP 0x1 ;  /* 0x000000040000795c */ /* 0x000fe20000300000 */
.L_x_5649:
[----:B------:R0:W0:Y:S02]  /*20f00*/  SYNCS.PHASECHK.TRANS64.TRYWAIT P0, [R25+URZ+0x38860], R2 ;  /* 0x03886002190075a7 */ /* 0x000024000800017f */
[----:B0-----:R-:W-:Y:S05]  /*20f10*/  @!P0 NANOSLEEP.SYNCS 0x989680 ;  /* 0x009896800000895d */ /* 0x001fea0003900000 */
[----:B------:R-:W0:Y:S02]  /*20f20*/  @!P0 SYNCS.PHASECHK.TRANS64 P0, [R25+URZ+0x38860], R2 ;  /* 0x03886002190085a7 */ /* 0x000e24000800007f */
[----:B0-----:R-:W-:Y:S05]  /*20f30*/  @!P0 BRA `(.L_x_5649) ;  /* 0xfffffffc00f08947 */ /* 0x001fea000383ffff */
.L_x_5376:
[----:B------:R-:W-:Y:S05]  /*20f40*/  BSYNC B9 ;  /* 0x0000000000097941 */ /* 0x000fea0003800000 */
.L_x_5373:
[----:B------:R-:W-:Y:S05]  /*20f50*/  EXIT ;  /* 0x000000000000794d */ /* 0x000fea0003800000 */
.L_x_5392:
[----:B0-----:R0:W1:Y:S02]  /*20f60*/  SYNCS.PHASECHK.TRANS64.TRYWAIT P6, [R61+URZ+0x38890], R70 ;  /* 0x038890463d0075a7 */ /* 0x00106400080c017f */
[----:B-1----:R-:W-:Y:S05]  /*20f70*/  @!P6 NANOSLEEP.SYNCS 0x989680 ;  /* 0x009896800000e95d */ /* 0x002fea0003900000 */
[----:B------:R-:W1:Y:S02]  /*20f80*/  @!P6 SYNCS.PHASECHK.TRANS64 P6, [R61+URZ+0x38890], R70 ;  /* 0x038890463d00e5a7 */ /* 0x000e6400080c007f */
[----:B-1----:R-:W-:Y:S05]  /*20f90*/  @!P6 BRA `(.L_x_5392) ;  /* 0xfffffffc00f0e947 */ /* 0x002fea000383ffff */
[----:B------:R-:W-:Y:S05]  /*20fa0*/  BRA `(.L_x_5650) ;  /* 0xfffffe1c000c7947 */ /* 0x000fea000383ffff */
.L_x_5393:
        /* <DEDUP_REMOVED lines=8> */
.L_x_5652:
[----:B------:R-:W-:Y:S05]  /*21030*/  BSYNC B1 ;  /* 0x0000000000017941 */ /* 0x000fea0003800000 */
.L_x_5651:
        /* <DEDUP_REMOVED lines=8> */
.L_x_5653:
[----:B------:R-:W-:Y:S05]  /*210c0*/  BRA `(.L_x_5654) ;  /* 0xfffffe1800d87947 */ /* 0x000fea000383ffff */
.L_x_5403:
[----:B0-----:R0:W1:Y:S02]  /*210d0*/  SYNCS.PHASECHK.TRANS64.TRYWAIT P6, [R61+URZ+0x38890], R70 ;  /* 0x038890463d0075a7 */ /* 0x00106400080c017f */
[----:B-1----:R-:W-:Y:S05]  /*210e0*/  @!P6 NANOSLEEP.SYNCS 0x989680 ;  /* 0x009896800000e95d */ /* 0x002fea0003900000 */
[----:B------:R-:W1:Y:S02]  /*210f0*/  @!P6 SYNCS.PHASECHK.TRANS64 P6, [R61+URZ+0x38890], R70 ;  /* 0x038890463d00e5a7 */ /* 0x000e6400080c007f */
[----:B-1----:R-:W-:Y:S05]  /*21100*/  @!P6 BRA `(.L_x_5403) ;  /* 0xfffffffc00f0e947 */ /* 0x002fea000383ffff */
[----:B------:R-:W-:Y:S05]  /*21110*/  BRA `(.L_x_5655) ;  /* 0xfffffe2400507947 */ /* 0x000fea000383ffff */
.L_x_5404:
        /* <DEDUP_REMOVED lines=8> */
.L_x_5657:
[----:B------:R-:W-:Y:S05]  /*211a0*/  BSYNC B1 ;  /* 0x0000000000017941 */ /* 0x000fea0003800000 */
.L_x_5656:
        /* <DEDUP_REMOVED lines=8> */
.L_x_5658:
[----:B------:R-:W-:Y:S01]  /*21230*/  IMAD.MOV.U32 R68, RZ, RZ, R14 ;  /* 0x000000ffff447224 */ /* 0x000fe200078e000e */
[----:B------:R-:W-:Y:S06]  /*21240*/  BRA `(.L_x_5659) ;  /* 0xfffffe2400187947 */ /* 0x000fec000383ffff */
.L_x_5409:
[----:B0-----:R0:W1:Y:S02]  /*21250*/  SYNCS.PHASECHK.TRANS64.TRYWAIT P0, [R61+URZ+0x38890], R70 ;  /* 0x038890463d0075a7 */ /* 0x001064000800017f */
[----:B-1----:R-:W-:Y:S05]  /*21260*/  @!P0 NANOSLEEP.SYNCS 0x989680 ;  /* 0x009896800000895d */ /* 0x002fea0003900000 */
[----:B------:R-:W1:Y:S02]  /*21270*/  @!P0 SYNCS.PHASECHK.TRANS64 P0, [R61+URZ+0x38890], R70 ;  /* 0x038890463d0085a7 */ /* 0x000e64000800007f */
[----:B-1----:R-:W-:Y:S05]  /*21280*/  @!P0 BRA `(.L_x_5409) ;  /* 0xfffffffc00f08947 */ /* 0x002fea000383ffff */
[----:B------:R-:W-:Y:S05]  /*21290*/  BRA `(.L_x_5660) ;  /* 0xfffffe2c002c7947 */ /* 0x000fea000383ffff */
.L_x_5410:
[----:B------:R-:W-:Y:S01]  /*212a0*/  BSSY B1, `(.L_x_5661) ;  /* 0x0000007000017945 */ /* 0x000fe20003800000 */
[----:B------:R-:W-:Y:S02]  /*212b0*/  IMAD.MOV.U32 R12, RZ, RZ, RZ ;  /* 0x000000ffff0c7224 */ /* 0x000fe400078e00ff */
[----:B------:R-:W-:Y:S02]  /*212c0*/  IMAD.MOV.U32 R11, RZ, RZ, 0x1c1f ;  /* 0x00001c1fff0b7424 */ /* 0x000fe400078e00ff */
[----:B------:R-:W-:-:S07]  /*212d0*/  IMAD.MOV.U32 R15, RZ, RZ, -0x1 ;  /* 0xffffffffff0f7424 */ /* 0x000fce00078e00ff */
[----:B0-----:R-:W-:Y:S05]  /*212e0*/  WARPSYNC.COLLECTIVE R15, `(.L_x_5662) ;  /* 0x000000000f087348 */ /* 0x001fea0003c00000 */
[----:B------:R1:W2:Y:S02]  /*212f0*/  SHFL.IDX P6, R14, R13, R12, R11 ;  /* 0x0000000c0d0e7389 */ /* 0x0002a400000c000b */
[----:B012---:R-:W-:Y:S01]  /*21300*/  ENDCOLLECTIVE ;  /* 0x000000000000791b */ /* 0x007fe20003800000 */
.L_x_5662:
[----:B------:R-:W-:Y:S05]  /*21310*/  BSYNC B1 ;  /* 0x0000000000017941 */ /* 0x000fea0003800000 */
.L_x_5661:
        /* <DEDUP_REMOVED lines=8> */
.L_x_5663:
[----:B------:R-:W-:Y:S05]  /*213a0*/  BRA `(.L_x_5664) ;  /* 0xfffffe2c00547947 */ /* 0x000fea000383ffff */
.L_x_5414:
[----:B---3--:R3:W4:Y:S02]  /*213b0*/  SYNCS.PHASECHK.TRANS64.TRYWAIT P5, [R61+URZ+0x388b0], R70 ;  /* 0x0388b0463d0075a7 */ /* 0x00872400080a017f */
[----:B----4-:R-:W-:Y:S05]  /*213c0*/  @!P5 NANOSLEEP.SYNCS 0x989680 ;  /* 0x009896800000d95d */ /* 0x010fea0003900000 */
[----:B------:R-:W4:Y:S02]  /*213d0*/  @!P5 SYNCS.PHASECHK.TRANS64 P5, [R61+URZ+0x388b0], R70 ;  /* 0x0388b0463d00d5a7 */ /* 0x000f2400080a007f */
[----:B----4-:R-:W-:Y:S05]  /*213e0*/  @!P5 BRA `(.L_x_5414) ;  /* 0xfffffffc00f0d947 */ /* 0x010fea000383ffff */
[----:B------:R-:W-:Y:S05]  /*213f0*/  BRA `(.L_x_5665) ;  /* 0xfffffe2c00e07947 */ /* 0x000fea000383ffff */
.L_x_5439:
        /* <DEDUP_REMOVED lines=8> */
.L_x_5667:
[----:B------:R-:W-:Y:S05]  /*21480*/  BSYNC B1 ;  /* 0x0000000000017941 */ /* 0x000fea0003800000 */
.L_x_5666:
        /* <DEDUP_REMOVED lines=8> */
.L_x_5668:
[----:B------:R-:W-:Y:S02]  /*21510*/  IMAD.MOV.U32 R13, RZ, RZ, R7 ;  /* 0x000000ffff0d7224 */ /* 0x000fe400078e0007 */
[----:B------:R-:W-:-:S07]  /*21520*/  IMAD.MOV.U32 R2, RZ, RZ, R14 ;  /* 0x000000ffff027224 */ /* 0x000fce00078e000e */
[----:B------:R-:W-:Y:S05]  /*21530*/  WARPSYNC.COLLECTIVE R15, `(.L_x_5669) ;  /* 0x000000000f087348 */ /* 0x000fea0003c00000 */
[----:B------:R0:W1:Y:S02]  /*21540*/  SHFL.IDX P6, R14, R13, R12, R11 ;  /* 0x0000000c0d0e7389 */ /* 0x00006400000c000b */
[----:B01----:R-:W-:Y:S01]  /*21550*/  ENDCOLLECTIVE ;  /* 0x000000000000791b */ /* 0x003fe20003800000 */
.L_x_5669:
[----:B------:R-:W-:Y:S02]  /*21560*/  IMAD.MOV.U32 R13, RZ, RZ, R4 ;  /* 0x000000ffff0d7224 */ /* 0x000fe400078e0004 */
[----:B------:R-:W-:-:S07]  /*21570*/  IMAD.MOV.U32 R5, RZ, RZ, R14 ;  /* 0x000000ffff057224 */ /* 0x000fce00078e000e */
[----:B------:R-:W-:Y:S05]  /*21580*/  WARPSYNC.COLLECTIVE R15, `(.L_x_5670) ;  /* 0x000000000f087348 */ /* 0x000fea0003c00000 */
[----:B------:R0:W1:Y:S02]  /*21590*/  SHFL.IDX P6, R14, R13, R12, R11 ;  /* 0x0000000c0d0e7389 */ /* 0x00006400000c000b */
[----:B01----:R-:W-:Y:S01]  /*215a0*/  ENDCOLLECTIVE ;  /* 0x000000000000791b */ /* 0x003fe20003800000 */
.L_x_5670:
[----:B------:R-:W-:Y:S05]  /*215b0*/  BRA `(.L_x_5671) ;  /* 0xfffffe6000ec7947 */ /* 0x000fea000383ffff */
.L_x_5442:
        /* <DEDUP_REMOVED lines=8> */
.L_x_5673:
[----:B------:R-:W-:Y:S05]  /*21640*/  BSYNC B1 ;  /* 0x0000000000017941 */ /* 0x000fea0003800000 */
.L_x_5672:
        /* <DEDUP_REMOVED lines=8> */
.L_x_5674:
[----:B------:R-:W-:Y:S02]  /*216d0*/  IMAD.MOV.U32 R13, RZ, RZ, R7 ;  /* 0x000000ffff0d7224 */ /* 0x000fe400078e0007 */
[----:B------:R-:W-:-:S07]  /*216e0*/  IMAD.MOV.U32 R2, RZ, RZ, R14 ;  /* 0x000000ffff027224 */ /* 0x000fce00078e000e */
[----:B------:R-:W-:Y:S05]  /*216f0*/  WARPSYNC.COLLECTIVE R15, `(.L_x_5675) ;  /* 0x000000000f087348 */ /* 0x000fea0003c00000 */
[----:B------:R0:W1:Y:S02]  /*21700*/  SHFL.IDX P6, R14, R13, R12, R11 ;  /* 0x0000000c0d0e7389 */ /* 0x00006400000c000b */
[----:B01----:R-:W-:Y:S01]  /*21710*/  ENDCOLLECTIVE ;  /* 0x000000000000791b */ /* 0x003fe20003800000 */
.L_x_5675:
[----:B------:R-:W-:Y:S02]  /*21720*/  IMAD.MOV.U32 R13, RZ, RZ, R4 ;  /* 0x000000ffff0d7224 */ /* 0x000fe400078e0004 */
[----:B------:R-:W-:-:S07]  /*21730*/  IMAD.MOV.U32 R5, RZ, RZ, R14 ;  /* 0x000000ffff057224 */ /* 0x000fce00078e000e */
[----:B------:R-:W-:Y:S05]  /*21740*/  WARPSYNC.COLLECTIVE R15, `(.L_x_5676) ;  /* 0x000000000f087348 */ /* 0x000fea0003c00000 */
[----:B------:R0:W1:Y:S02]  /*21750*/  SHFL.IDX P6, R14, R13, R12, R11 ;  /* 0x0000000c0d0e7389 */ /* 0x00006400000c000b */
[----:B01----:R-:W-:Y:S01]  /*21760*/  ENDCOLLECTIVE ;  /* 0x000000000000791b */ /* 0x003fe20003800000 */
.L_x_5676:
[----:B------:R-:W-:Y:S01]  /*21770*/  IMAD.MOV.U32 R4, RZ, RZ, R14 ;  /* 0x000000ffff047224 */ /* 0x000fe200078e000e */
[----:B------:R-:W-:Y:S06]  /*21780*/  BRA `(.L_x_5677) ;  /* 0xfffffe6400447947 */ /* 0x000fec000383ffff */
.L_x_5446:
[----:B0-----:R0:W1:Y:S02]  /*21790*/  SYNCS.PHASECHK.TRANS64.TRYWAIT P0, [R18+URZ+0x38800], R35 ;  /* 0x03880023120075a7 */ /* 0x001064000800017f */
[----:B-1----:R-:W-:Y:S05]  /*217a0*/  @!P0 NANOSLEEP.SYNCS 0x989680 ;  /* 0x009896800000895d */ /* 0x002fea0003900000 */
[----:B------:R-:W1:Y:S02]  /*217b0*/  @!P0 SYNCS.PHASECHK.TRANS64 P0, [R18+URZ+0x38800], R35 ;  /* 0x03880023120085a7 */ /* 0x000e64000800007f */
[----:B-1----:R-:W-:Y:S05]  /*217c0*/  @!P0 BRA `(.L_x_5446) ;  /* 0xfffffffc00f08947 */ /* 0x002fea000383ffff */
[----:B------:R-:W-:Y:S05]  /*217d0*/  BRA `(.L_x_5678) ;  /* 0xfffffe6800387947 */ /* 0x000fea000383ffff */
.L_x_5454:
        /* <DEDUP_REMOVED lines=9> */
.L_x_5680:
[----:B------:R-:W-:Y:S05]  /*21870*/  BSYNC B1 ;  /* 0x0000000000017941 */ /* 0x000fea0003800000 */
.L_x_5679:
        /* <DEDUP_REMOVED lines=10> */
.L_x_5681:
        /* <DEDUP_REMOVED lines=8> */
.L_x_5682:
[----:B------:R-:W-:-:S05]  /*219a0*/  @!P1 IADD3 R2, P2, R2, R7, RZ ;  /* 0x0000000702029210 */ /* 0x000fca0007f5e0ff */
[----:B------:R-:W-:Y:S02]  /*219b0*/  @!P1 IMAD.X R5, R0, 0x1, R4, P2 ;  /* 0x0000000100059824 */ /* 0x000fe400010e0604 */
[----:B------:R-:W-:Y:S02]  /*219c0*/  @!P1 IMAD.MOV.U32 R8, RZ, RZ, R2 ;  /* 0x000000ffff089224 */ /* 0x000fe400078e0002 */
[----:B------:R-:W-:Y:S02]  /*219d0*/  @!P1 IMAD.MOV.U32 R9, RZ, RZ, R5 ;  /* 0x000000ffff099224 */ /* 0x000fe400078e0005 */
[----:B------:R-:W-:Y:S02]  /*219e0*/  IMAD.MOV.U32 R13, RZ, RZ, R27 ;  /* 0x000000ffff0d7224 */ /* 0x000fe400078e001b */
[----:B------:R-:W-:-:S07]  /*219f0*/  IMAD.MOV.U32 R3, RZ, RZ, R14 ;  /* 0x000000ffff037224 */ /* 0x000fce00078e000e */
[----:B------:R-:W-:Y:S05]  /*21a00*/  WARPSYNC.COLLECTIVE R15, `(.L_x_5683) ;  /* 0x000000000f087348 */ /* 0x000fea0003c00000 */
[----:B------:R0:W1:Y:S02]  /*21a10*/  SHFL.IDX P6, R14, R13, R12, R11 ;  /* 0x0000000c0d0e7389 */ /* 0x00006400000c000b */
[----:B01----:R-:W-:Y:S01]  /*21a20*/  ENDCOLLECTIVE ;  /* 0x000000000000791b */ /* 0x003fe20003800000 */
.L_x_5683:
        /* <DEDUP_REMOVED lines=9> */
[----:B------:R-:W-:Y:S01]  /*21ac0*/  CS2R R20, SRZ ;  /* 0x0000000000147805 */ /* 0x000fe2000001ff00 */
[----:B0-----:R-:W-:Y:S02]  /*21ad0*/  IMAD.MOV.U32 R15, RZ, RZ, -0x1 ;  /* 0xffffffffff0f7424 */ /* 0x001fe400078e00ff */
[----:B--2---:R-:W-:Y:S02]  /*21ae0*/  @!P1 IMAD.MOV.U32 R31, RZ, RZ, R11 ;  /* 0x000000ffff1f9224 */ /* 0x004fe400078e000b */
[----:B------:R-:W-:-:S02]  /*21af0*/  IMAD.MOV.U32 R11, RZ, RZ, 0x1c1f ;  /* 0x00001c1fff0b7424 */ /* 0x000fc400078e00ff */
[----:B------:R-:W-:Y:S02]  /*21b00*/  @!P1 IMAD.MOV.U32 R28, RZ, RZ, R8 ;  /* 0x000000ffff1c9224 */ /* 0x000fe400078e0008 */
[----:B------:R-:W-:-:S07]  /*21b10*/  @!P1 IMAD.MOV.U32 R29, RZ, RZ, R9 ;  /* 0x000000ffff1d9224 */ /* 0x000fce00078e0009 */
[----:B-----5:R-:W-:Y:S05]  /*21b20*/  WARPSYNC.COLLECTIVE R15, `(.L_x_5684) ;  /* 0x000000000f087348 */ /* 0x020fea0003c00000 */
[----:B------:R0:W1:Y:S02]  /*21b30*/  SHFL.IDX P6, R14, R13, R12, R11 ;  /* 0x0000000c0d0e7389 */ /* 0x00006400000c000b */
[----:B01---5:R-:W-:Y:S01]  /*21b40*/  ENDCOLLECTIVE ;  /* 0x000000000000791b */ /* 0x023fe20003800000 */
.L_x_5684:
[----:B------:R-:W-:Y:S02]  /*21b50*/  IMAD.MOV.U32 R0, RZ, RZ, R28 ;  /* 0x000000ffff007224 */ /* 0x000fe400078e001c */
[----:B------:R-:W-:Y:S02]  /*21b60*/  IMAD.MOV.U32 R2, RZ, RZ, R29 ;  /* 0x000000ffff027224 */ /* 0x000fe400078e001d */
[----:B------:R-:W-:Y:S01]  /*21b70*/  @!P1 IMAD.MOV.U32 R30, RZ, RZ, R10 ;  /* 0x000000ffff1e9224 */ /* 0x000fe200078e000a */
[----:B------:R-:W-:Y:S01]  /*21b80*/  PRMT R41, R0, 0x7610, R41 ;  /* 0x0000761000297816 */ /* 0x000fe20000000029 */
[----:B------:R-:W-:Y:S01]  /*21b90*/  IMAD.MOV.U32 R8, RZ, RZ, R31 ;  /* 0x000000ffff087224 */ /* 0x000fe200078e001f */
[----:B------:R-:W-:Y:S01]  /*21ba0*/  PRMT R32, R32, 0x5410, R2 ;  /* 0x0000541020207816 */ /* 0x000fe20000000002 */
[----:B------:R-:W-:Y:S01]  /*21bb0*/  IMAD.MOV.U32 R0, RZ, RZ, R30 ;  /* 0x000000ffff007224 */ /* 0x000fe200078e001e */
[----:B------:R-:W-:Y:S02]  /*21bc0*/  CS2R R2, SRZ ;  /* 0x0000000000027805 */ /* 0x000fe4000001ff00 */
[----:B------:R-:W-:Y:S01]  /*21bd0*/  PRMT R34, R8, 0x7610, R34 ;  /* 0x0000761008227816 */ /* 0x000fe20000000022 */
[----:B------:R-:W-:Y:S01]  /*21be0*/  IMAD.MOV.U32 R13, RZ, RZ, R25 ;  /* 0x000000ffff0d7224 */ /* 0x000fe200078e0019 */
[----:B------:R-:W-:Y:S01]  /*21bf0*/  PRMT R32, R0, 0x7610, R32 ;  /* 0x0000761000207816 */ /* 0x000fe20000000020 */
[----:B------:R-:W-:-:S02]  /*21c00*/  @!P1 IMAD.MOV.U32 R20, RZ, RZ, R4 ;  /* 0x000000ffff149224 */ /* 0x000fc400078e0004 */
[----:B------:R-:W-:Y:S02]  /*21c10*/  @!P1 IMAD.MOV.U32 R21, RZ, RZ, R5 ;  /* 0x000000ffff159224 */ /* 0x000fe400078e0005 */
[----:B------:R-:W-:Y:S02]  /*21c20*/  @!P1 IMAD.MOV.U32 R2, RZ, RZ, R6 ;  /* 0x000000ffff029224 */ /* 0x000fe400078e0006 */
[----:B------:R-:W-:Y:S02]  /*21c30*/  @!P1 IMAD.MOV.U32 R3, RZ, RZ, R7 ;  /* 0x000000ffff039224 */ /* 0x000fe400078e0007 */
[----:B------:R-:W-:-:S07]  /*21c40*/  IMAD.MOV.U32 R24, RZ, RZ, R14 ;  /* 0x000000ffff187224 */ /* 0x000fce00078e000e */
[----:B------:R-:W-:Y:S05]  /*21c50*/  WARPSYNC.COLLECTIVE R15, `(.L_x_5685) ;  /* 0x000000000f087348 */ /* 0x000fea0003c00000 */
[----:B------:R0:W1:Y:S02]  /*21c60*/  SHFL.IDX P6, R14, R13, R12, R11 ;  /* 0x0000000c0d0e7389 */ /* 0x00006400000c000b */
[----:B01----:R-:W-:Y:S01]  /*21c70*/  ENDCOLLECTIVE ;  /* 0x000000000000791b */ /* 0x003fe20003800000 */
.L_x_5685:
        /* <DEDUP_REMOVED lines=13> */
.L_x_5686:
[----:B------:R-:W-:Y:S02]  /*21d50*/  IMAD.MOV.U32 R13, RZ, RZ, R27 ;  /* 0x000000ffff0d7224 */ /* 0x000fe400078e001b */
[----:B------:R-:W-:-:S07]  /*21d60*/  IMAD.MOV.U32 R26, RZ, RZ, R14 ;  /* 0x000000ffff1a7224 */ /* 0x000fce00078e000e */
[----:B------:R-:W-:Y:S05]  /*21d70*/  WARPSYNC.COLLECTIVE R15, `(.L_x_5687) ;  /* 0x000000000f087348 */ /* 0x000fea0003c00000 */
[----:B------:R0:W1:Y:S02]  /*21d80*/  SHFL.IDX P6, R14, R13, R12, R11 ;  /* 0x0000000c0d0e7389 */ /* 0x00006400000c000b */
[----:B01----:R-:W-:Y:S01]  /*21d90*/  ENDCOLLECTIVE ;  /* 0x000000000000791b */ /* 0x003fe20003800000 */
.L_x_5687:
[----:B------:R-:W-:Y:S05]  /*21da0*/  BRA `(.L_x_5688) ;  /* 0xfffffe7400607947 */ /* 0x000fea000383ffff */
.L_x_5458:
[----:B0-----:R0:W1:Y:S02]  /*21db0*/  SYNCS.PHASECHK.TRANS64.TRYWAIT P1, [R18+URZ+0x38800], R13 ;  /* 0x0388000d120075a7 */ /* 0x001064000802017f */
[----:B-1----:R-:W-:Y:S05]  /*21dc0*/  @!P1 NANOSLEEP.SYNCS 0x989680 ;  /* 0x009896800000995d */ /* 0x002fea0003900000 */
[----:B------:R-:W1:Y:S02]  /*21dd0*/  @!P1 SYNCS.PHASECHK.TRANS64 P1, [R18+URZ+0x38800], R13 ;  /* 0x0388000d120095a7 */ /* 0x000e64000802007f */
[----:B-1----:R-:W-:Y:S05]  /*21de0*/  @!P1 BRA `(.L_x_5458) ;  /* 0xfffffffc00f09947 */ /* 0x002fea000383ffff */
[----:B------:R-:W-:Y:S05]  /*21df0*/  BRA `(.L_x_5689) ;  /* 0xfffffe7800007947 */ /* 0x000fea000383ffff */
.L_x_5464:
[----:B0-----:R0:W2:Y:S02]  /*21e00*/  SYNCS.PHASECHK.TRANS64.TRYWAIT P1, [R15+URZ+0x38830], R12 ;  /* 0x0388300c0f0075a7 */ /* 0x0010a4000802017f */
[----:B--2---:R-:W-:Y:S05]  /*21e10*/  @!P1 NANOSLEEP.SYNCS 0x989680 ;  /* 0x009896800000995d */ /* 0x004fea0003900000 */
[----:B------:R-:W2:Y:S02]  /*21e20*/  @!P1 SYNCS.PHASECHK.TRANS64 P1, [R15+URZ+0x38830], R12 ;  /* 0x0388300c0f0095a7 */ /* 0x000ea4000802007f */
[----:B--2---:R-:W-:Y:S05]  /*21e30*/  @!P1 BRA `(.L_x_5464) ;  /* 0xfffffffc00f09947 */ /* 0x004fea000383ffff */
[----:B------:R-:W-:Y:S05]  /*21e40*/  BRA `(.L_x_5463) ;  /* 0xfffffe8400d07947 */ /* 0x000fea000383ffff */
.L_x_5466:
[----:B--2---:R2:W3:Y:S02]  /*21e50*/  SYNCS.PHASECHK.TRANS64.TRYWAIT P1, [R18+URZ+0x38810], R3 ;  /* 0x03881003120075a7 */ /* 0x0044e4000802017f */
[----:B---3--:R-:W-:Y:S05]  /*21e60*/  @!P1 NANOSLEEP.SYNCS 0x989680 ;  /* 0x009896800000995d */ /* 0x008fea0003900000 */
[----:B------:R-:W3:Y:S02]  /*21e70*/  @!P1 SYNCS.PHASECHK.TRANS64 P1, [R18+URZ+0x38810], R3 ;  /* 0x03881003120095a7 */ /* 0x000ee4000802007f */
[----:B---3--:R-:W-:Y:S05]  /*21e80*/  @!P1 BRA `(.L_x_5466) ;  /* 0xfffffffc00f09947 */ /* 0x008fea000383ffff */
[----:B------:R-:W-:Y:S05]  /*21e90*/  BRA `(.L_x_5690) ;  /* 0xfffffe8800807947 */ /* 0x000fea000383ffff */
.L_x_5470:
[----:B----4-:R4:W0:Y:S02]  /*21ea0*/  SYNCS.PHASECHK.TRANS64.TRYWAIT P1, [R15+URZ+0x38850], R12 ;  /* 0x0388500c0f0075a7 */ /* 0x010824000802017f */
[----:B0-----:R-:W-:Y:S05]  /*21eb0*/  @!P1 NANOSLEEP.SYNCS 0x989680 ;  /* 0x009896800000995d */ /* 0x001fea0003900000 */
[----:B------:R-:W0:Y:S02]  /*21ec0*/  @!P1 SYNCS.PHASECHK.TRANS64 P1, [R15+URZ+0x38850], R12 ;  /* 0x0388500c0f0095a7 */ /* 0x000e24000802007f */
[----:B0-----:R-:W-:Y:S05]  /*21ed0*/  @!P1 BRA `(.L_x_5470) ;  /* 0xfffffffc00f09947 */ /* 0x001fea000383ffff */
[----:B------:R-:W-:Y:S05]  /*21ee0*/  BRA `(.L_x_5469) ;  /* 0xfffffe88009c7947 */ /* 0x000fea000383ffff */
.L_x_5479:
[----:B-1----:R1:W2:Y:S02]  /*21ef0*/  SYNCS.PHASECHK.TRANS64.TRYWAIT P1, [R20+URZ+0x38830], R13 ;  /* 0x0388300d140075a7 */ /* 0x0022a4000802017f */
[----:B--2---:R-:W-:Y:S05]  /*21f00*/  @!P1 NANOSLEEP.SYNCS 0x989680 ;  /* 0x009896800000995d */ /* 0x004fea0003900000 */
[----:B------:R-:W2:Y:S02]  /*21f10*/  @!P1 SYNCS.PHASECHK.TRANS64 P1, [R20+URZ+0x38830], R13 ;  /* 0x0388300d140095a7 */ /* 0x000ea4000802007f */
[----:B--2---:R-:W-:Y:S05]  /*21f20*/  @!P1 BRA `(.L_x_5479) ;  /* 0xfffffffc00f09947 */ /* 0x004fea000383ffff */
[----:B------:R-:W-:Y:S05]  /*21f30*/  BRA `(.L_x_5478) ;  /* 0xfffffeb800f07947 */ /* 0x000fea000383ffff */
.L_x_5484:
[----:B---3--:R3:W4:Y:S02]  /*21f40*/  SYNCS.PHASECHK.TRANS64.TRYWAIT P1, [R20+URZ+0x38850], R13 ;  /* 0x0388500d140075a7 */ /* 0x008724000802017f */
[----:B----4-:R-:W-:Y:S05]  /*21f50*/  @!P1 NANOSLEEP.SYNCS 0x989680 ;  /* 0x009896800000995d */ /* 0x010fea0003900000 */
[----:B------:R-:W4:Y:S02]  /*21f60*/  @!P1 SYNCS.PHASECHK.TRANS64 P1, [R20+URZ+0x38850], R13 ;  /* 0x0388500d140095a7 */ /* 0x000f24000802007f */
[----:B----4-:R-:W-:Y:S05]  /*21f70*/  @!P1 BRA `(.L_x_5484) ;  /* 0xfffffffc00f09947 */ /* 0x010fea000383ffff */
[----:B------:R-:W-:Y:S05]  /*21f80*/  BRA `(.L_x_5483) ;  /* 0xfffffebc008c7947 */ /* 0x000fea000383ffff */
.L_x_5494:
[----:B-1----:R1:W2:Y:S02]  /*21f90*/  SYNCS.PHASECHK.TRANS64.TRYWAIT P1, [R20+URZ+0x38830], R13 ;  /* 0x0388300d140075a7 */ /* 0x0022a4000802017f */
[----:B--2---:R-:W-:Y:S05]  /*21fa0*/  @!P1 NANOSLEEP.SYNCS 0x989680 ;  /* 0x009896800000995d */ /* 0x004fea0003900000 */
[----:B------:R-:W2:Y:S02]  /*21fb0*/  @!P1 SYNCS.PHASECHK.TRANS64 P1, [R20+URZ+0x38830], R13 ;  /* 0x0388300d140095a7 */ /* 0x000ea4000802007f */
[----:B--2---:R-:W-:Y:S05]  /*21fc0*/  @!P1 BRA `(.L_x_5494) ;  /* 0xfffffffc00f09947 */ /* 0x004fea000383ffff */
[----:B------:R-:W-:Y:S05]  /*21fd0*/  BRA `(.L_x_5493) ;  /* 0xfffffef400d47947 */ /* 0x000fea000383ffff */
.L_x_5499:
[----:B---3--:R3:W4:Y:S02]  /*21fe0*/  SYNCS.PHASECHK.TRANS64.TRYWAIT P1, [R20+URZ+0x38850], R13 ;  /* 0x0388500d140075a7 */ /* 0x008724000802017f */
[----:B----4-:R-:W-:Y:S05]  /*21ff0*/  @!P1 NANOSLEEP.SYNCS 0x989680 ;  /* 0x009896800000995d */ /* 0x010fea0003900000 */
[----:B------:R-:W4:Y:S02]  /*22000*/  @!P1 SYNCS.PHASECHK.TRANS64 P1, [R20+URZ+0x38850], R13 ;  /* 0x0388500d140095a7 */ /* 0x000f24000802007f */
[----:B----4-:R-:W-:Y:S05]  /*22010*/  @!P1 BRA `(.L_x_5499) ;  /* 0xfffffffc00f09947 */ /* 0x010fea000383ffff */
[----:B------:R-:W-:Y:S05]  /*22020*/  BRA `(.L_x_5498) ;  /* 0xfffffef800707947 */ /* 0x000fea000383ffff */
.L_x_5531:
        /* <DEDUP_REMOVED lines=11> */
.L_x_5692:
[----:B------:R-:W-:Y:S05]  /*220e0*/  BSYNC B1 ;  /* 0x0000000000017941 */ /* 0x000fea0003800000 */
.L_x_5691:
[----:B------:R-:W-:Y:S05]  /*220f0*/  BRA `(.L_x_5693) ;  /* 0xffffff7c007c7947 */ /* 0x000fea000383ffff */
.L_x_5533:
[----:B------:R-:W-:Y:S01]  /*22100*/  BSSY B1, `(.L_x_5694) ;  /* 0x0000006000017945 */ /* 0x000fe20003800000 */
[----:B------:R-:W-:-:S07]  /*22110*/  IMAD.MOV.U32 R15, RZ, RZ, -0x1 ;  /* 0xffffffffff0f7424 */ /* 0x000fce00078e00ff */
[----:B012---:R-:W-:Y:S05]  /*22120*/  WARPSYNC.COLLECTIVE R15, `(.L_x_5695) ;  /* 0x000000000f0c7348 */ /* 0x007fea0003c00000 */
[----:B------:R-:W-:Y:S02]  /*22130*/  ELECT P6, UR62, PT ;  /* 0x00000000003e782f */ /* 0x000fe400038c0000 */
[----:B------:R-:W-:Y:S01]  /*22140*/  MOV R14, UR62 ;  /* 0x0000003e000e7c02 */ /* 0x000fe20008000f00 */
[----:B012---:R-:W-:Y:S10]  /*22150*/  ENDCOLLECTIVE ;  /* 0x000000000000791b */ /* 0x007ff40003800000 */
.L_x_5695:
[----:B------:R-:W-:Y:S05]  /*22160*/  BSYNC B1 ;  /* 0x0000000000017941 */ /* 0x000fea0003800000 */
.L_x_5694:
[----:B------:R-:W-:Y:S05]  /*22170*/  BRA `(.L_x_5532) ;  /* 0xffffff7c00747947 */ /* 0x000fea000383ffff */
.L_x_5535:
[----:B0-----:R0:W2:Y:S02]  /*22180*/  SYNCS.PHASECHK.TRANS64.TRYWAIT P0, [R23+URZ+0x38820], R3 ;  /* 0x03882003170075a7 */ /* 0x0010a4000800017f */
[----:B--2---:R-:W-:Y:S05]  /*22190*/  @!P0 NANOSLEEP.SYNCS 0x989680 ;  /* 0x009896800000895d */ /* 0x004fea0003900000 */
[----:B------:R-:W2:Y:S02]  /*221a0*/  @!P0 SYNCS.PHASECHK.TRANS64 P0, [R23+URZ+0x38820], R3 ;  /* 0x03882003170085a7 */ /* 0x000ea4000800007f */
[----:B--2---:R-:W-:Y:S05]  /*221b0*/  @!P0 BRA `(.L_x_5535) ;  /* 0xfffffffc00f08947 */ /* 0x004fea000383ffff */
[----:B------:R-:W-:Y:S05]  /*221c0*/  BRA `(.L_x_5696) ;  /* 0xffffff7c00847947 */ /* 0x000fea000383ffff */
.L_x_5539:
[----:B0-----:R0:W1:Y:S02]  /*221d0*/  SYNCS.PHASECHK.TRANS64.TRYWAIT P0, [R3+URZ+0x388a0], R8 ;  /* 0x0388a008030075a7 */ /* 0x001064000800017f */
[----:B-1----:R-:W-:Y:S05]  /*221e0*/  @!P0 NANOSLEEP.SYNCS 0x989680 ;  /* 0x009896800000895d */ /* 0x002fea0003900000 */
[----:B------:R-:W1:Y:S02]  /*221f0*/  @!P0 SYNCS.PHASECHK.TRANS64 P0, [R3+URZ+0x388a0], R8 ;  /* 0x0388a008030085a7 */ /* 0x000e64000800007f */
[----:B-1----:R-:W-:Y:S05]  /*22200*/  @!P0 BRA `(.L_x_5539) ;  /* 0xfffffffc00f08947 */ /* 0x002fea000383ffff */
[----:B------:R-:W-:Y:S05]  /*22210*/  BRA `(.L_x_5697) ;  /* 0xffffff7c009c7947 */ /* 0x000fea000383ffff */
.L_x_5544:
[----:B-1----:R1:W2:Y:S02]  /*22220*/  SYNCS.PHASECHK.TRANS64.TRYWAIT P0, [R3+URZ+0x388c0], R8 ;  /* 0x0388c008030075a7 */ /* 0x0022a4000800017f */
[----:B--2---:R-:W-:Y:S05]  /*22230*/  @!P0 NANOSLEEP.SYNCS 0x989680 ;  /* 0x009896800000895d */ /* 0x004fea0003900000 */
[----:B------:R-:W2:Y:S02]  /*22240*/  @!P0 SYNCS.PHASECHK.TRANS64 P0, [R3+URZ+0x388c0], R8 ;  /* 0x0388c008030085a7 */ /* 0x000ea4000800007f */
[----:B--2---:R-:W-:Y:S05]  /*22250*/  @!P0 BRA `(.L_x_5544) ;  /* 0xfffffffc00f08947 */ /* 0x004fea000383ffff */
[----:B------:R-:W-:Y:S05]  /*22260*/  BRA `(.L_x_5698) ;  /* 0xffffff8000187947 */ /* 0x000fea000383ffff */
.L_x_5558:
[----:B0-----:R0:W2:Y:S02]  /*22270*/  SYNCS.PHASECHK.TRANS64.TRYWAIT P1, [R8+URZ+0x388a0], R2 ;  /* 0x0388a002080075a7 */ /* 0x0010a4000802017f */
[----:B--2---:R-:W-:Y:S05]  /*22280*/  @!P1 NANOSLEEP.SYNCS 0x989680 ;  /* 0x009896800000995d */ /* 0x004fea0003900000 */
[----:B------:R-:W2:Y:S02]  /*22290*/  @!P1 SYNCS.PHASECHK.TRANS64 P1, [R8+URZ+0x388a0], R2 ;  /* 0x0388a002080095a7 */ /* 0x000ea4000802007f */
[----:B--2---:R-:W-:Y:S05]  /*222a0*/  @!P1 BRA `(.L_x_5558) ;  /* 0xfffffffc00f09947 */ /* 0x004fea000383ffff */
[----:B------:R-:W-:Y:S05]  /*222b0*/  BRA `(.L_x_5699) ;  /* 0xffffff88007c7947 */ /* 0x000fea000383ffff */
.L_x_5563:
[----:B-1----:R1:W2:Y:S02]  /*222c0*/  SYNCS.PHASECHK.TRANS64.TRYWAIT P1, [R8+URZ+0x388c0], R2 ;  /* 0x0388c002080075a7 */ /* 0x0022a4000802017f */
[----:B--2---:R-:W-:Y:S05]  /*222d0*/  @!P1 NANOSLEEP.SYNCS 0x989680 ;  /* 0x009896800000995d */ /* 0x004fea0003900000 */
[----:B------:R-:W2:Y:S02]  /*222e0*/  @!P1 SYNCS.PHASECHK.TRANS64 P1, [R8+URZ+0x388c0], R2 ;  /* 0x0388c002080095a7 */ /* 0x000ea4000802007f */
[----:B--2---:R-:W-:Y:S05]  /*222f0*/  @!P1 BRA `(.L_x_5563) ;  /* 0xfffffffc00f09947 */ /* 0x004fea000383ffff */
[----:B------:R-:W-:Y:S05]  /*22300*/  BRA `(.L_x_5700) ;  /* 0xffffff8800f47947 */ /* 0x000fea000383ffff */
.L_x_5583:
        /* <DEDUP_REMOVED lines=11> */
.L_x_5702:
[----:B------:R-:W-:Y:S05]  /*223c0*/  BSYNC B0 ;  /* 0x0000000000007941 */ /* 0x000fea0003800000 */
.L_x_5701:
[----:B------:R-:W-:Y:S05]  /*223d0*/  BRA `(.L_x_5703) ;  /* 0xffffffa000007947 */ /* 0x000fea000383ffff */
.L_x_5586:
[----:B0-----:R0:W1:Y:S02]  /*223e0*/  SYNCS.PHASECHK.TRANS64.TRYWAIT P0, [R31+URZ+0x38840], R0 ;  /* 0x038840001f0075a7 */ /* 0x001064000800017f */
[----:B-1----:R-:W-:Y:S05]  /*223f0*/  @!P0 NANOSLEEP.SYNCS 0x989680 ;  /* 0x009896800000895d */ /* 0x002fea0003900000 */
[----:B------:R-:W1:Y:S02]  /*22400*/  @!P0 SYNCS.PHASECHK.TRANS64 P0, [R31+URZ+0x38840], R0 ;  /* 0x038840001f0085a7 */ /* 0x000e64000800007f */
[----:B-1----:R-:W-:Y:S05]  /*22410*/  @!P0 BRA `(.L_x_5586) ;  /* 0xfffffffc00f08947 */ /* 0x002fea000383ffff */
[----:B------:R-:W-:Y:S05]  /*22420*/  BRA `(.L_x_5704) ;  /* 0xffffffa0003c7947 */ /* 0x000fea000383ffff */
.L_x_5587:
        /* <DEDUP_REMOVED lines=8> */
.L_x_5706:
[----:B------:R-:W-:Y:S05]  /*224b0*/  BSYNC B0 ;  /* 0x0000000000007941 */ /* 0x000fea0003800000 */
.L_x_5705:
        /* <DEDUP_REMOVED lines=9> */
.L_x_5707:
[----:B------:R-:W-:Y:S02]  /*22550*/  IMAD.MOV.U32 R13, RZ, RZ, R4 ;  /* 0x000000ffff0d7224 */ /* 0x000fe400078e0004 */
[----:B------:R-:W-:Y:S02]  /*22560*/  IMAD.MOV.U32 R12, RZ, RZ, 0x1 ;  /* 0x00000001ff0c7424 */ /* 0x000fe400078e00ff */
[----:B------:R-:W-:-:S07]  /*22570*/  IMAD.MOV.U32 R3, RZ, RZ, R14 ;  /* 0x000000ffff037224 */ /* 0x000fce00078e000e */
[----:B------:R-:W-:Y:S05]  /*22580*/  WARPSYNC.COLLECTIVE R15, `(.L_x_5708) ;  /* 0x000000000f087348 */ /* 0x000fea0003c00000 */
[----:B------:R0:W1:Y:S02]  /*22590*/  SHFL.IDX P6, R14, R13, R12, R11 ;  /* 0x0000000c0d0e7389 */ /* 0x00006400000c000b */
[----:B01----:R-:W-:Y:S01]  /*225a0*/  ENDCOLLECTIVE ;  /* 0x000000000000791b */ /* 0x003fe20003800000 */
.L_x_5708:
        /* <DEDUP_REMOVED lines=15> */
.L_x_5709:
[----:B------:R-:W-:Y:S02]  /*226a0*/  @P0 IMAD R6, R5, 0x2, R23 ;  /* 0x0000000205060824 */ /* 0x000fe400078e0217 */
[----:B------:R-:W-:Y:S02]  /*226b0*/  IMAD.MOV.U32 R13, RZ, RZ, R4 ;  /* 0x000000ffff0d7224 */ /* 0x000fe400078e0004 */
[----:B------:R-:W-:Y:S02]  /*226c0*/  IMAD.MOV.U32 R12, RZ, RZ, 0x2 ;  /* 0x00000002ff0c7424 */ /* 0x000fe400078e00ff */
[----:B------:R-:W-:-:S07]  /*226d0*/  IMAD.MOV.U32 R3, RZ, RZ, R14 ;  /* 0x000000ffff037224 */ /* 0x000fce00078e000e */
[----:B------:R-:W-:Y:S05]  /*226e0*/  WARPSYNC.COLLECTIVE R15, `(.L_x_5710) ;  /* 0x000000000f087348 */ /* 0x000fea0003c00000 */
[----:B------:R0:W1:Y:S02]  /*226f0*/  SHFL.IDX P6, R14, R13, R12, R11 ;  /* 0x0000000c0d0e7389 */ /* 0x00006400000c000b */
[----:B01----:R-:W-:Y:S01]  /*22700*/  ENDCOLLECTIVE ;  /* 0x000000000000791b */ /* 0x003fe20003800000 */
.L_x_5710:
        /* <DEDUP_REMOVED lines=15> */
.L_x_5711:
[----:B------:R-:W-:Y:S02]  /*22800*/  @P0 IMAD R6, R5, 0x2, R23 ;  /* 0x0000000205060824 */ /* 0x000fe400078e0217 */
[----:B------:R-:W-:Y:S02]  /*22810*/  IMAD.MOV.U32 R13, RZ, RZ, R4 ;  /* 0x000000ffff0d7224 */ /* 0x000fe400078e0004 */
[----:B------:R-:W-:Y:S02]  /*22820*/  IMAD.MOV.U32 R12, RZ, RZ, 0x3 ;  /* 0x00000003ff0c7424 */ /* 0x000fe400078e00ff */
[----:B------:R-:W-:-:S07]  /*22830*/  IMAD.MOV.U32 R3, RZ, RZ, R14 ;  /* 0x000000ffff037224 */ /* 0x000fce00078e000e */
[----:B------:R-:W-:Y:S05]  /*22840*/  WARPSYNC.COLLECTIVE R15, `(.L_x_5712) ;  /* 0x000000000f087348 */ /* 0x000fea0003c00000 */
[----:B------:R0:W1:Y:S02]  /*22850*/  SHFL.IDX P6, R14, R13, R12, R11 ;  /* 0x0000000c0d0e7389 */ /* 0x00006400000c000b */
[----:B01----:R-:W-:Y:S01]  /*22860*/  ENDCOLLECTIVE ;  /* 0x000000000000791b */ /* 0x003fe20003800000 */
.L_x_5712:
        /* <DEDUP_REMOVED lines=10> */
.L_x_5713:
[----:B------:R-:W-:Y:S01]  /*22910*/  @!PT LDS RZ, [RZ] ;  /* 0x00000000fffff984 */ /* 0x000fe20000000800 */
[----:B------:R-:W-:Y:S01]  /*22920*/  @!PT LDS RZ, [RZ] ;  /* 0x00000000fffff984 */ /* 0x000fe20000000800 */
[----:B------:R-:W-:Y:S01]  /*22930*/  @!PT LDS RZ, [RZ] ;  /* 0x00000000fffff984 */ /* 0x000fe20000000800 */
[----:B------:R0:W-:Y:S01]  /*22940*/  @P0 LDGSTS.E.BYPASS.LTC128B.128 [R6+0x23400], desc[UR40][R2.64], !P2 ;  /* 0x2340000002060fae */ /* 0x0001e2000d101d68 */
[----:B------:R-:W-:Y:S01]  /*22950*/  IMAD.MOV.U32 R0, RZ, RZ, R14 ;  /* 0x000000ffff007224 */ /* 0x000fe200078e000e */
[----:B------:R-:W-:Y:S06]  /*22960*/  BRA `(.L_x_5714) ;  /* 0xffffff9c00fc7947 */ /* 0x000fec000383ffff */
.L_x_5592:
        /* <DEDUP_REMOVED lines=9> */
.L_x_5715:
        /* <DEDUP_REMOVED lines=10> */
.L_x_5716:
[----:B------:R-:W-:Y:S02]  /*22aa0*/  IMAD.MOV.U32 R13, RZ, RZ, R3 ;  /* 0x000000ffff0d7224 */ /* 0x000fe400078e0003 */
[----:B------:R-:W-:Y:S02]  /*22ab0*/  IMAD.MOV.U32 R12, RZ, RZ, 0x1 ;  /* 0x00000001ff0c7424 */ /* 0x000fe400078e00ff */
[----:B------:R-:W-:-:S07]  /*22ac0*/  IMAD.MOV.U32 R4, RZ, RZ, R14 ;  /* 0x000000ffff047224 */ /* 0x000fce00078e000e */
[----:B------:R-:W-:Y:S05]  /*22ad0*/  WARPSYNC.COLLECTIVE R15, `(.L_x_5717) ;  /* 0x000000000f087348 */ /* 0x000fea0003c00000 */
[----:B------:R0:W1:Y:S02]  /*22ae0*/  SHFL.IDX P6, R14, R13, R12, R11 ;  /* 0x0000000c0d0e7389 */ /* 0x00006400000c000b */
[----:B01----:R-:W-:Y:S01]  /*22af0*/  ENDCOLLECTIVE ;  /* 0x000000000000791b */ /* 0x003fe20003800000 */
.L_x_5717:
        /* <DEDUP_REMOVED lines=12> */
.L_x_5718:
[----:B------:R-:W-:Y:S02]  /*22bc0*/  IMAD.MOV.U32 R13, RZ, RZ, R3 ;  /* 0x000000ffff0d7224 */ /* 0x000fe400078e0003 */
[----:B------:R-:W-:Y:S02]  /*22bd0*/  IMAD.MOV.U32 R12, RZ, RZ, 0x2 ;  /* 0x00000002ff0c7424 */ /* 0x000fe400078e00ff */
[----:B------:R-:W-:-:S07]  /*22be0*/  IMAD.MOV.U32 R5, RZ, RZ, R14 ;  /* 0x000000ffff057224 */ /* 0x000fce00078e000e */
[----:B------:R-:W-:Y:S05]  /*22bf0*/  WARPSYNC.COLLECTIVE R15, `(.L_x_5719) ;  /* 0x000000000f087348 */ /* 0x000fea0003c00000 */
[----:B------:R0:W1:Y:S02]  /*22c00*/  SHFL.IDX P6, R14, R13, R12, R11 ;  /* 0x0000000c0d0e7389 */ /* 0x00006400000c000b */
[----:B01----:R-:W-:Y:S01]  /*22c10*/  ENDCOLLECTIVE ;  /* 0x000000000000791b */ /* 0x003fe20003800000 */
.L_x_5719:
        /* <DEDUP_REMOVED lines=10> */
.L_x_5720:
        /* <DEDUP_REMOVED lines=11> */
.L_x_5721:
        /* <DEDUP_REMOVED lines=10> */
.L_x_5722:
[----:B------:R-:W-:Y:S01]  /*22e10*/  @!PT LDS RZ, [RZ] ;  /* 0x00000000fffff984 */ /* 0x000fe20000000800 */
[----:B------:R-:W-:Y:S01]  /*22e20*/  @!PT LDS RZ, [RZ] ;  /* 0x00000000fffff984 */ /* 0x000fe20000000800 */
[----:B------:R-:W-:Y:S01]  /*22e30*/  @!PT LDS RZ, [RZ] ;  /* 0x00000000fffff984 */ /* 0x000fe20000000800 */
[----:B------:R0:W-:Y:S01]  /*22e40*/  @!P0 LDGSTS.E.BYPASS.LTC128B.128 [R26+0x21400], desc[UR40][R4.64], !P1 ;  /* 0x21400000041a8fae */ /* 0x0001e2000c901d68 */
[----:B------:R-:W-:Y:S01]  /*22e50*/  IMAD.MOV.U32 R0, RZ, RZ, R14 ;  /* 0x000000ffff007224 */ /* 0x000fe200078e000e */
[----:B------:R-:W-:Y:S06]  /*22e60*/  BRA `(.L_x_5723) ;  /* 0xffffffa400187947 */ /* 0x000fec000383ffff */
.L_x_5596:
        /* <DEDUP_REMOVED lines=45> */
.L_x_5725:
[----:B------:R-:W-:Y:S05]  /*23140*/  BSYNC B0 ;  /* 0x0000000000007941 */ /* 0x000fea0003800000 */
.L_x_5724:
        /* <DEDUP_REMOVED lines=11> */
.L_x_5726:
        /* <DEDUP_REMOVED lines=39> */
.L_x_5727:
        /* <DEDUP_REMOVED lines=8> */
.L_x_5728:
        /* <DEDUP_REMOVED lines=33> */
.L_x_5729:
[----:B------:R-:W-:Y:S02]  /*23700*/  IMAD.MOV.U32 R13, RZ, RZ, R5 ;  /* 0x000000ffff0d7224 */ /* 0x000fe400078e0005 */
[----:B------:R-:W-:-:S07]  /*23710*/  IMAD.MOV.U32 R8, RZ, RZ, R14 ;  /* 0x000000ffff087224 */ /* 0x000fce00078e000e */
[----:B------:R-:W-:Y:S05]  /*23720*/  WARPSYNC.COLLECTIVE R15, `(.L_x_5730) ;  /* 0x000000000f087348 */ /* 0x000fea0003c00000 */
[----:B------:R0:W1:Y:S02]  /*23730*/  SHFL.IDX P6, R14, R13, R12, R11 ;  /* 0x0000000c0d0e7389 */ /* 0x00006400000c000b */
[----:B01----:R-:W-:Y:S01]  /*23740*/  ENDCOLLECTIVE ;  /* 0x000000000000791b */ /* 0x003fe20003800000 */
.L_x_5730:
        /* <DEDUP_REMOVED lines=23> */
.L_x_5731:
        /* <DEDUP_REMOVED lines=9> */
.L_x_5732:
[----:B------:R-:W-:Y:S01]  /*23950*/  IMAD.MOV.U32 R2, RZ, RZ, R14 ;  /* 0x000000ffff027224 */ /* 0x000fe200078e000e */
[----:B------:R-:W-:Y:S06]  /*23960*/  BRA `(.L_x_5733) ;  /* 0xffffffa400fc7947 */ /* 0x000fec000383ffff */
.L_x_5601:
[----:B-1----:R1:W2:Y:S02]  /*23970*/  SYNCS.PHASECHK.TRANS64.TRYWAIT P0, [R23+URZ+0x38820], R0 ;  /* 0x03882000170075a7 */ /* 0x0022a4000800017f */
[----:B--2---:R-:W-:Y:S05]  /*23980*/  @!P0 NANOSLEEP.SYNCS 0x989680 ;  /* 0x009896800000895d */ /* 0x004fea0003900000 */
[----:B------:R-:W2:Y:S02]  /*23990*/  @!P0 SYNCS.PHASECHK.TRANS64 P0, [R23+URZ+0x38820], R0 ;  /* 0x03882000170085a7 */ /* 0x000ea4000800007f */
[----:B--2---:R-:W-:Y:S05]  /*239a0*/  @!P0 BRA `(.L_x_5601) ;  /* 0xfffffffc00f08947 */ /* 0x004fea000383ffff */
[----:B------:R-:W-:Y:S05]  /*239b0*/  BRA `(.L_x_5734) ;  /* 0xffffffa800a47947 */ /* 0x000fea000383ffff */
.L_x_5604:
[----:B-1----:R1:W2:Y:S02]  /*239c0*/  SYNCS.PHASECHK.TRANS64.TRYWAIT P0, [R31+URZ+0x38860], R0 ;  /* 0x038860001f0075a7 */ /* 0x0022a4000800017f */
[----:B--2---:R-:W-:Y:S05]  /*239d0*/  @!P0 NANOSLEEP.SYNCS 0x989680 ;  /* 0x009896800000895d */ /* 0x004fea0003900000 */
[----:B------:R-:W2:Y:S02]  /*239e0*/  @!P0 SYNCS.PHASECHK.TRANS64 P0, [R31+URZ+0x38860], R0 ;  /* 0x038860001f0085a7 */ /* 0x000ea4000800007f */
[----:B--2---:R-:W-:Y:S05]  /*239f0*/  @!P0 BRA `(.L_x_5604) ;  /* 0xfffffffc00f08947 */ /* 0x004fea000383ffff */
[----:B------:R-:W-:Y:S05]  /*23a00*/  BRA `(.L_x_5735) ;  /* 0xffffffa800b47947 */ /* 0x000fea000383ffff */
.L_x_5605:
        /* <DEDUP_REMOVED lines=8> */
.L_x_5737:
[----:B------:R-:W-:Y:S05]  /*23a90*/  BSYNC B0 ;  /* 0x0000000000007941 */ /* 0x000fea0003800000 */
.L_x_5736:
        /* <DEDUP_REMOVED lines=15> */
.L_x_5738:
        /* <DEDUP_REMOVED lines=39> */
.L_x_5739:
[----:B------:R-:W-:Y:S02]  /*23e00*/  IMAD.MOV.U32 R13, RZ, RZ, R5 ;  /* 0x000000ffff0d7224 */ /* 0x000fe400078e0005 */
[----:B------:R-:W-:-:S07]  /*23e10*/  IMAD.MOV.U32 R3, RZ, RZ, R14 ;  /* 0x000000ffff037224 */ /* 0x000fce00078e000e */
[----:B------:R-:W-:Y:S05]  /*23e20*/  WARPSYNC.COLLECTIVE R15, `(.L_x_5740) ;  /* 0x000000000f087348 */ /* 0x000fea0003c00000 */
[----:B------:R0:W1:Y:S02]  /*23e30*/  SHFL.IDX P6, R14, R13, R12, R11 ;  /* 0x0000000c0d0e7389 */ /* 0x00006400000c000b */
[----:B01----:R-:W-:Y:S01]  /*23e40*/  ENDCOLLECTIVE ;  /* 0x000000000000791b */ /* 0x003fe20003800000 */
.L_x_5740:
        /* <DEDUP_REMOVED lines=29> */
.L_x_5741:
[----:B------:R-:W-:Y:S02]  /*24020*/  IMAD.MOV.U32 R13, RZ, RZ, R5 ;  /* 0x000000ffff0d7224 */ /* 0x000fe400078e0005 */
[----:B------:R-:W-:-:S07]  /*24030*/  IMAD.MOV.U32 R7, RZ, RZ, R14 ;  /* 0x000000ffff077224 */ /* 0x000fce00078e000e */
[----:B------:R-:W-:Y:S05]  /*24040*/  WARPSYNC.COLLECTIVE R15, `(.L_x_5742) ;  /* 0x000000000f087348 */ /* 0x000fea0003c00000 */
[----:B------:R0:W1:Y:S02]  /*24050*/  SHFL.IDX P6, R14, R13, R12, R11 ;  /* 0x0000000c0d0e7389 */ /* 0x00006400000c000b */
[----:B01----:R-:W-:Y:S01]  /*24060*/  ENDCOLLECTIVE ;  /* 0x000000000000791b */ /* 0x003fe20003800000 */
.L_x_5742:
        /* <DEDUP_REMOVED lines=29> */
.L_x_5743:
[----:B------:R-:W-:Y:S02]  /*24240*/  IMAD.MOV.U32 R13, RZ, RZ, R5 ;  /* 0x000000ffff0d7224 */ /* 0x000fe400078e0005 */
[----:B------:R-:W-:-:S07]  /*24250*/  IMAD.MOV.U32 R6, RZ, RZ, R14 ;  /* 0x000000ffff067224 */ /* 0x000fce00078e000e */
[----:B------:R-:W-:Y:S05]  /*24260*/  WARPSYNC.COLLECTIVE R15, `(.L_x_5744) ;  /* 0x000000000f087348 */ /* 0x000fea0003c00000 */
[----:B------:R0:W1:Y:S02]  /*24270*/  SHFL.IDX P6, R14, R13, R12, R11 ;  /* 0x0000000c0d0e7389 */ /* 0x00006400000c000b */
[----:B01----:R-:W-:Y:S01]  /*24280*/  ENDCOLLECTIVE ;  /* 0x000000000000791b */ /* 0x003fe20003800000 */
.L_x_5744:
[----:B------:R-:W-:Y:S01]  /*24290*/  IMAD.MOV.U32 R2, RZ, RZ, R14 ;  /* 0x000000ffff027224 */ /* 0x000fe200078e000e */
[----:B------:R-:W-:Y:S06]  /*242a0*/  BRA `(.L_x_5745) ;  /* 0xffffffa8004c7947 */ /* 0x000fec000383ffff */
.L_x_5612:
[----:B0-----:R0:W1:Y:S02]  /*242b0*/  SYNCS.PHASECHK.TRANS64.TRYWAIT P0, [R6+URZ+0x38840], R21 ;  /* 0x03884015060075a7 */ /* 0x001064000800017f */
[----:B-1----:R-:W-:Y:S05]  /*242c0*/  @!P0 NANOSLEEP.SYNCS 0x989680 ;  /* 0x009896800000895d */ /* 0x002fea0003900000 */
[----:B------:R-:W1:Y:S02]  /*242d0*/  @!P0 SYNCS.PHASECHK.TRANS64 P0, [R6+URZ+0x38840], R21 ;  /* 0x03884015060085a7 */ /* 0x000e64000800007f */
[----:B-1----:R-:W-:Y:S05]  /*242e0*/  @!P0 BRA `(.L_x_5612) ;  /* 0xfffffffc00f08947 */ /* 0x002fea000383ffff */
[----:B------:R-:W-:Y:S05]  /*242f0*/  BRA `(.L_x_5746) ;  /* 0xffffffac00d87947 */ /* 0x000fea000383ffff */
.L_x_5613:
        /* <DEDUP_REMOVED lines=8> */
.L_x_5748:
[----:B------:R-:W-:Y:S05]  /*24380*/  BSYNC B1 ;  /* 0x0000000000017941 */ /* 0x000fea0003800000 */
.L_x_5747:
        /* <DEDUP_REMOVED lines=9> */
.L_x_5749:
[----:B------:R-:W-:Y:S02]  /*24420*/  IMAD.MOV.U32 R13, RZ, RZ, R27 ;  /* 0x000000ffff0d7224 */ /* 0x000fe400078e001b */
[----:B------:R-:W-:Y:S02]  /*24430*/  IMAD.MOV.U32 R12, RZ, RZ, 0x1 ;  /* 0x00000001ff0c7424 */ /* 0x000fe400078e00ff */
[----:B------:R-:W-:-:S07]  /*24440*/  IMAD.MOV.U32 R2, RZ, RZ, R14 ;  /* 0x000000ffff027224 */ /* 0x000fce00078e000e */
[----:B------:R-:W-:Y:S05]  /*24450*/  WARPSYNC.COLLECTIVE R15, `(.L_x_5750) ;  /* 0x000000000f087348 */ /* 0x000fea0003c00000 */
[----:B------:R0:W1:Y:S02]  /*24460*/  SHFL.IDX P6, R14, R13, R12, R11 ;  /* 0x0000000c0d0e7389 */ /* 0x00006400000c000b */
[----:B01----:R-:W-:Y:S01]  /*24470*/  ENDCOLLECTIVE ;  /* 0x000000000000791b */ /* 0x003fe20003800000 */
.L_x_5750:
        /* <DEDUP_REMOVED lines=11> */
.L_x_5751:
[----:B------:R-:W-:Y:S02]  /*24530*/  IMAD.MOV.U32 R13, RZ, RZ, R27 ;  /* 0x000000ffff0d7224 */ /* 0x000fe400078e001b */
[----:B------:R-:W-:Y:S02]  /*24540*/  IMAD.MOV.U32 R12, RZ, RZ, 0x2 ;  /* 0x00000002ff0c7424 */ /* 0x000fe400078e00ff */
[----:B------:R-:W-:-:S07]  /*24550*/  IMAD.MOV.U32 R2, RZ, RZ, R14 ;  /* 0x000000ffff027224 */ /* 0x000fce00078e000e */
[----:B------:R-:W-:Y:S05]  /*24560*/  WARPSYNC.COLLECTIVE R15, `(.L_x_5752) ;  /* 0x000000000f087348 */ /* 0x000fea0003c00000 */
[----:B------:R0:W1:Y:S02]  /*24570*/  SHFL.IDX P6, R14, R13, R12, R11 ;  /* 0x0000000c0d0e7389 */ /* 0x00006400000c000b */
[----:B01----:R-:W-:Y:S01]  /*24580*/  ENDCOLLECTIVE ;  /* 0x000000000000791b */ /* 0x003fe20003800000 */
.L_x_5752:
        /* <DEDUP_REMOVED lines=11> */
.L_x_5753:
[----:B------:R-:W-:Y:S02]  /*24640*/  IMAD.MOV.U32 R13, RZ, RZ, R27 ;  /* 0x000000ffff0d7224 */ /* 0x000fe400078e001b */
[----:B------:R-:W-:Y:S02]  /*24650*/  IMAD.MOV.U32 R12, RZ, RZ, 0x3 ;  /* 0x00000003ff0c7424 */ /* 0x000fe400078e00ff */
[----:B------:R-:W-:-:S07]  /*24660*/  IMAD.MOV.U32 R2, RZ, RZ, R14 ;  /* 0x000000ffff027224 */ /* 0x000fce00078e000e */
[----:B------:R-:W-:Y:S05]  /*24670*/  WARPSYNC.COLLECTIVE R15, `(.L_x_5754) ;  /* 0x000000000f087348 */ /* 0x000fea0003c00000 */
[----:B------:R0:W1:Y:S02]  /*24680*/  SHFL.IDX P6, R14, R13, R12, R11 ;  /* 0x0000000c0d0e7389 */ /* 0x00006400000c000b */
[----:B01----:R-:W-:Y:S01]  /*24690*/  ENDCOLLECTIVE ;  /* 0x000000000000791b */ /* 0x003fe20003800000 */
.L_x_5754:
        /* <DEDUP_REMOVED lines=11> */
.L_x_5755:
[----:B------:R-:W-:Y:S01]  /*24750*/  IMAD.MOV.U32 R2, RZ, RZ, R14 ;  /* 0x000000ffff027224 */ /* 0x000fe200078e000e */
[----:B------:R-:W-:Y:S06]  /*24760*/  BRA `(.L_x_5756) ;  /* 0xffffffac00687947 */ /* 0x000fec000383ffff */
.L_x_5618:
[----:B---3--:R3:W4:Y:S02]  /*24770*/  SYNCS.PHASECHK.TRANS64.TRYWAIT P0, [R6+URZ+0x38860], R21 ;  /* 0x03886015060075a7 */ /* 0x008724000800017f */
[----:B----4-:R-:W-:Y:S05]  /*24780*/  @!P0 NANOSLEEP.SYNCS 0x989680 ;  /* 0x009896800000895d */ /* 0x010fea0003900000 */
[----:B------:R-:W4:Y:S02]  /*24790*/  @!P0 SYNCS.PHASECHK.TRANS64 P0, [R6+URZ+0x38860], R21 ;  /* 0x03886015060085a7 */ /* 0x000f24000800007f */
[----:B----4-:R-:W-:Y:S05]  /*247a0*/  @!P0 BRA `(.L_x_5618) ;  /* 0xfffffffc00f08947 */ /* 0x010fea000383ffff */
[----:B------:R-:W-:Y:S05]  /*247b0*/  BRA `(.L_x_5757) ;  /* 0xffffffac00b87947 */ /* 0x000fea000383ffff */
.L_x_5619:
        /* <DEDUP_REMOVED lines=8> */
.L_x_5759:
[----:B------:R-:W-:Y:S05]  /*24840*/  BSYNC B1 ;  /* 0x0000000000017941 */ /* 0x000fea0003800000 */
.L_x_5758:
        /* <DEDUP_REMOVED lines=13> */
.L_x_5760:
        /* <DEDUP_REMOVED lines=17> */
.L_x_5761:
        /* <DEDUP_REMOVED lines=16> */
.L_x_5762:
        /* <DEDUP_REMOVED lines=19> */
.L_x_5763:
        /* <DEDUP_REMOVED lines=14> */
.L_x_5764:
        /* <DEDUP_REMOVED lines=16> */
.L_x_5765:
        /* <DEDUP_REMOVED lines=14> */
.L_x_5766:
[----:B------:R-:W-:Y:S05]  /*24f20*/  BRA `(.L_x_5767) ;  /* 0xffffffac00247947 */ /* 0x000fea000383ffff */
.L_x_5627:
        /* <DEDUP_REMOVED lines=8> */
.L_x_5769:
[----:B------:R-:W-:Y:S05]  /*24fb0*/  BSYNC B0 ;  /* 0x0000000000007941 */ /* 0x000fea0003800000 */
.L_x_5768:
        /* <DEDUP_REMOVED lines=9> */
.L_x_5770:
        /* <DEDUP_REMOVED lines=18> */
.L_x_5771:
[----:B------:R-:W-:Y:S01]  /*25170*/  IMAD.MOV.U32 R12, RZ, RZ, 0x2 ;  /* 0x00000002ff0c7424 */ /* 0x000fe200078e00ff */
[----:B------:R-:W-:-:S05]  /*25180*/  SEL R5, R14, RZ, P1 ;  /* 0x000000ff0e057207 */ /* 0x000fca0000800000 */
[----:B------:R-:W-:-:S04]  /*25190*/  IMAD.IADD R4, R2, 0x1, R5 ;  /* 0x0000000102047824 */ /* 0x000fc800078e0205 */
[----:B------:R-:W-:-:S07]  /*251a0*/  IMAD.MOV.U32 R13, RZ, RZ, R4 ;  /* 0x000000ffff0d7224 */ /* 0x000fce00078e0004 */
[----:B------:R-:W-:Y:S05]  /*251b0*/  WARPSYNC.COLLECTIVE R15, `(.L_x_5772) ;  /* 0x000000000f087348 */ /* 0x000fea0003c00000 */
[----:B------:R0:W1:Y:S02]  /*251c0*/  SHFL.UP P6, R14, R13, R12, R11 ;  /* 0x0400000c0d0e7389 */ /* 0x00006400000c000b */
[----:B01----:R-:W-:Y:S01]  /*251d0*/  ENDCOLLECTIVE ;  /* 0x000000000000791b */ /* 0x003fe20003800000 */
.L_x_5772:
[----:B------:R-:W-:Y:S01]  /*251e0*/  IMAD.MOV.U32 R12, RZ, RZ, 0x4 ;  /* 0x00000004ff0c7424 */ /* 0x000fe200078e00ff */
[----:B------:R-:W-:-:S05]  /*251f0*/  SEL R5, R14, RZ, P2 ;  /* 0x000000ff0e057207 */ /* 0x000fca0001000000 */
[----:B------:R-:W-:-:S04]  /*25200*/  IMAD.IADD R5, R4, 0x1, R5 ;  /* 0x0000000104057824 */ /* 0x000fc800078e0205 */
[----:B------:R-:W-:-:S07]  /*25210*/  IMAD.MOV.U32 R13, RZ, RZ, R5 ;  /* 0x000000ffff0d7224 */ /* 0x000fce00078e0005 */
[----:B------:R-:W-:Y:S05]  /*25220*/  WARPSYNC.COLLECTIVE R15, `(.L_x_5773) ;  /* 0x000000000f087348 */ /* 0x000fea0003c00000 */
[----:B------:R0:W1:Y:S02]  /*25230*/  SHFL.UP P6, R14, R13, R12, R11 ;  /* 0x0400000c0d0e7389 */ /* 0x00006400000c000b */
[----:B01----:R-:W-:Y:S01]  /*25240*/  ENDCOLLECTIVE ;  /* 0x000000000000791b */ /* 0x003fe20003800000 */
.L_x_5773:
[----:B------:R-:W-:Y:S01]  /*25250*/  IMAD.MOV.U32 R12, RZ, RZ, 0x8 ;  /* 0x00000008ff0c7424 */ /* 0x000fe200078e00ff */
[----:B------:R-:W-:-:S05]  /*25260*/  SEL R6, R14, RZ, P3 ;  /* 0x000000ff0e067207 */ /* 0x000fca0001800000 */
[----:B------:R-:W-:-:S04]  /*25270*/  IMAD.IADD R6, R5, 0x1, R6 ;  /* 0x0000000105067824 */ /* 0x000fc800078e0206 */
[----:B------:R-:W-:-:S07]  /*25280*/  IMAD.MOV.U32 R13, RZ, RZ, R6 ;  /* 0x000000ffff0d7224 */ /* 0x000fce00078e0006 */
[----:B------:R-:W-:Y:S05]  /*25290*/  WARPSYNC.COLLECTIVE R15, `(.L_x_5774) ;  /* 0x000000000f087348 */ /* 0x000fea0003c00000 */
[----:B------:R0:W1:Y:S02]  /*252a0*/  SHFL.UP P6, R14, R13, R12, R11 ;  /* 0x0400000c0d0e7389 */ /* 0x00006400000c000b */
[----:B01----:R-:W-:Y:S01]  /*252b0*/  ENDCOLLECTIVE ;  /* 0x000000000000791b */ /* 0x003fe20003800000 */
.L_x_5774:
[----:B------:R-:W-:Y:S01]  /*252c0*/  IMAD.MOV.U32 R12, RZ, RZ, 0x10 ;  /* 0x00000010ff0c7424 */ /* 0x000fe200078e00ff */
[----:B------:R-:W-:-:S05]  /*252d0*/  SEL R3, R14, RZ, P4 ;  /* 0x000000ff0e037207 */ /* 0x000fca0002000000 */
[----:B------:R-:W-:-:S04]  /*252e0*/  IMAD.IADD R4, R6, 0x1, R3 ;  /* 0x0000000106047824 */ /* 0x000fc800078e0203 */
[----:B------:R-:W-:-:S07]  /*252f0*/  IMAD.MOV.U32 R13, RZ, RZ, R4 ;  /* 0x000000ffff0d7224 */ /* 0x000fce00078e0004 */
[----:B------:R-:W-:Y:S05]  /*25300*/  WARPSYNC.COLLECTIVE R15, `(.L_x_5775) ;  /* 0x000000000f087348 */ /* 0x000fea0003c00000 */
[----:B------:R0:W1:Y:S02]  /*25310*/  SHFL.UP P6, R14, R13, R12, R11 ;  /* 0x0400000c0d0e7389 */ /* 0x00006400000c000b */
[----:B01----:R-:W-:Y:S01]  /*25320*/  ENDCOLLECTIVE ;  /* 0x000000000000791b */ /* 0x003fe20003800000 */
.L_x_5775:
        /* <DEDUP_REMOVED lines=8> */
.L_x_5776:
[----:B------:R-:W-:Y:S05]  /*253b0*/  BRA `(.L_x_5777) ;  /* 0xffffffac00b87947 */ /* 0x000fea000383ffff */
.L_x_5632:
        /* <DEDUP_REMOVED lines=8> */
.L_x_5779:
[----:B------:R-:W-:Y:S05]  /*25440*/  BSYNC B0 ;  /* 0x0000000000007941 */ /* 0x000fea0003800000 */
.L_x_5778:
        /* <DEDUP_REMOVED lines=8> */
.L_x_5780:
[----:B------:R-:W-:Y:S01]  /*254d0*/  IMAD.MOV.U32 R12, RZ, RZ, 0x4 ;  /* 0x00000004ff0c7424 */ /* 0x000fe200078e00ff */
[----:B------:R-:W-:-:S05]  /*254e0*/  SEL R14, R14, RZ, P2 ;  /* 0x000000ff0e0e7207 */ /* 0x000fca0001000000 */
[----:B------:R-:W-:-:S04]  /*254f0*/  IMAD.IADD R3, R13, 0x1, R14 ;  /* 0x000000010d037824 */ /* 0x000fc800078e020e */
[----:B------:R-:W-:-:S07]  /*25500*/  IMAD.MOV.U32 R13, RZ, RZ, R3 ;  /* 0x000000ffff0d7224 */ /* 0x000fce00078e0003 */
[----:B------:R-:W-:Y:S05]  /*25510*/  WARPSYNC.COLLECTIVE R15, `(.L_x_5781) ;  /* 0x000000000f087348 */ /* 0x000fea0003c00000 */
[----:B------:R0:W1:Y:S02]  /*25520*/  SHFL.UP P6, R14, R13, R12, R11 ;  /* 0x0400000c0d0e7389 */ /* 0x00006400000c000b */
[----:B01----:R-:W-:Y:S01]  /*25530*/  ENDCOLLECTIVE ;  /* 0x000000000000791b */ /* 0x003fe20003800000 */
.L_x_5781:
[----:B------:R-:W-:Y:S01]  /*25540*/  IMAD.MOV.U32 R12, RZ, RZ, 0x8 ;  /* 0x00000008ff0c7424 */ /* 0x000fe200078e00ff */
[----:B------:R-:W-:-:S05]  /*25550*/  SEL R4, R14, RZ, P3 ;  /* 0x000000ff0e047207 */ /* 0x000fca0001800000 */
[----:B------:R-:W-:-:S04]  /*25560*/  IMAD.IADD R4, R3, 0x1, R4 ;  /* 0x0000000103047824 */ /* 0x000fc800078e0204 */
[----:B------:R-:W-:-:S07]  /*25570*/  IMAD.MOV.U32 R13, RZ, RZ, R4 ;  /* 0x000000ffff0d7224 */ /* 0x000fce00078e0004 */
[----:B------:R-:W-:Y:S05]  /*25580*/  WARPSYNC.COLLECTIVE R15, `(.L_x_5782) ;  /* 0x000000000f087348 */ /* 0x000fea0003c00000 */
[----:B------:R0:W1:Y:S02]  /*25590*/  SHFL.UP P6, R14, R13, R12, R11 ;  /* 0x0400000c0d0e7389 */ /* 0x00006400000c000b */
[----:B01----:R-:W-:Y:S01]  /*255a0*/  ENDCOLLECTIVE ;  /* 0x000000000000791b */ /* 0x003fe20003800000 */
.L_x_5782:
[----:B------:R-:W-:Y:S01]  /*255b0*/  IMAD.MOV.U32 R12, RZ, RZ, 0x10 ;  /* 0x00000010ff0c7424 */ /* 0x000fe200078e00ff */
[----:B------:R-:W-:-:S05]  /*255c0*/  SEL R5, R14, RZ, P4 ;  /* 0x000000ff0e057207 */ /* 0x000fca0002000000 */
[----:B------:R-:W-:-:S04]  /*255d0*/  IMAD.IADD R5, R4, 0x1, R5 ;  /* 0x0000000104057824 */ /* 0x000fc800078e0205 */
[----:B------:R-:W-:-:S07]  /*255e0*/  IMAD.MOV.U32 R13, RZ, RZ, R5 ;  /* 0x000000ffff0d7224 */ /* 0x000fce00078e0005 */
[----:B------:R-:W-:Y:S05]  /*255f0*/  WARPSYNC.COLLECTIVE R15, `(.L_x_5783) ;  /* 0x000000000f087348 */ /* 0x000fea0003c00000 */
[----:B------:R0:W1:Y:S02]  /*25600*/  SHFL.UP P6, R14, R13, R12, R11 ;  /* 0x0400000c0d0e7389 */ /* 0x00006400000c000b */
[----:B01----:R-:W-:Y:S01]  /*25610*/  ENDCOLLECTIVE ;  /* 0x000000000000791b */ /* 0x003fe20003800000 */
.L_x_5783:
        /* <DEDUP_REMOVED lines=8> */
.L_x_5784:
[----:B------:R-:W-:Y:S05]  /*256a0*/  BRA `(.L_x_5785) ;  /* 0xffffffac00987947 */ /* 0x000fea000383ffff */
.L_x_5634:
[----:B------:R-:W-:Y:S01]  /*256b0*/  BSSY B0, `(.L_x_5786) ;  /* 0x0000006000007945 */ /* 0x000fe20003800000 */
[----:B------:R-:W-:Y:S01]  /*256c0*/  PLOP3.LUT P6, PT, P6, PT, PT, 0x8, 0x0 ;  /* 0x000000000000781c */ /* 0x000fe200037ce170 */
[----:B------:R-:W-:-:S12]  /*256d0*/  IMAD.MOV.U32 R15, RZ, RZ, -0x1 ;  /* 0xffffffffff0f7424 */ /* 0x000fd800078e00ff */
[----:B0-----:R-:W-:Y:S05]  /*256e0*/  WARPSYNC.COLLECTIVE R15, `(.L_x_5787) ;  /* 0x000000000f087348 */ /* 0x001fea0003c00000 */
[----:B------:R-:W-:Y:S01]  /*256f0*/  VOTE.ANY R14, PT, P6 ;  /* 0x00000000000e7806 */ /* 0x000fe200030e0100 */
[----:B0-----:R-:W-:Y:S06]  /*25700*/  ENDCOLLECTIVE ;  /* 0x000000000000791b */ /* 0x001fec0003800000 */
.L_x_5787:
[----:B------:R-:W-:Y:S05]  /*25710*/  BSYNC B0 ;  /* 0x0000000000007941 */ /* 0x000fea0003800000 */
.L_x_5786:
        /* <DEDUP_REMOVED lines=9> */
.L_x_5788:
[----:B------:R-:W-:Y:S01]  /*257b0*/  IMAD.MOV.U32 R17, RZ, RZ, R14 ;  /* 0x000000ffff117224 */ /* 0x000fe200078e000e */
[----:B------:R-:W-:Y:S06]  /*257c0*/  BRA `(.L_x_5789) ;  /* 0xffffffac00887947 */ /* 0x000fec000383ffff */
.L_x_5636:
[----:B------:R-:W-:Y:S01]  /*257d0*/  BSSY B0, `(.L_x_5790) ;  /* 0x0000007000007945 */ /* 0x000fe20003800000 */
[----:B------:R-:W-:Y:S02]  /*257e0*/  IMAD.MOV.U32 R13, RZ, RZ, R3 ;  /* 0x000000ffff0d7224 */ /* 0x000fe400078e0003 */
[----:B------:R-:W-:Y:S02]  /*257f0*/  IMAD.MOV.U32 R11, RZ, RZ, 0x1f ;  /* 0x0000001fff0b7424 */ /* 0x000fe400078e00ff */
[----:B------:R-:W-:-:S07]  /*25800*/  IMAD.MOV.U32 R15, RZ, RZ, -0x1 ;  /* 0xffffffffff0f7424 */ /* 0x000fce00078e00ff */
[----:B012---:R-:W-:Y:S05]  /*25810*/  WARPSYNC.COLLECTIVE R15, `(.L_x_5791) ;  /* 0x000000000f087348 */ /* 0x007fea0003c00000 */
[----:B------:R3:W4:Y:S02]  /*25820*/  SHFL.IDX P6, R14, R13, R12, R11 ;  /* 0x0000000c0d0e7389 */ /* 0x00072400000c000b */
[----:B01234-:R-:W-:Y:S01]  /*25830*/  ENDCOLLECTIVE ;  /* 0x000000000000791b */ /* 0x01ffe20003800000 */
.L_x_5791:
[----:B------:R-:W-:Y:S05]  /*25840*/  BSYNC B0 ;  /* 0x0000000000007941 */ /* 0x000fea0003800000 */
.L_x_5790:
[----:B------:R-:W-:Y:S01]  /*25850*/  IMAD.MOV.U32 R6, RZ, RZ, R14 ;  /* 0x000000ffff067224 */ /* 0x000fe200078e000e */
[----:B------:R-:W-:Y:S06]  /*25860*/  BRA `(.L_x_5635) ;  /* 0xffffffac007c7947 */ /* 0x000fec000383ffff */
.L_x_5640:
[----:B0-----:R0:W1:Y:S02]  /*25870*/  SYNCS.PHASECHK.TRANS64.TRYWAIT P0, [R4+URZ+0x38820], R0 ;  /* 0x03882000040075a7 */ /* 0x001064000800017f */
[----:B-1----:R-:W-:Y:S05]  /*25880*/  @!P0 NANOSLEEP.SYNCS 0x989680 ;  /* 0x009896800000895d */ /* 0x002fea0003900000 */
[----:B------:R-:W1:Y:S02]  /*25890*/  @!P0 SYNCS.PHASECHK.TRANS64 P0, [R4+URZ+0x38820], R0 ;  /* 0x03882000040085a7 */ /* 0x000e64000800007f */
[----:B-1----:R-:W-:Y:S05]  /*258a0*/  @!P0 BRA `(.L_x_5640) ;  /* 0xfffffffc00f08947 */ /* 0x002fea000383ffff */
[----:B------:R-:W-:Y:S05]  /*258b0*/  BRA `(.L_x_5792) ;  /* 0xffffffb000f47947 */ /* 0x000fea000383ffff */
.L_x_5641:
        /* <DEDUP_REMOVED lines=11> */
.L_x_5794:
[----:B------:R-:W-:Y:S05]  /*25970*/  BSYNC B0 ;  /* 0x0000000000007941 */ /* 0x000fea0003800000 */
.L_x_5793:
[----:B------:R-:W-:Y:S05]  /*25980*/  BRA `(.L_x_5795) ;  /* 0xffffffb000dc7947 */ /* 0x000fea000383ffff */
.L_x_5642:
[----:B------:R-:W-:Y:S01]  /*25990*/  BSSY B0, `(.L_x_5796) ;  /* 0x0000006000007945 */ /* 0x000fe20003800000 */
[----:B------:R-:W-:-:S07]  /*259a0*/  IMAD.MOV.U32 R15, RZ, RZ, -0x1 ;  /* 0xffffffffff0f7424 */ /* 0x000fce00078e00ff */
[----:B0-234-:R-:W-:Y:S05]  /*259b0*/  WARPSYNC.COLLECTIVE R15, `(.L_x_5797) ;  /* 0x000000000f0c7348 */ /* 0x01dfea0003c00000 */
[----:B------:R-:W-:Y:S02]  /*259c0*/  ELECT P6, UR62, PT ;  /* 0x00000000003e782f */ /* 0x000fe400038c0000 */
[----:B------:R-:W-:Y:S01]  /*259d0*/  MOV R14, UR62 ;  /* 0x0000003e000e7c02 */ /* 0x000fe20008000f00 */
[----:B0-234-:R-:W-:Y:S10]  /*259e0*/  ENDCOLLECTIVE ;  /* 0x000000000000791b */ /* 0x01dff40003800000 */
.L_x_5797:
[----:B------:R-:W-:Y:S05]  /*259f0*/  BSYNC B0 ;  /* 0x0000000000007941 */ /* 0x000fea0003800000 */
.L_x_5796:
[----:B------:R-:W-:Y:S05]  /*25a00*/  BRA `(.L_x_5798) ;  /* 0xffffffb000d07947 */ /* 0x000fea000383ffff */
.L_x_5644:
[----:B0-----:R0:W1:Y:S02]  /*25a10*/  SYNCS.PHASECHK.TRANS64.TRYWAIT P1, [R5+URZ+0x38840], R0 ;  /* 0x03884000050075a7 */ /* 0x001064000802017f */
[----:B-1----:R-:W-:Y:S05]  /*25a20*/  @!P1 NANOSLEEP.SYNCS 0x989680 ;  /* 0x009896800000995d */ /* 0x002fea0003900000 */
[----:B------:R-:W1:Y:S02]  /*25a30*/  @!P1 SYNCS.PHASECHK.TRANS64 P1, [R5+URZ+0x38840], R0 ;  /* 0x03884000050095a7 */ /* 0x000e64000802007f */
[----:B-1----:R-:W-:Y:S05]  /*25a40*/  @!P1 BRA `(.L_x_5644) ;  /* 0xfffffffc00f09947 */ /* 0x002fea000383ffff */
[----:B------:R-:W-:Y:S05]  /*25a50*/  BRA `(.L_x_5799) ;  /* 0xffffffb000f07947 */ /* 0x000fea000383ffff */
.L_x_5646:
[----:B-1----:R1:W0:Y:S02]  /*25a60*/  SYNCS.PHASECHK.TRANS64.TRYWAIT P1, [R25+URZ+0x38840], R2 ;  /* 0x03884002190075a7 */ /* 0x002224000802017f */
[----:B0-----:R-:W-:Y:S05]  /*25a70*/  @!P1 NANOSLEEP.SYNCS 0x989680 ;  /* 0x009896800000995d */ /* 0x001fea0003900000 */
[----:B------:R-:W0:Y:S02]  /*25a80*/  @!P1 SYNCS.PHASECHK.TRANS64 P1, [R25+URZ+0x38840], R2 ;  /* 0x03884002190095a7 */ /* 0x000e24000802007f */
[----:B0-----:R-:W-:Y:S05]  /*25a90*/  @!P1 BRA `(.L_x_5646) ;  /* 0xfffffffc00f09947 */ /* 0x001fea000383ffff */
[----:B------:R-:W-:Y:S05]  /*25aa0*/  BRA `(.L_x_5800) ;  /* 0xffffffb000fc7947 */ /* 0x000fea000383ffff */
.L_x_5648:
[----:B------:R0:W0:Y:S02]  /*25ab0*/  SYNCS.PHASECHK.TRANS64.TRYWAIT P1, [R5+URZ+0x38860], R0 ;  /* 0x03886000050075a7 */ /* 0x000024000802017f */
[----:B0-----:R-:W-:Y:S05]  /*25ac0*/  @!P1 NANOSLEEP.SYNCS 0x989680 ;  /* 0x009896800000995d */ /* 0x001fea0003900000 */
[----:B------:R-:W0:Y:S02]  /*25ad0*/  @!P1 SYNCS.PHASECHK.TRANS64 P1, [R5+URZ+0x38860], R0 ;  /* 0x03886000050095a7 */ /* 0x000e24000802007f */
[----:B0-----:R-:W-:Y:S05]  /*25ae0*/  @!P1 BRA `(.L_x_5648) ;  /* 0xfffffffc00f09947 */ /* 0x001fea000383ffff */
[----:B------:R-:W-:Y:S05]  /*25af0*/  BRA `(.L_x_5801) ;  /* 0xffffffb000f87947 */ /* 0x000fea000383ffff */
.L_x_5802:
        /* <DEDUP_REMOVED lines=16> */
.L_x_5823:


//--------------------- .nv.global.init           --------------------------
	.section	.nv.global.init,"aw",@progbits
.nv.global.init:
	.type		$str$23,@object
	.size		$str$23,($str$24 - $str$23)
$str$23:
        /*0000*/ 	.byte	0x28, 0x61, 0x64, 0x64, 0x72, 0x65, 0x73, 0x73, 0x20, 0x26, 0x20, 0x6d, 0x61, 0x73, 0x6b, 0x29
        /*0010*/ 	.byte	0x20, 0x3d, 0x3d, 0x20, 0x30, 0x00
	.type		$str$24,@object
	.size		$str$24,(__unnamed_4 - $str$24)
$str$24:
        /*0016*/ 	.byte	0x2f, 0x74, 0x6d, 0x70, 0x2f, 0x6f, 0x73, 0x73, 0x5f, 0x6b, 0x65, 0x72, 0x6e, 0x65, 0x6c, 0x73
        /*0026*/ 	.byte	0x5f, 0x73, 0x72, 0x63, 0x2f, 0x66, 0x6c, 0x61, 0x73, 0x68, 0x5f, 0x61, 0x74, 0x74, 0x65, 0x6e
        /*0036*/ 	.byte	0x74, 0x69, 0x6f, 0x6e, 0x2f, 0x63, 0x73, 0x72, 0x63, 0x2f, 0x63, 0x75, 0x74, 0x6c, 0x61, 0x73
        /*0046*/ 	.byte	0x73, 0x2f, 0x69, 0x6e, 0x63, 0x6c, 0x75, 0x64, 0x65, 0x2f, 0x63, 0x75, 0x74, 0x65, 0x2f, 0x70
        /*0056*/ 	.byte	0x6f, 0x69, 0x6e, 0x74, 0x65, 0x72, 0x5f, 0x66, 0x6c, 0x61, 0x67, 0x67, 0x65, 0x64, 0x2e, 0x68
        /*0066*/ 	.byte	0x70, 0x70, 0x00
	.type		__unnamed_4,@object
	.size		__unnamed_4,(__unnamed_5 - __unnamed_4)
__unnamed_4:
        /* <DEDUP_REMOVED lines=24> */
	.type		__unnamed_5,@object
	.size		__unnamed_5,(__unnamed_6 - __unnamed_5)
__unnamed_5:
        /* <DEDUP_REMOVED lines=24> */
        /*0369*/ 	.byte	0x26, 0x5d, 0x00
	.type		__unnamed_6,@object
	.size		__unnamed_6,(__unnamed_1 - __unnamed_6)
__unnamed_6:
        /* <DEDUP_REMOVED lines=28> */
        /*052c*/ 	.byte	0x34, 0x30, 0x39, 0x36, 0x3e, 0x3e, 0x3e, 0x3e, 0x3e, 0x5d, 0x00
	.type		__unnamed_1,@object
	.size		__unnamed_1,(__unnamed_3 - __unnamed_1)
__unnamed_1:
        /* <DEDUP_REMOVED lines=28> */
        /*06f7*/ 	.byte	0x34, 0x30, 0x39, 0x36, 0x3e, 0x3e, 0x3e, 0x3e, 0x3e, 0x20, 0x26, 0x5d, 0x00
	.type		__unnamed_3,@object
	.size		__unnamed_3,(__unnamed_2 - __unnamed_3)
__unnamed_3:
        /* <DEDUP_REMOVED lines=28> */
        /*08c4*/ 	.byte	0x3a, 0x43, 0x3c, 0x33, 0x32, 0x37, 0x36, 0x38, 0x3e, 0x3e, 0x3e, 0x3e, 0x3e, 0x5d, 0x00
	.type		__unnamed_2,@object
	.size		__unnamed_2,(.L_1 - __unnamed_2)
__unnamed_2:
        /* <DEDUP_REMOVED lines=29> */
.L_1:


//--------------------- .nv.shared._ZN7cutlass13device_kernelIN5flash11enable_sm90INS1_16FlashAttnFwdSm90INS1_25CollectiveMainloopFwdSm90ILi2EN4cute5tupleIJNS5_1CILi1EEES8_S8_EEENS6_IJNS7_ILi64EEESA_SA_EEELi512ENS_10bfloat16_tEfNS_4arch4Sm90ELb0ELb0ELb1ELb0ELb1ELb0ELb0ELb0ELb0ELb1ELb0ELb0EEENS1_21CollectiveEpilogueFwdINS6_IJSA_NS7_ILi512EEESA_EEES9_SC_SE_Li256ELb0ELb1ELb0ELb0EEENS1_29StaticPersistentTileSchedulerILb0EEEEEEEEEvNT_6ParamsE --------------------------
	.section	.nv.shared._ZN7cutlass13device_kernelIN5flash11enable_sm90INS1_16FlashAttnFwdSm90INS1_25CollectiveMainloopFwdSm90ILi2EN4cute5tupleIJNS5_1CILi1EEES8_S8_EEENS6_IJNS7_ILi64EEESA_SA_EEELi512ENS_10bfloat16_tEfNS_4arch4Sm90ELb0ELb0ELb1ELb0ELb1ELb0ELb0ELb0ELb0ELb1ELb0ELb0EEENS1_21CollectiveEpilogueFwdINS6_IJSA_NS7_ILi512EEESA_EEES9_SC_SE_Li256ELb0ELb1ELb0ELb0EEENS1_29StaticPersistentTileSchedulerILb0EEEEEEEEEvNT_6ParamsE,"aw",@nobits
	.sectionflags	@""
	.align	16
	.zero		1024


//--------------------- .nv.shared.reserved.0     --------------------------
	.section	.nv.shared.reserved.0,"aw",@nobits
	.weak		__nv_reservedSMEM_offset_0_alias
	.size		__nv_reservedSMEM_offset_0_alias, 0, 0
	.other		__nv_reservedSMEM_offset_0_alias,@"STO_CUDA_RESERVED_SHARED STV_DEFAULT"
__nv_reservedSMEM_offset_0_alias:
	.zero		0


//--------------------- .nv.global                --------------------------
	.section	.nv.global,"aw",@nobits
.nv.global:
	.type		_ZN83_INTERNAL_0d86d042_47_flash_fwd_hdim64_512_bf16_paged_softcap_sm90_cu_2acf44d3_31114cute1_E,@object
	.size		_ZN83_INTERNAL_0d86d042_47_flash_fwd_hdim64_512_bf16_paged_softcap_sm90_cu_2acf44d3_31114cute1_E,(_ZN83_INTERNAL_0d86d042_47_flash_fwd_hdim64_512_bf16_paged_softcap_sm90_cu_2acf44d3_31114cuda3std3__45__cpo6cbeginE - _ZN83_INTERNAL_0d86d042_47_flash_fwd_hdim64_512_bf16_paged_softcap_sm90_cu_2acf44d3_31114cute1_E)
_ZN83_INTERNAL_0d86d042_47_flash_fwd_hdim64_512_bf16_paged_softcap_sm90_cu_2acf44d3_31114cute1_E:
	.zero		1
	.type		_ZN83_INTERNAL_0d86d042_47_flash_fwd_hdim64_512_bf16_paged_softcap_sm90_cu_2acf44d3_31114cuda3std3__45__cpo6cbeginE,@object
	.size		_ZN83_INTERNAL_0d86d042_47_flash_fwd_hdim64_512_bf16_paged_softcap_sm90_cu_2acf44d3_31114cuda3std3__45__cpo6cbeginE,(_ZN83_INTERNAL_0d86d042_47_flash_fwd_hdim64_512_bf16_paged_softcap_sm90_cu_2acf44d3_31114cuda3std3__48in_placeE - _ZN83_INTERNAL_0d86d042_47_flash_fwd_hdim64_512_bf16_paged_softcap_sm90_cu_2acf44d3_31114cuda3std3__45__cpo6cbeginE)
_ZN83_INTERNAL_0d86d042_47_flash_fwd_hdim64_512_bf16_paged_softcap_sm90_cu_2acf44d3_31114cuda3std3__45__cpo6cbeginE:
	.zero		1
	.type		_ZN83_INTERNAL_0d86d042_47_flash_fwd_hdim64_512_bf16_paged_softcap_sm90_cu_2acf44d3_31114cuda3std3__48in_placeE,@object
	.size		_ZN83_INTERNAL_0d86d042_47_flash_fwd_hdim64_512_bf16_paged_softcap_sm90_cu_2acf44d3_31114cuda3std3__48in_placeE,(_ZN83_INTERNAL_0d86d042_47_flash_fwd_hdim64_512_bf16_paged_softcap_sm90_cu_2acf44d3_31114cuda3std6ranges3__45__cpo9iter_moveE - _ZN83_INTERNAL_0d86d042_47_flash_fwd_hdim64_512_bf16_paged_softcap_sm90_cu_2acf44d3_31114cuda3std3__48in_placeE)
_ZN83_INTERNAL_0d86d042_47_flash_fwd_hdim64_512_bf16_paged_softcap_sm90_cu_2acf44d3_31114cuda3std3__48in_placeE:
	.zero		1
	.type		_ZN83_INTERNAL_0d86d042_47_flash_fwd_hdim64_512_bf16_paged_softcap_sm90_cu_2acf44d3_31114cuda3std6ranges3__45__cpo9iter_moveE,@object
	.size		_ZN83_INTERNAL_0d86d042_47_flash_fwd_hdim64_512_bf16_paged_softcap_sm90_cu_2acf44d3_31114cuda3std6ranges3__45__cpo9iter_moveE,(_ZN83_INTERNAL_0d86d042_47_flash_fwd_hdim64_512_bf16_paged_softcap_sm90_cu_2acf44d3_31114cuda3std3__45__cpo5beginE - _ZN83_INTERNAL_0d86d042_47_flash_fwd_hdim64_512_bf16_paged_softcap_sm90_cu_2acf44d3_31114cuda3std6ranges3__45__cpo9iter_moveE)
_ZN83_INTERNAL_0d86d042_47_flash_fwd_hdim64_512_bf16_paged_softcap_sm90_cu_2acf44d3_31114cuda3std6ranges3__45__cpo9iter_moveE:
	.zero		1
	.type		_ZN83_INTERNAL_0d86d042_47_flash_fwd_hdim64_512_bf16_paged_softcap_sm90_cu_2acf44d3_31114cuda3std3__45__cpo5beginE,@object
	.size		_ZN83_INTERNAL_0d86d042_47_flash_fwd_hdim64_512_bf16_paged_softcap_sm90_cu_2acf44d3_31114cuda3std3__45__cpo5beginE,(_ZN83_INTERNAL_0d86d042_47_flash_fwd_hdim64_512_bf16_paged_softcap_sm90_cu_2acf44d3_31114cuda3std3__485_GLOBAL__N__0d86d042_47_flash_fwd_hdim64_512_bf16_paged_softcap_sm90_cu_2acf44d3_31116ignoreE - _ZN83_INTERNAL_0d86d042_47_flash_fwd_hdim64_512_bf16_paged_softcap_sm90_cu_2acf44d3_31114cuda3std3__45__cpo5beginE)
_ZN83_INTERNAL_0d86d042_47_flash_fwd_hdim64_512_bf16_paged_softcap_sm90_cu_2acf44d3_31114cuda3std3__45__cpo5beginE:
	.zero		1
	.type		_ZN83_INTERNAL_0d86d042_47_flash_fwd_hdim64_512_bf16_paged_softcap_sm90_cu_2acf44d3_31114cuda3std3__485_GLOBAL__N__0d86d042_47_flash_fwd_hdim64_512_bf16_paged_softcap_sm90_cu_2acf44d3_31116ignoreE,@object
	.size		_ZN83_INTERNAL_0d86d042_47_flash_fwd_hdim64_512_bf16_paged_softcap_sm90_cu_2acf44d3_31114cuda3std3__485_GLOBAL__N__0d86d042_47_flash_fwd_hdim64_512_bf16_paged_softcap_sm90_cu_2acf44d3_31116ignoreE,(_ZN83_INTERNAL_0d86d042_47_flash_fwd_hdim64_512_bf16_paged_softcap_sm90_cu_2acf44d3_31114cute7productE - _ZN83_INTERNAL_0d86d042_47_flash_fwd_hdim64_512_bf16_paged_softcap_sm90_cu_2acf44d3_31114cuda3std3__485_GLOBAL__N__0d86d042_47_flash_fwd_hdim64_512_bf16_paged_softcap_sm90_cu_2acf44d3_31116ignoreE)
_ZN83_INTERNAL_0d86d042_47_flash_fwd_hdim64_512_bf16_paged_softcap_sm90_cu_2acf44d3_31114cuda3std3__485_GLOBAL__N__0d86d042_47_flash_fwd_hdim64_512_bf16_paged_softcap_sm90_cu_2acf44d3_31116ignoreE:
	.zero		1
	.type		_ZN83_INTERNAL_0d86d042_47_flash_fwd_hdim64_512_bf16_paged_softcap_sm90_cu_2acf44d3_31114cute7productE,@object
	.size		_ZN83_INTERNAL_0d86d042_47_flash_fwd_hdim64_512_bf16_paged_softcap_sm90_cu_2acf44d3_31114cute7productE,(_ZN83_INTERNAL_0d86d042_47_flash_fwd_hdim64_512_bf16_paged_softcap_sm90_cu_2acf44d3_31114cuda3std3__45__cpo3endE - _ZN83_INTERNAL_0d86d042_47_flash_fwd_hdim64_512_bf16_paged_softcap_sm90_cu_2acf44d3_31114cute7productE)
_ZN83_INTERNAL_0d86d042_47_flash_fwd_hdim64_512_bf16_paged_softcap_sm90_cu_2acf44d3_31114cute7productE:
	.zero		1
	.type		_ZN83_INTERNAL_0d86d042_47_flash_fwd_hdim64_512_bf16_paged_softcap_sm90_cu_2acf44d3_31114cuda3std3__45__cpo3endE,@object
	.size		_ZN83_INTERNAL_0d86d042_47_flash_fwd_hdim64_512_bf16_paged_softcap_sm90_cu_2acf44d3_31114cuda3std3__45__cpo3endE,(_ZN83_INTERNAL_0d86d042_47_flash_fwd_hdim64_512_bf16_paged_softcap_sm90_cu_2acf44d3_31114cuda3std3__419piecewise_constructE - _ZN83_INTERNAL_0d86d042_47_flash_fwd_hdim64_512_bf16_paged_softcap_sm90_cu_2acf44d3_31114cuda3std3__45__cpo3endE)
_ZN83_INTERNAL_0d86d042_47_flash_fwd_hdim64_512_bf16_paged_softcap_sm90_cu_2acf44d3_31114cuda3std3__45__cpo3endE:
	.zero		1
	.type		_ZN83_INTERNAL_0d86d042_47_flash_fwd_hdim64_512_bf16_paged_softcap_sm90_cu_2acf44d3_31114cuda3std3__419piecewise_constructE,@object
	.size		_ZN83_INTERNAL_0d86d042_47_flash_fwd_hdim64_512_bf16_paged_softcap_sm90_cu_2acf44d3_31114cuda3std3__419piecewise_constructE,(_ZN83_INTERNAL_0d86d042_47_flash_fwd_hdim64_512_bf16_paged_softcap_sm90_cu_2acf44d3_31114cuda3std3__45__cpo4cendE - _ZN83_INTERNAL_0d86d042_47_flash_fwd_hdim64_512_bf16_paged_softcap_sm90_cu_2acf44d3_31114cuda3std3__419piecewise_constructE)
_ZN83_INTERNAL_0d86d042_47_flash_fwd_hdim64_512_bf16_paged_softcap_sm90_cu_2acf44d3_31114cuda3std3__419piecewise_constructE:
	.zero		1
	.type		_ZN83_INTERNAL_0d86d042_47_flash_fwd_hdim64_512_bf16_paged_softcap_sm90_cu_2acf44d3_31114cuda3std3__45__cpo4cendE,@object
	.size		_ZN83_INTERNAL_0d86d042_47_flash_fwd_hdim64_512_bf16_paged_softcap_sm90_cu_2acf44d3_31114cuda3std3__45__cpo4cendE,(_ZN83_INTERNAL_0d86d042_47_flash_fwd_hdim64_512_bf16_paged_softcap_sm90_cu_2acf44d3_31114cuda3std6ranges3__45__cpo4swapE - _ZN83_INTERNAL_0d86d042_47_flash_fwd_hdim64_512_bf16_paged_softcap_sm90_cu_2acf44d3_31114cuda3std3__45__cpo4cendE)
_ZN83_INTERNAL_0d86d042_47_flash_fwd_hdim64_512_bf16_paged_softcap_sm90_cu_2acf44d3_31114cuda3std3__45__cpo4cendE:
	.zero		1
	.type		_ZN83_INTERNAL_0d86d042_47_flash_fwd_hdim64_512_bf16_paged_softcap_sm90_cu_2acf44d3_31114cuda3std6ranges3__45__cpo4swapE,@object
	.size		_ZN83_INTERNAL_0d86d042_47_flash_fwd_hdim64_512_bf16_paged_softcap_sm90_cu_2acf44d3_31114cuda3std6ranges3__45__cpo4swapE,(.L_13 - _ZN83_INTERNAL_0d86d042_47_flash_fwd_hdim64_512_bf16_paged_softcap_sm90_cu_2acf44d3_31114cuda3std6ranges3__45__cpo4swapE)
_ZN83_INTERNAL_0d86d042_47_flash_fwd_hdim64_512_bf16_paged_softcap_sm90_cu_2acf44d3_31114cuda3std6ranges3__45__cpo4swapE:
	.zero		1
.L_13:


//--------------------- .nv.shared._ZN7cutlass13device_kernelIN5flash11enable_sm90INS1_16FlashAttnFwdSm90INS1_25CollectiveMainloopFwdSm90ILi2EN4cute5tupleIJNS5_1CILi1EEES8_S8_EEENS6_IJNS7_ILi64EEESA_SA_EEELi512ENS_10bfloat16_tEfNS_4arch4Sm90ELb0ELb0ELb1ELb0ELb1ELb0ELb1ELb0ELb0ELb1ELb0ELb0EEENS1_21CollectiveEpilogueFwdINS6_IJSA_NS7_ILi512EEESA_EEES9_SC_SE_Li256ELb0ELb1ELb0ELb0EEENS1_29StaticPersistentTileSchedulerILb0EEEEEEEEEvNT_6ParamsE --------------------------
	.section	.nv.shared._ZN7cutlass13device_kernelIN5flash11enable_sm90INS1_16FlashAttnFwdSm90INS1_25CollectiveMainloopFwdSm90ILi2EN4cute5tupleIJNS5_1CILi1EEES8_S8_EEENS6_IJNS7_ILi64EEESA_SA_EEELi512ENS_10bfloat16_tEfNS_4arch4Sm90ELb0ELb0ELb1ELb0ELb1ELb0ELb1ELb0ELb0ELb1ELb0ELb0EEENS1_21CollectiveEpilogueFwdINS6_IJSA_NS7_ILi512EEESA_EEES9_SC_SE_Li256ELb0ELb1ELb0ELb0EEENS1_29StaticPersistentTileSchedulerILb0EEEEEEEEEvNT_6ParamsE,"aw",@nobits
	.sectionflags	@""
	.align	16
	.zero		1024


//--------------------- .nv.shared._ZN7cutlass13device_kernelIN5flash11enable_sm90INS1_16FlashAttnFwdSm90INS1_25CollectiveMainloopFwdSm90ILi2EN4cute5tupleIJNS5_1CILi1EEES8_S8_EEENS6_IJNS7_ILi64EEESA_SA_EEELi512ENS_10bfloat16_tEfNS_4arch4Sm90ELb0ELb0ELb1ELb1ELb1ELb0ELb0ELb0ELb0ELb1ELb0ELb0EEENS1_21CollectiveEpilogueFwdINS6_IJSA_NS7_ILi512EEESA_EEES9_SC_SE_Li256ELb1ELb1ELb0ELb0EEENS1_36VarlenDynamicPersistentTileSchedulerILi64ELi64ELi256ELi128ELb0ELb1ELb1ELb0ELb1ELb1EEEEEEEEEvNT_6ParamsE --------------------------
	.section	.nv.shared._ZN7cutlass13device_kernelIN5flash11enable_sm90INS1_16FlashAttnFwdSm90INS1_25CollectiveMainloopFwdSm90ILi2EN4cute5tupleIJNS5_1CILi1EEES8_S8_EEENS6_IJNS7_ILi64EEESA_SA_EEELi512ENS_10bfloat16_tEfNS_4arch4Sm90ELb0ELb0ELb1ELb1ELb1ELb0ELb0ELb0ELb0ELb1ELb0ELb0EEENS1_21CollectiveEpilogueFwdINS6_IJSA_NS7_ILi512EEESA_EEES9_SC_SE_Li256ELb1ELb1ELb0ELb0EEENS1_36VarlenDynamicPersistentTileSchedulerILi64ELi64ELi256ELi128ELb0ELb1ELb1ELb0ELb1ELb1EEEEEEEEEvNT_6ParamsE,"aw",@nobits
	.sectionflags	@""
	.align	16
	.zero		1024


//--------------------- .nv.shared._ZN7cutlass13device_kernelIN5flash11enable_sm90INS1_16FlashAttnFwdSm90INS1_25CollectiveMainloopFwdSm90ILi2EN4cute5tupleIJNS5_1CILi1EEES8_S8_EEENS6_IJNS7_ILi64EEESA_SA_EEELi512ENS_10bfloat16_tEfNS_4arch4Sm90ELb0ELb0ELb1ELb1ELb1ELb1ELb0ELb0ELb0ELb1ELb0ELb0EEENS1_21CollectiveEpilogueFwdINS6_IJSA_NS7_ILi512EEESA_EEES9_SC_SE_Li256ELb1ELb1ELb0ELb0EEENS1_36VarlenDynamicPersistentTileSchedulerILi64ELi64ELi256ELi128ELb0ELb1ELb1ELb0ELb1ELb1EEEEEEEEEvNT_6ParamsE --------------------------
	.section	.nv.shared._ZN7cutlass13device_kernelIN5flash11enable_sm90INS1_16FlashAttnFwdSm90INS1_25CollectiveMainloopFwdSm90ILi2EN4cute5tupleIJNS5_1CILi1EEES8_S8_EEENS6_IJNS7_ILi64EEESA_SA_EEELi512ENS_10bfloat16_tEfNS_4arch4Sm90ELb0ELb0ELb1ELb1ELb1ELb1ELb0ELb0ELb0ELb1ELb0ELb0EEENS1_21CollectiveEpilogueFwdINS6_IJSA_NS7_ILi512EEESA_EEES9_SC_SE_Li256ELb1ELb1ELb0ELb0EEENS1_36VarlenDynamicPersistentTileSchedulerILi64ELi64ELi256ELi128ELb0ELb1ELb1ELb0ELb1ELb1EEEEEEEEEvNT_6ParamsE,"aw",@nobits
	.sectionflags	@""
	.align	16
	.zero		1024


//--------------------- .nv.shared._ZN7cutlass13device_kernelIN5flash11enable_sm90INS1_16FlashAttnFwdSm90INS1_25CollectiveMainloopFwdSm90ILi2EN4cute5tupleIJNS5_1CILi1EEES8_S8_EEENS6_IJNS7_ILi64EEESA_SA_EEELi512ENS_10bfloat16_tEfNS_4arch4Sm90ELb0ELb0ELb1ELb1ELb1ELb0ELb1ELb0ELb0ELb1ELb0ELb0EEENS1_21CollectiveEpilogueFwdINS6_IJSA_NS7_ILi512EEESA_EEES9_SC_SE_Li256ELb1ELb1ELb0ELb0EEENS1_36VarlenDynamicPersistentTileSchedulerILi64ELi64ELi256ELi128ELb0ELb1ELb1ELb0ELb1ELb1EEEEEEEEEvNT_6ParamsE --------------------------
	.section	.nv.shared._ZN7cutlass13device_kernelIN5flash11enable_sm90INS1_16FlashAttnFwdSm90INS1_25CollectiveMainloopFwdSm90ILi2EN4cute5tupleIJNS5_1CILi1EEES8_S8_EEENS6_IJNS7_ILi64EEESA_SA_EEELi512ENS_10bfloat16_tEfNS_4arch4Sm90ELb0ELb0ELb1ELb1ELb1ELb0ELb1ELb0ELb0ELb1ELb0ELb0EEENS1_21CollectiveEpilogueFwdINS6_IJSA_NS7_ILi512EEESA_EEES9_SC_SE_Li256ELb1ELb1ELb0ELb0EEENS1_36VarlenDynamicPersistentTileSchedulerILi64ELi64ELi256ELi128ELb0ELb1ELb1ELb0ELb1ELb1EEEEEEEEEvNT_6ParamsE,"aw",@nobits
	.sectionflags	@""
	.align	16
	.zero		1024


//--------------------- .nv.shared._ZN7cutlass13device_kernelIN5flash11enable_sm90INS1_16FlashAttnFwdSm90INS1_25CollectiveMainloopFwdSm90ILi2EN4cute5tupleIJNS5_1CILi1EEES8_S8_EEENS6_IJNS7_ILi64EEESA_SA_EEELi512ENS_10bfloat16_tEfNS_4arch4Sm90ELb0ELb0ELb1ELb1ELb1ELb1ELb1ELb0ELb0ELb1ELb0ELb0EEENS1_21CollectiveEpilogueFwdINS6_IJSA_NS7_ILi512EEESA_EEES9_SC_SE_Li256ELb1ELb1ELb0ELb0EEENS1_36VarlenDynamicPersistentTileSchedulerILi64ELi64ELi256ELi128ELb0ELb1ELb1ELb0ELb1ELb1EEEEEEEEEvNT_6ParamsE --------------------------
	.section	.nv.shared._ZN7cutlass13device_kernelIN5flash11enable_sm90INS1_16FlashAttnFwdSm90INS1_25CollectiveMainloopFwdSm90ILi2EN4cute5tupleIJNS5_1CILi1EEES8_S8_EEENS6_IJNS7_ILi64EEESA_SA_EEELi512ENS_10bfloat16_tEfNS_4arch4Sm90ELb0ELb0ELb1ELb1ELb1ELb1ELb1ELb0ELb0ELb1ELb0ELb0EEENS1_21CollectiveEpilogueFwdINS6_IJSA_NS7_ILi512EEESA_EEES9_SC_SE_Li256ELb1ELb1ELb0ELb0EEENS1_36VarlenDynamicPersistentTileSchedulerILi64ELi64ELi256ELi128ELb0ELb1ELb1ELb0ELb1ELb1EEEEEEEEEvNT_6ParamsE,"aw",@nobits
	.sectionflags	@""
	.align	16
	.zero		1024


//--------------------- .nv.shared._ZN7cutlass13device_kernelIN5flash11enable_sm90INS1_16FlashAttnFwdSm90INS1_25CollectiveMainloopFwdSm90ILi2EN4cute5tupleIJNS5_1CILi1EEES8_S8_EEENS6_IJNS7_ILi64EEESA_SA_EEELi512ENS_10bfloat16_tEfNS_4arch4Sm90ELb0ELb1ELb1ELb0ELb1ELb0ELb0ELb0ELb0ELb1ELb0ELb0EEENS1_21CollectiveEpilogueFwdINS6_IJSA_NS7_ILi512EEESA_EEES9_SC_SE_Li256ELb0ELb1ELb0ELb0EEENS1_30DynamicPersistentTileSchedulerILi256ELi128ELb0ELb1ELb1EEEEEEEEEvNT_6ParamsE --------------------------
	.section	.nv.shared._ZN7cutlass13device_kernelIN5flash11enable_sm90INS1_16FlashAttnFwdSm90INS1_25CollectiveMainloopFwdSm90ILi2EN4cute5tupleIJNS5_1CILi1EEES8_S8_EEENS6_IJNS7_ILi64EEESA_SA_EEELi512ENS_10bfloat16_tEfNS_4arch4Sm90ELb0ELb1ELb1ELb0ELb1ELb0ELb0ELb0ELb0ELb1ELb0ELb0EEENS1_21CollectiveEpilogueFwdINS6_IJSA_NS7_ILi512EEESA_EEES9_SC_SE_Li256ELb0ELb1ELb0ELb0EEENS1_30DynamicPersistentTileSchedulerILi256ELi128ELb0ELb1ELb1EEEEEEEEEvNT_6ParamsE,"aw",@nobits
	.sectionflags	@""
	.align	16
	.zero		1024


//--------------------- .nv.shared._ZN7cutlass13device_kernelIN5flash11enable_sm90INS1_16FlashAttnFwdSm90INS1_25CollectiveMainloopFwdSm90ILi2EN4cute5tupleIJNS5_1CILi1EEES8_S8_EEENS6_IJNS7_ILi64EEESA_SA_EEELi512ENS_10bfloat16_tEfNS_4arch4Sm90ELb0ELb1ELb1ELb0ELb1ELb0ELb1ELb0ELb0ELb1ELb0ELb0EEENS1_21CollectiveEpilogueFwdINS6_IJSA_NS7_ILi512EEESA_EEES9_SC_SE_Li256ELb0ELb1ELb0ELb0EEENS1_30DynamicPersistentTileSchedulerILi256ELi128ELb0ELb1ELb1EEEEEEEEEvNT_6ParamsE --------------------------
	.section	.nv.shared._ZN7cutlass13device_kernelIN5flash11enable_sm90INS1_16FlashAttnFwdSm90INS1_25CollectiveMainloopFwdSm90ILi2EN4cute5tupleIJNS5_1CILi1EEES8_S8_EEENS6_IJNS7_ILi64EEESA_SA_EEELi512ENS_10bfloat16_tEfNS_4arch4Sm90ELb0ELb1ELb1ELb0ELb1ELb0ELb1ELb0ELb0ELb1ELb0ELb0EEENS1_21CollectiveEpilogueFwdINS6_IJSA_NS7_ILi512EEESA_EEES9_SC_SE_Li256ELb0ELb1ELb0ELb0EEENS1_30DynamicPersistentTileSchedulerILi256ELi128ELb0ELb1ELb1EEEEEEEEEvNT_6ParamsE,"aw",@nobits
	.sectionflags	@""
	.align	16
	.zero		1024


//--------------------- .nv.shared._ZN7cutlass13device_kernelIN5flash11enable_sm90INS1_16FlashAttnFwdSm90INS1_25CollectiveMainloopFwdSm90ILi2EN4cute5tupleIJNS5_1CILi1EEES8_S8_EEENS6_IJNS7_ILi64EEESA_SA_EEELi512ENS_10bfloat16_tEfNS_4arch4Sm90ELb0ELb1ELb1ELb1ELb1ELb0ELb0ELb0ELb0ELb1ELb0ELb0EEENS1_21CollectiveEpilogueFwdINS6_IJSA_NS7_ILi512EEESA_EEES9_SC_SE_Li256ELb1ELb1ELb0ELb0EEENS1_36VarlenDynamicPersistentTileSchedulerILi64ELi64ELi256ELi128ELb0ELb1ELb1ELb1ELb0ELb1EEEEEEEEEvNT_6ParamsE --------------------------
	.section	.nv.shared._ZN7cutlass13device_kernelIN5flash11enable_sm90INS1_16FlashAttnFwdSm90INS1_25CollectiveMainloopFwdSm90ILi2EN4cute5tupleIJNS5_1CILi1EEES8_S8_EEENS6_IJNS7_ILi64EEESA_SA_EEELi512ENS_10bfloat16_tEfNS_4arch4Sm90ELb0ELb1ELb1ELb1ELb1ELb0ELb0ELb0ELb0ELb1ELb0ELb0EEENS1_21CollectiveEpilogueFwdINS6_IJSA_NS7_ILi512EEESA_EEES9_SC_SE_Li256ELb1ELb1ELb0ELb0EEENS1_36VarlenDynamicPersistentTileSchedulerILi64ELi64ELi256ELi128ELb0ELb1ELb1ELb1ELb0ELb1EEEEEEEEEvNT_6ParamsE,"aw",@nobits
	.sectionflags	@""
	.align	16
	.zero		1024


//--------------------- .nv.shared._ZN7cutlass13device_kernelIN5flash11enable_sm90INS1_16FlashAttnFwdSm90INS1_25CollectiveMainloopFwdSm90ILi2EN4cute5tupleIJNS5_1CILi1EEES8_S8_EEENS6_IJNS7_ILi64EEESA_SA_EEELi512ENS_10bfloat16_tEfNS_4arch4Sm90ELb0ELb1ELb1ELb1ELb1ELb1ELb0ELb0ELb0ELb1ELb0ELb0EEENS1_21CollectiveEpilogueFwdINS6_IJSA_NS7_ILi512EEESA_EEES9_SC_SE_Li256ELb1ELb1ELb0ELb0EEENS1_36VarlenDynamicPersistentTileSchedulerILi64ELi64ELi256ELi128ELb0ELb1ELb1ELb1ELb0ELb1EEEEEEEEEvNT_6ParamsE --------------------------
	.section	.nv.shared._ZN7cutlass13device_kernelIN5flash11enable_sm90INS1_16FlashAttnFwdSm90INS1_25CollectiveMainloopFwdSm90ILi2EN4cute5tupleIJNS5_1CILi1EEES8_S8_EEENS6_IJNS7_ILi64EEESA_SA_EEELi512ENS_10bfloat16_tEfNS_4arch4Sm90ELb0ELb1ELb1ELb1ELb1ELb1ELb0ELb0ELb0ELb1ELb0ELb0EEENS1_21CollectiveEpilogueFwdINS6_IJSA_NS7_ILi512EEESA_EEES9_SC_SE_Li256ELb1ELb1ELb0ELb0EEENS1_36VarlenDynamicPersistentTileSchedulerILi64ELi64ELi256ELi128ELb0ELb1ELb1ELb1ELb0ELb1EEEEEEEEEvNT_6ParamsE,"aw",@nobits
	.sectionflags	@""
	.align	16
	.zero		1024


//--------------------- .nv.shared._ZN7cutlass13device_kernelIN5flash11enable_sm90INS1_16FlashAttnFwdSm90INS1_25CollectiveMainloopFwdSm90ILi2EN4cute5tupleIJNS5_1CILi1EEES8_S8_EEENS6_IJNS7_ILi64EEESA_SA_EEELi512ENS_10bfloat16_tEfNS_4arch4Sm90ELb0ELb1ELb1ELb1ELb1ELb0ELb1ELb0ELb0ELb1ELb0ELb0EEENS1_21CollectiveEpilogueFwdINS6_IJSA_NS7_ILi512EEESA_EEES9_SC_SE_Li256ELb1ELb1ELb0ELb0EEENS1_36VarlenDynamicPersistentTileSchedulerILi64ELi64ELi256ELi128ELb0ELb1ELb1ELb1ELb0ELb1EEEEEEEEEvNT_6ParamsE --------------------------
	.section	.nv.shared._ZN7cutlass13device_kernelIN5flash11enable_sm90INS1_16FlashAttnFwdSm90INS1_25CollectiveMainloopFwdSm90ILi2EN4cute5tupleIJNS5_1CILi1EEES8_S8_EEENS6_IJNS7_ILi64EEESA_SA_EEELi512ENS_10bfloat16_tEfNS_4arch4Sm90ELb0ELb1ELb1ELb1ELb1ELb0ELb1ELb0ELb0ELb1ELb0ELb0EEENS1_21CollectiveEpilogueFwdINS6_IJSA_NS7_ILi512EEESA_EEES9_SC_SE_Li256ELb1ELb1ELb0ELb0EEENS1_36VarlenDynamicPersistentTileSchedulerILi64ELi64ELi256ELi128ELb0ELb1ELb1ELb1ELb0ELb1EEEEEEEEEvNT_6ParamsE,"aw",@nobits
	.sectionflags	@""
	.align	16
	.zero		1024


//--------------------- .nv.shared._ZN7cutlass13device_kernelIN5flash11enable_sm90INS1_16FlashAttnFwdSm90INS1_25CollectiveMainloopFwdSm90ILi2EN4cute5tupleIJNS5_1CILi1EEES8_S8_EEENS6_IJNS7_ILi64EEESA_SA_EEELi512ENS_10bfloat16_tEfNS_4arch4Sm90ELb0ELb1ELb1ELb1ELb1ELb1ELb1ELb0ELb0ELb1ELb0ELb0EEENS1_21CollectiveEpilogueFwdINS6_IJSA_NS7_ILi512EEESA_EEES9_SC_SE_Li256ELb1ELb1ELb0ELb0EEENS1_36VarlenDynamicPersistentTileSchedulerILi64ELi64ELi256ELi128ELb0ELb1ELb1ELb1ELb0ELb1EEEEEEEEEvNT_6ParamsE --------------------------
	.section	.nv.shared._ZN7cutlass13device_kernelIN5flash11enable_sm90INS1_16FlashAttnFwdSm90INS1_25CollectiveMainloopFwdSm90ILi2EN4cute5tupleIJNS5_1CILi1EEES8_S8_EEENS6_IJNS7_ILi64EEESA_SA_EEELi512ENS_10bfloat16_tEfNS_4arch4Sm90ELb0ELb1ELb1ELb1ELb1ELb1ELb1ELb0ELb0ELb1ELb0ELb0EEENS1_21CollectiveEpilogueFwdINS6_IJSA_NS7_ILi512EEESA_EEES9_SC_SE_Li256ELb1ELb1ELb0ELb0EEENS1_36VarlenDynamicPersistentTileSchedulerILi64ELi64ELi256ELi128ELb0ELb1ELb1ELb1ELb0ELb1EEEEEEEEEvNT_6ParamsE,"aw",@nobits
	.sectionflags	@""
	.align	16
	.zero		1024


//--------------------- .nv.shared._ZN7cutlass13device_kernelIN5flash11enable_sm90INS1_16FlashAttnFwdSm90INS1_25CollectiveMainloopFwdSm90ILi2EN4cute5tupleIJNS5_1CILi1EEES8_S8_EEENS6_IJNS7_ILi64EEESA_SA_EEELi512ENS_10bfloat16_tEfNS_4arch4Sm90ELb1ELb0ELb1ELb0ELb1ELb0ELb0ELb0ELb0ELb1ELb0ELb0EEENS1_21CollectiveEpilogueFwdINS6_IJSA_NS7_ILi512EEESA_EEES9_SC_SE_Li256ELb0ELb1ELb0ELb0EEENS1_30DynamicPersistentTileSchedulerILi256ELi128ELb0ELb1ELb1EEEEEEEEEvNT_6ParamsE --------------------------
	.section	.nv.shared._ZN7cutlass13device_kernelIN5flash11enable_sm90INS1_16FlashAttnFwdSm90INS1_25CollectiveMainloopFwdSm90ILi2EN4cute5tupleIJNS5_1CILi1EEES8_S8_EEENS6_IJNS7_ILi64EEESA_SA_EEELi512ENS_10bfloat16_tEfNS_4arch4Sm90ELb1ELb0ELb1ELb0ELb1ELb0ELb0ELb0ELb0ELb1ELb0ELb0EEENS1_21CollectiveEpilogueFwdINS6_IJSA_NS7_ILi512EEESA_EEES9_SC_SE_Li256ELb0ELb1ELb0ELb0EEENS1_30DynamicPersistentTileSchedulerILi256ELi128ELb0ELb1ELb1EEEEEEEEEvNT_6ParamsE,"aw",@nobits
	.sectionflags	@""
	.align	16
	.zero		1024


//--------------------- .nv.shared._ZN7cutlass13device_kernelIN5flash11enable_sm90INS1_16FlashAttnFwdSm90INS1_25CollectiveMainloopFwdSm90ILi2EN4cute5tupleIJNS5_1CILi1EEES8_S8_EEENS6_IJNS7_ILi64EEESA_SA_EEELi512ENS_10bfloat16_tEfNS_4arch4Sm90ELb1ELb0ELb1ELb0ELb1ELb0ELb1ELb0ELb0ELb1ELb0ELb0EEENS1_21CollectiveEpilogueFwdINS6_IJSA_NS7_ILi512EEESA_EEES9_SC_SE_Li256ELb0ELb1ELb0ELb0EEENS1_30DynamicPersistentTileSchedulerILi256ELi128ELb0ELb1ELb1EEEEEEEEEvNT_6ParamsE --------------------------
	.section	.nv.shared._ZN7cutlass13device_kernelIN5flash11enable_sm90INS1_16FlashAttnFwdSm90INS1_25CollectiveMainloopFwdSm90ILi2EN4cute5tupleIJNS5_1CILi1EEES8_S8_EEENS6_IJNS7_ILi64EEESA_SA_EEELi512ENS_10bfloat16_tEfNS_4arch4Sm90ELb1ELb0ELb1ELb0ELb1ELb0ELb1ELb0ELb0ELb1ELb0ELb0EEENS1_21CollectiveEpilogueFwdINS6_IJSA_NS7_ILi512EEESA_EEES9_SC_SE_Li256ELb0ELb1ELb0ELb0EEENS1_30DynamicPersistentTileSchedulerILi256ELi128ELb0ELb1ELb1EEEEEEEEEvNT_6ParamsE,"aw",@nobits
	.sectionflags	@""
	.align	16
	.zero		1024


//--------------------- .nv.shared._ZN7cutlass13device_kernelIN5flash11enable_sm90INS1_16FlashAttnFwdSm90INS1_25CollectiveMainloopFwdSm90ILi2EN4cute5tupleIJNS5_1CILi1EEES8_S8_EEENS6_IJNS7_ILi64EEESA_SA_EEELi512ENS_10bfloat16_tEfNS_4arch4Sm90ELb1ELb0ELb1ELb1ELb1ELb0ELb0ELb0ELb0ELb1ELb0ELb0EEENS1_21CollectiveEpilogueFwdINS6_IJSA_NS7_ILi512EEESA_EEES9_SC_SE_Li256ELb1ELb1ELb0ELb0EEENS1_36VarlenDynamicPersistentTileSchedulerILi64ELi64ELi256ELi128ELb0ELb1ELb1ELb1ELb1ELb1EEEEEEEEEvNT_6ParamsE --------------------------
	.section	.nv.shared._ZN7cutlass13device_kernelIN5flash11enable_sm90INS1_16FlashAttnFwdSm90INS1_25CollectiveMainloopFwdSm90ILi2EN4cute5tupleIJNS5_1CILi1EEES8_S8_EEENS6_IJNS7_ILi64EEESA_SA_EEELi512ENS_10bfloat16_tEfNS_4arch4Sm90ELb1ELb0ELb1ELb1ELb1ELb0ELb0ELb0ELb0ELb1ELb0ELb0EEENS1_21CollectiveEpilogueFwdINS6_IJSA_NS7_ILi512EEESA_EEES9_SC_SE_Li256ELb1ELb1ELb0ELb0EEENS1_36VarlenDynamicPersistentTileSchedulerILi64ELi64ELi256ELi128ELb0ELb1ELb1ELb1ELb1ELb1EEEEEEEEEvNT_6ParamsE,"aw",@nobits
	.sectionflags	@""
	.align	16
	.zero		1024


//--------------------- .nv.shared._ZN7cutlass13device_kernelIN5flash11enable_sm90INS1_16FlashAttnFwdSm90INS1_25CollectiveMainloopFwdSm90ILi2EN4cute5tupleIJNS5_1CILi1EEES8_S8_EEENS6_IJNS7_ILi64EEESA_SA_EEELi512ENS_10bfloat16_tEfNS_4arch4Sm90ELb1ELb0ELb1ELb1ELb1ELb1ELb0ELb0ELb0ELb1ELb0ELb0EEENS1_21CollectiveEpilogueFwdINS6_IJSA_NS7_ILi512EEESA_EEES9_SC_SE_Li256ELb1ELb1ELb0ELb0EEENS1_36VarlenDynamicPersistentTileSchedulerILi64ELi64ELi256ELi128ELb0ELb1ELb1ELb1ELb1ELb1EEEEEEEEEvNT_6ParamsE --------------------------
	.section	.nv.shared._ZN7cutlass13device_kernelIN5flash11enable_sm90INS1_16FlashAttnFwdSm90INS1_25CollectiveMainloopFwdSm90ILi2EN4cute5tupleIJNS5_1CILi1EEES8_S8_EEENS6_IJNS7_ILi64EEESA_SA_EEELi512ENS_10bfloat16_tEfNS_4arch4Sm90ELb1ELb0ELb1ELb1ELb1ELb1ELb0ELb0ELb0ELb1ELb0ELb0EEENS1_21CollectiveEpilogueFwdINS6_IJSA_NS7_ILi512EEESA_EEES9_SC_SE_Li256ELb1ELb1ELb0ELb0EEENS1_36VarlenDynamicPersistentTileSchedulerILi64ELi64ELi256ELi128ELb0ELb1ELb1ELb1ELb1ELb1EEEEEEEEEvNT_6ParamsE,"aw",@nobits
	.sectionflags	@""
	.align	16
	.zero		1024


//--------------------- .nv.shared._ZN7cutlass13device_kernelIN5flash11enable_sm90INS1_16FlashAttnFwdSm90INS1_25CollectiveMainloopFwdSm90ILi2EN4cute5tupleIJNS5_1CILi1EEES8_S8_EEENS6_IJNS7_ILi64EEESA_SA_EEELi512ENS_10bfloat16_tEfNS_4arch4Sm90ELb1ELb0ELb1ELb1ELb1ELb0ELb1ELb0ELb0ELb1ELb0ELb0EEENS1_21CollectiveEpilogueFwdINS6_IJSA_NS7_ILi512EEESA_EEES9_SC_SE_Li256ELb1ELb1ELb0ELb0EEENS1_36VarlenDynamicPersistentTileSchedulerILi64ELi64ELi256ELi128ELb0ELb1ELb1ELb1ELb1ELb1EEEEEEEEEvNT_6ParamsE --------------------------
	.section	.nv.shared._ZN7cutlass13device_kernelIN5flash11enable_sm90INS1_16FlashAttnFwdSm90INS1_25CollectiveMainloopFwdSm90ILi2EN4cute5tupleIJNS5_1CILi1EEES8_S8_EEENS6_IJNS7_ILi64EEESA_SA_EEELi512ENS_10bfloat16_tEfNS_4arch4Sm90ELb1ELb0ELb1ELb1ELb1ELb0ELb1ELb0ELb0ELb1ELb0ELb0EEENS1_21CollectiveEpilogueFwdINS6_IJSA_NS7_ILi512EEESA_EEES9_SC_SE_Li256ELb1ELb1ELb0ELb0EEENS1_36VarlenDynamicPersistentTileSchedulerILi64ELi64ELi256ELi128ELb0ELb1ELb1ELb1ELb1ELb1EEEEEEEEEvNT_6ParamsE,"aw",@nobits
	.sectionflags	@""
	.align	16
	.zero		1024


//--------------------- .nv.shared._ZN7cutlass13device_kernelIN5flash11enable_sm90INS1_16FlashAttnFwdSm90INS1_25CollectiveMainloopFwdSm90ILi2EN4cute5tupleIJNS5_1CILi1EEES8_S8_EEENS6_IJNS7_ILi64EEESA_SA_EEELi512ENS_10bfloat16_tEfNS_4arch4Sm90ELb1ELb0ELb1ELb1ELb1ELb1ELb1ELb0ELb0ELb1ELb0ELb0EEENS1_21CollectiveEpilogueFwdINS6_IJSA_NS7_ILi512EEESA_EEES9_SC_SE_Li256ELb1ELb1ELb0ELb0EEENS1_36VarlenDynamicPersistentTileSchedulerILi64ELi64ELi256ELi128ELb0ELb1ELb1ELb1ELb1ELb1EEEEEEEEEvNT_6ParamsE --------------------------
	.section	.nv.shared._ZN7cutlass13device_kernelIN5flash11enable_sm90INS1_16FlashAttnFwdSm90INS1_25CollectiveMainloopFwdSm90ILi2EN4cute5tupleIJNS5_1CILi1EEES8_S8_EEENS6_IJNS7_ILi64EEESA_SA_EEELi512ENS_10bfloat16_tEfNS_4arch4Sm90ELb1ELb0ELb1ELb1ELb1ELb1ELb1ELb0ELb0ELb1ELb0ELb0EEENS1_21CollectiveEpilogueFwdINS6_IJSA_NS7_ILi512EEESA_EEES9_SC_SE_Li256ELb1ELb1ELb0ELb0EEENS1_36VarlenDynamicPersistentTileSchedulerILi64ELi64ELi256ELi128ELb0ELb1ELb1ELb1ELb1ELb1EEEEEEEEEvNT_6ParamsE,"aw",@nobits
	.sectionflags	@""
	.align	16
	.zero		1024


//--------------------- .nv.constant0._ZN7cutlass13device_kernelIN5flash11enable_sm90INS1_16FlashAttnFwdSm90INS1_25CollectiveMainloopFwdSm90ILi2EN4cute5tupleIJNS5_1CILi1EEES8_S8_EEENS6_IJNS7_ILi64EEESA_SA_EEELi512ENS_10bfloat16_tEfNS_4arch4Sm90ELb0ELb0ELb1ELb0ELb1ELb0ELb0ELb0ELb0ELb1ELb0ELb0EEENS1_21CollectiveEpilogueFwdINS6_IJSA_NS7_ILi512EEESA_EEES9_SC_SE_Li256ELb0ELb1ELb0ELb0EEENS1_29StaticPersistentTileSchedulerILb0EEEEEEEEEvNT_6ParamsE --------------------------
	.section	.nv.constant0._ZN7cutlass13device_kernelIN5flash11enable_sm90INS1_16FlashAttnFwdSm90INS1_25CollectiveMainloopFwdSm90ILi2EN4cute5tupleIJNS5_1CILi1EEES8_S8_EEENS6_IJNS7_ILi64EEESA_SA_EEELi512ENS_10bfloat16_tEfNS_4arch4Sm90ELb0ELb0ELb1ELb0ELb1ELb0ELb0ELb0ELb0ELb1ELb0ELb0EEENS1_21CollectiveEpilogueFwdINS6_IJSA_NS7_ILi512EEESA_EEES9_SC_SE_Li256ELb0ELb1ELb0ELb0EEENS1_29StaticPersistentTileSchedulerILb0EEEEEEEEEvNT_6ParamsE,"a",@progbits
	.sectionflags	@""
	.align	4
.nv.constant0._ZN7cutlass13device_kernelIN5flash11enable_sm90INS1_16FlashAttnFwdSm90INS1_25CollectiveMainloopFwdSm90ILi2EN4cute5tupleIJNS5_1CILi1EEES8_S8_EEENS6_IJNS7_ILi64EEESA_SA_EEELi512ENS_10bfloat16_tEfNS_4arch4Sm90ELb0ELb0ELb1ELb0ELb1ELb0ELb0ELb0ELb0ELb1ELb0ELb0EEENS1_21CollectiveEpilogueFwdINS6_IJSA_NS7_ILi512EEESA_EEES9_SC_SE_Li256ELb0ELb1ELb0ELb0EEENS1_29StaticPersistentTileSchedulerILb0EEEEEEEEEvNT_6ParamsE:
	.zero		3200


//--------------------- .nv.constant0._ZN7cutlass13device_kernelIN5flash11enable_sm90INS1_16FlashAttnFwdSm90INS1_25CollectiveMainloopFwdSm90ILi2EN4cute5tupleIJNS5_1CILi1EEES8_S8_EEENS6_IJNS7_ILi64EEESA_SA_EEELi512ENS_10bfloat16_tEfNS_4arch4Sm90ELb0ELb0ELb1ELb0ELb1ELb0ELb1ELb0ELb0ELb1ELb0ELb0EEENS1_21CollectiveEpilogueFwdINS6_IJSA_NS7_ILi512EEESA_EEES9_SC_SE_Li256ELb0ELb1ELb0ELb0EEENS1_29StaticPersistentTileSchedulerILb0EEEEEEEEEvNT_6ParamsE --------------------------
	.section	.nv.constant0._ZN7cutlass13device_kernelIN5flash11enable_sm90INS1_16FlashAttnFwdSm90INS1_25CollectiveMainloopFwdSm90ILi2EN4cute5tupleIJNS5_1CILi1EEES8_S8_EEENS6_IJNS7_ILi64EEESA_SA_EEELi512ENS_10bfloat16_tEfNS_4arch4Sm90ELb0ELb0ELb1ELb0ELb1ELb0ELb1ELb0ELb0ELb1ELb0ELb0EEENS1_21CollectiveEpilogueFwdINS6_IJSA_NS7_ILi512EEESA_EEES9_SC_SE_Li256ELb0ELb1ELb0ELb0EEENS1_29StaticPersistentTileSchedulerILb0EEEEEEEEEvNT_6ParamsE,"a",@progbits
	.sectionflags	@""
	.align	4
.nv.constant0._ZN7cutlass13device_kernelIN5flash11enable_sm90INS1_16FlashAttnFwdSm90INS1_25CollectiveMainloopFwdSm90ILi2EN4cute5tupleIJNS5_1CILi1EEES8_S8_EEENS6_IJNS7_ILi64EEESA_SA_EEELi512ENS_10bfloat16_tEfNS_4arch4Sm90ELb0ELb0ELb1ELb0ELb1ELb0ELb1ELb0ELb0ELb1ELb0ELb0EEENS1_21CollectiveEpilogueFwdINS6_IJSA_NS7_ILi512EEESA_EEES9_SC_SE_Li256ELb0ELb1ELb0ELb0EEENS1_29StaticPersistentTileSchedulerILb0EEEEEEEEEvNT_6ParamsE:
	.zero		3456


//--------------------- .nv.constant0._ZN7cutlass13device_kernelIN5flash11enable_sm90INS1_16FlashAttnFwdSm90INS1_25CollectiveMainloopFwdSm90ILi2EN4cute5tupleIJNS5_1CILi1EEES8_S8_EEENS6_IJNS7_ILi64EEESA_SA_EEELi512ENS_10bfloat16_tEfNS_4arch4Sm90ELb0ELb0ELb1ELb1ELb1ELb0ELb0ELb0ELb0ELb1ELb0ELb0EEENS1_21CollectiveEpilogueFwdINS6_IJSA_NS7_ILi512EEESA_EEES9_SC_SE_Li256ELb1ELb1ELb0ELb0EEENS1_36VarlenDynamicPersistentTileSchedulerILi64ELi64ELi256ELi128ELb0ELb1ELb1ELb0ELb1ELb1EEEEEEEEEvNT_6ParamsE --------------------------
	.section	.nv.constant0._ZN7cutlass13device_kernelIN5flash11enable_sm90INS1_16FlashAttnFwdSm90INS1_25CollectiveMainloopFwdSm90ILi2EN4cute5tupleIJNS5_1CILi1EEES8_S8_EEENS6_IJNS7_ILi64EEESA_SA_EEELi512ENS_10bfloat16_tEfNS_4arch4Sm90ELb0ELb0ELb1ELb1ELb1ELb0ELb0ELb0ELb0ELb1ELb0ELb0EEENS1_21CollectiveEpilogueFwdINS6_IJSA_NS7_ILi512EEESA_EEES9_SC_SE_Li256ELb1ELb1ELb0ELb0EEENS1_36VarlenDynamicPersistentTileSchedulerILi64ELi64ELi256ELi128ELb0ELb1ELb1ELb0ELb1ELb1EEEEEEEEEvNT_6ParamsE,"a",@progbits
	.sectionflags	@""
	.align	4
.nv.constant0._ZN7cutlass13device_kernelIN5flash11enable_sm90INS1_16FlashAttnFwdSm90INS1_25CollectiveMainloopFwdSm90ILi2EN4cute5tupleIJNS5_1CILi1EEES8_S8_EEENS6_IJNS7_ILi64EEESA_SA_EEELi512ENS_10bfloat16_tEfNS_4arch4Sm90ELb0ELb0ELb1ELb1ELb1ELb0ELb0ELb0ELb0ELb1ELb0ELb0EEENS1_21CollectiveEpilogueFwdINS6_IJSA_NS7_ILi512EEESA_EEES9_SC_SE_Li256ELb1ELb1ELb0ELb0EEENS1_36VarlenDynamicPersistentTileSchedulerILi64ELi64ELi256ELi128ELb0ELb1ELb1ELb0ELb1ELb1EEEEEEEEEvNT_6ParamsE:
	.zero		3328


//--------------------- .nv.constant0._ZN7cutlass13device_kernelIN5flash11enable_sm90INS1_16FlashAttnFwdSm90INS1_25CollectiveMainloopFwdSm90ILi2EN4cute5tupleIJNS5_1CILi1EEES8_S8_EEENS6_IJNS7_ILi64EEESA_SA_EEELi512ENS_10bfloat16_tEfNS_4arch4Sm90ELb0ELb0ELb1ELb1ELb1ELb1ELb0ELb0ELb0ELb1ELb0ELb0EEENS1_21CollectiveEpilogueFwdINS6_IJSA_NS7_ILi512EEESA_EEES9_SC_SE_Li256ELb1ELb1ELb0ELb0EEENS1_36VarlenDynamicPersistentTileSchedulerILi64ELi64ELi256ELi128ELb0ELb1ELb1ELb0ELb1ELb1EEEEEEEEEvNT_6ParamsE --------------------------
	.section	.nv.constant0._ZN7cutlass13device_kernelIN5flash11enable_sm90INS1_16FlashAttnFwdSm90INS1_25CollectiveMainloopFwdSm90ILi2EN4cute5tupleIJNS5_1CILi1EEES8_S8_EEENS6_IJNS7_ILi64EEESA_SA_EEELi512ENS_10bfloat16_tEfNS_4arch4Sm90ELb0ELb0ELb1ELb1ELb1ELb1ELb0ELb0ELb0ELb1ELb0ELb0EEENS1_21CollectiveEpilogueFwdINS6_IJSA_NS7_ILi512EEESA_EEES9_SC_SE_Li256ELb1ELb1ELb0ELb0EEENS1_36VarlenDynamicPersistentTileSchedulerILi64ELi64ELi256ELi128ELb0ELb1ELb1ELb0ELb1ELb1EEEEEEEEEvNT_6ParamsE,"a",@progbits
	.sectionflags	@""
	.align	4
.nv.constant0._ZN7cutlass13device_kernelIN5flash11enable_sm90INS1_16FlashAttnFwdSm90INS1_25CollectiveMainloopFwdSm90ILi2EN4cute5tupleIJNS5_1CILi1EEES8_S8_EEENS6_IJNS7_ILi64EEESA_SA_EEELi512ENS_10bfloat16_tEfNS_4arch4Sm90ELb0ELb0ELb1ELb1ELb1ELb1ELb0ELb0ELb0ELb1ELb0ELb0EEENS1_21CollectiveEpilogueFwdINS6_IJSA_NS7_ILi512EEESA_EEES9_SC_SE_Li256ELb1ELb1ELb0ELb0EEENS1_36VarlenDynamicPersistentTileSchedulerILi64ELi64ELi256ELi128ELb0ELb1ELb1ELb0ELb1ELb1EEEEEEEEEvNT_6ParamsE:
	.zero		3328


//--------------------- .nv.constant0._ZN7cutlass13device_kernelIN5flash11enable_sm90INS1_16FlashAttnFwdSm90INS1_25CollectiveMainloopFwdSm90ILi2EN4cute5tupleIJNS5_1CILi1EEES8_S8_EEENS6_IJNS7_ILi64EEESA_SA_EEELi512ENS_10bfloat16_tEfNS_4arch4Sm90ELb0ELb0ELb1ELb1ELb1ELb0ELb1ELb0ELb0ELb1ELb0ELb0EEENS1_21CollectiveEpilogueFwdINS6_IJSA_NS7_ILi512EEESA_EEES9_SC_SE_Li256ELb1ELb1ELb0ELb0EEENS1_36VarlenDynamicPersistentTileSchedulerILi64ELi64ELi256ELi128ELb0ELb1ELb1ELb0ELb1ELb1EEEEEEEEEvNT_6ParamsE --------------------------
	.section	.nv.constant0._ZN7cutlass13device_kernelIN5flash11enable_sm90INS1_16FlashAttnFwdSm90INS1_25CollectiveMainloopFwdSm90ILi2EN4cute5tupleIJNS5_1CILi1EEES8_S8_EEENS6_IJNS7_ILi64EEESA_SA_EEELi512ENS_10bfloat16_tEfNS_4arch4Sm90ELb0ELb0ELb1ELb1ELb1ELb0ELb1ELb0ELb0ELb1ELb0ELb0EEENS1_21CollectiveEpilogueFwdINS6_IJSA_NS7_ILi512EEESA_EEES9_SC_SE_Li256ELb1ELb1ELb0ELb0EEENS1_36VarlenDynamicPersistentTileSchedulerILi64ELi64ELi256ELi128ELb0ELb1ELb1ELb0ELb1ELb1EEEEEEEEEvNT_6ParamsE,"a",@progbits
	.sectionflags	@""
	.align	4
.nv.constant0._ZN7cutlass13device_kernelIN5flash11enable_sm90INS1_16FlashAttnFwdSm90INS1_25CollectiveMainloopFwdSm90ILi2EN4cute5tupleIJNS5_1CILi1EEES8_S8_EEENS6_IJNS7_ILi64EEESA_SA_EEELi512ENS_10bfloat16_tEfNS_4arch4Sm90ELb0ELb0ELb1ELb1ELb1ELb0ELb1ELb0ELb0ELb1ELb0ELb0EEENS1_21CollectiveEpilogueFwdINS6_IJSA_NS7_ILi512EEESA_EEES9_SC_SE_Li256ELb1ELb1ELb0ELb0EEENS1_36VarlenDynamicPersistentTileSchedulerILi64ELi64ELi256ELi128ELb0ELb1ELb1ELb0ELb1ELb1EEEEEEEEEvNT_6ParamsE:
	.zero		3584


//--------------------- .nv.constant0._ZN7cutlass13device_kernelIN5flash11enable_sm90INS1_16FlashAttnFwdSm90INS1_25CollectiveMainloopFwdSm90ILi2EN4cute5tupleIJNS5_1CILi1EEES8_S8_EEENS6_IJNS7_ILi64EEESA_SA_EEELi512ENS_10bfloat16_tEfNS_4arch4Sm90ELb0ELb0ELb1ELb1ELb1ELb1ELb1ELb0ELb0ELb1ELb0ELb0EEENS1_21CollectiveEpilogueFwdINS6_IJSA_NS7_ILi512EEESA_EEES9_SC_SE_Li256ELb1ELb1ELb0ELb0EEENS1_36VarlenDynamicPersistentTileSchedulerILi64ELi64ELi256ELi128ELb0ELb1ELb1ELb0ELb1ELb1EEEEEEEEEvNT_6ParamsE --------------------------
	.section	.nv.constant0._ZN7cutlass13device_kernelIN5flash11enable_sm90INS1_16FlashAttnFwdSm90INS1_25CollectiveMainloopFwdSm90ILi2EN4cute5tupleIJNS5_1CILi1EEES8_S8_EEENS6_IJNS7_ILi64EEESA_SA_EEELi512ENS_10bfloat16_tEfNS_4arch4Sm90ELb0ELb0ELb1ELb1ELb1ELb1ELb1ELb0ELb0ELb1ELb0ELb0EEENS1_21CollectiveEpilogueFwdINS6_IJSA_NS7_ILi512EEESA_EEES9_SC_SE_Li256ELb1ELb1ELb0ELb0EEENS1_36VarlenDynamicPersistentTileSchedulerILi64ELi64ELi256ELi128ELb0ELb1ELb1ELb0ELb1ELb1EEEEEEEEEvNT_6ParamsE,"a",@progbits
	.sectionflags	@""
	.align	4
.nv.constant0._ZN7cutlass13device_kernelIN5flash11enable_sm90INS1_16FlashAttnFwdSm90INS1_25CollectiveMainloopFwdSm90ILi2EN4cute5tupleIJNS5_1CILi1EEES8_S8_EEENS6_IJNS7_ILi64EEESA_SA_EEELi512ENS_10bfloat16_tEfNS_4arch4Sm90ELb0ELb0ELb1ELb1ELb1ELb1ELb1ELb0ELb0ELb1ELb0ELb0EEENS1_21CollectiveEpilogueFwdINS6_IJSA_NS7_ILi512EEESA_EEES9_SC_SE_Li256ELb1ELb1ELb0ELb0EEENS1_36VarlenDynamicPersistentTileSchedulerILi64ELi64ELi256ELi128ELb0ELb1ELb1ELb0ELb1ELb1EEEEEEEEEvNT_6ParamsE:
	.zero		3584


//--------------------- .nv.constant0._ZN7cutlass13device_kernelIN5flash11enable_sm90INS1_16FlashAttnFwdSm90INS1_25CollectiveMainloopFwdSm90ILi2EN4cute5tupleIJNS5_1CILi1EEES8_S8_EEENS6_IJNS7_ILi64EEESA_SA_EEELi512ENS_10bfloat16_tEfNS_4arch4Sm90ELb0ELb1ELb1ELb0ELb1ELb0ELb0ELb0ELb0ELb1ELb0ELb0EEENS1_21CollectiveEpilogueFwdINS6_IJSA_NS7_ILi512EEESA_EEES9_SC_SE_Li256ELb0ELb1ELb0ELb0EEENS1_30DynamicPersistentTileSchedulerILi256ELi128ELb0ELb1ELb1EEEEEEEEEvNT_6ParamsE --------------------------
	.section	.nv.constant0._ZN7cutlass13device_kernelIN5flash11enable_sm90INS1_16FlashAttnFwdSm90INS1_25CollectiveMainloopFwdSm90ILi2EN4cute5tupleIJNS5_1CILi1EEES8_S8_EEENS6_IJNS7_ILi64EEESA_SA_EEELi512ENS_10bfloat16_tEfNS_4arch4Sm90ELb0ELb1ELb1ELb0ELb1ELb0ELb0ELb0ELb0ELb1ELb0ELb0EEENS1_21CollectiveEpilogueFwdINS6_IJSA_NS7_ILi512EEESA_EEES9_SC_SE_Li256ELb0ELb1ELb0ELb0EEENS1_30DynamicPersistentTileSchedulerILi256ELi128ELb0ELb1ELb1EEEEEEEEEvNT_6ParamsE,"a",@progbits
	.sectionflags	@""
	.align	4
.nv.constant0._ZN7cutlass13device_kernelIN5flash11enable_sm90INS1_16FlashAttnFwdSm90INS1_25CollectiveMainloopFwdSm90ILi2EN4cute5tupleIJNS5_1CILi1EEES8_S8_EEENS6_IJNS7_ILi64EEESA_SA_EEELi512ENS_10bfloat16_tEfNS_4arch4Sm90ELb0ELb1ELb1ELb0ELb1ELb0ELb0ELb0ELb0ELb1ELb0ELb0EEENS1_21CollectiveEpilogueFwdINS6_IJSA_NS7_ILi512EEESA_EEES9_SC_SE_Li256ELb0ELb1ELb0ELb0EEENS1_30DynamicPersistentTileSchedulerILi256ELi128ELb0ELb1ELb1EEEEEEEEEvNT_6ParamsE:
	.zero		3328


//--------------------- .nv.constant0._ZN7cutlass13device_kernelIN5flash11enable_sm90INS1_16FlashAttnFwdSm90INS1_25CollectiveMainloopFwdSm90ILi2EN4cute5tupleIJNS5_1CILi1EEES8_S8_EEENS6_IJNS7_ILi64EEESA_SA_EEELi512ENS_10bfloat16_tEfNS_4arch4Sm90ELb0ELb1ELb1ELb0ELb1ELb0ELb1ELb0ELb0ELb1ELb0ELb0EEENS1_21CollectiveEpilogueFwdINS6_IJSA_NS7_ILi512EEESA_EEES9_SC_SE_Li256ELb0ELb1ELb0ELb0EEENS1_30DynamicPersistentTileSchedulerILi256ELi128ELb0ELb1ELb1EEEEEEEEEvNT_6ParamsE --------------------------
	.section	.nv.constant0._ZN7cutlass13device_kernelIN5flash11enable_sm90INS1_16FlashAttnFwdSm90INS1_25CollectiveMainloopFwdSm90ILi2EN4cute5tupleIJNS5_1CILi1EEES8_S8_EEENS6_IJNS7_ILi64EEESA_SA_EEELi512ENS_10bfloat16_tEfNS_4arch4Sm90ELb0ELb1ELb1ELb0ELb1ELb0ELb1ELb0ELb0ELb1ELb0ELb0EEENS1_21CollectiveEpilogueFwdINS6_IJSA_NS7_ILi512EEESA_EEES9_SC_SE_Li256ELb0ELb1ELb0ELb0EEENS1_30DynamicPersistentTileSchedulerILi256ELi128ELb0ELb1ELb1EEEEEEEEEvNT_6ParamsE,"a",@progbits
	.sectionflags	@""
	.align	4
.nv.constant0._ZN7cutlass13device_kernelIN5flash11enable_sm90INS1_16FlashAttnFwdSm90INS1_25CollectiveMainloopFwdSm90ILi2EN4cute5tupleIJNS5_1CILi1EEES8_S8_EEENS6_IJNS7_ILi64EEESA_SA_EEELi512ENS_10bfloat16_tEfNS_4arch4Sm90ELb0ELb1ELb1ELb0ELb1ELb0ELb1ELb0ELb0ELb1ELb0ELb0EEENS1_21CollectiveEpilogueFwdINS6_IJSA_NS7_ILi512EEESA_EEES9_SC_SE_Li256ELb0ELb1ELb0ELb0EEENS1_30DynamicPersistentTileSchedulerILi256ELi128ELb0ELb1ELb1EEEEEEEEEvNT_6ParamsE:
	.zero		3584


//--------------------- .nv.constant0._ZN7cutlass13device_kernelIN5flash11enable_sm90INS1_16FlashAttnFwdSm90INS1_25CollectiveMainloopFwdSm90ILi2EN4cute5tupleIJNS5_1CILi1EEES8_S8_EEENS6_IJNS7_ILi64EEESA_SA_EEELi512ENS_10bfloat16_tEfNS_4arch4Sm90ELb0ELb1ELb1ELb1ELb1ELb0ELb0ELb0ELb0ELb1ELb0ELb0EEENS1_21CollectiveEpilogueFwdINS6_IJSA_NS7_ILi512EEESA_EEES9_SC_SE_Li256ELb1ELb1ELb0ELb0EEENS1_36VarlenDynamicPersistentTileSchedulerILi64ELi64ELi256ELi128ELb0ELb1ELb1ELb1ELb0ELb1EEEEEEEEEvNT_6ParamsE --------------------------
	.section	.nv.constant0._ZN7cutlass13device_kernelIN5flash11enable_sm90INS1_16FlashAttnFwdSm90INS1_25CollectiveMainloopFwdSm90ILi2EN4cute5tupleIJNS5_1CILi1EEES8_S8_EEENS6_IJNS7_ILi64EEESA_SA_EEELi512ENS_10bfloat16_tEfNS_4arch4Sm90ELb0ELb1ELb1ELb1ELb1ELb0ELb0ELb0ELb0ELb1ELb0ELb0EEENS1_21CollectiveEpilogueFwdINS6_IJSA_NS7_ILi512EEESA_EEES9_SC_SE_Li256ELb1ELb1ELb0ELb0EEENS1_36VarlenDynamicPersistentTileSchedulerILi64ELi64ELi256ELi128ELb0ELb1ELb1ELb1ELb0ELb1EEEEEEEEEvNT_6ParamsE,"a",@progbits
	.sectionflags	@""
	.align	4
.nv.constant0._ZN7cutlass13device_kernelIN5flash11enable_sm90INS1_16FlashAttnFwdSm90INS1_25CollectiveMainloopFwdSm90ILi2EN4cute5tupleIJNS5_1CILi1EEES8_S8_EEENS6_IJNS7_ILi64EEESA_SA_EEELi512ENS_10bfloat16_tEfNS_4arch4Sm90ELb0ELb1ELb1ELb1ELb1ELb0ELb0ELb0ELb0ELb1ELb0ELb0EEENS1_21CollectiveEpilogueFwdINS6_IJSA_NS7_ILi512EEESA_EEES9_SC_SE_Li256ELb1ELb1ELb0ELb0EEENS1_36VarlenDynamicPersistentTileSchedulerILi64ELi64ELi256ELi128ELb0ELb1ELb1ELb1ELb0ELb1EEEEEEEEEvNT_6ParamsE:
	.zero		3328


//--------------------- .nv.constant0._ZN7cutlass13device_kernelIN5flash11enable_sm90INS1_16FlashAttnFwdSm90INS1_25CollectiveMainloopFwdSm90ILi2EN4cute5tupleIJNS5_1CILi1EEES8_S8_EEENS6_IJNS7_ILi64EEESA_SA_EEELi512ENS_10bfloat16_tEfNS_4arch4Sm90ELb0ELb1ELb1ELb1ELb1ELb1ELb0ELb0ELb0ELb1ELb0ELb0EEENS1_21CollectiveEpilogueFwdINS6_IJSA_NS7_ILi512EEESA_EEES9_SC_SE_Li256ELb1ELb1ELb0ELb0EEENS1_36VarlenDynamicPersistentTileSchedulerILi64ELi64ELi256ELi128ELb0ELb1ELb1ELb1ELb0ELb1EEEEEEEEEvNT_6ParamsE --------------------------
	.section	.nv.constant0._ZN7cutlass13device_kernelIN5flash11enable_sm90INS1_16FlashAttnFwdSm90INS1_25CollectiveMainloopFwdSm90ILi2EN4cute5tupleIJNS5_1CILi1EEES8_S8_EEENS6_IJNS7_ILi64EEESA_SA_EEELi512ENS_10bfloat16_tEfNS_4arch4Sm90ELb0ELb1ELb1ELb1ELb1ELb1ELb0ELb0ELb0ELb1ELb0ELb0EEENS1_21CollectiveEpilogueFwdINS6_IJSA_NS7_ILi512EEESA_EEES9_SC_SE_Li256ELb1ELb1ELb0ELb0EEENS1_36VarlenDynamicPersistentTileSchedulerILi64ELi64ELi256ELi128ELb0ELb1ELb1ELb1ELb0ELb1EEEEEEEEEvNT_6ParamsE,"a",@progbits
	.sectionflags	@""
	.align	4
.nv.constant0._ZN7cutlass13device_kernelIN5flash11enable_sm90INS1_16FlashAttnFwdSm90INS1_25CollectiveMainloopFwdSm90ILi2EN4cute5tupleIJNS5_1CILi1EEES8_S8_EEENS6_IJNS7_ILi64EEESA_SA_EEELi512ENS_10bfloat16_tEfNS_4arch4Sm90ELb0ELb1ELb1ELb1ELb1ELb1ELb0ELb0ELb0ELb1ELb0ELb0EEENS1_21CollectiveEpilogueFwdINS6_IJSA_NS7_ILi512EEESA_EEES9_SC_SE_Li256ELb1ELb1ELb0ELb0EEENS1_36VarlenDynamicPersistentTileSchedulerILi64ELi64ELi256ELi128ELb0ELb1ELb1ELb1ELb0ELb1EEEEEEEEEvNT_6ParamsE:
	.zero		3328


//--------------------- .nv.constant0._ZN7cutlass13device_kernelIN5flash11enable_sm90INS1_16FlashAttnFwdSm90INS1_25CollectiveMainloopFwdSm90ILi2EN4cute5tupleIJNS5_1CILi1EEES8_S8_EEENS6_IJNS7_ILi64EEESA_SA_EEELi512ENS_10bfloat16_tEfNS_4arch4Sm90ELb0ELb1ELb1ELb1ELb1ELb0ELb1ELb0ELb0ELb1ELb0ELb0EEENS1_21CollectiveEpilogueFwdINS6_IJSA_NS7_ILi512EEESA_EEES9_SC_SE_Li256ELb1ELb1ELb0ELb0EEENS1_36VarlenDynamicPersistentTileSchedulerILi64ELi64ELi256ELi128ELb0ELb1ELb1ELb1ELb0ELb1EEEEEEEEEvNT_6ParamsE --------------------------
	.section	.nv.constant0._ZN7cutlass13device_kernelIN5flash11enable_sm90INS1_16FlashAttnFwdSm90INS1_25CollectiveMainloopFwdSm90ILi2EN4cute5tupleIJNS5_1CILi1EEES8_S8_EEENS6_IJNS7_ILi64EEESA_SA_EEELi512ENS_10bfloat16_tEfNS_4arch4Sm90ELb0ELb1ELb1ELb1ELb1ELb0ELb1ELb0ELb0ELb1ELb0ELb0EEENS1_21CollectiveEpilogueFwdINS6_IJSA_NS7_ILi512EEESA_EEES9_SC_SE_Li256ELb1ELb1ELb0ELb0EEENS1_36VarlenDynamicPersistentTileSchedulerILi64ELi64ELi256ELi128ELb0ELb1ELb1ELb1ELb0ELb1EEEEEEEEEvNT_6ParamsE,"a",@progbits
	.sectionflags	@""
	.align	4
.nv.constant0._ZN7cutlass13device_kernelIN5flash11enable_sm90INS1_16FlashAttnFwdSm90INS1_25CollectiveMainloopFwdSm90ILi2EN4cute5tupleIJNS5_1CILi1EEES8_S8_EEENS6_IJNS7_ILi64EEESA_SA_EEELi512ENS_10bfloat16_tEfNS_4arch4Sm90ELb0ELb1ELb1ELb1ELb1ELb0ELb1ELb0ELb0ELb1ELb0ELb0EEENS1_21CollectiveEpilogueFwdINS6_IJSA_NS7_ILi512EEESA_EEES9_SC_SE_Li256ELb1ELb1ELb0ELb0EEENS1_36VarlenDynamicPersistentTileSchedulerILi64ELi64ELi256ELi128ELb0ELb1ELb1ELb1ELb0ELb1EEEEEEEEEvNT_6ParamsE:
	.zero		3584


//--------------------- .nv.constant0._ZN7cutlass13device_kernelIN5flash11enable_sm90INS1_16FlashAttnFwdSm90INS1_25CollectiveMainloopFwdSm90ILi2EN4cute5tupleIJNS5_1CILi1EEES8_S8_EEENS6_IJNS7_ILi64EEESA_SA_EEELi512ENS_10bfloat16_tEfNS_4arch4Sm90ELb0ELb1ELb1ELb1ELb1ELb1ELb1ELb0ELb0ELb1ELb0ELb0EEENS1_21CollectiveEpilogueFwdINS6_IJSA_NS7_ILi512EEESA_EEES9_SC_SE_Li256ELb1ELb1ELb0ELb0EEENS1_36VarlenDynamicPersistentTileSchedulerILi64ELi64ELi256ELi128ELb0ELb1ELb1ELb1ELb0ELb1EEEEEEEEEvNT_6ParamsE --------------------------
	.section	.nv.constant0._ZN7cutlass13device_kernelIN5flash11enable_sm90INS1_16FlashAttnFwdSm90INS1_25CollectiveMainloopFwdSm90ILi2EN4cute5tupleIJNS5_1CILi1EEES8_S8_EEENS6_IJNS7_ILi64EEESA_SA_EEELi512ENS_10bfloat16_tEfNS_4arch4Sm90ELb0ELb1ELb1ELb1ELb1ELb1ELb1ELb0ELb0ELb1ELb0ELb0EEENS1_21CollectiveEpilogueFwdINS6_IJSA_NS7_ILi512EEESA_EEES9_SC_SE_Li256ELb1ELb1ELb0ELb0EEENS1_36VarlenDynamicPersistentTileSchedulerILi64ELi64ELi256ELi128ELb0ELb1ELb1ELb1ELb0ELb1EEEEEEEEEvNT_6ParamsE,"a",@progbits
	.sectionflags	@""
	.align	4
.nv.constant0._ZN7cutlass13device_kernelIN5flash11enable_sm90INS1_16FlashAttnFwdSm90INS1_25CollectiveMainloopFwdSm90ILi2EN4cute5tupleIJNS5_1CILi1EEES8_S8_EEENS6_IJNS7_ILi64EEESA_SA_EEELi512ENS_10bfloat16_tEfNS_4arch4Sm90ELb0ELb1ELb1ELb1ELb1ELb1ELb1ELb0ELb0ELb1ELb0ELb0EEENS1_21CollectiveEpilogueFwdINS6_IJSA_NS7_ILi512EEESA_EEES9_SC_SE_Li256ELb1ELb1ELb0ELb0EEENS1_36VarlenDynamicPersistentTileSchedulerILi64ELi64ELi256ELi128ELb0ELb1ELb1ELb1ELb0ELb1EEEEEEEEEvNT_6ParamsE:
	.zero		3584


//--------------------- .nv.constant0._ZN7cutlass13device_kernelIN5flash11enable_sm90INS1_16FlashAttnFwdSm90INS1_25CollectiveMainloopFwdSm90ILi2EN4cute5tupleIJNS5_1CILi1EEES8_S8_EEENS6_IJNS7_ILi64EEESA_SA_EEELi512ENS_10bfloat16_tEfNS_4arch4Sm90ELb1ELb0ELb1ELb0ELb1ELb0ELb0ELb0ELb0ELb1ELb0ELb0EEENS1_21CollectiveEpilogueFwdINS6_IJSA_NS7_ILi512EEESA_EEES9_SC_SE_Li256ELb0ELb1ELb0ELb0EEENS1_30DynamicPersistentTileSchedulerILi256ELi128ELb0ELb1ELb1EEEEEEEEEvNT_6ParamsE --------------------------
	.section	.nv.constant0._ZN7cutlass13device_kernelIN5flash11enable_sm90INS1_16FlashAttnFwdSm90INS1_25CollectiveMainloopFwdSm90ILi2EN4cute5tupleIJNS5_1CILi1EEES8_S8_EEENS6_IJNS7_ILi64EEESA_SA_EEELi512ENS_10bfloat16_tEfNS_4arch4Sm90ELb1ELb0ELb1ELb0ELb1ELb0ELb0ELb0ELb0ELb1ELb0ELb0EEENS1_21CollectiveEpilogueFwdINS6_IJSA_NS7_ILi512EEESA_EEES9_SC_SE_Li256ELb0ELb1ELb0ELb0EEENS1_30DynamicPersistentTileSchedulerILi256ELi128ELb0ELb1ELb1EEEEEEEEEvNT_6ParamsE,"a",@progbits
	.sectionflags	@""
	.align	4
.nv.constant0._ZN7cutlass13device_kernelIN5flash11enable_sm90INS1_16FlashAttnFwdSm90INS1_25CollectiveMainloopFwdSm90ILi2EN4cute5tupleIJNS5_1CILi1EEES8_S8_EEENS6_IJNS7_ILi64EEESA_SA_EEELi512ENS_10bfloat16_tEfNS_4arch4Sm90ELb1ELb0ELb1ELb0ELb1ELb0ELb0ELb0ELb0ELb1ELb0ELb0EEENS1_21CollectiveEpilogueFwdINS6_IJSA_NS7_ILi512EEESA_EEES9_SC_SE_Li256ELb0ELb1ELb0ELb0EEENS1_30DynamicPersistentTileSchedulerILi256ELi128ELb0ELb1ELb1EEEEEEEEEvNT_6ParamsE:
	.zero		3328


//--------------------- .nv.constant0._ZN7cutlass13device_kernelIN5flash11enable_sm90INS1_16FlashAttnFwdSm90INS1_25CollectiveMainloopFwdSm90ILi2EN4cute5tupleIJNS5_1CILi1EEES8_S8_EEENS6_IJNS7_ILi64EEESA_SA_EEELi512ENS_10bfloat16_tEfNS_4arch4Sm90ELb1ELb0ELb1ELb0ELb1ELb0ELb1ELb0ELb0ELb1ELb0ELb0EEENS1_21CollectiveEpilogueFwdINS6_IJSA_NS7_ILi512EEESA_EEES9_SC_SE_Li256ELb0ELb1ELb0ELb0EEENS1_30DynamicPersistentTileSchedulerILi256ELi128ELb0ELb1ELb1EEEEEEEEEvNT_6ParamsE --------------------------
	.section	.nv.constant0._ZN7cutlass13device_kernelIN5flash11enable_sm90INS1_16FlashAttnFwdSm90INS1_25CollectiveMainloopFwdSm90ILi2EN4cute5tupleIJNS5_1CILi1EEES8_S8_EEENS6_IJNS7_ILi64EEESA_SA_EEELi512ENS_10bfloat16_tEfNS_4arch4Sm90ELb1ELb0ELb1ELb0ELb1ELb0ELb1ELb0ELb0ELb1ELb0ELb0EEENS1_21CollectiveEpilogueFwdINS6_IJSA_NS7_ILi512EEESA_EEES9_SC_SE_Li256ELb0ELb1ELb0ELb0EEENS1_30DynamicPersistentTileSchedulerILi256ELi128ELb0ELb1ELb1EEEEEEEEEvNT_6ParamsE,"a",@progbits
	.sectionflags	@""
	.align	4
.nv.constant0._ZN7cutlass13device_kernelIN5flash11enable_sm90INS1_16FlashAttnFwdSm90INS1_25CollectiveMainloopFwdSm90ILi2EN4cute5tupleIJNS5_1CILi1EEES8_S8_EEENS6_IJNS7_ILi64EEESA_SA_EEELi512ENS_10bfloat16_tEfNS_4arch4Sm90ELb1ELb0ELb1ELb0ELb1ELb0ELb1ELb0ELb0ELb1ELb0ELb0EEENS1_21CollectiveEpilogueFwdINS6_IJSA_NS7_ILi512EEESA_EEES9_SC_SE_Li256ELb0ELb1ELb0ELb0EEENS1_30DynamicPersistentTileSchedulerILi256ELi128ELb0ELb1ELb1EEEEEEEEEvNT_6ParamsE:
	.zero		3584


//--------------------- .nv.constant0._ZN7cutlass13device_kernelIN5flash11enable_sm90INS1_16FlashAttnFwdSm90INS1_25CollectiveMainloopFwdSm90ILi2EN4cute5tupleIJNS5_1CILi1EEES8_S8_EEENS6_IJNS7_ILi64EEESA_SA_EEELi512ENS_10bfloat16_tEfNS_4arch4Sm90ELb1ELb0ELb1ELb1ELb1ELb0ELb0ELb0ELb0ELb1ELb0ELb0EEENS1_21CollectiveEpilogueFwdINS6_IJSA_NS7_ILi512EEESA_EEES9_SC_SE_Li256ELb1ELb1ELb0ELb0EEENS1_36VarlenDynamicPersistentTileSchedulerILi64ELi64ELi256ELi128ELb0ELb1ELb1ELb1ELb1ELb1EEEEEEEEEvNT_6ParamsE --------------------------
	.section	.nv.constant0._ZN7cutlass13device_kernelIN5flash11enable_sm90INS1_16FlashAttnFwdSm90INS1_25CollectiveMainloopFwdSm90ILi2EN4cute5tupleIJNS5_1CILi1EEES8_S8_EEENS6_IJNS7_ILi64EEESA_SA_EEELi512ENS_10bfloat16_tEfNS_4arch4Sm90ELb1ELb0ELb1ELb1ELb1ELb0ELb0ELb0ELb0ELb1ELb0ELb0EEENS1_21CollectiveEpilogueFwdINS6_IJSA_NS7_ILi512EEESA_EEES9_SC_SE_Li256ELb1ELb1ELb0ELb0EEENS1_36VarlenDynamicPersistentTileSchedulerILi64ELi64ELi256ELi128ELb0ELb1ELb1ELb1ELb1ELb1EEEEEEEEEvNT_6ParamsE,"a",@progbits
	.sectionflags	@""
	.align	4
.nv.constant0._ZN7cutlass13device_kernelIN5flash11enable_sm90INS1_16FlashAttnFwdSm90INS1_25CollectiveMainloopFwdSm90ILi2EN4cute5tupleIJNS5_1CILi1EEES8_S8_EEENS6_IJNS7_ILi64EEESA_SA_EEELi512ENS_10bfloat16_tEfNS_4arch4Sm90ELb1ELb0ELb1ELb1ELb1ELb0ELb0ELb0ELb0ELb1ELb0ELb0EEENS1_21CollectiveEpilogueFwdINS6_IJSA_NS7_ILi512EEESA_EEES9_SC_SE_Li256ELb1ELb1ELb0ELb0EEENS1_36VarlenDynamicPersistentTileSchedulerILi64ELi64ELi256ELi128ELb0ELb1ELb1ELb1ELb1ELb1EEEEEEEEEvNT_6ParamsE:
	.zero		3328


//--------------------- .nv.constant0._ZN7cutlass13device_kernelIN5flash11enable_sm90INS1_16FlashAttnFwdSm90INS1_25CollectiveMainloopFwdSm90ILi2EN4cute5tupleIJNS5_1CILi1EEES8_S8_EEENS6_IJNS7_ILi64EEESA_SA_EEELi512ENS_10bfloat16_tEfNS_4arch4Sm90ELb1ELb0ELb1ELb1ELb1ELb1ELb0ELb0ELb0ELb1ELb0ELb0EEENS1_21CollectiveEpilogueFwdINS6_IJSA_NS7_ILi512EEESA_EEES9_SC_SE_Li256ELb1ELb1ELb0ELb0EEENS1_36VarlenDynamicPersistentTileSchedulerILi64ELi64ELi256ELi128ELb0ELb1ELb1ELb1ELb1ELb1EEEEEEEEEvNT_6ParamsE --------------------------
	.section	.nv.constant0._ZN7cutlass13device_kernelIN5flash11enable_sm90INS1_16FlashAttnFwdSm90INS1_25CollectiveMainloopFwdSm90ILi2EN4cute5tupleIJNS5_1CILi1EEES8_S8_EEENS6_IJNS7_ILi64EEESA_SA_EEELi512ENS_10bfloat16_tEfNS_4arch4Sm90ELb1ELb0ELb1ELb1ELb1ELb1ELb0ELb0ELb0ELb1ELb0ELb0EEENS1_21CollectiveEpilogueFwdINS6_IJSA_NS7_ILi512EEESA_EEES9_SC_SE_Li256ELb1ELb1ELb0ELb0EEENS1_36VarlenDynamicPersistentTileSchedulerILi64ELi64ELi256ELi128ELb0ELb1ELb1ELb1ELb1ELb1EEEEEEEEEvNT_6ParamsE,"a",@progbits
	.sectionflags	@""
	.align	4
.nv.constant0._ZN7cutlass13device_kernelIN5flash11enable_sm90INS1_16FlashAttnFwdSm90INS1_25CollectiveMainloopFwdSm90ILi2EN4cute5tupleIJNS5_1CILi1EEES8_S8_EEENS6_IJNS7_ILi64EEESA_SA_EEELi512ENS_10bfloat16_tEfNS_4arch4Sm90ELb1ELb0ELb1ELb1ELb1ELb1ELb0ELb0ELb0ELb1ELb0ELb0EEENS1_21CollectiveEpilogueFwdINS6_IJSA_NS7_ILi512EEESA_EEES9_SC_SE_Li256ELb1ELb1ELb0ELb0EEENS1_36VarlenDynamicPersistentTileSchedulerILi64ELi64ELi256ELi128ELb0ELb1ELb1ELb1ELb1ELb1EEEEEEEEEvNT_6ParamsE:
	.zero		3328


//--------------------- .nv.constant0._ZN7cutlass13device_kernelIN5flash11enable_sm90INS1_16FlashAttnFwdSm90INS1_25CollectiveMainloopFwdSm90ILi2EN4cute5tupleIJNS5_1CILi1EEES8_S8_EEENS6_IJNS7_ILi64EEESA_SA_EEELi512ENS_10bfloat16_tEfNS_4arch4Sm90ELb1ELb0ELb1ELb1ELb1ELb0ELb1ELb0ELb0ELb1ELb0ELb0EEENS1_21CollectiveEpilogueFwdINS6_IJSA_NS7_ILi512EEESA_EEES9_SC_SE_Li256ELb1ELb1ELb0ELb0EEENS1_36VarlenDynamicPersistentTileSchedulerILi64ELi64ELi256ELi128ELb0ELb1ELb1ELb1ELb1ELb1EEEEEEEEEvNT_6ParamsE --------------------------
	.section	.nv.constant0._ZN7cutlass13device_kernelIN5flash11enable_sm90INS1_16FlashAttnFwdSm90INS1_25CollectiveMainloopFwdSm90ILi2EN4cute5tupleIJNS5_1CILi1EEES8_S8_EEENS6_IJNS7_ILi64EEESA_SA_EEELi512ENS_10bfloat16_tEfNS_4arch4Sm90ELb1ELb0ELb1ELb1ELb1ELb0ELb1ELb0ELb0ELb1ELb0ELb0EEENS1_21CollectiveEpilogueFwdINS6_IJSA_NS7_ILi512EEESA_EEES9_SC_SE_Li256ELb1ELb1ELb0ELb0EEENS1_36VarlenDynamicPersistentTileSchedulerILi64ELi64ELi256ELi128ELb0ELb1ELb1ELb1ELb1ELb1EEEEEEEEEvNT_6ParamsE,"a",@progbits
	.sectionflags	@""
	.align	4
.nv.constant0._ZN7cutlass13device_kernelIN5flash11enable_sm90INS1_16FlashAttnFwdSm90INS1_25CollectiveMainloopFwdSm90ILi2EN4cute5tupleIJNS5_1CILi1EEES8_S8_EEENS6_IJNS7_ILi64EEESA_SA_EEELi512ENS_10bfloat16_tEfNS_4arch4Sm90ELb1ELb0ELb1ELb1ELb1ELb0ELb1ELb0ELb0ELb1ELb0ELb0EEENS1_21CollectiveEpilogueFwdINS6_IJSA_NS7_ILi512EEESA_EEES9_SC_SE_Li256ELb1ELb1ELb0ELb0EEENS1_36VarlenDynamicPersistentTileSchedulerILi64ELi64ELi256ELi128ELb0ELb1ELb1ELb1ELb1ELb1EEEEEEEEEvNT_6ParamsE:
	.zero		3584


//--------------------- .nv.constant0._ZN7cutlass13device_kernelIN5flash11enable_sm90INS1_16FlashAttnFwdSm90INS1_25CollectiveMainloopFwdSm90ILi2EN4cute5tupleIJNS5_1CILi1EEES8_S8_EEENS6_IJNS7_ILi64EEESA_SA_EEELi512ENS_10bfloat16_tEfNS_4arch4Sm90ELb1ELb0ELb1ELb1ELb1ELb1ELb1ELb0ELb0ELb1ELb0ELb0EEENS1_21CollectiveEpilogueFwdINS6_IJSA_NS7_ILi512EEESA_EEES9_SC_SE_Li256ELb1ELb1ELb0ELb0EEENS1_36VarlenDynamicPersistentTileSchedulerILi64ELi64ELi256ELi128ELb0ELb1ELb1ELb1ELb1ELb1EEEEEEEEEvNT_6ParamsE --------------------------
	.section	.nv.constant0._ZN7cutlass13device_kernelIN5flash11enable_sm90INS1_16FlashAttnFwdSm90INS1_25CollectiveMainloopFwdSm90ILi2EN4cute5tupleIJNS5_1CILi1EEES8_S8_EEENS6_IJNS7_ILi64EEESA_SA_EEELi512ENS_10bfloat16_tEfNS_4arch4Sm90ELb1ELb0ELb1ELb1ELb1ELb1ELb1ELb0ELb0ELb1ELb0ELb0EEENS1_21CollectiveEpilogueFwdINS6_IJSA_NS7_ILi512EEESA_EEES9_SC_SE_Li256ELb1ELb1ELb0ELb0EEENS1_36VarlenDynamicPersistentTileSchedulerILi64ELi64ELi256ELi128ELb0ELb1ELb1ELb1ELb1ELb1EEEEEEEEEvNT_6ParamsE,"a",@progbits
	.sectionflags	@""
	.align	4
.nv.constant0._ZN7cutlass13device_kernelIN5flash11enable_sm90INS1_16FlashAttnFwdSm90INS1_25CollectiveMainloopFwdSm90ILi2EN4cute5tupleIJNS5_1CILi1EEES8_S8_EEENS6_IJNS7_ILi64EEESA_SA_EEELi512ENS_10bfloat16_tEfNS_4arch4Sm90ELb1ELb0ELb1ELb1ELb1ELb1ELb1ELb0ELb0ELb1ELb0ELb0EEENS1_21CollectiveEpilogueFwdINS6_IJSA_NS7_ILi512EEESA_EEES9_SC_SE_Li256ELb1ELb1ELb0ELb0EEENS1_36VarlenDynamicPersistentTileSchedulerILi64ELi64ELi256ELi128ELb0ELb1ELb1ELb1ELb1ELb1EEEEEEEEEvNT_6ParamsE:
	.zero		3584


//--------------------- SYMBOLS --------------------------

	.type		.nv.reservedSmem.offset0,@object
	.size		.nv.reservedSmem.offset0,0x4
	.type		__assertfail,@function
